	.target	sm_80

	.elftype	@"ET_EXEC"


//--------------------- .note.nv.tkinfo           --------------------------
	.section	.note.nv.tkinfo,"",@"SHT_NOTE"
	.sectionflags	@"SHF_NOTE_NV_TKINFO"
	.tkinfo
        /*0018*/ 	.word	0x00000002
        /*0030*/ 	.string	""
        /*0030*/ 	.string	"ptxas"
        /*0030*/ 	.string	"Cuda compilation tools, release 13.0, V13.0.88"
        /*0030*/ 	.string	"Build cuda_13.0.r13.0/compiler.36424714_0"
        /*0030*/ 	.string	"-arch sm_80 -m 64 "



//--------------------- .note.nv.cuinfo           --------------------------
	.section	.note.nv.cuinfo,"",@"SHT_NOTE"
	.sectionflags	@"SHF_NOTE_NV_CUINFO"
        /*0018*/ 	.short	0x0002
        /*001a*/ 	.short	0x0050
        /*001c*/ 	.short	0x0082
	.zero		2


//--------------------- .nv.info                  --------------------------
	.section	.nv.info,"",@"SHT_CUDA_INFO"
	.align	4


	//----- nvinfo : EIATTR_REGCOUNT
	.align		4
        /*0000*/ 	.byte	0x04, 0x2f
        /*0002*/ 	.short	(.L_12 - .L_11)
	.align		4
.L_11:
        /*0004*/ 	.word	index@(_ZN7cutlass13device_kernelIN5flash19enable_sm80_to_sm89INS1_16FlashAttnFwdSm80INS1_25CollectiveMainloopFwdSm80ILi8ELi2ELb0EN4cute5tupleIJNS5_1CILi128EEENS7_ILi64EEENS7_ILi192EEEEEELi192ENS_6half_tEfNS_4arch4Sm80ELb1ELb0ELb0ELb1ELb0ELb1ELb1ELb0EEENS1_21CollectiveEpilogueFwdINS6_IJS8_SA_S9_EEENS6_IJNS7_ILi1EEESI_SI_EEESC_SE_Li256ELb1ELb1ELb0ELb0EEENS1_19SingleTileSchedulerILb1ELb0ELb1ELi128EEEEEEEEEvNT_6ParamsE)
        /*0008*/ 	.word	0x000000ff


	//----- nvinfo : EIATTR_FRAME_SIZE
	.align		4
.L_12:
        /*000c*/ 	.byte	0x04, 0x11
        /*000e*/ 	.short	(.L_14 - .L_13)
	.align		4
.L_13:
        /*0010*/ 	.word	index@(_ZN7cutlass13device_kernelIN5flash19enable_sm80_to_sm89INS1_16FlashAttnFwdSm80INS1_25CollectiveMainloopFwdSm80ILi8ELi2ELb0EN4cute5tupleIJNS5_1CILi128EEENS7_ILi64EEENS7_ILi192EEEEEELi192ENS_6half_tEfNS_4arch4Sm80ELb1ELb0ELb0ELb1ELb0ELb1ELb1ELb0EEENS1_21CollectiveEpilogueFwdINS6_IJS8_SA_S9_EEENS6_IJNS7_ILi1EEESI_SI_EEESC_SE_Li256ELb1ELb1ELb0ELb0EEENS1_19SingleTileSchedulerILb1ELb0ELb1ELi128EEEEEEEEEvNT_6ParamsE)
        /*0014*/ 	.word	0x00000000


	//----- nvinfo : EIATTR_REGCOUNT
	.align		4
.L_14:
        /*0018*/ 	.byte	0x04, 0x2f
        /*001a*/ 	.short	(.L_16 - .L_15)
	.align		4
.L_15:
        /*001c*/ 	.word	index@(_ZN7cutlass13device_kernelIN5flash19enable_sm80_to_sm89INS1_16FlashAttnFwdSm80INS1_25CollectiveMainloopFwdSm80ILi8ELi2ELb1EN4cute5tupleIJNS5_1CILi128EEENS7_ILi96EEENS7_ILi192EEEEEELi192ENS_6half_tEfNS_4arch4Sm80ELb1ELb0ELb0ELb1ELb0ELb0ELb1ELb0EEENS1_21CollectiveEpilogueFwdINS6_IJS8_SA_S9_EEENS6_IJNS7_ILi1EEESI_SI_EEESC_SE_Li256ELb1ELb1ELb0ELb0EEENS1_19SingleTileSchedulerILb1ELb0ELb1ELi128EEEEEEEEEvNT_6ParamsE)
        /*0020*/ 	.word	0x000000ff


	//----- nvinfo : EIATTR_FRAME_SIZE
	.align		4
.L_16:
        /*0024*/ 	.byte	0x04, 0x11
        /*0026*/ 	.short	(.L_18 - .L_17)
	.align		4
.L_17:
        /*0028*/ 	.word	index@(_ZN7cutlass13device_kernelIN5flash19enable_sm80_to_sm89INS1_16FlashAttnFwdSm80INS1_25CollectiveMainloopFwdSm80ILi8ELi2ELb1EN4cute5tupleIJNS5_1CILi128EEENS7_ILi96EEENS7_ILi192EEEEEELi192ENS_6half_tEfNS_4arch4Sm80ELb1ELb0ELb0ELb1ELb0ELb0ELb1ELb0EEENS1_21CollectiveEpilogueFwdINS6_IJS8_SA_S9_EEENS6_IJNS7_ILi1EEESI_SI_EEESC_SE_Li256ELb1ELb1ELb0ELb0EEENS1_19SingleTileSchedulerILb1ELb0ELb1ELi128EEEEEEEEEvNT_6ParamsE)
        /*002c*/ 	.word	0x00000048


	//----- nvinfo : EIATTR_REGCOUNT
	.align		4
.L_18:
        /*0030*/ 	.byte	0x04, 0x2f
        /*0032*/ 	.short	(.L_20 - .L_19)
	.align		4
.L_19:
        /*0034*/ 	.word	index@(_ZN7cutlass13device_kernelIN5flash19enable_sm80_to_sm89INS1_16FlashAttnFwdSm80INS1_25CollectiveMainloopFwdSm80ILi8ELi2ELb1EN4cute5tupleIJNS5_1CILi128EEENS7_ILi96EEENS7_ILi192EEEEEELi192ENS_6half_tEfNS_4arch4Sm80ELb1ELb0ELb0ELb0ELb0ELb0ELb1ELb0EEENS1_21CollectiveEpilogueFwdINS6_IJS8_SA_S9_EEENS6_IJNS7_ILi1EEESI_SI_EEESC_SE_Li256ELb0ELb1ELb0ELb0EEENS1_30DynamicPersistentTileSchedulerILi256ELi256ELb0ELb1ELb0EEEEEEEEEvNT_6ParamsE)
        /*0038*/ 	.word	0x000000ff


	//----- nvinfo : EIATTR_FRAME_SIZE
	.align		4
.L_20:
        /*003c*/ 	.byte	0x04, 0x11
        /*003e*/ 	.short	(.L_22 - .L_21)
	.align		4
.L_21:
        /*0040*/ 	.word	index@($__internal_7_$__cuda_sm70_shflsync_idx_p)
        /*0044*/ 	.word	0x00000000


	//----- nvinfo : EIATTR_FRAME_SIZE
	.align		4
.L_22:
        /*0048*/ 	.byte	0x04, 0x11
        /*004a*/ 	.short	(.L_24 - .L_23)
	.align		4
.L_23:
        /*004c*/ 	.word	index@($__internal_6_$__cuda_sm70_shflsync_bfly_p)
        /*0050*/ 	.word	0x00000000


	//----- nvinfo : EIATTR_FRAME_SIZE
	.align		4
.L_24:
        /*0054*/ 	.byte	0x04, 0x11
        /*0056*/ 	.short	(.L_26 - .L_25)
	.align		4
.L_25:
        /*0058*/ 	.word	index@(_ZN7cutlass13device_kernelIN5flash19enable_sm80_to_sm89INS1_16FlashAttnFwdSm80INS1_25CollectiveMainloopFwdSm80ILi8ELi2ELb1EN4cute5tupleIJNS5_1CILi128EEENS7_ILi96EEENS7_ILi192EEEEEELi192ENS_6half_tEfNS_4arch4Sm80ELb1ELb0ELb0ELb0ELb0ELb0ELb1ELb0EEENS1_21CollectiveEpilogueFwdINS6_IJS8_SA_S9_EEENS6_IJNS7_ILi1EEESI_SI_EEESC_SE_Li256ELb0ELb1ELb0ELb0EEENS1_30DynamicPersistentTileSchedulerILi256ELi256ELb0ELb1ELb0EEEEEEEEEvNT_6ParamsE)
        /*005c*/ 	.word	0x000000a8


	//----- nvinfo : EIATTR_REGCOUNT
	.align		4
.L_26:
        /*0060*/ 	.byte	0x04, 0x2f
        /*0062*/ 	.short	(.L_28 - .L_27)
	.align		4
.L_27:
        /*0064*/ 	.word	index@(_ZN7cutlass13device_kernelIN5flash19enable_sm80_to_sm89INS1_16FlashAttnFwdSm80INS1_25CollectiveMainloopFwdSm80ILi8ELi2ELb0EN4cute5tupleIJNS5_1CILi128EEENS7_ILi64EEENS7_ILi192EEEEEELi192ENS_6half_tEfNS_4arch4Sm80ELb0ELb1ELb0ELb1ELb0ELb1ELb1ELb0EEENS1_21CollectiveEpilogueFwdINS6_IJS8_SA_S9_EEENS6_IJNS7_ILi1EEESI_SI_EEESC_SE_Li256ELb1ELb1ELb0ELb0EEENS1_19SingleTileSchedulerILb1ELb0ELb1ELi128EEEEEEEEEvNT_6ParamsE)
        /*0068*/ 	.word	0x000000ec


	//----- nvinfo : EIATTR_FRAME_SIZE
	.align		4
.L_28:
        /*006c*/ 	.byte	0x04, 0x11
        /*006e*/ 	.short	(.L_30 - .L_29)
	.align		4
.L_29:
        /*0070*/ 	.word	index@(_ZN7cutlass13device_kernelIN5flash19enable_sm80_to_sm89INS1_16FlashAttnFwdSm80INS1_25CollectiveMainloopFwdSm80ILi8ELi2ELb0EN4cute5tupleIJNS5_1CILi128EEENS7_ILi64EEENS7_ILi192EEEEEELi192ENS_6half_tEfNS_4arch4Sm80ELb0ELb1ELb0ELb1ELb0ELb1ELb1ELb0EEENS1_21CollectiveEpilogueFwdINS6_IJS8_SA_S9_EEENS6_IJNS7_ILi1EEESI_SI_EEESC_SE_Li256ELb1ELb1ELb0ELb0EEENS1_19SingleTileSchedulerILb1ELb0ELb1ELi128EEEEEEEEEvNT_6ParamsE)
        /*0074*/ 	.word	0x00000000


	//----- nvinfo : EIATTR_REGCOUNT
	.align		4
.L_30:
        /*0078*/ 	.byte	0x04, 0x2f
        /*007a*/ 	.short	(.L_32 - .L_31)
	.align		4
.L_31:
        /*007c*/ 	.word	index@(_ZN7cutlass13device_kernelIN5flash19enable_sm80_to_sm89INS1_16FlashAttnFwdSm80INS1_25CollectiveMainloopFwdSm80ILi8ELi2ELb0EN4cute5tupleIJNS5_1CILi128EEENS7_ILi64EEENS7_ILi192EEEEEELi192ENS_6half_tEfNS_4arch4Sm80ELb0ELb1ELb0ELb1ELb0ELb0ELb1ELb0EEENS1_21CollectiveEpilogueFwdINS6_IJS8_SA_S9_EEENS6_IJNS7_ILi1EEESI_SI_EEESC_SE_Li256ELb1ELb1ELb0ELb0EEENS1_19SingleTileSchedulerILb1ELb0ELb1ELi128EEEEEEEEEvNT_6ParamsE)
        /*0080*/ 	.word	0x000000f0


	//----- nvinfo : EIATTR_FRAME_SIZE
	.align		4
.L_32:
        /*0084*/ 	.byte	0x04, 0x11
        /*0086*/ 	.short	(.L_34 - .L_33)
	.align		4
.L_33:
        /*0088*/ 	.word	index@(_ZN7cutlass13device_kernelIN5flash19enable_sm80_to_sm89INS1_16FlashAttnFwdSm80INS1_25CollectiveMainloopFwdSm80ILi8ELi2ELb0EN4cute5tupleIJNS5_1CILi128EEENS7_ILi64EEENS7_ILi192EEEEEELi192ENS_6half_tEfNS_4arch4Sm80ELb0ELb1ELb0ELb1ELb0ELb0ELb1ELb0EEENS1_21CollectiveEpilogueFwdINS6_IJS8_SA_S9_EEENS6_IJNS7_ILi1EEESI_SI_EEESC_SE_Li256ELb1ELb1ELb0ELb0EEENS1_19SingleTileSchedulerILb1ELb0ELb1ELi128EEEEEEEEEvNT_6ParamsE)
        /*008c*/ 	.word	0x00000000


	//----- nvinfo : EIATTR_REGCOUNT
	.align		4
.L_34:
        /*0090*/ 	.byte	0x04, 0x2f
        /*0092*/ 	.short	(.L_36 - .L_35)
	.align		4
.L_35:
        /*0094*/ 	.word	index@(_ZN7cutlass13device_kernelIN5flash19enable_sm80_to_sm89INS1_16FlashAttnFwdSm80INS1_25CollectiveMainloopFwdSm80ILi8ELi2ELb0EN4cute5tupleIJNS5_1CILi128EEENS7_ILi64EEENS7_ILi192EEEEEELi192ENS_6half_tEfNS_4arch4Sm80ELb0ELb1ELb0ELb0ELb0ELb0ELb1ELb0EEENS1_21CollectiveEpilogueFwdINS6_IJS8_SA_S9_EEENS6_IJNS7_ILi1EEESI_SI_EEESC_SE_Li256ELb0ELb1ELb0ELb0EEENS1_19SingleTileSchedulerILb0ELb0ELb1ELi128EEEEEEEEEvNT_6ParamsE)
        /*0098*/ 	.word	0x000000e9


	//----- nvinfo : EIATTR_FRAME_SIZE
	.align		4
.L_36:
        /*009c*/ 	.byte	0x04, 0x11
        /*009e*/ 	.short	(.L_38 - .L_37)
	.align		4
.L_37:
        /*00a0*/ 	.word	index@(_ZN7cutlass13device_kernelIN5flash19enable_sm80_to_sm89INS1_16FlashAttnFwdSm80INS1_25CollectiveMainloopFwdSm80ILi8ELi2ELb0EN4cute5tupleIJNS5_1CILi128EEENS7_ILi64EEENS7_ILi192EEEEEELi192ENS_6half_tEfNS_4arch4Sm80ELb0ELb1ELb0ELb0ELb0ELb0ELb1ELb0EEENS1_21CollectiveEpilogueFwdINS6_IJS8_SA_S9_EEENS6_IJNS7_ILi1EEESI_SI_EEESC_SE_Li256ELb0ELb1ELb0ELb0EEENS1_19SingleTileSchedulerILb0ELb0ELb1ELi128EEEEEEEEEvNT_6ParamsE)
        /*00a4*/ 	.word	0x00000000


	//----- nvinfo : EIATTR_REGCOUNT
	.align		4
.L_38:
        /*00a8*/ 	.byte	0x04, 0x2f
        /*00aa*/ 	.short	(.L_40 - .L_39)
	.align		4
.L_39:
        /*00ac*/ 	.word	index@(_ZN7cutlass13device_kernelIN5flash19enable_sm80_to_sm89INS1_16FlashAttnFwdSm80INS1_25CollectiveMainloopFwdSm80ILi8ELi2ELb0EN4cute5tupleIJNS5_1CILi128EEENS7_ILi64EEENS7_ILi192EEEEEELi192ENS_6half_tEfNS_4arch4Sm80ELb0ELb0ELb0ELb1ELb0ELb1ELb1ELb0EEENS1_21CollectiveEpilogueFwdINS6_IJS8_SA_S9_EEENS6_IJNS7_ILi1EEESI_SI_EEESC_SE_Li256ELb1ELb1ELb0ELb0EEENS1_19SingleTileSchedulerILb1ELb0ELb1ELi128EEEEEEEEEvNT_6ParamsE)
        /*00b0*/ 	.word	0x000000ea


	//----- nvinfo : EIATTR_FRAME_SIZE
	.align		4
.L_40:
        /*00b4*/ 	.byte	0x04, 0x11
        /*00b6*/ 	.short	(.L_42 - .L_41)
	.align		4
.L_41:
        /*00b8*/ 	.word	index@(_ZN7cutlass13device_kernelIN5flash19enable_sm80_to_sm89INS1_16FlashAttnFwdSm80INS1_25CollectiveMainloopFwdSm80ILi8ELi2ELb0EN4cute5tupleIJNS5_1CILi128EEENS7_ILi64EEENS7_ILi192EEEEEELi192ENS_6half_tEfNS_4arch4Sm80ELb0ELb0ELb0ELb1ELb0ELb1ELb1ELb0EEENS1_21CollectiveEpilogueFwdINS6_IJS8_SA_S9_EEENS6_IJNS7_ILi1EEESI_SI_EEESC_SE_Li256ELb1ELb1ELb0ELb0EEENS1_19SingleTileSchedulerILb1ELb0ELb1ELi128EEEEEEEEEvNT_6ParamsE)
        /*00bc*/ 	.word	0x00000000


	//----- nvinfo : EIATTR_REGCOUNT
	.align		4
.L_42:
        /*00c0*/ 	.byte	0x04, 0x2f
        /*00c2*/ 	.short	(.L_44 - .L_43)
	.align		4
.L_43:
        /*00c4*/ 	.word	index@(_ZN7cutlass13device_kernelIN5flash19enable_sm80_to_sm89INS1_16FlashAttnFwdSm80INS1_25CollectiveMainloopFwdSm80ILi8ELi2ELb1EN4cute5tupleIJNS5_1CILi128EEENS7_ILi96EEENS7_ILi192EEEEEELi192ENS_6half_tEfNS_4arch4Sm80ELb0ELb0ELb0ELb1ELb0ELb0ELb1ELb0EEENS1_21CollectiveEpilogueFwdINS6_IJS8_SA_S9_EEENS6_IJNS7_ILi1EEESI_SI_EEESC_SE_Li256ELb1ELb1ELb0ELb0EEENS1_19SingleTileSchedulerILb1ELb0ELb1ELi128EEEEEEEEEvNT_6ParamsE)
        /*00c8*/ 	.word	0x000000ff


	//----- nvinfo : EIATTR_FRAME_SIZE
	.align		4
.L_44:
        /*00cc*/ 	.byte	0x04, 0x11
        /*00ce*/ 	.short	(.L_46 - .L_45)
	.align		4
.L_45:
        /*00d0*/ 	.word	index@(_ZN7cutlass13device_kernelIN5flash19enable_sm80_to_sm89INS1_16FlashAttnFwdSm80INS1_25CollectiveMainloopFwdSm80ILi8ELi2ELb1EN4cute5tupleIJNS5_1CILi128EEENS7_ILi96EEENS7_ILi192EEEEEELi192ENS_6half_tEfNS_4arch4Sm80ELb0ELb0ELb0ELb1ELb0ELb0ELb1ELb0EEENS1_21CollectiveEpilogueFwdINS6_IJS8_SA_S9_EEENS6_IJNS7_ILi1EEESI_SI_EEESC_SE_Li256ELb1ELb1ELb0ELb0EEENS1_19SingleTileSchedulerILb1ELb0ELb1ELi128EEEEEEEEEvNT_6ParamsE)
        /*00d4*/ 	.word	0x00000030


	//----- nvinfo : EIATTR_REGCOUNT
	.align		4
.L_46:
        /*00d8*/ 	.byte	0x04, 0x2f
        /*00da*/ 	.short	(.L_48 - .L_47)
	.align		4
.L_47:
        /*00dc*/ 	.word	index@(_ZN7cutlass13device_kernelIN5flash19enable_sm80_to_sm89INS1_16FlashAttnFwdSm80INS1_25CollectiveMainloopFwdSm80ILi8ELi2ELb1EN4cute5tupleIJNS5_1CILi128EEENS7_ILi96EEENS7_ILi192EEEEEELi192ENS_6half_tEfNS_4arch4Sm80ELb0ELb0ELb0ELb0ELb0ELb0ELb1ELb0EEENS1_21CollectiveEpilogueFwdINS6_IJS8_SA_S9_EEENS6_IJNS7_ILi1EEESI_SI_EEESC_SE_Li256ELb0ELb1ELb0ELb0EEENS1_19SingleTileSchedulerILb0ELb0ELb1ELi128EEEEEEEEEvNT_6ParamsE)
        /*00e0*/ 	.word	0x000000ff


	//----- nvinfo : EIATTR_FRAME_SIZE
	.align		4
.L_48:
        /*00e4*/ 	.byte	0x04, 0x11
        /*00e6*/ 	.short	(.L_50 - .L_49)
	.align		4
.L_49:
        /*00e8*/ 	.word	index@(_ZN7cutlass13device_kernelIN5flash19enable_sm80_to_sm89INS1_16FlashAttnFwdSm80INS1_25CollectiveMainloopFwdSm80ILi8ELi2ELb1EN4cute5tupleIJNS5_1CILi128EEENS7_ILi96EEENS7_ILi192EEEEEELi192ENS_6half_tEfNS_4arch4Sm80ELb0ELb0ELb0ELb0ELb0ELb0ELb1ELb0EEENS1_21CollectiveEpilogueFwdINS6_IJS8_SA_S9_EEENS6_IJNS7_ILi1EEESI_SI_EEESC_SE_Li256ELb0ELb1ELb0ELb0EEENS1_19SingleTileSchedulerILb0ELb0ELb1ELi128EEEEEEEEEvNT_6ParamsE)
        /*00ec*/ 	.word	0x00000028


	//----- nvinfo : EIATTR_REGCOUNT
	.align		4
.L_50:
        /*00f0*/ 	.byte	0x04, 0x2f
        /*00f2*/ 	.short	(.L_52 - .L_51)
	.align		4
.L_51:
        /*00f4*/ 	.word	index@(_ZN7cutlass13device_kernelIN5flash19enable_sm80_to_sm89INS1_16FlashAttnFwdSm80INS1_25CollectiveMainloopFwdSm80ILi8ELi1ELb0EN4cute5tupleIJNS5_1CILi128EEENS7_ILi64EEENS7_ILi192EEEEEELi192ENS_6half_tEfNS_4arch4Sm80ELb1ELb0ELb0ELb1ELb0ELb1ELb1ELb0EEENS1_21CollectiveEpilogueFwdINS6_IJS8_SA_S9_EEENS6_IJNS7_ILi1EEESI_SI_EEESC_SE_Li256ELb1ELb1ELb0ELb0EEENS1_19SingleTileSchedulerILb1ELb0ELb1ELi128EEEEEEEEEvNT_6ParamsE)
        /*00f8*/ 	.word	0x000000fe


	//----- nvinfo : EIATTR_FRAME_SIZE
	.align		4
.L_52:
        /*00fc*/ 	.byte	0x04, 0x11
        /*00fe*/ 	.short	(.L_54 - .L_53)
	.align		4
.L_53:
        /*0100*/ 	.word	index@(_ZN7cutlass13device_kernelIN5flash19enable_sm80_to_sm89INS1_16FlashAttnFwdSm80INS1_25CollectiveMainloopFwdSm80ILi8ELi1ELb0EN4cute5tupleIJNS5_1CILi128EEENS7_ILi64EEENS7_ILi192EEEEEELi192ENS_6half_tEfNS_4arch4Sm80ELb1ELb0ELb0ELb1ELb0ELb1ELb1ELb0EEENS1_21CollectiveEpilogueFwdINS6_IJS8_SA_S9_EEENS6_IJNS7_ILi1EEESI_SI_EEESC_SE_Li256ELb1ELb1ELb0ELb0EEENS1_19SingleTileSchedulerILb1ELb0ELb1ELi128EEEEEEEEEvNT_6ParamsE)
        /*0104*/ 	.word	0x00000000


	//----- nvinfo : EIATTR_REGCOUNT
	.align		4
.L_54:
        /*0108*/ 	.byte	0x04, 0x2f
        /*010a*/ 	.short	(.L_56 - .L_55)
	.align		4
.L_55:
        /*010c*/ 	.word	index@(_ZN7cutlass13device_kernelIN5flash19enable_sm80_to_sm89INS1_16FlashAttnFwdSm80INS1_25CollectiveMainloopFwdSm80ILi8ELi1ELb1EN4cute5tupleIJNS5_1CILi128EEENS7_ILi96EEENS7_ILi192EEEEEELi192ENS_6half_tEfNS_4arch4Sm80ELb1ELb0ELb0ELb1ELb0ELb0ELb1ELb0EEENS1_21CollectiveEpilogueFwdINS6_IJS8_SA_S9_EEENS6_IJNS7_ILi1EEESI_SI_EEESC_SE_Li256ELb1ELb1ELb0ELb0EEENS1_19SingleTileSchedulerILb1ELb0ELb1ELi128EEEEEEEEEvNT_6ParamsE)
        /*0110*/ 	.word	0x000000ff


	//----- nvinfo : EIATTR_FRAME_SIZE
	.align		4
.L_56:
        /*0114*/ 	.byte	0x04, 0x11
        /*0116*/ 	.short	(.L_58 - .L_57)
	.align		4
.L_57:
        /*0118*/ 	.word	index@(_ZN7cutlass13device_kernelIN5flash19enable_sm80_to_sm89INS1_16FlashAttnFwdSm80INS1_25CollectiveMainloopFwdSm80ILi8ELi1ELb1EN4cute5tupleIJNS5_1CILi128EEENS7_ILi96EEENS7_ILi192EEEEEELi192ENS_6half_tEfNS_4arch4Sm80ELb1ELb0ELb0ELb1ELb0ELb0ELb1ELb0EEENS1_21CollectiveEpilogueFwdINS6_IJS8_SA_S9_EEENS6_IJNS7_ILi1EEESI_SI_EEESC_SE_Li256ELb1ELb1ELb0ELb0EEENS1_19SingleTileSchedulerILb1ELb0ELb1ELi128EEEEEEEEEvNT_6ParamsE)
        /*011c*/ 	.word	0x00000068


	//----- nvinfo : EIATTR_REGCOUNT
	.align		4
.L_58:
        /*0120*/ 	.byte	0x04, 0x2f
        /*0122*/ 	.short	(.L_60 - .L_59)
	.align		4
.L_59:
        /*0124*/ 	.word	index@(_ZN7cutlass13device_kernelIN5flash19enable_sm80_to_sm89INS1_16FlashAttnFwdSm80INS1_25CollectiveMainloopFwdSm80ILi8ELi1ELb1EN4cute5tupleIJNS5_1CILi128EEENS7_ILi96EEENS7_ILi192EEEEEELi192ENS_6half_tEfNS_4arch4Sm80ELb1ELb0ELb0ELb0ELb0ELb0ELb1ELb0EEENS1_21CollectiveEpilogueFwdINS6_IJS8_SA_S9_EEENS6_IJNS7_ILi1EEESI_SI_EEESC_SE_Li256ELb0ELb1ELb0ELb0EEENS1_30DynamicPersistentTileSchedulerILi256ELi256ELb0ELb1ELb0EEEEEEEEEvNT_6ParamsE)
        /*0128*/ 	.word	0x000000ff


	//----- nvinfo : EIATTR_FRAME_SIZE
	.align		4
.L_60:
        /*012c*/ 	.byte	0x04, 0x11
        /*012e*/ 	.short	(.L_62 - .L_61)
	.align		4
.L_61:
        /*0130*/ 	.word	index@($__internal_5_$__cuda_sm70_shflsync_idx_p)
        /*0134*/ 	.word	0x00000000


	//----- nvinfo : EIATTR_FRAME_SIZE
	.align		4
.L_62:
        /*0138*/ 	.byte	0x04, 0x11
        /*013a*/ 	.short	(.L_64 - .L_63)
	.align		4
.L_63:
        /*013c*/ 	.word	index@($__internal_4_$__cuda_sm70_shflsync_bfly_p)
        /*0140*/ 	.word	0x00000000


	//----- nvinfo : EIATTR_FRAME_SIZE
	.align		4
.L_64:
        /*0144*/ 	.byte	0x04, 0x11
        /*0146*/ 	.short	(.L_66 - .L_65)
	.align		4
.L_65:
        /*0148*/ 	.word	index@(_ZN7cutlass13device_kernelIN5flash19enable_sm80_to_sm89INS1_16FlashAttnFwdSm80INS1_25CollectiveMainloopFwdSm80ILi8ELi1ELb1EN4cute5tupleIJNS5_1CILi128EEENS7_ILi96EEENS7_ILi192EEEEEELi192ENS_6half_tEfNS_4arch4Sm80ELb1ELb0ELb0ELb0ELb0ELb0ELb1ELb0EEENS1_21CollectiveEpilogueFwdINS6_IJS8_SA_S9_EEENS6_IJNS7_ILi1EEESI_SI_EEESC_SE_Li256ELb0ELb1ELb0ELb0EEENS1_30DynamicPersistentTileSchedulerILi256ELi256ELb0ELb1ELb0EEEEEEEEEvNT_6ParamsE)
        /*014c*/ 	.word	0x000000a0


	//----- nvinfo : EIATTR_REGCOUNT
	.align		4
.L_66:
        /*0150*/ 	.byte	0x04, 0x2f
        /*0152*/ 	.short	(.L_68 - .L_67)
	.align		4
.L_67:
        /*0154*/ 	.word	index@(_ZN7cutlass13device_kernelIN5flash19enable_sm80_to_sm89INS1_16FlashAttnFwdSm80INS1_25CollectiveMainloopFwdSm80ILi8ELi1ELb0EN4cute5tupleIJNS5_1CILi128EEENS7_ILi64EEENS7_ILi192EEEEEELi192ENS_6half_tEfNS_4arch4Sm80ELb0ELb1ELb0ELb1ELb0ELb1ELb1ELb0EEENS1_21CollectiveEpilogueFwdINS6_IJS8_SA_S9_EEENS6_IJNS7_ILi1EEESI_SI_EEESC_SE_Li256ELb1ELb1ELb0ELb0EEENS1_19SingleTileSchedulerILb1ELb0ELb1ELi128EEEEEEEEEvNT_6ParamsE)
        /*0158*/ 	.word	0x000000f1


	//----- nvinfo : EIATTR_FRAME_SIZE
	.align		4
.L_68:
        /*015c*/ 	.byte	0x04, 0x11
        /*015e*/ 	.short	(.L_70 - .L_69)
	.align		4
.L_69:
        /*0160*/ 	.word	index@(_ZN7cutlass13device_kernelIN5flash19enable_sm80_to_sm89INS1_16FlashAttnFwdSm80INS1_25CollectiveMainloopFwdSm80ILi8ELi1ELb0EN4cute5tupleIJNS5_1CILi128EEENS7_ILi64EEENS7_ILi192EEEEEELi192ENS_6half_tEfNS_4arch4Sm80ELb0ELb1ELb0ELb1ELb0ELb1ELb1ELb0EEENS1_21CollectiveEpilogueFwdINS6_IJS8_SA_S9_EEENS6_IJNS7_ILi1EEESI_SI_EEESC_SE_Li256ELb1ELb1ELb0ELb0EEENS1_19SingleTileSchedulerILb1ELb0ELb1ELi128EEEEEEEEEvNT_6ParamsE)
        /*0164*/ 	.word	0x00000000


	//----- nvinfo : EIATTR_REGCOUNT
	.align		4
.L_70:
        /*0168*/ 	.byte	0x04, 0x2f
        /*016a*/ 	.short	(.L_72 - .L_71)
	.align		4
.L_71:
        /*016c*/ 	.word	index@(_ZN7cutlass13device_kernelIN5flash19enable_sm80_to_sm89INS1_16FlashAttnFwdSm80INS1_25CollectiveMainloopFwdSm80ILi8ELi1ELb0EN4cute5tupleIJNS5_1CILi128EEENS7_ILi64EEENS7_ILi192EEEEEELi192ENS_6half_tEfNS_4arch4Sm80ELb0ELb1ELb0ELb1ELb0ELb0ELb1ELb0EEENS1_21CollectiveEpilogueFwdINS6_IJS8_SA_S9_EEENS6_IJNS7_ILi1EEESI_SI_EEESC_SE_Li256ELb1ELb1ELb0ELb0EEENS1_19SingleTileSchedulerILb1ELb0ELb1ELi128EEEEEEEEEvNT_6ParamsE)
        /*0170*/ 	.word	0x000000f0


	//----- nvinfo : EIATTR_FRAME_SIZE
	.align		4
.L_72:
        /*0174*/ 	.byte	0x04, 0x11
        /*0176*/ 	.short	(.L_74 - .L_73)
	.align		4
.L_73:
        /*0178*/ 	.word	index@(_ZN7cutlass13device_kernelIN5flash19enable_sm80_to_sm89INS1_16FlashAttnFwdSm80INS1_25CollectiveMainloopFwdSm80ILi8ELi1ELb0EN4cute5tupleIJNS5_1CILi128EEENS7_ILi64EEENS7_ILi192EEEEEELi192ENS_6half_tEfNS_4arch4Sm80ELb0ELb1ELb0ELb1ELb0ELb0ELb1ELb0EEENS1_21CollectiveEpilogueFwdINS6_IJS8_SA_S9_EEENS6_IJNS7_ILi1EEESI_SI_EEESC_SE_Li256ELb1ELb1ELb0ELb0EEENS1_19SingleTileSchedulerILb1ELb0ELb1ELi128EEEEEEEEEvNT_6ParamsE)
        /*017c*/ 	.word	0x00000000


	//----- nvinfo : EIATTR_REGCOUNT
	.align		4
.L_74:
        /*0180*/ 	.byte	0x04, 0x2f
        /*0182*/ 	.short	(.L_76 - .L_75)
	.align		4
.L_75:
        /*0184*/ 	.word	index@(_ZN7cutlass13device_kernelIN5flash19enable_sm80_to_sm89INS1_16FlashAttnFwdSm80INS1_25CollectiveMainloopFwdSm80ILi8ELi1ELb0EN4cute5tupleIJNS5_1CILi128EEENS7_ILi64EEENS7_ILi192EEEEEELi192ENS_6half_tEfNS_4arch4Sm80ELb0ELb1ELb0ELb0ELb0ELb0ELb1ELb0EEENS1_21CollectiveEpilogueFwdINS6_IJS8_SA_S9_EEENS6_IJNS7_ILi1EEESI_SI_EEESC_SE_Li256ELb0ELb1ELb0ELb0EEENS1_19SingleTileSchedulerILb0ELb0ELb1ELi128EEEEEEEEEvNT_6ParamsE)
        /*0188*/ 	.word	0x000000f0


	//----- nvinfo : EIATTR_FRAME_SIZE
	.align		4
.L_76:
        /*018c*/ 	.byte	0x04, 0x11
        /*018e*/ 	.short	(.L_78 - .L_77)
	.align		4
.L_77:
        /*0190*/ 	.word	index@(_ZN7cutlass13device_kernelIN5flash19enable_sm80_to_sm89INS1_16FlashAttnFwdSm80INS1_25CollectiveMainloopFwdSm80ILi8ELi1ELb0EN4cute5tupleIJNS5_1CILi128EEENS7_ILi64EEENS7_ILi192EEEEEELi192ENS_6half_tEfNS_4arch4Sm80ELb0ELb1ELb0ELb0ELb0ELb0ELb1ELb0EEENS1_21CollectiveEpilogueFwdINS6_IJS8_SA_S9_EEENS6_IJNS7_ILi1EEESI_SI_EEESC_SE_Li256ELb0ELb1ELb0ELb0EEENS1_19SingleTileSchedulerILb0ELb0ELb1ELi128EEEEEEEEEvNT_6ParamsE)
        /*0194*/ 	.word	0x00000000


	//----- nvinfo : EIATTR_REGCOUNT
	.align		4
.L_78:
        /*0198*/ 	.byte	0x04, 0x2f
        /*019a*/ 	.short	(.L_80 - .L_79)
	.align		4
.L_79:
        /*019c*/ 	.word	index@(_ZN7cutlass13device_kernelIN5flash19enable_sm80_to_sm89INS1_16FlashAttnFwdSm80INS1_25CollectiveMainloopFwdSm80ILi8ELi1ELb0EN4cute5tupleIJNS5_1CILi128EEENS7_ILi64EEENS7_ILi192EEEEEELi192ENS_6half_tEfNS_4arch4Sm80ELb0ELb0ELb0ELb1ELb0ELb1ELb1ELb0EEENS1_21CollectiveEpilogueFwdINS6_IJS8_SA_S9_EEENS6_IJNS7_ILi1EEESI_SI_EEESC_SE_Li256ELb1ELb1ELb0ELb0EEENS1_19SingleTileSchedulerILb1ELb0ELb1ELi128EEEEEEEEEvNT_6ParamsE)
        /*01a0*/ 	.word	0x000000f2


	//----- nvinfo : EIATTR_FRAME_SIZE
	.align		4
.L_80:
        /*01a4*/ 	.byte	0x04, 0x11
        /*01a6*/ 	.short	(.L_82 - .L_81)
	.align		4
.L_81:
        /*01a8*/ 	.word	index@(_ZN7cutlass13device_kernelIN5flash19enable_sm80_to_sm89INS1_16FlashAttnFwdSm80INS1_25CollectiveMainloopFwdSm80ILi8ELi1ELb0EN4cute5tupleIJNS5_1CILi128EEENS7_ILi64EEENS7_ILi192EEEEEELi192ENS_6half_tEfNS_4arch4Sm80ELb0ELb0ELb0ELb1ELb0ELb1ELb1ELb0EEENS1_21CollectiveEpilogueFwdINS6_IJS8_SA_S9_EEENS6_IJNS7_ILi1EEESI_SI_EEESC_SE_Li256ELb1ELb1ELb0ELb0EEENS1_19SingleTileSchedulerILb1ELb0ELb1ELi128EEEEEEEEEvNT_6ParamsE)
        /*01ac*/ 	.word	0x00000000


	//----- nvinfo : EIATTR_REGCOUNT
	.align		4
.L_82:
        /*01b0*/ 	.byte	0x04, 0x2f
        /*01b2*/ 	.short	(.L_84 - .L_83)
	.align		4
.L_83:
        /*01b4*/ 	.word	index@(_ZN7cutlass13device_kernelIN5flash19enable_sm80_to_sm89INS1_16FlashAttnFwdSm80INS1_25CollectiveMainloopFwdSm80ILi8ELi1ELb1EN4cute5tupleIJNS5_1CILi128EEENS7_ILi96EEENS7_ILi192EEEEEELi192ENS_6half_tEfNS_4arch4Sm80ELb0ELb0ELb0ELb1ELb0ELb0ELb1ELb0EEENS1_21CollectiveEpilogueFwdINS6_IJS8_SA_S9_EEENS6_IJNS7_ILi1EEESI_SI_EEESC_SE_Li256ELb1ELb1ELb0ELb0EEENS1_19SingleTileSchedulerILb1ELb0ELb1ELi128EEEEEEEEEvNT_6ParamsE)
        /*01b8*/ 	.word	0x000000ff


	//----- nvinfo : EIATTR_FRAME_SIZE
	.align		4
.L_84:
        /*01bc*/ 	.byte	0x04, 0x11
        /*01be*/ 	.short	(.L_86 - .L_85)
	.align		4
.L_85:
        /*01c0*/ 	.word	index@(_ZN7cutlass13device_kernelIN5flash19enable_sm80_to_sm89INS1_16FlashAttnFwdSm80INS1_25CollectiveMainloopFwdSm80ILi8ELi1ELb1EN4cute5tupleIJNS5_1CILi128EEENS7_ILi96EEENS7_ILi192EEEEEELi192ENS_6half_tEfNS_4arch4Sm80ELb0ELb0ELb0ELb1ELb0ELb0ELb1ELb0EEENS1_21CollectiveEpilogueFwdINS6_IJS8_SA_S9_EEENS6_IJNS7_ILi1EEESI_SI_EEESC_SE_Li256ELb1ELb1ELb0ELb0EEENS1_19SingleTileSchedulerILb1ELb0ELb1ELi128EEEEEEEEEvNT_6ParamsE)
        /*01c4*/ 	.word	0x00000070


	//----- nvinfo : EIATTR_REGCOUNT
	.align		4
.L_86:
        /*01c8*/ 	.byte	0x04, 0x2f
        /*01ca*/ 	.short	(.L_88 - .L_87)
	.align		4
.L_87:
        /*01cc*/ 	.word	index@(_ZN7cutlass13device_kernelIN5flash19enable_sm80_to_sm89INS1_16FlashAttnFwdSm80INS1_25CollectiveMainloopFwdSm80ILi8ELi1ELb1EN4cute5tupleIJNS5_1CILi128EEENS7_ILi96EEENS7_ILi192EEEEEELi192ENS_6half_tEfNS_4arch4Sm80ELb0ELb0ELb0ELb0ELb0ELb0ELb1ELb0EEENS1_21CollectiveEpilogueFwdINS6_IJS8_SA_S9_EEENS6_IJNS7_ILi1EEESI_SI_EEESC_SE_Li256ELb0ELb1ELb0ELb0EEENS1_19SingleTileSchedulerILb0ELb0ELb1ELi128EEEEEEEEEvNT_6ParamsE)
        /*01d0*/ 	.word	0x000000ff


	//----- nvinfo : EIATTR_FRAME_SIZE
	.align		4
.L_88:
        /*01d4*/ 	.byte	0x04, 0x11
        /*01d6*/ 	.short	(.L_90 - .L_89)
	.align		4
.L_89:
        /*01d8*/ 	.word	index@(_ZN7cutlass13device_kernelIN5flash19enable_sm80_to_sm89INS1_16FlashAttnFwdSm80INS1_25CollectiveMainloopFwdSm80ILi8ELi1ELb1EN4cute5tupleIJNS5_1CILi128EEENS7_ILi96EEENS7_ILi192EEEEEELi192ENS_6half_tEfNS_4arch4Sm80ELb0ELb0ELb0ELb0ELb0ELb0ELb1ELb0EEENS1_21CollectiveEpilogueFwdINS6_IJS8_SA_S9_EEENS6_IJNS7_ILi1EEESI_SI_EEESC_SE_Li256ELb0ELb1ELb0ELb0EEENS1_19SingleTileSchedulerILb0ELb0ELb1ELi128EEEEEEEEEvNT_6ParamsE)
        /*01dc*/ 	.word	0x00000090


	//----- nvinfo : EIATTR_REGCOUNT
	.align		4
.L_90:
        /*01e0*/ 	.byte	0x04, 0x2f
        /*01e2*/ 	.short	(.L_92 - .L_91)
	.align		4
.L_91:
        /*01e4*/ 	.word	index@(_ZN7cutlass13device_kernelIN5flash19enable_sm80_to_sm89INS1_16FlashAttnFwdSm80INS1_25CollectiveMainloopFwdSm80ILi8ELi2ELb0EN4cute5tupleIJNS5_1CILi128EEENS7_ILi64EEENS7_ILi192EEEEEELi192ENS_6half_tEfNS_4arch4Sm80ELb1ELb0ELb1ELb1ELb0ELb1ELb1ELb0EEENS1_21CollectiveEpilogueFwdINS6_IJS8_SA_S9_EEENS6_IJNS7_ILi1EEESI_SI_EEESC_SE_Li256ELb1ELb1ELb0ELb0EEENS1_19SingleTileSchedulerILb1ELb0ELb1ELi128EEEEEEEEEvNT_6ParamsE)
        /*01e8*/ 	.word	0x000000ff


	//----- nvinfo : EIATTR_FRAME_SIZE
	.align		4
.L_92:
        /*01ec*/ 	.byte	0x04, 0x11
        /*01ee*/ 	.short	(.L_94 - .L_93)
	.align		4
.L_93:
        /*01f0*/ 	.word	index@(_ZN7cutlass13device_kernelIN5flash19enable_sm80_to_sm89INS1_16FlashAttnFwdSm80INS1_25CollectiveMainloopFwdSm80ILi8ELi2ELb0EN4cute5tupleIJNS5_1CILi128EEENS7_ILi64EEENS7_ILi192EEEEEELi192ENS_6half_tEfNS_4arch4Sm80ELb1ELb0ELb1ELb1ELb0ELb1ELb1ELb0EEENS1_21CollectiveEpilogueFwdINS6_IJS8_SA_S9_EEENS6_IJNS7_ILi1EEESI_SI_EEESC_SE_Li256ELb1ELb1ELb0ELb0EEENS1_19SingleTileSchedulerILb1ELb0ELb1ELi128EEEEEEEEEvNT_6ParamsE)
        /*01f4*/ 	.word	0x00000000


	//----- nvinfo : EIATTR_REGCOUNT
	.align		4
.L_94:
        /*01f8*/ 	.byte	0x04, 0x2f
        /*01fa*/ 	.short	(.L_96 - .L_95)
	.align		4
.L_95:
        /*01fc*/ 	.word	index@(_ZN7cutlass13device_kernelIN5flash19enable_sm80_to_sm89INS1_16FlashAttnFwdSm80INS1_25CollectiveMainloopFwdSm80ILi8ELi2ELb1EN4cute5tupleIJNS5_1CILi128EEENS7_ILi96EEENS7_ILi192EEEEEELi192ENS_6half_tEfNS_4arch4Sm80ELb1ELb0ELb1ELb1ELb0ELb0ELb1ELb0EEENS1_21CollectiveEpilogueFwdINS6_IJS8_SA_S9_EEENS6_IJNS7_ILi1EEESI_SI_EEESC_SE_Li256ELb1ELb1ELb0ELb0EEENS1_19SingleTileSchedulerILb1ELb0ELb1ELi128EEEEEEEEEvNT_6ParamsE)
        /*0200*/ 	.word	0x000000ff


	//----- nvinfo : EIATTR_FRAME_SIZE
	.align		4
.L_96:
        /*0204*/ 	.byte	0x04, 0x11
        /*0206*/ 	.short	(.L_98 - .L_97)
	.align		4
.L_97:
        /*0208*/ 	.word	index@(_ZN7cutlass13device_kernelIN5flash19enable_sm80_to_sm89INS1_16FlashAttnFwdSm80INS1_25CollectiveMainloopFwdSm80ILi8ELi2ELb1EN4cute5tupleIJNS5_1CILi128EEENS7_ILi96EEENS7_ILi192EEEEEELi192ENS_6half_tEfNS_4arch4Sm80ELb1ELb0ELb1ELb1ELb0ELb0ELb1ELb0EEENS1_21CollectiveEpilogueFwdINS6_IJS8_SA_S9_EEENS6_IJNS7_ILi1EEESI_SI_EEESC_SE_Li256ELb1ELb1ELb0ELb0EEENS1_19SingleTileSchedulerILb1ELb0ELb1ELi128EEEEEEEEEvNT_6ParamsE)
        /*020c*/ 	.word	0x00000048


	//----- nvinfo : EIATTR_REGCOUNT
	.align		4
.L_98:
        /*0210*/ 	.byte	0x04, 0x2f
        /*0212*/ 	.short	(.L_100 - .L_99)
	.align		4
.L_99:
        /*0214*/ 	.word	index@(_ZN7cutlass13device_kernelIN5flash19enable_sm80_to_sm89INS1_16FlashAttnFwdSm80INS1_25CollectiveMainloopFwdSm80ILi8ELi2ELb1EN4cute5tupleIJNS5_1CILi128EEENS7_ILi96EEENS7_ILi192EEEEEELi192ENS_6half_tEfNS_4arch4Sm80ELb1ELb0ELb1ELb0ELb0ELb0ELb1ELb0EEENS1_21CollectiveEpilogueFwdINS6_IJS8_SA_S9_EEENS6_IJNS7_ILi1EEESI_SI_EEESC_SE_Li256ELb0ELb1ELb0ELb0EEENS1_30DynamicPersistentTileSchedulerILi256ELi256ELb0ELb1ELb0EEEEEEEEEvNT_6ParamsE)
        /*0218*/ 	.word	0x000000ff


	//----- nvinfo : EIATTR_FRAME_SIZE
	.align		4
.L_100:
        /*021c*/ 	.byte	0x04, 0x11
        /*021e*/ 	.short	(.L_102 - .L_101)
	.align		4
.L_101:
        /*0220*/ 	.word	index@($__internal_3_$__cuda_sm70_shflsync_idx_p)
        /*0224*/ 	.word	0x00000000


	//----- nvinfo : EIATTR_FRAME_SIZE
	.align		4
.L_102:
        /*0228*/ 	.byte	0x04, 0x11
        /*022a*/ 	.short	(.L_104 - .L_103)
	.align		4
.L_103:
        /*022c*/ 	.word	index@($__internal_2_$__cuda_sm70_shflsync_bfly_p)
        /*0230*/ 	.word	0x00000000


	//----- nvinfo : EIATTR_FRAME_SIZE
	.align		4
.L_104:
        /*0234*/ 	.byte	0x04, 0x11
        /*0236*/ 	.short	(.L_106 - .L_105)
	.align		4
.L_105:
        /*0238*/ 	.word	index@(_ZN7cutlass13device_kernelIN5flash19enable_sm80_to_sm89INS1_16FlashAttnFwdSm80INS1_25CollectiveMainloopFwdSm80ILi8ELi2ELb1EN4cute5tupleIJNS5_1CILi128EEENS7_ILi96EEENS7_ILi192EEEEEELi192ENS_6half_tEfNS_4arch4Sm80ELb1ELb0ELb1ELb0ELb0ELb0ELb1ELb0EEENS1_21CollectiveEpilogueFwdINS6_IJS8_SA_S9_EEENS6_IJNS7_ILi1EEESI_SI_EEESC_SE_Li256ELb0ELb1ELb0ELb0EEENS1_30DynamicPersistentTileSchedulerILi256ELi256ELb0ELb1ELb0EEEEEEEEEvNT_6ParamsE)
        /*023c*/ 	.word	0x000000a8


	//----- nvinfo : EIATTR_REGCOUNT
	.align		4
.L_106:
        /*0240*/ 	.byte	0x04, 0x2f
        /*0242*/ 	.short	(.L_108 - .L_107)
	.align		4
.L_107:
        /*0244*/ 	.word	index@(_ZN7cutlass13device_kernelIN5flash19enable_sm80_to_sm89INS1_16FlashAttnFwdSm80INS1_25CollectiveMainloopFwdSm80ILi8ELi2ELb0EN4cute5tupleIJNS5_1CILi128EEENS7_ILi64EEENS7_ILi192EEEEEELi192ENS_6half_tEfNS_4arch4Sm80ELb0ELb1ELb1ELb1ELb0ELb1ELb1ELb0EEENS1_21CollectiveEpilogueFwdINS6_IJS8_SA_S9_EEENS6_IJNS7_ILi1EEESI_SI_EEESC_SE_Li256ELb1ELb1ELb0ELb0EEENS1_19SingleTileSchedulerILb1ELb0ELb1ELi128EEEEEEEEEvNT_6ParamsE)
        /*0248*/ 	.word	0x000000ef


	//----- nvinfo : EIATTR_FRAME_SIZE
	.align		4
.L_108:
        /*024c*/ 	.byte	0x04, 0x11
        /*024e*/ 	.short	(.L_110 - .L_109)
	.align		4
.L_109:
        /*0250*/ 	.word	index@(_ZN7cutlass13device_kernelIN5flash19enable_sm80_to_sm89INS1_16FlashAttnFwdSm80INS1_25CollectiveMainloopFwdSm80ILi8ELi2ELb0EN4cute5tupleIJNS5_1CILi128EEENS7_ILi64EEENS7_ILi192EEEEEELi192ENS_6half_tEfNS_4arch4Sm80ELb0ELb1ELb1ELb1ELb0ELb1ELb1ELb0EEENS1_21CollectiveEpilogueFwdINS6_IJS8_SA_S9_EEENS6_IJNS7_ILi1EEESI_SI_EEESC_SE_Li256ELb1ELb1ELb0ELb0EEENS1_19SingleTileSchedulerILb1ELb0ELb1ELi128EEEEEEEEEvNT_6ParamsE)
        /*0254*/ 	.word	0x00000000


	//----- nvinfo : EIATTR_REGCOUNT
	.align		4
.L_110:
        /*0258*/ 	.byte	0x04, 0x2f
        /*025a*/ 	.short	(.L_112 - .L_111)
	.align		4
.L_111:
        /*025c*/ 	.word	index@(_ZN7cutlass13device_kernelIN5flash19enable_sm80_to_sm89INS1_16FlashAttnFwdSm80INS1_25CollectiveMainloopFwdSm80ILi8ELi2ELb0EN4cute5tupleIJNS5_1CILi128EEENS7_ILi64EEENS7_ILi192EEEEEELi192ENS_6half_tEfNS_4arch4Sm80ELb0ELb1ELb1ELb1ELb0ELb0ELb1ELb0EEENS1_21CollectiveEpilogueFwdINS6_IJS8_SA_S9_EEENS6_IJNS7_ILi1EEESI_SI_EEESC_SE_Li256ELb1ELb1ELb0ELb0EEENS1_19SingleTileSchedulerILb1ELb0ELb1ELi128EEEEEEEEEvNT_6ParamsE)
        /*0260*/ 	.word	0x000000fc


	//----- nvinfo : EIATTR_FRAME_SIZE
	.align		4
.L_112:
        /*0264*/ 	.byte	0x04, 0x11
        /*0266*/ 	.short	(.L_114 - .L_113)
	.align		4
.L_113:
        /*0268*/ 	.word	index@(_ZN7cutlass13device_kernelIN5flash19enable_sm80_to_sm89INS1_16FlashAttnFwdSm80INS1_25CollectiveMainloopFwdSm80ILi8ELi2ELb0EN4cute5tupleIJNS5_1CILi128EEENS7_ILi64EEENS7_ILi192EEEEEELi192ENS_6half_tEfNS_4arch4Sm80ELb0ELb1ELb1ELb1ELb0ELb0ELb1ELb0EEENS1_21CollectiveEpilogueFwdINS6_IJS8_SA_S9_EEENS6_IJNS7_ILi1EEESI_SI_EEESC_SE_Li256ELb1ELb1ELb0ELb0EEENS1_19SingleTileSchedulerILb1ELb0ELb1ELi128EEEEEEEEEvNT_6ParamsE)
        /*026c*/ 	.word	0x00000000


	//----- nvinfo : EIATTR_REGCOUNT
	.align		4
.L_114:
        /*0270*/ 	.byte	0x04, 0x2f
        /*0272*/ 	.short	(.L_116 - .L_115)
	.align		4
.L_115:
        /*0274*/ 	.word	index@(_ZN7cutlass13device_kernelIN5flash19enable_sm80_to_sm89INS1_16FlashAttnFwdSm80INS1_25CollectiveMainloopFwdSm80ILi8ELi2ELb0EN4cute5tupleIJNS5_1CILi128EEENS7_ILi64EEENS7_ILi192EEEEEELi192ENS_6half_tEfNS_4arch4Sm80ELb0ELb1ELb1ELb0ELb0ELb0ELb1ELb0EEENS1_21CollectiveEpilogueFwdINS6_IJS8_SA_S9_EEENS6_IJNS7_ILi1EEESI_SI_EEESC_SE_Li256ELb0ELb1ELb0ELb0EEENS1_19SingleTileSchedulerILb0ELb0ELb1ELi128EEEEEEEEEvNT_6ParamsE)
        /*0278*/ 	.word	0x000000ec


	//----- nvinfo : EIATTR_FRAME_SIZE
	.align		4
.L_116:
        /*027c*/ 	.byte	0x04, 0x11
        /*027e*/ 	.short	(.L_118 - .L_117)
	.align		4
.L_117:
        /*0280*/ 	.word	index@(_ZN7cutlass13device_kernelIN5flash19enable_sm80_to_sm89INS1_16FlashAttnFwdSm80INS1_25CollectiveMainloopFwdSm80ILi8ELi2ELb0EN4cute5tupleIJNS5_1CILi128EEENS7_ILi64EEENS7_ILi192EEEEEELi192ENS_6half_tEfNS_4arch4Sm80ELb0ELb1ELb1ELb0ELb0ELb0ELb1ELb0EEENS1_21CollectiveEpilogueFwdINS6_IJS8_SA_S9_EEENS6_IJNS7_ILi1EEESI_SI_EEESC_SE_Li256ELb0ELb1ELb0ELb0EEENS1_19SingleTileSchedulerILb0ELb0ELb1ELi128EEEEEEEEEvNT_6ParamsE)
        /*0284*/ 	.word	0x00000000


	//----- nvinfo : EIATTR_REGCOUNT
	.align		4
.L_118:
        /*0288*/ 	.byte	0x04, 0x2f
        /*028a*/ 	.short	(.L_120 - .L_119)
	.align		4
.L_119:
        /*028c*/ 	.word	index@(_ZN7cutlass13device_kernelIN5flash19enable_sm80_to_sm89INS1_16FlashAttnFwdSm80INS1_25CollectiveMainloopFwdSm80ILi8ELi2ELb0EN4cute5tupleIJNS5_1CILi128EEENS7_ILi64EEENS7_ILi192EEEEEELi192ENS_6half_tEfNS_4arch4Sm80ELb0ELb0ELb1ELb1ELb0ELb1ELb1ELb0EEENS1_21CollectiveEpilogueFwdINS6_IJS8_SA_S9_EEENS6_IJNS7_ILi1EEESI_SI_EEESC_SE_Li256ELb1ELb1ELb0ELb0EEENS1_19SingleTileSchedulerILb1ELb0ELb1ELi128EEEEEEEEEvNT_6ParamsE)
        /*0290*/ 	.word	0x000000ed


	//----- nvinfo : EIATTR_FRAME_SIZE
	.align		4
.L_120:
        /*0294*/ 	.byte	0x04, 0x11
        /*0296*/ 	.short	(.L_122 - .L_121)
	.align		4
.L_121:
        /*0298*/ 	.word	index@(_ZN7cutlass13device_kernelIN5flash19enable_sm80_to_sm89INS1_16FlashAttnFwdSm80INS1_25CollectiveMainloopFwdSm80ILi8ELi2ELb0EN4cute5tupleIJNS5_1CILi128EEENS7_ILi64EEENS7_ILi192EEEEEELi192ENS_6half_tEfNS_4arch4Sm80ELb0ELb0ELb1ELb1ELb0ELb1ELb1ELb0EEENS1_21CollectiveEpilogueFwdINS6_IJS8_SA_S9_EEENS6_IJNS7_ILi1EEESI_SI_EEESC_SE_Li256ELb1ELb1ELb0ELb0EEENS1_19SingleTileSchedulerILb1ELb0ELb1ELi128EEEEEEEEEvNT_6ParamsE)
        /*029c*/ 	.word	0x00000000


	//----- nvinfo : EIATTR_REGCOUNT
	.align		4
.L_122:
        /*02a0*/ 	.byte	0x04, 0x2f
        /*02a2*/ 	.short	(.L_124 - .L_123)
	.align		4
.L_123:
        /*02a4*/ 	.word	index@(_ZN7cutlass13device_kernelIN5flash19enable_sm80_to_sm89INS1_16FlashAttnFwdSm80INS1_25CollectiveMainloopFwdSm80ILi8ELi2ELb1EN4cute5tupleIJNS5_1CILi128EEENS7_ILi96EEENS7_ILi192EEEEEELi192ENS_6half_tEfNS_4arch4Sm80ELb0ELb0ELb1ELb1ELb0ELb0ELb1ELb0EEENS1_21CollectiveEpilogueFwdINS6_IJS8_SA_S9_EEENS6_IJNS7_ILi1EEESI_SI_EEESC_SE_Li256ELb1ELb1ELb0ELb0EEENS1_19SingleTileSchedulerILb1ELb0ELb1ELi128EEEEEEEEEvNT_6ParamsE)
        /*02a8*/ 	.word	0x000000ff


	//----- nvinfo : EIATTR_FRAME_SIZE
	.align		4
.L_124:
        /*02ac*/ 	.byte	0x04, 0x11
        /*02ae*/ 	.short	(.L_126 - .L_125)
	.align		4
.L_125:
        /*02b0*/ 	.word	index@(_ZN7cutlass13device_kernelIN5flash19enable_sm80_to_sm89INS1_16FlashAttnFwdSm80INS1_25CollectiveMainloopFwdSm80ILi8ELi2ELb1EN4cute5tupleIJNS5_1CILi128EEENS7_ILi96EEENS7_ILi192EEEEEELi192ENS_6half_tEfNS_4arch4Sm80ELb0ELb0ELb1ELb1ELb0ELb0ELb1ELb0EEENS1_21CollectiveEpilogueFwdINS6_IJS8_SA_S9_EEENS6_IJNS7_ILi1EEESI_SI_EEESC_SE_Li256ELb1ELb1ELb0ELb0EEENS1_19SingleTileSchedulerILb1ELb0ELb1ELi128EEEEEEEEEvNT_6ParamsE)
        /*02b4*/ 	.word	0x00000038


	//----- nvinfo : EIATTR_REGCOUNT
	.align		4
.L_126:
        /*02b8*/ 	.byte	0x04, 0x2f
        /*02ba*/ 	.short	(.L_128 - .L_127)
	.align		4
.L_127:
        /*02bc*/ 	.word	index@(_ZN7cutlass13device_kernelIN5flash19enable_sm80_to_sm89INS1_16FlashAttnFwdSm80INS1_25CollectiveMainloopFwdSm80ILi8ELi2ELb1EN4cute5tupleIJNS5_1CILi128EEENS7_ILi96EEENS7_ILi192EEEEEELi192ENS_6half_tEfNS_4arch4Sm80ELb0ELb0ELb1ELb0ELb0ELb0ELb1ELb0EEENS1_21CollectiveEpilogueFwdINS6_IJS8_SA_S9_EEENS6_IJNS7_ILi1EEESI_SI_EEESC_SE_Li256ELb0ELb1ELb0ELb0EEENS1_19SingleTileSchedulerILb0ELb0ELb1ELi128EEEEEEEEEvNT_6ParamsE)
        /*02c0*/ 	.word	0x000000ff


	//----- nvinfo : EIATTR_FRAME_SIZE
	.align		4
.L_128:
        /*02c4*/ 	.byte	0x04, 0x11
        /*02c6*/ 	.short	(.L_130 - .L_129)
	.align		4
.L_129:
        /*02c8*/ 	.word	index@(_ZN7cutlass13device_kernelIN5flash19enable_sm80_to_sm89INS1_16FlashAttnFwdSm80INS1_25CollectiveMainloopFwdSm80ILi8ELi2ELb1EN4cute5tupleIJNS5_1CILi128EEENS7_ILi96EEENS7_ILi192EEEEEELi192ENS_6half_tEfNS_4arch4Sm80ELb0ELb0ELb1ELb0ELb0ELb0ELb1ELb0EEENS1_21CollectiveEpilogueFwdINS6_IJS8_SA_S9_EEENS6_IJNS7_ILi1EEESI_SI_EEESC_SE_Li256ELb0ELb1ELb0ELb0EEENS1_19SingleTileSchedulerILb0ELb0ELb1ELi128EEEEEEEEEvNT_6ParamsE)
        /*02cc*/ 	.word	0x00000050


	//----- nvinfo : EIATTR_REGCOUNT
	.align		4
.L_130:
        /*02d0*/ 	.byte	0x04, 0x2f
        /*02d2*/ 	.short	(.L_132 - .L_131)
	.align		4
.L_131:
        /*02d4*/ 	.word	index@(_ZN7cutlass13device_kernelIN5flash19enable_sm80_to_sm89INS1_16FlashAttnFwdSm80INS1_25CollectiveMainloopFwdSm80ILi8ELi1ELb0EN4cute5tupleIJNS5_1CILi128EEENS7_ILi64EEENS7_ILi192EEEEEELi192ENS_6half_tEfNS_4arch4Sm80ELb1ELb0ELb1ELb1ELb0ELb1ELb1ELb0EEENS1_21CollectiveEpilogueFwdINS6_IJS8_SA_S9_EEENS6_IJNS7_ILi1EEESI_SI_EEESC_SE_Li256ELb1ELb1ELb0ELb0EEENS1_19SingleTileSchedulerILb1ELb0ELb1ELi128EEEEEEEEEvNT_6ParamsE)
        /*02d8*/ 	.word	0x000000fe


	//----- nvinfo : EIATTR_FRAME_SIZE
	.align		4
.L_132:
        /*02dc*/ 	.byte	0x04, 0x11
        /*02de*/ 	.short	(.L_134 - .L_133)
	.align		4
.L_133:
        /*02e0*/ 	.word	index@(_ZN7cutlass13device_kernelIN5flash19enable_sm80_to_sm89INS1_16FlashAttnFwdSm80INS1_25CollectiveMainloopFwdSm80ILi8ELi1ELb0EN4cute5tupleIJNS5_1CILi128EEENS7_ILi64EEENS7_ILi192EEEEEELi192ENS_6half_tEfNS_4arch4Sm80ELb1ELb0ELb1ELb1ELb0ELb1ELb1ELb0EEENS1_21CollectiveEpilogueFwdINS6_IJS8_SA_S9_EEENS6_IJNS7_ILi1EEESI_SI_EEESC_SE_Li256ELb1ELb1ELb0ELb0EEENS1_19SingleTileSchedulerILb1ELb0ELb1ELi128EEEEEEEEEvNT_6ParamsE)
        /*02e4*/ 	.word	0x00000000


	//----- nvinfo : EIATTR_REGCOUNT
	.align		4
.L_134:
        /*02e8*/ 	.byte	0x04, 0x2f
        /*02ea*/ 	.short	(.L_136 - .L_135)
	.align		4
.L_135:
        /*02ec*/ 	.word	index@(_ZN7cutlass13device_kernelIN5flash19enable_sm80_to_sm89INS1_16FlashAttnFwdSm80INS1_25CollectiveMainloopFwdSm80ILi8ELi1ELb1EN4cute5tupleIJNS5_1CILi128EEENS7_ILi96EEENS7_ILi192EEEEEELi192ENS_6half_tEfNS_4arch4Sm80ELb1ELb0ELb1ELb1ELb0ELb0ELb1ELb0EEENS1_21CollectiveEpilogueFwdINS6_IJS8_SA_S9_EEENS6_IJNS7_ILi1EEESI_SI_EEESC_SE_Li256ELb1ELb1ELb0ELb0EEENS1_19SingleTileSchedulerILb1ELb0ELb1ELi128EEEEEEEEEvNT_6ParamsE)
        /*02f0*/ 	.word	0x000000ff


	//----- nvinfo : EIATTR_FRAME_SIZE
	.align		4
.L_136:
        /*02f4*/ 	.byte	0x04, 0x11
        /*02f6*/ 	.short	(.L_138 - .L_137)
	.align		4
.L_137:
        /*02f8*/ 	.word	index@(_ZN7cutlass13device_kernelIN5flash19enable_sm80_to_sm89INS1_16FlashAttnFwdSm80INS1_25CollectiveMainloopFwdSm80ILi8ELi1ELb1EN4cute5tupleIJNS5_1CILi128EEENS7_ILi96EEENS7_ILi192EEEEEELi192ENS_6half_tEfNS_4arch4Sm80ELb1ELb0ELb1ELb1ELb0ELb0ELb1ELb0EEENS1_21CollectiveEpilogueFwdINS6_IJS8_SA_S9_EEENS6_IJNS7_ILi1EEESI_SI_EEESC_SE_Li256ELb1ELb1ELb0ELb0EEENS1_19SingleTileSchedulerILb1ELb0ELb1ELi128EEEEEEEEEvNT_6ParamsE)
        /*02fc*/ 	.word	0x00000058


	//----- nvinfo : EIATTR_REGCOUNT
	.align		4
.L_138:
        /*0300*/ 	.byte	0x04, 0x2f
        /*0302*/ 	.short	(.L_140 - .L_139)
	.align		4
.L_139:
        /*0304*/ 	.word	index@(_ZN7cutlass13device_kernelIN5flash19enable_sm80_to_sm89INS1_16FlashAttnFwdSm80INS1_25CollectiveMainloopFwdSm80ILi8ELi1ELb1EN4cute5tupleIJNS5_1CILi128EEENS7_ILi96EEENS7_ILi192EEEEEELi192ENS_6half_tEfNS_4arch4Sm80ELb1ELb0ELb1ELb0ELb0ELb0ELb1ELb0EEENS1_21CollectiveEpilogueFwdINS6_IJS8_SA_S9_EEENS6_IJNS7_ILi1EEESI_SI_EEESC_SE_Li256ELb0ELb1ELb0ELb0EEENS1_30DynamicPersistentTileSchedulerILi256ELi256ELb0ELb1ELb0EEEEEEEEEvNT_6ParamsE)
        /*0308*/ 	.word	0x000000ff


	//----- nvinfo : EIATTR_FRAME_SIZE
	.align		4
.L_140:
        /*030c*/ 	.byte	0x04, 0x11
        /*030e*/ 	.short	(.L_142 - .L_141)
	.align		4
.L_141:
        /*0310*/ 	.word	index@($__internal_1_$__cuda_sm70_shflsync_idx_p)
        /*0314*/ 	.word	0x00000000


	//----- nvinfo : EIATTR_FRAME_SIZE
	.align		4
.L_142:
        /*0318*/ 	.byte	0x04, 0x11
        /*031a*/ 	.short	(.L_144 - .L_143)
	.align		4
.L_143:
        /*031c*/ 	.word	index@($__internal_0_$__cuda_sm70_shflsync_bfly_p)
        /*0320*/ 	.word	0x00000000


	//----- nvinfo : EIATTR_FRAME_SIZE
	.align		4
.L_144:
        /*0324*/ 	.byte	0x04, 0x11
        /*0326*/ 	.short	(.L_146 - .L_145)
	.align		4
.L_145:
        /*0328*/ 	.word	index@(_ZN7cutlass13device_kernelIN5flash19enable_sm80_to_sm89INS1_16FlashAttnFwdSm80INS1_25CollectiveMainloopFwdSm80ILi8ELi1ELb1EN4cute5tupleIJNS5_1CILi128EEENS7_ILi96EEENS7_ILi192EEEEEELi192ENS_6half_tEfNS_4arch4Sm80ELb1ELb0ELb1ELb0ELb0ELb0ELb1ELb0EEENS1_21CollectiveEpilogueFwdINS6_IJS8_SA_S9_EEENS6_IJNS7_ILi1EEESI_SI_EEESC_SE_Li256ELb0ELb1ELb0ELb0EEENS1_30DynamicPersistentTileSchedulerILi256ELi256ELb0ELb1ELb0EEEEEEEEEvNT_6ParamsE)
        /*032c*/ 	.word	0x000000d0


	//----- nvinfo : EIATTR_REGCOUNT
	.align		4
.L_146:
        /*0330*/ 	.byte	0x04, 0x2f
        /*0332*/ 	.short	(.L_148 - .L_147)
	.align		4
.L_147:
        /*0334*/ 	.word	index@(_ZN7cutlass13device_kernelIN5flash19enable_sm80_to_sm89INS1_16FlashAttnFwdSm80INS1_25CollectiveMainloopFwdSm80ILi8ELi1ELb0EN4cute5tupleIJNS5_1CILi128EEENS7_ILi64EEENS7_ILi192EEEEEELi192ENS_6half_tEfNS_4arch4Sm80ELb0ELb1ELb1ELb1ELb0ELb1ELb1ELb0EEENS1_21CollectiveEpilogueFwdINS6_IJS8_SA_S9_EEENS6_IJNS7_ILi1EEESI_SI_EEESC_SE_Li256ELb1ELb1ELb0ELb0EEENS1_19SingleTileSchedulerILb1ELb0ELb1ELi128EEEEEEEEEvNT_6ParamsE)
        /*0338*/ 	.word	0x000000fa


	//----- nvinfo : EIATTR_FRAME_SIZE
	.align		4
.L_148:
        /*033c*/ 	.byte	0x04, 0x11
        /*033e*/ 	.short	(.L_150 - .L_149)
	.align		4
.L_149:
        /*0340*/ 	.word	index@(_ZN7cutlass13device_kernelIN5flash19enable_sm80_to_sm89INS1_16FlashAttnFwdSm80INS1_25CollectiveMainloopFwdSm80ILi8ELi1ELb0EN4cute5tupleIJNS5_1CILi128EEENS7_ILi64EEENS7_ILi192EEEEEELi192ENS_6half_tEfNS_4arch4Sm80ELb0ELb1ELb1ELb1ELb0ELb1ELb1ELb0EEENS1_21CollectiveEpilogueFwdINS6_IJS8_SA_S9_EEENS6_IJNS7_ILi1EEESI_SI_EEESC_SE_Li256ELb1ELb1ELb0ELb0EEENS1_19SingleTileSchedulerILb1ELb0ELb1ELi128EEEEEEEEEvNT_6ParamsE)
        /*0344*/ 	.word	0x00000000


	//----- nvinfo : EIATTR_REGCOUNT
	.align		4
.L_150:
        /*0348*/ 	.byte	0x04, 0x2f
        /*034a*/ 	.short	(.L_152 - .L_151)
	.align		4
.L_151:
        /*034c*/ 	.word	index@(_ZN7cutlass13device_kernelIN5flash19enable_sm80_to_sm89INS1_16FlashAttnFwdSm80INS1_25CollectiveMainloopFwdSm80ILi8ELi1ELb0EN4cute5tupleIJNS5_1CILi128EEENS7_ILi64EEENS7_ILi192EEEEEELi192ENS_6half_tEfNS_4arch4Sm80ELb0ELb1ELb1ELb1ELb0ELb0ELb1ELb0EEENS1_21CollectiveEpilogueFwdINS6_IJS8_SA_S9_EEENS6_IJNS7_ILi1EEESI_SI_EEESC_SE_Li256ELb1ELb1ELb0ELb0EEENS1_19SingleTileSchedulerILb1ELb0ELb1ELi128EEEEEEEEEvNT_6ParamsE)
        /*0350*/ 	.word	0x000000ff


	//----- nvinfo : EIATTR_FRAME_SIZE
	.align		4
.L_152:
        /*0354*/ 	.byte	0x04, 0x11
        /*0356*/ 	.short	(.L_154 - .L_153)
	.align		4
.L_153:
        /*0358*/ 	.word	index@(_ZN7cutlass13device_kernelIN5flash19enable_sm80_to_sm89INS1_16FlashAttnFwdSm80INS1_25CollectiveMainloopFwdSm80ILi8ELi1ELb0EN4cute5tupleIJNS5_1CILi128EEENS7_ILi64EEENS7_ILi192EEEEEELi192ENS_6half_tEfNS_4arch4Sm80ELb0ELb1ELb1ELb1ELb0ELb0ELb1ELb0EEENS1_21CollectiveEpilogueFwdINS6_IJS8_SA_S9_EEENS6_IJNS7_ILi1EEESI_SI_EEESC_SE_Li256ELb1ELb1ELb0ELb0EEENS1_19SingleTileSchedulerILb1ELb0ELb1ELi128EEEEEEEEEvNT_6ParamsE)
        /*035c*/ 	.word	0x00000000


	//----- nvinfo : EIATTR_REGCOUNT
	.align		4
.L_154:
        /*0360*/ 	.byte	0x04, 0x2f
        /*0362*/ 	.short	(.L_156 - .L_155)
	.align		4
.L_155:
        /*0364*/ 	.word	index@(_ZN7cutlass13device_kernelIN5flash19enable_sm80_to_sm89INS1_16FlashAttnFwdSm80INS1_25CollectiveMainloopFwdSm80ILi8ELi1ELb0EN4cute5tupleIJNS5_1CILi128EEENS7_ILi64EEENS7_ILi192EEEEEELi192ENS_6half_tEfNS_4arch4Sm80ELb0ELb1ELb1ELb0ELb0ELb0ELb1ELb0EEENS1_21CollectiveEpilogueFwdINS6_IJS8_SA_S9_EEENS6_IJNS7_ILi1EEESI_SI_EEESC_SE_Li256ELb0ELb1ELb0ELb0EEENS1_19SingleTileSchedulerILb0ELb0ELb1ELi128EEEEEEEEEvNT_6ParamsE)
        /*0368*/ 	.word	0x000000ff


	//----- nvinfo : EIATTR_FRAME_SIZE
	.align		4
.L_156:
        /*036c*/ 	.byte	0x04, 0x11
        /*036e*/ 	.short	(.L_158 - .L_157)
	.align		4
.L_157:
        /*0370*/ 	.word	index@(_ZN7cutlass13device_kernelIN5flash19enable_sm80_to_sm89INS1_16FlashAttnFwdSm80INS1_25CollectiveMainloopFwdSm80ILi8ELi1ELb0EN4cute5tupleIJNS5_1CILi128EEENS7_ILi64EEENS7_ILi192EEEEEELi192ENS_6half_tEfNS_4arch4Sm80ELb0ELb1ELb1ELb0ELb0ELb0ELb1ELb0EEENS1_21CollectiveEpilogueFwdINS6_IJS8_SA_S9_EEENS6_IJNS7_ILi1EEESI_SI_EEESC_SE_Li256ELb0ELb1ELb0ELb0EEENS1_19SingleTileSchedulerILb0ELb0ELb1ELi128EEEEEEEEEvNT_6ParamsE)
        /*0374*/ 	.word	0x00000000


	//----- nvinfo : EIATTR_REGCOUNT
	.align		4
.L_158:
        /*0378*/ 	.byte	0x04, 0x2f
        /*037a*/ 	.short	(.L_160 - .L_159)
	.align		4
.L_159:
        /*037c*/ 	.word	index@(_ZN7cutlass13device_kernelIN5flash19enable_sm80_to_sm89INS1_16FlashAttnFwdSm80INS1_25CollectiveMainloopFwdSm80ILi8ELi1ELb0EN4cute5tupleIJNS5_1CILi128EEENS7_ILi64EEENS7_ILi192EEEEEELi192ENS_6half_tEfNS_4arch4Sm80ELb0ELb0ELb1ELb1ELb0ELb1ELb1ELb0EEENS1_21CollectiveEpilogueFwdINS6_IJS8_SA_S9_EEENS6_IJNS7_ILi1EEESI_SI_EEESC_SE_Li256ELb1ELb1ELb0ELb0EEENS1_19SingleTileSchedulerILb1ELb0ELb1ELi128EEEEEEEEEvNT_6ParamsE)
        /*0380*/ 	.word	0x000000fa


	//----- nvinfo : EIATTR_FRAME_SIZE
	.align		4
.L_160:
        /*0384*/ 	.byte	0x04, 0x11
        /*0386*/ 	.short	(.L_162 - .L_161)
	.align		4
.L_161:
        /*0388*/ 	.word	index@(_ZN7cutlass13device_kernelIN5flash19enable_sm80_to_sm89INS1_16FlashAttnFwdSm80INS1_25CollectiveMainloopFwdSm80ILi8ELi1ELb0EN4cute5tupleIJNS5_1CILi128EEENS7_ILi64EEENS7_ILi192EEEEEELi192ENS_6half_tEfNS_4arch4Sm80ELb0ELb0ELb1ELb1ELb0ELb1ELb1ELb0EEENS1_21CollectiveEpilogueFwdINS6_IJS8_SA_S9_EEENS6_IJNS7_ILi1EEESI_SI_EEESC_SE_Li256ELb1ELb1ELb0ELb0EEENS1_19SingleTileSchedulerILb1ELb0ELb1ELi128EEEEEEEEEvNT_6ParamsE)
        /*038c*/ 	.word	0x00000000


	//----- nvinfo : EIATTR_REGCOUNT
	.align		4
.L_162:
        /*0390*/ 	.byte	0x04, 0x2f
        /*0392*/ 	.short	(.L_164 - .L_163)
	.align		4
.L_163:
        /*0394*/ 	.word	index@(_ZN7cutlass13device_kernelIN5flash19enable_sm80_to_sm89INS1_16FlashAttnFwdSm80INS1_25CollectiveMainloopFwdSm80ILi8ELi1ELb1EN4cute5tupleIJNS5_1CILi128EEENS7_ILi96EEENS7_ILi192EEEEEELi192ENS_6half_tEfNS_4arch4Sm80ELb0ELb0ELb1ELb1ELb0ELb0ELb1ELb0EEENS1_21CollectiveEpilogueFwdINS6_IJS8_SA_S9_EEENS6_IJNS7_ILi1EEESI_SI_EEESC_SE_Li256ELb1ELb1ELb0ELb0EEENS1_19SingleTileSchedulerILb1ELb0ELb1ELi128EEEEEEEEEvNT_6ParamsE)
        /*0398*/ 	.word	0x000000ff


	//----- nvinfo : EIATTR_FRAME_SIZE
	.align		4
.L_164:
        /*039c*/ 	.byte	0x04, 0x11
        /*039e*/ 	.short	(.L_166 - .L_165)
	.align		4
.L_165:
        /*03a0*/ 	.word	index@(_ZN7cutlass13device_kernelIN5flash19enable_sm80_to_sm89INS1_16FlashAttnFwdSm80INS1_25CollectiveMainloopFwdSm80ILi8ELi1ELb1EN4cute5tupleIJNS5_1CILi128EEENS7_ILi96EEENS7_ILi192EEEEEELi192ENS_6half_tEfNS_4arch4Sm80ELb0ELb0ELb1ELb1ELb0ELb0ELb1ELb0EEENS1_21CollectiveEpilogueFwdINS6_IJS8_SA_S9_EEENS6_IJNS7_ILi1EEESI_SI_EEESC_SE_Li256ELb1ELb1ELb0ELb0EEENS1_19SingleTileSchedulerILb1ELb0ELb1ELi128EEEEEEEEEvNT_6ParamsE)
        /*03a4*/ 	.word	0x00000068


	//----- nvinfo : EIATTR_REGCOUNT
	.align		4
.L_166:
        /*03a8*/ 	.byte	0x04, 0x2f
        /*03aa*/ 	.short	(.L_168 - .L_167)
	.align		4
.L_167:
        /*03ac*/ 	.word	index@(_ZN7cutlass13device_kernelIN5flash19enable_sm80_to_sm89INS1_16FlashAttnFwdSm80INS1_25CollectiveMainloopFwdSm80ILi8ELi1ELb1EN4cute5tupleIJNS5_1CILi128EEENS7_ILi96EEENS7_ILi192EEEEEELi192ENS_6half_tEfNS_4arch4Sm80ELb0ELb0ELb1ELb0ELb0ELb0ELb1ELb0EEENS1_21CollectiveEpilogueFwdINS6_IJS8_SA_S9_EEENS6_IJNS7_ILi1EEESI_SI_EEESC_SE_Li256ELb0ELb1ELb0ELb0EEENS1_19SingleTileSchedulerILb0ELb0ELb1ELi128EEEEEEEEEvNT_6ParamsE)
        /*03b0*/ 	.word	0x000000ff


	//----- nvinfo : EIATTR_FRAME_SIZE
	.align		4
.L_168:
        /*03b4*/ 	.byte	0x04, 0x11
        /*03b6*/ 	.short	(.L_170 - .L_169)
	.align		4
.L_169:
        /*03b8*/ 	.word	index@(_ZN7cutlass13device_kernelIN5flash19enable_sm80_to_sm89INS1_16FlashAttnFwdSm80INS1_25CollectiveMainloopFwdSm80ILi8ELi1ELb1EN4cute5tupleIJNS5_1CILi128EEENS7_ILi96EEENS7_ILi192EEEEEELi192ENS_6half_tEfNS_4arch4Sm80ELb0ELb0ELb1ELb0ELb0ELb0ELb1ELb0EEENS1_21CollectiveEpilogueFwdINS6_IJS8_SA_S9_EEENS6_IJNS7_ILi1EEESI_SI_EEESC_SE_Li256ELb0ELb1ELb0ELb0EEENS1_19SingleTileSchedulerILb0ELb0ELb1ELi128EEEEEEEEEvNT_6ParamsE)
        /*03bc*/ 	.word	0x00000088


	//----- nvinfo : EIATTR_MIN_STACK_SIZE
	.align		4
.L_170:
        /*03c0*/ 	.byte	0x04, 0x12
        /*03c2*/ 	.short	(.L_172 - .L_171)
	.align		4
.L_171:
        /*03c4*/ 	.word	index@(_ZN7cutlass13device_kernelIN5flash19enable_sm80_to_sm89INS1_16FlashAttnFwdSm80INS1_25CollectiveMainloopFwdSm80ILi8ELi1ELb1EN4cute5tupleIJNS5_1CILi128EEENS7_ILi96EEENS7_ILi192EEEEEELi192ENS_6half_tEfNS_4arch4Sm80ELb0ELb0ELb1ELb0ELb0ELb0ELb1ELb0EEENS1_21CollectiveEpilogueFwdINS6_IJS8_SA_S9_EEENS6_IJNS7_ILi1EEESI_SI_EEESC_SE_Li256ELb0ELb1ELb0ELb0EEENS1_19SingleTileSchedulerILb0ELb0ELb1ELi128EEEEEEEEEvNT_6ParamsE)
        /*03c8*/ 	.word	0x00000088


	//----- nvinfo : EIATTR_MIN_STACK_SIZE
	.align		4
.L_172:
        /*03cc*/ 	.byte	0x04, 0x12
        /*03ce*/ 	.short	(.L_174 - .L_173)
	.align		4
.L_173:
        /*03d0*/ 	.word	index@(_ZN7cutlass13device_kernelIN5flash19enable_sm80_to_sm89INS1_16FlashAttnFwdSm80INS1_25CollectiveMainloopFwdSm80ILi8ELi1ELb1EN4cute5tupleIJNS5_1CILi128EEENS7_ILi96EEENS7_ILi192EEEEEELi192ENS_6half_tEfNS_4arch4Sm80ELb0ELb0ELb1ELb1ELb0ELb0ELb1ELb0EEENS1_21CollectiveEpilogueFwdINS6_IJS8_SA_S9_EEENS6_IJNS7_ILi1EEESI_SI_EEESC_SE_Li256ELb1ELb1ELb0ELb0EEENS1_19SingleTileSchedulerILb1ELb0ELb1ELi128EEEEEEEEEvNT_6ParamsE)
        /*03d4*/ 	.word	0x00000068


	//----- nvinfo : EIATTR_MIN_STACK_SIZE
	.align		4
.L_174:
        /*03d8*/ 	.byte	0x04, 0x12
        /*03da*/ 	.short	(.L_176 - .L_175)
	.align		4
.L_175:
        /*03dc*/ 	.word	index@(_ZN7cutlass13device_kernelIN5flash19enable_sm80_to_sm89INS1_16FlashAttnFwdSm80INS1_25CollectiveMainloopFwdSm80ILi8ELi1ELb0EN4cute5tupleIJNS5_1CILi128EEENS7_ILi64EEENS7_ILi192EEEEEELi192ENS_6half_tEfNS_4arch4Sm80ELb0ELb0ELb1ELb1ELb0ELb1ELb1ELb0EEENS1_21CollectiveEpilogueFwdINS6_IJS8_SA_S9_EEENS6_IJNS7_ILi1EEESI_SI_EEESC_SE_Li256ELb1ELb1ELb0ELb0EEENS1_19SingleTileSchedulerILb1ELb0ELb1ELi128EEEEEEEEEvNT_6ParamsE)
        /*03e0*/ 	.word	0x00000000


	//----- nvinfo : EIATTR_MIN_STACK_SIZE
	.align		4
.L_176:
        /*03e4*/ 	.byte	0x04, 0x12
        /*03e6*/ 	.short	(.L_178 - .L_177)
	.align		4
.L_177:
        /*03e8*/ 	.word	index@(_ZN7cutlass13device_kernelIN5flash19enable_sm80_to_sm89INS1_16FlashAttnFwdSm80INS1_25CollectiveMainloopFwdSm80ILi8ELi1ELb0EN4cute5tupleIJNS5_1CILi128EEENS7_ILi64EEENS7_ILi192EEEEEELi192ENS_6half_tEfNS_4arch4Sm80ELb0ELb1ELb1ELb0ELb0ELb0ELb1ELb0EEENS1_21CollectiveEpilogueFwdINS6_IJS8_SA_S9_EEENS6_IJNS7_ILi1EEESI_SI_EEESC_SE_Li256ELb0ELb1ELb0ELb0EEENS1_19SingleTileSchedulerILb0ELb0ELb1ELi128EEEEEEEEEvNT_6ParamsE)
        /*03ec*/ 	.word	0x00000000


	//----- nvinfo : EIATTR_MIN_STACK_SIZE
	.align		4
.L_178:
        /*03f0*/ 	.byte	0x04, 0x12
        /*03f2*/ 	.short	(.L_180 - .L_179)
	.align		4
.L_179:
        /*03f4*/ 	.word	index@(_ZN7cutlass13device_kernelIN5flash19enable_sm80_to_sm89INS1_16FlashAttnFwdSm80INS1_25CollectiveMainloopFwdSm80ILi8ELi1ELb0EN4cute5tupleIJNS5_1CILi128EEENS7_ILi64EEENS7_ILi192EEEEEELi192ENS_6half_tEfNS_4arch4Sm80ELb0ELb1ELb1ELb1ELb0ELb0ELb1ELb0EEENS1_21CollectiveEpilogueFwdINS6_IJS8_SA_S9_EEENS6_IJNS7_ILi1EEESI_SI_EEESC_SE_Li256ELb1ELb1ELb0ELb0EEENS1_19SingleTileSchedulerILb1ELb0ELb1ELi128EEEEEEEEEvNT_6ParamsE)
        /*03f8*/ 	.word	0x00000000


	//----- nvinfo : EIATTR_MIN_STACK_SIZE
	.align		4
.L_180:
        /*03fc*/ 	.byte	0x04, 0x12
        /*03fe*/ 	.short	(.L_182 - .L_181)
	.align		4
.L_181:
        /*0400*/ 	.word	index@(_ZN7cutlass13device_kernelIN5flash19enable_sm80_to_sm89INS1_16FlashAttnFwdSm80INS1_25CollectiveMainloopFwdSm80ILi8ELi1ELb0EN4cute5tupleIJNS5_1CILi128EEENS7_ILi64EEENS7_ILi192EEEEEELi192ENS_6half_tEfNS_4arch4Sm80ELb0ELb1ELb1ELb1ELb0ELb1ELb1ELb0EEENS1_21CollectiveEpilogueFwdINS6_IJS8_SA_S9_EEENS6_IJNS7_ILi1EEESI_SI_EEESC_SE_Li256ELb1ELb1ELb0ELb0EEENS1_19SingleTileSchedulerILb1ELb0ELb1ELi128EEEEEEEEEvNT_6ParamsE)
        /*0404*/ 	.word	0x00000000


	//----- nvinfo : EIATTR_MIN_STACK_SIZE
	.align		4
.L_182:
        /*0408*/ 	.byte	0x04, 0x12
        /*040a*/ 	.short	(.L_184 - .L_183)
	.align		4
.L_183:
        /*040c*/ 	.word	index@(_ZN7cutlass13device_kernelIN5flash19enable_sm80_to_sm89INS1_16FlashAttnFwdSm80INS1_25CollectiveMainloopFwdSm80ILi8ELi1ELb1EN4cute5tupleIJNS5_1CILi128EEENS7_ILi96EEENS7_ILi192EEEEEELi192ENS_6half_tEfNS_4arch4Sm80ELb1ELb0ELb1ELb0ELb0ELb0ELb1ELb0EEENS1_21CollectiveEpilogueFwdINS6_IJS8_SA_S9_EEENS6_IJNS7_ILi1EEESI_SI_EEESC_SE_Li256ELb0ELb1ELb0ELb0EEENS1_30DynamicPersistentTileSchedulerILi256ELi256ELb0ELb1ELb0EEEEEEEEEvNT_6ParamsE)
        /*0410*/ 	.word	0x000000d0


	//----- nvinfo : EIATTR_MIN_STACK_SIZE
	.align		4
.L_184:
        /*0414*/ 	.byte	0x04, 0x12
        /*0416*/ 	.short	(.L_186 - .L_185)
	.align		4
.L_185:
        /*0418*/ 	.word	index@(_ZN7cutlass13device_kernelIN5flash19enable_sm80_to_sm89INS1_16FlashAttnFwdSm80INS1_25CollectiveMainloopFwdSm80ILi8ELi1ELb1EN4cute5tupleIJNS5_1CILi128EEENS7_ILi96EEENS7_ILi192EEEEEELi192ENS_6half_tEfNS_4arch4Sm80ELb1ELb0ELb1ELb1ELb0ELb0ELb1ELb0EEENS1_21CollectiveEpilogueFwdINS6_IJS8_SA_S9_EEENS6_IJNS7_ILi1EEESI_SI_EEESC_SE_Li256ELb1ELb1ELb0ELb0EEENS1_19SingleTileSchedulerILb1ELb0ELb1ELi128EEEEEEEEEvNT_6ParamsE)
        /*041c*/ 	.word	0x00000058


	//----- nvinfo : EIATTR_MIN_STACK_SIZE
	.align		4
.L_186:
        /*0420*/ 	.byte	0x04, 0x12
        /*0422*/ 	.short	(.L_188 - .L_187)
	.align		4
.L_187:
        /*0424*/ 	.word	index@(_ZN7cutlass13device_kernelIN5flash19enable_sm80_to_sm89INS1_16FlashAttnFwdSm80INS1_25CollectiveMainloopFwdSm80ILi8ELi1ELb0EN4cute5tupleIJNS5_1CILi128EEENS7_ILi64EEENS7_ILi192EEEEEELi192ENS_6half_tEfNS_4arch4Sm80ELb1ELb0ELb1ELb1ELb0ELb1ELb1ELb0EEENS1_21CollectiveEpilogueFwdINS6_IJS8_SA_S9_EEENS6_IJNS7_ILi1EEESI_SI_EEESC_SE_Li256ELb1ELb1ELb0ELb0EEENS1_19SingleTileSchedulerILb1ELb0ELb1ELi128EEEEEEEEEvNT_6ParamsE)
        /*0428*/ 	.word	0x00000000


	//----- nvinfo : EIATTR_MIN_STACK_SIZE
	.align		4
.L_188:
        /*042c*/ 	.byte	0x04, 0x12
        /*042e*/ 	.short	(.L_190 - .L_189)
	.align		4
.L_189:
        /*0430*/ 	.word	index@(_ZN7cutlass13device_kernelIN5flash19enable_sm80_to_sm89INS1_16FlashAttnFwdSm80INS1_25CollectiveMainloopFwdSm80ILi8ELi2ELb1EN4cute5tupleIJNS5_1CILi128EEENS7_ILi96EEENS7_ILi192EEEEEELi192ENS_6half_tEfNS_4arch4Sm80ELb0ELb0ELb1ELb0ELb0ELb0ELb1ELb0EEENS1_21CollectiveEpilogueFwdINS6_IJS8_SA_S9_EEENS6_IJNS7_ILi1EEESI_SI_EEESC_SE_Li256ELb0ELb1ELb0ELb0EEENS1_19SingleTileSchedulerILb0ELb0ELb1ELi128EEEEEEEEEvNT_6ParamsE)
        /*0434*/ 	.word	0x00000050


	//----- nvinfo : EIATTR_MIN_STACK_SIZE
	.align		4
.L_190:
        /*0438*/ 	.byte	0x04, 0x12
        /*043a*/ 	.short	(.L_192 - .L_191)
	.align		4
.L_191:
        /*043c*/ 	.word	index@(_ZN7cutlass13device_kernelIN5flash19enable_sm80_to_sm89INS1_16FlashAttnFwdSm80INS1_25CollectiveMainloopFwdSm80ILi8ELi2ELb1EN4cute5tupleIJNS5_1CILi128EEENS7_ILi96EEENS7_ILi192EEEEEELi192ENS_6half_tEfNS_4arch4Sm80ELb0ELb0ELb1ELb1ELb0ELb0ELb1ELb0EEENS1_21CollectiveEpilogueFwdINS6_IJS8_SA_S9_EEENS6_IJNS7_ILi1EEESI_SI_EEESC_SE_Li256ELb1ELb1ELb0ELb0EEENS1_19SingleTileSchedulerILb1ELb0ELb1ELi128EEEEEEEEEvNT_6ParamsE)
        /*0440*/ 	.word	0x00000038


	//----- nvinfo : EIATTR_MIN_STACK_SIZE
	.align		4
.L_192:
        /*0444*/ 	.byte	0x04, 0x12
        /*0446*/ 	.short	(.L_194 - .L_193)
	.align		4
.L_193:
        /*0448*/ 	.word	index@(_ZN7cutlass13device_kernelIN5flash19enable_sm80_to_sm89INS1_16FlashAttnFwdSm80INS1_25CollectiveMainloopFwdSm80ILi8ELi2ELb0EN4cute5tupleIJNS5_1CILi128EEENS7_ILi64EEENS7_ILi192EEEEEELi192ENS_6half_tEfNS_4arch4Sm80ELb0ELb0ELb1ELb1ELb0ELb1ELb1ELb0EEENS1_21CollectiveEpilogueFwdINS6_IJS8_SA_S9_EEENS6_IJNS7_ILi1EEESI_SI_EEESC_SE_Li256ELb1ELb1ELb0ELb0EEENS1_19SingleTileSchedulerILb1ELb0ELb1ELi128EEEEEEEEEvNT_6ParamsE)
        /*044c*/ 	.word	0x00000000


	//----- nvinfo : EIATTR_MIN_STACK_SIZE
	.align		4
.L_194:
        /*0450*/ 	.byte	0x04, 0x12
        /*0452*/ 	.short	(.L_196 - .L_195)
	.align		4
.L_195:
        /*0454*/ 	.word	index@(_ZN7cutlass13device_kernelIN5flash19enable_sm80_to_sm89INS1_16FlashAttnFwdSm80INS1_25CollectiveMainloopFwdSm80ILi8ELi2ELb0EN4cute5tupleIJNS5_1CILi128EEENS7_ILi64EEENS7_ILi192EEEEEELi192ENS_6half_tEfNS_4arch4Sm80ELb0ELb1ELb1ELb0ELb0ELb0ELb1ELb0EEENS1_21CollectiveEpilogueFwdINS6_IJS8_SA_S9_EEENS6_IJNS7_ILi1EEESI_SI_EEESC_SE_Li256ELb0ELb1ELb0ELb0EEENS1_19SingleTileSchedulerILb0ELb0ELb1ELi128EEEEEEEEEvNT_6ParamsE)
        /*0458*/ 	.word	0x00000000


	//----- nvinfo : EIATTR_MIN_STACK_SIZE
	.align		4
.L_196:
        /*045c*/ 	.byte	0x04, 0x12
        /*045e*/ 	.short	(.L_198 - .L_197)
	.align		4
.L_197:
        /*0460*/ 	.word	index@(_ZN7cutlass13device_kernelIN5flash19enable_sm80_to_sm89INS1_16FlashAttnFwdSm80INS1_25CollectiveMainloopFwdSm80ILi8ELi2ELb0EN4cute5tupleIJNS5_1CILi128EEENS7_ILi64EEENS7_ILi192EEEEEELi192ENS_6half_tEfNS_4arch4Sm80ELb0ELb1ELb1ELb1ELb0ELb0ELb1ELb0EEENS1_21CollectiveEpilogueFwdINS6_IJS8_SA_S9_EEENS6_IJNS7_ILi1EEESI_SI_EEESC_SE_Li256ELb1ELb1ELb0ELb0EEENS1_19SingleTileSchedulerILb1ELb0ELb1ELi128EEEEEEEEEvNT_6ParamsE)
        /*0464*/ 	.word	0x00000000


	//----- nvinfo : EIATTR_MIN_STACK_SIZE
	.align		4
.L_198:
        /*0468*/ 	.byte	0x04, 0x12
        /*046a*/ 	.short	(.L_200 - .L_199)
	.align		4
.L_199:
        /*046c*/ 	.word	index@(_ZN7cutlass13device_kernelIN5flash19enable_sm80_to_sm89INS1_16FlashAttnFwdSm80INS1_25CollectiveMainloopFwdSm80ILi8ELi2ELb0EN4cute5tupleIJNS5_1CILi128EEENS7_ILi64EEENS7_ILi192EEEEEELi192ENS_6half_tEfNS_4arch4Sm80ELb0ELb1ELb1ELb1ELb0ELb1ELb1ELb0EEENS1_21CollectiveEpilogueFwdINS6_IJS8_SA_S9_EEENS6_IJNS7_ILi1EEESI_SI_EEESC_SE_Li256ELb1ELb1ELb0ELb0EEENS1_19SingleTileSchedulerILb1ELb0ELb1ELi128EEEEEEEEEvNT_6ParamsE)
        /*0470*/ 	.word	0x00000000


	//----- nvinfo : EIATTR_MIN_STACK_SIZE
	.align		4
.L_200:
        /*0474*/ 	.byte	0x04, 0x12
        /*0476*/ 	.short	(.L_202 - .L_201)
	.align		4
.L_201:
        /*0478*/ 	.word	index@(_ZN7cutlass13device_kernelIN5flash19enable_sm80_to_sm89INS1_16FlashAttnFwdSm80INS1_25CollectiveMainloopFwdSm80ILi8ELi2ELb1EN4cute5tupleIJNS5_1CILi128EEENS7_ILi96EEENS7_ILi192EEEEEELi192ENS_6half_tEfNS_4arch4Sm80ELb1ELb0ELb1ELb0ELb0ELb0ELb1ELb0EEENS1_21CollectiveEpilogueFwdINS6_IJS8_SA_S9_EEENS6_IJNS7_ILi1EEESI_SI_EEESC_SE_Li256ELb0ELb1ELb0ELb0EEENS1_30DynamicPersistentTileSchedulerILi256ELi256ELb0ELb1ELb0EEEEEEEEEvNT_6ParamsE)
        /*047c*/ 	.word	0x000000a8


	//----- nvinfo : EIATTR_MIN_STACK_SIZE
	.align		4
.L_202:
        /*0480*/ 	.byte	0x04, 0x12
        /*0482*/ 	.short	(.L_204 - .L_203)
	.align		4
.L_203:
        /*0484*/ 	.word	index@(_ZN7cutlass13device_kernelIN5flash19enable_sm80_to_sm89INS1_16FlashAttnFwdSm80INS1_25CollectiveMainloopFwdSm80ILi8ELi2ELb1EN4cute5tupleIJNS5_1CILi128EEENS7_ILi96EEENS7_ILi192EEEEEELi192ENS_6half_tEfNS_4arch4Sm80ELb1ELb0ELb1ELb1ELb0ELb0ELb1ELb0EEENS1_21CollectiveEpilogueFwdINS6_IJS8_SA_S9_EEENS6_IJNS7_ILi1EEESI_SI_EEESC_SE_Li256ELb1ELb1ELb0ELb0EEENS1_19SingleTileSchedulerILb1ELb0ELb1ELi128EEEEEEEEEvNT_6ParamsE)
        /*0488*/ 	.word	0x00000048


	//----- nvinfo : EIATTR_MIN_STACK_SIZE
	.align		4
.L_204:
        /*048c*/ 	.byte	0x04, 0x12
        /*048e*/ 	.short	(.L_206 - .L_205)
	.align		4
.L_205:
        /*0490*/ 	.word	index@(_ZN7cutlass13device_kernelIN5flash19enable_sm80_to_sm89INS1_16FlashAttnFwdSm80INS1_25CollectiveMainloopFwdSm80ILi8ELi2ELb0EN4cute5tupleIJNS5_1CILi128EEENS7_ILi64EEENS7_ILi192EEEEEELi192ENS_6half_tEfNS_4arch4Sm80ELb1ELb0ELb1ELb1ELb0ELb1ELb1ELb0EEENS1_21CollectiveEpilogueFwdINS6_IJS8_SA_S9_EEENS6_IJNS7_ILi1EEESI_SI_EEESC_SE_Li256ELb1ELb1ELb0ELb0EEENS1_19SingleTileSchedulerILb1ELb0ELb1ELi128EEEEEEEEEvNT_6ParamsE)
        /*0494*/ 	.word	0x00000000


	//----- nvinfo : EIATTR_MIN_STACK_SIZE
	.align		4
.L_206:
        /*0498*/ 	.byte	0x04, 0x12
        /*049a*/ 	.short	(.L_208 - .L_207)
	.align		4
.L_207:
        /*049c*/ 	.word	index@(_ZN7cutlass13device_kernelIN5flash19enable_sm80_to_sm89INS1_16FlashAttnFwdSm80INS1_25CollectiveMainloopFwdSm80ILi8ELi1ELb1EN4cute5tupleIJNS5_1CILi128EEENS7_ILi96EEENS7_ILi192EEEEEELi192ENS_6half_tEfNS_4arch4Sm80ELb0ELb0ELb0ELb0ELb0ELb0ELb1ELb0EEENS1_21CollectiveEpilogueFwdINS6_IJS8_SA_S9_EEENS6_IJNS7_ILi1EEESI_SI_EEESC_SE_Li256ELb0ELb1ELb0ELb0EEENS1_19SingleTileSchedulerILb0ELb0ELb1ELi128EEEEEEEEEvNT_6ParamsE)
        /*04a0*/ 	.word	0x00000090


	//----- nvinfo : EIATTR_MIN_STACK_SIZE
	.align		4
.L_208:
        /*04a4*/ 	.byte	0x04, 0x12
        /*04a6*/ 	.short	(.L_210 - .L_209)
	.align		4
.L_209:
        /*04a8*/ 	.word	index@(_ZN7cutlass13device_kernelIN5flash19enable_sm80_to_sm89INS1_16FlashAttnFwdSm80INS1_25CollectiveMainloopFwdSm80ILi8ELi1ELb1EN4cute5tupleIJNS5_1CILi128EEENS7_ILi96EEENS7_ILi192EEEEEELi192ENS_6half_tEfNS_4arch4Sm80ELb0ELb0ELb0ELb1ELb0ELb0ELb1ELb0EEENS1_21CollectiveEpilogueFwdINS6_IJS8_SA_S9_EEENS6_IJNS7_ILi1EEESI_SI_EEESC_SE_Li256ELb1ELb1ELb0ELb0EEENS1_19SingleTileSchedulerILb1ELb0ELb1ELi128EEEEEEEEEvNT_6ParamsE)
        /*04ac*/ 	.word	0x00000070


	//----- nvinfo : EIATTR_MIN_STACK_SIZE
	.align		4
.L_210:
        /*04b0*/ 	.byte	0x04, 0x12
        /*04b2*/ 	.short	(.L_212 - .L_211)
	.align		4
.L_211:
        /*04b4*/ 	.word	index@(_ZN7cutlass13device_kernelIN5flash19enable_sm80_to_sm89INS1_16FlashAttnFwdSm80INS1_25CollectiveMainloopFwdSm80ILi8ELi1ELb0EN4cute5tupleIJNS5_1CILi128EEENS7_ILi64EEENS7_ILi192EEEEEELi192ENS_6half_tEfNS_4arch4Sm80ELb0ELb0ELb0ELb1ELb0ELb1ELb1ELb0EEENS1_21CollectiveEpilogueFwdINS6_IJS8_SA_S9_EEENS6_IJNS7_ILi1EEESI_SI_EEESC_SE_Li256ELb1ELb1ELb0ELb0EEENS1_19SingleTileSchedulerILb1ELb0ELb1ELi128EEEEEEEEEvNT_6ParamsE)
        /*04b8*/ 	.word	0x00000000


	//----- nvinfo : EIATTR_MIN_STACK_SIZE
	.align		4
.L_212:
        /*04bc*/ 	.byte	0x04, 0x12
        /*04be*/ 	.short	(.L_214 - .L_213)
	.align		4
.L_213:
        /*04c0*/ 	.word	index@(_ZN7cutlass13device_kernelIN5flash19enable_sm80_to_sm89INS1_16FlashAttnFwdSm80INS1_25CollectiveMainloopFwdSm80ILi8ELi1ELb0EN4cute5tupleIJNS5_1CILi128EEENS7_ILi64EEENS7_ILi192EEEEEELi192ENS_6half_tEfNS_4arch4Sm80ELb0ELb1ELb0ELb0ELb0ELb0ELb1ELb0EEENS1_21CollectiveEpilogueFwdINS6_IJS8_SA_S9_EEENS6_IJNS7_ILi1EEESI_SI_EEESC_SE_Li256ELb0ELb1ELb0ELb0EEENS1_19SingleTileSchedulerILb0ELb0ELb1ELi128EEEEEEEEEvNT_6ParamsE)
        /*04c4*/ 	.word	0x00000000


	//----- nvinfo : EIATTR_MIN_STACK_SIZE
	.align		4
.L_214:
        /*04c8*/ 	.byte	0x04, 0x12
        /*04ca*/ 	.short	(.L_216 - .L_215)
	.align		4
.L_215:
        /*04cc*/ 	.word	index@(_ZN7cutlass13device_kernelIN5flash19enable_sm80_to_sm89INS1_16FlashAttnFwdSm80INS1_25CollectiveMainloopFwdSm80ILi8ELi1ELb0EN4cute5tupleIJNS5_1CILi128EEENS7_ILi64EEENS7_ILi192EEEEEELi192ENS_6half_tEfNS_4arch4Sm80ELb0ELb1ELb0ELb1ELb0ELb0ELb1ELb0EEENS1_21CollectiveEpilogueFwdINS6_IJS8_SA_S9_EEENS6_IJNS7_ILi1EEESI_SI_EEESC_SE_Li256ELb1ELb1ELb0ELb0EEENS1_19SingleTileSchedulerILb1ELb0ELb1ELi128EEEEEEEEEvNT_6ParamsE)
        /*04d0*/ 	.word	0x00000000


	//----- nvinfo : EIATTR_MIN_STACK_SIZE
	.align		4
.L_216:
        /*04d4*/ 	.byte	0x04, 0x12
        /*04d6*/ 	.short	(.L_218 - .L_217)
	.align		4
.L_217:
        /*04d8*/ 	.word	index@(_ZN7cutlass13device_kernelIN5flash19enable_sm80_to_sm89INS1_16FlashAttnFwdSm80INS1_25CollectiveMainloopFwdSm80ILi8ELi1ELb0EN4cute5tupleIJNS5_1CILi128EEENS7_ILi64EEENS7_ILi192EEEEEELi192ENS_6half_tEfNS_4arch4Sm80ELb0ELb1ELb0ELb1ELb0ELb1ELb1ELb0EEENS1_21CollectiveEpilogueFwdINS6_IJS8_SA_S9_EEENS6_IJNS7_ILi1EEESI_SI_EEESC_SE_Li256ELb1ELb1ELb0ELb0EEENS1_19SingleTileSchedulerILb1ELb0ELb1ELi128EEEEEEEEEvNT_6ParamsE)
        /*04dc*/ 	.word	0x00000000


	//----- nvinfo : EIATTR_MIN_STACK_SIZE
	.align		4
.L_218:
        /*04e0*/ 	.byte	0x04, 0x12
        /*04e2*/ 	.short	(.L_220 - .L_219)
	.align		4
.L_219:
        /*04e4*/ 	.word	index@(_ZN7cutlass13device_kernelIN5flash19enable_sm80_to_sm89INS1_16FlashAttnFwdSm80INS1_25CollectiveMainloopFwdSm80ILi8ELi1ELb1EN4cute5tupleIJNS5_1CILi128EEENS7_ILi96EEENS7_ILi192EEEEEELi192ENS_6half_tEfNS_4arch4Sm80ELb1ELb0ELb0ELb0ELb0ELb0ELb1ELb0EEENS1_21CollectiveEpilogueFwdINS6_IJS8_SA_S9_EEENS6_IJNS7_ILi1EEESI_SI_EEESC_SE_Li256ELb0ELb1ELb0ELb0EEENS1_30DynamicPersistentTileSchedulerILi256ELi256ELb0ELb1ELb0EEEEEEEEEvNT_6ParamsE)
        /*04e8*/ 	.word	0x000000a0


	//----- nvinfo : EIATTR_MIN_STACK_SIZE
	.align		4
.L_220:
        /*04ec*/ 	.byte	0x04, 0x12
        /*04ee*/ 	.short	(.L_222 - .L_221)
	.align		4
.L_221:
        /*04f0*/ 	.word	index@(_ZN7cutlass13device_kernelIN5flash19enable_sm80_to_sm89INS1_16FlashAttnFwdSm80INS1_25CollectiveMainloopFwdSm80ILi8ELi1ELb1EN4cute5tupleIJNS5_1CILi128EEENS7_ILi96EEENS7_ILi192EEEEEELi192ENS_6half_tEfNS_4arch4Sm80ELb1ELb0ELb0ELb1ELb0ELb0ELb1ELb0EEENS1_21CollectiveEpilogueFwdINS6_IJS8_SA_S9_EEENS6_IJNS7_ILi1EEESI_SI_EEESC_SE_Li256ELb1ELb1ELb0ELb0EEENS1_19SingleTileSchedulerILb1ELb0ELb1ELi128EEEEEEEEEvNT_6ParamsE)
        /*04f4*/ 	.word	0x00000068


	//----- nvinfo : EIATTR_MIN_STACK_SIZE
	.align		4
.L_222:
        /*04f8*/ 	.byte	0x04, 0x12
        /*04fa*/ 	.short	(.L_224 - .L_223)
	.align		4
.L_223:
        /*04fc*/ 	.word	index@(_ZN7cutlass13device_kernelIN5flash19enable_sm80_to_sm89INS1_16FlashAttnFwdSm80INS1_25CollectiveMainloopFwdSm80ILi8ELi1ELb0EN4cute5tupleIJNS5_1CILi128EEENS7_ILi64EEENS7_ILi192EEEEEELi192ENS_6half_tEfNS_4arch4Sm80ELb1ELb0ELb0ELb1ELb0ELb1ELb1ELb0EEENS1_21CollectiveEpilogueFwdINS6_IJS8_SA_S9_EEENS6_IJNS7_ILi1EEESI_SI_EEESC_SE_Li256ELb1ELb1ELb0ELb0EEENS1_19SingleTileSchedulerILb1ELb0ELb1ELi128EEEEEEEEEvNT_6ParamsE)
        /*0500*/ 	.word	0x00000000


	//----- nvinfo : EIATTR_MIN_STACK_SIZE
	.align		4
.L_224:
        /*0504*/ 	.byte	0x04, 0x12
        /*0506*/ 	.short	(.L_226 - .L_225)
	.align		4
.L_225:
        /*0508*/ 	.word	index@(_ZN7cutlass13device_kernelIN5flash19enable_sm80_to_sm89INS1_16FlashAttnFwdSm80INS1_25CollectiveMainloopFwdSm80ILi8ELi2ELb1EN4cute5tupleIJNS5_1CILi128EEENS7_ILi96EEENS7_ILi192EEEEEELi192ENS_6half_tEfNS_4arch4Sm80ELb0ELb0ELb0ELb0ELb0ELb0ELb1ELb0EEENS1_21CollectiveEpilogueFwdINS6_IJS8_SA_S9_EEENS6_IJNS7_ILi1EEESI_SI_EEESC_SE_Li256ELb0ELb1ELb0ELb0EEENS1_19SingleTileSchedulerILb0ELb0ELb1ELi128EEEEEEEEEvNT_6ParamsE)
        /*050c*/ 	.word	0x00000028


	//----- nvinfo : EIATTR_MIN_STACK_SIZE
	.align		4
.L_226:
        /*0510*/ 	.byte	0x04, 0x12
        /*0512*/ 	.short	(.L_228 - .L_227)
	.align		4
.L_227:
        /*0514*/ 	.word	index@(_ZN7cutlass13device_kernelIN5flash19enable_sm80_to_sm89INS1_16FlashAttnFwdSm80INS1_25CollectiveMainloopFwdSm80ILi8ELi2ELb1EN4cute5tupleIJNS5_1CILi128EEENS7_ILi96EEENS7_ILi192EEEEEELi192ENS_6half_tEfNS_4arch4Sm80ELb0ELb0ELb0ELb1ELb0ELb0ELb1ELb0EEENS1_21CollectiveEpilogueFwdINS6_IJS8_SA_S9_EEENS6_IJNS7_ILi1EEESI_SI_EEESC_SE_Li256ELb1ELb1ELb0ELb0EEENS1_19SingleTileSchedulerILb1ELb0ELb1ELi128EEEEEEEEEvNT_6ParamsE)
        /*0518*/ 	.word	0x00000030


	//----- nvinfo : EIATTR_MIN_STACK_SIZE
	.align		4
.L_228:
        /*051c*/ 	.byte	0x04, 0x12
        /*051e*/ 	.short	(.L_230 - .L_229)
	.align		4
.L_229:
        /*0520*/ 	.word	index@(_ZN7cutlass13device_kernelIN5flash19enable_sm80_to_sm89INS1_16FlashAttnFwdSm80INS1_25CollectiveMainloopFwdSm80ILi8ELi2ELb0EN4cute5tupleIJNS5_1CILi128EEENS7_ILi64EEENS7_ILi192EEEEEELi192ENS_6half_tEfNS_4arch4Sm80ELb0ELb0ELb0ELb1ELb0ELb1ELb1ELb0EEENS1_21CollectiveEpilogueFwdINS6_IJS8_SA_S9_EEENS6_IJNS7_ILi1EEESI_SI_EEESC_SE_Li256ELb1ELb1ELb0ELb0EEENS1_19SingleTileSchedulerILb1ELb0ELb1ELi128EEEEEEEEEvNT_6ParamsE)
        /*0524*/ 	.word	0x00000000


	//----- nvinfo : EIATTR_MIN_STACK_SIZE
	.align		4
.L_230:
        /*0528*/ 	.byte	0x04, 0x12
        /*052a*/ 	.short	(.L_232 - .L_231)
	.align		4
.L_231:
        /*052c*/ 	.word	index@(_ZN7cutlass13device_kernelIN5flash19enable_sm80_to_sm89INS1_16FlashAttnFwdSm80INS1_25CollectiveMainloopFwdSm80ILi8ELi2ELb0EN4cute5tupleIJNS5_1CILi128EEENS7_ILi64EEENS7_ILi192EEEEEELi192ENS_6half_tEfNS_4arch4Sm80ELb0ELb1ELb0ELb0ELb0ELb0ELb1ELb0EEENS1_21CollectiveEpilogueFwdINS6_IJS8_SA_S9_EEENS6_IJNS7_ILi1EEESI_SI_EEESC_SE_Li256ELb0ELb1ELb0ELb0EEENS1_19SingleTileSchedulerILb0ELb0ELb1ELi128EEEEEEEEEvNT_6ParamsE)
        /*0530*/ 	.word	0x00000000


	//----- nvinfo : EIATTR_MIN_STACK_SIZE
	.align		4
.L_232:
        /*0534*/ 	.byte	0x04, 0x12
        /*0536*/ 	.short	(.L_234 - .L_233)
	.align		4
.L_233:
        /*0538*/ 	.word	index@(_ZN7cutlass13device_kernelIN5flash19enable_sm80_to_sm89INS1_16FlashAttnFwdSm80INS1_25CollectiveMainloopFwdSm80ILi8ELi2ELb0EN4cute5tupleIJNS5_1CILi128EEENS7_ILi64EEENS7_ILi192EEEEEELi192ENS_6half_tEfNS_4arch4Sm80ELb0ELb1ELb0ELb1ELb0ELb0ELb1ELb0EEENS1_21CollectiveEpilogueFwdINS6_IJS8_SA_S9_EEENS6_IJNS7_ILi1EEESI_SI_EEESC_SE_Li256ELb1ELb1ELb0ELb0EEENS1_19SingleTileSchedulerILb1ELb0ELb1ELi128EEEEEEEEEvNT_6ParamsE)
        /*053c*/ 	.word	0x00000000


	//----- nvinfo : EIATTR_MIN_STACK_SIZE
	.align		4
.L_234:
        /*0540*/ 	.byte	0x04, 0x12
        /*0542*/ 	.short	(.L_236 - .L_235)
	.align		4
.L_235:
        /*0544*/ 	.word	index@(_ZN7cutlass13device_kernelIN5flash19enable_sm80_to_sm89INS1_16FlashAttnFwdSm80INS1_25CollectiveMainloopFwdSm80ILi8ELi2ELb0EN4cute5tupleIJNS5_1CILi128EEENS7_ILi64EEENS7_ILi192EEEEEELi192ENS_6half_tEfNS_4arch4Sm80ELb0ELb1ELb0ELb1ELb0ELb1ELb1ELb0EEENS1_21CollectiveEpilogueFwdINS6_IJS8_SA_S9_EEENS6_IJNS7_ILi1EEESI_SI_EEESC_SE_Li256ELb1ELb1ELb0ELb0EEENS1_19SingleTileSchedulerILb1ELb0ELb1ELi128EEEEEEEEEvNT_6ParamsE)
        /*0548*/ 	.word	0x00000000


	//----- nvinfo : EIATTR_MIN_STACK_SIZE
	.align		4
.L_236:
        /*054c*/ 	.byte	0x04, 0x12
        /*054e*/ 	.short	(.L_238 - .L_237)
	.align		4
.L_237:
        /*0550*/ 	.word	index@(_ZN7cutlass13device_kernelIN5flash19enable_sm80_to_sm89INS1_16FlashAttnFwdSm80INS1_25CollectiveMainloopFwdSm80ILi8ELi2ELb1EN4cute5tupleIJNS5_1CILi128EEENS7_ILi96EEENS7_ILi192EEEEEELi192ENS_6half_tEfNS_4arch4Sm80ELb1ELb0ELb0ELb0ELb0ELb0ELb1ELb0EEENS1_21CollectiveEpilogueFwdINS6_IJS8_SA_S9_EEENS6_IJNS7_ILi1EEESI_SI_EEESC_SE_Li256ELb0ELb1ELb0ELb0EEENS1_30DynamicPersistentTileSchedulerILi256ELi256ELb0ELb1ELb0EEEEEEEEEvNT_6ParamsE)
        /*0554*/ 	.word	0x000000a8


	//----- nvinfo : EIATTR_MIN_STACK_SIZE
	.align		4
.L_238:
        /*0558*/ 	.byte	0x04, 0x12
        /*055a*/ 	.short	(.L_240 - .L_239)
	.align		4
.L_239:
        /*055c*/ 	.word	index@(_ZN7cutlass13device_kernelIN5flash19enable_sm80_to_sm89INS1_16FlashAttnFwdSm80INS1_25CollectiveMainloopFwdSm80ILi8ELi2ELb1EN4cute5tupleIJNS5_1CILi128EEENS7_ILi96EEENS7_ILi192EEEEEELi192ENS_6half_tEfNS_4arch4Sm80ELb1ELb0ELb0ELb1ELb0ELb0ELb1ELb0EEENS1_21CollectiveEpilogueFwdINS6_IJS8_SA_S9_EEENS6_IJNS7_ILi1EEESI_SI_EEESC_SE_Li256ELb1ELb1ELb0ELb0EEENS1_19SingleTileSchedulerILb1ELb0ELb1ELi128EEEEEEEEEvNT_6ParamsE)
        /*0560*/ 	.word	0x00000048


	//----- nvinfo : EIATTR_MIN_STACK_SIZE
	.align		4
.L_240:
        /*0564*/ 	.byte	0x04, 0x12
        /*0566*/ 	.short	(.L_242 - .L_241)
	.align		4
.L_241:
        /*0568*/ 	.word	index@(_ZN7cutlass13device_kernelIN5flash19enable_sm80_to_sm89INS1_16FlashAttnFwdSm80INS1_25CollectiveMainloopFwdSm80ILi8ELi2ELb0EN4cute5tupleIJNS5_1CILi128EEENS7_ILi64EEENS7_ILi192EEEEEELi192ENS_6half_tEfNS_4arch4Sm80ELb1ELb0ELb0ELb1ELb0ELb1ELb1ELb0EEENS1_21CollectiveEpilogueFwdINS6_IJS8_SA_S9_EEENS6_IJNS7_ILi1EEESI_SI_EEESC_SE_Li256ELb1ELb1ELb0ELb0EEENS1_19SingleTileSchedulerILb1ELb0ELb1ELi128EEEEEEEEEvNT_6ParamsE)
        /*056c*/ 	.word	0x00000000
.L_242:


//--------------------- .nv.info._ZN7cutlass13device_kernelIN5flash19enable_sm80_to_sm89INS1_16FlashAttnFwdSm80INS1_25CollectiveMainloopFwdSm80ILi8ELi1ELb1EN4cute5tupleIJNS5_1CILi128EEENS7_ILi96EEENS7_ILi192EEEEEELi192ENS_6half_tEfNS_4arch4Sm80ELb0ELb0ELb1ELb0ELb0ELb0ELb1ELb0EEENS1_21CollectiveEpilogueFwdINS6_IJS8_SA_S9_EEENS6_IJNS7_ILi1EEESI_SI_EEESC_SE_Li256ELb0ELb1ELb0ELb0EEENS1_19SingleTileSchedulerILb0ELb0ELb1ELi128EEEEEEEEEvNT_6ParamsE --------------------------
	.section	.nv.info._ZN7cutlass13device_kernelIN5flash19enable_sm80_to_sm89INS1_16FlashAttnFwdSm80INS1_25CollectiveMainloopFwdSm80ILi8ELi1ELb1EN4cute5tupleIJNS5_1CILi128EEENS7_ILi96EEENS7_ILi192EEEEEELi192ENS_6half_tEfNS_4arch4Sm80ELb0ELb0ELb1ELb0ELb0ELb0ELb1ELb0EEENS1_21CollectiveEpilogueFwdINS6_IJS8_SA_S9_EEENS6_IJNS7_ILi1EEESI_SI_EEESC_SE_Li256ELb0ELb1ELb0ELb0EEENS1_19SingleTileSchedulerILb0ELb0ELb1ELi128EEEEEEEEEvNT_6ParamsE,"",@"SHT_CUDA_INFO"
	.sectionflags	@""
	.align	4


	//----- nvinfo : EIATTR_CUDA_API_VERSION
	.align		4
        /*0000*/ 	.byte	0x04, 0x37
        /*0002*/ 	.short	(.L_244 - .L_243)
.L_243:
        /*0004*/ 	.word	0x00000082


	//----- nvinfo : EIATTR_SW2861232_WAR
	.align		4
.L_244:
        /*0008*/ 	.byte	0x01, 0x35
	.zero		2


	//----- nvinfo : EIATTR_PARAM_CBANK
	.align		4
        /*000c*/ 	.byte	0x04, 0x0a
        /*000e*/ 	.short	(.L_246 - .L_245)
	.align		4
.L_245:
        /*0010*/ 	.word	index@(.nv.constant0._ZN7cutlass13device_kernelIN5flash19enable_sm80_to_sm89INS1_16FlashAttnFwdSm80INS1_25CollectiveMainloopFwdSm80ILi8ELi1ELb1EN4cute5tupleIJNS5_1CILi128EEENS7_ILi96EEENS7_ILi192EEEEEELi192ENS_6half_tEfNS_4arch4Sm80ELb0ELb0ELb1ELb0ELb0ELb0ELb1ELb0EEENS1_21CollectiveEpilogueFwdINS6_IJS8_SA_S9_EEENS6_IJNS7_ILi1EEESI_SI_EEESC_SE_Li256ELb0ELb1ELb0ELb0EEENS1_19SingleTileSchedulerILb0ELb0ELb1ELi128EEEEEEEEEvNT_6ParamsE)
        /*0014*/ 	.short	0x0160
        /*0016*/ 	.short	0x0418


	//----- nvinfo : EIATTR_CBANK_PARAM_SIZE
	.align		4
.L_246:
        /*0018*/ 	.byte	0x03, 0x19
        /*001a*/ 	.short	0x0418


	//----- nvinfo : EIATTR_KPARAM_INFO
	.align		4
        /*001c*/ 	.byte	0x04, 0x17
        /*001e*/ 	.short	(.L_248 - .L_247)
.L_247:
        /*0020*/ 	.word	0x00000000
        /*0024*/ 	.short	0x0000
        /*0026*/ 	.short	0x0000
        /*0028*/ 	.byte	0x00, 0xf0, 0x61, 0x10


	//----- nvinfo : EIATTR_MAXREG_COUNT
	.align		4
.L_248:
        /*002c*/ 	.byte	0x03, 0x1b
        /*002e*/ 	.short	0x00ff


	//----- nvinfo : EIATTR_NUM_BARRIERS
	.align		4
        /*0030*/ 	.byte	0x02, 0x4c
        /*0032*/ 	.byte	0x02
	.zero		1


	//----- nvinfo : EIATTR_ANNOTATIONS
	.align		4
        /*0034*/ 	.byte	0x04, 0x55
        /*0036*/ 	.short	(.L_250 - .L_249)


	//   ....[0]....
.L_249:
        /*0038*/ 	.word	0x00000001
        /*003c*/ 	.byte	0x90, 0x02, 0x00, 0x00, 0x01, 0x00, 0x00, 0x00, 0x10, 0x04, 0x00, 0x00, 0x01, 0x00, 0x00, 0x00
        /* <DEDUP_REMOVED lines=35> */
        /*027c*/ 	.byte	0x30, 0xaf, 0x00, 0x00, 0x01, 0x00, 0x00, 0x00, 0x60, 0xaf, 0x00, 0x00


	//----- nvinfo : EIATTR_MERCURY_ISA_VERSION
	.align		4
.L_250:
        /*0288*/ 	.byte	0x03, 0x5f
        /*028a*/ 	.short	0x0000


	//----- nvinfo : EIATTR_COOP_GROUP_MASK_REGIDS
	.align		4
        /*028c*/ 	.byte	0x04, 0x29
        /*028e*/ 	.short	(.L_252 - .L_251)


	//   ....[0]....
.L_251:
        /*0290*/ 	.word	0xffffffff


	//   ....[1]....
        /*0294*/ 	.word	0xffffffff


	//   ....[2]....
        /*0298*/ 	.word	0xffffffff


	//   ....[3]....
        /*029c*/ 	.word	0xffffffff


	//   ....[4]....
        /*02a0*/ 	.word	0xffffffff


	//   ....[5]....
        /*02a4*/ 	.word	0xffffffff


	//   ....[6]....
        /*02a8*/ 	.word	0xffffffff


	//   ....[7]....
        /*02ac*/ 	.word	0xffffffff


	//   ....[8]....
        /*02b0*/ 	.word	0xffffffff


	//   ....[9]....
        /*02b4*/ 	.word	0xffffffff


	//   ....[10]....
        /*02b8*/ 	.word	0xffffffff


	//   ....[11]....
        /*02bc*/ 	.word	0xffffffff


	//   ....[12]....
        /*02c0*/ 	.word	0xffffffff


	//   ....[13]....
        /*02c4*/ 	.word	0xffffffff


	//   ....[14]....
        /*02c8*/ 	.word	0xffffffff


	//   ....[15]....
        /*02cc*/ 	.word	0xffffffff


	//   ....[16]....
        /*02d0*/ 	.word	0xffffffff


	//   ....[17]....
        /*02d4*/ 	.word	0xffffffff


	//   ....[18]....
        /*02d8*/ 	.word	0xffffffff


	//   ....[19]....
        /*02dc*/ 	.word	0xffffffff


	//   ....[20]....
        /*02e0*/ 	.word	0xffffffff


	//   ....[21]....
        /*02e4*/ 	.word	0xffffffff


	//   ....[22]....
        /*02e8*/ 	.word	0xffffffff


	//   ....[23]....
        /*02ec*/ 	.word	0xffffffff


	//   ....[24]....
        /*02f0*/ 	.word	0xffffffff


	//   ....[25]....
        /*02f4*/ 	.word	0xffffffff


	//   ....[26]....
        /*02f8*/ 	.word	0xffffffff


	//   ....[27]....
        /*02fc*/ 	.word	0xffffffff


	//   ....[28]....
        /*0300*/ 	.word	0xffffffff


	//   ....[29]....
        /*0304*/ 	.word	0xffffffff


	//   ....[30]....
        /*0308*/ 	.word	0xffffffff


	//   ....[31]....
        /*030c*/ 	.word	0xffffffff


	//----- nvinfo : EIATTR_COOP_GROUP_INSTR_OFFSETS
	.align		4
.L_252:
        /*0310*/ 	.byte	0x04, 0x28
        /*0312*/ 	.short	(.L_254 - .L_253)


	//   ....[0]....
.L_253:
        /*0314*/ 	.word	0x00000610


	//   ....[1]....
        /*0318*/ 	.word	0x00000650


	//   ....[2]....
        /*031c*/ 	.word	0x000006d0


	//   ....[3]....
        /*0320*/ 	.word	0x00000730


	//   ....[4]....
        /*0324*/ 	.word	0x00000760


	//   ....[5]....
        /*0328*/ 	.word	0x00000800


	//   ....[6]....
        /*032c*/ 	.word	0x00000830


	//   ....[7]....
        /*0330*/ 	.word	0x00000870


	//   ....[8]....
        /*0334*/ 	.word	0x000035b0


	//   ....[9]....
        /*0338*/ 	.word	0x00003670


	//   ....[10]....
        /*033c*/ 	.word	0x000036b0


	//   ....[11]....
        /*0340*/ 	.word	0x00003730


	//   ....[12]....
        /*0344*/ 	.word	0x00008520


	//   ....[13]....
        /*0348*/ 	.word	0x000085a0


	//   ....[14]....
        /*034c*/ 	.word	0x000085b0


	//   ....[15]....
        /*0350*/ 	.word	0x00008640


	//   ....[16]....
        /*0354*/ 	.word	0x0000ac10


	//   ....[17]....
        /*0358*/ 	.word	0x0000ac20


	//   ....[18]....
        /*035c*/ 	.word	0x0000ac50


	//   ....[19]....
        /*0360*/ 	.word	0x0000ac70


	//   ....[20]....
        /*0364*/ 	.word	0x0000c040


	//   ....[21]....
        /*0368*/ 	.word	0x0000c050


	//   ....[22]....
        /*036c*/ 	.word	0x0000c070


	//   ....[23]....
        /*0370*/ 	.word	0x0000c080


	//   ....[24]....
        /*0374*/ 	.word	0x0000c190


	//   ....[25]....
        /*0378*/ 	.word	0x0000c1b0


	//   ....[26]....
        /*037c*/ 	.word	0x0000c310


	//   ....[27]....
        /*0380*/ 	.word	0x0000c340


	//   ....[28]....
        /*0384*/ 	.word	0x0000c470


	//   ....[29]....
        /*0388*/ 	.word	0x0000c4a0


	//   ....[30]....
        /*038c*/ 	.word	0x0000c5d0


	//   ....[31]....
        /*0390*/ 	.word	0x0000c5f0


	//----- nvinfo : EIATTR_EXIT_INSTR_OFFSETS
	.align		4
.L_254:
        /*0394*/ 	.byte	0x04, 0x1c
        /*0396*/ 	.short	(.L_256 - .L_255)


	//   ....[0]....
.L_255:
        /*0398*/ 	.word	0x00000040


	//   ....[1]....
        /*039c*/ 	.word	0x0000c600


	//   ....[2]....
        /*03a0*/ 	.word	0x0000c6b0


	//   ....[3]....
        /*03a4*/ 	.word	0x0000c710


	//----- nvinfo : EIATTR_CTAIDZ_USED
	.align		4
.L_256:
        /*03a8*/ 	.byte	0x01, 0x04
	.zero		2


	//----- nvinfo : EIATTR_MAX_THREADS
	.align		4
        /*03ac*/ 	.byte	0x04, 0x05
        /*03ae*/ 	.short	(.L_258 - .L_257)
.L_257:
        /*03b0*/ 	.word	0x00000100
        /*03b4*/ 	.word	0x00000001
        /*03b8*/ 	.word	0x00000001


	//----- nvinfo : EIATTR_CRS_STACK_SIZE
	.align		4
.L_258:
        /*03bc*/ 	.byte	0x04, 0x1e
        /*03be*/ 	.short	(.L_260 - .L_259)
.L_259:
        /*03c0*/ 	.word	0x00000000
.L_260:


//--------------------- .nv.info._ZN7cutlass13device_kernelIN5flash19enable_sm80_to_sm89INS1_16FlashAttnFwdSm80INS1_25CollectiveMainloopFwdSm80ILi8ELi1ELb1EN4cute5tupleIJNS5_1CILi128EEENS7_ILi96EEENS7_ILi192EEEEEELi192ENS_6half_tEfNS_4arch4Sm80ELb0ELb0ELb1ELb1ELb0ELb0ELb1ELb0EEENS1_21CollectiveEpilogueFwdINS6_IJS8_SA_S9_EEENS6_IJNS7_ILi1EEESI_SI_EEESC_SE_Li256ELb1ELb1ELb0ELb0EEENS1_19SingleTileSchedulerILb1ELb0ELb1ELi128EEEEEEEEEvNT_6ParamsE --------------------------
	.section	.nv.info._ZN7cutlass13device_kernelIN5flash19enable_sm80_to_sm89INS1_16FlashAttnFwdSm80INS1_25CollectiveMainloopFwdSm80ILi8ELi1ELb1EN4cute5tupleIJNS5_1CILi128EEENS7_ILi96EEENS7_ILi192EEEEEELi192ENS_6half_tEfNS_4arch4Sm80ELb0ELb0ELb1ELb1ELb0ELb0ELb1ELb0EEENS1_21CollectiveEpilogueFwdINS6_IJS8_SA_S9_EEENS6_IJNS7_ILi1EEESI_SI_EEESC_SE_Li256ELb1ELb1ELb0ELb0EEENS1_19SingleTileSchedulerILb1ELb0ELb1ELi128EEEEEEEEEvNT_6ParamsE,"",@"SHT_CUDA_INFO"
	.sectionflags	@""
	.align	4


	//----- nvinfo : EIATTR_CUDA_API_VERSION
	.align		4
        /*0000*/ 	.byte	0x04, 0x37
        /*0002*/ 	.short	(.L_262 - .L_261)
.L_261:
        /*0004*/ 	.word	0x00000082


	//----- nvinfo : EIATTR_SW2861232_WAR
	.align		4
.L_262:
        /*0008*/ 	.byte	0x01, 0x35
	.zero		2


	//----- nvinfo : EIATTR_PARAM_CBANK
	.align		4
        /*000c*/ 	.byte	0x04, 0x0a
        /*000e*/ 	.short	(.L_264 - .L_263)
	.align		4
.L_263:
        /*0010*/ 	.word	index@(.nv.constant0._ZN7cutlass13device_kernelIN5flash19enable_sm80_to_sm89INS1_16FlashAttnFwdSm80INS1_25CollectiveMainloopFwdSm80ILi8ELi1ELb1EN4cute5tupleIJNS5_1CILi128EEENS7_ILi96EEENS7_ILi192EEEEEELi192ENS_6half_tEfNS_4arch4Sm80ELb0ELb0ELb1ELb1ELb0ELb0ELb1ELb0EEENS1_21CollectiveEpilogueFwdINS6_IJS8_SA_S9_EEENS6_IJNS7_ILi1EEESI_SI_EEESC_SE_Li256ELb1ELb1ELb0ELb0EEENS1_19SingleTileSchedulerILb1ELb0ELb1ELi128EEEEEEEEEvNT_6ParamsE)
        /*0014*/ 	.short	0x0160
        /*0016*/ 	.short	0x0418


	//----- nvinfo : EIATTR_CBANK_PARAM_SIZE
	.align		4
.L_264:
        /*0018*/ 	.byte	0x03, 0x19
        /*001a*/ 	.short	0x0418


	//----- nvinfo : EIATTR_KPARAM_INFO
	.align		4
        /*001c*/ 	.byte	0x04, 0x17
        /*001e*/ 	.short	(.L_266 - .L_265)
.L_265:
        /*0020*/ 	.word	0x00000000
        /*0024*/ 	.short	0x0000
        /*0026*/ 	.short	0x0000
        /*0028*/ 	.byte	0x00, 0xf0, 0x61, 0x10


	//----- nvinfo : EIATTR_MAXREG_COUNT
	.align		4
.L_266:
        /*002c*/ 	.byte	0x03, 0x1b
        /*002e*/ 	.short	0x00ff


	//----- nvinfo : EIATTR_NUM_BARRIERS
	.align		4
        /*0030*/ 	.byte	0x02, 0x4c
        /*0032*/ 	.byte	0x02
	.zero		1


	//----- nvinfo : EIATTR_ANNOTATIONS
	.align		4
        /*0034*/ 	.byte	0x04, 0x55
        /*0036*/ 	.short	(.L_268 - .L_267)


	//   ....[0]....
.L_267:
        /* <DEDUP_REMOVED lines=30> */
        /*020c*/ 	.byte	0x10, 0xcd, 0x00, 0x00


	//----- nvinfo : EIATTR_MERCURY_ISA_VERSION
	.align		4
.L_268:
        /*0210*/ 	.byte	0x03, 0x5f
        /*0212*/ 	.short	0x0000


	//----- nvinfo : EIATTR_COOP_GROUP_MASK_REGIDS
	.align		4
        /*0214*/ 	.byte	0x04, 0x29
        /*0216*/ 	.short	(.L_270 - .L_269)


	//   ....[0]....
.L_269:
        /*0218*/ 	.word	0xffffffff


	//   ....[1]....
        /*021c*/ 	.word	0xffffffff


	//   ....[2]....
        /*0220*/ 	.word	0xffffffff


	//   ....[3]....
        /*0224*/ 	.word	0xffffffff


	//   ....[4]....
        /*0228*/ 	.word	0xffffffff


	//   ....[5]....
        /*022c*/ 	.word	0xffffffff


	//   ....[6]....
        /*0230*/ 	.word	0xffffffff


	//   ....[7]....
        /*0234*/ 	.word	0xffffffff


	//   ....[8]....
        /*0238*/ 	.word	0xffffffff


	//   ....[9]....
        /*023c*/ 	.word	0xffffffff


	//   ....[10]....
        /*0240*/ 	.word	0xffffffff


	//   ....[11]....
        /*0244*/ 	.word	0xffffffff


	//   ....[12]....
        /*0248*/ 	.word	0xffffffff


	//   ....[13]....
        /*024c*/ 	.word	0xffffffff


	//   ....[14]....
        /*0250*/ 	.word	0xffffffff


	//   ....[15]....
        /*0254*/ 	.word	0xffffffff


	//   ....[16]....
        /*0258*/ 	.word	0xffffffff


	//   ....[17]....
        /*025c*/ 	.word	0xffffffff


	//   ....[18]....
        /*0260*/ 	.word	0xffffffff


	//   ....[19]....
        /*0264*/ 	.word	0xffffffff


	//   ....[20]....
        /*0268*/ 	.word	0xffffffff


	//   ....[21]....
        /*026c*/ 	.word	0xffffffff


	//   ....[22]....
        /*0270*/ 	.word	0xffffffff


	//   ....[23]....
        /*0274*/ 	.word	0xffffffff


	//   ....[24]....
        /*0278*/ 	.word	0xffffffff


	//   ....[25]....
        /*027c*/ 	.word	0xffffffff


	//   ....[26]....
        /*0280*/ 	.word	0xffffffff


	//   ....[27]....
        /*0284*/ 	.word	0xffffffff


	//   ....[28]....
        /*0288*/ 	.word	0xffffffff


	//   ....[29]....
        /*028c*/ 	.word	0xffffffff


	//   ....[30]....
        /*0290*/ 	.word	0xffffffff


	//   ....[31]....
        /*0294*/ 	.word	0xffffffff


	//   ....[32]....
        /*0298*/ 	.word	0xffffffff


	//   ....[33]....
        /*029c*/ 	.word	0xffffffff


	//   ....[34]....
        /*02a0*/ 	.word	0xffffffff


	//   ....[35]....
        /*02a4*/ 	.word	0xffffffff


	//   ....[36]....
        /*02a8*/ 	.word	0xffffffff


	//   ....[37]....
        /*02ac*/ 	.word	0xffffffff


	//   ....[38]....
        /*02b0*/ 	.word	0xffffffff


	//   ....[39]....
        /*02b4*/ 	.word	0xffffffff


	//   ....[40]....
        /*02b8*/ 	.word	0xffffffff


	//----- nvinfo : EIATTR_COOP_GROUP_INSTR_OFFSETS
	.align		4
.L_270:
        /*02bc*/ 	.byte	0x04, 0x28
        /*02be*/ 	.short	(.L_272 - .L_271)


	//   ....[0]....
.L_271:
        /*02c0*/ 	.word	0x00000090


	//   ....[1]....
        /*02c4*/ 	.word	0x00000e80


	//   ....[2]....
        /*02c8*/ 	.word	0x00000ef0


	//   ....[3]....
        /*02cc*/ 	.word	0x00001180


	//   ....[4]....
        /*02d0*/ 	.word	0x000011b0


	//   ....[5]....
        /*02d4*/ 	.word	0x00001360


	//   ....[6]....
        /*02d8*/ 	.word	0x00001390


	//   ....[7]....
        /*02dc*/ 	.word	0x000013d0


	//   ....[8]....
        /*02e0*/ 	.word	0x00001440


	//   ....[9]....
        /*02e4*/ 	.word	0x00003f10


	//   ....[10]....
        /*02e8*/ 	.word	0x00003fc0


	//   ....[11]....
        /*02ec*/ 	.word	0x00003ff0


	//   ....[12]....
        /*02f0*/ 	.word	0x00004060


	//   ....[13]....
        /*02f4*/ 	.word	0x00008900


	//   ....[14]....
        /*02f8*/ 	.word	0x00008970


	//   ....[15]....
        /*02fc*/ 	.word	0x00008980


	//   ....[16]....
        /*0300*/ 	.word	0x00008a10


	//   ....[17]....
        /*0304*/ 	.word	0x0000aed0


	//   ....[18]....
        /*0308*/ 	.word	0x0000aee0


	//   ....[19]....
        /*030c*/ 	.word	0x0000af10


	//   ....[20]....
        /*0310*/ 	.word	0x0000af20


	//   ....[21]....
        /*0314*/ 	.word	0x0000c490


	//   ....[22]....
        /*0318*/ 	.word	0x0000c4e0


	//   ....[23]....
        /*031c*/ 	.word	0x0000c510


	//   ....[24]....
        /*0320*/ 	.word	0x0000c530


	//   ....[25]....
        /*0324*/ 	.word	0x0000c710


	//   ....[26]....
        /*0328*/ 	.word	0x0000c720


	//   ....[27]....
        /*032c*/ 	.word	0x0000c8a0


	//   ....[28]....
        /*0330*/ 	.word	0x0000c8d0


	//   ....[29]....
        /*0334*/ 	.word	0x0000ca20


	//   ....[30]....
        /*0338*/ 	.word	0x0000ca50


	//   ....[31]....
        /*033c*/ 	.word	0x0000cba0


	//   ....[32]....
        /*0340*/ 	.word	0x0000cbc0


	//   ....[33]....
        /*0344*/ 	.word	0x0000d3c0


	//   ....[34]....
        /*0348*/ 	.word	0x0000d3e0


	//   ....[35]....
        /*034c*/ 	.word	0x0000d530


	//   ....[36]....
        /*0350*/ 	.word	0x0000d560


	//   ....[37]....
        /*0354*/ 	.word	0x0000d690


	//   ....[38]....
        /*0358*/ 	.word	0x0000d6c0


	//   ....[39]....
        /*035c*/ 	.word	0x0000d7f0


	//   ....[40]....
        /*0360*/ 	.word	0x0000d810


	//----- nvinfo : EIATTR_EXIT_INSTR_OFFSETS
	.align		4
.L_272:
        /*0364*/ 	.byte	0x04, 0x1c
        /*0366*/ 	.short	(.L_274 - .L_273)


	//   ....[0]....
.L_273:
        /*0368*/ 	.word	0x00000350


	//   ....[1]....
        /*036c*/ 	.word	0x0000cbd0


	//   ....[2]....
        /*0370*/ 	.word	0x0000cca0


	//   ....[3]....
        /*0374*/ 	.word	0x0000cd00


	//   ....[4]....
        /*0378*/ 	.word	0x0000d820


	//   ....[5]....
        /*037c*/ 	.word	0x0000d8d0


	//   ....[6]....
        /*0380*/ 	.word	0x0000d930


	//----- nvinfo : EIATTR_CTAIDZ_USED
	.align		4
.L_274:
        /*0384*/ 	.byte	0x01, 0x04
	.zero		2


	//----- nvinfo : EIATTR_MAX_THREADS
	.align		4
        /*0388*/ 	.byte	0x04, 0x05
        /*038a*/ 	.short	(.L_276 - .L_275)
.L_275:
        /*038c*/ 	.word	0x00000100
        /*0390*/ 	.word	0x00000001
        /*0394*/ 	.word	0x00000001


	//----- nvinfo : EIATTR_CRS_STACK_SIZE
	.align		4
.L_276:
        /*0398*/ 	.byte	0x04, 0x1e
        /*039a*/ 	.short	(.L_278 - .L_277)
.L_277:
        /*039c*/ 	.word	0x00000000
.L_278:


//--------------------- .nv.info._ZN7cutlass13device_kernelIN5flash19enable_sm80_to_sm89INS1_16FlashAttnFwdSm80INS1_25CollectiveMainloopFwdSm80ILi8ELi1ELb0EN4cute5tupleIJNS5_1CILi128EEENS7_ILi64EEENS7_ILi192EEEEEELi192ENS_6half_tEfNS_4arch4Sm80ELb0ELb0ELb1ELb1ELb0ELb1ELb1ELb0EEENS1_21CollectiveEpilogueFwdINS6_IJS8_SA_S9_EEENS6_IJNS7_ILi1EEESI_SI_EEESC_SE_Li256ELb1ELb1ELb0ELb0EEENS1_19SingleTileSchedulerILb1ELb0ELb1ELi128EEEEEEEEEvNT_6ParamsE --------------------------
	.section	.nv.info._ZN7cutlass13device_kernelIN5flash19enable_sm80_to_sm89INS1_16FlashAttnFwdSm80INS1_25CollectiveMainloopFwdSm80ILi8ELi1ELb0EN4cute5tupleIJNS5_1CILi128EEENS7_ILi64EEENS7_ILi192EEEEEELi192ENS_6half_tEfNS_4arch4Sm80ELb0ELb0ELb1ELb1ELb0ELb1ELb1ELb0EEENS1_21CollectiveEpilogueFwdINS6_IJS8_SA_S9_EEENS6_IJNS7_ILi1EEESI_SI_EEESC_SE_Li256ELb1ELb1ELb0ELb0EEENS1_19SingleTileSchedulerILb1ELb0ELb1ELi128EEEEEEEEEvNT_6ParamsE,"",@"SHT_CUDA_INFO"
	.sectionflags	@""
	.align	4


	//----- nvinfo : EIATTR_CUDA_API_VERSION
	.align		4
        /*0000*/ 	.byte	0x04, 0x37
        /*0002*/ 	.short	(.L_280 - .L_279)
.L_279:
        /*0004*/ 	.word	0x00000082


	//----- nvinfo : EIATTR_SW2861232_WAR
	.align		4
.L_280:
        /*0008*/ 	.byte	0x01, 0x35
	.zero		2


	//----- nvinfo : EIATTR_PARAM_CBANK
	.align		4
        /*000c*/ 	.byte	0x04, 0x0a
        /*000e*/ 	.short	(.L_282 - .L_281)
	.align		4
.L_281:
        /*0010*/ 	.word	index@(.nv.constant0._ZN7cutlass13device_kernelIN5flash19enable_sm80_to_sm89INS1_16FlashAttnFwdSm80INS1_25CollectiveMainloopFwdSm80ILi8ELi1ELb0EN4cute5tupleIJNS5_1CILi128EEENS7_ILi64EEENS7_ILi192EEEEEELi192ENS_6half_tEfNS_4arch4Sm80ELb0ELb0ELb1ELb1ELb0ELb1ELb1ELb0EEENS1_21CollectiveEpilogueFwdINS6_IJS8_SA_S9_EEENS6_IJNS7_ILi1EEESI_SI_EEESC_SE_Li256ELb1ELb1ELb0ELb0EEENS1_19SingleTileSchedulerILb1ELb0ELb1ELi128EEEEEEEEEvNT_6ParamsE)
        /*0014*/ 	.short	0x0160
        /*0016*/ 	.short	0x0418


	//----- nvinfo : EIATTR_CBANK_PARAM_SIZE
	.align		4
.L_282:
        /*0018*/ 	.byte	0x03, 0x19
        /*001a*/ 	.short	0x0418


	//----- nvinfo : EIATTR_KPARAM_INFO
	.align		4
        /*001c*/ 	.byte	0x04, 0x17
        /*001e*/ 	.short	(.L_284 - .L_283)
.L_283:
        /*0020*/ 	.word	0x00000000
        /*0024*/ 	.short	0x0000
        /*0026*/ 	.short	0x0000
        /*0028*/ 	.byte	0x00, 0xf0, 0x61, 0x10


	//----- nvinfo : EIATTR_MAXREG_COUNT
	.align		4
.L_284:
        /*002c*/ 	.byte	0x03, 0x1b
        /*002e*/ 	.short	0x00ff


	//----- nvinfo : EIATTR_NUM_BARRIERS
	.align		4
        /*0030*/ 	.byte	0x02, 0x4c
        /*0032*/ 	.byte	0x02
	.zero		1


	//----- nvinfo : EIATTR_MERCURY_ISA_VERSION
	.align		4
        /*0034*/ 	.byte	0x03, 0x5f
        /*0036*/ 	.short	0x0000


	//----- nvinfo : EIATTR_COOP_GROUP_MASK_REGIDS
	.align		4
        /*0038*/ 	.byte	0x04, 0x29
        /*003a*/ 	.short	(.L_286 - .L_285)


	//   ....[0]....
.L_285:
        /*003c*/ 	.word	0xffffffff


	//   ....[1]....
        /*0040*/ 	.word	0xffffffff


	//   ....[2]....
        /*0044*/ 	.word	0xffffffff


	//   ....[3]....
        /*0048*/ 	.word	0xffffffff


	//   ....[4]....
        /*004c*/ 	.word	0xffffffff


	//   ....[5]....
        /*0050*/ 	.word	0xffffffff


	//   ....[6]....
        /*0054*/ 	.word	0xffffffff


	//   ....[7]....
        /*0058*/ 	.word	0xffffffff


	//   ....[8]....
        /*005c*/ 	.word	0xffffffff


	//   ....[9]....
        /*0060*/ 	.word	0xffffffff


	//   ....[10]....
        /*0064*/ 	.word	0xffffffff


	//   ....[11]....
        /*0068*/ 	.word	0xffffffff


	//   ....[12]....
        /*006c*/ 	.word	0xffffffff


	//   ....[13]....
        /*0070*/ 	.word	0xffffffff


	//   ....[14]....
        /*0074*/ 	.word	0xffffffff


	//   ....[15]....
        /*0078*/ 	.word	0xffffffff


	//   ....[16]....
        /*007c*/ 	.word	0xffffffff


	//   ....[17]....
        /*0080*/ 	.word	0xffffffff


	//   ....[18]....
        /*0084*/ 	.word	0xffffffff


	//   ....[19]....
        /*0088*/ 	.word	0xffffffff


	//   ....[20]....
        /*008c*/ 	.word	0xffffffff


	//   ....[21]....
        /*0090*/ 	.word	0xffffffff


	//   ....[22]....
        /*0094*/ 	.word	0xffffffff


	//   ....[23]....
        /*0098*/ 	.word	0xffffffff


	//   ....[24]....
        /*009c*/ 	.word	0xffffffff


	//   ....[25]....
        /*00a0*/ 	.word	0xffffffff


	//   ....[26]....
        /*00a4*/ 	.word	0xffffffff


	//   ....[27]....
        /*00a8*/ 	.word	0xffffffff


	//   ....[28]....
        /*00ac*/ 	.word	0xffffffff


	//   ....[29]....
        /*00b0*/ 	.word	0xffffffff


	//   ....[30]....
        /*00b4*/ 	.word	0xffffffff


	//   ....[31]....
        /*00b8*/ 	.word	0xffffffff


	//   ....[32]....
        /*00bc*/ 	.word	0xffffffff


	//   ....[33]....
        /*00c0*/ 	.word	0xffffffff


	//   ....[34]....
        /*00c4*/ 	.word	0xffffffff


	//   ....[35]....
        /*00c8*/ 	.word	0xffffffff


	//   ....[36]....
        /*00cc*/ 	.word	0xffffffff


	//   ....[37]....
        /*00d0*/ 	.word	0xffffffff


	//   ....[38]....
        /*00d4*/ 	.word	0xffffffff


	//   ....[39]....
        /*00d8*/ 	.word	0xffffffff


	//   ....[40]....
        /*00dc*/ 	.word	0xffffffff


	//----- nvinfo : EIATTR_COOP_GROUP_INSTR_OFFSETS
	.align		4
.L_286:
        /*00e0*/ 	.byte	0x04, 0x28
        /*00e2*/ 	.short	(.L_288 - .L_287)


	//   ....[0]....
.L_287:
        /*00e4*/ 	.word	0x00000080


	//   ....[1]....
        /*00e8*/ 	.word	0x000062e0


	//   ....[2]....
        /*00ec*/ 	.word	0x00006310


	//   ....[3]....
        /*00f0*/ 	.word	0x00006640


	//   ....[4]....
        /*00f4*/ 	.word	0x00006670


	//   ....[5]....
        /*00f8*/ 	.word	0x000067b0


	//   ....[6]....
        /*00fc*/ 	.word	0x000067e0


	//   ....[7]....
        /*0100*/ 	.word	0x00006910


	//   ....[8]....
        /*0104*/ 	.word	0x00006950


	//   ....[9]....
        /*0108*/ 	.word	0x0000dfb0


	//   ....[10]....
        /*010c*/ 	.word	0x0000e0b0


	//   ....[11]....
        /*0110*/ 	.word	0x0000e0c0


	//   ....[12]....
        /*0114*/ 	.word	0x0000e130


	//   ....[13]....
        /*0118*/ 	.word	0x00010760


	//   ....[14]....
        /*011c*/ 	.word	0x00010780


	//   ....[15]....
        /*0120*/ 	.word	0x000107a0


	//   ....[16]....
        /*0124*/ 	.word	0x000107c0


	//   ....[17]....
        /*0128*/ 	.word	0x00012120


	//   ....[18]....
        /*012c*/ 	.word	0x00012150


	//   ....[19]....
        /*0130*/ 	.word	0x000121b0


	//   ....[20]....
        /*0134*/ 	.word	0x000121c0


	//   ....[21]....
        /*0138*/ 	.word	0x000136d0


	//   ....[22]....
        /*013c*/ 	.word	0x00013710


	//   ....[23]....
        /*0140*/ 	.word	0x00013750


	//   ....[24]....
        /*0144*/ 	.word	0x00013790


	//   ....[25]....
        /*0148*/ 	.word	0x00013980


	//   ....[26]....
        /*014c*/ 	.word	0x00013990


	//   ....[27]....
        /*0150*/ 	.word	0x00013b10


	//   ....[28]....
        /*0154*/ 	.word	0x00013b40


	//   ....[29]....
        /*0158*/ 	.word	0x00013c90


	//   ....[30]....
        /*015c*/ 	.word	0x00013cc0


	//   ....[31]....
        /*0160*/ 	.word	0x00013e10


	//   ....[32]....
        /*0164*/ 	.word	0x00013e30


	//   ....[33]....
        /*0168*/ 	.word	0x00014610


	//   ....[34]....
        /*016c*/ 	.word	0x00014630


	//   ....[35]....
        /*0170*/ 	.word	0x00014760


	//   ....[36]....
        /*0174*/ 	.word	0x00014790


	//   ....[37]....
        /*0178*/ 	.word	0x000148c0


	//   ....[38]....
        /*017c*/ 	.word	0x000148f0


	//   ....[39]....
        /*0180*/ 	.word	0x00014a20


	//   ....[40]....
        /*0184*/ 	.word	0x00014a40


	//----- nvinfo : EIATTR_EXIT_INSTR_OFFSETS
	.align		4
.L_288:
        /*0188*/ 	.byte	0x04, 0x1c
        /*018a*/ 	.short	(.L_290 - .L_289)


	//   ....[0]....
.L_289:
        /*018c*/ 	.word	0x00000310


	//   ....[1]....
        /*0190*/ 	.word	0x00013e40


	//   ....[2]....
        /*0194*/ 	.word	0x00013f10


	//   ....[3]....
        /*0198*/ 	.word	0x00013f70


	//   ....[4]....
        /*019c*/ 	.word	0x00014a50


	//   ....[5]....
        /*01a0*/ 	.word	0x00014b00


	//   ....[6]....
        /*01a4*/ 	.word	0x00014b60


	//----- nvinfo : EIATTR_CTAIDZ_USED
	.align		4
.L_290:
        /*01a8*/ 	.byte	0x01, 0x04
	.zero		2


	//----- nvinfo : EIATTR_MAX_THREADS
	.align		4
        /*01ac*/ 	.byte	0x04, 0x05
        /*01ae*/ 	.short	(.L_292 - .L_291)
.L_291:
        /*01b0*/ 	.word	0x00000100
        /*01b4*/ 	.word	0x00000001
        /*01b8*/ 	.word	0x00000001


	//----- nvinfo : EIATTR_CRS_STACK_SIZE
	.align		4
.L_292:
        /*01bc*/ 	.byte	0x04, 0x1e
        /*01be*/ 	.short	(.L_294 - .L_293)
.L_293:
        /*01c0*/ 	.word	0x00000000
.L_294:


//--------------------- .nv.info._ZN7cutlass13device_kernelIN5flash19enable_sm80_to_sm89INS1_16FlashAttnFwdSm80INS1_25CollectiveMainloopFwdSm80ILi8ELi1ELb0EN4cute5tupleIJNS5_1CILi128EEENS7_ILi64EEENS7_ILi192EEEEEELi192ENS_6half_tEfNS_4arch4Sm80ELb0ELb1ELb1ELb0ELb0ELb0ELb1ELb0EEENS1_21CollectiveEpilogueFwdINS6_IJS8_SA_S9_EEENS6_IJNS7_ILi1EEESI_SI_EEESC_SE_Li256ELb0ELb1ELb0ELb0EEENS1_19SingleTileSchedulerILb0ELb0ELb1ELi128EEEEEEEEEvNT_6ParamsE --------------------------
	.section	.nv.info._ZN7cutlass13device_kernelIN5flash19enable_sm80_to_sm89INS1_16FlashAttnFwdSm80INS1_25CollectiveMainloopFwdSm80ILi8ELi1ELb0EN4cute5tupleIJNS5_1CILi128EEENS7_ILi64EEENS7_ILi192EEEEEELi192ENS_6half_tEfNS_4arch4Sm80ELb0ELb1ELb1ELb0ELb0ELb0ELb1ELb0EEENS1_21CollectiveEpilogueFwdINS6_IJS8_SA_S9_EEENS6_IJNS7_ILi1EEESI_SI_EEESC_SE_Li256ELb0ELb1ELb0ELb0EEENS1_19SingleTileSchedulerILb0ELb0ELb1ELi128EEEEEEEEEvNT_6ParamsE,"",@"SHT_CUDA_INFO"
	.sectionflags	@""
	.align	4


	//----- nvinfo : EIATTR_CUDA_API_VERSION
	.align		4
        /*0000*/ 	.byte	0x04, 0x37
        /*0002*/ 	.short	(.L_296 - .L_295)
.L_295:
        /*0004*/ 	.word	0x00000082


	//----- nvinfo : EIATTR_SW2861232_WAR
	.align		4
.L_296:
        /*0008*/ 	.byte	0x01, 0x35
	.zero		2


	//----- nvinfo : EIATTR_PARAM_CBANK
	.align		4
        /*000c*/ 	.byte	0x04, 0x0a
        /*000e*/ 	.short	(.L_298 - .L_297)
	.align		4
.L_297:
        /*0010*/ 	.word	index@(.nv.constant0._ZN7cutlass13device_kernelIN5flash19enable_sm80_to_sm89INS1_16FlashAttnFwdSm80INS1_25CollectiveMainloopFwdSm80ILi8ELi1ELb0EN4cute5tupleIJNS5_1CILi128EEENS7_ILi64EEENS7_ILi192EEEEEELi192ENS_6half_tEfNS_4arch4Sm80ELb0ELb1ELb1ELb0ELb0ELb0ELb1ELb0EEENS1_21CollectiveEpilogueFwdINS6_IJS8_SA_S9_EEENS6_IJNS7_ILi1EEESI_SI_EEESC_SE_Li256ELb0ELb1ELb0ELb0EEENS1_19SingleTileSchedulerILb0ELb0ELb1ELi128EEEEEEEEEvNT_6ParamsE)
        /*0014*/ 	.short	0x0160
        /*0016*/ 	.short	0x0418


	//----- nvinfo : EIATTR_CBANK_PARAM_SIZE
	.align		4
.L_298:
        /*0018*/ 	.byte	0x03, 0x19
        /*001a*/ 	.short	0x0418


	//----- nvinfo : EIATTR_KPARAM_INFO
	.align		4
        /*001c*/ 	.byte	0x04, 0x17
        /*001e*/ 	.short	(.L_300 - .L_299)
.L_299:
        /*0020*/ 	.word	0x00000000
        /*0024*/ 	.short	0x0000
        /*0026*/ 	.short	0x0000
        /*0028*/ 	.byte	0x00, 0xf0, 0x61, 0x10


	//----- nvinfo : EIATTR_MAXREG_COUNT
	.align		4
.L_300:
        /*002c*/ 	.byte	0x03, 0x1b
        /*002e*/ 	.short	0x00ff


	//----- nvinfo : EIATTR_NUM_BARRIERS
	.align		4
        /*0030*/ 	.byte	0x02, 0x4c
        /*0032*/ 	.byte	0x02
	.zero		1


	//----- nvinfo : EIATTR_MERCURY_ISA_VERSION
	.align		4
        /*0034*/ 	.byte	0x03, 0x5f
        /*0036*/ 	.short	0x0000


	//----- nvinfo : EIATTR_COOP_GROUP_MASK_REGIDS
	.align		4
        /*0038*/ 	.byte	0x04, 0x29
        /*003a*/ 	.short	(.L_302 - .L_301)


	//   ....[0]....
.L_301:
        /*003c*/ 	.word	0xffffffff


	//   ....[1]....
        /*0040*/ 	.word	0xffffffff


	//   ....[2]....
        /*0044*/ 	.word	0xffffffff


	//   ....[3]....
        /*0048*/ 	.word	0xffffffff


	//   ....[4]....
        /*004c*/ 	.word	0xffffffff


	//   ....[5]....
        /*0050*/ 	.word	0xffffffff


	//   ....[6]....
        /*0054*/ 	.word	0xffffffff


	//   ....[7]....
        /*0058*/ 	.word	0xffffffff


	//   ....[8]....
        /*005c*/ 	.word	0xffffffff


	//   ....[9]....
        /*0060*/ 	.word	0xffffffff


	//   ....[10]....
        /*0064*/ 	.word	0xffffffff


	//   ....[11]....
        /*0068*/ 	.word	0xffffffff


	//   ....[12]....
        /*006c*/ 	.word	0xffffffff


	//   ....[13]....
        /*0070*/ 	.word	0xffffffff


	//   ....[14]....
        /*0074*/ 	.word	0xffffffff


	//   ....[15]....
        /*0078*/ 	.word	0xffffffff


	//   ....[16]....
        /*007c*/ 	.word	0xffffffff


	//   ....[17]....
        /*0080*/ 	.word	0xffffffff


	//   ....[18]....
        /*0084*/ 	.word	0xffffffff


	//   ....[19]....
        /*0088*/ 	.word	0xffffffff


	//   ....[20]....
        /*008c*/ 	.word	0xffffffff


	//   ....[21]....
        /*0090*/ 	.word	0xffffffff


	//   ....[22]....
        /*0094*/ 	.word	0xffffffff


	//   ....[23]....
        /*0098*/ 	.word	0xffffffff


	//   ....[24]....
        /*009c*/ 	.word	0xffffffff


	//   ....[25]....
        /*00a0*/ 	.word	0xffffffff


	//   ....[26]....
        /*00a4*/ 	.word	0xffffffff


	//   ....[27]....
        /*00a8*/ 	.word	0xffffffff


	//   ....[28]....
        /*00ac*/ 	.word	0xffffffff


	//   ....[29]....
        /*00b0*/ 	.word	0xffffffff


	//   ....[30]....
        /*00b4*/ 	.word	0xffffffff


	//   ....[31]....
        /*00b8*/ 	.word	0xffffffff


	//   ....[32]....
        /*00bc*/ 	.word	0xffffffff


	//   ....[33]....
        /*00c0*/ 	.word	0xffffffff


	//   ....[34]....
        /*00c4*/ 	.word	0xffffffff


	//   ....[35]....
        /*00c8*/ 	.word	0xffffffff


	//   ....[36]....
        /*00cc*/ 	.word	0xffffffff


	//   ....[37]....
        /*00d0*/ 	.word	0xffffffff


	//   ....[38]....
        /*00d4*/ 	.word	0xffffffff


	//   ....[39]....
        /*00d8*/ 	.word	0xffffffff


	//   ....[40]....
        /*00dc*/ 	.word	0xffffffff


	//   ....[41]....
        /*00e0*/ 	.word	0xffffffff


	//   ....[42]....
        /*00e4*/ 	.word	0xffffffff


	//   ....[43]....
        /*00e8*/ 	.word	0xffffffff


	//   ....[44]....
        /*00ec*/ 	.word	0xffffffff


	//   ....[45]....
        /*00f0*/ 	.word	0xffffffff


	//   ....[46]....
        /*00f4*/ 	.word	0xffffffff


	//   ....[47]....
        /*00f8*/ 	.word	0xffffffff


	//   ....[48]....
        /*00fc*/ 	.word	0xffffffff


	//   ....[49]....
        /*0100*/ 	.word	0xffffffff


	//   ....[50]....
        /*0104*/ 	.word	0xffffffff


	//   ....[51]....
        /*0108*/ 	.word	0xffffffff


	//   ....[52]....
        /*010c*/ 	.word	0xffffffff


	//   ....[53]....
        /*0110*/ 	.word	0xffffffff


	//----- nvinfo : EIATTR_COOP_GROUP_INSTR_OFFSETS
	.align		4
.L_302:
        /*0114*/ 	.byte	0x04, 0x28
        /*0116*/ 	.short	(.L_304 - .L_303)


	//   ....[0]....
.L_303:
        /*0118*/ 	.word	0x00000d50


	//   ....[1]....
        /*011c*/ 	.word	0x00000d90


	//   ....[2]....
        /*0120*/ 	.word	0x00000dc0


	//   ....[3]....
        /*0124*/ 	.word	0x00000df0


	//   ....[4]....
        /*0128*/ 	.word	0x00000f30


	//   ....[5]....
        /*012c*/ 	.word	0x00000f80


	//   ....[6]....
        /*0130*/ 	.word	0x00000fd0


	//   ....[7]....
        /*0134*/ 	.word	0x00001070


	//   ....[8]....
        /*0138*/ 	.word	0x00002a70


	//   ....[9]....
        /*013c*/ 	.word	0x00002dd0


	//   ....[10]....
        /*0140*/ 	.word	0x00003af0


	//   ....[11]....
        /*0144*/ 	.word	0x00003b10


	//   ....[12]....
        /*0148*/ 	.word	0x00003b30


	//   ....[13]....
        /*014c*/ 	.word	0x00003b50


	//   ....[14]....
        /*0150*/ 	.word	0x00006050


	//   ....[15]....
        /*0154*/ 	.word	0x00006410


	//   ....[16]....
        /*0158*/ 	.word	0x00006c60


	//   ....[17]....
        /*015c*/ 	.word	0x00006e30


	//   ....[18]....
        /*0160*/ 	.word	0x00006e80


	//   ....[19]....
        /*0164*/ 	.word	0x00006f10


	//   ....[20]....
        /*0168*/ 	.word	0x00009cd0


	//   ....[21]....
        /*016c*/ 	.word	0x00009cf0


	//   ....[22]....
        /*0170*/ 	.word	0x00009d10


	//   ....[23]....
        /*0174*/ 	.word	0x00009d30


	//   ....[24]....
        /*0178*/ 	.word	0x0000caf0


	//   ....[25]....
        /*017c*/ 	.word	0x0000ce80


	//   ....[26]....
        /*0180*/ 	.word	0x0000d600


	//   ....[27]....
        /*0184*/ 	.word	0x0000d7e0


	//   ....[28]....
        /*0188*/ 	.word	0x0000d820


	//   ....[29]....
        /*018c*/ 	.word	0x0000d8a0


	//   ....[30]....
        /*0190*/ 	.word	0x0000ef70


	//   ....[31]....
        /*0194*/ 	.word	0x0000efa0


	//   ....[32]....
        /*0198*/ 	.word	0x0000efe0


	//   ....[33]....
        /*019c*/ 	.word	0x0000eff0


	//   ....[34]....
        /*01a0*/ 	.word	0x00010520


	//   ....[35]....
        /*01a4*/ 	.word	0x00010530


	//   ....[36]....
        /*01a8*/ 	.word	0x00010550


	//   ....[37]....
        /*01ac*/ 	.word	0x00010570


	//   ....[38]....
        /*01b0*/ 	.word	0x00010590


	//   ....[39]....
        /*01b4*/ 	.word	0x000105b0


	//   ....[40]....
        /*01b8*/ 	.word	0x000107e0


	//   ....[41]....
        /*01bc*/ 	.word	0x00010810


	//   ....[42]....
        /*01c0*/ 	.word	0x00010960


	//   ....[43]....
        /*01c4*/ 	.word	0x00010990


	//   ....[44]....
        /*01c8*/ 	.word	0x00010ae0


	//   ....[45]....
        /*01cc*/ 	.word	0x00010b00


	//   ....[46]....
        /*01d0*/ 	.word	0x00011190


	//   ....[47]....
        /*01d4*/ 	.word	0x000111b0


	//   ....[48]....
        /*01d8*/ 	.word	0x000112e0


	//   ....[49]....
        /*01dc*/ 	.word	0x00011310


	//   ....[50]....
        /*01e0*/ 	.word	0x00011440


	//   ....[51]....
        /*01e4*/ 	.word	0x00011470


	//   ....[52]....
        /*01e8*/ 	.word	0x000115a0


	//   ....[53]....
        /*01ec*/ 	.word	0x000115c0


	//----- nvinfo : EIATTR_EXIT_INSTR_OFFSETS
	.align		4
.L_304:
        /*01f0*/ 	.byte	0x04, 0x1c
        /*01f2*/ 	.short	(.L_306 - .L_305)


	//   ....[0]....
.L_305:
        /*01f4*/ 	.word	0x00000030


	//   ....[1]....
        /*01f8*/ 	.word	0x00010b10


	//   ....[2]....
        /*01fc*/ 	.word	0x00010be0


	//   ....[3]....
        /*0200*/ 	.word	0x00010c40


	//   ....[4]....
        /*0204*/ 	.word	0x000115d0


	//   ....[5]....
        /*0208*/ 	.word	0x00011680


	//   ....[6]....
        /*020c*/ 	.word	0x000116e0


	//----- nvinfo : EIATTR_CTAIDZ_USED
	.align		4
.L_306:
        /*0210*/ 	.byte	0x01, 0x04
	.zero		2


	//----- nvinfo : EIATTR_MAX_THREADS
	.align		4
        /*0214*/ 	.byte	0x04, 0x05
        /*0216*/ 	.short	(.L_308 - .L_307)
.L_307:
        /*0218*/ 	.word	0x00000100
        /*021c*/ 	.word	0x00000001
        /*0220*/ 	.word	0x00000001


	//----- nvinfo : EIATTR_CRS_STACK_SIZE
	.align		4
.L_308:
        /*0224*/ 	.byte	0x04, 0x1e
        /*0226*/ 	.short	(.L_310 - .L_309)
.L_309:
        /*0228*/ 	.word	0x00000000
.L_310:


//--------------------- .nv.info._ZN7cutlass13device_kernelIN5flash19enable_sm80_to_sm89INS1_16FlashAttnFwdSm80INS1_25CollectiveMainloopFwdSm80ILi8ELi1ELb0EN4cute5tupleIJNS5_1CILi128EEENS7_ILi64EEENS7_ILi192EEEEEELi192ENS_6half_tEfNS_4arch4Sm80ELb0ELb1ELb1ELb1ELb0ELb0ELb1ELb0EEENS1_21CollectiveEpilogueFwdINS6_IJS8_SA_S9_EEENS6_IJNS7_ILi1EEESI_SI_EEESC_SE_Li256ELb1ELb1ELb0ELb0EEENS1_19SingleTileSchedulerILb1ELb0ELb1ELi128EEEEEEEEEvNT_6ParamsE --------------------------
	.section	.nv.info._ZN7cutlass13device_kernelIN5flash19enable_sm80_to_sm89INS1_16FlashAttnFwdSm80INS1_25CollectiveMainloopFwdSm80ILi8ELi1ELb0EN4cute5tupleIJNS5_1CILi128EEENS7_ILi64EEENS7_ILi192EEEEEELi192ENS_6half_tEfNS_4arch4Sm80ELb0ELb1ELb1ELb1ELb0ELb0ELb1ELb0EEENS1_21CollectiveEpilogueFwdINS6_IJS8_SA_S9_EEENS6_IJNS7_ILi1EEESI_SI_EEESC_SE_Li256ELb1ELb1ELb0ELb0EEENS1_19SingleTileSchedulerILb1ELb0ELb1ELi128EEEEEEEEEvNT_6ParamsE,"",@"SHT_CUDA_INFO"
	.sectionflags	@""
	.align	4


	//----- nvinfo : EIATTR_CUDA_API_VERSION
	.align		4
        /*0000*/ 	.byte	0x04, 0x37
        /*0002*/ 	.short	(.L_312 - .L_311)
.L_311:
        /*0004*/ 	.word	0x00000082


	//----- nvinfo : EIATTR_SW2861232_WAR
	.align		4
.L_312:
        /*0008*/ 	.byte	0x01, 0x35
	.zero		2


	//----- nvinfo : EIATTR_PARAM_CBANK
	.align		4
        /*000c*/ 	.byte	0x04, 0x0a
        /*000e*/ 	.short	(.L_314 - .L_313)
	.align		4
.L_313:
        /*0010*/ 	.word	index@(.nv.constant0._ZN7cutlass13device_kernelIN5flash19enable_sm80_to_sm89INS1_16FlashAttnFwdSm80INS1_25CollectiveMainloopFwdSm80ILi8ELi1ELb0EN4cute5tupleIJNS5_1CILi128EEENS7_ILi64EEENS7_ILi192EEEEEELi192ENS_6half_tEfNS_4arch4Sm80ELb0ELb1ELb1ELb1ELb0ELb0ELb1ELb0EEENS1_21CollectiveEpilogueFwdINS6_IJS8_SA_S9_EEENS6_IJNS7_ILi1EEESI_SI_EEESC_SE_Li256ELb1ELb1ELb0ELb0EEENS1_19SingleTileSchedulerILb1ELb0ELb1ELi128EEEEEEEEEvNT_6ParamsE)
        /*0014*/ 	.short	0x0160
        /*0016*/ 	.short	0x0418


	//----- nvinfo : EIATTR_CBANK_PARAM_SIZE
	.align		4
.L_314:
        /*0018*/ 	.byte	0x03, 0x19
        /*001a*/ 	.short	0x0418


	//----- nvinfo : EIATTR_KPARAM_INFO
	.align		4
        /*001c*/ 	.byte	0x04, 0x17
        /*001e*/ 	.short	(.L_316 - .L_315)
.L_315:
        /*0020*/ 	.word	0x00000000
        /*0024*/ 	.short	0x0000
        /*0026*/ 	.short	0x0000
        /*0028*/ 	.byte	0x00, 0xf0, 0x61, 0x10


	//----- nvinfo : EIATTR_MAXREG_COUNT
	.align		4
.L_316:
        /*002c*/ 	.byte	0x03, 0x1b
        /*002e*/ 	.short	0x00ff


	//----- nvinfo : EIATTR_NUM_BARRIERS
	.align		4
        /*0030*/ 	.byte	0x02, 0x4c
        /*0032*/ 	.byte	0x02
	.zero		1


	//----- nvinfo : EIATTR_MERCURY_ISA_VERSION
	.align		4
        /*0034*/ 	.byte	0x03, 0x5f
        /*0036*/ 	.short	0x0000


	//----- nvinfo : EIATTR_COOP_GROUP_MASK_REGIDS
	.align		4
        /*0038*/ 	.byte	0x04, 0x29
        /*003a*/ 	.short	(.L_318 - .L_317)


	//   ....[0]....
.L_317:
        /*003c*/ 	.word	0xffffffff


	//   ....[1]....
        /*0040*/ 	.word	0xffffffff


	//   ....[2]....
        /*0044*/ 	.word	0xffffffff


	//   ....[3]....
        /*0048*/ 	.word	0xffffffff


	//   ....[4]....
        /*004c*/ 	.word	0xffffffff


	//   ....[5]....
        /*0050*/ 	.word	0xffffffff


	//   ....[6]....
        /*0054*/ 	.word	0xffffffff


	//   ....[7]....
        /*0058*/ 	.word	0xffffffff


	//   ....[8]....
        /*005c*/ 	.word	0xffffffff


	//   ....[9]....
        /*0060*/ 	.word	0xffffffff


	//   ....[10]....
        /*0064*/ 	.word	0xffffffff


	//   ....[11]....
        /*0068*/ 	.word	0xffffffff


	//   ....[12]....
        /*006c*/ 	.word	0xffffffff


	//   ....[13]....
        /*0070*/ 	.word	0xffffffff


	//   ....[14]....
        /*0074*/ 	.word	0xffffffff


	//   ....[15]....
        /*0078*/ 	.word	0xffffffff


	//   ....[16]....
        /*007c*/ 	.word	0xffffffff


	//   ....[17]....
        /*0080*/ 	.word	0xffffffff


	//   ....[18]....
        /*0084*/ 	.word	0xffffffff


	//   ....[19]....
        /*0088*/ 	.word	0xffffffff


	//   ....[20]....
        /*008c*/ 	.word	0xffffffff


	//   ....[21]....
        /*0090*/ 	.word	0xffffffff


	//   ....[22]....
        /*0094*/ 	.word	0xffffffff


	//   ....[23]....
        /*0098*/ 	.word	0xffffffff


	//   ....[24]....
        /*009c*/ 	.word	0xffffffff


	//   ....[25]....
        /*00a0*/ 	.word	0xffffffff


	//   ....[26]....
        /*00a4*/ 	.word	0xffffffff


	//   ....[27]....
        /*00a8*/ 	.word	0xffffffff


	//   ....[28]....
        /*00ac*/ 	.word	0xffffffff


	//   ....[29]....
        /*00b0*/ 	.word	0xffffffff


	//   ....[30]....
        /*00b4*/ 	.word	0xffffffff


	//   ....[31]....
        /*00b8*/ 	.word	0xffffffff


	//   ....[32]....
        /*00bc*/ 	.word	0xffffffff


	//   ....[33]....
        /*00c0*/ 	.word	0xffffffff


	//   ....[34]....
        /*00c4*/ 	.word	0xffffffff


	//   ....[35]....
        /*00c8*/ 	.word	0xffffffff


	//   ....[36]....
        /*00cc*/ 	.word	0xffffffff


	//   ....[37]....
        /*00d0*/ 	.word	0xffffffff


	//   ....[38]....
        /*00d4*/ 	.word	0xffffffff


	//   ....[39]....
        /*00d8*/ 	.word	0xffffffff


	//   ....[40]....
        /*00dc*/ 	.word	0xffffffff


	//   ....[41]....
        /*00e0*/ 	.word	0xffffffff


	//   ....[42]....
        /*00e4*/ 	.word	0xffffffff


	//   ....[43]....
        /*00e8*/ 	.word	0xffffffff


	//   ....[44]....
        /*00ec*/ 	.word	0xffffffff


	//   ....[45]....
        /*00f0*/ 	.word	0xffffffff


	//   ....[46]....
        /*00f4*/ 	.word	0xffffffff


	//   ....[47]....
        /*00f8*/ 	.word	0xffffffff


	//   ....[48]....
        /*00fc*/ 	.word	0xffffffff


	//   ....[49]....
        /*0100*/ 	.word	0xffffffff


	//   ....[50]....
        /*0104*/ 	.word	0xffffffff


	//   ....[51]....
        /*0108*/ 	.word	0xffffffff


	//   ....[52]....
        /*010c*/ 	.word	0xffffffff


	//   ....[53]....
        /*0110*/ 	.word	0xffffffff


	//   ....[54]....
        /*0114*/ 	.word	0xffffffff


	//----- nvinfo : EIATTR_COOP_GROUP_INSTR_OFFSETS
	.align		4
.L_318:
        /*0118*/ 	.byte	0x04, 0x28
        /*011a*/ 	.short	(.L_320 - .L_319)


	//   ....[0]....
.L_319:
        /*011c*/ 	.word	0x00000080


	//   ....[1]....
        /*0120*/ 	.word	0x000014b0


	//   ....[2]....
        /*0124*/ 	.word	0x000014e0


	//   ....[3]....
        /*0128*/ 	.word	0x000017a0


	//   ....[4]....
        /*012c*/ 	.word	0x000017d0


	//   ....[5]....
        /*0130*/ 	.word	0x00001910


	//   ....[6]....
        /*0134*/ 	.word	0x00001940


	//   ....[7]....
        /*0138*/ 	.word	0x00001a70


	//   ....[8]....
        /*013c*/ 	.word	0x00001ab0


	//   ....[9]....
        /*0140*/ 	.word	0x00003070


	//   ....[10]....
        /*0144*/ 	.word	0x00003480


	//   ....[11]....
        /*0148*/ 	.word	0x00004170


	//   ....[12]....
        /*014c*/ 	.word	0x00004190


	//   ....[13]....
        /*0150*/ 	.word	0x000041b0


	//   ....[14]....
        /*0154*/ 	.word	0x000041d0


	//   ....[15]....
        /*0158*/ 	.word	0x00006690


	//   ....[16]....
        /*015c*/ 	.word	0x00006a80


	//   ....[17]....
        /*0160*/ 	.word	0x000072d0


	//   ....[18]....
        /*0164*/ 	.word	0x000074b0


	//   ....[19]....
        /*0168*/ 	.word	0x000074f0


	//   ....[20]....
        /*016c*/ 	.word	0x00007580


	//   ....[21]....
        /*0170*/ 	.word	0x0000a310


	//   ....[22]....
        /*0174*/ 	.word	0x0000a330


	//   ....[23]....
        /*0178*/ 	.word	0x0000a350


	//   ....[24]....
        /*017c*/ 	.word	0x0000a370


	//   ....[25]....
        /*0180*/ 	.word	0x0000d010


	//   ....[26]....
        /*0184*/ 	.word	0x0000d4c0


	//   ....[27]....
        /*0188*/ 	.word	0x0000dc40


	//   ....[28]....
        /*018c*/ 	.word	0x0000de20


	//   ....[29]....
        /*0190*/ 	.word	0x0000de60


	//   ....[30]....
        /*0194*/ 	.word	0x0000dee0


	//   ....[31]....
        /*0198*/ 	.word	0x0000f5b0


	//   ....[32]....
        /*019c*/ 	.word	0x0000f5e0


	//   ....[33]....
        /*01a0*/ 	.word	0x0000f620


	//   ....[34]....
        /*01a4*/ 	.word	0x0000f630


	//   ....[35]....
        /*01a8*/ 	.word	0x00010b70


	//   ....[36]....
        /*01ac*/ 	.word	0x00010ba0


	//   ....[37]....
        /*01b0*/ 	.word	0x00010be0


	//   ....[38]....
        /*01b4*/ 	.word	0x00010c20


	//   ....[39]....
        /*01b8*/ 	.word	0x00010e10


	//   ....[40]....
        /*01bc*/ 	.word	0x00010e20


	//   ....[41]....
        /*01c0*/ 	.word	0x00010fa0


	//   ....[42]....
        /*01c4*/ 	.word	0x00010fd0


	//   ....[43]....
        /*01c8*/ 	.word	0x00011120


	//   ....[44]....
        /*01cc*/ 	.word	0x00011150


	//   ....[45]....
        /*01d0*/ 	.word	0x000112a0


	//   ....[46]....
        /*01d4*/ 	.word	0x000112c0


	//   ....[47]....
        /*01d8*/ 	.word	0x00011ad0


	//   ....[48]....
        /*01dc*/ 	.word	0x00011af0


	//   ....[49]....
        /*01e0*/ 	.word	0x00011c20


	//   ....[50]....
        /*01e4*/ 	.word	0x00011c50


	//   ....[51]....
        /*01e8*/ 	.word	0x00011d80


	//   ....[52]....
        /*01ec*/ 	.word	0x00011db0


	//   ....[53]....
        /*01f0*/ 	.word	0x00011ee0


	//   ....[54]....
        /*01f4*/ 	.word	0x00011f00


	//----- nvinfo : EIATTR_EXIT_INSTR_OFFSETS
	.align		4
.L_320:
        /*01f8*/ 	.byte	0x04, 0x1c
        /*01fa*/ 	.short	(.L_322 - .L_321)


	//   ....[0]....
.L_321:
        /*01fc*/ 	.word	0x00000310


	//   ....[1]....
        /*0200*/ 	.word	0x000112d0


	//   ....[2]....
        /*0204*/ 	.word	0x000113a0


	//   ....[3]....
        /*0208*/ 	.word	0x00011400


	//   ....[4]....
        /*020c*/ 	.word	0x00011f10


	//   ....[5]....
        /*0210*/ 	.word	0x00011fc0


	//   ....[6]....
        /*0214*/ 	.word	0x00012020


	//----- nvinfo : EIATTR_CTAIDZ_USED
	.align		4
.L_322:
        /*0218*/ 	.byte	0x01, 0x04
	.zero		2


	//----- nvinfo : EIATTR_MAX_THREADS
	.align		4
        /*021c*/ 	.byte	0x04, 0x05
        /*021e*/ 	.short	(.L_324 - .L_323)
.L_323:
        /*0220*/ 	.word	0x00000100
        /*0224*/ 	.word	0x00000001
        /*0228*/ 	.word	0x00000001


	//----- nvinfo : EIATTR_CRS_STACK_SIZE
	.align		4
.L_324:
        /*022c*/ 	.byte	0x04, 0x1e
        /*022e*/ 	.short	(.L_326 - .L_325)
.L_325:
        /*0230*/ 	.word	0x00000000
.L_326:


//--------------------- .nv.info._ZN7cutlass13device_kernelIN5flash19enable_sm80_to_sm89INS1_16FlashAttnFwdSm80INS1_25CollectiveMainloopFwdSm80ILi8ELi1ELb0EN4cute5tupleIJNS5_1CILi128EEENS7_ILi64EEENS7_ILi192EEEEEELi192ENS_6half_tEfNS_4arch4Sm80ELb0ELb1ELb1ELb1ELb0ELb1ELb1ELb0EEENS1_21CollectiveEpilogueFwdINS6_IJS8_SA_S9_EEENS6_IJNS7_ILi1EEESI_SI_EEESC_SE_Li256ELb1ELb1ELb0ELb0EEENS1_19SingleTileSchedulerILb1ELb0ELb1ELi128EEEEEEEEEvNT_6ParamsE --------------------------
	.section	.nv.info._ZN7cutlass13device_kernelIN5flash19enable_sm80_to_sm89INS1_16FlashAttnFwdSm80INS1_25CollectiveMainloopFwdSm80ILi8ELi1ELb0EN4cute5tupleIJNS5_1CILi128EEENS7_ILi64EEENS7_ILi192EEEEEELi192ENS_6half_tEfNS_4arch4Sm80ELb0ELb1ELb1ELb1ELb0ELb1ELb1ELb0EEENS1_21CollectiveEpilogueFwdINS6_IJS8_SA_S9_EEENS6_IJNS7_ILi1EEESI_SI_EEESC_SE_Li256ELb1ELb1ELb0ELb0EEENS1_19SingleTileSchedulerILb1ELb0ELb1ELi128EEEEEEEEEvNT_6ParamsE,"",@"SHT_CUDA_INFO"
	.sectionflags	@""
	.align	4


	//----- nvinfo : EIATTR_CUDA_API_VERSION
	.align		4
        /*0000*/ 	.byte	0x04, 0x37
        /*0002*/ 	.short	(.L_328 - .L_327)
.L_327:
        /*0004*/ 	.word	0x00000082


	//----- nvinfo : EIATTR_SW2861232_WAR
	.align		4
.L_328:
        /*0008*/ 	.byte	0x01, 0x35
	.zero		2


	//----- nvinfo : EIATTR_PARAM_CBANK
	.align		4
        /*000c*/ 	.byte	0x04, 0x0a
        /*000e*/ 	.short	(.L_330 - .L_329)
	.align		4
.L_329:
        /*0010*/ 	.word	index@(.nv.constant0._ZN7cutlass13device_kernelIN5flash19enable_sm80_to_sm89INS1_16FlashAttnFwdSm80INS1_25CollectiveMainloopFwdSm80ILi8ELi1ELb0EN4cute5tupleIJNS5_1CILi128EEENS7_ILi64EEENS7_ILi192EEEEEELi192ENS_6half_tEfNS_4arch4Sm80ELb0ELb1ELb1ELb1ELb0ELb1ELb1ELb0EEENS1_21CollectiveEpilogueFwdINS6_IJS8_SA_S9_EEENS6_IJNS7_ILi1EEESI_SI_EEESC_SE_Li256ELb1ELb1ELb0ELb0EEENS1_19SingleTileSchedulerILb1ELb0ELb1ELi128EEEEEEEEEvNT_6ParamsE)
        /*0014*/ 	.short	0x0160
        /*0016*/ 	.short	0x0418


	//----- nvinfo : EIATTR_CBANK_PARAM_SIZE
	.align		4
.L_330:
        /*0018*/ 	.byte	0x03, 0x19
        /*001a*/ 	.short	0x0418


	//----- nvinfo : EIATTR_KPARAM_INFO
	.align		4
        /*001c*/ 	.byte	0x04, 0x17
        /*001e*/ 	.short	(.L_332 - .L_331)
.L_331:
        /*0020*/ 	.word	0x00000000
        /*0024*/ 	.short	0x0000
        /*0026*/ 	.short	0x0000
        /*0028*/ 	.byte	0x00, 0xf0, 0x61, 0x10


	//----- nvinfo : EIATTR_MAXREG_COUNT
	.align		4
.L_332:
        /*002c*/ 	.byte	0x03, 0x1b
        /*002e*/ 	.short	0x00ff


	//----- nvinfo : EIATTR_NUM_BARRIERS
	.align		4
        /*0030*/ 	.byte	0x02, 0x4c
        /*0032*/ 	.byte	0x02
	.zero		1


	//----- nvinfo : EIATTR_MERCURY_ISA_VERSION
	.align		4
        /*0034*/ 	.byte	0x03, 0x5f
        /*0036*/ 	.short	0x0000


	//----- nvinfo : EIATTR_COOP_GROUP_MASK_REGIDS
	.align		4
        /*0038*/ 	.byte	0x04, 0x29
        /*003a*/ 	.short	(.L_334 - .L_333)


	//   ....[0]....
.L_333:
        /*003c*/ 	.word	0xffffffff


	//   ....[1]....
        /*0040*/ 	.word	0xffffffff


	//   ....[2]....
        /*0044*/ 	.word	0xffffffff


	//   ....[3]....
        /*0048*/ 	.word	0xffffffff


	//   ....[4]....
        /*004c*/ 	.word	0xffffffff


	//   ....[5]....
        /*0050*/ 	.word	0xffffffff


	//   ....[6]....
        /*0054*/ 	.word	0xffffffff


	//   ....[7]....
        /*0058*/ 	.word	0xffffffff


	//   ....[8]....
        /*005c*/ 	.word	0xffffffff


	//   ....[9]....
        /*0060*/ 	.word	0xffffffff


	//   ....[10]....
        /*0064*/ 	.word	0xffffffff


	//   ....[11]....
        /*0068*/ 	.word	0xffffffff


	//   ....[12]....
        /*006c*/ 	.word	0xffffffff


	//   ....[13]....
        /*0070*/ 	.word	0xffffffff


	//   ....[14]....
        /*0074*/ 	.word	0xffffffff


	//   ....[15]....
        /*0078*/ 	.word	0xffffffff


	//   ....[16]....
        /*007c*/ 	.word	0xffffffff


	//   ....[17]....
        /*0080*/ 	.word	0xffffffff


	//   ....[18]....
        /*0084*/ 	.word	0xffffffff


	//   ....[19]....
        /*0088*/ 	.word	0xffffffff


	//   ....[20]....
        /*008c*/ 	.word	0xffffffff


	//   ....[21]....
        /*0090*/ 	.word	0xffffffff


	//   ....[22]....
        /*0094*/ 	.word	0xffffffff


	//   ....[23]....
        /*0098*/ 	.word	0xffffffff


	//   ....[24]....
        /*009c*/ 	.word	0xffffffff


	//   ....[25]....
        /*00a0*/ 	.word	0xffffffff


	//   ....[26]....
        /*00a4*/ 	.word	0xffffffff


	//   ....[27]....
        /*00a8*/ 	.word	0xffffffff


	//   ....[28]....
        /*00ac*/ 	.word	0xffffffff


	//   ....[29]....
        /*00b0*/ 	.word	0xffffffff


	//   ....[30]....
        /*00b4*/ 	.word	0xffffffff


	//   ....[31]....
        /*00b8*/ 	.word	0xffffffff


	//   ....[32]....
        /*00bc*/ 	.word	0xffffffff


	//   ....[33]....
        /*00c0*/ 	.word	0xffffffff


	//   ....[34]....
        /*00c4*/ 	.word	0xffffffff


	//   ....[35]....
        /*00c8*/ 	.word	0xffffffff


	//   ....[36]....
        /*00cc*/ 	.word	0xffffffff


	//   ....[37]....
        /*00d0*/ 	.word	0xffffffff


	//   ....[38]....
        /*00d4*/ 	.word	0xffffffff


	//   ....[39]....
        /*00d8*/ 	.word	0xffffffff


	//   ....[40]....
        /*00dc*/ 	.word	0xffffffff


	//   ....[41]....
        /*00e0*/ 	.word	0xffffffff


	//   ....[42]....
        /*00e4*/ 	.word	0xffffffff


	//   ....[43]....
        /*00e8*/ 	.word	0xffffffff


	//   ....[44]....
        /*00ec*/ 	.word	0xffffffff


	//   ....[45]....
        /*00f0*/ 	.word	0xffffffff


	//   ....[46]....
        /*00f4*/ 	.word	0xffffffff


	//   ....[47]....
        /*00f8*/ 	.word	0xffffffff


	//   ....[48]....
        /*00fc*/ 	.word	0xffffffff


	//   ....[49]....
        /*0100*/ 	.word	0xffffffff


	//   ....[50]....
        /*0104*/ 	.word	0xffffffff


	//   ....[51]....
        /*0108*/ 	.word	0xffffffff


	//   ....[52]....
        /*010c*/ 	.word	0xffffffff


	//   ....[53]....
        /*0110*/ 	.word	0xffffffff


	//   ....[54]....
        /*0114*/ 	.word	0xffffffff


	//   ....[55]....
        /*0118*/ 	.word	0xffffffff


	//   ....[56]....
        /*011c*/ 	.word	0xffffffff


	//   ....[57]....
        /*0120*/ 	.word	0xffffffff


	//   ....[58]....
        /*0124*/ 	.word	0xffffffff


	//   ....[59]....
        /*0128*/ 	.word	0xffffffff


	//   ....[60]....
        /*012c*/ 	.word	0xffffffff


	//   ....[61]....
        /*0130*/ 	.word	0xffffffff


	//   ....[62]....
        /*0134*/ 	.word	0xffffffff


	//   ....[63]....
        /*0138*/ 	.word	0xffffffff


	//   ....[64]....
        /*013c*/ 	.word	0xffffffff


	//   ....[65]....
        /*0140*/ 	.word	0xffffffff


	//   ....[66]....
        /*0144*/ 	.word	0xffffffff


	//   ....[67]....
        /*0148*/ 	.word	0xffffffff


	//   ....[68]....
        /*014c*/ 	.word	0xffffffff


	//   ....[69]....
        /*0150*/ 	.word	0xffffffff


	//   ....[70]....
        /*0154*/ 	.word	0xffffffff


	//----- nvinfo : EIATTR_COOP_GROUP_INSTR_OFFSETS
	.align		4
.L_334:
        /*0158*/ 	.byte	0x04, 0x28
        /*015a*/ 	.short	(.L_336 - .L_335)


	//   ....[0]....
.L_335:
        /*015c*/ 	.word	0x00000090


	//   ....[1]....
        /*0160*/ 	.word	0x00007570


	//   ....[2]....
        /*0164*/ 	.word	0x00007630


	//   ....[3]....
        /*0168*/ 	.word	0x000077a0


	//   ....[4]....
        /*016c*/ 	.word	0x000077d0


	//   ....[5]....
        /*0170*/ 	.word	0x00007910


	//   ....[6]....
        /*0174*/ 	.word	0x00007940


	//   ....[7]....
        /*0178*/ 	.word	0x00007a70


	//   ....[8]....
        /*017c*/ 	.word	0x00007ab0


	//   ....[9]....
        /*0180*/ 	.word	0x000081a0


	//   ....[10]....
        /*0184*/ 	.word	0x00008200


	//   ....[11]....
        /*0188*/ 	.word	0x00008240


	//   ....[12]....
        /*018c*/ 	.word	0x00008250


	//   ....[13]....
        /*0190*/ 	.word	0x00008680


	//   ....[14]....
        /*0194*/ 	.word	0x000086c0


	//   ....[15]....
        /*0198*/ 	.word	0x00008700


	//   ....[16]....
        /*019c*/ 	.word	0x00008770


	//   ....[17]....
        /*01a0*/ 	.word	0x0000b700


	//   ....[18]....
        /*01a4*/ 	.word	0x0000b750


	//   ....[19]....
        /*01a8*/ 	.word	0x0000b760


	//   ....[20]....
        /*01ac*/ 	.word	0x0000b770


	//   ....[21]....
        /*01b0*/ 	.word	0x0000b9f0


	//   ....[22]....
        /*01b4*/ 	.word	0x0000ba30


	//   ....[23]....
        /*01b8*/ 	.word	0x0000ba70


	//   ....[24]....
        /*01bc*/ 	.word	0x0000bae0


	//   ....[25]....
        /*01c0*/ 	.word	0x0000ff90


	//   ....[26]....
        /*01c4*/ 	.word	0x00010340


	//   ....[27]....
        /*01c8*/ 	.word	0x00010f40


	//   ....[28]....
        /*01cc*/ 	.word	0x000110a0


	//   ....[29]....
        /*01d0*/ 	.word	0x000110b0


	//   ....[30]....
        /*01d4*/ 	.word	0x00011100


	//   ....[31]....
        /*01d8*/ 	.word	0x000136e0


	//   ....[32]....
        /*01dc*/ 	.word	0x000139b0


	//   ....[33]....
        /*01e0*/ 	.word	0x000141b0


	//   ....[34]....
        /*01e4*/ 	.word	0x000143e0


	//   ....[35]....
        /*01e8*/ 	.word	0x000143f0


	//   ....[36]....
        /*01ec*/ 	.word	0x00014460


	//   ....[37]....
        /*01f0*/ 	.word	0x000171d0


	//   ....[38]....
        /*01f4*/ 	.word	0x000171f0


	//   ....[39]....
        /*01f8*/ 	.word	0x00017220


	//   ....[40]....
        /*01fc*/ 	.word	0x00017250


	//   ....[41]....
        /*0200*/ 	.word	0x00019f80


	//   ....[42]....
        /*0204*/ 	.word	0x0001a3f0


	//   ....[43]....
        /*0208*/ 	.word	0x0001ab40


	//   ....[44]....
        /*020c*/ 	.word	0x0001ad20


	//   ....[45]....
        /*0210*/ 	.word	0x0001ad60


	//   ....[46]....
        /*0214*/ 	.word	0x0001ade0


	//   ....[47]....
        /*0218*/ 	.word	0x0001c4d0


	//   ....[48]....
        /*021c*/ 	.word	0x0001c500


	//   ....[49]....
        /*0220*/ 	.word	0x0001c550


	//   ....[50]....
        /*0224*/ 	.word	0x0001c560


	//   ....[51]....
        /*0228*/ 	.word	0x0001db50


	//   ....[52]....
        /*022c*/ 	.word	0x0001dbd0


	//   ....[53]....
        /*0230*/ 	.word	0x0001dc10


	//   ....[54]....
        /*0234*/ 	.word	0x0001dc50


	//   ....[55]....
        /*0238*/ 	.word	0x0001de80


	//   ....[56]....
        /*023c*/ 	.word	0x0001de90


	//   ....[57]....
        /*0240*/ 	.word	0x0001e010


	//   ....[58]....
        /*0244*/ 	.word	0x0001e040


	//   ....[59]....
        /*0248*/ 	.word	0x0001e190


	//   ....[60]....
        /*024c*/ 	.word	0x0001e1c0


	//   ....[61]....
        /*0250*/ 	.word	0x0001e310


	//   ....[62]....
        /*0254*/ 	.word	0x0001e330


	//   ....[63]....
        /*0258*/ 	.word	0x0001ec70


	//   ....[64]....
        /*025c*/ 	.word	0x0001ec80


	//   ....[65]....
        /*0260*/ 	.word	0x0001edb0


	//   ....[66]....
        /*0264*/ 	.word	0x0001ede0


	//   ....[67]....
        /*0268*/ 	.word	0x0001ef10


	//   ....[68]....
        /*026c*/ 	.word	0x0001ef40


	//   ....[69]....
        /*0270*/ 	.word	0x0001f070


	//   ....[70]....
        /*0274*/ 	.word	0x0001f090


	//----- nvinfo : EIATTR_EXIT_INSTR_OFFSETS
	.align		4
.L_336:
        /*0278*/ 	.byte	0x04, 0x1c
        /*027a*/ 	.short	(.L_338 - .L_337)


	//   ....[0]....
.L_337:
        /*027c*/ 	.word	0x00000440


	//   ....[1]....
        /*0280*/ 	.word	0x0001e340


	//   ....[2]....
        /*0284*/ 	.word	0x0001e410


	//   ....[3]....
        /*0288*/ 	.word	0x0001e470


	//   ....[4]....
        /*028c*/ 	.word	0x0001f0a0


	//   ....[5]....
        /*0290*/ 	.word	0x0001f150


	//   ....[6]....
        /*0294*/ 	.word	0x0001f1b0


	//----- nvinfo : EIATTR_CTAIDZ_USED
	.align		4
.L_338:
        /*0298*/ 	.byte	0x01, 0x04
	.zero		2


	//----- nvinfo : EIATTR_MAX_THREADS
	.align		4
        /*029c*/ 	.byte	0x04, 0x05
        /*029e*/ 	.short	(.L_340 - .L_339)
.L_339:
        /*02a0*/ 	.word	0x00000100
        /*02a4*/ 	.word	0x00000001
        /*02a8*/ 	.word	0x00000001


	//----- nvinfo : EIATTR_CRS_STACK_SIZE
	.align		4
.L_340:
        /*02ac*/ 	.byte	0x04, 0x1e
        /*02ae*/ 	.short	(.L_342 - .L_341)
.L_341:
        /*02b0*/ 	.word	0x00000000
.L_342:


//--------------------- .nv.info._ZN7cutlass13device_kernelIN5flash19enable_sm80_to_sm89INS1_16FlashAttnFwdSm80INS1_25CollectiveMainloopFwdSm80ILi8ELi1ELb1EN4cute5tupleIJNS5_1CILi128EEENS7_ILi96EEENS7_ILi192EEEEEELi192ENS_6half_tEfNS_4arch4Sm80ELb1ELb0ELb1ELb0ELb0ELb0ELb1ELb0EEENS1_21CollectiveEpilogueFwdINS6_IJS8_SA_S9_EEENS6_IJNS7_ILi1EEESI_SI_EEESC_SE_Li256ELb0ELb1ELb0ELb0EEENS1_30DynamicPersistentTileSchedulerILi256ELi256ELb0ELb1ELb0EEEEEEEEEvNT_6ParamsE --------------------------
	.section	.nv.info._ZN7cutlass13device_kernelIN5flash19enable_sm80_to_sm89INS1_16FlashAttnFwdSm80INS1_25CollectiveMainloopFwdSm80ILi8ELi1ELb1EN4cute5tupleIJNS5_1CILi128EEENS7_ILi96EEENS7_ILi192EEEEEELi192ENS_6half_tEfNS_4arch4Sm80ELb1ELb0ELb1ELb0ELb0ELb0ELb1ELb0EEENS1_21CollectiveEpilogueFwdINS6_IJS8_SA_S9_EEENS6_IJNS7_ILi1EEESI_SI_EEESC_SE_Li256ELb0ELb1ELb0ELb0EEENS1_30DynamicPersistentTileSchedulerILi256ELi256ELb0ELb1ELb0EEEEEEEEEvNT_6ParamsE,"",@"SHT_CUDA_INFO"
	.sectionflags	@""
	.align	4


	//----- nvinfo : EIATTR_CUDA_API_VERSION
	.align		4
        /*0000*/ 	.byte	0x04, 0x37
        /*0002*/ 	.short	(.L_344 - .L_343)
.L_343:
        /*0004*/ 	.word	0x00000082


	//----- nvinfo : EIATTR_SW2861232_WAR
	.align		4
.L_344:
        /*0008*/ 	.byte	0x01, 0x35
	.zero		2


	//----- nvinfo : EIATTR_PARAM_CBANK
	.align		4
        /*000c*/ 	.byte	0x04, 0x0a
        /*000e*/ 	.short	(.L_346 - .L_345)
	.align		4
.L_345:
        /*0010*/ 	.word	index@(.nv.constant0._ZN7cutlass13device_kernelIN5flash19enable_sm80_to_sm89INS1_16FlashAttnFwdSm80INS1_25CollectiveMainloopFwdSm80ILi8ELi1ELb1EN4cute5tupleIJNS5_1CILi128EEENS7_ILi96EEENS7_ILi192EEEEEELi192ENS_6half_tEfNS_4arch4Sm80ELb1ELb0ELb1ELb0ELb0ELb0ELb1ELb0EEENS1_21CollectiveEpilogueFwdINS6_IJS8_SA_S9_EEENS6_IJNS7_ILi1EEESI_SI_EEESC_SE_Li256ELb0ELb1ELb0ELb0EEENS1_30DynamicPersistentTileSchedulerILi256ELi256ELb0ELb1ELb0EEEEEEEEEvNT_6ParamsE)
        /*0014*/ 	.short	0x0160
        /*0016*/ 	.short	0x0428


	//----- nvinfo : EIATTR_CBANK_PARAM_SIZE
	.align		4
.L_346:
        /*0018*/ 	.byte	0x03, 0x19
        /*001a*/ 	.short	0x0428


	//----- nvinfo : EIATTR_KPARAM_INFO
	.align		4
        /*001c*/ 	.byte	0x04, 0x17
        /*001e*/ 	.short	(.L_348 - .L_347)
.L_347:
        /*0020*/ 	.word	0x00000000
        /*0024*/ 	.short	0x0000
        /*0026*/ 	.short	0x0000
        /*0028*/ 	.byte	0x00, 0xf0, 0xa1, 0x10


	//----- nvinfo : EIATTR_MAXREG_COUNT
	.align		4
.L_348:
        /*002c*/ 	.byte	0x03, 0x1b
        /*002e*/ 	.short	0x00ff


	//----- nvinfo : EIATTR_NUM_BARRIERS
	.align		4
        /*0030*/ 	.byte	0x02, 0x4c
        /*0032*/ 	.byte	0x06
	.zero		1


	//----- nvinfo : EIATTR_ANNOTATIONS
	.align		4
        /*0034*/ 	.byte	0x04, 0x55
        /*0036*/ 	.short	(.L_350 - .L_349)


	//   ....[0]....
.L_349:
        /* <DEDUP_REMOVED lines=80> */


	//----- nvinfo : EIATTR_MERCURY_ISA_VERSION
	.align		4
.L_350:
        /*0520*/ 	.byte	0x03, 0x5f
        /*0522*/ 	.short	0x0000


	//----- nvinfo : EIATTR_INT_WARP_WIDE_INSTR_OFFSETS
	.align		4
        /*0524*/ 	.byte	0x04, 0x31
        /*0526*/ 	.short	(.L_352 - .L_351)


	//   ....[0]....
.L_351:
        /*0528*/ 	.word	0x0000f6e0


	//   ....[1]....
        /*052c*/ 	.word	0x0000f760


	//----- nvinfo : EIATTR_COOP_GROUP_MASK_REGIDS
	.align		4
.L_352:
        /*0530*/ 	.byte	0x04, 0x29
        /*0532*/ 	.short	(.L_354 - .L_353)


	//   ....[0]....
.L_353:
        /*0534*/ 	.word	0xffffffff


	//   ....[1]....
        /*0538*/ 	.word	0xffffffff


	//   ....[2]....
        /*053c*/ 	.word	0xffffffff


	//   ....[3]....
        /*0540*/ 	.word	0xffffffff


	//   ....[4]....
        /*0544*/ 	.word	0xffffffff


	//   ....[5]....
        /*0548*/ 	.word	0xffffffff


	//   ....[6]....
        /*054c*/ 	.word	0xffffffff


	//   ....[7]....
        /*0550*/ 	.word	0xffffffff


	//   ....[8]....
        /*0554*/ 	.word	0xffffffff


	//   ....[9]....
        /*0558*/ 	.word	0xffffffff


	//   ....[10]....
        /*055c*/ 	.word	0xffffffff


	//   ....[11]....
        /*0560*/ 	.word	0xffffffff


	//   ....[12]....
        /*0564*/ 	.word	0xffffffff


	//   ....[13]....
        /*0568*/ 	.word	0xffffffff


	//   ....[14]....
        /*056c*/ 	.word	0xffffffff


	//   ....[15]....
        /*0570*/ 	.word	0xffffffff


	//   ....[16]....
        /*0574*/ 	.word	0xffffffff


	//   ....[17]....
        /*0578*/ 	.word	0xffffffff


	//   ....[18]....
        /*057c*/ 	.word	0xffffffff


	//   ....[19]....
        /*0580*/ 	.word	0xffffffff


	//   ....[20]....
        /*0584*/ 	.word	0xffffffff


	//   ....[21]....
        /*0588*/ 	.word	0xffffffff


	//   ....[22]....
        /*058c*/ 	.word	0xffffffff


	//   ....[23]....
        /*0590*/ 	.word	0xffffffff


	//   ....[24]....
        /*0594*/ 	.word	0xffffffff


	//   ....[25]....
        /*0598*/ 	.word	0xffffffff


	//   ....[26]....
        /*059c*/ 	.word	0xffffffff


	//   ....[27]....
        /*05a0*/ 	.word	0xffffffff


	//   ....[28]....
        /*05a4*/ 	.word	0xffffffff


	//   ....[29]....
        /*05a8*/ 	.word	0xffffffff


	//   ....[30]....
        /*05ac*/ 	.word	0xffffffff


	//   ....[31]....
        /*05b0*/ 	.word	0xffffffff


	//   ....[32]....
        /*05b4*/ 	.word	0xffffffff


	//   ....[33]....
        /*05b8*/ 	.word	0xffffffff


	//   ....[34]....
        /*05bc*/ 	.word	0xffffffff


	//   ....[35]....
        /*05c0*/ 	.word	0xffffffff


	//   ....[36]....
        /*05c4*/ 	.word	0xffffffff


	//   ....[37]....
        /*05c8*/ 	.word	0xffffffff


	//   ....[38]....
        /*05cc*/ 	.word	0xffffffff


	//   ....[39]....
        /*05d0*/ 	.word	0xffffffff


	//   ....[40]....
        /*05d4*/ 	.word	0xffffffff


	//   ....[41]....
        /*05d8*/ 	.word	0xffffffff


	//   ....[42]....
        /*05dc*/ 	.word	0xffffffff


	//   ....[43]....
        /*05e0*/ 	.word	0xffffffff


	//   ....[44]....
        /*05e4*/ 	.word	0xffffffff


	//   ....[45]....
        /*05e8*/ 	.word	0xffffffff


	//   ....[46]....
        /*05ec*/ 	.word	0xffffffff


	//   ....[47]....
        /*05f0*/ 	.word	0xffffffff


	//   ....[48]....
        /*05f4*/ 	.word	0xffffffff


	//   ....[49]....
        /*05f8*/ 	.word	0xffffffff


	//   ....[50]....
        /*05fc*/ 	.word	0xffffffff


	//   ....[51]....
        /*0600*/ 	.word	0xffffffff


	//   ....[52]....
        /*0604*/ 	.word	0xffffffff


	//   ....[53]....
        /*0608*/ 	.word	0xffffffff


	//   ....[54]....
        /*060c*/ 	.word	0xffffffff


	//   ....[55]....
        /*0610*/ 	.word	0xffffffff


	//   ....[56]....
        /*0614*/ 	.word	0xffffffff


	//   ....[57]....
        /*0618*/ 	.word	0xffffffff


	//   ....[58]....
        /*061c*/ 	.word	0xffffffff


	//   ....[59]....
        /*0620*/ 	.word	0xffffffff


	//   ....[60]....
        /*0624*/ 	.word	0xffffffff


	//   ....[61]....
        /*0628*/ 	.word	0xffffffff


	//   ....[62]....
        /*062c*/ 	.word	0xffffffff


	//   ....[63]....
        /*0630*/ 	.word	0xffffffff


	//----- nvinfo : EIATTR_COOP_GROUP_INSTR_OFFSETS
	.align		4
.L_354:
        /*0634*/ 	.byte	0x04, 0x28
        /*0636*/ 	.short	(.L_356 - .L_355)


	//   ....[0]....
.L_355:
        /*0638*/ 	.word	0x00000050


	//   ....[1]....
        /*063c*/ 	.word	0x000018f0


	//   ....[2]....
        /*0640*/ 	.word	0x00001900


	//   ....[3]....
        /*0644*/ 	.word	0x00001920


	//   ....[4]....
        /*0648*/ 	.word	0x00001930


	//   ....[5]....
        /*064c*/ 	.word	0x00001a60


	//   ....[6]....
        /*0650*/ 	.word	0x00001a80


	//   ....[7]....
        /*0654*/ 	.word	0x00001b20


	//   ....[8]....
        /*0658*/ 	.word	0x00001b40


	//   ....[9]....
        /*065c*/ 	.word	0x00003a00


	//   ....[10]....
        /*0660*/ 	.word	0x00003a10


	//   ....[11]....
        /*0664*/ 	.word	0x00004290


	//   ....[12]....
        /*0668*/ 	.word	0x000043f0


	//   ....[13]....
        /*066c*/ 	.word	0x00004400


	//   ....[14]....
        /*0670*/ 	.word	0x00004450


	//   ....[15]....
        /*0674*/ 	.word	0x00006970


	//   ....[16]....
        /*0678*/ 	.word	0x00007d00


	//   ....[17]....
        /*067c*/ 	.word	0x00007e30


	//   ....[18]....
        /*0680*/ 	.word	0x00008310


	//   ....[19]....
        /*0684*/ 	.word	0x000083f0


	//   ....[20]....
        /*0688*/ 	.word	0x000084c0


	//   ....[21]....
        /*068c*/ 	.word	0x0000c820


	//   ....[22]....
        /*0690*/ 	.word	0x0000c860


	//   ....[23]....
        /*0694*/ 	.word	0x0000c880


	//   ....[24]....
        /*0698*/ 	.word	0x0000c8a0


	//   ....[25]....
        /*069c*/ 	.word	0x0000ee90


	//   ....[26]....
        /*06a0*/ 	.word	0x0000eee0


	//   ....[27]....
        /*06a4*/ 	.word	0x0000ef00


	//   ....[28]....
        /*06a8*/ 	.word	0x0000ef20


	//   ....[29]....
        /*06ac*/ 	.word	0x0000ff40


	//   ....[30]....
        /*06b0*/ 	.word	0x000102b0


	//   ....[31]....
        /*06b4*/ 	.word	0x000102e0


	//   ....[32]....
        /*06b8*/ 	.word	0x00010300


	//   ....[33]....
        /*06bc*/ 	.word	0x00010330


	//   ....[34]....
        /*06c0*/ 	.word	0x00010500


	//   ....[35]....
        /*06c4*/ 	.word	0x00010520


	//   ....[36]....
        /*06c8*/ 	.word	0x000106e0


	//   ....[37]....
        /*06cc*/ 	.word	0x00010710


	//   ....[38]....
        /*06d0*/ 	.word	0x00010810


	//   ....[39]....
        /*06d4*/ 	.word	0x00010840


	//   ....[40]....
        /*06d8*/ 	.word	0x00010940


	//   ....[41]....
        /*06dc*/ 	.word	0x00010960


	//   ....[42]....
        /*06e0*/ 	.word	0x00010f10


	//   ....[43]....
        /*06e4*/ 	.word	0x00010f30


	//   ....[44]....
        /*06e8*/ 	.word	0x000110c0


	//   ....[45]....
        /*06ec*/ 	.word	0x000110d0


	//   ....[46]....
        /*06f0*/ 	.word	0x00011250


	//   ....[47]....
        /*06f4*/ 	.word	0x00011270


	//   ....[48]....
        /*06f8*/ 	.word	0x000113f0


	//   ....[49]....
        /*06fc*/ 	.word	0x00011400


	//   ....[50]....
        /*0700*/ 	.word	0x000115f0


	//   ....[51]....
        /*0704*/ 	.word	0x000116d0


	//   ....[52]....
        /*0708*/ 	.word	0x00011730


	//   ....[53]....
        /*070c*/ 	.word	0x00011780


	//   ....[54]....
        /*0710*/ 	.word	0x000117d0


	//   ....[55]....
        /*0714*/ 	.word	0x00011840


	//   ....[56]....
        /*0718*/ 	.word	0x000118b0


	//   ....[57]....
        /*071c*/ 	.word	0x00011910


	//   ....[58]....
        /*0720*/ 	.word	0x00011970


	//   ....[59]....
        /*0724*/ 	.word	0x000119d0


	//   ....[60]....
        /*0728*/ 	.word	0x00011a40


	//   ....[61]....
        /*072c*/ 	.word	0x00011aa0


	//   ....[62]....
        /*0730*/ 	.word	0x00011b00


	//   ....[63]....
        /*0734*/ 	.word	0x00011b70


	//----- nvinfo : EIATTR_EXIT_INSTR_OFFSETS
	.align		4
.L_356:
        /*0738*/ 	.byte	0x04, 0x1c
        /*073a*/ 	.short	(.L_358 - .L_357)


	//   ....[0]....
.L_357:
        /*073c*/ 	.word	0x000000a0


	//   ....[1]....
        /*0740*/ 	.word	0x00011690


	//----- nvinfo : EIATTR_MAX_THREADS
	.align		4
.L_358:
        /*0744*/ 	.byte	0x04, 0x05
        /*0746*/ 	.short	(.L_360 - .L_359)
.L_359:
        /*0748*/ 	.word	0x00000100
        /*074c*/ 	.word	0x00000001
        /*0750*/ 	.word	0x00000001


	//----- nvinfo : EIATTR_CRS_STACK_SIZE
	.align		4
.L_360:
        /*0754*/ 	.byte	0x04, 0x1e
        /*0756*/ 	.short	(.L_362 - .L_361)
.L_361:
        /*0758*/ 	.word	0x00000000
.L_362:


//--------------------- .nv.info._ZN7cutlass13device_kernelIN5flash19enable_sm80_to_sm89INS1_16FlashAttnFwdSm80INS1_25CollectiveMainloopFwdSm80ILi8ELi1ELb1EN4cute5tupleIJNS5_1CILi128EEENS7_ILi96EEENS7_ILi192EEEEEELi192ENS_6half_tEfNS_4arch4Sm80ELb1ELb0ELb1ELb1ELb0ELb0ELb1ELb0EEENS1_21CollectiveEpilogueFwdINS6_IJS8_SA_S9_EEENS6_IJNS7_ILi1EEESI_SI_EEESC_SE_Li256ELb1ELb1ELb0ELb0EEENS1_19SingleTileSchedulerILb1ELb0ELb1ELi128EEEEEEEEEvNT_6ParamsE --------------------------
	.section	.nv.info._ZN7cutlass13device_kernelIN5flash19enable_sm80_to_sm89INS1_16FlashAttnFwdSm80INS1_25CollectiveMainloopFwdSm80ILi8ELi1ELb1EN4cute5tupleIJNS5_1CILi128EEENS7_ILi96EEENS7_ILi192EEEEEELi192ENS_6half_tEfNS_4arch4Sm80ELb1ELb0ELb1ELb1ELb0ELb0ELb1ELb0EEENS1_21CollectiveEpilogueFwdINS6_IJS8_SA_S9_EEENS6_IJNS7_ILi1EEESI_SI_EEESC_SE_Li256ELb1ELb1ELb0ELb0EEENS1_19SingleTileSchedulerILb1ELb0ELb1ELi128EEEEEEEEEvNT_6ParamsE,"",@"SHT_CUDA_INFO"
	.sectionflags	@""
	.align	4


	//----- nvinfo : EIATTR_CUDA_API_VERSION
	.align		4
        /*0000*/ 	.byte	0x04, 0x37
        /*0002*/ 	.short	(.L_364 - .L_363)
.L_363:
        /*0004*/ 	.word	0x00000082


	//----- nvinfo : EIATTR_SW2861232_WAR
	.align		4
.L_364:
        /*0008*/ 	.byte	0x01, 0x35
	.zero		2


	//----- nvinfo : EIATTR_PARAM_CBANK
	.align		4
        /*000c*/ 	.byte	0x04, 0x0a
        /*000e*/ 	.short	(.L_366 - .L_365)
	.align		4
.L_365:
        /*0010*/ 	.word	index@(.nv.constant0._ZN7cutlass13device_kernelIN5flash19enable_sm80_to_sm89INS1_16FlashAttnFwdSm80INS1_25CollectiveMainloopFwdSm80ILi8ELi1ELb1EN4cute5tupleIJNS5_1CILi128EEENS7_ILi96EEENS7_ILi192EEEEEELi192ENS_6half_tEfNS_4arch4Sm80ELb1ELb0ELb1ELb1ELb0ELb0ELb1ELb0EEENS1_21CollectiveEpilogueFwdINS6_IJS8_SA_S9_EEENS6_IJNS7_ILi1EEESI_SI_EEESC_SE_Li256ELb1ELb1ELb0ELb0EEENS1_19SingleTileSchedulerILb1ELb0ELb1ELi128EEEEEEEEEvNT_6ParamsE)
        /*0014*/ 	.short	0x0160
        /*0016*/ 	.short	0x0418


	//----- nvinfo : EIATTR_CBANK_PARAM_SIZE
	.align		4
.L_366:
        /*0018*/ 	.byte	0x03, 0x19
        /*001a*/ 	.short	0x0418


	//----- nvinfo : EIATTR_KPARAM_INFO
	.align		4
        /*001c*/ 	.byte	0x04, 0x17
        /*001e*/ 	.short	(.L_368 - .L_367)
.L_367:
        /*0020*/ 	.word	0x00000000
        /*0024*/ 	.short	0x0000
        /*0026*/ 	.short	0x0000
        /*0028*/ 	.byte	0x00, 0xf0, 0x61, 0x10


	//----- nvinfo : EIATTR_MAXREG_COUNT
	.align		4
.L_368:
        /*002c*/ 	.byte	0x03, 0x1b
        /*002e*/ 	.short	0x00ff


	//----- nvinfo : EIATTR_NUM_BARRIERS
	.align		4
        /*0030*/ 	.byte	0x02, 0x4c
        /*0032*/ 	.byte	0x02
	.zero		1


	//----- nvinfo : EIATTR_ANNOTATIONS
	.align		4
        /*0034*/ 	.byte	0x04, 0x55
        /*0036*/ 	.short	(.L_370 - .L_369)


	//   ....[0]....
.L_369:
        /* <DEDUP_REMOVED lines=32> */


	//----- nvinfo : EIATTR_MERCURY_ISA_VERSION
	.align		4
.L_370:
        /*0228*/ 	.byte	0x03, 0x5f
        /*022a*/ 	.short	0x0000


	//----- nvinfo : EIATTR_COOP_GROUP_MASK_REGIDS
	.align		4
        /*022c*/ 	.byte	0x04, 0x29
        /*022e*/ 	.short	(.L_372 - .L_371)


	//   ....[0]....
.L_371:
        /*0230*/ 	.word	0xffffffff


	//   ....[1]....
        /*0234*/ 	.word	0xffffffff


	//   ....[2]....
        /*0238*/ 	.word	0xffffffff


	//   ....[3]....
        /*023c*/ 	.word	0xffffffff


	//   ....[4]....
        /*0240*/ 	.word	0xffffffff


	//   ....[5]....
        /*0244*/ 	.word	0xffffffff


	//   ....[6]....
        /*0248*/ 	.word	0xffffffff


	//   ....[7]....
        /*024c*/ 	.word	0xffffffff


	//   ....[8]....
        /*0250*/ 	.word	0xffffffff


	//   ....[9]....
        /*0254*/ 	.word	0xffffffff


	//   ....[10]....
        /*0258*/ 	.word	0xffffffff


	//   ....[11]....
        /*025c*/ 	.word	0xffffffff


	//   ....[12]....
        /*0260*/ 	.word	0xffffffff


	//   ....[13]....
        /*0264*/ 	.word	0xffffffff


	//   ....[14]....
        /*0268*/ 	.word	0xffffffff


	//   ....[15]....
        /*026c*/ 	.word	0xffffffff


	//   ....[16]....
        /*0270*/ 	.word	0xffffffff


	//   ....[17]....
        /*0274*/ 	.word	0xffffffff


	//   ....[18]....
        /*0278*/ 	.word	0xffffffff


	//   ....[19]....
        /*027c*/ 	.word	0xffffffff


	//   ....[20]....
        /*0280*/ 	.word	0xffffffff


	//   ....[21]....
        /*0284*/ 	.word	0xffffffff


	//   ....[22]....
        /*0288*/ 	.word	0xffffffff


	//   ....[23]....
        /*028c*/ 	.word	0xffffffff


	//   ....[24]....
        /*0290*/ 	.word	0xffffffff


	//   ....[25]....
        /*0294*/ 	.word	0xffffffff


	//   ....[26]....
        /*0298*/ 	.word	0xffffffff


	//   ....[27]....
        /*029c*/ 	.word	0xffffffff


	//   ....[28]....
        /*02a0*/ 	.word	0xffffffff


	//   ....[29]....
        /*02a4*/ 	.word	0xffffffff


	//   ....[30]....
        /*02a8*/ 	.word	0xffffffff


	//   ....[31]....
        /*02ac*/ 	.word	0xffffffff


	//   ....[32]....
        /*02b0*/ 	.word	0xffffffff


	//   ....[33]....
        /*02b4*/ 	.word	0xffffffff


	//   ....[34]....
        /*02b8*/ 	.word	0xffffffff


	//   ....[35]....
        /*02bc*/ 	.word	0xffffffff


	//   ....[36]....
        /*02c0*/ 	.word	0xffffffff


	//   ....[37]....
        /*02c4*/ 	.word	0xffffffff


	//   ....[38]....
        /*02c8*/ 	.word	0xffffffff


	//   ....[39]....
        /*02cc*/ 	.word	0xffffffff


	//   ....[40]....
        /*02d0*/ 	.word	0xffffffff


	//   ....[41]....
        /*02d4*/ 	.word	0xffffffff


	//   ....[42]....
        /*02d8*/ 	.word	0xffffffff


	//   ....[43]....
        /*02dc*/ 	.word	0xffffffff


	//   ....[44]....
        /*02e0*/ 	.word	0xffffffff


	//   ....[45]....
        /*02e4*/ 	.word	0xffffffff


	//   ....[46]....
        /*02e8*/ 	.word	0xffffffff


	//   ....[47]....
        /*02ec*/ 	.word	0xffffffff


	//   ....[48]....
        /*02f0*/ 	.word	0xffffffff


	//----- nvinfo : EIATTR_COOP_GROUP_INSTR_OFFSETS
	.align		4
.L_372:
        /*02f4*/ 	.byte	0x04, 0x28
        /*02f6*/ 	.short	(.L_374 - .L_373)


	//   ....[0]....
.L_373:
        /*02f8*/ 	.word	0x00000090


	//   ....[1]....
        /*02fc*/ 	.word	0x000011b0


	//   ....[2]....
        /*0300*/ 	.word	0x000011f0


	//   ....[3]....
        /*0304*/ 	.word	0x00001240


	//   ....[4]....
        /*0308*/ 	.word	0x000012e0


	//   ....[5]....
        /*030c*/ 	.word	0x00001480


	//   ....[6]....
        /*0310*/ 	.word	0x000014c0


	//   ....[7]....
        /*0314*/ 	.word	0x00001540


	//   ....[8]....
        /*0318*/ 	.word	0x00001550


	//   ....[9]....
        /*031c*/ 	.word	0x00003a80


	//   ....[10]....
        /*0320*/ 	.word	0x00003af0


	//   ....[11]....
        /*0324*/ 	.word	0x00004480


	//   ....[12]....
        /*0328*/ 	.word	0x00004550


	//   ....[13]....
        /*032c*/ 	.word	0x00004560


	//   ....[14]....
        /*0330*/ 	.word	0x00004590


	//   ....[15]....
        /*0334*/ 	.word	0x00008080


	//   ....[16]....
        /*0338*/ 	.word	0x000080b0


	//   ....[17]....
        /*033c*/ 	.word	0x00008c70


	//   ....[18]....
        /*0340*/ 	.word	0x00008e60


	//   ....[19]....
        /*0344*/ 	.word	0x00008ee0


	//   ....[20]....
        /*0348*/ 	.word	0x00008f70


	//   ....[21]....
        /*034c*/ 	.word	0x0000d130


	//   ....[22]....
        /*0350*/ 	.word	0x0000d170


	//   ....[23]....
        /*0354*/ 	.word	0x0000d190


	//   ....[24]....
        /*0358*/ 	.word	0x0000d1b0


	//   ....[25]....
        /*035c*/ 	.word	0x0000f700


	//   ....[26]....
        /*0360*/ 	.word	0x0000f710


	//   ....[27]....
        /*0364*/ 	.word	0x0000f740


	//   ....[28]....
        /*0368*/ 	.word	0x0000f750


	//   ....[29]....
        /*036c*/ 	.word	0x00010cc0


	//   ....[30]....
        /*0370*/ 	.word	0x00010d10


	//   ....[31]....
        /*0374*/ 	.word	0x00010d40


	//   ....[32]....
        /*0378*/ 	.word	0x00010d60


	//   ....[33]....
        /*037c*/ 	.word	0x00010f40


	//   ....[34]....
        /*0380*/ 	.word	0x00010f50


	//   ....[35]....
        /*0384*/ 	.word	0x000110d0


	//   ....[36]....
        /*0388*/ 	.word	0x00011100


	//   ....[37]....
        /*038c*/ 	.word	0x00011250


	//   ....[38]....
        /*0390*/ 	.word	0x00011280


	//   ....[39]....
        /*0394*/ 	.word	0x000113d0


	//   ....[40]....
        /*0398*/ 	.word	0x000113f0


	//   ....[41]....
        /*039c*/ 	.word	0x00011bf0


	//   ....[42]....
        /*03a0*/ 	.word	0x00011c10


	//   ....[43]....
        /*03a4*/ 	.word	0x00011d60


	//   ....[44]....
        /*03a8*/ 	.word	0x00011d90


	//   ....[45]....
        /*03ac*/ 	.word	0x00011ec0


	//   ....[46]....
        /*03b0*/ 	.word	0x00011ef0


	//   ....[47]....
        /*03b4*/ 	.word	0x00012020


	//   ....[48]....
        /*03b8*/ 	.word	0x00012040


	//----- nvinfo : EIATTR_EXIT_INSTR_OFFSETS
	.align		4
.L_374:
        /*03bc*/ 	.byte	0x04, 0x1c
        /*03be*/ 	.short	(.L_376 - .L_375)


	//   ....[0]....
.L_375:
        /*03c0*/ 	.word	0x00000350


	//   ....[1]....
        /*03c4*/ 	.word	0x00011400


	//   ....[2]....
        /*03c8*/ 	.word	0x000114d0


	//   ....[3]....
        /*03cc*/ 	.word	0x00011530


	//   ....[4]....
        /*03d0*/ 	.word	0x00012050


	//   ....[5]....
        /*03d4*/ 	.word	0x00012100


	//   ....[6]....
        /*03d8*/ 	.word	0x00012160


	//----- nvinfo : EIATTR_CTAIDZ_USED
	.align		4
.L_376:
        /*03dc*/ 	.byte	0x01, 0x04
	.zero		2


	//----- nvinfo : EIATTR_MAX_THREADS
	.align		4
        /*03e0*/ 	.byte	0x04, 0x05
        /*03e2*/ 	.short	(.L_378 - .L_377)
.L_377:
        /*03e4*/ 	.word	0x00000100
        /*03e8*/ 	.word	0x00000001
        /*03ec*/ 	.word	0x00000001


	//----- nvinfo : EIATTR_CRS_STACK_SIZE
	.align		4
.L_378:
        /*03f0*/ 	.byte	0x04, 0x1e
        /*03f2*/ 	.short	(.L_380 - .L_379)
.L_379:
        /*03f4*/ 	.word	0x00000000
.L_380:


//--------------------- .nv.info._ZN7cutlass13device_kernelIN5flash19enable_sm80_to_sm89INS1_16FlashAttnFwdSm80INS1_25CollectiveMainloopFwdSm80ILi8ELi1ELb0EN4cute5tupleIJNS5_1CILi128EEENS7_ILi64EEENS7_ILi192EEEEEELi192ENS_6half_tEfNS_4arch4Sm80ELb1ELb0ELb1ELb1ELb0ELb1ELb1ELb0EEENS1_21CollectiveEpilogueFwdINS6_IJS8_SA_S9_EEENS6_IJNS7_ILi1EEESI_SI_EEESC_SE_Li256ELb1ELb1ELb0ELb0EEENS1_19SingleTileSchedulerILb1ELb0ELb1ELi128EEEEEEEEEvNT_6ParamsE --------------------------
	.section	.nv.info._ZN7cutlass13device_kernelIN5flash19enable_sm80_to_sm89INS1_16FlashAttnFwdSm80INS1_25CollectiveMainloopFwdSm80ILi8ELi1ELb0EN4cute5tupleIJNS5_1CILi128EEENS7_ILi64EEENS7_ILi192EEEEEELi192ENS_6half_tEfNS_4arch4Sm80ELb1ELb0ELb1ELb1ELb0ELb1ELb1ELb0EEENS1_21CollectiveEpilogueFwdINS6_IJS8_SA_S9_EEENS6_IJNS7_ILi1EEESI_SI_EEESC_SE_Li256ELb1ELb1ELb0ELb0EEENS1_19SingleTileSchedulerILb1ELb0ELb1ELi128EEEEEEEEEvNT_6ParamsE,"",@"SHT_CUDA_INFO"
	.sectionflags	@""
	.align	4


	//----- nvinfo : EIATTR_CUDA_API_VERSION
	.align		4
        /*0000*/ 	.byte	0x04, 0x37
        /*0002*/ 	.short	(.L_382 - .L_381)
.L_381:
        /*0004*/ 	.word	0x00000082


	//----- nvinfo : EIATTR_SW2861232_WAR
	.align		4
.L_382:
        /*0008*/ 	.byte	0x01, 0x35
	.zero		2


	//----- nvinfo : EIATTR_PARAM_CBANK
	.align		4
        /*000c*/ 	.byte	0x04, 0x0a
        /*000e*/ 	.short	(.L_384 - .L_383)
	.align		4
.L_383:
        /*0010*/ 	.word	index@(.nv.constant0._ZN7cutlass13device_kernelIN5flash19enable_sm80_to_sm89INS1_16FlashAttnFwdSm80INS1_25CollectiveMainloopFwdSm80ILi8ELi1ELb0EN4cute5tupleIJNS5_1CILi128EEENS7_ILi64EEENS7_ILi192EEEEEELi192ENS_6half_tEfNS_4arch4Sm80ELb1ELb0ELb1ELb1ELb0ELb1ELb1ELb0EEENS1_21CollectiveEpilogueFwdINS6_IJS8_SA_S9_EEENS6_IJNS7_ILi1EEESI_SI_EEESC_SE_Li256ELb1ELb1ELb0ELb0EEENS1_19SingleTileSchedulerILb1ELb0ELb1ELi128EEEEEEEEEvNT_6ParamsE)
        /*0014*/ 	.short	0x0160
        /*0016*/ 	.short	0x0418


	//----- nvinfo : EIATTR_CBANK_PARAM_SIZE
	.align		4
.L_384:
        /*0018*/ 	.byte	0x03, 0x19
        /*001a*/ 	.short	0x0418


	//----- nvinfo : EIATTR_KPARAM_INFO
	.align		4
        /*001c*/ 	.byte	0x04, 0x17
        /*001e*/ 	.short	(.L_386 - .L_385)
.L_385:
        /*0020*/ 	.word	0x00000000
        /*0024*/ 	.short	0x0000
        /*0026*/ 	.short	0x0000
        /*0028*/ 	.byte	0x00, 0xf0, 0x61, 0x10


	//----- nvinfo : EIATTR_MAXREG_COUNT
	.align		4
.L_386:
        /*002c*/ 	.byte	0x03, 0x1b
        /*002e*/ 	.short	0x00ff


	//----- nvinfo : EIATTR_NUM_BARRIERS
	.align		4
        /*0030*/ 	.byte	0x02, 0x4c
        /*0032*/ 	.byte	0x02
	.zero		1


	//----- nvinfo : EIATTR_MERCURY_ISA_VERSION
	.align		4
        /*0034*/ 	.byte	0x03, 0x5f
        /*0036*/ 	.short	0x0000


	//----- nvinfo : EIATTR_COOP_GROUP_MASK_REGIDS
	.align		4
        /*0038*/ 	.byte	0x04, 0x29
        /*003a*/ 	.short	(.L_388 - .L_387)


	//   ....[0]....
.L_387:
        /*003c*/ 	.word	0xffffffff


	//   ....[1]....
        /*0040*/ 	.word	0xffffffff


	//   ....[2]....
        /*0044*/ 	.word	0xffffffff


	//   ....[3]....
        /*0048*/ 	.word	0xffffffff


	//   ....[4]....
        /*004c*/ 	.word	0xffffffff


	//   ....[5]....
        /*0050*/ 	.word	0xffffffff


	//   ....[6]....
        /*0054*/ 	.word	0xffffffff


	//   ....[7]....
        /*0058*/ 	.word	0xffffffff


	//   ....[8]....
        /*005c*/ 	.word	0xffffffff


	//   ....[9]....
        /*0060*/ 	.word	0xffffffff


	//   ....[10]....
        /*0064*/ 	.word	0xffffffff


	//   ....[11]....
        /*0068*/ 	.word	0xffffffff


	//   ....[12]....
        /*006c*/ 	.word	0xffffffff


	//   ....[13]....
        /*0070*/ 	.word	0xffffffff


	//   ....[14]....
        /*0074*/ 	.word	0xffffffff


	//   ....[15]....
        /*0078*/ 	.word	0xffffffff


	//   ....[16]....
        /*007c*/ 	.word	0xffffffff


	//   ....[17]....
        /*0080*/ 	.word	0xffffffff


	//   ....[18]....
        /*0084*/ 	.word	0xffffffff


	//   ....[19]....
        /*0088*/ 	.word	0xffffffff


	//   ....[20]....
        /*008c*/ 	.word	0xffffffff


	//   ....[21]....
        /*0090*/ 	.word	0xffffffff


	//   ....[22]....
        /*0094*/ 	.word	0xffffffff


	//   ....[23]....
        /*0098*/ 	.word	0xffffffff


	//   ....[24]....
        /*009c*/ 	.word	0xffffffff


	//   ....[25]....
        /*00a0*/ 	.word	0xffffffff


	//   ....[26]....
        /*00a4*/ 	.word	0xffffffff


	//   ....[27]....
        /*00a8*/ 	.word	0xffffffff


	//   ....[28]....
        /*00ac*/ 	.word	0xffffffff


	//   ....[29]....
        /*00b0*/ 	.word	0xffffffff


	//   ....[30]....
        /*00b4*/ 	.word	0xffffffff


	//   ....[31]....
        /*00b8*/ 	.word	0xffffffff


	//   ....[32]....
        /*00bc*/ 	.word	0xffffffff


	//   ....[33]....
        /*00c0*/ 	.word	0xffffffff


	//   ....[34]....
        /*00c4*/ 	.word	0xffffffff


	//   ....[35]....
        /*00c8*/ 	.word	0xffffffff


	//   ....[36]....
        /*00cc*/ 	.word	0xffffffff


	//   ....[37]....
        /*00d0*/ 	.word	0xffffffff


	//   ....[38]....
        /*00d4*/ 	.word	0xffffffff


	//   ....[39]....
        /*00d8*/ 	.word	0xffffffff


	//   ....[40]....
        /*00dc*/ 	.word	0xffffffff


	//   ....[41]....
        /*00e0*/ 	.word	0xffffffff


	//   ....[42]....
        /*00e4*/ 	.word	0xffffffff


	//   ....[43]....
        /*00e8*/ 	.word	0xffffffff


	//   ....[44]....
        /*00ec*/ 	.word	0xffffffff


	//   ....[45]....
        /*00f0*/ 	.word	0xffffffff


	//   ....[46]....
        /*00f4*/ 	.word	0xffffffff


	//   ....[47]....
        /*00f8*/ 	.word	0xffffffff


	//   ....[48]....
        /*00fc*/ 	.word	0xffffffff


	//   ....[49]....
        /*0100*/ 	.word	0xffffffff


	//   ....[50]....
        /*0104*/ 	.word	0xffffffff


	//   ....[51]....
        /*0108*/ 	.word	0xffffffff


	//   ....[52]....
        /*010c*/ 	.word	0xffffffff


	//   ....[53]....
        /*0110*/ 	.word	0xffffffff


	//   ....[54]....
        /*0114*/ 	.word	0xffffffff


	//   ....[55]....
        /*0118*/ 	.word	0xffffffff


	//   ....[56]....
        /*011c*/ 	.word	0xffffffff


	//   ....[57]....
        /*0120*/ 	.word	0xffffffff


	//   ....[58]....
        /*0124*/ 	.word	0xffffffff


	//   ....[59]....
        /*0128*/ 	.word	0xffffffff


	//   ....[60]....
        /*012c*/ 	.word	0xffffffff


	//   ....[61]....
        /*0130*/ 	.word	0xffffffff


	//   ....[62]....
        /*0134*/ 	.word	0xffffffff


	//   ....[63]....
        /*0138*/ 	.word	0xffffffff


	//   ....[64]....
        /*013c*/ 	.word	0xffffffff


	//----- nvinfo : EIATTR_COOP_GROUP_INSTR_OFFSETS
	.align		4
.L_388:
        /*0140*/ 	.byte	0x04, 0x28
        /*0142*/ 	.short	(.L_390 - .L_389)


	//   ....[0]....
.L_389:
        /*0144*/ 	.word	0x00000080


	//   ....[1]....
        /*0148*/ 	.word	0x000067a0


	//   ....[2]....
        /*014c*/ 	.word	0x000067d0


	//   ....[3]....
        /*0150*/ 	.word	0x00006910


	//   ....[4]....
        /*0154*/ 	.word	0x00006940


	//   ....[5]....
        /*0158*/ 	.word	0x00006a80


	//   ....[6]....
        /*015c*/ 	.word	0x00006ab0


	//   ....[7]....
        /*0160*/ 	.word	0x00006be0


	//   ....[8]....
        /*0164*/ 	.word	0x00006c20


	//   ....[9]....
        /*0168*/ 	.word	0x00007350


	//   ....[10]....
        /*016c*/ 	.word	0x00007370


	//   ....[11]....
        /*0170*/ 	.word	0x00007380


	//   ....[12]....
        /*0174*/ 	.word	0x00007390


	//   ....[13]....
        /*0178*/ 	.word	0x000077d0


	//   ....[14]....
        /*017c*/ 	.word	0x00007a90


	//   ....[15]....
        /*0180*/ 	.word	0x00007ad0


	//   ....[16]....
        /*0184*/ 	.word	0x00007b10


	//   ....[17]....
        /*0188*/ 	.word	0x0000a930


	//   ....[18]....
        /*018c*/ 	.word	0x0000a950


	//   ....[19]....
        /*0190*/ 	.word	0x0000a960


	//   ....[20]....
        /*0194*/ 	.word	0x0000a970


	//   ....[21]....
        /*0198*/ 	.word	0x0000ac50


	//   ....[22]....
        /*019c*/ 	.word	0x0000ad50


	//   ....[23]....
        /*01a0*/ 	.word	0x0000aea0


	//   ....[24]....
        /*01a4*/ 	.word	0x0000aee0


	//   ....[25]....
        /*01a8*/ 	.word	0x0000f110


	//   ....[26]....
        /*01ac*/ 	.word	0x0000f130


	//   ....[27]....
        /*01b0*/ 	.word	0x0000f8a0


	//   ....[28]....
        /*01b4*/ 	.word	0x0000f9d0


	//   ....[29]....
        /*01b8*/ 	.word	0x0000f9f0


	//   ....[30]....
        /*01bc*/ 	.word	0x0000fa70


	//   ....[31]....
        /*01c0*/ 	.word	0x00011250


	//   ....[32]....
        /*01c4*/ 	.word	0x00011c50


	//   ....[33]....
        /*01c8*/ 	.word	0x000123c0


	//   ....[34]....
        /*01cc*/ 	.word	0x00012520


	//   ....[35]....
        /*01d0*/ 	.word	0x00012620


	//   ....[36]....
        /*01d4*/ 	.word	0x00012790


	//   ....[37]....
        /*01d8*/ 	.word	0x00015390


	//   ....[38]....
        /*01dc*/ 	.word	0x000153d0


	//   ....[39]....
        /*01e0*/ 	.word	0x000153f0


	//   ....[40]....
        /*01e4*/ 	.word	0x00015410


	//   ....[41]....
        /*01e8*/ 	.word	0x00016d70


	//   ....[42]....
        /*01ec*/ 	.word	0x00016d90


	//   ....[43]....
        /*01f0*/ 	.word	0x00016dc0


	//   ....[44]....
        /*01f4*/ 	.word	0x00016dd0


	//   ....[45]....
        /*01f8*/ 	.word	0x00018360


	//   ....[46]....
        /*01fc*/ 	.word	0x00018380


	//   ....[47]....
        /*0200*/ 	.word	0x000183c0


	//   ....[48]....
        /*0204*/ 	.word	0x000183f0


	//   ....[49]....
        /*0208*/ 	.word	0x000185a0


	//   ....[50]....
        /*020c*/ 	.word	0x000185b0


	//   ....[51]....
        /*0210*/ 	.word	0x00018730


	//   ....[52]....
        /*0214*/ 	.word	0x00018760


	//   ....[53]....
        /*0218*/ 	.word	0x000188b0


	//   ....[54]....
        /*021c*/ 	.word	0x000188e0


	//   ....[55]....
        /*0220*/ 	.word	0x00018a30


	//   ....[56]....
        /*0224*/ 	.word	0x00018a50


	//   ....[57]....
        /*0228*/ 	.word	0x00019200


	//   ....[58]....
        /*022c*/ 	.word	0x00019220


	//   ....[59]....
        /*0230*/ 	.word	0x00019370


	//   ....[60]....
        /*0234*/ 	.word	0x000193a0


	//   ....[61]....
        /*0238*/ 	.word	0x000194d0


	//   ....[62]....
        /*023c*/ 	.word	0x00019500


	//   ....[63]....
        /*0240*/ 	.word	0x00019630


	//   ....[64]....
        /*0244*/ 	.word	0x00019650


	//----- nvinfo : EIATTR_EXIT_INSTR_OFFSETS
	.align		4
.L_390:
        /*0248*/ 	.byte	0x04, 0x1c
        /*024a*/ 	.short	(.L_392 - .L_391)


	//   ....[0]....
.L_391:
        /*024c*/ 	.word	0x00000330


	//   ....[1]....
        /*0250*/ 	.word	0x00018a60


	//   ....[2]....
        /*0254*/ 	.word	0x00018b30


	//   ....[3]....
        /*0258*/ 	.word	0x00018b90


	//   ....[4]....
        /*025c*/ 	.word	0x00019660


	//   ....[5]....
        /*0260*/ 	.word	0x00019710


	//   ....[6]....
        /*0264*/ 	.word	0x00019770


	//----- nvinfo : EIATTR_CTAIDZ_USED
	.align		4
.L_392:
        /*0268*/ 	.byte	0x01, 0x04
	.zero		2


	//----- nvinfo : EIATTR_MAX_THREADS
	.align		4
        /*026c*/ 	.byte	0x04, 0x05
        /*026e*/ 	.short	(.L_394 - .L_393)
.L_393:
        /*0270*/ 	.word	0x00000100
        /*0274*/ 	.word	0x00000001
        /*0278*/ 	.word	0x00000001


	//----- nvinfo : EIATTR_CRS_STACK_SIZE
	.align		4
.L_394:
        /*027c*/ 	.byte	0x04, 0x1e
        /*027e*/ 	.short	(.L_396 - .L_395)
.L_395:
        /*0280*/ 	.word	0x00000000
.L_396:


//--------------------- .nv.info._ZN7cutlass13device_kernelIN5flash19enable_sm80_to_sm89INS1_16FlashAttnFwdSm80INS1_25CollectiveMainloopFwdSm80ILi8ELi2ELb1EN4cute5tupleIJNS5_1CILi128EEENS7_ILi96EEENS7_ILi192EEEEEELi192ENS_6half_tEfNS_4arch4Sm80ELb0ELb0ELb1ELb0ELb0ELb0ELb1ELb0EEENS1_21CollectiveEpilogueFwdINS6_IJS8_SA_S9_EEENS6_IJNS7_ILi1EEESI_SI_EEESC_SE_Li256ELb0ELb1ELb0ELb0EEENS1_19SingleTileSchedulerILb0ELb0ELb1ELi128EEEEEEEEEvNT_6ParamsE --------------------------
	.section	.nv.info._ZN7cutlass13device_kernelIN5flash19enable_sm80_to_sm89INS1_16FlashAttnFwdSm80INS1_25CollectiveMainloopFwdSm80ILi8ELi2ELb1EN4cute5tupleIJNS5_1CILi128EEENS7_ILi96EEENS7_ILi192EEEEEELi192ENS_6half_tEfNS_4arch4Sm80ELb0ELb0ELb1ELb0ELb0ELb0ELb1ELb0EEENS1_21CollectiveEpilogueFwdINS6_IJS8_SA_S9_EEENS6_IJNS7_ILi1EEESI_SI_EEESC_SE_Li256ELb0ELb1ELb0ELb0EEENS1_19SingleTileSchedulerILb0ELb0ELb1ELi128EEEEEEEEEvNT_6ParamsE,"",@"SHT_CUDA_INFO"
	.sectionflags	@""
	.align	4


	//----- nvinfo : EIATTR_CUDA_API_VERSION
	.align		4
        /*0000*/ 	.byte	0x04, 0x37
        /*0002*/ 	.short	(.L_398 - .L_397)
.L_397:
        /*0004*/ 	.word	0x00000082


	//----- nvinfo : EIATTR_SW2861232_WAR
	.align		4
.L_398:
        /*0008*/ 	.byte	0x01, 0x35
	.zero		2


	//----- nvinfo : EIATTR_PARAM_CBANK
	.align		4
        /*000c*/ 	.byte	0x04, 0x0a
        /*000e*/ 	.short	(.L_400 - .L_399)
	.align		4
.L_399:
        /*0010*/ 	.word	index@(.nv.constant0._ZN7cutlass13device_kernelIN5flash19enable_sm80_to_sm89INS1_16FlashAttnFwdSm80INS1_25CollectiveMainloopFwdSm80ILi8ELi2ELb1EN4cute5tupleIJNS5_1CILi128EEENS7_ILi96EEENS7_ILi192EEEEEELi192ENS_6half_tEfNS_4arch4Sm80ELb0ELb0ELb1ELb0ELb0ELb0ELb1ELb0EEENS1_21CollectiveEpilogueFwdINS6_IJS8_SA_S9_EEENS6_IJNS7_ILi1EEESI_SI_EEESC_SE_Li256ELb0ELb1ELb0ELb0EEENS1_19SingleTileSchedulerILb0ELb0ELb1ELi128EEEEEEEEEvNT_6ParamsE)
        /*0014*/ 	.short	0x0160
        /*0016*/ 	.short	0x0418


	//----- nvinfo : EIATTR_CBANK_PARAM_SIZE
	.align		4
.L_400:
        /*0018*/ 	.byte	0x03, 0x19
        /*001a*/ 	.short	0x0418


	//----- nvinfo : EIATTR_KPARAM_INFO
	.align		4
        /*001c*/ 	.byte	0x04, 0x17
        /*001e*/ 	.short	(.L_402 - .L_401)
.L_401:
        /*0020*/ 	.word	0x00000000
        /*0024*/ 	.short	0x0000
        /*0026*/ 	.short	0x0000
        /*0028*/ 	.byte	0x00, 0xf0, 0x61, 0x10


	//----- nvinfo : EIATTR_MAXREG_COUNT
	.align		4
.L_402:
        /*002c*/ 	.byte	0x03, 0x1b
        /*002e*/ 	.short	0x00ff


	//----- nvinfo : EIATTR_NUM_BARRIERS
	.align		4
        /*0030*/ 	.byte	0x02, 0x4c
        /*0032*/ 	.byte	0x02
	.zero		1


	//----- nvinfo : EIATTR_ANNOTATIONS
	.align		4
        /*0034*/ 	.byte	0x04, 0x55
        /*0036*/ 	.short	(.L_404 - .L_403)


	//   ....[0]....
.L_403:
        /* <DEDUP_REMOVED lines=17> */


	//----- nvinfo : EIATTR_MERCURY_ISA_VERSION
	.align		4
.L_404:
        /*0130*/ 	.byte	0x03, 0x5f
        /*0132*/ 	.short	0x0000


	//----- nvinfo : EIATTR_COOP_GROUP_MASK_REGIDS
	.align		4
        /*0134*/ 	.byte	0x04, 0x29
        /*0136*/ 	.short	(.L_406 - .L_405)


	//   ....[0]....
.L_405:
        /*0138*/ 	.word	0xffffffff


	//   ....[1]....
        /*013c*/ 	.word	0xffffffff


	//   ....[2]....
        /*0140*/ 	.word	0xffffffff


	//   ....[3]....
        /*0144*/ 	.word	0xffffffff


	//   ....[4]....
        /*0148*/ 	.word	0xffffffff


	//   ....[5]....
        /*014c*/ 	.word	0xffffffff


	//   ....[6]....
        /*0150*/ 	.word	0xffffffff


	//   ....[7]....
        /*0154*/ 	.word	0xffffffff


	//   ....[8]....
        /*0158*/ 	.word	0xffffffff


	//   ....[9]....
        /*015c*/ 	.word	0xffffffff


	//   ....[10]....
        /*0160*/ 	.word	0xffffffff


	//   ....[11]....
        /*0164*/ 	.word	0xffffffff


	//   ....[12]....
        /*0168*/ 	.word	0xffffffff


	//   ....[13]....
        /*016c*/ 	.word	0xffffffff


	//   ....[14]....
        /*0170*/ 	.word	0xffffffff


	//   ....[15]....
        /*0174*/ 	.word	0xffffffff


	//   ....[16]....
        /*0178*/ 	.word	0xffffffff


	//   ....[17]....
        /*017c*/ 	.word	0xffffffff


	//   ....[18]....
        /*0180*/ 	.word	0xffffffff


	//   ....[19]....
        /*0184*/ 	.word	0xffffffff


	//   ....[20]....
        /*0188*/ 	.word	0xffffffff


	//   ....[21]....
        /*018c*/ 	.word	0xffffffff


	//   ....[22]....
        /*0190*/ 	.word	0xffffffff


	//   ....[23]....
        /*0194*/ 	.word	0xffffffff


	//   ....[24]....
        /*0198*/ 	.word	0xffffffff


	//   ....[25]....
        /*019c*/ 	.word	0xffffffff


	//   ....[26]....
        /*01a0*/ 	.word	0xffffffff


	//   ....[27]....
        /*01a4*/ 	.word	0xffffffff


	//   ....[28]....
        /*01a8*/ 	.word	0xffffffff


	//   ....[29]....
        /*01ac*/ 	.word	0xffffffff


	//   ....[30]....
        /*01b0*/ 	.word	0xffffffff


	//   ....[31]....
        /*01b4*/ 	.word	0xffffffff


	//----- nvinfo : EIATTR_COOP_GROUP_INSTR_OFFSETS
	.align		4
.L_406:
        /*01b8*/ 	.byte	0x04, 0x28
        /*01ba*/ 	.short	(.L_408 - .L_407)


	//   ....[0]....
.L_407:
        /*01bc*/ 	.word	0x00000610


	//   ....[1]....
        /*01c0*/ 	.word	0x00000700


	//   ....[2]....
        /*01c4*/ 	.word	0x00000880


	//   ....[3]....
        /*01c8*/ 	.word	0x00000960


	//   ....[4]....
        /*01cc*/ 	.word	0x00000990


	//   ....[5]....
        /*01d0*/ 	.word	0x000009b0


	//   ....[6]....
        /*01d4*/ 	.word	0x00000bc0


	//   ....[7]....
        /*01d8*/ 	.word	0x00000c10


	//   ....[8]....
        /*01dc*/ 	.word	0x000035d0


	//   ....[9]....
        /*01e0*/ 	.word	0x00003680


	//   ....[10]....
        /*01e4*/ 	.word	0x00003690


	//   ....[11]....
        /*01e8*/ 	.word	0x000036c0


	//   ....[12]....
        /*01ec*/ 	.word	0x00007490


	//   ....[13]....
        /*01f0*/ 	.word	0x00007510


	//   ....[14]....
        /*01f4*/ 	.word	0x000077d0


	//   ....[15]....
        /*01f8*/ 	.word	0x00007810


	//   ....[16]....
        /*01fc*/ 	.word	0x00009c60


	//   ....[17]....
        /*0200*/ 	.word	0x00009c70


	//   ....[18]....
        /*0204*/ 	.word	0x00009cc0


	//   ....[19]....
        /*0208*/ 	.word	0x00009cd0


	//   ....[20]....
        /*020c*/ 	.word	0x0000b0a0


	//   ....[21]....
        /*0210*/ 	.word	0x0000b0b0


	//   ....[22]....
        /*0214*/ 	.word	0x0000b0d0


	//   ....[23]....
        /*0218*/ 	.word	0x0000b0e0


	//   ....[24]....
        /*021c*/ 	.word	0x0000b1e0


	//   ....[25]....
        /*0220*/ 	.word	0x0000b200


	//   ....[26]....
        /*0224*/ 	.word	0x0000b360


	//   ....[27]....
        /*0228*/ 	.word	0x0000b390


	//   ....[28]....
        /*022c*/ 	.word	0x0000b4c0


	//   ....[29]....
        /*0230*/ 	.word	0x0000b4f0


	//   ....[30]....
        /*0234*/ 	.word	0x0000b620


	//   ....[31]....
        /*0238*/ 	.word	0x0000b640


	//----- nvinfo : EIATTR_EXIT_INSTR_OFFSETS
	.align		4
.L_408:
        /*023c*/ 	.byte	0x04, 0x1c
        /*023e*/ 	.short	(.L_410 - .L_409)


	//   ....[0]....
.L_409:
        /*0240*/ 	.word	0x00000040


	//   ....[1]....
        /*0244*/ 	.word	0x0000b650


	//   ....[2]....
        /*0248*/ 	.word	0x0000b700


	//   ....[3]....
        /*024c*/ 	.word	0x0000b760


	//----- nvinfo : EIATTR_CTAIDZ_USED
	.align		4
.L_410:
        /*0250*/ 	.byte	0x01, 0x04
	.zero		2


	//----- nvinfo : EIATTR_MAX_THREADS
	.align		4
        /*0254*/ 	.byte	0x04, 0x05
        /*0256*/ 	.short	(.L_412 - .L_411)
.L_411:
        /*0258*/ 	.word	0x00000100
        /*025c*/ 	.word	0x00000001
        /*0260*/ 	.word	0x00000001


	//----- nvinfo : EIATTR_CRS_STACK_SIZE
	.align		4
.L_412:
        /*0264*/ 	.byte	0x04, 0x1e
        /*0266*/ 	.short	(.L_414 - .L_413)
.L_413:
        /*0268*/ 	.word	0x00000000
.L_414:


//--------------------- .nv.info._ZN7cutlass13device_kernelIN5flash19enable_sm80_to_sm89INS1_16FlashAttnFwdSm80INS1_25CollectiveMainloopFwdSm80ILi8ELi2ELb1EN4cute5tupleIJNS5_1CILi128EEENS7_ILi96EEENS7_ILi192EEEEEELi192ENS_6half_tEfNS_4arch4Sm80ELb0ELb0ELb1ELb1ELb0ELb0ELb1ELb0EEENS1_21CollectiveEpilogueFwdINS6_IJS8_SA_S9_EEENS6_IJNS7_ILi1EEESI_SI_EEESC_SE_Li256ELb1ELb1ELb0ELb0EEENS1_19SingleTileSchedulerILb1ELb0ELb1ELi128EEEEEEEEEvNT_6ParamsE --------------------------
	.section	.nv.info._ZN7cutlass13device_kernelIN5flash19enable_sm80_to_sm89INS1_16FlashAttnFwdSm80INS1_25CollectiveMainloopFwdSm80ILi8ELi2ELb1EN4cute5tupleIJNS5_1CILi128EEENS7_ILi96EEENS7_ILi192EEEEEELi192ENS_6half_tEfNS_4arch4Sm80ELb0ELb0ELb1ELb1ELb0ELb0ELb1ELb0EEENS1_21CollectiveEpilogueFwdINS6_IJS8_SA_S9_EEENS6_IJNS7_ILi1EEESI_SI_EEESC_SE_Li256ELb1ELb1ELb0ELb0EEENS1_19SingleTileSchedulerILb1ELb0ELb1ELi128EEEEEEEEEvNT_6ParamsE,"",@"SHT_CUDA_INFO"
	.sectionflags	@""
	.align	4


	//----- nvinfo : EIATTR_CUDA_API_VERSION
	.align		4
        /*0000*/ 	.byte	0x04, 0x37
        /*0002*/ 	.short	(.L_416 - .L_415)
.L_415:
        /*0004*/ 	.word	0x00000082


	//----- nvinfo : EIATTR_SW2861232_WAR
	.align		4
.L_416:
        /*0008*/ 	.byte	0x01, 0x35
	.zero		2


	//----- nvinfo : EIATTR_PARAM_CBANK
	.align		4
        /*000c*/ 	.byte	0x04, 0x0a
        /*000e*/ 	.short	(.L_418 - .L_417)
	.align		4
.L_417:
        /*0010*/ 	.word	index@(.nv.constant0._ZN7cutlass13device_kernelIN5flash19enable_sm80_to_sm89INS1_16FlashAttnFwdSm80INS1_25CollectiveMainloopFwdSm80ILi8ELi2ELb1EN4cute5tupleIJNS5_1CILi128EEENS7_ILi96EEENS7_ILi192EEEEEELi192ENS_6half_tEfNS_4arch4Sm80ELb0ELb0ELb1ELb1ELb0ELb0ELb1ELb0EEENS1_21CollectiveEpilogueFwdINS6_IJS8_SA_S9_EEENS6_IJNS7_ILi1EEESI_SI_EEESC_SE_Li256ELb1ELb1ELb0ELb0EEENS1_19SingleTileSchedulerILb1ELb0ELb1ELi128EEEEEEEEEvNT_6ParamsE)
        /*0014*/ 	.short	0x0160
        /*0016*/ 	.short	0x0418


	//----- nvinfo : EIATTR_CBANK_PARAM_SIZE
	.align		4
.L_418:
        /*0018*/ 	.byte	0x03, 0x19
        /*001a*/ 	.short	0x0418


	//----- nvinfo : EIATTR_KPARAM_INFO
	.align		4
        /*001c*/ 	.byte	0x04, 0x17
        /*001e*/ 	.short	(.L_420 - .L_419)
.L_419:
        /*0020*/ 	.word	0x00000000
        /*0024*/ 	.short	0x0000
        /*0026*/ 	.short	0x0000
        /*0028*/ 	.byte	0x00, 0xf0, 0x61, 0x10


	//----- nvinfo : EIATTR_MAXREG_COUNT
	.align		4
.L_420:
        /*002c*/ 	.byte	0x03, 0x1b
        /*002e*/ 	.short	0x00ff


	//----- nvinfo : EIATTR_NUM_BARRIERS
	.align		4
        /*0030*/ 	.byte	0x02, 0x4c
        /*0032*/ 	.byte	0x02
	.zero		1


	//----- nvinfo : EIATTR_ANNOTATIONS
	.align		4
        /*0034*/ 	.byte	0x04, 0x55
        /*0036*/ 	.short	(.L_422 - .L_421)


	//   ....[0]....
.L_421:
        /* <DEDUP_REMOVED lines=15> */


	//----- nvinfo : EIATTR_MERCURY_ISA_VERSION
	.align		4
.L_422:
        /*0110*/ 	.byte	0x03, 0x5f
        /*0112*/ 	.short	0x0000


	//----- nvinfo : EIATTR_COOP_GROUP_MASK_REGIDS
	.align		4
        /*0114*/ 	.byte	0x04, 0x29
        /*0116*/ 	.short	(.L_424 - .L_423)


	//   ....[0]....
.L_423:
        /*0118*/ 	.word	0xffffffff


	//   ....[1]....
        /*011c*/ 	.word	0xffffffff


	//   ....[2]....
        /*0120*/ 	.word	0xffffffff


	//   ....[3]....
        /*0124*/ 	.word	0xffffffff


	//   ....[4]....
        /*0128*/ 	.word	0xffffffff


	//   ....[5]....
        /*012c*/ 	.word	0xffffffff


	//   ....[6]....
        /*0130*/ 	.word	0xffffffff


	//   ....[7]....
        /*0134*/ 	.word	0xffffffff


	//   ....[8]....
        /*0138*/ 	.word	0xffffffff


	//   ....[9]....
        /*013c*/ 	.word	0xffffffff


	//   ....[10]....
        /*0140*/ 	.word	0xffffffff


	//   ....[11]....
        /*0144*/ 	.word	0xffffffff


	//   ....[12]....
        /*0148*/ 	.word	0xffffffff


	//   ....[13]....
        /*014c*/ 	.word	0xffffffff


	//   ....[14]....
        /*0150*/ 	.word	0xffffffff


	//   ....[15]....
        /*0154*/ 	.word	0xffffffff


	//   ....[16]....
        /*0158*/ 	.word	0xffffffff


	//   ....[17]....
        /*015c*/ 	.word	0xffffffff


	//   ....[18]....
        /*0160*/ 	.word	0xffffffff


	//   ....[19]....
        /*0164*/ 	.word	0xffffffff


	//   ....[20]....
        /*0168*/ 	.word	0xffffffff


	//   ....[21]....
        /*016c*/ 	.word	0xffffffff


	//   ....[22]....
        /*0170*/ 	.word	0xffffffff


	//   ....[23]....
        /*0174*/ 	.word	0xffffffff


	//   ....[24]....
        /*0178*/ 	.word	0xffffffff


	//   ....[25]....
        /*017c*/ 	.word	0xffffffff


	//   ....[26]....
        /*0180*/ 	.word	0xffffffff


	//   ....[27]....
        /*0184*/ 	.word	0xffffffff


	//   ....[28]....
        /*0188*/ 	.word	0xffffffff


	//   ....[29]....
        /*018c*/ 	.word	0xffffffff


	//   ....[30]....
        /*0190*/ 	.word	0xffffffff


	//   ....[31]....
        /*0194*/ 	.word	0xffffffff


	//   ....[32]....
        /*0198*/ 	.word	0xffffffff


	//   ....[33]....
        /*019c*/ 	.word	0xffffffff


	//   ....[34]....
        /*01a0*/ 	.word	0xffffffff


	//   ....[35]....
        /*01a4*/ 	.word	0xffffffff


	//   ....[36]....
        /*01a8*/ 	.word	0xffffffff


	//   ....[37]....
        /*01ac*/ 	.word	0xffffffff


	//   ....[38]....
        /*01b0*/ 	.word	0xffffffff


	//   ....[39]....
        /*01b4*/ 	.word	0xffffffff


	//   ....[40]....
        /*01b8*/ 	.word	0xffffffff


	//----- nvinfo : EIATTR_COOP_GROUP_INSTR_OFFSETS
	.align		4
.L_424:
        /*01bc*/ 	.byte	0x04, 0x28
        /*01be*/ 	.short	(.L_426 - .L_425)


	//   ....[0]....
.L_425:
        /*01c0*/ 	.word	0x00000090


	//   ....[1]....
        /*01c4*/ 	.word	0x00001140


	//   ....[2]....
        /*01c8*/ 	.word	0x000011a0


	//   ....[3]....
        /*01cc*/ 	.word	0x000012b0


	//   ....[4]....
        /*01d0*/ 	.word	0x000012e0


	//   ....[5]....
        /*01d4*/ 	.word	0x00001440


	//   ....[6]....
        /*01d8*/ 	.word	0x00001460


	//   ....[7]....
        /*01dc*/ 	.word	0x000014d0


	//   ....[8]....
        /*01e0*/ 	.word	0x00001500


	//   ....[9]....
        /*01e4*/ 	.word	0x00003f50


	//   ....[10]....
        /*01e8*/ 	.word	0x00004030


	//   ....[11]....
        /*01ec*/ 	.word	0x00004040


	//   ....[12]....
        /*01f0*/ 	.word	0x00004070


	//   ....[13]....
        /*01f4*/ 	.word	0x00007f80


	//   ....[14]....
        /*01f8*/ 	.word	0x00008000


	//   ....[15]....
        /*01fc*/ 	.word	0x00008290


	//   ....[16]....
        /*0200*/ 	.word	0x000082d0


	//   ....[17]....
        /*0204*/ 	.word	0x0000a6b0


	//   ....[18]....
        /*0208*/ 	.word	0x0000a6c0


	//   ....[19]....
        /*020c*/ 	.word	0x0000a6f0


	//   ....[20]....
        /*0210*/ 	.word	0x0000a700


	//   ....[21]....
        /*0214*/ 	.word	0x0000bc70


	//   ....[22]....
        /*0218*/ 	.word	0x0000bcc0


	//   ....[23]....
        /*021c*/ 	.word	0x0000bcf0


	//   ....[24]....
        /*0220*/ 	.word	0x0000bd10


	//   ....[25]....
        /*0224*/ 	.word	0x0000bef0


	//   ....[26]....
        /*0228*/ 	.word	0x0000bf00


	//   ....[27]....
        /*022c*/ 	.word	0x0000c080


	//   ....[28]....
        /*0230*/ 	.word	0x0000c0b0


	//   ....[29]....
        /*0234*/ 	.word	0x0000c200


	//   ....[30]....
        /*0238*/ 	.word	0x0000c230


	//   ....[31]....
        /*023c*/ 	.word	0x0000c380


	//   ....[32]....
        /*0240*/ 	.word	0x0000c3a0


	//   ....[33]....
        /*0244*/ 	.word	0x0000cba0


	//   ....[34]....
        /*0248*/ 	.word	0x0000cbc0


	//   ....[35]....
        /*024c*/ 	.word	0x0000cd10


	//   ....[36]....
        /*0250*/ 	.word	0x0000cd40


	//   ....[37]....
        /*0254*/ 	.word	0x0000ce70


	//   ....[38]....
        /*0258*/ 	.word	0x0000cea0


	//   ....[39]....
        /*025c*/ 	.word	0x0000cfd0


	//   ....[40]....
        /*0260*/ 	.word	0x0000cff0


	//----- nvinfo : EIATTR_EXIT_INSTR_OFFSETS
	.align		4
.L_426:
        /*0264*/ 	.byte	0x04, 0x1c
        /*0266*/ 	.short	(.L_428 - .L_427)


	//   ....[0]....
.L_427:
        /*0268*/ 	.word	0x00000350


	//   ....[1]....
        /*026c*/ 	.word	0x0000c3b0


	//   ....[2]....
        /*0270*/ 	.word	0x0000c480


	//   ....[3]....
        /*0274*/ 	.word	0x0000c4e0


	//   ....[4]....
        /*0278*/ 	.word	0x0000d000


	//   ....[5]....
        /*027c*/ 	.word	0x0000d0b0


	//   ....[6]....
        /*0280*/ 	.word	0x0000d110


	//----- nvinfo : EIATTR_CTAIDZ_USED
	.align		4
.L_428:
        /*0284*/ 	.byte	0x01, 0x04
	.zero		2


	//----- nvinfo : EIATTR_MAX_THREADS
	.align		4
        /*0288*/ 	.byte	0x04, 0x05
        /*028a*/ 	.short	(.L_430 - .L_429)
.L_429:
        /*028c*/ 	.word	0x00000100
        /*0290*/ 	.word	0x00000001
        /*0294*/ 	.word	0x00000001


	//----- nvinfo : EIATTR_CRS_STACK_SIZE
	.align		4
.L_430:
        /*0298*/ 	.byte	0x04, 0x1e
        /*029a*/ 	.short	(.L_432 - .L_431)
.L_431:
        /*029c*/ 	.word	0x00000000
.L_432:


//--------------------- .nv.info._ZN7cutlass13device_kernelIN5flash19enable_sm80_to_sm89INS1_16FlashAttnFwdSm80INS1_25CollectiveMainloopFwdSm80ILi8ELi2ELb0EN4cute5tupleIJNS5_1CILi128EEENS7_ILi64EEENS7_ILi192EEEEEELi192ENS_6half_tEfNS_4arch4Sm80ELb0ELb0ELb1ELb1ELb0ELb1ELb1ELb0EEENS1_21CollectiveEpilogueFwdINS6_IJS8_SA_S9_EEENS6_IJNS7_ILi1EEESI_SI_EEESC_SE_Li256ELb1ELb1ELb0ELb0EEENS1_19SingleTileSchedulerILb1ELb0ELb1ELi128EEEEEEEEEvNT_6ParamsE --------------------------
	.section	.nv.info._ZN7cutlass13device_kernelIN5flash19enable_sm80_to_sm89INS1_16FlashAttnFwdSm80INS1_25CollectiveMainloopFwdSm80ILi8ELi2ELb0EN4cute5tupleIJNS5_1CILi128EEENS7_ILi64EEENS7_ILi192EEEEEELi192ENS_6half_tEfNS_4arch4Sm80ELb0ELb0ELb1ELb1ELb0ELb1ELb1ELb0EEENS1_21CollectiveEpilogueFwdINS6_IJS8_SA_S9_EEENS6_IJNS7_ILi1EEESI_SI_EEESC_SE_Li256ELb1ELb1ELb0ELb0EEENS1_19SingleTileSchedulerILb1ELb0ELb1ELi128EEEEEEEEEvNT_6ParamsE,"",@"SHT_CUDA_INFO"
	.sectionflags	@""
	.align	4


	//----- nvinfo : EIATTR_CUDA_API_VERSION
	.align		4
        /*0000*/ 	.byte	0x04, 0x37
        /*0002*/ 	.short	(.L_434 - .L_433)
.L_433:
        /*0004*/ 	.word	0x00000082


	//----- nvinfo : EIATTR_SW2861232_WAR
	.align		4
.L_434:
        /*0008*/ 	.byte	0x01, 0x35
	.zero		2


	//----- nvinfo : EIATTR_PARAM_CBANK
	.align		4
        /*000c*/ 	.byte	0x04, 0x0a
        /*000e*/ 	.short	(.L_436 - .L_435)
	.align		4
.L_435:
        /*0010*/ 	.word	index@(.nv.constant0._ZN7cutlass13device_kernelIN5flash19enable_sm80_to_sm89INS1_16FlashAttnFwdSm80INS1_25CollectiveMainloopFwdSm80ILi8ELi2ELb0EN4cute5tupleIJNS5_1CILi128EEENS7_ILi64EEENS7_ILi192EEEEEELi192ENS_6half_tEfNS_4arch4Sm80ELb0ELb0ELb1ELb1ELb0ELb1ELb1ELb0EEENS1_21CollectiveEpilogueFwdINS6_IJS8_SA_S9_EEENS6_IJNS7_ILi1EEESI_SI_EEESC_SE_Li256ELb1ELb1ELb0ELb0EEENS1_19SingleTileSchedulerILb1ELb0ELb1ELi128EEEEEEEEEvNT_6ParamsE)
        /*0014*/ 	.short	0x0160
        /*0016*/ 	.short	0x0418


	//----- nvinfo : EIATTR_CBANK_PARAM_SIZE
	.align		4
.L_436:
        /*0018*/ 	.byte	0x03, 0x19
        /*001a*/ 	.short	0x0418


	//----- nvinfo : EIATTR_KPARAM_INFO
	.align		4
        /*001c*/ 	.byte	0x04, 0x17
        /*001e*/ 	.short	(.L_438 - .L_437)
.L_437:
        /*0020*/ 	.word	0x00000000
        /*0024*/ 	.short	0x0000
        /*0026*/ 	.short	0x0000
        /*0028*/ 	.byte	0x00, 0xf0, 0x61, 0x10


	//----- nvinfo : EIATTR_MAXREG_COUNT
	.align		4
.L_438:
        /*002c*/ 	.byte	0x03, 0x1b
        /*002e*/ 	.short	0x00ff


	//----- nvinfo : EIATTR_NUM_BARRIERS
	.align		4
        /*0030*/ 	.byte	0x02, 0x4c
        /*0032*/ 	.byte	0x02
	.zero		1


	//----- nvinfo : EIATTR_MERCURY_ISA_VERSION
	.align		4
        /*0034*/ 	.byte	0x03, 0x5f
        /*0036*/ 	.short	0x0000


	//----- nvinfo : EIATTR_COOP_GROUP_MASK_REGIDS
	.align		4
        /*0038*/ 	.byte	0x04, 0x29
        /*003a*/ 	.short	(.L_440 - .L_439)


	//   ....[0]....
.L_439:
        /*003c*/ 	.word	0xffffffff


	//   ....[1]....
        /*0040*/ 	.word	0xffffffff


	//   ....[2]....
        /*0044*/ 	.word	0xffffffff


	//   ....[3]....
        /*0048*/ 	.word	0xffffffff


	//   ....[4]....
        /*004c*/ 	.word	0xffffffff


	//   ....[5]....
        /*0050*/ 	.word	0xffffffff


	//   ....[6]....
        /*0054*/ 	.word	0xffffffff


	//   ....[7]....
        /*0058*/ 	.word	0xffffffff


	//   ....[8]....
        /*005c*/ 	.word	0xffffffff


	//   ....[9]....
        /*0060*/ 	.word	0xffffffff


	//   ....[10]....
        /*0064*/ 	.word	0xffffffff


	//   ....[11]....
        /*0068*/ 	.word	0xffffffff


	//   ....[12]....
        /*006c*/ 	.word	0xffffffff


	//   ....[13]....
        /*0070*/ 	.word	0xffffffff


	//   ....[14]....
        /*0074*/ 	.word	0xffffffff


	//   ....[15]....
        /*0078*/ 	.word	0xffffffff


	//   ....[16]....
        /*007c*/ 	.word	0xffffffff


	//   ....[17]....
        /*0080*/ 	.word	0xffffffff


	//   ....[18]....
        /*0084*/ 	.word	0xffffffff


	//   ....[19]....
        /*0088*/ 	.word	0xffffffff


	//   ....[20]....
        /*008c*/ 	.word	0xffffffff


	//   ....[21]....
        /*0090*/ 	.word	0xffffffff


	//   ....[22]....
        /*0094*/ 	.word	0xffffffff


	//   ....[23]....
        /*0098*/ 	.word	0xffffffff


	//   ....[24]....
        /*009c*/ 	.word	0xffffffff


	//   ....[25]....
        /*00a0*/ 	.word	0xffffffff


	//   ....[26]....
        /*00a4*/ 	.word	0xffffffff


	//   ....[27]....
        /*00a8*/ 	.word	0xffffffff


	//   ....[28]....
        /*00ac*/ 	.word	0xffffffff


	//   ....[29]....
        /*00b0*/ 	.word	0xffffffff


	//   ....[30]....
        /*00b4*/ 	.word	0xffffffff


	//   ....[31]....
        /*00b8*/ 	.word	0xffffffff


	//   ....[32]....
        /*00bc*/ 	.word	0xffffffff


	//   ....[33]....
        /*00c0*/ 	.word	0xffffffff


	//   ....[34]....
        /*00c4*/ 	.word	0xffffffff


	//   ....[35]....
        /*00c8*/ 	.word	0xffffffff


	//   ....[36]....
        /*00cc*/ 	.word	0xffffffff


	//   ....[37]....
        /*00d0*/ 	.word	0xffffffff


	//   ....[38]....
        /*00d4*/ 	.word	0xffffffff


	//   ....[39]....
        /*00d8*/ 	.word	0xffffffff


	//   ....[40]....
        /*00dc*/ 	.word	0xffffffff


	//----- nvinfo : EIATTR_COOP_GROUP_INSTR_OFFSETS
	.align		4
.L_440:
        /*00e0*/ 	.byte	0x04, 0x28
        /*00e2*/ 	.short	(.L_442 - .L_441)


	//   ....[0]....
.L_441:
        /*00e4*/ 	.word	0x00000080


	//   ....[1]....
        /*00e8*/ 	.word	0x00006a10


	//   ....[2]....
        /*00ec*/ 	.word	0x00006a40


	//   ....[3]....
        /*00f0*/ 	.word	0x00006ba0


	//   ....[4]....
        /*00f4*/ 	.word	0x00006bd0


	//   ....[5]....
        /*00f8*/ 	.word	0x00006d20


	//   ....[6]....
        /*00fc*/ 	.word	0x00006d50


	//   ....[7]....
        /*0100*/ 	.word	0x00006ea0


	//   ....[8]....
        /*0104*/ 	.word	0x00006ee0


	//   ....[9]....
        /*0108*/ 	.word	0x0000e8c0


	//   ....[10]....
        /*010c*/ 	.word	0x0000e940


	//   ....[11]....
        /*0110*/ 	.word	0x0000e960


	//   ....[12]....
        /*0114*/ 	.word	0x0000e980


	//   ....[13]....
        /*0118*/ 	.word	0x00010f50


	//   ....[14]....
        /*011c*/ 	.word	0x00010f80


	//   ....[15]....
        /*0120*/ 	.word	0x00010fa0


	//   ....[16]....
        /*0124*/ 	.word	0x00010fc0


	//   ....[17]....
        /*0128*/ 	.word	0x000129d0


	//   ....[18]....
        /*012c*/ 	.word	0x00012a00


	//   ....[19]....
        /*0130*/ 	.word	0x00012a50


	//   ....[20]....
        /*0134*/ 	.word	0x00012a60


	//   ....[21]....
        /*0138*/ 	.word	0x00013fb0


	//   ....[22]....
        /*013c*/ 	.word	0x00013ff0


	//   ....[23]....
        /*0140*/ 	.word	0x00014030


	//   ....[24]....
        /*0144*/ 	.word	0x00014070


	//   ....[25]....
        /*0148*/ 	.word	0x00014220


	//   ....[26]....
        /*014c*/ 	.word	0x00014230


	//   ....[27]....
        /*0150*/ 	.word	0x000143b0


	//   ....[28]....
        /*0154*/ 	.word	0x000143e0


	//   ....[29]....
        /*0158*/ 	.word	0x00014530


	//   ....[30]....
        /*015c*/ 	.word	0x00014560


	//   ....[31]....
        /*0160*/ 	.word	0x000146b0


	//   ....[32]....
        /*0164*/ 	.word	0x000146d0


	//   ....[33]....
        /*0168*/ 	.word	0x00014eb0


	//   ....[34]....
        /*016c*/ 	.word	0x00014ed0


	//   ....[35]....
        /*0170*/ 	.word	0x00015000


	//   ....[36]....
        /*0174*/ 	.word	0x00015030


	//   ....[37]....
        /*0178*/ 	.word	0x00015160


	//   ....[38]....
        /*017c*/ 	.word	0x00015190


	//   ....[39]....
        /*0180*/ 	.word	0x000152c0


	//   ....[40]....
        /*0184*/ 	.word	0x000152e0


	//----- nvinfo : EIATTR_EXIT_INSTR_OFFSETS
	.align		4
.L_442:
        /*0188*/ 	.byte	0x04, 0x1c
        /*018a*/ 	.short	(.L_444 - .L_443)


	//   ....[0]....
.L_443:
        /*018c*/ 	.word	0x00000310


	//   ....[1]....
        /*0190*/ 	.word	0x000146e0


	//   ....[2]....
        /*0194*/ 	.word	0x000147b0


	//   ....[3]....
        /*0198*/ 	.word	0x00014810


	//   ....[4]....
        /*019c*/ 	.word	0x000152f0


	//   ....[5]....
        /*01a0*/ 	.word	0x000153a0


	//   ....[6]....
        /*01a4*/ 	.word	0x00015400


	//----- nvinfo : EIATTR_CTAIDZ_USED
	.align		4
.L_444:
        /*01a8*/ 	.byte	0x01, 0x04
	.zero		2


	//----- nvinfo : EIATTR_MAX_THREADS
	.align		4
        /*01ac*/ 	.byte	0x04, 0x05
        /*01ae*/ 	.short	(.L_446 - .L_445)
.L_445:
        /*01b0*/ 	.word	0x00000100
        /*01b4*/ 	.word	0x00000001
        /*01b8*/ 	.word	0x00000001


	//----- nvinfo : EIATTR_CRS_STACK_SIZE
	.align		4
.L_446:
        /*01bc*/ 	.byte	0x04, 0x1e
        /*01be*/ 	.short	(.L_448 - .L_447)
.L_447:
        /*01c0*/ 	.word	0x00000000
.L_448:


//--------------------- .nv.info._ZN7cutlass13device_kernelIN5flash19enable_sm80_to_sm89INS1_16FlashAttnFwdSm80INS1_25CollectiveMainloopFwdSm80ILi8ELi2ELb0EN4cute5tupleIJNS5_1CILi128EEENS7_ILi64EEENS7_ILi192EEEEEELi192ENS_6half_tEfNS_4arch4Sm80ELb0ELb1ELb1ELb0ELb0ELb0ELb1ELb0EEENS1_21CollectiveEpilogueFwdINS6_IJS8_SA_S9_EEENS6_IJNS7_ILi1EEESI_SI_EEESC_SE_Li256ELb0ELb1ELb0ELb0EEENS1_19SingleTileSchedulerILb0ELb0ELb1ELi128EEEEEEEEEvNT_6ParamsE --------------------------
	.section	.nv.info._ZN7cutlass13device_kernelIN5flash19enable_sm80_to_sm89INS1_16FlashAttnFwdSm80INS1_25CollectiveMainloopFwdSm80ILi8ELi2ELb0EN4cute5tupleIJNS5_1CILi128EEENS7_ILi64EEENS7_ILi192EEEEEELi192ENS_6half_tEfNS_4arch4Sm80ELb0ELb1ELb1ELb0ELb0ELb0ELb1ELb0EEENS1_21CollectiveEpilogueFwdINS6_IJS8_SA_S9_EEENS6_IJNS7_ILi1EEESI_SI_EEESC_SE_Li256ELb0ELb1ELb0ELb0EEENS1_19SingleTileSchedulerILb0ELb0ELb1ELi128EEEEEEEEEvNT_6ParamsE,"",@"SHT_CUDA_INFO"
	.sectionflags	@""
	.align	4


	//----- nvinfo : EIATTR_CUDA_API_VERSION
	.align		4
        /*0000*/ 	.byte	0x04, 0x37
        /*0002*/ 	.short	(.L_450 - .L_449)
.L_449:
        /*0004*/ 	.word	0x00000082


	//----- nvinfo : EIATTR_SW2861232_WAR
	.align		4
.L_450:
        /*0008*/ 	.byte	0x01, 0x35
	.zero		2


	//----- nvinfo : EIATTR_PARAM_CBANK
	.align		4
        /*000c*/ 	.byte	0x04, 0x0a
        /*000e*/ 	.short	(.L_452 - .L_451)
	.align		4
.L_451:
        /*0010*/ 	.word	index@(.nv.constant0._ZN7cutlass13device_kernelIN5flash19enable_sm80_to_sm89INS1_16FlashAttnFwdSm80INS1_25CollectiveMainloopFwdSm80ILi8ELi2ELb0EN4cute5tupleIJNS5_1CILi128EEENS7_ILi64EEENS7_ILi192EEEEEELi192ENS_6half_tEfNS_4arch4Sm80ELb0ELb1ELb1ELb0ELb0ELb0ELb1ELb0EEENS1_21CollectiveEpilogueFwdINS6_IJS8_SA_S9_EEENS6_IJNS7_ILi1EEESI_SI_EEESC_SE_Li256ELb0ELb1ELb0ELb0EEENS1_19SingleTileSchedulerILb0ELb0ELb1ELi128EEEEEEEEEvNT_6ParamsE)
        /*0014*/ 	.short	0x0160
        /*0016*/ 	.short	0x0418


	//----- nvinfo : EIATTR_CBANK_PARAM_SIZE
	.align		4
.L_452:
        /*0018*/ 	.byte	0x03, 0x19
        /*001a*/ 	.short	0x0418


	//----- nvinfo : EIATTR_KPARAM_INFO
	.align		4
        /*001c*/ 	.byte	0x04, 0x17
        /*001e*/ 	.short	(.L_454 - .L_453)
.L_453:
        /*0020*/ 	.word	0x00000000
        /*0024*/ 	.short	0x0000
        /*0026*/ 	.short	0x0000
        /*0028*/ 	.byte	0x00, 0xf0, 0x61, 0x10


	//----- nvinfo : EIATTR_MAXREG_COUNT
	.align		4
.L_454:
        /*002c*/ 	.byte	0x03, 0x1b
        /*002e*/ 	.short	0x00ff


	//----- nvinfo : EIATTR_NUM_BARRIERS
	.align		4
        /*0030*/ 	.byte	0x02, 0x4c
        /*0032*/ 	.byte	0x02
	.zero		1


	//----- nvinfo : EIATTR_MERCURY_ISA_VERSION
	.align		4
        /*0034*/ 	.byte	0x03, 0x5f
        /*0036*/ 	.short	0x0000


	//----- nvinfo : EIATTR_COOP_GROUP_MASK_REGIDS
	.align		4
        /*0038*/ 	.byte	0x04, 0x29
        /*003a*/ 	.short	(.L_456 - .L_455)


	//   ....[0]....
.L_455:
        /*003c*/ 	.word	0xffffffff


	//   ....[1]....
        /*0040*/ 	.word	0xffffffff


	//   ....[2]....
        /*0044*/ 	.word	0xffffffff


	//   ....[3]....
        /*0048*/ 	.word	0xffffffff


	//   ....[4]....
        /*004c*/ 	.word	0xffffffff


	//   ....[5]....
        /*0050*/ 	.word	0xffffffff


	//   ....[6]....
        /*0054*/ 	.word	0xffffffff


	//   ....[7]....
        /*0058*/ 	.word	0xffffffff


	//   ....[8]....
        /*005c*/ 	.word	0xffffffff


	//   ....[9]....
        /*0060*/ 	.word	0xffffffff


	//   ....[10]....
        /*0064*/ 	.word	0xffffffff


	//   ....[11]....
        /*0068*/ 	.word	0xffffffff


	//   ....[12]....
        /*006c*/ 	.word	0xffffffff


	//   ....[13]....
        /*0070*/ 	.word	0xffffffff


	//   ....[14]....
        /*0074*/ 	.word	0xffffffff


	//   ....[15]....
        /*0078*/ 	.word	0xffffffff


	//   ....[16]....
        /*007c*/ 	.word	0xffffffff


	//   ....[17]....
        /*0080*/ 	.word	0xffffffff


	//   ....[18]....
        /*0084*/ 	.word	0xffffffff


	//   ....[19]....
        /*0088*/ 	.word	0xffffffff


	//   ....[20]....
        /*008c*/ 	.word	0xffffffff


	//   ....[21]....
        /*0090*/ 	.word	0xffffffff


	//   ....[22]....
        /*0094*/ 	.word	0xffffffff


	//   ....[23]....
        /*0098*/ 	.word	0xffffffff


	//   ....[24]....
        /*009c*/ 	.word	0xffffffff


	//   ....[25]....
        /*00a0*/ 	.word	0xffffffff


	//   ....[26]....
        /*00a4*/ 	.word	0xffffffff


	//   ....[27]....
        /*00a8*/ 	.word	0xffffffff


	//   ....[28]....
        /*00ac*/ 	.word	0xffffffff


	//   ....[29]....
        /*00b0*/ 	.word	0xffffffff


	//   ....[30]....
        /*00b4*/ 	.word	0xffffffff


	//   ....[31]....
        /*00b8*/ 	.word	0xffffffff


	//   ....[32]....
        /*00bc*/ 	.word	0xffffffff


	//   ....[33]....
        /*00c0*/ 	.word	0xffffffff


	//   ....[34]....
        /*00c4*/ 	.word	0xffffffff


	//   ....[35]....
        /*00c8*/ 	.word	0xffffffff


	//   ....[36]....
        /*00cc*/ 	.word	0xffffffff


	//   ....[37]....
        /*00d0*/ 	.word	0xffffffff


	//   ....[38]....
        /*00d4*/ 	.word	0xffffffff


	//   ....[39]....
        /*00d8*/ 	.word	0xffffffff


	//   ....[40]....
        /*00dc*/ 	.word	0xffffffff


	//   ....[41]....
        /*00e0*/ 	.word	0xffffffff


	//   ....[42]....
        /*00e4*/ 	.word	0xffffffff


	//   ....[43]....
        /*00e8*/ 	.word	0xffffffff


	//   ....[44]....
        /*00ec*/ 	.word	0xffffffff


	//   ....[45]....
        /*00f0*/ 	.word	0xffffffff


	//   ....[46]....
        /*00f4*/ 	.word	0xffffffff


	//   ....[47]....
        /*00f8*/ 	.word	0xffffffff


	//   ....[48]....
        /*00fc*/ 	.word	0xffffffff


	//   ....[49]....
        /*0100*/ 	.word	0xffffffff


	//   ....[50]....
        /*0104*/ 	.word	0xffffffff


	//   ....[51]....
        /*0108*/ 	.word	0xffffffff


	//   ....[52]....
        /*010c*/ 	.word	0xffffffff


	//   ....[53]....
        /*0110*/ 	.word	0xffffffff


	//----- nvinfo : EIATTR_COOP_GROUP_INSTR_OFFSETS
	.align		4
.L_456:
        /*0114*/ 	.byte	0x04, 0x28
        /*0116*/ 	.short	(.L_458 - .L_457)


	//   ....[0]....
.L_457:
        /*0118*/ 	.word	0x00000d60


	//   ....[1]....
        /*011c*/ 	.word	0x00000db0


	//   ....[2]....
        /*0120*/ 	.word	0x00000e10


	//   ....[3]....
        /*0124*/ 	.word	0x00000ec0


	//   ....[4]....
        /*0128*/ 	.word	0x00001110


	//   ....[5]....
        /*012c*/ 	.word	0x00001150


	//   ....[6]....
        /*0130*/ 	.word	0x00001190


	//   ....[7]....
        /*0134*/ 	.word	0x000011d0


	//   ....[8]....
        /*0138*/ 	.word	0x00002cc0


	//   ....[9]....
        /*013c*/ 	.word	0x00002fc0


	//   ....[10]....
        /*0140*/ 	.word	0x00003c00


	//   ....[11]....
        /*0144*/ 	.word	0x00003d40


	//   ....[12]....
        /*0148*/ 	.word	0x00003d60


	//   ....[13]....
        /*014c*/ 	.word	0x00003dc0


	//   ....[14]....
        /*0150*/ 	.word	0x00005b10


	//   ....[15]....
        /*0154*/ 	.word	0x000066f0


	//   ....[16]....
        /*0158*/ 	.word	0x00007110


	//   ....[17]....
        /*015c*/ 	.word	0x00007210


	//   ....[18]....
        /*0160*/ 	.word	0x00007220


	//   ....[19]....
        /*0164*/ 	.word	0x00007240


	//   ....[20]....
        /*0168*/ 	.word	0x0000a450


	//   ....[21]....
        /*016c*/ 	.word	0x0000a4a0


	//   ....[22]....
        /*0170*/ 	.word	0x0000a4b0


	//   ....[23]....
        /*0174*/ 	.word	0x0000a4d0


	//   ....[24]....
        /*0178*/ 	.word	0x0000cfa0


	//   ....[25]....
        /*017c*/ 	.word	0x0000d400


	//   ....[26]....
        /*0180*/ 	.word	0x0000dd90


	//   ....[27]....
        /*0184*/ 	.word	0x0000df00


	//   ....[28]....
        /*0188*/ 	.word	0x0000df20


	//   ....[29]....
        /*018c*/ 	.word	0x0000df90


	//   ....[30]....
        /*0190*/ 	.word	0x0000f960


	//   ....[31]....
        /*0194*/ 	.word	0x0000f990


	//   ....[32]....
        /*0198*/ 	.word	0x0000f9d0


	//   ....[33]....
        /*019c*/ 	.word	0x0000f9e0


	//   ....[34]....
        /*01a0*/ 	.word	0x00010f60


	//   ....[35]....
        /*01a4*/ 	.word	0x00010f70


	//   ....[36]....
        /*01a8*/ 	.word	0x00010f80


	//   ....[37]....
        /*01ac*/ 	.word	0x00010f90


	//   ....[38]....
        /*01b0*/ 	.word	0x00010fa0


	//   ....[39]....
        /*01b4*/ 	.word	0x00010fb0


	//   ....[40]....
        /*01b8*/ 	.word	0x000111e0


	//   ....[41]....
        /*01bc*/ 	.word	0x00011210


	//   ....[42]....
        /*01c0*/ 	.word	0x00011360


	//   ....[43]....
        /*01c4*/ 	.word	0x00011390


	//   ....[44]....
        /*01c8*/ 	.word	0x000114e0


	//   ....[45]....
        /*01cc*/ 	.word	0x00011500


	//   ....[46]....
        /*01d0*/ 	.word	0x00011b90


	//   ....[47]....
        /*01d4*/ 	.word	0x00011bb0


	//   ....[48]....
        /*01d8*/ 	.word	0x00011ce0


	//   ....[49]....
        /*01dc*/ 	.word	0x00011d10


	//   ....[50]....
        /*01e0*/ 	.word	0x00011e40


	//   ....[51]....
        /*01e4*/ 	.word	0x00011e70


	//   ....[52]....
        /*01e8*/ 	.word	0x00011fa0


	//   ....[53]....
        /*01ec*/ 	.word	0x00011fc0


	//----- nvinfo : EIATTR_EXIT_INSTR_OFFSETS
	.align		4
.L_458:
        /*01f0*/ 	.byte	0x04, 0x1c
        /*01f2*/ 	.short	(.L_460 - .L_459)


	//   ....[0]....
.L_459:
        /*01f4*/ 	.word	0x00000030


	//   ....[1]....
        /*01f8*/ 	.word	0x00011510


	//   ....[2]....
        /*01fc*/ 	.word	0x000115e0


	//   ....[3]....
        /*0200*/ 	.word	0x00011640


	//   ....[4]....
        /*0204*/ 	.word	0x00011fd0


	//   ....[5]....
        /*0208*/ 	.word	0x00012080


	//   ....[6]....
        /*020c*/ 	.word	0x000120e0


	//----- nvinfo : EIATTR_CTAIDZ_USED
	.align		4
.L_460:
        /*0210*/ 	.byte	0x01, 0x04
	.zero		2


	//----- nvinfo : EIATTR_MAX_THREADS
	.align		4
        /*0214*/ 	.byte	0x04, 0x05
        /*0216*/ 	.short	(.L_462 - .L_461)
.L_461:
        /*0218*/ 	.word	0x00000100
        /*021c*/ 	.word	0x00000001
        /*0220*/ 	.word	0x00000001


	//----- nvinfo : EIATTR_CRS_STACK_SIZE
	.align		4
.L_462:
        /*0224*/ 	.byte	0x04, 0x1e
        /*0226*/ 	.short	(.L_464 - .L_463)
.L_463:
        /*0228*/ 	.word	0x00000000
.L_464:


//--------------------- .nv.info._ZN7cutlass13device_kernelIN5flash19enable_sm80_to_sm89INS1_16FlashAttnFwdSm80INS1_25CollectiveMainloopFwdSm80ILi8ELi2ELb0EN4cute5tupleIJNS5_1CILi128EEENS7_ILi64EEENS7_ILi192EEEEEELi192ENS_6half_tEfNS_4arch4Sm80ELb0ELb1ELb1ELb1ELb0ELb0ELb1ELb0EEENS1_21CollectiveEpilogueFwdINS6_IJS8_SA_S9_EEENS6_IJNS7_ILi1EEESI_SI_EEESC_SE_Li256ELb1ELb1ELb0ELb0EEENS1_19SingleTileSchedulerILb1ELb0ELb1ELi128EEEEEEEEEvNT_6ParamsE --------------------------
	.section	.nv.info._ZN7cutlass13device_kernelIN5flash19enable_sm80_to_sm89INS1_16FlashAttnFwdSm80INS1_25CollectiveMainloopFwdSm80ILi8ELi2ELb0EN4cute5tupleIJNS5_1CILi128EEENS7_ILi64EEENS7_ILi192EEEEEELi192ENS_6half_tEfNS_4arch4Sm80ELb0ELb1ELb1ELb1ELb0ELb0ELb1ELb0EEENS1_21CollectiveEpilogueFwdINS6_IJS8_SA_S9_EEENS6_IJNS7_ILi1EEESI_SI_EEESC_SE_Li256ELb1ELb1ELb0ELb0EEENS1_19SingleTileSchedulerILb1ELb0ELb1ELi128EEEEEEEEEvNT_6ParamsE,"",@"SHT_CUDA_INFO"
	.sectionflags	@""
	.align	4


	//----- nvinfo : EIATTR_CUDA_API_VERSION
	.align		4
        /*0000*/ 	.byte	0x04, 0x37
        /*0002*/ 	.short	(.L_466 - .L_465)
.L_465:
        /*0004*/ 	.word	0x00000082


	//----- nvinfo : EIATTR_SW2861232_WAR
	.align		4
.L_466:
        /*0008*/ 	.byte	0x01, 0x35
	.zero		2


	//----- nvinfo : EIATTR_PARAM_CBANK
	.align		4
        /*000c*/ 	.byte	0x04, 0x0a
        /*000e*/ 	.short	(.L_468 - .L_467)
	.align		4
.L_467:
        /*0010*/ 	.word	index@(.nv.constant0._ZN7cutlass13device_kernelIN5flash19enable_sm80_to_sm89INS1_16FlashAttnFwdSm80INS1_25CollectiveMainloopFwdSm80ILi8ELi2ELb0EN4cute5tupleIJNS5_1CILi128EEENS7_ILi64EEENS7_ILi192EEEEEELi192ENS_6half_tEfNS_4arch4Sm80ELb0ELb1ELb1ELb1ELb0ELb0ELb1ELb0EEENS1_21CollectiveEpilogueFwdINS6_IJS8_SA_S9_EEENS6_IJNS7_ILi1EEESI_SI_EEESC_SE_Li256ELb1ELb1ELb0ELb0EEENS1_19SingleTileSchedulerILb1ELb0ELb1ELi128EEEEEEEEEvNT_6ParamsE)
        /*0014*/ 	.short	0x0160
        /*0016*/ 	.short	0x0418


	//----- nvinfo : EIATTR_CBANK_PARAM_SIZE
	.align		4
.L_468:
        /*0018*/ 	.byte	0x03, 0x19
        /*001a*/ 	.short	0x0418


	//----- nvinfo : EIATTR_KPARAM_INFO
	.align		4
        /*001c*/ 	.byte	0x04, 0x17
        /*001e*/ 	.short	(.L_470 - .L_469)
.L_469:
        /*0020*/ 	.word	0x00000000
        /*0024*/ 	.short	0x0000
        /*0026*/ 	.short	0x0000
        /*0028*/ 	.byte	0x00, 0xf0, 0x61, 0x10


	//----- nvinfo : EIATTR_MAXREG_COUNT
	.align		4
.L_470:
        /*002c*/ 	.byte	0x03, 0x1b
        /*002e*/ 	.short	0x00ff


	//----- nvinfo : EIATTR_NUM_BARRIERS
	.align		4
        /*0030*/ 	.byte	0x02, 0x4c
        /*0032*/ 	.byte	0x02
	.zero		1


	//----- nvinfo : EIATTR_MERCURY_ISA_VERSION
	.align		4
        /*0034*/ 	.byte	0x03, 0x5f
        /*0036*/ 	.short	0x0000


	//----- nvinfo : EIATTR_COOP_GROUP_MASK_REGIDS
	.align		4
        /*0038*/ 	.byte	0x04, 0x29
        /*003a*/ 	.short	(.L_472 - .L_471)


	//   ....[0]....
.L_471:
        /*003c*/ 	.word	0xffffffff


	//   ....[1]....
        /*0040*/ 	.word	0xffffffff


	//   ....[2]....
        /*0044*/ 	.word	0xffffffff


	//   ....[3]....
        /*0048*/ 	.word	0xffffffff


	//   ....[4]....
        /*004c*/ 	.word	0xffffffff


	//   ....[5]....
        /*0050*/ 	.word	0xffffffff


	//   ....[6]....
        /*0054*/ 	.word	0xffffffff


	//   ....[7]....
        /*0058*/ 	.word	0xffffffff


	//   ....[8]....
        /*005c*/ 	.word	0xffffffff


	//   ....[9]....
        /*0060*/ 	.word	0xffffffff


	//   ....[10]....
        /*0064*/ 	.word	0xffffffff


	//   ....[11]....
        /*0068*/ 	.word	0xffffffff


	//   ....[12]....
        /*006c*/ 	.word	0xffffffff


	//   ....[13]....
        /*0070*/ 	.word	0xffffffff


	//   ....[14]....
        /*0074*/ 	.word	0xffffffff


	//   ....[15]....
        /*0078*/ 	.word	0xffffffff


	//   ....[16]....
        /*007c*/ 	.word	0xffffffff


	//   ....[17]....
        /*0080*/ 	.word	0xffffffff


	//   ....[18]....
        /*0084*/ 	.word	0xffffffff


	//   ....[19]....
        /*0088*/ 	.word	0xffffffff


	//   ....[20]....
        /*008c*/ 	.word	0xffffffff


	//   ....[21]....
        /*0090*/ 	.word	0xffffffff


	//   ....[22]....
        /*0094*/ 	.word	0xffffffff


	//   ....[23]....
        /*0098*/ 	.word	0xffffffff


	//   ....[24]....
        /*009c*/ 	.word	0xffffffff


	//   ....[25]....
        /*00a0*/ 	.word	0xffffffff


	//   ....[26]....
        /*00a4*/ 	.word	0xffffffff


	//   ....[27]....
        /*00a8*/ 	.word	0xffffffff


	//   ....[28]....
        /*00ac*/ 	.word	0xffffffff


	//   ....[29]....
        /*00b0*/ 	.word	0xffffffff


	//   ....[30]....
        /*00b4*/ 	.word	0xffffffff


	//   ....[31]....
        /*00b8*/ 	.word	0xffffffff


	//   ....[32]....
        /*00bc*/ 	.word	0xffffffff


	//   ....[33]....
        /*00c0*/ 	.word	0xffffffff


	//   ....[34]....
        /*00c4*/ 	.word	0xffffffff


	//   ....[35]....
        /*00c8*/ 	.word	0xffffffff


	//   ....[36]....
        /*00cc*/ 	.word	0xffffffff


	//   ....[37]....
        /*00d0*/ 	.word	0xffffffff


	//   ....[38]....
        /*00d4*/ 	.word	0xffffffff


	//   ....[39]....
        /*00d8*/ 	.word	0xffffffff


	//   ....[40]....
        /*00dc*/ 	.word	0xffffffff


	//   ....[41]....
        /*00e0*/ 	.word	0xffffffff


	//   ....[42]....
        /*00e4*/ 	.word	0xffffffff


	//   ....[43]....
        /*00e8*/ 	.word	0xffffffff


	//   ....[44]....
        /*00ec*/ 	.word	0xffffffff


	//   ....[45]....
        /*00f0*/ 	.word	0xffffffff


	//   ....[46]....
        /*00f4*/ 	.word	0xffffffff


	//   ....[47]....
        /*00f8*/ 	.word	0xffffffff


	//   ....[48]....
        /*00fc*/ 	.word	0xffffffff


	//   ....[49]....
        /*0100*/ 	.word	0xffffffff


	//   ....[50]....
        /*0104*/ 	.word	0xffffffff


	//   ....[51]....
        /*0108*/ 	.word	0xffffffff


	//   ....[52]....
        /*010c*/ 	.word	0xffffffff


	//   ....[53]....
        /*0110*/ 	.word	0xffffffff


	//   ....[54]....
        /*0114*/ 	.word	0xffffffff


	//----- nvinfo : EIATTR_COOP_GROUP_INSTR_OFFSETS
	.align		4
.L_472:
        /*0118*/ 	.byte	0x04, 0x28
        /*011a*/ 	.short	(.L_474 - .L_473)


	//   ....[0]....
.L_473:
        /*011c*/ 	.word	0x00000080


	//   ....[1]....
        /*0120*/ 	.word	0x000013d0


	//   ....[2]....
        /*0124*/ 	.word	0x000014d0


	//   ....[3]....
        /*0128*/ 	.word	0x00001720


	//   ....[4]....
        /*012c*/ 	.word	0x00001750


	//   ....[5]....
        /*0130*/ 	.word	0x000018a0


	//   ....[6]....
        /*0134*/ 	.word	0x000018d0


	//   ....[7]....
        /*0138*/ 	.word	0x00001a10


	//   ....[8]....
        /*013c*/ 	.word	0x00001a50


	//   ....[9]....
        /*0140*/ 	.word	0x00003000


	//   ....[10]....
        /*0144*/ 	.word	0x00003330


	//   ....[11]....
        /*0148*/ 	.word	0x00003e20


	//   ....[12]....
        /*014c*/ 	.word	0x00003ed0


	//   ....[13]....
        /*0150*/ 	.word	0x00004270


	//   ....[14]....
        /*0154*/ 	.word	0x00004300


	//   ....[15]....
        /*0158*/ 	.word	0x00006340


	//   ....[16]....
        /*015c*/ 	.word	0x000067c0


	//   ....[17]....
        /*0160*/ 	.word	0x000070e0


	//   ....[18]....
        /*0164*/ 	.word	0x00007210


	//   ....[19]....
        /*0168*/ 	.word	0x00007230


	//   ....[20]....
        /*016c*/ 	.word	0x000072d0


	//   ....[21]....
        /*0170*/ 	.word	0x0000a300


	//   ....[22]....
        /*0174*/ 	.word	0x0000a350


	//   ....[23]....
        /*0178*/ 	.word	0x0000a360


	//   ....[24]....
        /*017c*/ 	.word	0x0000a380


	//   ....[25]....
        /*0180*/ 	.word	0x0000ceb0


	//   ....[26]....
        /*0184*/ 	.word	0x0000d4b0


	//   ....[27]....
        /*0188*/ 	.word	0x0000da80


	//   ....[28]....
        /*018c*/ 	.word	0x0000dce0


	//   ....[29]....
        /*0190*/ 	.word	0x0000dd00


	//   ....[30]....
        /*0194*/ 	.word	0x0000dd70


	//   ....[31]....
        /*0198*/ 	.word	0x0000f780


	//   ....[32]....
        /*019c*/ 	.word	0x0000f7b0


	//   ....[33]....
        /*01a0*/ 	.word	0x0000f7f0


	//   ....[34]....
        /*01a4*/ 	.word	0x0000f800


	//   ....[35]....
        /*01a8*/ 	.word	0x00010ce0


	//   ....[36]....
        /*01ac*/ 	.word	0x00010d30


	//   ....[37]....
        /*01b0*/ 	.word	0x00010d60


	//   ....[38]....
        /*01b4*/ 	.word	0x00010da0


	//   ....[39]....
        /*01b8*/ 	.word	0x00010fd0


	//   ....[40]....
        /*01bc*/ 	.word	0x00010fe0


	//   ....[41]....
        /*01c0*/ 	.word	0x00011160


	//   ....[42]....
        /*01c4*/ 	.word	0x00011190


	//   ....[43]....
        /*01c8*/ 	.word	0x000112e0


	//   ....[44]....
        /*01cc*/ 	.word	0x00011310


	//   ....[45]....
        /*01d0*/ 	.word	0x00011460


	//   ....[46]....
        /*01d4*/ 	.word	0x00011480


	//   ....[47]....
        /*01d8*/ 	.word	0x00011c90


	//   ....[48]....
        /*01dc*/ 	.word	0x00011cb0


	//   ....[49]....
        /*01e0*/ 	.word	0x00011de0


	//   ....[50]....
        /*01e4*/ 	.word	0x00011e10


	//   ....[51]....
        /*01e8*/ 	.word	0x00011f40


	//   ....[52]....
        /*01ec*/ 	.word	0x00011f70


	//   ....[53]....
        /*01f0*/ 	.word	0x000120a0


	//   ....[54]....
        /*01f4*/ 	.word	0x000120c0


	//----- nvinfo : EIATTR_EXIT_INSTR_OFFSETS
	.align		4
.L_474:
        /*01f8*/ 	.byte	0x04, 0x1c
        /*01fa*/ 	.short	(.L_476 - .L_475)


	//   ....[0]....
.L_475:
        /*01fc*/ 	.word	0x00000310


	//   ....[1]....
        /*0200*/ 	.word	0x00011490


	//   ....[2]....
        /*0204*/ 	.word	0x00011560


	//   ....[3]....
        /*0208*/ 	.word	0x000115c0


	//   ....[4]....
        /*020c*/ 	.word	0x000120d0


	//   ....[5]....
        /*0210*/ 	.word	0x00012180


	//   ....[6]....
        /*0214*/ 	.word	0x000121e0


	//----- nvinfo : EIATTR_CTAIDZ_USED
	.align		4
.L_476:
        /*0218*/ 	.byte	0x01, 0x04
	.zero		2


	//----- nvinfo : EIATTR_MAX_THREADS
	.align		4
        /*021c*/ 	.byte	0x04, 0x05
        /*021e*/ 	.short	(.L_478 - .L_477)
.L_477:
        /*0220*/ 	.word	0x00000100
        /*0224*/ 	.word	0x00000001
        /*0228*/ 	.word	0x00000001


	//----- nvinfo : EIATTR_CRS_STACK_SIZE
	.align		4
.L_478:
        /*022c*/ 	.byte	0x04, 0x1e
        /*022e*/ 	.short	(.L_480 - .L_479)
.L_479:
        /*0230*/ 	.word	0x00000000
.L_480:


//--------------------- .nv.info._ZN7cutlass13device_kernelIN5flash19enable_sm80_to_sm89INS1_16FlashAttnFwdSm80INS1_25CollectiveMainloopFwdSm80ILi8ELi2ELb0EN4cute5tupleIJNS5_1CILi128EEENS7_ILi64EEENS7_ILi192EEEEEELi192ENS_6half_tEfNS_4arch4Sm80ELb0ELb1ELb1ELb1ELb0ELb1ELb1ELb0EEENS1_21CollectiveEpilogueFwdINS6_IJS8_SA_S9_EEENS6_IJNS7_ILi1EEESI_SI_EEESC_SE_Li256ELb1ELb1ELb0ELb0EEENS1_19SingleTileSchedulerILb1ELb0ELb1ELi128EEEEEEEEEvNT_6ParamsE --------------------------
	.section	.nv.info._ZN7cutlass13device_kernelIN5flash19enable_sm80_to_sm89INS1_16FlashAttnFwdSm80INS1_25CollectiveMainloopFwdSm80ILi8ELi2ELb0EN4cute5tupleIJNS5_1CILi128EEENS7_ILi64EEENS7_ILi192EEEEEELi192ENS_6half_tEfNS_4arch4Sm80ELb0ELb1ELb1ELb1ELb0ELb1ELb1ELb0EEENS1_21CollectiveEpilogueFwdINS6_IJS8_SA_S9_EEENS6_IJNS7_ILi1EEESI_SI_EEESC_SE_Li256ELb1ELb1ELb0ELb0EEENS1_19SingleTileSchedulerILb1ELb0ELb1ELi128EEEEEEEEEvNT_6ParamsE,"",@"SHT_CUDA_INFO"
	.sectionflags	@""
	.align	4


	//----- nvinfo : EIATTR_CUDA_API_VERSION
	.align		4
        /*0000*/ 	.byte	0x04, 0x37
        /*0002*/ 	.short	(.L_482 - .L_481)
.L_481:
        /*0004*/ 	.word	0x00000082


	//----- nvinfo : EIATTR_SW2861232_WAR
	.align		4
.L_482:
        /*0008*/ 	.byte	0x01, 0x35
	.zero		2


	//----- nvinfo : EIATTR_PARAM_CBANK
	.align		4
        /*000c*/ 	.byte	0x04, 0x0a
        /*000e*/ 	.short	(.L_484 - .L_483)
	.align		4
.L_483:
        /*0010*/ 	.word	index@(.nv.constant0._ZN7cutlass13device_kernelIN5flash19enable_sm80_to_sm89INS1_16FlashAttnFwdSm80INS1_25CollectiveMainloopFwdSm80ILi8ELi2ELb0EN4cute5tupleIJNS5_1CILi128EEENS7_ILi64EEENS7_ILi192EEEEEELi192ENS_6half_tEfNS_4arch4Sm80ELb0ELb1ELb1ELb1ELb0ELb1ELb1ELb0EEENS1_21CollectiveEpilogueFwdINS6_IJS8_SA_S9_EEENS6_IJNS7_ILi1EEESI_SI_EEESC_SE_Li256ELb1ELb1ELb0ELb0EEENS1_19SingleTileSchedulerILb1ELb0ELb1ELi128EEEEEEEEEvNT_6ParamsE)
        /*0014*/ 	.short	0x0160
        /*0016*/ 	.short	0x0418


	//----- nvinfo : EIATTR_CBANK_PARAM_SIZE
	.align		4
.L_484:
        /*0018*/ 	.byte	0x03, 0x19
        /*001a*/ 	.short	0x0418


	//----- nvinfo : EIATTR_KPARAM_INFO
	.align		4
        /*001c*/ 	.byte	0x04, 0x17
        /*001e*/ 	.short	(.L_486 - .L_485)
.L_485:
        /*0020*/ 	.word	0x00000000
        /*0024*/ 	.short	0x0000
        /*0026*/ 	.short	0x0000
        /*0028*/ 	.byte	0x00, 0xf0, 0x61, 0x10


	//----- nvinfo : EIATTR_MAXREG_COUNT
	.align		4
.L_486:
        /*002c*/ 	.byte	0x03, 0x1b
        /*002e*/ 	.short	0x00ff


	//----- nvinfo : EIATTR_NUM_BARRIERS
	.align		4
        /*0030*/ 	.byte	0x02, 0x4c
        /*0032*/ 	.byte	0x02
	.zero		1


	//----- nvinfo : EIATTR_MERCURY_ISA_VERSION
	.align		4
        /*0034*/ 	.byte	0x03, 0x5f
        /*0036*/ 	.short	0x0000


	//----- nvinfo : EIATTR_COOP_GROUP_MASK_REGIDS
	.align		4
        /*0038*/ 	.byte	0x04, 0x29
        /*003a*/ 	.short	(.L_488 - .L_487)


	//   ....[0]....
.L_487:
        /*003c*/ 	.word	0xffffffff


	//   ....[1]....
        /*0040*/ 	.word	0xffffffff


	//   ....[2]....
        /*0044*/ 	.word	0xffffffff


	//   ....[3]....
        /*0048*/ 	.word	0xffffffff


	//   ....[4]....
        /*004c*/ 	.word	0xffffffff


	//   ....[5]....
        /*0050*/ 	.word	0xffffffff


	//   ....[6]....
        /*0054*/ 	.word	0xffffffff


	//   ....[7]....
        /*0058*/ 	.word	0xffffffff


	//   ....[8]....
        /*005c*/ 	.word	0xffffffff


	//   ....[9]....
        /*0060*/ 	.word	0xffffffff


	//   ....[10]....
        /*0064*/ 	.word	0xffffffff


	//   ....[11]....
        /*0068*/ 	.word	0xffffffff


	//   ....[12]....
        /*006c*/ 	.word	0xffffffff


	//   ....[13]....
        /*0070*/ 	.word	0xffffffff


	//   ....[14]....
        /*0074*/ 	.word	0xffffffff


	//   ....[15]....
        /*0078*/ 	.word	0xffffffff


	//   ....[16]....
        /*007c*/ 	.word	0xffffffff


	//   ....[17]....
        /*0080*/ 	.word	0xffffffff


	//   ....[18]....
        /*0084*/ 	.word	0xffffffff


	//   ....[19]....
        /*0088*/ 	.word	0xffffffff


	//   ....[20]....
        /*008c*/ 	.word	0xffffffff


	//   ....[21]....
        /*0090*/ 	.word	0xffffffff


	//   ....[22]....
        /*0094*/ 	.word	0xffffffff


	//   ....[23]....
        /*0098*/ 	.word	0xffffffff


	//   ....[24]....
        /*009c*/ 	.word	0xffffffff


	//   ....[25]....
        /*00a0*/ 	.word	0xffffffff


	//   ....[26]....
        /*00a4*/ 	.word	0xffffffff


	//   ....[27]....
        /*00a8*/ 	.word	0xffffffff


	//   ....[28]....
        /*00ac*/ 	.word	0xffffffff


	//   ....[29]....
        /*00b0*/ 	.word	0xffffffff


	//   ....[30]....
        /*00b4*/ 	.word	0xffffffff


	//   ....[31]....
        /*00b8*/ 	.word	0xffffffff


	//   ....[32]....
        /*00bc*/ 	.word	0xffffffff


	//   ....[33]....
        /*00c0*/ 	.word	0xffffffff


	//   ....[34]....
        /*00c4*/ 	.word	0xffffffff


	//   ....[35]....
        /*00c8*/ 	.word	0xffffffff


	//   ....[36]....
        /*00cc*/ 	.word	0xffffffff


	//   ....[37]....
        /*00d0*/ 	.word	0xffffffff


	//   ....[38]....
        /*00d4*/ 	.word	0xffffffff


	//   ....[39]....
        /*00d8*/ 	.word	0xffffffff


	//   ....[40]....
        /*00dc*/ 	.word	0xffffffff


	//   ....[41]....
        /*00e0*/ 	.word	0xffffffff


	//   ....[42]....
        /*00e4*/ 	.word	0xffffffff


	//   ....[43]....
        /*00e8*/ 	.word	0xffffffff


	//   ....[44]....
        /*00ec*/ 	.word	0xffffffff


	//   ....[45]....
        /*00f0*/ 	.word	0xffffffff


	//   ....[46]....
        /*00f4*/ 	.word	0xffffffff


	//   ....[47]....
        /*00f8*/ 	.word	0xffffffff


	//   ....[48]....
        /*00fc*/ 	.word	0xffffffff


	//   ....[49]....
        /*0100*/ 	.word	0xffffffff


	//   ....[50]....
        /*0104*/ 	.word	0xffffffff


	//   ....[51]....
        /*0108*/ 	.word	0xffffffff


	//   ....[52]....
        /*010c*/ 	.word	0xffffffff


	//   ....[53]....
        /*0110*/ 	.word	0xffffffff


	//   ....[54]....
        /*0114*/ 	.word	0xffffffff


	//   ....[55]....
        /*0118*/ 	.word	0xffffffff


	//   ....[56]....
        /*011c*/ 	.word	0xffffffff


	//   ....[57]....
        /*0120*/ 	.word	0xffffffff


	//   ....[58]....
        /*0124*/ 	.word	0xffffffff


	//   ....[59]....
        /*0128*/ 	.word	0xffffffff


	//   ....[60]....
        /*012c*/ 	.word	0xffffffff


	//   ....[61]....
        /*0130*/ 	.word	0xffffffff


	//   ....[62]....
        /*0134*/ 	.word	0xffffffff


	//   ....[63]....
        /*0138*/ 	.word	0xffffffff


	//   ....[64]....
        /*013c*/ 	.word	0xffffffff


	//   ....[65]....
        /*0140*/ 	.word	0xffffffff


	//   ....[66]....
        /*0144*/ 	.word	0xffffffff


	//   ....[67]....
        /*0148*/ 	.word	0xffffffff


	//   ....[68]....
        /*014c*/ 	.word	0xffffffff


	//   ....[69]....
        /*0150*/ 	.word	0xffffffff


	//   ....[70]....
        /*0154*/ 	.word	0xffffffff


	//----- nvinfo : EIATTR_COOP_GROUP_INSTR_OFFSETS
	.align		4
.L_488:
        /*0158*/ 	.byte	0x04, 0x28
        /*015a*/ 	.short	(.L_490 - .L_489)


	//   ....[0]....
.L_489:
        /*015c*/ 	.word	0x00000060


	//   ....[1]....
        /*0160*/ 	.word	0x00007080


	//   ....[2]....
        /*0164*/ 	.word	0x000070c0


	//   ....[3]....
        /*0168*/ 	.word	0x000072c0


	//   ....[4]....
        /*016c*/ 	.word	0x000072f0


	//   ....[5]....
        /*0170*/ 	.word	0x00007440


	//   ....[6]....
        /*0174*/ 	.word	0x00007470


	//   ....[7]....
        /*0178*/ 	.word	0x000075c0


	//   ....[8]....
        /*017c*/ 	.word	0x00007600


	//   ....[9]....
        /*0180*/ 	.word	0x00007fb0


	//   ....[10]....
        /*0184*/ 	.word	0x00008060


	//   ....[11]....
        /*0188*/ 	.word	0x00008090


	//   ....[12]....
        /*018c*/ 	.word	0x000080a0


	//   ....[13]....
        /*0190*/ 	.word	0x000084e0


	//   ....[14]....
        /*0194*/ 	.word	0x000085c0


	//   ....[15]....
        /*0198*/ 	.word	0x00008770


	//   ....[16]....
        /*019c*/ 	.word	0x000087b0


	//   ....[17]....
        /*01a0*/ 	.word	0x0000b500


	//   ....[18]....
        /*01a4*/ 	.word	0x0000b520


	//   ....[19]....
        /*01a8*/ 	.word	0x0000b550


	//   ....[20]....
        /*01ac*/ 	.word	0x0000b560


	//   ....[21]....
        /*01b0*/ 	.word	0x0000b7f0


	//   ....[22]....
        /*01b4*/ 	.word	0x0000b8d0


	//   ....[23]....
        /*01b8*/ 	.word	0x0000ba80


	//   ....[24]....
        /*01bc*/ 	.word	0x0000bac0


	//   ....[25]....
        /*01c0*/ 	.word	0x0000f9b0


	//   ....[26]....
        /*01c4*/ 	.word	0x0000fcd0


	//   ....[27]....
        /*01c8*/ 	.word	0x00010920


	//   ....[28]....
        /*01cc*/ 	.word	0x000109f0


	//   ....[29]....
        /*01d0*/ 	.word	0x00010ac0


	//   ....[30]....
        /*01d4*/ 	.word	0x00010bd0


	//   ....[31]....
        /*01d8*/ 	.word	0x00012cf0


	//   ....[32]....
        /*01dc*/ 	.word	0x000131c0


	//   ....[33]....
        /*01e0*/ 	.word	0x00013ae0


	//   ....[34]....
        /*01e4*/ 	.word	0x00013c10


	//   ....[35]....
        /*01e8*/ 	.word	0x00013c20


	//   ....[36]....
        /*01ec*/ 	.word	0x00013c60


	//   ....[37]....
        /*01f0*/ 	.word	0x00016d90


	//   ....[38]....
        /*01f4*/ 	.word	0x00016de0


	//   ....[39]....
        /*01f8*/ 	.word	0x00016df0


	//   ....[40]....
        /*01fc*/ 	.word	0x00016e10


	//   ....[41]....
        /*0200*/ 	.word	0x000199b0


	//   ....[42]....
        /*0204*/ 	.word	0x00019fe0


	//   ....[43]....
        /*0208*/ 	.word	0x0001a5b0


	//   ....[44]....
        /*020c*/ 	.word	0x0001a810


	//   ....[45]....
        /*0210*/ 	.word	0x0001a830


	//   ....[46]....
        /*0214*/ 	.word	0x0001a8a0


	//   ....[47]....
        /*0218*/ 	.word	0x0001c2b0


	//   ....[48]....
        /*021c*/ 	.word	0x0001c2e0


	//   ....[49]....
        /*0220*/ 	.word	0x0001c320


	//   ....[50]....
        /*0224*/ 	.word	0x0001c330


	//   ....[51]....
        /*0228*/ 	.word	0x0001d810


	//   ....[52]....
        /*022c*/ 	.word	0x0001d850


	//   ....[53]....
        /*0230*/ 	.word	0x0001d890


	//   ....[54]....
        /*0234*/ 	.word	0x0001d8d0


	//   ....[55]....
        /*0238*/ 	.word	0x0001daf0


	//   ....[56]....
        /*023c*/ 	.word	0x0001db00


	//   ....[57]....
        /*0240*/ 	.word	0x0001dc80


	//   ....[58]....
        /*0244*/ 	.word	0x0001dcb0


	//   ....[59]....
        /*0248*/ 	.word	0x0001de00


	//   ....[60]....
        /*024c*/ 	.word	0x0001de30


	//   ....[61]....
        /*0250*/ 	.word	0x0001df80


	//   ....[62]....
        /*0254*/ 	.word	0x0001dfa0


	//   ....[63]....
        /*0258*/ 	.word	0x0001e770


	//   ....[64]....
        /*025c*/ 	.word	0x0001e790


	//   ....[65]....
        /*0260*/ 	.word	0x0001e8c0


	//   ....[66]....
        /*0264*/ 	.word	0x0001e8f0


	//   ....[67]....
        /*0268*/ 	.word	0x0001ea20


	//   ....[68]....
        /*026c*/ 	.word	0x0001ea50


	//   ....[69]....
        /*0270*/ 	.word	0x0001eb80


	//   ....[70]....
        /*0274*/ 	.word	0x0001eba0


	//----- nvinfo : EIATTR_EXIT_INSTR_OFFSETS
	.align		4
.L_490:
        /*0278*/ 	.byte	0x04, 0x1c
        /*027a*/ 	.short	(.L_492 - .L_491)


	//   ....[0]....
.L_491:
        /*027c*/ 	.word	0x00000310


	//   ....[1]....
        /*0280*/ 	.word	0x0001dfb0


	//   ....[2]....
        /*0284*/ 	.word	0x0001e080


	//   ....[3]....
        /*0288*/ 	.word	0x0001e0e0


	//   ....[4]....
        /*028c*/ 	.word	0x0001ebb0


	//   ....[5]....
        /*0290*/ 	.word	0x0001ec60


	//   ....[6]....
        /*0294*/ 	.word	0x0001ecc0


	//----- nvinfo : EIATTR_CTAIDZ_USED
	.align		4
.L_492:
        /*0298*/ 	.byte	0x01, 0x04
	.zero		2


	//----- nvinfo : EIATTR_MAX_THREADS
	.align		4
        /*029c*/ 	.byte	0x04, 0x05
        /*029e*/ 	.short	(.L_494 - .L_493)
.L_493:
        /*02a0*/ 	.word	0x00000100
        /*02a4*/ 	.word	0x00000001
        /*02a8*/ 	.word	0x00000001


	//----- nvinfo : EIATTR_CRS_STACK_SIZE
	.align		4
.L_494:
        /*02ac*/ 	.byte	0x04, 0x1e
        /*02ae*/ 	.short	(.L_496 - .L_495)
.L_495:
        /*02b0*/ 	.word	0x00000000
.L_496:


//--------------------- .nv.info._ZN7cutlass13device_kernelIN5flash19enable_sm80_to_sm89INS1_16FlashAttnFwdSm80INS1_25CollectiveMainloopFwdSm80ILi8ELi2ELb1EN4cute5tupleIJNS5_1CILi128EEENS7_ILi96EEENS7_ILi192EEEEEELi192ENS_6half_tEfNS_4arch4Sm80ELb1ELb0ELb1ELb0ELb0ELb0ELb1ELb0EEENS1_21CollectiveEpilogueFwdINS6_IJS8_SA_S9_EEENS6_IJNS7_ILi1EEESI_SI_EEESC_SE_Li256ELb0ELb1ELb0ELb0EEENS1_30DynamicPersistentTileSchedulerILi256ELi256ELb0ELb1ELb0EEEEEEEEEvNT_6ParamsE --------------------------
	.section	.nv.info._ZN7cutlass13device_kernelIN5flash19enable_sm80_to_sm89INS1_16FlashAttnFwdSm80INS1_25CollectiveMainloopFwdSm80ILi8ELi2ELb1EN4cute5tupleIJNS5_1CILi128EEENS7_ILi96EEENS7_ILi192EEEEEELi192ENS_6half_tEfNS_4arch4Sm80ELb1ELb0ELb1ELb0ELb0ELb0ELb1ELb0EEENS1_21CollectiveEpilogueFwdINS6_IJS8_SA_S9_EEENS6_IJNS7_ILi1EEESI_SI_EEESC_SE_Li256ELb0ELb1ELb0ELb0EEENS1_30DynamicPersistentTileSchedulerILi256ELi256ELb0ELb1ELb0EEEEEEEEEvNT_6ParamsE,"",@"SHT_CUDA_INFO"
	.sectionflags	@""
	.align	4


	//----- nvinfo : EIATTR_CUDA_API_VERSION
	.align		4
        /*0000*/ 	.byte	0x04, 0x37
        /*0002*/ 	.short	(.L_498 - .L_497)
.L_497:
        /*0004*/ 	.word	0x00000082


	//----- nvinfo : EIATTR_SW2861232_WAR
	.align		4
.L_498:
        /*0008*/ 	.byte	0x01, 0x35
	.zero		2


	//----- nvinfo : EIATTR_PARAM_CBANK
	.align		4
        /*000c*/ 	.byte	0x04, 0x0a
        /*000e*/ 	.short	(.L_500 - .L_499)
	.align		4
.L_499:
        /*0010*/ 	.word	index@(.nv.constant0._ZN7cutlass13device_kernelIN5flash19enable_sm80_to_sm89INS1_16FlashAttnFwdSm80INS1_25CollectiveMainloopFwdSm80ILi8ELi2ELb1EN4cute5tupleIJNS5_1CILi128EEENS7_ILi96EEENS7_ILi192EEEEEELi192ENS_6half_tEfNS_4arch4Sm80ELb1ELb0ELb1ELb0ELb0ELb0ELb1ELb0EEENS1_21CollectiveEpilogueFwdINS6_IJS8_SA_S9_EEENS6_IJNS7_ILi1EEESI_SI_EEESC_SE_Li256ELb0ELb1ELb0ELb0EEENS1_30DynamicPersistentTileSchedulerILi256ELi256ELb0ELb1ELb0EEEEEEEEEvNT_6ParamsE)
        /*0014*/ 	.short	0x0160
        /*0016*/ 	.short	0x0428


	//----- nvinfo : EIATTR_CBANK_PARAM_SIZE
	.align		4
.L_500:
        /*0018*/ 	.byte	0x03, 0x19
        /*001a*/ 	.short	0x0428


	//----- nvinfo : EIATTR_KPARAM_INFO
	.align		4
        /*001c*/ 	.byte	0x04, 0x17
        /*001e*/ 	.short	(.L_502 - .L_501)
.L_501:
        /*0020*/ 	.word	0x00000000
        /*0024*/ 	.short	0x0000
        /*0026*/ 	.short	0x0000
        /*0028*/ 	.byte	0x00, 0xf0, 0xa1, 0x10


	//----- nvinfo : EIATTR_MAXREG_COUNT
	.align		4
.L_502:
        /*002c*/ 	.byte	0x03, 0x1b
        /*002e*/ 	.short	0x00ff


	//----- nvinfo : EIATTR_NUM_BARRIERS
	.align		4
        /*0030*/ 	.byte	0x02, 0x4c
        /*0032*/ 	.byte	0x06
	.zero		1


	//----- nvinfo : EIATTR_ANNOTATIONS
	.align		4
        /*0034*/ 	.byte	0x04, 0x55
        /*0036*/ 	.short	(.L_504 - .L_503)


	//   ....[0]....
.L_503:
        /* <DEDUP_REMOVED lines=71> */


	//----- nvinfo : EIATTR_MERCURY_ISA_VERSION
	.align		4
.L_504:
        /*0498*/ 	.byte	0x03, 0x5f
        /*049a*/ 	.short	0x0000


	//----- nvinfo : EIATTR_INT_WARP_WIDE_INSTR_OFFSETS
	.align		4
        /*049c*/ 	.byte	0x04, 0x31
        /*049e*/ 	.short	(.L_506 - .L_505)


	//   ....[0]....
.L_505:
        /*04a0*/ 	.word	0x0000f0b0


	//   ....[1]....
        /*04a4*/ 	.word	0x0000f130


	//----- nvinfo : EIATTR_COOP_GROUP_MASK_REGIDS
	.align		4
.L_506:
        /*04a8*/ 	.byte	0x04, 0x29
        /*04aa*/ 	.short	(.L_508 - .L_507)


	//   ....[0]....
.L_507:
        /*04ac*/ 	.word	0xffffffff


	//   ....[1]....
        /*04b0*/ 	.word	0xffffffff


	//   ....[2]....
        /*04b4*/ 	.word	0xffffffff


	//   ....[3]....
        /*04b8*/ 	.word	0xffffffff


	//   ....[4]....
        /*04bc*/ 	.word	0xffffffff


	//   ....[5]....
        /*04c0*/ 	.word	0xffffffff


	//   ....[6]....
        /*04c4*/ 	.word	0xffffffff


	//   ....[7]....
        /*04c8*/ 	.word	0xffffffff


	//   ....[8]....
        /*04cc*/ 	.word	0xffffffff


	//   ....[9]....
        /*04d0*/ 	.word	0xffffffff


	//   ....[10]....
        /*04d4*/ 	.word	0xffffffff


	//   ....[11]....
        /*04d8*/ 	.word	0xffffffff


	//   ....[12]....
        /*04dc*/ 	.word	0xffffffff


	//   ....[13]....
        /*04e0*/ 	.word	0xffffffff


	//   ....[14]....
        /*04e4*/ 	.word	0xffffffff


	//   ....[15]....
        /*04e8*/ 	.word	0xffffffff


	//   ....[16]....
        /*04ec*/ 	.word	0xffffffff


	//   ....[17]....
        /*04f0*/ 	.word	0xffffffff


	//   ....[18]....
        /*04f4*/ 	.word	0xffffffff


	//   ....[19]....
        /*04f8*/ 	.word	0xffffffff


	//   ....[20]....
        /*04fc*/ 	.word	0xffffffff


	//   ....[21]....
        /*0500*/ 	.word	0xffffffff


	//   ....[22]....
        /*0504*/ 	.word	0xffffffff


	//   ....[23]....
        /*0508*/ 	.word	0xffffffff


	//   ....[24]....
        /*050c*/ 	.word	0xffffffff


	//   ....[25]....
        /*0510*/ 	.word	0xffffffff


	//   ....[26]....
        /*0514*/ 	.word	0xffffffff


	//   ....[27]....
        /*0518*/ 	.word	0xffffffff


	//   ....[28]....
        /*051c*/ 	.word	0xffffffff


	//   ....[29]....
        /*0520*/ 	.word	0xffffffff


	//   ....[30]....
        /*0524*/ 	.word	0xffffffff


	//   ....[31]....
        /*0528*/ 	.word	0xffffffff


	//   ....[32]....
        /*052c*/ 	.word	0xffffffff


	//   ....[33]....
        /*0530*/ 	.word	0xffffffff


	//   ....[34]....
        /*0534*/ 	.word	0xffffffff


	//   ....[35]....
        /*0538*/ 	.word	0xffffffff


	//   ....[36]....
        /*053c*/ 	.word	0xffffffff


	//   ....[37]....
        /*0540*/ 	.word	0xffffffff


	//   ....[38]....
        /*0544*/ 	.word	0xffffffff


	//   ....[39]....
        /*0548*/ 	.word	0xffffffff


	//   ....[40]....
        /*054c*/ 	.word	0xffffffff


	//   ....[41]....
        /*0550*/ 	.word	0xffffffff


	//   ....[42]....
        /*0554*/ 	.word	0xffffffff


	//   ....[43]....
        /*0558*/ 	.word	0xffffffff


	//   ....[44]....
        /*055c*/ 	.word	0xffffffff


	//   ....[45]....
        /*0560*/ 	.word	0xffffffff


	//   ....[46]....
        /*0564*/ 	.word	0xffffffff


	//   ....[47]....
        /*0568*/ 	.word	0xffffffff


	//   ....[48]....
        /*056c*/ 	.word	0xffffffff


	//   ....[49]....
        /*0570*/ 	.word	0xffffffff


	//   ....[50]....
        /*0574*/ 	.word	0xffffffff


	//   ....[51]....
        /*0578*/ 	.word	0xffffffff


	//   ....[52]....
        /*057c*/ 	.word	0xffffffff


	//   ....[53]....
        /*0580*/ 	.word	0xffffffff


	//   ....[54]....
        /*0584*/ 	.word	0xffffffff


	//   ....[55]....
        /*0588*/ 	.word	0xffffffff


	//   ....[56]....
        /*058c*/ 	.word	0xffffffff


	//   ....[57]....
        /*0590*/ 	.word	0xffffffff


	//   ....[58]....
        /*0594*/ 	.word	0xffffffff


	//   ....[59]....
        /*0598*/ 	.word	0xffffffff


	//   ....[60]....
        /*059c*/ 	.word	0xffffffff


	//   ....[61]....
        /*05a0*/ 	.word	0xffffffff


	//   ....[62]....
        /*05a4*/ 	.word	0xffffffff


	//   ....[63]....
        /*05a8*/ 	.word	0xffffffff


	//----- nvinfo : EIATTR_COOP_GROUP_INSTR_OFFSETS
	.align		4
.L_508:
        /*05ac*/ 	.byte	0x04, 0x28
        /*05ae*/ 	.short	(.L_510 - .L_509)


	//   ....[0]....
.L_509:
        /*05b0*/ 	.word	0x00000050


	//   ....[1]....
        /*05b4*/ 	.word	0x00001650


	//   ....[2]....
        /*05b8*/ 	.word	0x00001670


	//   ....[3]....
        /*05bc*/ 	.word	0x000016a0


	//   ....[4]....
        /*05c0*/ 	.word	0x000016c0


	//   ....[5]....
        /*05c4*/ 	.word	0x00001720


	//   ....[6]....
        /*05c8*/ 	.word	0x00001830


	//   ....[7]....
        /*05cc*/ 	.word	0x00001840


	//   ....[8]....
        /*05d0*/ 	.word	0x00001880


	//   ....[9]....
        /*05d4*/ 	.word	0x00003670


	//   ....[10]....
        /*05d8*/ 	.word	0x000036a0


	//   ....[11]....
        /*05dc*/ 	.word	0x000042d0


	//   ....[12]....
        /*05e0*/ 	.word	0x00004410


	//   ....[13]....
        /*05e4*/ 	.word	0x00004450


	//   ....[14]....
        /*05e8*/ 	.word	0x000044c0


	//   ....[15]....
        /*05ec*/ 	.word	0x00007700


	//   ....[16]....
        /*05f0*/ 	.word	0x00007730


	//   ....[17]....
        /*05f4*/ 	.word	0x00008440


	//   ....[18]....
        /*05f8*/ 	.word	0x00008460


	//   ....[19]....
        /*05fc*/ 	.word	0x00008480


	//   ....[20]....
        /*0600*/ 	.word	0x000084a0


	//   ....[21]....
        /*0604*/ 	.word	0x0000c2b0


	//   ....[22]....
        /*0608*/ 	.word	0x0000c330


	//   ....[23]....
        /*060c*/ 	.word	0x0000c470


	//   ....[24]....
        /*0610*/ 	.word	0x0000c4a0


	//   ....[25]....
        /*0614*/ 	.word	0x0000e860


	//   ....[26]....
        /*0618*/ 	.word	0x0000e8b0


	//   ....[27]....
        /*061c*/ 	.word	0x0000e8d0


	//   ....[28]....
        /*0620*/ 	.word	0x0000e8f0


	//   ....[29]....
        /*0624*/ 	.word	0x0000f910


	//   ....[30]....
        /*0628*/ 	.word	0x0000fd10


	//   ....[31]....
        /*062c*/ 	.word	0x0000fd30


	//   ....[32]....
        /*0630*/ 	.word	0x0000fd60


	//   ....[33]....
        /*0634*/ 	.word	0x0000fd90


	//   ....[34]....
        /*0638*/ 	.word	0x0000ff10


	//   ....[35]....
        /*063c*/ 	.word	0x0000ff30


	//   ....[36]....
        /*0640*/ 	.word	0x000100f0


	//   ....[37]....
        /*0644*/ 	.word	0x00010120


	//   ....[38]....
        /*0648*/ 	.word	0x00010220


	//   ....[39]....
        /*064c*/ 	.word	0x00010250


	//   ....[40]....
        /*0650*/ 	.word	0x00010350


	//   ....[41]....
        /*0654*/ 	.word	0x00010370


	//   ....[42]....
        /*0658*/ 	.word	0x00010980


	//   ....[43]....
        /*065c*/ 	.word	0x000109a0


	//   ....[44]....
        /*0660*/ 	.word	0x00010b30


	//   ....[45]....
        /*0664*/ 	.word	0x00010b40


	//   ....[46]....
        /*0668*/ 	.word	0x00010cc0


	//   ....[47]....
        /*066c*/ 	.word	0x00010ce0


	//   ....[48]....
        /*0670*/ 	.word	0x00010e60


	//   ....[49]....
        /*0674*/ 	.word	0x00010e70


	//   ....[50]....
        /*0678*/ 	.word	0x00011060


	//   ....[51]....
        /*067c*/ 	.word	0x00011140


	//   ....[52]....
        /*0680*/ 	.word	0x000111a0


	//   ....[53]....
        /*0684*/ 	.word	0x000111f0


	//   ....[54]....
        /*0688*/ 	.word	0x00011240


	//   ....[55]....
        /*068c*/ 	.word	0x000112b0


	//   ....[56]....
        /*0690*/ 	.word	0x00011320


	//   ....[57]....
        /*0694*/ 	.word	0x00011380


	//   ....[58]....
        /*0698*/ 	.word	0x000113e0


	//   ....[59]....
        /*069c*/ 	.word	0x00011440


	//   ....[60]....
        /*06a0*/ 	.word	0x000114b0


	//   ....[61]....
        /*06a4*/ 	.word	0x00011510


	//   ....[62]....
        /*06a8*/ 	.word	0x00011570


	//   ....[63]....
        /*06ac*/ 	.word	0x000115d0


	//----- nvinfo : EIATTR_EXIT_INSTR_OFFSETS
	.align		4
.L_510:
        /*06b0*/ 	.byte	0x04, 0x1c
        /*06b2*/ 	.short	(.L_512 - .L_511)


	//   ....[0]....
.L_511:
        /*06b4*/ 	.word	0x000000a0


	//   ....[1]....
        /*06b8*/ 	.word	0x00011100


	//----- nvinfo : EIATTR_MAX_THREADS
	.align		4
.L_512:
        /*06bc*/ 	.byte	0x04, 0x05
        /*06be*/ 	.short	(.L_514 - .L_513)
.L_513:
        /*06c0*/ 	.word	0x00000100
        /*06c4*/ 	.word	0x00000001
        /*06c8*/ 	.word	0x00000001


	//----- nvinfo : EIATTR_CRS_STACK_SIZE
	.align		4
.L_514:
        /*06cc*/ 	.byte	0x04, 0x1e
        /*06ce*/ 	.short	(.L_516 - .L_515)
.L_515:
        /*06d0*/ 	.word	0x00000000
.L_516:


//--------------------- .nv.info._ZN7cutlass13device_kernelIN5flash19enable_sm80_to_sm89INS1_16FlashAttnFwdSm80INS1_25CollectiveMainloopFwdSm80ILi8ELi2ELb1EN4cute5tupleIJNS5_1CILi128EEENS7_ILi96EEENS7_ILi192EEEEEELi192ENS_6half_tEfNS_4arch4Sm80ELb1ELb0ELb1ELb1ELb0ELb0ELb1ELb0EEENS1_21CollectiveEpilogueFwdINS6_IJS8_SA_S9_EEENS6_IJNS7_ILi1EEESI_SI_EEESC_SE_Li256ELb1ELb1ELb0ELb0EEENS1_19SingleTileSchedulerILb1ELb0ELb1ELi128EEEEEEEEEvNT_6ParamsE --------------------------
	.section	.nv.info._ZN7cutlass13device_kernelIN5flash19enable_sm80_to_sm89INS1_16FlashAttnFwdSm80INS1_25CollectiveMainloopFwdSm80ILi8ELi2ELb1EN4cute5tupleIJNS5_1CILi128EEENS7_ILi96EEENS7_ILi192EEEEEELi192ENS_6half_tEfNS_4arch4Sm80ELb1ELb0ELb1ELb1ELb0ELb0ELb1ELb0EEENS1_21CollectiveEpilogueFwdINS6_IJS8_SA_S9_EEENS6_IJNS7_ILi1EEESI_SI_EEESC_SE_Li256ELb1ELb1ELb0ELb0EEENS1_19SingleTileSchedulerILb1ELb0ELb1ELi128EEEEEEEEEvNT_6ParamsE,"",@"SHT_CUDA_INFO"
	.sectionflags	@""
	.align	4


	//----- nvinfo : EIATTR_CUDA_API_VERSION
	.align		4
        /*0000*/ 	.byte	0x04, 0x37
        /*0002*/ 	.short	(.L_518 - .L_517)
.L_517:
        /*0004*/ 	.word	0x00000082


	//----- nvinfo : EIATTR_SW2861232_WAR
	.align		4
.L_518:
        /*0008*/ 	.byte	0x01, 0x35
	.zero		2


	//----- nvinfo : EIATTR_PARAM_CBANK
	.align		4
        /*000c*/ 	.byte	0x04, 0x0a
        /*000e*/ 	.short	(.L_520 - .L_519)
	.align		4
.L_519:
        /*0010*/ 	.word	index@(.nv.constant0._ZN7cutlass13device_kernelIN5flash19enable_sm80_to_sm89INS1_16FlashAttnFwdSm80INS1_25CollectiveMainloopFwdSm80ILi8ELi2ELb1EN4cute5tupleIJNS5_1CILi128EEENS7_ILi96EEENS7_ILi192EEEEEELi192ENS_6half_tEfNS_4arch4Sm80ELb1ELb0ELb1ELb1ELb0ELb0ELb1ELb0EEENS1_21CollectiveEpilogueFwdINS6_IJS8_SA_S9_EEENS6_IJNS7_ILi1EEESI_SI_EEESC_SE_Li256ELb1ELb1ELb0ELb0EEENS1_19SingleTileSchedulerILb1ELb0ELb1ELi128EEEEEEEEEvNT_6ParamsE)
        /*0014*/ 	.short	0x0160
        /*0016*/ 	.short	0x0418


	//----- nvinfo : EIATTR_CBANK_PARAM_SIZE
	.align		4
.L_520:
        /*0018*/ 	.byte	0x03, 0x19
        /*001a*/ 	.short	0x0418


	//----- nvinfo : EIATTR_KPARAM_INFO
	.align		4
        /*001c*/ 	.byte	0x04, 0x17
        /*001e*/ 	.short	(.L_522 - .L_521)
.L_521:
        /*0020*/ 	.word	0x00000000
        /*0024*/ 	.short	0x0000
        /*0026*/ 	.short	0x0000
        /*0028*/ 	.byte	0x00, 0xf0, 0x61, 0x10


	//----- nvinfo : EIATTR_MAXREG_COUNT
	.align		4
.L_522:
        /*002c*/ 	.byte	0x03, 0x1b
        /*002e*/ 	.short	0x00ff


	//----- nvinfo : EIATTR_NUM_BARRIERS
	.align		4
        /*0030*/ 	.byte	0x02, 0x4c
        /*0032*/ 	.byte	0x02
	.zero		1


	//----- nvinfo : EIATTR_ANNOTATIONS
	.align		4
        /*0034*/ 	.byte	0x04, 0x55
        /*0036*/ 	.short	(.L_524 - .L_523)


	//   ....[0]....
.L_523:
        /* <DEDUP_REMOVED lines=24> */


	//----- nvinfo : EIATTR_MERCURY_ISA_VERSION
	.align		4
.L_524:
        /*01a8*/ 	.byte	0x03, 0x5f
        /*01aa*/ 	.short	0x0000


	//----- nvinfo : EIATTR_COOP_GROUP_MASK_REGIDS
	.align		4
        /*01ac*/ 	.byte	0x04, 0x29
        /*01ae*/ 	.short	(.L_526 - .L_525)


	//   ....[0]....
.L_525:
        /*01b0*/ 	.word	0xffffffff


	//   ....[1]....
        /*01b4*/ 	.word	0xffffffff


	//   ....[2]....
        /*01b8*/ 	.word	0xffffffff


	//   ....[3]....
        /*01bc*/ 	.word	0xffffffff


	//   ....[4]....
        /*01c0*/ 	.word	0xffffffff


	//   ....[5]....
        /*01c4*/ 	.word	0xffffffff


	//   ....[6]....
        /*01c8*/ 	.word	0xffffffff


	//   ....[7]....
        /*01cc*/ 	.word	0xffffffff


	//   ....[8]....
        /*01d0*/ 	.word	0xffffffff


	//   ....[9]....
        /*01d4*/ 	.word	0xffffffff


	//   ....[10]....
        /*01d8*/ 	.word	0xffffffff


	//   ....[11]....
        /*01dc*/ 	.word	0xffffffff


	//   ....[12]....
        /*01e0*/ 	.word	0xffffffff


	//   ....[13]....
        /*01e4*/ 	.word	0xffffffff


	//   ....[14]....
        /*01e8*/ 	.word	0xffffffff


	//   ....[15]....
        /*01ec*/ 	.word	0xffffffff


	//   ....[16]....
        /*01f0*/ 	.word	0xffffffff


	//   ....[17]....
        /*01f4*/ 	.word	0xffffffff


	//   ....[18]....
        /*01f8*/ 	.word	0xffffffff


	//   ....[19]....
        /*01fc*/ 	.word	0xffffffff


	//   ....[20]....
        /*0200*/ 	.word	0xffffffff


	//   ....[21]....
        /*0204*/ 	.word	0xffffffff


	//   ....[22]....
        /*0208*/ 	.word	0xffffffff


	//   ....[23]....
        /*020c*/ 	.word	0xffffffff


	//   ....[24]....
        /*0210*/ 	.word	0xffffffff


	//   ....[25]....
        /*0214*/ 	.word	0xffffffff


	//   ....[26]....
        /*0218*/ 	.word	0xffffffff


	//   ....[27]....
        /*021c*/ 	.word	0xffffffff


	//   ....[28]....
        /*0220*/ 	.word	0xffffffff


	//   ....[29]....
        /*0224*/ 	.word	0xffffffff


	//   ....[30]....
        /*0228*/ 	.word	0xffffffff


	//   ....[31]....
        /*022c*/ 	.word	0xffffffff


	//   ....[32]....
        /*0230*/ 	.word	0xffffffff


	//   ....[33]....
        /*0234*/ 	.word	0xffffffff


	//   ....[34]....
        /*0238*/ 	.word	0xffffffff


	//   ....[35]....
        /*023c*/ 	.word	0xffffffff


	//   ....[36]....
        /*0240*/ 	.word	0xffffffff


	//   ....[37]....
        /*0244*/ 	.word	0xffffffff


	//   ....[38]....
        /*0248*/ 	.word	0xffffffff


	//   ....[39]....
        /*024c*/ 	.word	0xffffffff


	//   ....[40]....
        /*0250*/ 	.word	0xffffffff


	//   ....[41]....
        /*0254*/ 	.word	0xffffffff


	//   ....[42]....
        /*0258*/ 	.word	0xffffffff


	//   ....[43]....
        /*025c*/ 	.word	0xffffffff


	//   ....[44]....
        /*0260*/ 	.word	0xffffffff


	//   ....[45]....
        /*0264*/ 	.word	0xffffffff


	//   ....[46]....
        /*0268*/ 	.word	0xffffffff


	//   ....[47]....
        /*026c*/ 	.word	0xffffffff


	//   ....[48]....
        /*0270*/ 	.word	0xffffffff


	//----- nvinfo : EIATTR_COOP_GROUP_INSTR_OFFSETS
	.align		4
.L_526:
        /*0274*/ 	.byte	0x04, 0x28
        /*0276*/ 	.short	(.L_528 - .L_527)


	//   ....[0]....
.L_527:
        /*0278*/ 	.word	0x00000090


	//   ....[1]....
        /*027c*/ 	.word	0x000011c0


	//   ....[2]....
        /*0280*/ 	.word	0x00001200


	//   ....[3]....
        /*0284*/ 	.word	0x00001340


	//   ....[4]....
        /*0288*/ 	.word	0x00001380


	//   ....[5]....
        /*028c*/ 	.word	0x00001490


	//   ....[6]....
        /*0290*/ 	.word	0x00001510


	//   ....[7]....
        /*0294*/ 	.word	0x00001540


	//   ....[8]....
        /*0298*/ 	.word	0x00001560


	//   ....[9]....
        /*029c*/ 	.word	0x00003900


	//   ....[10]....
        /*02a0*/ 	.word	0x00003910


	//   ....[11]....
        /*02a4*/ 	.word	0x000043a0


	//   ....[12]....
        /*02a8*/ 	.word	0x000044f0


	//   ....[13]....
        /*02ac*/ 	.word	0x00004500


	//   ....[14]....
        /*02b0*/ 	.word	0x00004550


	//   ....[15]....
        /*02b4*/ 	.word	0x00007dd0


	//   ....[16]....
        /*02b8*/ 	.word	0x00007f50


	//   ....[17]....
        /*02bc*/ 	.word	0x00008bb0


	//   ....[18]....
        /*02c0*/ 	.word	0x00008cb0


	//   ....[19]....
        /*02c4*/ 	.word	0x00008da0


	//   ....[20]....
        /*02c8*/ 	.word	0x00008e30


	//   ....[21]....
        /*02cc*/ 	.word	0x0000cd80


	//   ....[22]....
        /*02d0*/ 	.word	0x0000ce00


	//   ....[23]....
        /*02d4*/ 	.word	0x0000d070


	//   ....[24]....
        /*02d8*/ 	.word	0x0000d0b0


	//   ....[25]....
        /*02dc*/ 	.word	0x0000f510


	//   ....[26]....
        /*02e0*/ 	.word	0x0000f520


	//   ....[27]....
        /*02e4*/ 	.word	0x0000f550


	//   ....[28]....
        /*02e8*/ 	.word	0x0000f560


	//   ....[29]....
        /*02ec*/ 	.word	0x00010ad0


	//   ....[30]....
        /*02f0*/ 	.word	0x00010b20


	//   ....[31]....
        /*02f4*/ 	.word	0x00010b50


	//   ....[32]....
        /*02f8*/ 	.word	0x00010b70


	//   ....[33]....
        /*02fc*/ 	.word	0x00010d50


	//   ....[34]....
        /*0300*/ 	.word	0x00010d60


	//   ....[35]....
        /*0304*/ 	.word	0x00010ee0


	//   ....[36]....
        /*0308*/ 	.word	0x00010f10


	//   ....[37]....
        /*030c*/ 	.word	0x00011060


	//   ....[38]....
        /*0310*/ 	.word	0x00011090


	//   ....[39]....
        /*0314*/ 	.word	0x000111e0


	//   ....[40]....
        /*0318*/ 	.word	0x00011200


	//   ....[41]....
        /*031c*/ 	.word	0x00011a00


	//   ....[42]....
        /*0320*/ 	.word	0x00011a20


	//   ....[43]....
        /*0324*/ 	.word	0x00011b70


	//   ....[44]....
        /*0328*/ 	.word	0x00011ba0


	//   ....[45]....
        /*032c*/ 	.word	0x00011cd0


	//   ....[46]....
        /*0330*/ 	.word	0x00011d00


	//   ....[47]....
        /*0334*/ 	.word	0x00011e30


	//   ....[48]....
        /*0338*/ 	.word	0x00011e50


	//----- nvinfo : EIATTR_EXIT_INSTR_OFFSETS
	.align		4
.L_528:
        /*033c*/ 	.byte	0x04, 0x1c
        /*033e*/ 	.short	(.L_530 - .L_529)


	//   ....[0]....
.L_529:
        /*0340*/ 	.word	0x00000350


	//   ....[1]....
        /*0344*/ 	.word	0x00011210


	//   ....[2]....
        /*0348*/ 	.word	0x000112e0


	//   ....[3]....
        /*034c*/ 	.word	0x00011340


	//   ....[4]....
        /*0350*/ 	.word	0x00011e60


	//   ....[5]....
        /*0354*/ 	.word	0x00011f10


	//   ....[6]....
        /*0358*/ 	.word	0x00011f70


	//----- nvinfo : EIATTR_CTAIDZ_USED
	.align		4
.L_530:
        /*035c*/ 	.byte	0x01, 0x04
	.zero		2


	//----- nvinfo : EIATTR_MAX_THREADS
	.align		4
        /*0360*/ 	.byte	0x04, 0x05
        /*0362*/ 	.short	(.L_532 - .L_531)
.L_531:
        /*0364*/ 	.word	0x00000100
        /*0368*/ 	.word	0x00000001
        /*036c*/ 	.word	0x00000001


	//----- nvinfo : EIATTR_CRS_STACK_SIZE
	.align		4
.L_532:
        /*0370*/ 	.byte	0x04, 0x1e
        /*0372*/ 	.short	(.L_534 - .L_533)
.L_533:
        /*0374*/ 	.word	0x00000000
.L_534:


//--------------------- .nv.info._ZN7cutlass13device_kernelIN5flash19enable_sm80_to_sm89INS1_16FlashAttnFwdSm80INS1_25CollectiveMainloopFwdSm80ILi8ELi2ELb0EN4cute5tupleIJNS5_1CILi128EEENS7_ILi64EEENS7_ILi192EEEEEELi192ENS_6half_tEfNS_4arch4Sm80ELb1ELb0ELb1ELb1ELb0ELb1ELb1ELb0EEENS1_21CollectiveEpilogueFwdINS6_IJS8_SA_S9_EEENS6_IJNS7_ILi1EEESI_SI_EEESC_SE_Li256ELb1ELb1ELb0ELb0EEENS1_19SingleTileSchedulerILb1ELb0ELb1ELi128EEEEEEEEEvNT_6ParamsE --------------------------
	.section	.nv.info._ZN7cutlass13device_kernelIN5flash19enable_sm80_to_sm89INS1_16FlashAttnFwdSm80INS1_25CollectiveMainloopFwdSm80ILi8ELi2ELb0EN4cute5tupleIJNS5_1CILi128EEENS7_ILi64EEENS7_ILi192EEEEEELi192ENS_6half_tEfNS_4arch4Sm80ELb1ELb0ELb1ELb1ELb0ELb1ELb1ELb0EEENS1_21CollectiveEpilogueFwdINS6_IJS8_SA_S9_EEENS6_IJNS7_ILi1EEESI_SI_EEESC_SE_Li256ELb1ELb1ELb0ELb0EEENS1_19SingleTileSchedulerILb1ELb0ELb1ELi128EEEEEEEEEvNT_6ParamsE,"",@"SHT_CUDA_INFO"
	.sectionflags	@""
	.align	4


	//----- nvinfo : EIATTR_CUDA_API_VERSION
	.align		4
        /*0000*/ 	.byte	0x04, 0x37
        /*0002*/ 	.short	(.L_536 - .L_535)
.L_535:
        /*0004*/ 	.word	0x00000082


	//----- nvinfo : EIATTR_SW2861232_WAR
	.align		4
.L_536:
        /*0008*/ 	.byte	0x01, 0x35
	.zero		2


	//----- nvinfo : EIATTR_PARAM_CBANK
	.align		4
        /*000c*/ 	.byte	0x04, 0x0a
        /*000e*/ 	.short	(.L_538 - .L_537)
	.align		4
.L_537:
        /*0010*/ 	.word	index@(.nv.constant0._ZN7cutlass13device_kernelIN5flash19enable_sm80_to_sm89INS1_16FlashAttnFwdSm80INS1_25CollectiveMainloopFwdSm80ILi8ELi2ELb0EN4cute5tupleIJNS5_1CILi128EEENS7_ILi64EEENS7_ILi192EEEEEELi192ENS_6half_tEfNS_4arch4Sm80ELb1ELb0ELb1ELb1ELb0ELb1ELb1ELb0EEENS1_21CollectiveEpilogueFwdINS6_IJS8_SA_S9_EEENS6_IJNS7_ILi1EEESI_SI_EEESC_SE_Li256ELb1ELb1ELb0ELb0EEENS1_19SingleTileSchedulerILb1ELb0ELb1ELi128EEEEEEEEEvNT_6ParamsE)
        /*0014*/ 	.short	0x0160
        /*0016*/ 	.short	0x0418


	//----- nvinfo : EIATTR_CBANK_PARAM_SIZE
	.align		4
.L_538:
        /*0018*/ 	.byte	0x03, 0x19
        /*001a*/ 	.short	0x0418


	//----- nvinfo : EIATTR_KPARAM_INFO
	.align		4
        /*001c*/ 	.byte	0x04, 0x17
        /*001e*/ 	.short	(.L_540 - .L_539)
.L_539:
        /*0020*/ 	.word	0x00000000
        /*0024*/ 	.short	0x0000
        /*0026*/ 	.short	0x0000
        /*0028*/ 	.byte	0x00, 0xf0, 0x61, 0x10


	//----- nvinfo : EIATTR_MAXREG_COUNT
	.align		4
.L_540:
        /*002c*/ 	.byte	0x03, 0x1b
        /*002e*/ 	.short	0x00ff


	//----- nvinfo : EIATTR_NUM_BARRIERS
	.align		4
        /*0030*/ 	.byte	0x02, 0x4c
        /*0032*/ 	.byte	0x02
	.zero		1


	//----- nvinfo : EIATTR_MERCURY_ISA_VERSION
	.align		4
        /*0034*/ 	.byte	0x03, 0x5f
        /*0036*/ 	.short	0x0000


	//----- nvinfo : EIATTR_COOP_GROUP_MASK_REGIDS
	.align		4
        /*0038*/ 	.byte	0x04, 0x29
        /*003a*/ 	.short	(.L_542 - .L_541)


	//   ....[0]....
.L_541:
        /*003c*/ 	.word	0xffffffff


	//   ....[1]....
        /*0040*/ 	.word	0xffffffff


	//   ....[2]....
        /*0044*/ 	.word	0xffffffff


	//   ....[3]....
        /*0048*/ 	.word	0xffffffff


	//   ....[4]....
        /*004c*/ 	.word	0xffffffff


	//   ....[5]....
        /*0050*/ 	.word	0xffffffff


	//   ....[6]....
        /*0054*/ 	.word	0xffffffff


	//   ....[7]....
        /*0058*/ 	.word	0xffffffff


	//   ....[8]....
        /*005c*/ 	.word	0xffffffff


	//   ....[9]....
        /*0060*/ 	.word	0xffffffff


	//   ....[10]....
        /*0064*/ 	.word	0xffffffff


	//   ....[11]....
        /*0068*/ 	.word	0xffffffff


	//   ....[12]....
        /*006c*/ 	.word	0xffffffff


	//   ....[13]....
        /*0070*/ 	.word	0xffffffff


	//   ....[14]....
        /*0074*/ 	.word	0xffffffff


	//   ....[15]....
        /*0078*/ 	.word	0xffffffff


	//   ....[16]....
        /*007c*/ 	.word	0xffffffff


	//   ....[17]....
        /*0080*/ 	.word	0xffffffff


	//   ....[18]....
        /*0084*/ 	.word	0xffffffff


	//   ....[19]....
        /*0088*/ 	.word	0xffffffff


	//   ....[20]....
        /*008c*/ 	.word	0xffffffff


	//   ....[21]....
        /*0090*/ 	.word	0xffffffff


	//   ....[22]....
        /*0094*/ 	.word	0xffffffff


	//   ....[23]....
        /*0098*/ 	.word	0xffffffff


	//   ....[24]....
        /*009c*/ 	.word	0xffffffff


	//   ....[25]....
        /*00a0*/ 	.word	0xffffffff


	//   ....[26]....
        /*00a4*/ 	.word	0xffffffff


	//   ....[27]....
        /*00a8*/ 	.word	0xffffffff


	//   ....[28]....
        /*00ac*/ 	.word	0xffffffff


	//   ....[29]....
        /*00b0*/ 	.word	0xffffffff


	//   ....[30]....
        /*00b4*/ 	.word	0xffffffff


	//   ....[31]....
        /*00b8*/ 	.word	0xffffffff


	//   ....[32]....
        /*00bc*/ 	.word	0xffffffff


	//   ....[33]....
        /*00c0*/ 	.word	0xffffffff


	//   ....[34]....
        /*00c4*/ 	.word	0xffffffff


	//   ....[35]....
        /*00c8*/ 	.word	0xffffffff


	//   ....[36]....
        /*00cc*/ 	.word	0xffffffff


	//   ....[37]....
        /*00d0*/ 	.word	0xffffffff


	//   ....[38]....
        /*00d4*/ 	.word	0xffffffff


	//   ....[39]....
        /*00d8*/ 	.word	0xffffffff


	//   ....[40]....
        /*00dc*/ 	.word	0xffffffff


	//   ....[41]....
        /*00e0*/ 	.word	0xffffffff


	//   ....[42]....
        /*00e4*/ 	.word	0xffffffff


	//   ....[43]....
        /*00e8*/ 	.word	0xffffffff


	//   ....[44]....
        /*00ec*/ 	.word	0xffffffff


	//   ....[45]....
        /*00f0*/ 	.word	0xffffffff


	//   ....[46]....
        /*00f4*/ 	.word	0xffffffff


	//   ....[47]....
        /*00f8*/ 	.word	0xffffffff


	//   ....[48]....
        /*00fc*/ 	.word	0xffffffff


	//   ....[49]....
        /*0100*/ 	.word	0xffffffff


	//   ....[50]....
        /*0104*/ 	.word	0xffffffff


	//   ....[51]....
        /*0108*/ 	.word	0xffffffff


	//   ....[52]....
        /*010c*/ 	.word	0xffffffff


	//   ....[53]....
        /*0110*/ 	.word	0xffffffff


	//   ....[54]....
        /*0114*/ 	.word	0xffffffff


	//   ....[55]....
        /*0118*/ 	.word	0xffffffff


	//   ....[56]....
        /*011c*/ 	.word	0xffffffff


	//   ....[57]....
        /*0120*/ 	.word	0xffffffff


	//   ....[58]....
        /*0124*/ 	.word	0xffffffff


	//   ....[59]....
        /*0128*/ 	.word	0xffffffff


	//   ....[60]....
        /*012c*/ 	.word	0xffffffff


	//   ....[61]....
        /*0130*/ 	.word	0xffffffff


	//   ....[62]....
        /*0134*/ 	.word	0xffffffff


	//   ....[63]....
        /*0138*/ 	.word	0xffffffff


	//   ....[64]....
        /*013c*/ 	.word	0xffffffff


	//----- nvinfo : EIATTR_COOP_GROUP_INSTR_OFFSETS
	.align		4
.L_542:
        /*0140*/ 	.byte	0x04, 0x28
        /*0142*/ 	.short	(.L_544 - .L_543)


	//   ....[0]....
.L_543:
        /*0144*/ 	.word	0x00000080


	//   ....[1]....
        /*0148*/ 	.word	0x00006b10


	//   ....[2]....
        /*014c*/ 	.word	0x00006b70


	//   ....[3]....
        /*0150*/ 	.word	0x00006d40


	//   ....[4]....
        /*0154*/ 	.word	0x00006d70


	//   ....[5]....
        /*0158*/ 	.word	0x00006eb0


	//   ....[6]....
        /*015c*/ 	.word	0x00006ee0


	//   ....[7]....
        /*0160*/ 	.word	0x00007010


	//   ....[8]....
        /*0164*/ 	.word	0x00007050


	//   ....[9]....
        /*0168*/ 	.word	0x000079f0


	//   ....[10]....
        /*016c*/ 	.word	0x00007aa0


	//   ....[11]....
        /*0170*/ 	.word	0x00007ad0


	//   ....[12]....
        /*0174*/ 	.word	0x00007ae0


	//   ....[13]....
        /*0178*/ 	.word	0x00007f20


	//   ....[14]....
        /*017c*/ 	.word	0x00008000


	//   ....[15]....
        /*0180*/ 	.word	0x000081b0


	//   ....[16]....
        /*0184*/ 	.word	0x000081f0


	//   ....[17]....
        /*0188*/ 	.word	0x0000af40


	//   ....[18]....
        /*018c*/ 	.word	0x0000af60


	//   ....[19]....
        /*0190*/ 	.word	0x0000af90


	//   ....[20]....
        /*0194*/ 	.word	0x0000afa0


	//   ....[21]....
        /*0198*/ 	.word	0x0000b230


	//   ....[22]....
        /*019c*/ 	.word	0x0000b310


	//   ....[23]....
        /*01a0*/ 	.word	0x0000b4c0


	//   ....[24]....
        /*01a4*/ 	.word	0x0000b500


	//   ....[25]....
        /*01a8*/ 	.word	0x0000f400


	//   ....[26]....
        /*01ac*/ 	.word	0x0000f430


	//   ....[27]....
        /*01b0*/ 	.word	0x0000feb0


	//   ....[28]....
        /*01b4*/ 	.word	0x0000fed0


	//   ....[29]....
        /*01b8*/ 	.word	0x0000fef0


	//   ....[30]....
        /*01bc*/ 	.word	0x0000ff10


	//   ....[31]....
        /*01c0*/ 	.word	0x00012060


	//   ....[32]....
        /*01c4*/ 	.word	0x00012180


	//   ....[33]....
        /*01c8*/ 	.word	0x00012970


	//   ....[34]....
        /*01cc*/ 	.word	0x00012a60


	//   ....[35]....
        /*01d0*/ 	.word	0x00012aa0


	//   ....[36]....
        /*01d4*/ 	.word	0x00012b70


	//   ....[37]....
        /*01d8*/ 	.word	0x00015a40


	//   ....[38]....
        /*01dc*/ 	.word	0x00015a90


	//   ....[39]....
        /*01e0*/ 	.word	0x00015aa0


	//   ....[40]....
        /*01e4*/ 	.word	0x00015ac0


	//   ....[41]....
        /*01e8*/ 	.word	0x000174f0


	//   ....[42]....
        /*01ec*/ 	.word	0x00017520


	//   ....[43]....
        /*01f0*/ 	.word	0x00017560


	//   ....[44]....
        /*01f4*/ 	.word	0x00017570


	//   ....[45]....
        /*01f8*/ 	.word	0x00018a80


	//   ....[46]....
        /*01fc*/ 	.word	0x00018ac0


	//   ....[47]....
        /*0200*/ 	.word	0x00018b00


	//   ....[48]....
        /*0204*/ 	.word	0x00018b40


	//   ....[49]....
        /*0208*/ 	.word	0x00018d30


	//   ....[50]....
        /*020c*/ 	.word	0x00018d40


	//   ....[51]....
        /*0210*/ 	.word	0x00018ec0


	//   ....[52]....
        /*0214*/ 	.word	0x00018ef0


	//   ....[53]....
        /*0218*/ 	.word	0x00019040


	//   ....[54]....
        /*021c*/ 	.word	0x00019070


	//   ....[55]....
        /*0220*/ 	.word	0x000191c0


	//   ....[56]....
        /*0224*/ 	.word	0x000191e0


	//   ....[57]....
        /*0228*/ 	.word	0x000199c0


	//   ....[58]....
        /*022c*/ 	.word	0x000199e0


	//   ....[59]....
        /*0230*/ 	.word	0x00019b10


	//   ....[60]....
        /*0234*/ 	.word	0x00019b40


	//   ....[61]....
        /*0238*/ 	.word	0x00019c70


	//   ....[62]....
        /*023c*/ 	.word	0x00019ca0


	//   ....[63]....
        /*0240*/ 	.word	0x00019dd0


	//   ....[64]....
        /*0244*/ 	.word	0x00019df0


	//----- nvinfo : EIATTR_EXIT_INSTR_OFFSETS
	.align		4
.L_544:
        /*0248*/ 	.byte	0x04, 0x1c
        /*024a*/ 	.short	(.L_546 - .L_545)


	//   ....[0]....
.L_545:
        /*024c*/ 	.word	0x00000330


	//   ....[1]....
        /*0250*/ 	.word	0x000191f0


	//   ....[2]....
        /*0254*/ 	.word	0x000192c0


	//   ....[3]....
        /*0258*/ 	.word	0x00019320


	//   ....[4]....
        /*025c*/ 	.word	0x00019e00


	//   ....[5]....
        /*0260*/ 	.word	0x00019eb0


	//   ....[6]....
        /*0264*/ 	.word	0x00019f10


	//----- nvinfo : EIATTR_CTAIDZ_USED
	.align		4
.L_546:
        /*0268*/ 	.byte	0x01, 0x04
	.zero		2


	//----- nvinfo : EIATTR_MAX_THREADS
	.align		4
        /*026c*/ 	.byte	0x04, 0x05
        /*026e*/ 	.short	(.L_548 - .L_547)
.L_547:
        /*0270*/ 	.word	0x00000100
        /*0274*/ 	.word	0x00000001
        /*0278*/ 	.word	0x00000001


	//----- nvinfo : EIATTR_CRS_STACK_SIZE
	.align		4
.L_548:
        /*027c*/ 	.byte	0x04, 0x1e
        /*027e*/ 	.short	(.L_550 - .L_549)
.L_549:
        /*0280*/ 	.word	0x00000000
.L_550:


//--------------------- .nv.info._ZN7cutlass13device_kernelIN5flash19enable_sm80_to_sm89INS1_16FlashAttnFwdSm80INS1_25CollectiveMainloopFwdSm80ILi8ELi1ELb1EN4cute5tupleIJNS5_1CILi128EEENS7_ILi96EEENS7_ILi192EEEEEELi192ENS_6half_tEfNS_4arch4Sm80ELb0ELb0ELb0ELb0ELb0ELb0ELb1ELb0EEENS1_21CollectiveEpilogueFwdINS6_IJS8_SA_S9_EEENS6_IJNS7_ILi1EEESI_SI_EEESC_SE_Li256ELb0ELb1ELb0ELb0EEENS1_19SingleTileSchedulerILb0ELb0ELb1ELi128EEEEEEEEEvNT_6ParamsE --------------------------
	.section	.nv.info._ZN7cutlass13device_kernelIN5flash19enable_sm80_to_sm89INS1_16FlashAttnFwdSm80INS1_25CollectiveMainloopFwdSm80ILi8ELi1ELb1EN4cute5tupleIJNS5_1CILi128EEENS7_ILi96EEENS7_ILi192EEEEEELi192ENS_6half_tEfNS_4arch4Sm80ELb0ELb0ELb0ELb0ELb0ELb0ELb1ELb0EEENS1_21CollectiveEpilogueFwdINS6_IJS8_SA_S9_EEENS6_IJNS7_ILi1EEESI_SI_EEESC_SE_Li256ELb0ELb1ELb0ELb0EEENS1_19SingleTileSchedulerILb0ELb0ELb1ELi128EEEEEEEEEvNT_6ParamsE,"",@"SHT_CUDA_INFO"
	.sectionflags	@""
	.align	4


	//----- nvinfo : EIATTR_CUDA_API_VERSION
	.align		4
        /*0000*/ 	.byte	0x04, 0x37
        /*0002*/ 	.short	(.L_552 - .L_551)
.L_551:
        /*0004*/ 	.word	0x00000082


	//----- nvinfo : EIATTR_SW2861232_WAR
	.align		4
.L_552:
        /*0008*/ 	.byte	0x01, 0x35
	.zero		2


	//----- nvinfo : EIATTR_PARAM_CBANK
	.align		4
        /*000c*/ 	.byte	0x04, 0x0a
        /*000e*/ 	.short	(.L_554 - .L_553)
	.align		4
.L_553:
        /*0010*/ 	.word	index@(.nv.constant0._ZN7cutlass13device_kernelIN5flash19enable_sm80_to_sm89INS1_16FlashAttnFwdSm80INS1_25CollectiveMainloopFwdSm80ILi8ELi1ELb1EN4cute5tupleIJNS5_1CILi128EEENS7_ILi96EEENS7_ILi192EEEEEELi192ENS_6half_tEfNS_4arch4Sm80ELb0ELb0ELb0ELb0ELb0ELb0ELb1ELb0EEENS1_21CollectiveEpilogueFwdINS6_IJS8_SA_S9_EEENS6_IJNS7_ILi1EEESI_SI_EEESC_SE_Li256ELb0ELb1ELb0ELb0EEENS1_19SingleTileSchedulerILb0ELb0ELb1ELi128EEEEEEEEEvNT_6ParamsE)
        /*0014*/ 	.short	0x0160
        /*0016*/ 	.short	0x0418


	//----- nvinfo : EIATTR_CBANK_PARAM_SIZE
	.align		4
.L_554:
        /*0018*/ 	.byte	0x03, 0x19
        /*001a*/ 	.short	0x0418


	//----- nvinfo : EIATTR_KPARAM_INFO
	.align		4
        /*001c*/ 	.byte	0x04, 0x17
        /*001e*/ 	.short	(.L_556 - .L_555)
.L_555:
        /*0020*/ 	.word	0x00000000
        /*0024*/ 	.short	0x0000
        /*0026*/ 	.short	0x0000
        /*0028*/ 	.byte	0x00, 0xf0, 0x61, 0x10


	//----- nvinfo : EIATTR_MAXREG_COUNT
	.align		4
.L_556:
        /*002c*/ 	.byte	0x03, 0x1b
        /*002e*/ 	.short	0x00ff


	//----- nvinfo : EIATTR_NUM_BARRIERS
	.align		4
        /*0030*/ 	.byte	0x02, 0x4c
        /*0032*/ 	.byte	0x02
	.zero		1


	//----- nvinfo : EIATTR_ANNOTATIONS
	.align		4
        /*0034*/ 	.byte	0x04, 0x55
        /*0036*/ 	.short	(.L_558 - .L_557)


	//   ....[0]....
.L_557:
        /* <DEDUP_REMOVED lines=30> */


	//----- nvinfo : EIATTR_MERCURY_ISA_VERSION
	.align		4
.L_558:
        /*0208*/ 	.byte	0x03, 0x5f
        /*020a*/ 	.short	0x0000


	//----- nvinfo : EIATTR_COOP_GROUP_MASK_REGIDS
	.align		4
        /*020c*/ 	.byte	0x04, 0x29
        /*020e*/ 	.short	(.L_560 - .L_559)


	//   ....[0]....
.L_559:
        /*0210*/ 	.word	0xffffffff


	//   ....[1]....
        /*0214*/ 	.word	0xffffffff


	//   ....[2]....
        /*0218*/ 	.word	0xffffffff


	//   ....[3]....
        /*021c*/ 	.word	0xffffffff


	//   ....[4]....
        /*0220*/ 	.word	0xffffffff


	//   ....[5]....
        /*0224*/ 	.word	0xffffffff


	//   ....[6]....
        /*0228*/ 	.word	0xffffffff


	//   ....[7]....
        /*022c*/ 	.word	0xffffffff


	//   ....[8]....
        /*0230*/ 	.word	0xffffffff


	//   ....[9]....
        /*0234*/ 	.word	0xffffffff


	//   ....[10]....
        /*0238*/ 	.word	0xffffffff


	//   ....[11]....
        /*023c*/ 	.word	0xffffffff


	//   ....[12]....
        /*0240*/ 	.word	0xffffffff


	//   ....[13]....
        /*0244*/ 	.word	0xffffffff


	//   ....[14]....
        /*0248*/ 	.word	0xffffffff


	//   ....[15]....
        /*024c*/ 	.word	0xffffffff


	//   ....[16]....
        /*0250*/ 	.word	0xffffffff


	//   ....[17]....
        /*0254*/ 	.word	0xffffffff


	//   ....[18]....
        /*0258*/ 	.word	0xffffffff


	//   ....[19]....
        /*025c*/ 	.word	0xffffffff


	//   ....[20]....
        /*0260*/ 	.word	0xffffffff


	//   ....[21]....
        /*0264*/ 	.word	0xffffffff


	//   ....[22]....
        /*0268*/ 	.word	0xffffffff


	//   ....[23]....
        /*026c*/ 	.word	0xffffffff


	//   ....[24]....
        /*0270*/ 	.word	0xffffffff


	//   ....[25]....
        /*0274*/ 	.word	0xffffffff


	//   ....[26]....
        /*0278*/ 	.word	0xffffffff


	//   ....[27]....
        /*027c*/ 	.word	0xffffffff


	//   ....[28]....
        /*0280*/ 	.word	0xffffffff


	//   ....[29]....
        /*0284*/ 	.word	0xffffffff


	//   ....[30]....
        /*0288*/ 	.word	0xffffffff


	//   ....[31]....
        /*028c*/ 	.word	0xffffffff


	//----- nvinfo : EIATTR_COOP_GROUP_INSTR_OFFSETS
	.align		4
.L_560:
        /*0290*/ 	.byte	0x04, 0x28
        /*0292*/ 	.short	(.L_562 - .L_561)


	//   ....[0]....
.L_561:
        /*0294*/ 	.word	0x00000610


	//   ....[1]....
        /*0298*/ 	.word	0x00000650


	//   ....[2]....
        /*029c*/ 	.word	0x000006d0


	//   ....[3]....
        /*02a0*/ 	.word	0x00000730


	//   ....[4]....
        /*02a4*/ 	.word	0x00000760


	//   ....[5]....
        /*02a8*/ 	.word	0x00000800


	//   ....[6]....
        /*02ac*/ 	.word	0x00000830


	//   ....[7]....
        /*02b0*/ 	.word	0x00000870


	//   ....[8]....
        /*02b4*/ 	.word	0x00002f80


	//   ....[9]....
        /*02b8*/ 	.word	0x00003050


	//   ....[10]....
        /*02bc*/ 	.word	0x00003090


	//   ....[11]....
        /*02c0*/ 	.word	0x00003110


	//   ....[12]....
        /*02c4*/ 	.word	0x00007e00


	//   ....[13]....
        /*02c8*/ 	.word	0x00007e30


	//   ....[14]....
        /*02cc*/ 	.word	0x00007e50


	//   ....[15]....
        /*02d0*/ 	.word	0x00007e70


	//   ....[16]....
        /*02d4*/ 	.word	0x0000a1d0


	//   ....[17]....
        /*02d8*/ 	.word	0x0000a1e0


	//   ....[18]....
        /*02dc*/ 	.word	0x0000a210


	//   ....[19]....
        /*02e0*/ 	.word	0x0000a230


	//   ....[20]....
        /*02e4*/ 	.word	0x0000b610


	//   ....[21]....
        /*02e8*/ 	.word	0x0000b620


	//   ....[22]....
        /*02ec*/ 	.word	0x0000b640


	//   ....[23]....
        /*02f0*/ 	.word	0x0000b650


	//   ....[24]....
        /*02f4*/ 	.word	0x0000b760


	//   ....[25]....
        /*02f8*/ 	.word	0x0000b780


	//   ....[26]....
        /*02fc*/ 	.word	0x0000b8e0


	//   ....[27]....
        /*0300*/ 	.word	0x0000b910


	//   ....[28]....
        /*0304*/ 	.word	0x0000ba40


	//   ....[29]....
        /*0308*/ 	.word	0x0000ba70


	//   ....[30]....
        /*030c*/ 	.word	0x0000bba0


	//   ....[31]....
        /*0310*/ 	.word	0x0000bbc0


	//----- nvinfo : EIATTR_EXIT_INSTR_OFFSETS
	.align		4
.L_562:
        /*0314*/ 	.byte	0x04, 0x1c
        /*0316*/ 	.short	(.L_564 - .L_563)


	//   ....[0]....
.L_563:
        /*0318*/ 	.word	0x00000040


	//   ....[1]....
        /*031c*/ 	.word	0x0000bbd0


	//   ....[2]....
        /*0320*/ 	.word	0x0000bc80


	//   ....[3]....
        /*0324*/ 	.word	0x0000bce0


	//----- nvinfo : EIATTR_CTAIDZ_USED
	.align		4
.L_564:
        /*0328*/ 	.byte	0x01, 0x04
	.zero		2


	//----- nvinfo : EIATTR_MAX_THREADS
	.align		4
        /*032c*/ 	.byte	0x04, 0x05
        /*032e*/ 	.short	(.L_566 - .L_565)
.L_565:
        /*0330*/ 	.word	0x00000100
        /*0334*/ 	.word	0x00000001
        /*0338*/ 	.word	0x00000001


	//----- nvinfo : EIATTR_CRS_STACK_SIZE
	.align		4
.L_566:
        /*033c*/ 	.byte	0x04, 0x1e
        /*033e*/ 	.short	(.L_568 - .L_567)
.L_567:
        /*0340*/ 	.word	0x00000000
.L_568:


//--------------------- .nv.info._ZN7cutlass13device_kernelIN5flash19enable_sm80_to_sm89INS1_16FlashAttnFwdSm80INS1_25CollectiveMainloopFwdSm80ILi8ELi1ELb1EN4cute5tupleIJNS5_1CILi128EEENS7_ILi96EEENS7_ILi192EEEEEELi192ENS_6half_tEfNS_4arch4Sm80ELb0ELb0ELb0ELb1ELb0ELb0ELb1ELb0EEENS1_21CollectiveEpilogueFwdINS6_IJS8_SA_S9_EEENS6_IJNS7_ILi1EEESI_SI_EEESC_SE_Li256ELb1ELb1ELb0ELb0EEENS1_19SingleTileSchedulerILb1ELb0ELb1ELi128EEEEEEEEEvNT_6ParamsE --------------------------
	.section	.nv.info._ZN7cutlass13device_kernelIN5flash19enable_sm80_to_sm89INS1_16FlashAttnFwdSm80INS1_25CollectiveMainloopFwdSm80ILi8ELi1ELb1EN4cute5tupleIJNS5_1CILi128EEENS7_ILi96EEENS7_ILi192EEEEEELi192ENS_6half_tEfNS_4arch4Sm80ELb0ELb0ELb0ELb1ELb0ELb0ELb1ELb0EEENS1_21CollectiveEpilogueFwdINS6_IJS8_SA_S9_EEENS6_IJNS7_ILi1EEESI_SI_EEESC_SE_Li256ELb1ELb1ELb0ELb0EEENS1_19SingleTileSchedulerILb1ELb0ELb1ELi128EEEEEEEEEvNT_6ParamsE,"",@"SHT_CUDA_INFO"
	.sectionflags	@""
	.align	4


	//----- nvinfo : EIATTR_CUDA_API_VERSION
	.align		4
        /*0000*/ 	.byte	0x04, 0x37
        /*0002*/ 	.short	(.L_570 - .L_569)
.L_569:
        /*0004*/ 	.word	0x00000082


	//----- nvinfo : EIATTR_SW2861232_WAR
	.align		4
.L_570:
        /*0008*/ 	.byte	0x01, 0x35
	.zero		2


	//----- nvinfo : EIATTR_PARAM_CBANK
	.align		4
        /*000c*/ 	.byte	0x04, 0x0a
        /*000e*/ 	.short	(.L_572 - .L_571)
	.align		4
.L_571:
        /*0010*/ 	.word	index@(.nv.constant0._ZN7cutlass13device_kernelIN5flash19enable_sm80_to_sm89INS1_16FlashAttnFwdSm80INS1_25CollectiveMainloopFwdSm80ILi8ELi1ELb1EN4cute5tupleIJNS5_1CILi128EEENS7_ILi96EEENS7_ILi192EEEEEELi192ENS_6half_tEfNS_4arch4Sm80ELb0ELb0ELb0ELb1ELb0ELb0ELb1ELb0EEENS1_21CollectiveEpilogueFwdINS6_IJS8_SA_S9_EEENS6_IJNS7_ILi1EEESI_SI_EEESC_SE_Li256ELb1ELb1ELb0ELb0EEENS1_19SingleTileSchedulerILb1ELb0ELb1ELi128EEEEEEEEEvNT_6ParamsE)
        /*0014*/ 	.short	0x0160
        /*0016*/ 	.short	0x0418


	//----- nvinfo : EIATTR_CBANK_PARAM_SIZE
	.align		4
.L_572:
        /*0018*/ 	.byte	0x03, 0x19
        /*001a*/ 	.short	0x0418


	//----- nvinfo : EIATTR_KPARAM_INFO
	.align		4
        /*001c*/ 	.byte	0x04, 0x17
        /*001e*/ 	.short	(.L_574 - .L_573)
.L_573:
        /*0020*/ 	.word	0x00000000
        /*0024*/ 	.short	0x0000
        /*0026*/ 	.short	0x0000
        /*0028*/ 	.byte	0x00, 0xf0, 0x61, 0x10


	//----- nvinfo : EIATTR_MAXREG_COUNT
	.align		4
.L_574:
        /*002c*/ 	.byte	0x03, 0x1b
        /*002e*/ 	.short	0x00ff


	//----- nvinfo : EIATTR_NUM_BARRIERS
	.align		4
        /*0030*/ 	.byte	0x02, 0x4c
        /*0032*/ 	.byte	0x02
	.zero		1


	//----- nvinfo : EIATTR_ANNOTATIONS
	.align		4
        /*0034*/ 	.byte	0x04, 0x55
        /*0036*/ 	.short	(.L_576 - .L_575)


	//   ....[0]....
.L_575:
        /* <DEDUP_REMOVED lines=26> */


	//----- nvinfo : EIATTR_MERCURY_ISA_VERSION
	.align		4
.L_576:
        /*01c0*/ 	.byte	0x03, 0x5f
        /*01c2*/ 	.short	0x0000


	//----- nvinfo : EIATTR_COOP_GROUP_MASK_REGIDS
	.align		4
        /*01c4*/ 	.byte	0x04, 0x29
        /*01c6*/ 	.short	(.L_578 - .L_577)


	//   ....[0]....
.L_577:
        /*01c8*/ 	.word	0xffffffff


	//   ....[1]....
        /*01cc*/ 	.word	0xffffffff


	//   ....[2]....
        /*01d0*/ 	.word	0xffffffff


	//   ....[3]....
        /*01d4*/ 	.word	0xffffffff


	//   ....[4]....
        /*01d8*/ 	.word	0xffffffff


	//   ....[5]....
        /*01dc*/ 	.word	0xffffffff


	//   ....[6]....
        /*01e0*/ 	.word	0xffffffff


	//   ....[7]....
        /*01e4*/ 	.word	0xffffffff


	//   ....[8]....
        /*01e8*/ 	.word	0xffffffff


	//   ....[9]....
        /*01ec*/ 	.word	0xffffffff


	//   ....[10]....
        /*01f0*/ 	.word	0xffffffff


	//   ....[11]....
        /*01f4*/ 	.word	0xffffffff


	//   ....[12]....
        /*01f8*/ 	.word	0xffffffff


	//   ....[13]....
        /*01fc*/ 	.word	0xffffffff


	//   ....[14]....
        /*0200*/ 	.word	0xffffffff


	//   ....[15]....
        /*0204*/ 	.word	0xffffffff


	//   ....[16]....
        /*0208*/ 	.word	0xffffffff


	//   ....[17]....
        /*020c*/ 	.word	0xffffffff


	//   ....[18]....
        /*0210*/ 	.word	0xffffffff


	//   ....[19]....
        /*0214*/ 	.word	0xffffffff


	//   ....[20]....
        /*0218*/ 	.word	0xffffffff


	//   ....[21]....
        /*021c*/ 	.word	0xffffffff


	//   ....[22]....
        /*0220*/ 	.word	0xffffffff


	//   ....[23]....
        /*0224*/ 	.word	0xffffffff


	//   ....[24]....
        /*0228*/ 	.word	0xffffffff


	//   ....[25]....
        /*022c*/ 	.word	0xffffffff


	//   ....[26]....
        /*0230*/ 	.word	0xffffffff


	//   ....[27]....
        /*0234*/ 	.word	0xffffffff


	//   ....[28]....
        /*0238*/ 	.word	0xffffffff


	//   ....[29]....
        /*023c*/ 	.word	0xffffffff


	//   ....[30]....
        /*0240*/ 	.word	0xffffffff


	//   ....[31]....
        /*0244*/ 	.word	0xffffffff


	//   ....[32]....
        /*0248*/ 	.word	0xffffffff


	//   ....[33]....
        /*024c*/ 	.word	0xffffffff


	//   ....[34]....
        /*0250*/ 	.word	0xffffffff


	//   ....[35]....
        /*0254*/ 	.word	0xffffffff


	//   ....[36]....
        /*0258*/ 	.word	0xffffffff


	//   ....[37]....
        /*025c*/ 	.word	0xffffffff


	//   ....[38]....
        /*0260*/ 	.word	0xffffffff


	//   ....[39]....
        /*0264*/ 	.word	0xffffffff


	//   ....[40]....
        /*0268*/ 	.word	0xffffffff


	//----- nvinfo : EIATTR_COOP_GROUP_INSTR_OFFSETS
	.align		4
.L_578:
        /*026c*/ 	.byte	0x04, 0x28
        /*026e*/ 	.short	(.L_580 - .L_579)


	//   ....[0]....
.L_579:
        /*0270*/ 	.word	0x00000090


	//   ....[1]....
        /*0274*/ 	.word	0x00000e60


	//   ....[2]....
        /*0278*/ 	.word	0x00000e90


	//   ....[3]....
        /*027c*/ 	.word	0x00000ff0


	//   ....[4]....
        /*0280*/ 	.word	0x00001020


	//   ....[5]....
        /*0284*/ 	.word	0x000011c0


	//   ....[6]....
        /*0288*/ 	.word	0x00001200


	//   ....[7]....
        /*028c*/ 	.word	0x00001260


	//   ....[8]....
        /*0290*/ 	.word	0x00001280


	//   ....[9]....
        /*0294*/ 	.word	0x000038f0


	//   ....[10]....
        /*0298*/ 	.word	0x000039c0


	//   ....[11]....
        /*029c*/ 	.word	0x000039f0


	//   ....[12]....
        /*02a0*/ 	.word	0x00003a60


	//   ....[13]....
        /*02a4*/ 	.word	0x00007e20


	//   ....[14]....
        /*02a8*/ 	.word	0x00007e50


	//   ....[15]....
        /*02ac*/ 	.word	0x00007e70


	//   ....[16]....
        /*02b0*/ 	.word	0x00007e90


	//   ....[17]....
        /*02b4*/ 	.word	0x0000a120


	//   ....[18]....
        /*02b8*/ 	.word	0x0000a130


	//   ....[19]....
        /*02bc*/ 	.word	0x0000a160


	//   ....[20]....
        /*02c0*/ 	.word	0x0000a170


	//   ....[21]....
        /*02c4*/ 	.word	0x0000b6e0


	//   ....[22]....
        /*02c8*/ 	.word	0x0000b730


	//   ....[23]....
        /*02cc*/ 	.word	0x0000b760


	//   ....[24]....
        /*02d0*/ 	.word	0x0000b780


	//   ....[25]....
        /*02d4*/ 	.word	0x0000b960


	//   ....[26]....
        /*02d8*/ 	.word	0x0000b970


	//   ....[27]....
        /*02dc*/ 	.word	0x0000baf0


	//   ....[28]....
        /*02e0*/ 	.word	0x0000bb20


	//   ....[29]....
        /*02e4*/ 	.word	0x0000bc70


	//   ....[30]....
        /*02e8*/ 	.word	0x0000bca0


	//   ....[31]....
        /*02ec*/ 	.word	0x0000bdf0


	//   ....[32]....
        /*02f0*/ 	.word	0x0000be10


	//   ....[33]....
        /*02f4*/ 	.word	0x0000c610


	//   ....[34]....
        /*02f8*/ 	.word	0x0000c630


	//   ....[35]....
        /*02fc*/ 	.word	0x0000c780


	//   ....[36]....
        /*0300*/ 	.word	0x0000c7b0


	//   ....[37]....
        /*0304*/ 	.word	0x0000c8e0


	//   ....[38]....
        /*0308*/ 	.word	0x0000c910


	//   ....[39]....
        /*030c*/ 	.word	0x0000ca40


	//   ....[40]....
        /*0310*/ 	.word	0x0000ca60


	//----- nvinfo : EIATTR_EXIT_INSTR_OFFSETS
	.align		4
.L_580:
        /*0314*/ 	.byte	0x04, 0x1c
        /*0316*/ 	.short	(.L_582 - .L_581)


	//   ....[0]....
.L_581:
        /*0318*/ 	.word	0x00000350


	//   ....[1]....
        /*031c*/ 	.word	0x0000be20


	//   ....[2]....
        /*0320*/ 	.word	0x0000bef0


	//   ....[3]....
        /*0324*/ 	.word	0x0000bf50


	//   ....[4]....
        /*0328*/ 	.word	0x0000ca70


	//   ....[5]....
        /*032c*/ 	.word	0x0000cb20


	//   ....[6]....
        /*0330*/ 	.word	0x0000cb80


	//----- nvinfo : EIATTR_CTAIDZ_USED
	.align		4
.L_582:
        /*0334*/ 	.byte	0x01, 0x04
	.zero		2


	//----- nvinfo : EIATTR_MAX_THREADS
	.align		4
        /*0338*/ 	.byte	0x04, 0x05
        /*033a*/ 	.short	(.L_584 - .L_583)
.L_583:
        /*033c*/ 	.word	0x00000100
        /*0340*/ 	.word	0x00000001
        /*0344*/ 	.word	0x00000001


	//----- nvinfo : EIATTR_CRS_STACK_SIZE
	.align		4
.L_584:
        /*0348*/ 	.byte	0x04, 0x1e
        /*034a*/ 	.short	(.L_586 - .L_585)
.L_585:
        /*034c*/ 	.word	0x00000000
.L_586:


//--------------------- .nv.info._ZN7cutlass13device_kernelIN5flash19enable_sm80_to_sm89INS1_16FlashAttnFwdSm80INS1_25CollectiveMainloopFwdSm80ILi8ELi1ELb0EN4cute5tupleIJNS5_1CILi128EEENS7_ILi64EEENS7_ILi192EEEEEELi192ENS_6half_tEfNS_4arch4Sm80ELb0ELb0ELb0ELb1ELb0ELb1ELb1ELb0EEENS1_21CollectiveEpilogueFwdINS6_IJS8_SA_S9_EEENS6_IJNS7_ILi1EEESI_SI_EEESC_SE_Li256ELb1ELb1ELb0ELb0EEENS1_19SingleTileSchedulerILb1ELb0ELb1ELi128EEEEEEEEEvNT_6ParamsE --------------------------
	.section	.nv.info._ZN7cutlass13device_kernelIN5flash19enable_sm80_to_sm89INS1_16FlashAttnFwdSm80INS1_25CollectiveMainloopFwdSm80ILi8ELi1ELb0EN4cute5tupleIJNS5_1CILi128EEENS7_ILi64EEENS7_ILi192EEEEEELi192ENS_6half_tEfNS_4arch4Sm80ELb0ELb0ELb0ELb1ELb0ELb1ELb1ELb0EEENS1_21CollectiveEpilogueFwdINS6_IJS8_SA_S9_EEENS6_IJNS7_ILi1EEESI_SI_EEESC_SE_Li256ELb1ELb1ELb0ELb0EEENS1_19SingleTileSchedulerILb1ELb0ELb1ELi128EEEEEEEEEvNT_6ParamsE,"",@"SHT_CUDA_INFO"
	.sectionflags	@""
	.align	4


	//----- nvinfo : EIATTR_CUDA_API_VERSION
	.align		4
        /*0000*/ 	.byte	0x04, 0x37
        /*0002*/ 	.short	(.L_588 - .L_587)
.L_587:
        /*0004*/ 	.word	0x00000082


	//----- nvinfo : EIATTR_SW2861232_WAR
	.align		4
.L_588:
        /*0008*/ 	.byte	0x01, 0x35
	.zero		2


	//----- nvinfo : EIATTR_PARAM_CBANK
	.align		4
        /*000c*/ 	.byte	0x04, 0x0a
        /*000e*/ 	.short	(.L_590 - .L_589)
	.align		4
.L_589:
        /*0010*/ 	.word	index@(.nv.constant0._ZN7cutlass13device_kernelIN5flash19enable_sm80_to_sm89INS1_16FlashAttnFwdSm80INS1_25CollectiveMainloopFwdSm80ILi8ELi1ELb0EN4cute5tupleIJNS5_1CILi128EEENS7_ILi64EEENS7_ILi192EEEEEELi192ENS_6half_tEfNS_4arch4Sm80ELb0ELb0ELb0ELb1ELb0ELb1ELb1ELb0EEENS1_21CollectiveEpilogueFwdINS6_IJS8_SA_S9_EEENS6_IJNS7_ILi1EEESI_SI_EEESC_SE_Li256ELb1ELb1ELb0ELb0EEENS1_19SingleTileSchedulerILb1ELb0ELb1ELi128EEEEEEEEEvNT_6ParamsE)
        /*0014*/ 	.short	0x0160
        /*0016*/ 	.short	0x0418


	//----- nvinfo : EIATTR_CBANK_PARAM_SIZE
	.align		4
.L_590:
        /*0018*/ 	.byte	0x03, 0x19
        /*001a*/ 	.short	0x0418


	//----- nvinfo : EIATTR_KPARAM_INFO
	.align		4
        /*001c*/ 	.byte	0x04, 0x17
        /*001e*/ 	.short	(.L_592 - .L_591)
.L_591:
        /*0020*/ 	.word	0x00000000
        /*0024*/ 	.short	0x0000
        /*0026*/ 	.short	0x0000
        /*0028*/ 	.byte	0x00, 0xf0, 0x61, 0x10


	//----- nvinfo : EIATTR_MAXREG_COUNT
	.align		4
.L_592:
        /*002c*/ 	.byte	0x03, 0x1b
        /*002e*/ 	.short	0x00ff


	//----- nvinfo : EIATTR_NUM_BARRIERS
	.align		4
        /*0030*/ 	.byte	0x02, 0x4c
        /*0032*/ 	.byte	0x02
	.zero		1


	//----- nvinfo : EIATTR_MERCURY_ISA_VERSION
	.align		4
        /*0034*/ 	.byte	0x03, 0x5f
        /*0036*/ 	.short	0x0000


	//----- nvinfo : EIATTR_COOP_GROUP_MASK_REGIDS
	.align		4
        /*0038*/ 	.byte	0x04, 0x29
        /*003a*/ 	.short	(.L_594 - .L_593)


	//   ....[0]....
.L_593:
        /*003c*/ 	.word	0xffffffff


	//   ....[1]....
        /*0040*/ 	.word	0xffffffff


	//   ....[2]....
        /*0044*/ 	.word	0xffffffff


	//   ....[3]....
        /*0048*/ 	.word	0xffffffff


	//   ....[4]....
        /*004c*/ 	.word	0xffffffff


	//   ....[5]....
        /*0050*/ 	.word	0xffffffff


	//   ....[6]....
        /*0054*/ 	.word	0xffffffff


	//   ....[7]....
        /*0058*/ 	.word	0xffffffff


	//   ....[8]....
        /*005c*/ 	.word	0xffffffff


	//   ....[9]....
        /*0060*/ 	.word	0xffffffff


	//   ....[10]....
        /*0064*/ 	.word	0xffffffff


	//   ....[11]....
        /*0068*/ 	.word	0xffffffff


	//   ....[12]....
        /*006c*/ 	.word	0xffffffff


	//   ....[13]....
        /*0070*/ 	.word	0xffffffff


	//   ....[14]....
        /*0074*/ 	.word	0xffffffff


	//   ....[15]....
        /*0078*/ 	.word	0xffffffff


	//   ....[16]....
        /*007c*/ 	.word	0xffffffff


	//   ....[17]....
        /*0080*/ 	.word	0xffffffff


	//   ....[18]....
        /*0084*/ 	.word	0xffffffff


	//   ....[19]....
        /*0088*/ 	.word	0xffffffff


	//   ....[20]....
        /*008c*/ 	.word	0xffffffff


	//   ....[21]....
        /*0090*/ 	.word	0xffffffff


	//   ....[22]....
        /*0094*/ 	.word	0xffffffff


	//   ....[23]....
        /*0098*/ 	.word	0xffffffff


	//   ....[24]....
        /*009c*/ 	.word	0xffffffff


	//   ....[25]....
        /*00a0*/ 	.word	0xffffffff


	//   ....[26]....
        /*00a4*/ 	.word	0xffffffff


	//   ....[27]....
        /*00a8*/ 	.word	0xffffffff


	//   ....[28]....
        /*00ac*/ 	.word	0xffffffff


	//   ....[29]....
        /*00b0*/ 	.word	0xffffffff


	//   ....[30]....
        /*00b4*/ 	.word	0xffffffff


	//   ....[31]....
        /*00b8*/ 	.word	0xffffffff


	//   ....[32]....
        /*00bc*/ 	.word	0xffffffff


	//   ....[33]....
        /*00c0*/ 	.word	0xffffffff


	//   ....[34]....
        /*00c4*/ 	.word	0xffffffff


	//   ....[35]....
        /*00c8*/ 	.word	0xffffffff


	//   ....[36]....
        /*00cc*/ 	.word	0xffffffff


	//   ....[37]....
        /*00d0*/ 	.word	0xffffffff


	//   ....[38]....
        /*00d4*/ 	.word	0xffffffff


	//   ....[39]....
        /*00d8*/ 	.word	0xffffffff


	//   ....[40]....
        /*00dc*/ 	.word	0xffffffff


	//----- nvinfo : EIATTR_COOP_GROUP_INSTR_OFFSETS
	.align		4
.L_594:
        /*00e0*/ 	.byte	0x04, 0x28
        /*00e2*/ 	.short	(.L_596 - .L_595)


	//   ....[0]....
.L_595:
        /*00e4*/ 	.word	0x00000080


	//   ....[1]....
        /*00e8*/ 	.word	0x00006300


	//   ....[2]....
        /*00ec*/ 	.word	0x00006340


	//   ....[3]....
        /*00f0*/ 	.word	0x00006630


	//   ....[4]....
        /*00f4*/ 	.word	0x00006660


	//   ....[5]....
        /*00f8*/ 	.word	0x000067a0


	//   ....[6]....
        /*00fc*/ 	.word	0x000067d0


	//   ....[7]....
        /*0100*/ 	.word	0x00006900


	//   ....[8]....
        /*0104*/ 	.word	0x00006940


	//   ....[9]....
        /*0108*/ 	.word	0x0000dbe0


	//   ....[10]....
        /*010c*/ 	.word	0x0000dca0


	//   ....[11]....
        /*0110*/ 	.word	0x0000dcc0


	//   ....[12]....
        /*0114*/ 	.word	0x0000dd20


	//   ....[13]....
        /*0118*/ 	.word	0x0000ff40


	//   ....[14]....
        /*011c*/ 	.word	0x0000ff60


	//   ....[15]....
        /*0120*/ 	.word	0x0000ff80


	//   ....[16]....
        /*0124*/ 	.word	0x0000ffb0


	//   ....[17]....
        /*0128*/ 	.word	0x00011900


	//   ....[18]....
        /*012c*/ 	.word	0x00011930


	//   ....[19]....
        /*0130*/ 	.word	0x00011990


	//   ....[20]....
        /*0134*/ 	.word	0x000119a0


	//   ....[21]....
        /*0138*/ 	.word	0x00012eb0


	//   ....[22]....
        /*013c*/ 	.word	0x00012ef0


	//   ....[23]....
        /*0140*/ 	.word	0x00012f30


	//   ....[24]....
        /*0144*/ 	.word	0x00012f70


	//   ....[25]....
        /*0148*/ 	.word	0x00013160


	//   ....[26]....
        /*014c*/ 	.word	0x00013170


	//   ....[27]....
        /*0150*/ 	.word	0x000132f0


	//   ....[28]....
        /*0154*/ 	.word	0x00013320


	//   ....[29]....
        /*0158*/ 	.word	0x00013470


	//   ....[30]....
        /*015c*/ 	.word	0x000134a0


	//   ....[31]....
        /*0160*/ 	.word	0x000135f0


	//   ....[32]....
        /*0164*/ 	.word	0x00013610


	//   ....[33]....
        /*0168*/ 	.word	0x00013df0


	//   ....[34]....
        /*016c*/ 	.word	0x00013e10


	//   ....[35]....
        /*0170*/ 	.word	0x00013f40


	//   ....[36]....
        /*0174*/ 	.word	0x00013f70


	//   ....[37]....
        /*0178*/ 	.word	0x000140a0


	//   ....[38]....
        /*017c*/ 	.word	0x000140d0


	//   ....[39]....
        /*0180*/ 	.word	0x00014200


	//   ....[40]....
        /*0184*/ 	.word	0x00014220


	//----- nvinfo : EIATTR_EXIT_INSTR_OFFSETS
	.align		4
.L_596:
        /*0188*/ 	.byte	0x04, 0x1c
        /*018a*/ 	.short	(.L_598 - .L_597)


	//   ....[0]....
.L_597:
        /*018c*/ 	.word	0x00000310


	//   ....[1]....
        /*0190*/ 	.word	0x00013620


	//   ....[2]....
        /*0194*/ 	.word	0x000136f0


	//   ....[3]....
        /*0198*/ 	.word	0x00013750


	//   ....[4]....
        /*019c*/ 	.word	0x00014230


	//   ....[5]....
        /*01a0*/ 	.word	0x000142e0


	//   ....[6]....
        /*01a4*/ 	.word	0x00014340


	//----- nvinfo : EIATTR_CTAIDZ_USED
	.align		4
.L_598:
        /*01a8*/ 	.byte	0x01, 0x04
	.zero		2


	//----- nvinfo : EIATTR_MAX_THREADS
	.align		4
        /*01ac*/ 	.byte	0x04, 0x05
        /*01ae*/ 	.short	(.L_600 - .L_599)
.L_599:
        /*01b0*/ 	.word	0x00000100
        /*01b4*/ 	.word	0x00000001
        /*01b8*/ 	.word	0x00000001


	//----- nvinfo : EIATTR_CRS_STACK_SIZE
	.align		4
.L_600:
        /*01bc*/ 	.byte	0x04, 0x1e
        /*01be*/ 	.short	(.L_602 - .L_601)
.L_601:
        /*01c0*/ 	.word	0x00000000
.L_602:


//--------------------- .nv.info._ZN7cutlass13device_kernelIN5flash19enable_sm80_to_sm89INS1_16FlashAttnFwdSm80INS1_25CollectiveMainloopFwdSm80ILi8ELi1ELb0EN4cute5tupleIJNS5_1CILi128EEENS7_ILi64EEENS7_ILi192EEEEEELi192ENS_6half_tEfNS_4arch4Sm80ELb0ELb1ELb0ELb0ELb0ELb0ELb1ELb0EEENS1_21CollectiveEpilogueFwdINS6_IJS8_SA_S9_EEENS6_IJNS7_ILi1EEESI_SI_EEESC_SE_Li256ELb0ELb1ELb0ELb0EEENS1_19SingleTileSchedulerILb0ELb0ELb1ELi128EEEEEEEEEvNT_6ParamsE --------------------------
	.section	.nv.info._ZN7cutlass13device_kernelIN5flash19enable_sm80_to_sm89INS1_16FlashAttnFwdSm80INS1_25CollectiveMainloopFwdSm80ILi8ELi1ELb0EN4cute5tupleIJNS5_1CILi128EEENS7_ILi64EEENS7_ILi192EEEEEELi192ENS_6half_tEfNS_4arch4Sm80ELb0ELb1ELb0ELb0ELb0ELb0ELb1ELb0EEENS1_21CollectiveEpilogueFwdINS6_IJS8_SA_S9_EEENS6_IJNS7_ILi1EEESI_SI_EEESC_SE_Li256ELb0ELb1ELb0ELb0EEENS1_19SingleTileSchedulerILb0ELb0ELb1ELi128EEEEEEEEEvNT_6ParamsE,"",@"SHT_CUDA_INFO"
	.sectionflags	@""
	.align	4


	//----- nvinfo : EIATTR_CUDA_API_VERSION
	.align		4
        /*0000*/ 	.byte	0x04, 0x37
        /*0002*/ 	.short	(.L_604 - .L_603)
.L_603:
        /*0004*/ 	.word	0x00000082


	//----- nvinfo : EIATTR_SW2861232_WAR
	.align		4
.L_604:
        /*0008*/ 	.byte	0x01, 0x35
	.zero		2


	//----- nvinfo : EIATTR_PARAM_CBANK
	.align		4
        /*000c*/ 	.byte	0x04, 0x0a
        /*000e*/ 	.short	(.L_606 - .L_605)
	.align		4
.L_605:
        /*0010*/ 	.word	index@(.nv.constant0._ZN7cutlass13device_kernelIN5flash19enable_sm80_to_sm89INS1_16FlashAttnFwdSm80INS1_25CollectiveMainloopFwdSm80ILi8ELi1ELb0EN4cute5tupleIJNS5_1CILi128EEENS7_ILi64EEENS7_ILi192EEEEEELi192ENS_6half_tEfNS_4arch4Sm80ELb0ELb1ELb0ELb0ELb0ELb0ELb1ELb0EEENS1_21CollectiveEpilogueFwdINS6_IJS8_SA_S9_EEENS6_IJNS7_ILi1EEESI_SI_EEESC_SE_Li256ELb0ELb1ELb0ELb0EEENS1_19SingleTileSchedulerILb0ELb0ELb1ELi128EEEEEEEEEvNT_6ParamsE)
        /*0014*/ 	.short	0x0160
        /*0016*/ 	.short	0x0418


	//----- nvinfo : EIATTR_CBANK_PARAM_SIZE
	.align		4
.L_606:
        /*0018*/ 	.byte	0x03, 0x19
        /*001a*/ 	.short	0x0418


	//----- nvinfo : EIATTR_KPARAM_INFO
	.align		4
        /*001c*/ 	.byte	0x04, 0x17
        /*001e*/ 	.short	(.L_608 - .L_607)
.L_607:
        /*0020*/ 	.word	0x00000000
        /*0024*/ 	.short	0x0000
        /*0026*/ 	.short	0x0000
        /*0028*/ 	.byte	0x00, 0xf0, 0x61, 0x10


	//----- nvinfo : EIATTR_MAXREG_COUNT
	.align		4
.L_608:
        /*002c*/ 	.byte	0x03, 0x1b
        /*002e*/ 	.short	0x00ff


	//----- nvinfo : EIATTR_NUM_BARRIERS
	.align		4
        /*0030*/ 	.byte	0x02, 0x4c
        /*0032*/ 	.byte	0x02
	.zero		1


	//----- nvinfo : EIATTR_MERCURY_ISA_VERSION
	.align		4
        /*0034*/ 	.byte	0x03, 0x5f
        /*0036*/ 	.short	0x0000


	//----- nvinfo : EIATTR_COOP_GROUP_MASK_REGIDS
	.align		4
        /*0038*/ 	.byte	0x04, 0x29
        /*003a*/ 	.short	(.L_610 - .L_609)


	//   ....[0]....
.L_609:
        /*003c*/ 	.word	0xffffffff


	//   ....[1]....
        /*0040*/ 	.word	0xffffffff


	//   ....[2]....
        /*0044*/ 	.word	0xffffffff


	//   ....[3]....
        /*0048*/ 	.word	0xffffffff


	//   ....[4]....
        /*004c*/ 	.word	0xffffffff


	//   ....[5]....
        /*0050*/ 	.word	0xffffffff


	//   ....[6]....
        /*0054*/ 	.word	0xffffffff


	//   ....[7]....
        /*0058*/ 	.word	0xffffffff


	//   ....[8]....
        /*005c*/ 	.word	0xffffffff


	//   ....[9]....
        /*0060*/ 	.word	0xffffffff


	//   ....[10]....
        /*0064*/ 	.word	0xffffffff


	//   ....[11]....
        /*0068*/ 	.word	0xffffffff


	//   ....[12]....
        /*006c*/ 	.word	0xffffffff


	//   ....[13]....
        /*0070*/ 	.word	0xffffffff


	//   ....[14]....
        /*0074*/ 	.word	0xffffffff


	//   ....[15]....
        /*0078*/ 	.word	0xffffffff


	//   ....[16]....
        /*007c*/ 	.word	0xffffffff


	//   ....[17]....
        /*0080*/ 	.word	0xffffffff


	//   ....[18]....
        /*0084*/ 	.word	0xffffffff


	//   ....[19]....
        /*0088*/ 	.word	0xffffffff


	//   ....[20]....
        /*008c*/ 	.word	0xffffffff


	//   ....[21]....
        /*0090*/ 	.word	0xffffffff


	//   ....[22]....
        /*0094*/ 	.word	0xffffffff


	//   ....[23]....
        /*0098*/ 	.word	0xffffffff


	//   ....[24]....
        /*009c*/ 	.word	0xffffffff


	//   ....[25]....
        /*00a0*/ 	.word	0xffffffff


	//   ....[26]....
        /*00a4*/ 	.word	0xffffffff


	//   ....[27]....
        /*00a8*/ 	.word	0xffffffff


	//   ....[28]....
        /*00ac*/ 	.word	0xffffffff


	//   ....[29]....
        /*00b0*/ 	.word	0xffffffff


	//   ....[30]....
        /*00b4*/ 	.word	0xffffffff


	//   ....[31]....
        /*00b8*/ 	.word	0xffffffff


	//   ....[32]....
        /*00bc*/ 	.word	0xffffffff


	//   ....[33]....
        /*00c0*/ 	.word	0xffffffff


	//   ....[34]....
        /*00c4*/ 	.word	0xffffffff


	//   ....[35]....
        /*00c8*/ 	.word	0xffffffff


	//   ....[36]....
        /*00cc*/ 	.word	0xffffffff


	//   ....[37]....
        /*00d0*/ 	.word	0xffffffff


	//   ....[38]....
        /*00d4*/ 	.word	0xffffffff


	//   ....[39]....
        /*00d8*/ 	.word	0xffffffff


	//   ....[40]....
        /*00dc*/ 	.word	0xffffffff


	//   ....[41]....
        /*00e0*/ 	.word	0xffffffff


	//   ....[42]....
        /*00e4*/ 	.word	0xffffffff


	//   ....[43]....
        /*00e8*/ 	.word	0xffffffff


	//   ....[44]....
        /*00ec*/ 	.word	0xffffffff


	//   ....[45]....
        /*00f0*/ 	.word	0xffffffff


	//   ....[46]....
        /*00f4*/ 	.word	0xffffffff


	//   ....[47]....
        /*00f8*/ 	.word	0xffffffff


	//   ....[48]....
        /*00fc*/ 	.word	0xffffffff


	//   ....[49]....
        /*0100*/ 	.word	0xffffffff


	//   ....[50]....
        /*0104*/ 	.word	0xffffffff


	//   ....[51]....
        /*0108*/ 	.word	0xffffffff


	//   ....[52]....
        /*010c*/ 	.word	0xffffffff


	//   ....[53]....
        /*0110*/ 	.word	0xffffffff


	//----- nvinfo : EIATTR_COOP_GROUP_INSTR_OFFSETS
	.align		4
.L_610:
        /*0114*/ 	.byte	0x04, 0x28
        /*0116*/ 	.short	(.L_612 - .L_611)


	//   ....[0]....
.L_611:
        /*0118*/ 	.word	0x00000d30


	//   ....[1]....
        /*011c*/ 	.word	0x00000d60


	//   ....[2]....
        /*0120*/ 	.word	0x00000d90


	//   ....[3]....
        /*0124*/ 	.word	0x00000dc0


	//   ....[4]....
        /*0128*/ 	.word	0x00000f40


	//   ....[5]....
        /*012c*/ 	.word	0x00000f70


	//   ....[6]....
        /*0130*/ 	.word	0x00000fe0


	//   ....[7]....
        /*0134*/ 	.word	0x00001010


	//   ....[8]....
        /*0138*/ 	.word	0x00002880


	//   ....[9]....
        /*013c*/ 	.word	0x00002b80


	//   ....[10]....
        /*0140*/ 	.word	0x00003580


	//   ....[11]....
        /*0144*/ 	.word	0x000036f0


	//   ....[12]....
        /*0148*/ 	.word	0x00003700


	//   ....[13]....
        /*014c*/ 	.word	0x00003750


	//   ....[14]....
        /*0150*/ 	.word	0x000051d0


	//   ....[15]....
        /*0154*/ 	.word	0x00005c50


	//   ....[16]....
        /*0158*/ 	.word	0x00006410


	//   ....[17]....
        /*015c*/ 	.word	0x00006620


	//   ....[18]....
        /*0160*/ 	.word	0x00006650


	//   ....[19]....
        /*0164*/ 	.word	0x000066c0


	//   ....[20]....
        /*0168*/ 	.word	0x000090b0


	//   ....[21]....
        /*016c*/ 	.word	0x000090d0


	//   ....[22]....
        /*0170*/ 	.word	0x000090f0


	//   ....[23]....
        /*0174*/ 	.word	0x00009110


	//   ....[24]....
        /*0178*/ 	.word	0x0000bb30


	//   ....[25]....
        /*017c*/ 	.word	0x0000be70


	//   ....[26]....
        /*0180*/ 	.word	0x0000c7a0


	//   ....[27]....
        /*0184*/ 	.word	0x0000c7f0


	//   ....[28]....
        /*0188*/ 	.word	0x0000c810


	//   ....[29]....
        /*018c*/ 	.word	0x0000c830


	//   ....[30]....
        /*0190*/ 	.word	0x0000df60


	//   ....[31]....
        /*0194*/ 	.word	0x0000df90


	//   ....[32]....
        /*0198*/ 	.word	0x0000dfd0


	//   ....[33]....
        /*019c*/ 	.word	0x0000dfe0


	//   ....[34]....
        /*01a0*/ 	.word	0x0000f510


	//   ....[35]....
        /*01a4*/ 	.word	0x0000f520


	//   ....[36]....
        /*01a8*/ 	.word	0x0000f540


	//   ....[37]....
        /*01ac*/ 	.word	0x0000f560


	//   ....[38]....
        /*01b0*/ 	.word	0x0000f580


	//   ....[39]....
        /*01b4*/ 	.word	0x0000f5a0


	//   ....[40]....
        /*01b8*/ 	.word	0x0000f7d0


	//   ....[41]....
        /*01bc*/ 	.word	0x0000f800


	//   ....[42]....
        /*01c0*/ 	.word	0x0000f950


	//   ....[43]....
        /*01c4*/ 	.word	0x0000f980


	//   ....[44]....
        /*01c8*/ 	.word	0x0000fad0


	//   ....[45]....
        /*01cc*/ 	.word	0x0000faf0


	//   ....[46]....
        /*01d0*/ 	.word	0x00010180


	//   ....[47]....
        /*01d4*/ 	.word	0x000101a0


	//   ....[48]....
        /*01d8*/ 	.word	0x000102d0


	//   ....[49]....
        /*01dc*/ 	.word	0x00010300


	//   ....[50]....
        /*01e0*/ 	.word	0x00010430


	//   ....[51]....
        /*01e4*/ 	.word	0x00010460


	//   ....[52]....
        /*01e8*/ 	.word	0x00010590


	//   ....[53]....
        /*01ec*/ 	.word	0x000105b0


	//----- nvinfo : EIATTR_EXIT_INSTR_OFFSETS
	.align		4
.L_612:
        /*01f0*/ 	.byte	0x04, 0x1c
        /*01f2*/ 	.short	(.L_614 - .L_613)


	//   ....[0]....
.L_613:
        /*01f4*/ 	.word	0x00000030


	//   ....[1]....
        /*01f8*/ 	.word	0x0000fb00


	//   ....[2]....
        /*01fc*/ 	.word	0x0000fbd0


	//   ....[3]....
        /*0200*/ 	.word	0x0000fc30


	//   ....[4]....
        /*0204*/ 	.word	0x000105c0


	//   ....[5]....
        /*0208*/ 	.word	0x00010670


	//   ....[6]....
        /*020c*/ 	.word	0x000106d0


	//----- nvinfo : EIATTR_CTAIDZ_USED
	.align		4
.L_614:
        /*0210*/ 	.byte	0x01, 0x04
	.zero		2


	//----- nvinfo : EIATTR_MAX_THREADS
	.align		4
        /*0214*/ 	.byte	0x04, 0x05
        /*0216*/ 	.short	(.L_616 - .L_615)
.L_615:
        /*0218*/ 	.word	0x00000100
        /*021c*/ 	.word	0x00000001
        /*0220*/ 	.word	0x00000001


	//----- nvinfo : EIATTR_CRS_STACK_SIZE
	.align		4
.L_616:
        /*0224*/ 	.byte	0x04, 0x1e
        /*0226*/ 	.short	(.L_618 - .L_617)
.L_617:
        /*0228*/ 	.word	0x00000000
.L_618:


//--------------------- .nv.info._ZN7cutlass13device_kernelIN5flash19enable_sm80_to_sm89INS1_16FlashAttnFwdSm80INS1_25CollectiveMainloopFwdSm80ILi8ELi1ELb0EN4cute5tupleIJNS5_1CILi128EEENS7_ILi64EEENS7_ILi192EEEEEELi192ENS_6half_tEfNS_4arch4Sm80ELb0ELb1ELb0ELb1ELb0ELb0ELb1ELb0EEENS1_21CollectiveEpilogueFwdINS6_IJS8_SA_S9_EEENS6_IJNS7_ILi1EEESI_SI_EEESC_SE_Li256ELb1ELb1ELb0ELb0EEENS1_19SingleTileSchedulerILb1ELb0ELb1ELi128EEEEEEEEEvNT_6ParamsE --------------------------
	.section	.nv.info._ZN7cutlass13device_kernelIN5flash19enable_sm80_to_sm89INS1_16FlashAttnFwdSm80INS1_25CollectiveMainloopFwdSm80ILi8ELi1ELb0EN4cute5tupleIJNS5_1CILi128EEENS7_ILi64EEENS7_ILi192EEEEEELi192ENS_6half_tEfNS_4arch4Sm80ELb0ELb1ELb0ELb1ELb0ELb0ELb1ELb0EEENS1_21CollectiveEpilogueFwdINS6_IJS8_SA_S9_EEENS6_IJNS7_ILi1EEESI_SI_EEESC_SE_Li256ELb1ELb1ELb0ELb0EEENS1_19SingleTileSchedulerILb1ELb0ELb1ELi128EEEEEEEEEvNT_6ParamsE,"",@"SHT_CUDA_INFO"
	.sectionflags	@""
	.align	4


	//----- nvinfo : EIATTR_CUDA_API_VERSION
	.align		4
        /*0000*/ 	.byte	0x04, 0x37
        /*0002*/ 	.short	(.L_620 - .L_619)
.L_619:
        /*0004*/ 	.word	0x00000082


	//----- nvinfo : EIATTR_SW2861232_WAR
	.align		4
.L_620:
        /*0008*/ 	.byte	0x01, 0x35
	.zero		2


	//----- nvinfo : EIATTR_PARAM_CBANK
	.align		4
        /*000c*/ 	.byte	0x04, 0x0a
        /*000e*/ 	.short	(.L_622 - .L_621)
	.align		4
.L_621:
        /*0010*/ 	.word	index@(.nv.constant0._ZN7cutlass13device_kernelIN5flash19enable_sm80_to_sm89INS1_16FlashAttnFwdSm80INS1_25CollectiveMainloopFwdSm80ILi8ELi1ELb0EN4cute5tupleIJNS5_1CILi128EEENS7_ILi64EEENS7_ILi192EEEEEELi192ENS_6half_tEfNS_4arch4Sm80ELb0ELb1ELb0ELb1ELb0ELb0ELb1ELb0EEENS1_21CollectiveEpilogueFwdINS6_IJS8_SA_S9_EEENS6_IJNS7_ILi1EEESI_SI_EEESC_SE_Li256ELb1ELb1ELb0ELb0EEENS1_19SingleTileSchedulerILb1ELb0ELb1ELi128EEEEEEEEEvNT_6ParamsE)
        /*0014*/ 	.short	0x0160
        /*0016*/ 	.short	0x0418


	//----- nvinfo : EIATTR_CBANK_PARAM_SIZE
	.align		4
.L_622:
        /*0018*/ 	.byte	0x03, 0x19
        /*001a*/ 	.short	0x0418


	//----- nvinfo : EIATTR_KPARAM_INFO
	.align		4
        /*001c*/ 	.byte	0x04, 0x17
        /*001e*/ 	.short	(.L_624 - .L_623)
.L_623:
        /*0020*/ 	.word	0x00000000
        /*0024*/ 	.short	0x0000
        /*0026*/ 	.short	0x0000
        /*0028*/ 	.byte	0x00, 0xf0, 0x61, 0x10


	//----- nvinfo : EIATTR_MAXREG_COUNT
	.align		4
.L_624:
        /*002c*/ 	.byte	0x03, 0x1b
        /*002e*/ 	.short	0x00ff


	//----- nvinfo : EIATTR_NUM_BARRIERS
	.align		4
        /*0030*/ 	.byte	0x02, 0x4c
        /*0032*/ 	.byte	0x02
	.zero		1


	//----- nvinfo : EIATTR_MERCURY_ISA_VERSION
	.align		4
        /*0034*/ 	.byte	0x03, 0x5f
        /*0036*/ 	.short	0x0000


	//----- nvinfo : EIATTR_COOP_GROUP_MASK_REGIDS
	.align		4
        /*0038*/ 	.byte	0x04, 0x29
        /*003a*/ 	.short	(.L_626 - .L_625)


	//   ....[0]....
.L_625:
        /*003c*/ 	.word	0xffffffff


	//   ....[1]....
        /*0040*/ 	.word	0xffffffff


	//   ....[2]....
        /*0044*/ 	.word	0xffffffff


	//   ....[3]....
        /*0048*/ 	.word	0xffffffff


	//   ....[4]....
        /*004c*/ 	.word	0xffffffff


	//   ....[5]....
        /*0050*/ 	.word	0xffffffff


	//   ....[6]....
        /*0054*/ 	.word	0xffffffff


	//   ....[7]....
        /*0058*/ 	.word	0xffffffff


	//   ....[8]....
        /*005c*/ 	.word	0xffffffff


	//   ....[9]....
        /*0060*/ 	.word	0xffffffff


	//   ....[10]....
        /*0064*/ 	.word	0xffffffff


	//   ....[11]....
        /*0068*/ 	.word	0xffffffff


	//   ....[12]....
        /*006c*/ 	.word	0xffffffff


	//   ....[13]....
        /*0070*/ 	.word	0xffffffff


	//   ....[14]....
        /*0074*/ 	.word	0xffffffff


	//   ....[15]....
        /*0078*/ 	.word	0xffffffff


	//   ....[16]....
        /*007c*/ 	.word	0xffffffff


	//   ....[17]....
        /*0080*/ 	.word	0xffffffff


	//   ....[18]....
        /*0084*/ 	.word	0xffffffff


	//   ....[19]....
        /*0088*/ 	.word	0xffffffff


	//   ....[20]....
        /*008c*/ 	.word	0xffffffff


	//   ....[21]....
        /*0090*/ 	.word	0xffffffff


	//   ....[22]....
        /*0094*/ 	.word	0xffffffff


	//   ....[23]....
        /*0098*/ 	.word	0xffffffff


	//   ....[24]....
        /*009c*/ 	.word	0xffffffff


	//   ....[25]....
        /*00a0*/ 	.word	0xffffffff


	//   ....[26]....
        /*00a4*/ 	.word	0xffffffff


	//   ....[27]....
        /*00a8*/ 	.word	0xffffffff


	//   ....[28]....
        /*00ac*/ 	.word	0xffffffff


	//   ....[29]....
        /*00b0*/ 	.word	0xffffffff


	//   ....[30]....
        /*00b4*/ 	.word	0xffffffff


	//   ....[31]....
        /*00b8*/ 	.word	0xffffffff


	//   ....[32]....
        /*00bc*/ 	.word	0xffffffff


	//   ....[33]....
        /*00c0*/ 	.word	0xffffffff


	//   ....[34]....
        /*00c4*/ 	.word	0xffffffff


	//   ....[35]....
        /*00c8*/ 	.word	0xffffffff


	//   ....[36]....
        /*00cc*/ 	.word	0xffffffff


	//   ....[37]....
        /*00d0*/ 	.word	0xffffffff


	//   ....[38]....
        /*00d4*/ 	.word	0xffffffff


	//   ....[39]....
        /*00d8*/ 	.word	0xffffffff


	//   ....[40]....
        /*00dc*/ 	.word	0xffffffff


	//   ....[41]....
        /*00e0*/ 	.word	0xffffffff


	//   ....[42]....
        /*00e4*/ 	.word	0xffffffff


	//   ....[43]....
        /*00e8*/ 	.word	0xffffffff


	//   ....[44]....
        /*00ec*/ 	.word	0xffffffff


	//   ....[45]....
        /*00f0*/ 	.word	0xffffffff


	//   ....[46]....
        /*00f4*/ 	.word	0xffffffff


	//   ....[47]....
        /*00f8*/ 	.word	0xffffffff


	//   ....[48]....
        /*00fc*/ 	.word	0xffffffff


	//   ....[49]....
        /*0100*/ 	.word	0xffffffff


	//   ....[50]....
        /*0104*/ 	.word	0xffffffff


	//   ....[51]....
        /*0108*/ 	.word	0xffffffff


	//   ....[52]....
        /*010c*/ 	.word	0xffffffff


	//   ....[53]....
        /*0110*/ 	.word	0xffffffff


	//   ....[54]....
        /*0114*/ 	.word	0xffffffff


	//----- nvinfo : EIATTR_COOP_GROUP_INSTR_OFFSETS
	.align		4
.L_626:
        /*0118*/ 	.byte	0x04, 0x28
        /*011a*/ 	.short	(.L_628 - .L_627)


	//   ....[0]....
.L_627:
        /*011c*/ 	.word	0x00000080


	//   ....[1]....
        /*0120*/ 	.word	0x000013c0


	//   ....[2]....
        /*0124*/ 	.word	0x000014a0


	//   ....[3]....
        /*0128*/ 	.word	0x000017c0


	//   ....[4]....
        /*012c*/ 	.word	0x000017f0


	//   ....[5]....
        /*0130*/ 	.word	0x00001930


	//   ....[6]....
        /*0134*/ 	.word	0x00001960


	//   ....[7]....
        /*0138*/ 	.word	0x00001a90


	//   ....[8]....
        /*013c*/ 	.word	0x00001ad0


	//   ....[9]....
        /*0140*/ 	.word	0x00002f50


	//   ....[10]....
        /*0144*/ 	.word	0x00003250


	//   ....[11]....
        /*0148*/ 	.word	0x00003da0


	//   ....[12]....
        /*014c*/ 	.word	0x00003dc0


	//   ....[13]....
        /*0150*/ 	.word	0x00003de0


	//   ....[14]....
        /*0154*/ 	.word	0x00003e00


	//   ....[15]....
        /*0158*/ 	.word	0x00005870


	//   ....[16]....
        /*015c*/ 	.word	0x000062a0


	//   ....[17]....
        /*0160*/ 	.word	0x00006ad0


	//   ....[18]....
        /*0164*/ 	.word	0x00006ce0


	//   ....[19]....
        /*0168*/ 	.word	0x00006d10


	//   ....[20]....
        /*016c*/ 	.word	0x00006d80


	//   ....[21]....
        /*0170*/ 	.word	0x00009740


	//   ....[22]....
        /*0174*/ 	.word	0x00009760


	//   ....[23]....
        /*0178*/ 	.word	0x00009780


	//   ....[24]....
        /*017c*/ 	.word	0x000097a0


	//   ....[25]....
        /*0180*/ 	.word	0x0000c170


	//   ....[26]....
        /*0184*/ 	.word	0x0000c500


	//   ....[27]....
        /*0188*/ 	.word	0x0000ce30


	//   ....[28]....
        /*018c*/ 	.word	0x0000ce80


	//   ....[29]....
        /*0190*/ 	.word	0x0000cea0


	//   ....[30]....
        /*0194*/ 	.word	0x0000cec0


	//   ....[31]....
        /*0198*/ 	.word	0x0000e5f0


	//   ....[32]....
        /*019c*/ 	.word	0x0000e620


	//   ....[33]....
        /*01a0*/ 	.word	0x0000e660


	//   ....[34]....
        /*01a4*/ 	.word	0x0000e670


	//   ....[35]....
        /*01a8*/ 	.word	0x0000fbb0


	//   ....[36]....
        /*01ac*/ 	.word	0x0000fbe0


	//   ....[37]....
        /*01b0*/ 	.word	0x0000fc20


	//   ....[38]....
        /*01b4*/ 	.word	0x0000fc60


	//   ....[39]....
        /*01b8*/ 	.word	0x0000fe50


	//   ....[40]....
        /*01bc*/ 	.word	0x0000fe60


	//   ....[41]....
        /*01c0*/ 	.word	0x0000ffe0


	//   ....[42]....
        /*01c4*/ 	.word	0x00010010


	//   ....[43]....
        /*01c8*/ 	.word	0x00010160


	//   ....[44]....
        /*01cc*/ 	.word	0x00010190


	//   ....[45]....
        /*01d0*/ 	.word	0x000102e0


	//   ....[46]....
        /*01d4*/ 	.word	0x00010300


	//   ....[47]....
        /*01d8*/ 	.word	0x00010b10


	//   ....[48]....
        /*01dc*/ 	.word	0x00010b30


	//   ....[49]....
        /*01e0*/ 	.word	0x00010c60


	//   ....[50]....
        /*01e4*/ 	.word	0x00010c90


	//   ....[51]....
        /*01e8*/ 	.word	0x00010dc0


	//   ....[52]....
        /*01ec*/ 	.word	0x00010df0


	//   ....[53]....
        /*01f0*/ 	.word	0x00010f20


	//   ....[54]....
        /*01f4*/ 	.word	0x00010f40


	//----- nvinfo : EIATTR_EXIT_INSTR_OFFSETS
	.align		4
.L_628:
        /*01f8*/ 	.byte	0x04, 0x1c
        /*01fa*/ 	.short	(.L_630 - .L_629)


	//   ....[0]....
.L_629:
        /*01fc*/ 	.word	0x00000310


	//   ....[1]....
        /*0200*/ 	.word	0x00010310


	//   ....[2]....
        /*0204*/ 	.word	0x000103e0


	//   ....[3]....
        /*0208*/ 	.word	0x00010440


	//   ....[4]....
        /*020c*/ 	.word	0x00010f50


	//   ....[5]....
        /*0210*/ 	.word	0x00011000


	//   ....[6]....
        /*0214*/ 	.word	0x00011060


	//----- nvinfo : EIATTR_CTAIDZ_USED
	.align		4
.L_630:
        /*0218*/ 	.byte	0x01, 0x04
	.zero		2


	//----- nvinfo : EIATTR_MAX_THREADS
	.align		4
        /*021c*/ 	.byte	0x04, 0x05
        /*021e*/ 	.short	(.L_632 - .L_631)
.L_631:
        /*0220*/ 	.word	0x00000100
        /*0224*/ 	.word	0x00000001
        /*0228*/ 	.word	0x00000001


	//----- nvinfo : EIATTR_CRS_STACK_SIZE
	.align		4
.L_632:
        /*022c*/ 	.byte	0x04, 0x1e
        /*022e*/ 	.short	(.L_634 - .L_633)
.L_633:
        /*0230*/ 	.word	0x00000000
.L_634:


//--------------------- .nv.info._ZN7cutlass13device_kernelIN5flash19enable_sm80_to_sm89INS1_16FlashAttnFwdSm80INS1_25CollectiveMainloopFwdSm80ILi8ELi1ELb0EN4cute5tupleIJNS5_1CILi128EEENS7_ILi64EEENS7_ILi192EEEEEELi192ENS_6half_tEfNS_4arch4Sm80ELb0ELb1ELb0ELb1ELb0ELb1ELb1ELb0EEENS1_21CollectiveEpilogueFwdINS6_IJS8_SA_S9_EEENS6_IJNS7_ILi1EEESI_SI_EEESC_SE_Li256ELb1ELb1ELb0ELb0EEENS1_19SingleTileSchedulerILb1ELb0ELb1ELi128EEEEEEEEEvNT_6ParamsE --------------------------
	.section	.nv.info._ZN7cutlass13device_kernelIN5flash19enable_sm80_to_sm89INS1_16FlashAttnFwdSm80INS1_25CollectiveMainloopFwdSm80ILi8ELi1ELb0EN4cute5tupleIJNS5_1CILi128EEENS7_ILi64EEENS7_ILi192EEEEEELi192ENS_6half_tEfNS_4arch4Sm80ELb0ELb1ELb0ELb1ELb0ELb1ELb1ELb0EEENS1_21CollectiveEpilogueFwdINS6_IJS8_SA_S9_EEENS6_IJNS7_ILi1EEESI_SI_EEESC_SE_Li256ELb1ELb1ELb0ELb0EEENS1_19SingleTileSchedulerILb1ELb0ELb1ELi128EEEEEEEEEvNT_6ParamsE,"",@"SHT_CUDA_INFO"
	.sectionflags	@""
	.align	4


	//----- nvinfo : EIATTR_CUDA_API_VERSION
	.align		4
        /*0000*/ 	.byte	0x04, 0x37
        /*0002*/ 	.short	(.L_636 - .L_635)
.L_635:
        /*0004*/ 	.word	0x00000082


	//----- nvinfo : EIATTR_SW2861232_WAR
	.align		4
.L_636:
        /*0008*/ 	.byte	0x01, 0x35
	.zero		2


	//----- nvinfo : EIATTR_PARAM_CBANK
	.align		4
        /*000c*/ 	.byte	0x04, 0x0a
        /*000e*/ 	.short	(.L_638 - .L_637)
	.align		4
.L_637:
        /*0010*/ 	.word	index@(.nv.constant0._ZN7cutlass13device_kernelIN5flash19enable_sm80_to_sm89INS1_16FlashAttnFwdSm80INS1_25CollectiveMainloopFwdSm80ILi8ELi1ELb0EN4cute5tupleIJNS5_1CILi128EEENS7_ILi64EEENS7_ILi192EEEEEELi192ENS_6half_tEfNS_4arch4Sm80ELb0ELb1ELb0ELb1ELb0ELb1ELb1ELb0EEENS1_21CollectiveEpilogueFwdINS6_IJS8_SA_S9_EEENS6_IJNS7_ILi1EEESI_SI_EEESC_SE_Li256ELb1ELb1ELb0ELb0EEENS1_19SingleTileSchedulerILb1ELb0ELb1ELi128EEEEEEEEEvNT_6ParamsE)
        /*0014*/ 	.short	0x0160
        /*0016*/ 	.short	0x0418


	//----- nvinfo : EIATTR_CBANK_PARAM_SIZE
	.align		4
.L_638:
        /*0018*/ 	.byte	0x03, 0x19
        /*001a*/ 	.short	0x0418


	//----- nvinfo : EIATTR_KPARAM_INFO
	.align		4
        /*001c*/ 	.byte	0x04, 0x17
        /*001e*/ 	.short	(.L_640 - .L_639)
.L_639:
        /*0020*/ 	.word	0x00000000
        /*0024*/ 	.short	0x0000
        /*0026*/ 	.short	0x0000
        /*0028*/ 	.byte	0x00, 0xf0, 0x61, 0x10


	//----- nvinfo : EIATTR_MAXREG_COUNT
	.align		4
.L_640:
        /*002c*/ 	.byte	0x03, 0x1b
        /*002e*/ 	.short	0x00ff


	//----- nvinfo : EIATTR_NUM_BARRIERS
	.align		4
        /*0030*/ 	.byte	0x02, 0x4c
        /*0032*/ 	.byte	0x02
	.zero		1


	//----- nvinfo : EIATTR_MERCURY_ISA_VERSION
	.align		4
        /*0034*/ 	.byte	0x03, 0x5f
        /*0036*/ 	.short	0x0000


	//----- nvinfo : EIATTR_COOP_GROUP_MASK_REGIDS
	.align		4
        /*0038*/ 	.byte	0x04, 0x29
        /*003a*/ 	.short	(.L_642 - .L_641)


	//   ....[0]....
.L_641:
        /*003c*/ 	.word	0xffffffff


	//   ....[1]....
        /*0040*/ 	.word	0xffffffff


	//   ....[2]....
        /*0044*/ 	.word	0xffffffff


	//   ....[3]....
        /*0048*/ 	.word	0xffffffff


	//   ....[4]....
        /*004c*/ 	.word	0xffffffff


	//   ....[5]....
        /*0050*/ 	.word	0xffffffff


	//   ....[6]....
        /*0054*/ 	.word	0xffffffff


	//   ....[7]....
        /*0058*/ 	.word	0xffffffff


	//   ....[8]....
        /*005c*/ 	.word	0xffffffff


	//   ....[9]....
        /*0060*/ 	.word	0xffffffff


	//   ....[10]....
        /*0064*/ 	.word	0xffffffff


	//   ....[11]....
        /*0068*/ 	.word	0xffffffff


	//   ....[12]....
        /*006c*/ 	.word	0xffffffff


	//   ....[13]....
        /*0070*/ 	.word	0xffffffff


	//   ....[14]....
        /*0074*/ 	.word	0xffffffff


	//   ....[15]....
        /*0078*/ 	.word	0xffffffff


	//   ....[16]....
        /*007c*/ 	.word	0xffffffff


	//   ....[17]....
        /*0080*/ 	.word	0xffffffff


	//   ....[18]....
        /*0084*/ 	.word	0xffffffff


	//   ....[19]....
        /*0088*/ 	.word	0xffffffff


	//   ....[20]....
        /*008c*/ 	.word	0xffffffff


	//   ....[21]....
        /*0090*/ 	.word	0xffffffff


	//   ....[22]....
        /*0094*/ 	.word	0xffffffff


	//   ....[23]....
        /*0098*/ 	.word	0xffffffff


	//   ....[24]....
        /*009c*/ 	.word	0xffffffff


	//   ....[25]....
        /*00a0*/ 	.word	0xffffffff


	//   ....[26]....
        /*00a4*/ 	.word	0xffffffff


	//   ....[27]....
        /*00a8*/ 	.word	0xffffffff


	//   ....[28]....
        /*00ac*/ 	.word	0xffffffff


	//   ....[29]....
        /*00b0*/ 	.word	0xffffffff


	//   ....[30]....
        /*00b4*/ 	.word	0xffffffff


	//   ....[31]....
        /*00b8*/ 	.word	0xffffffff


	//   ....[32]....
        /*00bc*/ 	.word	0xffffffff


	//   ....[33]....
        /*00c0*/ 	.word	0xffffffff


	//   ....[34]....
        /*00c4*/ 	.word	0xffffffff


	//   ....[35]....
        /*00c8*/ 	.word	0xffffffff


	//   ....[36]....
        /*00cc*/ 	.word	0xffffffff


	//   ....[37]....
        /*00d0*/ 	.word	0xffffffff


	//   ....[38]....
        /*00d4*/ 	.word	0xffffffff


	//   ....[39]....
        /*00d8*/ 	.word	0xffffffff


	//   ....[40]....
        /*00dc*/ 	.word	0xffffffff


	//   ....[41]....
        /*00e0*/ 	.word	0xffffffff


	//   ....[42]....
        /*00e4*/ 	.word	0xffffffff


	//   ....[43]....
        /*00e8*/ 	.word	0xffffffff


	//   ....[44]....
        /*00ec*/ 	.word	0xffffffff


	//   ....[45]....
        /*00f0*/ 	.word	0xffffffff


	//   ....[46]....
        /*00f4*/ 	.word	0xffffffff


	//   ....[47]....
        /*00f8*/ 	.word	0xffffffff


	//   ....[48]....
        /*00fc*/ 	.word	0xffffffff


	//   ....[49]....
        /*0100*/ 	.word	0xffffffff


	//   ....[50]....
        /*0104*/ 	.word	0xffffffff


	//   ....[51]....
        /*0108*/ 	.word	0xffffffff


	//   ....[52]....
        /*010c*/ 	.word	0xffffffff


	//   ....[53]....
        /*0110*/ 	.word	0xffffffff


	//   ....[54]....
        /*0114*/ 	.word	0xffffffff


	//   ....[55]....
        /*0118*/ 	.word	0xffffffff


	//   ....[56]....
        /*011c*/ 	.word	0xffffffff


	//   ....[57]....
        /*0120*/ 	.word	0xffffffff


	//   ....[58]....
        /*0124*/ 	.word	0xffffffff


	//   ....[59]....
        /*0128*/ 	.word	0xffffffff


	//   ....[60]....
        /*012c*/ 	.word	0xffffffff


	//   ....[61]....
        /*0130*/ 	.word	0xffffffff


	//   ....[62]....
        /*0134*/ 	.word	0xffffffff


	//   ....[63]....
        /*0138*/ 	.word	0xffffffff


	//   ....[64]....
        /*013c*/ 	.word	0xffffffff


	//   ....[65]....
        /*0140*/ 	.word	0xffffffff


	//   ....[66]....
        /*0144*/ 	.word	0xffffffff


	//   ....[67]....
        /*0148*/ 	.word	0xffffffff


	//   ....[68]....
        /*014c*/ 	.word	0xffffffff


	//   ....[69]....
        /*0150*/ 	.word	0xffffffff


	//   ....[70]....
        /*0154*/ 	.word	0xffffffff


	//----- nvinfo : EIATTR_COOP_GROUP_INSTR_OFFSETS
	.align		4
.L_642:
        /*0158*/ 	.byte	0x04, 0x28
        /*015a*/ 	.short	(.L_644 - .L_643)


	//   ....[0]....
.L_643:
        /*015c*/ 	.word	0x00000090


	//   ....[1]....
        /*0160*/ 	.word	0x000074e0


	//   ....[2]....
        /*0164*/ 	.word	0x000075b0


	//   ....[3]....
        /*0168*/ 	.word	0x00007740


	//   ....[4]....
        /*016c*/ 	.word	0x00007770


	//   ....[5]....
        /*0170*/ 	.word	0x000078b0


	//   ....[6]....
        /*0174*/ 	.word	0x000078e0


	//   ....[7]....
        /*0178*/ 	.word	0x00007a10


	//   ....[8]....
        /*017c*/ 	.word	0x00007a50


	//   ....[9]....
        /*0180*/ 	.word	0x00008140


	//   ....[10]....
        /*0184*/ 	.word	0x000081a0


	//   ....[11]....
        /*0188*/ 	.word	0x000081e0


	//   ....[12]....
        /*018c*/ 	.word	0x000081f0


	//   ....[13]....
        /*0190*/ 	.word	0x00008620


	//   ....[14]....
        /*0194*/ 	.word	0x00008660


	//   ....[15]....
        /*0198*/ 	.word	0x000086a0


	//   ....[16]....
        /*019c*/ 	.word	0x00008710


	//   ....[17]....
        /*01a0*/ 	.word	0x0000b6a0


	//   ....[18]....
        /*01a4*/ 	.word	0x0000b6f0


	//   ....[19]....
        /*01a8*/ 	.word	0x0000b700


	//   ....[20]....
        /*01ac*/ 	.word	0x0000b710


	//   ....[21]....
        /*01b0*/ 	.word	0x0000b990


	//   ....[22]....
        /*01b4*/ 	.word	0x0000b9d0


	//   ....[23]....
        /*01b8*/ 	.word	0x0000ba10


	//   ....[24]....
        /*01bc*/ 	.word	0x0000ba80


	//   ....[25]....
        /*01c0*/ 	.word	0x0000fe20


	//   ....[26]....
        /*01c4*/ 	.word	0x000100f0


	//   ....[27]....
        /*01c8*/ 	.word	0x00010b10


	//   ....[28]....
        /*01cc*/ 	.word	0x00010c80


	//   ....[29]....
        /*01d0*/ 	.word	0x00010c90


	//   ....[30]....
        /*01d4*/ 	.word	0x00010ce0


	//   ....[31]....
        /*01d8*/ 	.word	0x00012f60


	//   ....[32]....
        /*01dc*/ 	.word	0x000131f0


	//   ....[33]....
        /*01e0*/ 	.word	0x00013a40


	//   ....[34]....
        /*01e4*/ 	.word	0x00013bb0


	//   ....[35]....
        /*01e8*/ 	.word	0x00013bc0


	//   ....[36]....
        /*01ec*/ 	.word	0x00013be0


	//   ....[37]....
        /*01f0*/ 	.word	0x000165c0


	//   ....[38]....
        /*01f4*/ 	.word	0x000165e0


	//   ....[39]....
        /*01f8*/ 	.word	0x00016600


	//   ....[40]....
        /*01fc*/ 	.word	0x00016630


	//   ....[41]....
        /*0200*/ 	.word	0x00019090


	//   ....[42]....
        /*0204*/ 	.word	0x000194f0


	//   ....[43]....
        /*0208*/ 	.word	0x00019d30


	//   ....[44]....
        /*020c*/ 	.word	0x00019d80


	//   ....[45]....
        /*0210*/ 	.word	0x00019da0


	//   ....[46]....
        /*0214*/ 	.word	0x00019dc0


	//   ....[47]....
        /*0218*/ 	.word	0x0001b510


	//   ....[48]....
        /*021c*/ 	.word	0x0001b540


	//   ....[49]....
        /*0220*/ 	.word	0x0001b590


	//   ....[50]....
        /*0224*/ 	.word	0x0001b5a0


	//   ....[51]....
        /*0228*/ 	.word	0x0001cb90


	//   ....[52]....
        /*022c*/ 	.word	0x0001cc10


	//   ....[53]....
        /*0230*/ 	.word	0x0001cc50


	//   ....[54]....
        /*0234*/ 	.word	0x0001cc90


	//   ....[55]....
        /*0238*/ 	.word	0x0001cec0


	//   ....[56]....
        /*023c*/ 	.word	0x0001ced0


	//   ....[57]....
        /*0240*/ 	.word	0x0001d050


	//   ....[58]....
        /*0244*/ 	.word	0x0001d080


	//   ....[59]....
        /*0248*/ 	.word	0x0001d1d0


	//   ....[60]....
        /*024c*/ 	.word	0x0001d200


	//   ....[61]....
        /*0250*/ 	.word	0x0001d350


	//   ....[62]....
        /*0254*/ 	.word	0x0001d370


	//   ....[63]....
        /*0258*/ 	.word	0x0001dcb0


	//   ....[64]....
        /*025c*/ 	.word	0x0001dcc0


	//   ....[65]....
        /*0260*/ 	.word	0x0001ddf0


	//   ....[66]....
        /*0264*/ 	.word	0x0001de20


	//   ....[67]....
        /*0268*/ 	.word	0x0001df50


	//   ....[68]....
        /*026c*/ 	.word	0x0001df80


	//   ....[69]....
        /*0270*/ 	.word	0x0001e0b0


	//   ....[70]....
        /*0274*/ 	.word	0x0001e0d0


	//----- nvinfo : EIATTR_EXIT_INSTR_OFFSETS
	.align		4
.L_644:
        /*0278*/ 	.byte	0x04, 0x1c
        /*027a*/ 	.short	(.L_646 - .L_645)


	//   ....[0]....
.L_645:
        /*027c*/ 	.word	0x00000440


	//   ....[1]....
        /*0280*/ 	.word	0x0001d380


	//   ....[2]....
        /*0284*/ 	.word	0x0001d450


	//   ....[3]....
        /*0288*/ 	.word	0x0001d4b0


	//   ....[4]....
        /*028c*/ 	.word	0x0001e0e0


	//   ....[5]....
        /*0290*/ 	.word	0x0001e190


	//   ....[6]....
        /*0294*/ 	.word	0x0001e1f0


	//----- nvinfo : EIATTR_CTAIDZ_USED
	.align		4
.L_646:
        /*0298*/ 	.byte	0x01, 0x04
	.zero		2


	//----- nvinfo : EIATTR_MAX_THREADS
	.align		4
        /*029c*/ 	.byte	0x04, 0x05
        /*029e*/ 	.short	(.L_648 - .L_647)
.L_647:
        /*02a0*/ 	.word	0x00000100
        /*02a4*/ 	.word	0x00000001
        /*02a8*/ 	.word	0x00000001


	//----- nvinfo : EIATTR_CRS_STACK_SIZE
	.align		4
.L_648:
        /*02ac*/ 	.byte	0x04, 0x1e
        /*02ae*/ 	.short	(.L_650 - .L_649)
.L_649:
        /*02b0*/ 	.word	0x00000000
.L_650:


//--------------------- .nv.info._ZN7cutlass13device_kernelIN5flash19enable_sm80_to_sm89INS1_16FlashAttnFwdSm80INS1_25CollectiveMainloopFwdSm80ILi8ELi1ELb1EN4cute5tupleIJNS5_1CILi128EEENS7_ILi96EEENS7_ILi192EEEEEELi192ENS_6half_tEfNS_4arch4Sm80ELb1ELb0ELb0ELb0ELb0ELb0ELb1ELb0EEENS1_21CollectiveEpilogueFwdINS6_IJS8_SA_S9_EEENS6_IJNS7_ILi1EEESI_SI_EEESC_SE_Li256ELb0ELb1ELb0ELb0EEENS1_30DynamicPersistentTileSchedulerILi256ELi256ELb0ELb1ELb0EEEEEEEEEvNT_6ParamsE --------------------------
	.section	.nv.info._ZN7cutlass13device_kernelIN5flash19enable_sm80_to_sm89INS1_16FlashAttnFwdSm80INS1_25CollectiveMainloopFwdSm80ILi8ELi1ELb1EN4cute5tupleIJNS5_1CILi128EEENS7_ILi96EEENS7_ILi192EEEEEELi192ENS_6half_tEfNS_4arch4Sm80ELb1ELb0ELb0ELb0ELb0ELb0ELb1ELb0EEENS1_21CollectiveEpilogueFwdINS6_IJS8_SA_S9_EEENS6_IJNS7_ILi1EEESI_SI_EEESC_SE_Li256ELb0ELb1ELb0ELb0EEENS1_30DynamicPersistentTileSchedulerILi256ELi256ELb0ELb1ELb0EEEEEEEEEvNT_6ParamsE,"",@"SHT_CUDA_INFO"
	.sectionflags	@""
	.align	4


	//----- nvinfo : EIATTR_CUDA_API_VERSION
	.align		4
        /*0000*/ 	.byte	0x04, 0x37
        /*0002*/ 	.short	(.L_652 - .L_651)
.L_651:
        /*0004*/ 	.word	0x00000082


	//----- nvinfo : EIATTR_SW2861232_WAR
	.align		4
.L_652:
        /*0008*/ 	.byte	0x01, 0x35
	.zero		2


	//----- nvinfo : EIATTR_PARAM_CBANK
	.align		4
        /*000c*/ 	.byte	0x04, 0x0a
        /*000e*/ 	.short	(.L_654 - .L_653)
	.align		4
.L_653:
        /*0010*/ 	.word	index@(.nv.constant0._ZN7cutlass13device_kernelIN5flash19enable_sm80_to_sm89INS1_16FlashAttnFwdSm80INS1_25CollectiveMainloopFwdSm80ILi8ELi1ELb1EN4cute5tupleIJNS5_1CILi128EEENS7_ILi96EEENS7_ILi192EEEEEELi192ENS_6half_tEfNS_4arch4Sm80ELb1ELb0ELb0ELb0ELb0ELb0ELb1ELb0EEENS1_21CollectiveEpilogueFwdINS6_IJS8_SA_S9_EEENS6_IJNS7_ILi1EEESI_SI_EEESC_SE_Li256ELb0ELb1ELb0ELb0EEENS1_30DynamicPersistentTileSchedulerILi256ELi256ELb0ELb1ELb0EEEEEEEEEvNT_6ParamsE)
        /*0014*/ 	.short	0x0160
        /*0016*/ 	.short	0x0428


	//----- nvinfo : EIATTR_CBANK_PARAM_SIZE
	.align		4
.L_654:
        /*0018*/ 	.byte	0x03, 0x19
        /*001a*/ 	.short	0x0428


	//----- nvinfo : EIATTR_KPARAM_INFO
	.align		4
        /*001c*/ 	.byte	0x04, 0x17
        /*001e*/ 	.short	(.L_656 - .L_655)
.L_655:
        /*0020*/ 	.word	0x00000000
        /*0024*/ 	.short	0x0000
        /*0026*/ 	.short	0x0000
        /*0028*/ 	.byte	0x00, 0xf0, 0xa1, 0x10


	//----- nvinfo : EIATTR_MAXREG_COUNT
	.align		4
.L_656:
        /*002c*/ 	.byte	0x03, 0x1b
        /*002e*/ 	.short	0x00ff


	//----- nvinfo : EIATTR_NUM_BARRIERS
	.align		4
        /*0030*/ 	.byte	0x02, 0x4c
        /*0032*/ 	.byte	0x06
	.zero		1


	//----- nvinfo : EIATTR_ANNOTATIONS
	.align		4
        /*0034*/ 	.byte	0x04, 0x55
        /*0036*/ 	.short	(.L_658 - .L_657)


	//   ....[0]....
.L_657:
        /* <DEDUP_REMOVED lines=68> */


	//----- nvinfo : EIATTR_MERCURY_ISA_VERSION
	.align		4
.L_658:
        /*0460*/ 	.byte	0x03, 0x5f
        /*0462*/ 	.short	0x0000


	//----- nvinfo : EIATTR_INT_WARP_WIDE_INSTR_OFFSETS
	.align		4
        /*0464*/ 	.byte	0x04, 0x31
        /*0466*/ 	.short	(.L_660 - .L_659)


	//   ....[0]....
.L_659:
        /*0468*/ 	.word	0x0000e130


	//   ....[1]....
        /*046c*/ 	.word	0x0000e1b0


	//----- nvinfo : EIATTR_COOP_GROUP_MASK_REGIDS
	.align		4
.L_660:
        /*0470*/ 	.byte	0x04, 0x29
        /*0472*/ 	.short	(.L_662 - .L_661)


	//   ....[0]....
.L_661:
        /*0474*/ 	.word	0xffffffff


	//   ....[1]....
        /*0478*/ 	.word	0xffffffff


	//   ....[2]....
        /*047c*/ 	.word	0xffffffff


	//   ....[3]....
        /*0480*/ 	.word	0xffffffff


	//   ....[4]....
        /*0484*/ 	.word	0xffffffff


	//   ....[5]....
        /*0488*/ 	.word	0xffffffff


	//   ....[6]....
        /*048c*/ 	.word	0xffffffff


	//   ....[7]....
        /*0490*/ 	.word	0xffffffff


	//   ....[8]....
        /*0494*/ 	.word	0xffffffff


	//   ....[9]....
        /*0498*/ 	.word	0xffffffff


	//   ....[10]....
        /*049c*/ 	.word	0xffffffff


	//   ....[11]....
        /*04a0*/ 	.word	0xffffffff


	//   ....[12]....
        /*04a4*/ 	.word	0xffffffff


	//   ....[13]....
        /*04a8*/ 	.word	0xffffffff


	//   ....[14]....
        /*04ac*/ 	.word	0xffffffff


	//   ....[15]....
        /*04b0*/ 	.word	0xffffffff


	//   ....[16]....
        /*04b4*/ 	.word	0xffffffff


	//   ....[17]....
        /*04b8*/ 	.word	0xffffffff


	//   ....[18]....
        /*04bc*/ 	.word	0xffffffff


	//   ....[19]....
        /*04c0*/ 	.word	0xffffffff


	//   ....[20]....
        /*04c4*/ 	.word	0xffffffff


	//   ....[21]....
        /*04c8*/ 	.word	0xffffffff


	//   ....[22]....
        /*04cc*/ 	.word	0xffffffff


	//   ....[23]....
        /*04d0*/ 	.word	0xffffffff


	//   ....[24]....
        /*04d4*/ 	.word	0xffffffff


	//   ....[25]....
        /*04d8*/ 	.word	0xffffffff


	//   ....[26]....
        /*04dc*/ 	.word	0xffffffff


	//   ....[27]....
        /*04e0*/ 	.word	0xffffffff


	//   ....[28]....
        /*04e4*/ 	.word	0xffffffff


	//   ....[29]....
        /*04e8*/ 	.word	0xffffffff


	//   ....[30]....
        /*04ec*/ 	.word	0xffffffff


	//   ....[31]....
        /*04f0*/ 	.word	0xffffffff


	//   ....[32]....
        /*04f4*/ 	.word	0xffffffff


	//   ....[33]....
        /*04f8*/ 	.word	0xffffffff


	//   ....[34]....
        /*04fc*/ 	.word	0xffffffff


	//   ....[35]....
        /*0500*/ 	.word	0xffffffff


	//   ....[36]....
        /*0504*/ 	.word	0xffffffff


	//   ....[37]....
        /*0508*/ 	.word	0xffffffff


	//   ....[38]....
        /*050c*/ 	.word	0xffffffff


	//   ....[39]....
        /*0510*/ 	.word	0xffffffff


	//   ....[40]....
        /*0514*/ 	.word	0xffffffff


	//   ....[41]....
        /*0518*/ 	.word	0xffffffff


	//   ....[42]....
        /*051c*/ 	.word	0xffffffff


	//   ....[43]....
        /*0520*/ 	.word	0xffffffff


	//   ....[44]....
        /*0524*/ 	.word	0xffffffff


	//   ....[45]....
        /*0528*/ 	.word	0xffffffff


	//   ....[46]....
        /*052c*/ 	.word	0xffffffff


	//   ....[47]....
        /*0530*/ 	.word	0xffffffff


	//   ....[48]....
        /*0534*/ 	.word	0xffffffff


	//   ....[49]....
        /*0538*/ 	.word	0xffffffff


	//   ....[50]....
        /*053c*/ 	.word	0xffffffff


	//   ....[51]....
        /*0540*/ 	.word	0xffffffff


	//   ....[52]....
        /*0544*/ 	.word	0xffffffff


	//   ....[53]....
        /*0548*/ 	.word	0xffffffff


	//   ....[54]....
        /*054c*/ 	.word	0xffffffff


	//   ....[55]....
        /*0550*/ 	.word	0xffffffff


	//   ....[56]....
        /*0554*/ 	.word	0xffffffff


	//   ....[57]....
        /*0558*/ 	.word	0xffffffff


	//   ....[58]....
        /*055c*/ 	.word	0xffffffff


	//   ....[59]....
        /*0560*/ 	.word	0xffffffff


	//   ....[60]....
        /*0564*/ 	.word	0xffffffff


	//   ....[61]....
        /*0568*/ 	.word	0xffffffff


	//   ....[62]....
        /*056c*/ 	.word	0xffffffff


	//   ....[63]....
        /*0570*/ 	.word	0xffffffff


	//----- nvinfo : EIATTR_COOP_GROUP_INSTR_OFFSETS
	.align		4
.L_662:
        /*0574*/ 	.byte	0x04, 0x28
        /*0576*/ 	.short	(.L_664 - .L_663)


	//   ....[0]....
.L_663:
        /*0578*/ 	.word	0x00000050


	//   ....[1]....
        /*057c*/ 	.word	0x000018f0


	//   ....[2]....
        /*0580*/ 	.word	0x00001900


	//   ....[3]....
        /*0584*/ 	.word	0x00001920


	//   ....[4]....
        /*0588*/ 	.word	0x00001930


	//   ....[5]....
        /*058c*/ 	.word	0x00001a60


	//   ....[6]....
        /*0590*/ 	.word	0x00001a80


	//   ....[7]....
        /*0594*/ 	.word	0x00001b20


	//   ....[8]....
        /*0598*/ 	.word	0x00001b40


	//   ....[9]....
        /*059c*/ 	.word	0x00003400


	//   ....[10]....
        /*05a0*/ 	.word	0x00003410


	//   ....[11]....
        /*05a4*/ 	.word	0x00003c80


	//   ....[12]....
        /*05a8*/ 	.word	0x00003e00


	//   ....[13]....
        /*05ac*/ 	.word	0x00003e10


	//   ....[14]....
        /*05b0*/ 	.word	0x00003e60


	//   ....[15]....
        /*05b4*/ 	.word	0x00006450


	//   ....[16]....
        /*05b8*/ 	.word	0x00007030


	//   ....[17]....
        /*05bc*/ 	.word	0x00007410


	//   ....[18]....
        /*05c0*/ 	.word	0x00007530


	//   ....[19]....
        /*05c4*/ 	.word	0x00007900


	//   ....[20]....
        /*05c8*/ 	.word	0x000079a0


	//   ....[21]....
        /*05cc*/ 	.word	0x0000b4c0


	//   ....[22]....
        /*05d0*/ 	.word	0x0000b510


	//   ....[23]....
        /*05d4*/ 	.word	0x0000b530


	//   ....[24]....
        /*05d8*/ 	.word	0x0000b550


	//   ....[25]....
        /*05dc*/ 	.word	0x0000d8e0


	//   ....[26]....
        /*05e0*/ 	.word	0x0000d930


	//   ....[27]....
        /*05e4*/ 	.word	0x0000d950


	//   ....[28]....
        /*05e8*/ 	.word	0x0000d970


	//   ....[29]....
        /*05ec*/ 	.word	0x0000e990


	//   ....[30]....
        /*05f0*/ 	.word	0x0000ed00


	//   ....[31]....
        /*05f4*/ 	.word	0x0000ed30


	//   ....[32]....
        /*05f8*/ 	.word	0x0000ed50


	//   ....[33]....
        /*05fc*/ 	.word	0x0000ed80


	//   ....[34]....
        /*0600*/ 	.word	0x0000ef50


	//   ....[35]....
        /*0604*/ 	.word	0x0000ef70


	//   ....[36]....
        /*0608*/ 	.word	0x0000f130


	//   ....[37]....
        /*060c*/ 	.word	0x0000f160


	//   ....[38]....
        /*0610*/ 	.word	0x0000f260


	//   ....[39]....
        /*0614*/ 	.word	0x0000f290


	//   ....[40]....
        /*0618*/ 	.word	0x0000f390


	//   ....[41]....
        /*061c*/ 	.word	0x0000f3b0


	//   ....[42]....
        /*0620*/ 	.word	0x0000f960


	//   ....[43]....
        /*0624*/ 	.word	0x0000f980


	//   ....[44]....
        /*0628*/ 	.word	0x0000fb10


	//   ....[45]....
        /*062c*/ 	.word	0x0000fb20


	//   ....[46]....
        /*0630*/ 	.word	0x0000fca0


	//   ....[47]....
        /*0634*/ 	.word	0x0000fcc0


	//   ....[48]....
        /*0638*/ 	.word	0x0000fe40


	//   ....[49]....
        /*063c*/ 	.word	0x0000fe50


	//   ....[50]....
        /*0640*/ 	.word	0x00010040


	//   ....[51]....
        /*0644*/ 	.word	0x00010120


	//   ....[52]....
        /*0648*/ 	.word	0x00010180


	//   ....[53]....
        /*064c*/ 	.word	0x000101d0


	//   ....[54]....
        /*0650*/ 	.word	0x00010220


	//   ....[55]....
        /*0654*/ 	.word	0x00010290


	//   ....[56]....
        /*0658*/ 	.word	0x00010300


	//   ....[57]....
        /*065c*/ 	.word	0x00010360


	//   ....[58]....
        /*0660*/ 	.word	0x000103c0


	//   ....[59]....
        /*0664*/ 	.word	0x00010420


	//   ....[60]....
        /*0668*/ 	.word	0x00010490


	//   ....[61]....
        /*066c*/ 	.word	0x000104f0


	//   ....[62]....
        /*0670*/ 	.word	0x00010550


	//   ....[63]....
        /*0674*/ 	.word	0x000105c0


	//----- nvinfo : EIATTR_EXIT_INSTR_OFFSETS
	.align		4
.L_664:
        /*0678*/ 	.byte	0x04, 0x1c
        /*067a*/ 	.short	(.L_666 - .L_665)


	//   ....[0]....
.L_665:
        /*067c*/ 	.word	0x000000a0


	//   ....[1]....
        /*0680*/ 	.word	0x000100e0


	//----- nvinfo : EIATTR_MAX_THREADS
	.align		4
.L_666:
        /*0684*/ 	.byte	0x04, 0x05
        /*0686*/ 	.short	(.L_668 - .L_667)
.L_667:
        /*0688*/ 	.word	0x00000100
        /*068c*/ 	.word	0x00000001
        /*0690*/ 	.word	0x00000001


	//----- nvinfo : EIATTR_CRS_STACK_SIZE
	.align		4
.L_668:
        /*0694*/ 	.byte	0x04, 0x1e
        /*0696*/ 	.short	(.L_670 - .L_669)
.L_669:
        /*0698*/ 	.word	0x00000000
.L_670:


//--------------------- .nv.info._ZN7cutlass13device_kernelIN5flash19enable_sm80_to_sm89INS1_16FlashAttnFwdSm80INS1_25CollectiveMainloopFwdSm80ILi8ELi1ELb1EN4cute5tupleIJNS5_1CILi128EEENS7_ILi96EEENS7_ILi192EEEEEELi192ENS_6half_tEfNS_4arch4Sm80ELb1ELb0ELb0ELb1ELb0ELb0ELb1ELb0EEENS1_21CollectiveEpilogueFwdINS6_IJS8_SA_S9_EEENS6_IJNS7_ILi1EEESI_SI_EEESC_SE_Li256ELb1ELb1ELb0ELb0EEENS1_19SingleTileSchedulerILb1ELb0ELb1ELi128EEEEEEEEEvNT_6ParamsE --------------------------
	.section	.nv.info._ZN7cutlass13device_kernelIN5flash19enable_sm80_to_sm89INS1_16FlashAttnFwdSm80INS1_25CollectiveMainloopFwdSm80ILi8ELi1ELb1EN4cute5tupleIJNS5_1CILi128EEENS7_ILi96EEENS7_ILi192EEEEEELi192ENS_6half_tEfNS_4arch4Sm80ELb1ELb0ELb0ELb1ELb0ELb0ELb1ELb0EEENS1_21CollectiveEpilogueFwdINS6_IJS8_SA_S9_EEENS6_IJNS7_ILi1EEESI_SI_EEESC_SE_Li256ELb1ELb1ELb0ELb0EEENS1_19SingleTileSchedulerILb1ELb0ELb1ELi128EEEEEEEEEvNT_6ParamsE,"",@"SHT_CUDA_INFO"
	.sectionflags	@""
	.align	4


	//----- nvinfo : EIATTR_CUDA_API_VERSION
	.align		4
        /*0000*/ 	.byte	0x04, 0x37
        /*0002*/ 	.short	(.L_672 - .L_671)
.L_671:
        /*0004*/ 	.word	0x00000082


	//----- nvinfo : EIATTR_SW2861232_WAR
	.align		4
.L_672:
        /*0008*/ 	.byte	0x01, 0x35
	.zero		2


	//----- nvinfo : EIATTR_PARAM_CBANK
	.align		4
        /*000c*/ 	.byte	0x04, 0x0a
        /*000e*/ 	.short	(.L_674 - .L_673)
	.align		4
.L_673:
        /*0010*/ 	.word	index@(.nv.constant0._ZN7cutlass13device_kernelIN5flash19enable_sm80_to_sm89INS1_16FlashAttnFwdSm80INS1_25CollectiveMainloopFwdSm80ILi8ELi1ELb1EN4cute5tupleIJNS5_1CILi128EEENS7_ILi96EEENS7_ILi192EEEEEELi192ENS_6half_tEfNS_4arch4Sm80ELb1ELb0ELb0ELb1ELb0ELb0ELb1ELb0EEENS1_21CollectiveEpilogueFwdINS6_IJS8_SA_S9_EEENS6_IJNS7_ILi1EEESI_SI_EEESC_SE_Li256ELb1ELb1ELb0ELb0EEENS1_19SingleTileSchedulerILb1ELb0ELb1ELi128EEEEEEEEEvNT_6ParamsE)
        /*0014*/ 	.short	0x0160
        /*0016*/ 	.short	0x0418


	//----- nvinfo : EIATTR_CBANK_PARAM_SIZE
	.align		4
.L_674:
        /*0018*/ 	.byte	0x03, 0x19
        /*001a*/ 	.short	0x0418


	//----- nvinfo : EIATTR_KPARAM_INFO
	.align		4
        /*001c*/ 	.byte	0x04, 0x17
        /*001e*/ 	.short	(.L_676 - .L_675)
.L_675:
        /*0020*/ 	.word	0x00000000
        /*0024*/ 	.short	0x0000
        /*0026*/ 	.short	0x0000
        /*0028*/ 	.byte	0x00, 0xf0, 0x61, 0x10


	//----- nvinfo : EIATTR_MAXREG_COUNT
	.align		4
.L_676:
        /*002c*/ 	.byte	0x03, 0x1b
        /*002e*/ 	.short	0x00ff


	//----- nvinfo : EIATTR_NUM_BARRIERS
	.align		4
        /*0030*/ 	.byte	0x02, 0x4c
        /*0032*/ 	.byte	0x02
	.zero		1


	//----- nvinfo : EIATTR_ANNOTATIONS
	.align		4
        /*0034*/ 	.byte	0x04, 0x55
        /*0036*/ 	.short	(.L_678 - .L_677)


	//   ....[0]....
.L_677:
        /* <DEDUP_REMOVED lines=26> */


	//----- nvinfo : EIATTR_MERCURY_ISA_VERSION
	.align		4
.L_678:
        /*01c8*/ 	.byte	0x03, 0x5f
        /*01ca*/ 	.short	0x0000


	//----- nvinfo : EIATTR_COOP_GROUP_MASK_REGIDS
	.align		4
        /*01cc*/ 	.byte	0x04, 0x29
        /*01ce*/ 	.short	(.L_680 - .L_679)


	//   ....[0]....
.L_679:
        /*01d0*/ 	.word	0xffffffff


	//   ....[1]....
        /*01d4*/ 	.word	0xffffffff


	//   ....[2]....
        /*01d8*/ 	.word	0xffffffff


	//   ....[3]....
        /*01dc*/ 	.word	0xffffffff


	//   ....[4]....
        /*01e0*/ 	.word	0xffffffff


	//   ....[5]....
        /*01e4*/ 	.word	0xffffffff


	//   ....[6]....
        /*01e8*/ 	.word	0xffffffff


	//   ....[7]....
        /*01ec*/ 	.word	0xffffffff


	//   ....[8]....
        /*01f0*/ 	.word	0xffffffff


	//   ....[9]....
        /*01f4*/ 	.word	0xffffffff


	//   ....[10]....
        /*01f8*/ 	.word	0xffffffff


	//   ....[11]....
        /*01fc*/ 	.word	0xffffffff


	//   ....[12]....
        /*0200*/ 	.word	0xffffffff


	//   ....[13]....
        /*0204*/ 	.word	0xffffffff


	//   ....[14]....
        /*0208*/ 	.word	0xffffffff


	//   ....[15]....
        /*020c*/ 	.word	0xffffffff


	//   ....[16]....
        /*0210*/ 	.word	0xffffffff


	//   ....[17]....
        /*0214*/ 	.word	0xffffffff


	//   ....[18]....
        /*0218*/ 	.word	0xffffffff


	//   ....[19]....
        /*021c*/ 	.word	0xffffffff


	//   ....[20]....
        /*0220*/ 	.word	0xffffffff


	//   ....[21]....
        /*0224*/ 	.word	0xffffffff


	//   ....[22]....
        /*0228*/ 	.word	0xffffffff


	//   ....[23]....
        /*022c*/ 	.word	0xffffffff


	//   ....[24]....
        /*0230*/ 	.word	0xffffffff


	//   ....[25]....
        /*0234*/ 	.word	0xffffffff


	//   ....[26]....
        /*0238*/ 	.word	0xffffffff


	//   ....[27]....
        /*023c*/ 	.word	0xffffffff


	//   ....[28]....
        /*0240*/ 	.word	0xffffffff


	//   ....[29]....
        /*0244*/ 	.word	0xffffffff


	//   ....[30]....
        /*0248*/ 	.word	0xffffffff


	//   ....[31]....
        /*024c*/ 	.word	0xffffffff


	//   ....[32]....
        /*0250*/ 	.word	0xffffffff


	//   ....[33]....
        /*0254*/ 	.word	0xffffffff


	//   ....[34]....
        /*0258*/ 	.word	0xffffffff


	//   ....[35]....
        /*025c*/ 	.word	0xffffffff


	//   ....[36]....
        /*0260*/ 	.word	0xffffffff


	//   ....[37]....
        /*0264*/ 	.word	0xffffffff


	//   ....[38]....
        /*0268*/ 	.word	0xffffffff


	//   ....[39]....
        /*026c*/ 	.word	0xffffffff


	//   ....[40]....
        /*0270*/ 	.word	0xffffffff


	//   ....[41]....
        /*0274*/ 	.word	0xffffffff


	//   ....[42]....
        /*0278*/ 	.word	0xffffffff


	//   ....[43]....
        /*027c*/ 	.word	0xffffffff


	//   ....[44]....
        /*0280*/ 	.word	0xffffffff


	//   ....[45]....
        /*0284*/ 	.word	0xffffffff


	//   ....[46]....
        /*0288*/ 	.word	0xffffffff


	//   ....[47]....
        /*028c*/ 	.word	0xffffffff


	//   ....[48]....
        /*0290*/ 	.word	0xffffffff


	//----- nvinfo : EIATTR_COOP_GROUP_INSTR_OFFSETS
	.align		4
.L_680:
        /*0294*/ 	.byte	0x04, 0x28
        /*0296*/ 	.short	(.L_682 - .L_681)


	//   ....[0]....
.L_681:
        /*0298*/ 	.word	0x00000090


	//   ....[1]....
        /*029c*/ 	.word	0x000011b0


	//   ....[2]....
        /*02a0*/ 	.word	0x000011f0


	//   ....[3]....
        /*02a4*/ 	.word	0x00001240


	//   ....[4]....
        /*02a8*/ 	.word	0x000012e0


	//   ....[5]....
        /*02ac*/ 	.word	0x00001480


	//   ....[6]....
        /*02b0*/ 	.word	0x000014c0


	//   ....[7]....
        /*02b4*/ 	.word	0x00001540


	//   ....[8]....
        /*02b8*/ 	.word	0x00001550


	//   ....[9]....
        /*02bc*/ 	.word	0x000034c0


	//   ....[10]....
        /*02c0*/ 	.word	0x000034e0


	//   ....[11]....
        /*02c4*/ 	.word	0x00003ec0


	//   ....[12]....
        /*02c8*/ 	.word	0x00003f50


	//   ....[13]....
        /*02cc*/ 	.word	0x00003f70


	//   ....[14]....
        /*02d0*/ 	.word	0x00003f90


	//   ....[15]....
        /*02d4*/ 	.word	0x00006b80


	//   ....[16]....
        /*02d8*/ 	.word	0x00006bc0


	//   ....[17]....
        /*02dc*/ 	.word	0x00007df0


	//   ....[18]....
        /*02e0*/ 	.word	0x00007f80


	//   ....[19]....
        /*02e4*/ 	.word	0x00008030


	//   ....[20]....
        /*02e8*/ 	.word	0x000080b0


	//   ....[21]....
        /*02ec*/ 	.word	0x0000bc90


	//   ....[22]....
        /*02f0*/ 	.word	0x0000bcc0


	//   ....[23]....
        /*02f4*/ 	.word	0x0000bce0


	//   ....[24]....
        /*02f8*/ 	.word	0x0000bd00


	//   ....[25]....
        /*02fc*/ 	.word	0x0000df70


	//   ....[26]....
        /*0300*/ 	.word	0x0000df80


	//   ....[27]....
        /*0304*/ 	.word	0x0000dfb0


	//   ....[28]....
        /*0308*/ 	.word	0x0000dfc0


	//   ....[29]....
        /*030c*/ 	.word	0x0000f530


	//   ....[30]....
        /*0310*/ 	.word	0x0000f580


	//   ....[31]....
        /*0314*/ 	.word	0x0000f5b0


	//   ....[32]....
        /*0318*/ 	.word	0x0000f5d0


	//   ....[33]....
        /*031c*/ 	.word	0x0000f7b0


	//   ....[34]....
        /*0320*/ 	.word	0x0000f7c0


	//   ....[35]....
        /*0324*/ 	.word	0x0000f940


	//   ....[36]....
        /*0328*/ 	.word	0x0000f970


	//   ....[37]....
        /*032c*/ 	.word	0x0000fac0


	//   ....[38]....
        /*0330*/ 	.word	0x0000faf0


	//   ....[39]....
        /*0334*/ 	.word	0x0000fc40


	//   ....[40]....
        /*0338*/ 	.word	0x0000fc60


	//   ....[41]....
        /*033c*/ 	.word	0x00010460


	//   ....[42]....
        /*0340*/ 	.word	0x00010480


	//   ....[43]....
        /*0344*/ 	.word	0x000105d0


	//   ....[44]....
        /*0348*/ 	.word	0x00010600


	//   ....[45]....
        /*034c*/ 	.word	0x00010730


	//   ....[46]....
        /*0350*/ 	.word	0x00010760


	//   ....[47]....
        /*0354*/ 	.word	0x00010890


	//   ....[48]....
        /*0358*/ 	.word	0x000108b0


	//----- nvinfo : EIATTR_EXIT_INSTR_OFFSETS
	.align		4
.L_682:
        /*035c*/ 	.byte	0x04, 0x1c
        /*035e*/ 	.short	(.L_684 - .L_683)


	//   ....[0]....
.L_683:
        /*0360*/ 	.word	0x00000350


	//   ....[1]....
        /*0364*/ 	.word	0x0000fc70


	//   ....[2]....
        /*0368*/ 	.word	0x0000fd40


	//   ....[3]....
        /*036c*/ 	.word	0x0000fda0


	//   ....[4]....
        /*0370*/ 	.word	0x000108c0


	//   ....[5]....
        /*0374*/ 	.word	0x00010970


	//   ....[6]....
        /*0378*/ 	.word	0x000109d0


	//----- nvinfo : EIATTR_CTAIDZ_USED
	.align		4
.L_684:
        /*037c*/ 	.byte	0x01, 0x04
	.zero		2


	//----- nvinfo : EIATTR_MAX_THREADS
	.align		4
        /*0380*/ 	.byte	0x04, 0x05
        /*0382*/ 	.short	(.L_686 - .L_685)
.L_685:
        /*0384*/ 	.word	0x00000100
        /*0388*/ 	.word	0x00000001
        /*038c*/ 	.word	0x00000001


	//----- nvinfo : EIATTR_CRS_STACK_SIZE
	.align		4
.L_686:
        /*0390*/ 	.byte	0x04, 0x1e
        /*0392*/ 	.short	(.L_688 - .L_687)
.L_687:
        /*0394*/ 	.word	0x00000000
.L_688:


//--------------------- .nv.info._ZN7cutlass13device_kernelIN5flash19enable_sm80_to_sm89INS1_16FlashAttnFwdSm80INS1_25CollectiveMainloopFwdSm80ILi8ELi1ELb0EN4cute5tupleIJNS5_1CILi128EEENS7_ILi64EEENS7_ILi192EEEEEELi192ENS_6half_tEfNS_4arch4Sm80ELb1ELb0ELb0ELb1ELb0ELb1ELb1ELb0EEENS1_21CollectiveEpilogueFwdINS6_IJS8_SA_S9_EEENS6_IJNS7_ILi1EEESI_SI_EEESC_SE_Li256ELb1ELb1ELb0ELb0EEENS1_19SingleTileSchedulerILb1ELb0ELb1ELi128EEEEEEEEEvNT_6ParamsE --------------------------
	.section	.nv.info._ZN7cutlass13device_kernelIN5flash19enable_sm80_to_sm89INS1_16FlashAttnFwdSm80INS1_25CollectiveMainloopFwdSm80ILi8ELi1ELb0EN4cute5tupleIJNS5_1CILi128EEENS7_ILi64EEENS7_ILi192EEEEEELi192ENS_6half_tEfNS_4arch4Sm80ELb1ELb0ELb0ELb1ELb0ELb1ELb1ELb0EEENS1_21CollectiveEpilogueFwdINS6_IJS8_SA_S9_EEENS6_IJNS7_ILi1EEESI_SI_EEESC_SE_Li256ELb1ELb1ELb0ELb0EEENS1_19SingleTileSchedulerILb1ELb0ELb1ELi128EEEEEEEEEvNT_6ParamsE,"",@"SHT_CUDA_INFO"
	.sectionflags	@""
	.align	4


	//----- nvinfo : EIATTR_CUDA_API_VERSION
	.align		4
        /*0000*/ 	.byte	0x04, 0x37
        /*0002*/ 	.short	(.L_690 - .L_689)
.L_689:
        /*0004*/ 	.word	0x00000082


	//----- nvinfo : EIATTR_SW2861232_WAR
	.align		4
.L_690:
        /*0008*/ 	.byte	0x01, 0x35
	.zero		2


	//----- nvinfo : EIATTR_PARAM_CBANK
	.align		4
        /*000c*/ 	.byte	0x04, 0x0a
        /*000e*/ 	.short	(.L_692 - .L_691)
	.align		4
.L_691:
        /*0010*/ 	.word	index@(.nv.constant0._ZN7cutlass13device_kernelIN5flash19enable_sm80_to_sm89INS1_16FlashAttnFwdSm80INS1_25CollectiveMainloopFwdSm80ILi8ELi1ELb0EN4cute5tupleIJNS5_1CILi128EEENS7_ILi64EEENS7_ILi192EEEEEELi192ENS_6half_tEfNS_4arch4Sm80ELb1ELb0ELb0ELb1ELb0ELb1ELb1ELb0EEENS1_21CollectiveEpilogueFwdINS6_IJS8_SA_S9_EEENS6_IJNS7_ILi1EEESI_SI_EEESC_SE_Li256ELb1ELb1ELb0ELb0EEENS1_19SingleTileSchedulerILb1ELb0ELb1ELi128EEEEEEEEEvNT_6ParamsE)
        /*0014*/ 	.short	0x0160
        /*0016*/ 	.short	0x0418


	//----- nvinfo : EIATTR_CBANK_PARAM_SIZE
	.align		4
.L_692:
        /*0018*/ 	.byte	0x03, 0x19
        /*001a*/ 	.short	0x0418


	//----- nvinfo : EIATTR_KPARAM_INFO
	.align		4
        /*001c*/ 	.byte	0x04, 0x17
        /*001e*/ 	.short	(.L_694 - .L_693)
.L_693:
        /*0020*/ 	.word	0x00000000
        /*0024*/ 	.short	0x0000
        /*0026*/ 	.short	0x0000
        /*0028*/ 	.byte	0x00, 0xf0, 0x61, 0x10


	//----- nvinfo : EIATTR_MAXREG_COUNT
	.align		4
.L_694:
        /*002c*/ 	.byte	0x03, 0x1b
        /*002e*/ 	.short	0x00ff


	//----- nvinfo : EIATTR_NUM_BARRIERS
	.align		4
        /*0030*/ 	.byte	0x02, 0x4c
        /*0032*/ 	.byte	0x02
	.zero		1


	//----- nvinfo : EIATTR_MERCURY_ISA_VERSION
	.align		4
        /*0034*/ 	.byte	0x03, 0x5f
        /*0036*/ 	.short	0x0000


	//----- nvinfo : EIATTR_COOP_GROUP_MASK_REGIDS
	.align		4
        /*0038*/ 	.byte	0x04, 0x29
        /*003a*/ 	.short	(.L_696 - .L_695)


	//   ....[0]....
.L_695:
        /*003c*/ 	.word	0xffffffff


	//   ....[1]....
        /*0040*/ 	.word	0xffffffff


	//   ....[2]....
        /*0044*/ 	.word	0xffffffff


	//   ....[3]....
        /*0048*/ 	.word	0xffffffff


	//   ....[4]....
        /*004c*/ 	.word	0xffffffff


	//   ....[5]....
        /*0050*/ 	.word	0xffffffff


	//   ....[6]....
        /*0054*/ 	.word	0xffffffff


	//   ....[7]....
        /*0058*/ 	.word	0xffffffff


	//   ....[8]....
        /*005c*/ 	.word	0xffffffff


	//   ....[9]....
        /*0060*/ 	.word	0xffffffff


	//   ....[10]....
        /*0064*/ 	.word	0xffffffff


	//   ....[11]....
        /*0068*/ 	.word	0xffffffff


	//   ....[12]....
        /*006c*/ 	.word	0xffffffff


	//   ....[13]....
        /*0070*/ 	.word	0xffffffff


	//   ....[14]....
        /*0074*/ 	.word	0xffffffff


	//   ....[15]....
        /*0078*/ 	.word	0xffffffff


	//   ....[16]....
        /*007c*/ 	.word	0xffffffff


	//   ....[17]....
        /*0080*/ 	.word	0xffffffff


	//   ....[18]....
        /*0084*/ 	.word	0xffffffff


	//   ....[19]....
        /*0088*/ 	.word	0xffffffff


	//   ....[20]....
        /*008c*/ 	.word	0xffffffff


	//   ....[21]....
        /*0090*/ 	.word	0xffffffff


	//   ....[22]....
        /*0094*/ 	.word	0xffffffff


	//   ....[23]....
        /*0098*/ 	.word	0xffffffff


	//   ....[24]....
        /*009c*/ 	.word	0xffffffff


	//   ....[25]....
        /*00a0*/ 	.word	0xffffffff


	//   ....[26]....
        /*00a4*/ 	.word	0xffffffff


	//   ....[27]....
        /*00a8*/ 	.word	0xffffffff


	//   ....[28]....
        /*00ac*/ 	.word	0xffffffff


	//   ....[29]....
        /*00b0*/ 	.word	0xffffffff


	//   ....[30]....
        /*00b4*/ 	.word	0xffffffff


	//   ....[31]....
        /*00b8*/ 	.word	0xffffffff


	//   ....[32]....
        /*00bc*/ 	.word	0xffffffff


	//   ....[33]....
        /*00c0*/ 	.word	0xffffffff


	//   ....[34]....
        /*00c4*/ 	.word	0xffffffff


	//   ....[35]....
        /*00c8*/ 	.word	0xffffffff


	//   ....[36]....
        /*00cc*/ 	.word	0xffffffff


	//   ....[37]....
        /*00d0*/ 	.word	0xffffffff


	//   ....[38]....
        /*00d4*/ 	.word	0xffffffff


	//   ....[39]....
        /*00d8*/ 	.word	0xffffffff


	//   ....[40]....
        /*00dc*/ 	.word	0xffffffff


	//   ....[41]....
        /*00e0*/ 	.word	0xffffffff


	//   ....[42]....
        /*00e4*/ 	.word	0xffffffff


	//   ....[43]....
        /*00e8*/ 	.word	0xffffffff


	//   ....[44]....
        /*00ec*/ 	.word	0xffffffff


	//   ....[45]....
        /*00f0*/ 	.word	0xffffffff


	//   ....[46]....
        /*00f4*/ 	.word	0xffffffff


	//   ....[47]....
        /*00f8*/ 	.word	0xffffffff


	//   ....[48]....
        /*00fc*/ 	.word	0xffffffff


	//   ....[49]....
        /*0100*/ 	.word	0xffffffff


	//   ....[50]....
        /*0104*/ 	.word	0xffffffff


	//   ....[51]....
        /*0108*/ 	.word	0xffffffff


	//   ....[52]....
        /*010c*/ 	.word	0xffffffff


	//   ....[53]....
        /*0110*/ 	.word	0xffffffff


	//   ....[54]....
        /*0114*/ 	.word	0xffffffff


	//   ....[55]....
        /*0118*/ 	.word	0xffffffff


	//   ....[56]....
        /*011c*/ 	.word	0xffffffff


	//   ....[57]....
        /*0120*/ 	.word	0xffffffff


	//   ....[58]....
        /*0124*/ 	.word	0xffffffff


	//   ....[59]....
        /*0128*/ 	.word	0xffffffff


	//   ....[60]....
        /*012c*/ 	.word	0xffffffff


	//   ....[61]....
        /*0130*/ 	.word	0xffffffff


	//   ....[62]....
        /*0134*/ 	.word	0xffffffff


	//   ....[63]....
        /*0138*/ 	.word	0xffffffff


	//   ....[64]....
        /*013c*/ 	.word	0xffffffff


	//----- nvinfo : EIATTR_COOP_GROUP_INSTR_OFFSETS
	.align		4
.L_696:
        /*0140*/ 	.byte	0x04, 0x28
        /*0142*/ 	.short	(.L_698 - .L_697)


	//   ....[0]....
.L_697:
        /*0144*/ 	.word	0x00000080


	//   ....[1]....
        /*0148*/ 	.word	0x00006620


	//   ....[2]....
        /*014c*/ 	.word	0x00006670


	//   ....[3]....
        /*0150*/ 	.word	0x00006830


	//   ....[4]....
        /*0154*/ 	.word	0x00006860


	//   ....[5]....
        /*0158*/ 	.word	0x000069a0


	//   ....[6]....
        /*015c*/ 	.word	0x000069d0


	//   ....[7]....
        /*0160*/ 	.word	0x00006b00


	//   ....[8]....
        /*0164*/ 	.word	0x00006b40


	//   ....[9]....
        /*0168*/ 	.word	0x00007240


	//   ....[10]....
        /*016c*/ 	.word	0x00007270


	//   ....[11]....
        /*0170*/ 	.word	0x000072a0


	//   ....[12]....
        /*0174*/ 	.word	0x000072b0


	//   ....[13]....
        /*0178*/ 	.word	0x000076e0


	//   ....[14]....
        /*017c*/ 	.word	0x00007720


	//   ....[15]....
        /*0180*/ 	.word	0x00007760


	//   ....[16]....
        /*0184*/ 	.word	0x000077d0


	//   ....[17]....
        /*0188*/ 	.word	0x0000a710


	//   ....[18]....
        /*018c*/ 	.word	0x0000a7a0


	//   ....[19]....
        /*0190*/ 	.word	0x0000a7b0


	//   ....[20]....
        /*0194*/ 	.word	0x0000a7c0


	//   ....[21]....
        /*0198*/ 	.word	0x0000aa40


	//   ....[22]....
        /*019c*/ 	.word	0x0000aa80


	//   ....[23]....
        /*01a0*/ 	.word	0x0000aac0


	//   ....[24]....
        /*01a4*/ 	.word	0x0000ab30


	//   ....[25]....
        /*01a8*/ 	.word	0x0000ece0


	//   ....[26]....
        /*01ac*/ 	.word	0x0000ecf0


	//   ....[27]....
        /*01b0*/ 	.word	0x0000f370


	//   ....[28]....
        /*01b4*/ 	.word	0x0000f410


	//   ....[29]....
        /*01b8*/ 	.word	0x0000f450


	//   ....[30]....
        /*01bc*/ 	.word	0x0000f480


	//   ....[31]....
        /*01c0*/ 	.word	0x00011440


	//   ....[32]....
        /*01c4*/ 	.word	0x00011470


	//   ....[33]....
        /*01c8*/ 	.word	0x00011a90


	//   ....[34]....
        /*01cc*/ 	.word	0x00011bb0


	//   ....[35]....
        /*01d0*/ 	.word	0x00011c00


	//   ....[36]....
        /*01d4*/ 	.word	0x00011d10


	//   ....[37]....
        /*01d8*/ 	.word	0x00014590


	//   ....[38]....
        /*01dc*/ 	.word	0x000145b0


	//   ....[39]....
        /*01e0*/ 	.word	0x000145f0


	//   ....[40]....
        /*01e4*/ 	.word	0x00014640


	//   ....[41]....
        /*01e8*/ 	.word	0x00015f60


	//   ....[42]....
        /*01ec*/ 	.word	0x00015f90


	//   ....[43]....
        /*01f0*/ 	.word	0x00015fe0


	//   ....[44]....
        /*01f4*/ 	.word	0x00015ff0


	//   ....[45]....
        /*01f8*/ 	.word	0x00017530


	//   ....[46]....
        /*01fc*/ 	.word	0x00017570


	//   ....[47]....
        /*0200*/ 	.word	0x000175b0


	//   ....[48]....
        /*0204*/ 	.word	0x000175f0


	//   ....[49]....
        /*0208*/ 	.word	0x000177b0


	//   ....[50]....
        /*020c*/ 	.word	0x000177c0


	//   ....[51]....
        /*0210*/ 	.word	0x00017940


	//   ....[52]....
        /*0214*/ 	.word	0x00017970


	//   ....[53]....
        /*0218*/ 	.word	0x00017ac0


	//   ....[54]....
        /*021c*/ 	.word	0x00017af0


	//   ....[55]....
        /*0220*/ 	.word	0x00017c40


	//   ....[56]....
        /*0224*/ 	.word	0x00017c60


	//   ....[57]....
        /*0228*/ 	.word	0x00018440


	//   ....[58]....
        /*022c*/ 	.word	0x00018460


	//   ....[59]....
        /*0230*/ 	.word	0x00018590


	//   ....[60]....
        /*0234*/ 	.word	0x000185c0


	//   ....[61]....
        /*0238*/ 	.word	0x000186f0


	//   ....[62]....
        /*023c*/ 	.word	0x00018720


	//   ....[63]....
        /*0240*/ 	.word	0x00018850


	//   ....[64]....
        /*0244*/ 	.word	0x00018870


	//----- nvinfo : EIATTR_EXIT_INSTR_OFFSETS
	.align		4
.L_698:
        /*0248*/ 	.byte	0x04, 0x1c
        /*024a*/ 	.short	(.L_700 - .L_699)


	//   ....[0]....
.L_699:
        /*024c*/ 	.word	0x00000330


	//   ....[1]....
        /*0250*/ 	.word	0x00017c70


	//   ....[2]....
        /*0254*/ 	.word	0x00017d40


	//   ....[3]....
        /*0258*/ 	.word	0x00017da0


	//   ....[4]....
        /*025c*/ 	.word	0x00018880


	//   ....[5]....
        /*0260*/ 	.word	0x00018930


	//   ....[6]....
        /*0264*/ 	.word	0x00018990


	//----- nvinfo : EIATTR_CTAIDZ_USED
	.align		4
.L_700:
        /*0268*/ 	.byte	0x01, 0x04
	.zero		2


	//----- nvinfo : EIATTR_MAX_THREADS
	.align		4
        /*026c*/ 	.byte	0x04, 0x05
        /*026e*/ 	.short	(.L_702 - .L_701)
.L_701:
        /*0270*/ 	.word	0x00000100
        /*0274*/ 	.word	0x00000001
        /*0278*/ 	.word	0x00000001


	//----- nvinfo : EIATTR_CRS_STACK_SIZE
	.align		4
.L_702:
        /*027c*/ 	.byte	0x04, 0x1e
        /*027e*/ 	.short	(.L_704 - .L_703)
.L_703:
        /*0280*/ 	.word	0x00000000
.L_704:


//--------------------- .nv.info._ZN7cutlass13device_kernelIN5flash19enable_sm80_to_sm89INS1_16FlashAttnFwdSm80INS1_25CollectiveMainloopFwdSm80ILi8ELi2ELb1EN4cute5tupleIJNS5_1CILi128EEENS7_ILi96EEENS7_ILi192EEEEEELi192ENS_6half_tEfNS_4arch4Sm80ELb0ELb0ELb0ELb0ELb0ELb0ELb1ELb0EEENS1_21CollectiveEpilogueFwdINS6_IJS8_SA_S9_EEENS6_IJNS7_ILi1EEESI_SI_EEESC_SE_Li256ELb0ELb1ELb0ELb0EEENS1_19SingleTileSchedulerILb0ELb0ELb1ELi128EEEEEEEEEvNT_6ParamsE --------------------------
	.section	.nv.info._ZN7cutlass13device_kernelIN5flash19enable_sm80_to_sm89INS1_16FlashAttnFwdSm80INS1_25CollectiveMainloopFwdSm80ILi8ELi2ELb1EN4cute5tupleIJNS5_1CILi128EEENS7_ILi96EEENS7_ILi192EEEEEELi192ENS_6half_tEfNS_4arch4Sm80ELb0ELb0ELb0ELb0ELb0ELb0ELb1ELb0EEENS1_21CollectiveEpilogueFwdINS6_IJS8_SA_S9_EEENS6_IJNS7_ILi1EEESI_SI_EEESC_SE_Li256ELb0ELb1ELb0ELb0EEENS1_19SingleTileSchedulerILb0ELb0ELb1ELi128EEEEEEEEEvNT_6ParamsE,"",@"SHT_CUDA_INFO"
	.sectionflags	@""
	.align	4


	//----- nvinfo : EIATTR_CUDA_API_VERSION
	.align		4
        /*0000*/ 	.byte	0x04, 0x37
        /*0002*/ 	.short	(.L_706 - .L_705)
.L_705:
        /*0004*/ 	.word	0x00000082


	//----- nvinfo : EIATTR_SW2861232_WAR
	.align		4
.L_706:
        /*0008*/ 	.byte	0x01, 0x35
	.zero		2


	//----- nvinfo : EIATTR_PARAM_CBANK
	.align		4
        /*000c*/ 	.byte	0x04, 0x0a
        /*000e*/ 	.short	(.L_708 - .L_707)
	.align		4
.L_707:
        /*0010*/ 	.word	index@(.nv.constant0._ZN7cutlass13device_kernelIN5flash19enable_sm80_to_sm89INS1_16FlashAttnFwdSm80INS1_25CollectiveMainloopFwdSm80ILi8ELi2ELb1EN4cute5tupleIJNS5_1CILi128EEENS7_ILi96EEENS7_ILi192EEEEEELi192ENS_6half_tEfNS_4arch4Sm80ELb0ELb0ELb0ELb0ELb0ELb0ELb1ELb0EEENS1_21CollectiveEpilogueFwdINS6_IJS8_SA_S9_EEENS6_IJNS7_ILi1EEESI_SI_EEESC_SE_Li256ELb0ELb1ELb0ELb0EEENS1_19SingleTileSchedulerILb0ELb0ELb1ELi128EEEEEEEEEvNT_6ParamsE)
        /*0014*/ 	.short	0x0160
        /*0016*/ 	.short	0x0418


	//----- nvinfo : EIATTR_CBANK_PARAM_SIZE
	.align		4
.L_708:
        /*0018*/ 	.byte	0x03, 0x19
        /*001a*/ 	.short	0x0418


	//----- nvinfo : EIATTR_KPARAM_INFO
	.align		4
        /*001c*/ 	.byte	0x04, 0x17
        /*001e*/ 	.short	(.L_710 - .L_709)
.L_709:
        /*0020*/ 	.word	0x00000000
        /*0024*/ 	.short	0x0000
        /*0026*/ 	.short	0x0000
        /*0028*/ 	.byte	0x00, 0xf0, 0x61, 0x10


	//----- nvinfo : EIATTR_MAXREG_COUNT
	.align		4
.L_710:
        /*002c*/ 	.byte	0x03, 0x1b
        /*002e*/ 	.short	0x00ff


	//----- nvinfo : EIATTR_NUM_BARRIERS
	.align		4
        /*0030*/ 	.byte	0x02, 0x4c
        /*0032*/ 	.byte	0x02
	.zero		1


	//----- nvinfo : EIATTR_ANNOTATIONS
	.align		4
        /*0034*/ 	.byte	0x04, 0x55
        /*0036*/ 	.short	(.L_712 - .L_711)


	//   ....[0]....
.L_711:
        /*0038*/ 	.word	0x00000001
        /*003c*/ 	.byte	0xe0, 0x02, 0x00, 0x00, 0x01, 0x00, 0x00, 0x00, 0x10, 0x03, 0x00, 0x00, 0x01, 0x00, 0x00, 0x00
        /*004c*/ 	.byte	0x00, 0x0b, 0x00, 0x00, 0x01, 0x00, 0x00, 0x00, 0x20, 0x0d, 0x00, 0x00, 0x01, 0x00, 0x00, 0x00
        /*005c*/ 	.byte	0x00, 0x11, 0x00, 0x00, 0x01, 0x00, 0x00, 0x00, 0x60, 0x1a, 0x00, 0x00, 0x01, 0x00, 0x00, 0x00
        /*006c*/ 	.byte	0x00, 0x27, 0x00, 0x00, 0x01, 0x00, 0x00, 0x00, 0x70, 0x49, 0x00, 0x00, 0x01, 0x00, 0x00, 0x00
        /*007c*/ 	.byte	0x80, 0x5d, 0x00, 0x00, 0x01, 0x00, 0x00, 0x00, 0xb0, 0x5d, 0x00, 0x00, 0x01, 0x00, 0x00, 0x00
        /*008c*/ 	.byte	0x90, 0x88, 0x00, 0x00, 0x01, 0x00, 0x00, 0x00, 0x70, 0x94, 0x00, 0x00, 0x01, 0x00, 0x00, 0x00
        /*009c*/ 	.byte	0x90, 0x94, 0x00, 0x00, 0x01, 0x00, 0x00, 0x00, 0xe0, 0x96, 0x00, 0x00


	//----- nvinfo : EIATTR_MERCURY_ISA_VERSION
	.align		4
.L_712:
        /*00a8*/ 	.byte	0x03, 0x5f
        /*00aa*/ 	.short	0x0000


	//----- nvinfo : EIATTR_COOP_GROUP_MASK_REGIDS
	.align		4
        /*00ac*/ 	.byte	0x04, 0x29
        /*00ae*/ 	.short	(.L_714 - .L_713)


	//   ....[0]....
.L_713:
        /*00b0*/ 	.word	0xffffffff


	//   ....[1]....
        /*00b4*/ 	.word	0xffffffff


	//   ....[2]....
        /*00b8*/ 	.word	0xffffffff


	//   ....[3]....
        /*00bc*/ 	.word	0xffffffff


	//   ....[4]....
        /*00c0*/ 	.word	0xffffffff


	//   ....[5]....
        /*00c4*/ 	.word	0xffffffff


	//   ....[6]....
        /*00c8*/ 	.word	0xffffffff


	//   ....[7]....
        /*00cc*/ 	.word	0xffffffff


	//   ....[8]....
        /*00d0*/ 	.word	0xffffffff


	//   ....[9]....
        /*00d4*/ 	.word	0xffffffff


	//   ....[10]....
        /*00d8*/ 	.word	0xffffffff


	//   ....[11]....
        /*00dc*/ 	.word	0xffffffff


	//   ....[12]....
        /*00e0*/ 	.word	0xffffffff


	//   ....[13]....
        /*00e4*/ 	.word	0xffffffff


	//   ....[14]....
        /*00e8*/ 	.word	0xffffffff


	//   ....[15]....
        /*00ec*/ 	.word	0xffffffff


	//   ....[16]....
        /*00f0*/ 	.word	0xffffffff


	//   ....[17]....
        /*00f4*/ 	.word	0xffffffff


	//   ....[18]....
        /*00f8*/ 	.word	0xffffffff


	//   ....[19]....
        /*00fc*/ 	.word	0xffffffff


	//   ....[20]....
        /*0100*/ 	.word	0xffffffff


	//   ....[21]....
        /*0104*/ 	.word	0xffffffff


	//   ....[22]....
        /*0108*/ 	.word	0xffffffff


	//   ....[23]....
        /*010c*/ 	.word	0xffffffff


	//   ....[24]....
        /*0110*/ 	.word	0xffffffff


	//   ....[25]....
        /*0114*/ 	.word	0xffffffff


	//   ....[26]....
        /*0118*/ 	.word	0xffffffff


	//   ....[27]....
        /*011c*/ 	.word	0xffffffff


	//   ....[28]....
        /*0120*/ 	.word	0xffffffff


	//   ....[29]....
        /*0124*/ 	.word	0xffffffff


	//   ....[30]....
        /*0128*/ 	.word	0xffffffff


	//   ....[31]....
        /*012c*/ 	.word	0xffffffff


	//----- nvinfo : EIATTR_COOP_GROUP_INSTR_OFFSETS
	.align		4
.L_714:
        /*0130*/ 	.byte	0x04, 0x28
        /*0132*/ 	.short	(.L_716 - .L_715)


	//   ....[0]....
.L_715:
        /*0134*/ 	.word	0x00000610


	//   ....[1]....
        /*0138*/ 	.word	0x000006d0


	//   ....[2]....
        /*013c*/ 	.word	0x00000840


	//   ....[3]....
        /*0140*/ 	.word	0x00000920


	//   ....[4]....
        /*0144*/ 	.word	0x00000950


	//   ....[5]....
        /*0148*/ 	.word	0x00000970


	//   ....[6]....
        /*014c*/ 	.word	0x00000b70


	//   ....[7]....
        /*0150*/ 	.word	0x00000bc0


	//   ....[8]....
        /*0154*/ 	.word	0x00002f80


	//   ....[9]....
        /*0158*/ 	.word	0x00003020


	//   ....[10]....
        /*015c*/ 	.word	0x00003030


	//   ....[11]....
        /*0160*/ 	.word	0x00003060


	//   ....[12]....
        /*0164*/ 	.word	0x00007250


	//   ....[13]....
        /*0168*/ 	.word	0x00007280


	//   ....[14]....
        /*016c*/ 	.word	0x000072a0


	//   ....[15]....
        /*0170*/ 	.word	0x000072c0


	//   ....[16]....
        /*0174*/ 	.word	0x000094c0


	//   ....[17]....
        /*0178*/ 	.word	0x000094d0


	//   ....[18]....
        /*017c*/ 	.word	0x00009520


	//   ....[19]....
        /*0180*/ 	.word	0x00009540


	//   ....[20]....
        /*0184*/ 	.word	0x0000a8f0


	//   ....[21]....
        /*0188*/ 	.word	0x0000a900


	//   ....[22]....
        /*018c*/ 	.word	0x0000a920


	//   ....[23]....
        /*0190*/ 	.word	0x0000a930


	//   ....[24]....
        /*0194*/ 	.word	0x0000aa30


	//   ....[25]....
        /*0198*/ 	.word	0x0000aa50


	//   ....[26]....
        /*019c*/ 	.word	0x0000abb0


	//   ....[27]....
        /*01a0*/ 	.word	0x0000abe0


	//   ....[28]....
        /*01a4*/ 	.word	0x0000ad10


	//   ....[29]....
        /*01a8*/ 	.word	0x0000ad40


	//   ....[30]....
        /*01ac*/ 	.word	0x0000ae70


	//   ....[31]....
        /*01b0*/ 	.word	0x0000ae90


	//----- nvinfo : EIATTR_EXIT_INSTR_OFFSETS
	.align		4
.L_716:
        /*01b4*/ 	.byte	0x04, 0x1c
        /*01b6*/ 	.short	(.L_718 - .L_717)


	//   ....[0]....
.L_717:
        /*01b8*/ 	.word	0x00000040


	//   ....[1]....
        /*01bc*/ 	.word	0x0000aea0


	//   ....[2]....
        /*01c0*/ 	.word	0x0000af50


	//   ....[3]....
        /*01c4*/ 	.word	0x0000afb0


	//----- nvinfo : EIATTR_CTAIDZ_USED
	.align		4
.L_718:
        /*01c8*/ 	.byte	0x01, 0x04
	.zero		2


	//----- nvinfo : EIATTR_MAX_THREADS
	.align		4
        /*01cc*/ 	.byte	0x04, 0x05
        /*01ce*/ 	.short	(.L_720 - .L_719)
.L_719:
        /*01d0*/ 	.word	0x00000100
        /*01d4*/ 	.word	0x00000001
        /*01d8*/ 	.word	0x00000001


	//----- nvinfo : EIATTR_CRS_STACK_SIZE
	.align		4
.L_720:
        /*01dc*/ 	.byte	0x04, 0x1e
        /*01de*/ 	.short	(.L_722 - .L_721)
.L_721:
        /*01e0*/ 	.word	0x00000000
.L_722:


//--------------------- .nv.info._ZN7cutlass13device_kernelIN5flash19enable_sm80_to_sm89INS1_16FlashAttnFwdSm80INS1_25CollectiveMainloopFwdSm80ILi8ELi2ELb1EN4cute5tupleIJNS5_1CILi128EEENS7_ILi96EEENS7_ILi192EEEEEELi192ENS_6half_tEfNS_4arch4Sm80ELb0ELb0ELb0ELb1ELb0ELb0ELb1ELb0EEENS1_21CollectiveEpilogueFwdINS6_IJS8_SA_S9_EEENS6_IJNS7_ILi1EEESI_SI_EEESC_SE_Li256ELb1ELb1ELb0ELb0EEENS1_19SingleTileSchedulerILb1ELb0ELb1ELi128EEEEEEEEEvNT_6ParamsE --------------------------
	.section	.nv.info._ZN7cutlass13device_kernelIN5flash19enable_sm80_to_sm89INS1_16FlashAttnFwdSm80INS1_25CollectiveMainloopFwdSm80ILi8ELi2ELb1EN4cute5tupleIJNS5_1CILi128EEENS7_ILi96EEENS7_ILi192EEEEEELi192ENS_6half_tEfNS_4arch4Sm80ELb0ELb0ELb0ELb1ELb0ELb0ELb1ELb0EEENS1_21CollectiveEpilogueFwdINS6_IJS8_SA_S9_EEENS6_IJNS7_ILi1EEESI_SI_EEESC_SE_Li256ELb1ELb1ELb0ELb0EEENS1_19SingleTileSchedulerILb1ELb0ELb1ELi128EEEEEEEEEvNT_6ParamsE,"",@"SHT_CUDA_INFO"
	.sectionflags	@""
	.align	4


	//----- nvinfo : EIATTR_CUDA_API_VERSION
	.align		4
        /*0000*/ 	.byte	0x04, 0x37
        /*0002*/ 	.short	(.L_724 - .L_723)
.L_723:
        /*0004*/ 	.word	0x00000082


	//----- nvinfo : EIATTR_SW2861232_WAR
	.align		4
.L_724:
        /*0008*/ 	.byte	0x01, 0x35
	.zero		2


	//----- nvinfo : EIATTR_PARAM_CBANK
	.align		4
        /*000c*/ 	.byte	0x04, 0x0a
        /*000e*/ 	.short	(.L_726 - .L_725)
	.align		4
.L_725:
        /*0010*/ 	.word	index@(.nv.constant0._ZN7cutlass13device_kernelIN5flash19enable_sm80_to_sm89INS1_16FlashAttnFwdSm80INS1_25CollectiveMainloopFwdSm80ILi8ELi2ELb1EN4cute5tupleIJNS5_1CILi128EEENS7_ILi96EEENS7_ILi192EEEEEELi192ENS_6half_tEfNS_4arch4Sm80ELb0ELb0ELb0ELb1ELb0ELb0ELb1ELb0EEENS1_21CollectiveEpilogueFwdINS6_IJS8_SA_S9_EEENS6_IJNS7_ILi1EEESI_SI_EEESC_SE_Li256ELb1ELb1ELb0ELb0EEENS1_19SingleTileSchedulerILb1ELb0ELb1ELi128EEEEEEEEEvNT_6ParamsE)
        /*0014*/ 	.short	0x0160
        /*0016*/ 	.short	0x0418


	//----- nvinfo : EIATTR_CBANK_PARAM_SIZE
	.align		4
.L_726:
        /*0018*/ 	.byte	0x03, 0x19
        /*001a*/ 	.short	0x0418


	//----- nvinfo : EIATTR_KPARAM_INFO
	.align		4
        /*001c*/ 	.byte	0x04, 0x17
        /*001e*/ 	.short	(.L_728 - .L_727)
.L_727:
        /*0020*/ 	.word	0x00000000
        /*0024*/ 	.short	0x0000
        /*0026*/ 	.short	0x0000
        /*0028*/ 	.byte	0x00, 0xf0, 0x61, 0x10


	//----- nvinfo : EIATTR_MAXREG_COUNT
	.align		4
.L_728:
        /*002c*/ 	.byte	0x03, 0x1b
        /*002e*/ 	.short	0x00ff


	//----- nvinfo : EIATTR_NUM_BARRIERS
	.align		4
        /*0030*/ 	.byte	0x02, 0x4c
        /*0032*/ 	.byte	0x02
	.zero		1


	//----- nvinfo : EIATTR_ANNOTATIONS
	.align		4
        /*0034*/ 	.byte	0x04, 0x55
        /*0036*/ 	.short	(.L_730 - .L_729)


	//   ....[0]....
.L_729:
        /* <DEDUP_REMOVED lines=10> */


	//----- nvinfo : EIATTR_MERCURY_ISA_VERSION
	.align		4
.L_730:
        /*00c8*/ 	.byte	0x03, 0x5f
        /*00ca*/ 	.short	0x0000


	//----- nvinfo : EIATTR_COOP_GROUP_MASK_REGIDS
	.align		4
        /*00cc*/ 	.byte	0x04, 0x29
        /*00ce*/ 	.short	(.L_732 - .L_731)


	//   ....[0]....
.L_731:
        /*00d0*/ 	.word	0xffffffff


	//   ....[1]....
        /*00d4*/ 	.word	0xffffffff


	//   ....[2]....
        /*00d8*/ 	.word	0xffffffff


	//   ....[3]....
        /*00dc*/ 	.word	0xffffffff


	//   ....[4]....
        /*00e0*/ 	.word	0xffffffff


	//   ....[5]....
        /*00e4*/ 	.word	0xffffffff


	//   ....[6]....
        /*00e8*/ 	.word	0xffffffff


	//   ....[7]....
        /*00ec*/ 	.word	0xffffffff


	//   ....[8]....
        /*00f0*/ 	.word	0xffffffff


	//   ....[9]....
        /*00f4*/ 	.word	0xffffffff


	//   ....[10]....
        /*00f8*/ 	.word	0xffffffff


	//   ....[11]....
        /*00fc*/ 	.word	0xffffffff


	//   ....[12]....
        /*0100*/ 	.word	0xffffffff


	//   ....[13]....
        /*0104*/ 	.word	0xffffffff


	//   ....[14]....
        /*0108*/ 	.word	0xffffffff


	//   ....[15]....
        /*010c*/ 	.word	0xffffffff


	//   ....[16]....
        /*0110*/ 	.word	0xffffffff


	//   ....[17]....
        /*0114*/ 	.word	0xffffffff


	//   ....[18]....
        /*0118*/ 	.word	0xffffffff


	//   ....[19]....
        /*011c*/ 	.word	0xffffffff


	//   ....[20]....
        /*0120*/ 	.word	0xffffffff


	//   ....[21]....
        /*0124*/ 	.word	0xffffffff


	//   ....[22]....
        /*0128*/ 	.word	0xffffffff


	//   ....[23]....
        /*012c*/ 	.word	0xffffffff


	//   ....[24]....
        /*0130*/ 	.word	0xffffffff


	//   ....[25]....
        /*0134*/ 	.word	0xffffffff


	//   ....[26]....
        /*0138*/ 	.word	0xffffffff


	//   ....[27]....
        /*013c*/ 	.word	0xffffffff


	//   ....[28]....
        /*0140*/ 	.word	0xffffffff


	//   ....[29]....
        /*0144*/ 	.word	0xffffffff


	//   ....[30]....
        /*0148*/ 	.word	0xffffffff


	//   ....[31]....
        /*014c*/ 	.word	0xffffffff


	//   ....[32]....
        /*0150*/ 	.word	0xffffffff


	//   ....[33]....
        /*0154*/ 	.word	0xffffffff


	//   ....[34]....
        /*0158*/ 	.word	0xffffffff


	//   ....[35]....
        /*015c*/ 	.word	0xffffffff


	//   ....[36]....
        /*0160*/ 	.word	0xffffffff


	//   ....[37]....
        /*0164*/ 	.word	0xffffffff


	//   ....[38]....
        /*0168*/ 	.word	0xffffffff


	//   ....[39]....
        /*016c*/ 	.word	0xffffffff


	//   ....[40]....
        /*0170*/ 	.word	0xffffffff


	//----- nvinfo : EIATTR_COOP_GROUP_INSTR_OFFSETS
	.align		4
.L_732:
        /*0174*/ 	.byte	0x04, 0x28
        /*0176*/ 	.short	(.L_734 - .L_733)


	//   ....[0]....
.L_733:
        /*0178*/ 	.word	0x00000090


	//   ....[1]....
        /*017c*/ 	.word	0x00001110


	//   ....[2]....
        /*0180*/ 	.word	0x00001170


	//   ....[3]....
        /*0184*/ 	.word	0x00001280


	//   ....[4]....
        /*0188*/ 	.word	0x000012b0


	//   ....[5]....
        /*018c*/ 	.word	0x00001400


	//   ....[6]....
        /*0190*/ 	.word	0x00001420


	//   ....[7]....
        /*0194*/ 	.word	0x00001490


	//   ....[8]....
        /*0198*/ 	.word	0x000014c0


	//   ....[9]....
        /*019c*/ 	.word	0x00003970


	//   ....[10]....
        /*01a0*/ 	.word	0x00003a30


	//   ....[11]....
        /*01a4*/ 	.word	0x00003a40


	//   ....[12]....
        /*01a8*/ 	.word	0x00003a70


	//   ....[13]....
        /*01ac*/ 	.word	0x00007900


	//   ....[14]....
        /*01b0*/ 	.word	0x00007930


	//   ....[15]....
        /*01b4*/ 	.word	0x00007950


	//   ....[16]....
        /*01b8*/ 	.word	0x00007970


	//   ....[17]....
        /*01bc*/ 	.word	0x00009b40


	//   ....[18]....
        /*01c0*/ 	.word	0x00009b70


	//   ....[19]....
        /*01c4*/ 	.word	0x00009bb0


	//   ....[20]....
        /*01c8*/ 	.word	0x00009bc0


	//   ....[21]....
        /*01cc*/ 	.word	0x0000b120


	//   ....[22]....
        /*01d0*/ 	.word	0x0000b170


	//   ....[23]....
        /*01d4*/ 	.word	0x0000b1a0


	//   ....[24]....
        /*01d8*/ 	.word	0x0000b1c0


	//   ....[25]....
        /*01dc*/ 	.word	0x0000b3a0


	//   ....[26]....
        /*01e0*/ 	.word	0x0000b3b0


	//   ....[27]....
        /*01e4*/ 	.word	0x0000b530


	//   ....[28]....
        /*01e8*/ 	.word	0x0000b560


	//   ....[29]....
        /*01ec*/ 	.word	0x0000b6b0


	//   ....[30]....
        /*01f0*/ 	.word	0x0000b6e0


	//   ....[31]....
        /*01f4*/ 	.word	0x0000b830


	//   ....[32]....
        /*01f8*/ 	.word	0x0000b850


	//   ....[33]....
        /*01fc*/ 	.word	0x0000c040


	//   ....[34]....
        /*0200*/ 	.word	0x0000c060


	//   ....[35]....
        /*0204*/ 	.word	0x0000c1b0


	//   ....[36]....
        /*0208*/ 	.word	0x0000c1e0


	//   ....[37]....
        /*020c*/ 	.word	0x0000c310


	//   ....[38]....
        /*0210*/ 	.word	0x0000c340


	//   ....[39]....
        /*0214*/ 	.word	0x0000c470


	//   ....[40]....
        /*0218*/ 	.word	0x0000c490


	//----- nvinfo : EIATTR_EXIT_INSTR_OFFSETS
	.align		4
.L_734:
        /*021c*/ 	.byte	0x04, 0x1c
        /*021e*/ 	.short	(.L_736 - .L_735)


	//   ....[0]....
.L_735:
        /*0220*/ 	.word	0x00000320


	//   ....[1]....
        /*0224*/ 	.word	0x0000b860


	//   ....[2]....
        /*0228*/ 	.word	0x0000b930


	//   ....[3]....
        /*022c*/ 	.word	0x0000b990


	//   ....[4]....
        /*0230*/ 	.word	0x0000c4a0


	//   ....[5]....
        /*0234*/ 	.word	0x0000c550


	//   ....[6]....
        /*0238*/ 	.word	0x0000c5b0


	//----- nvinfo : EIATTR_CTAIDZ_USED
	.align		4
.L_736:
        /*023c*/ 	.byte	0x01, 0x04
	.zero		2


	//----- nvinfo : EIATTR_MAX_THREADS
	.align		4
        /*0240*/ 	.byte	0x04, 0x05
        /*0242*/ 	.short	(.L_738 - .L_737)
.L_737:
        /*0244*/ 	.word	0x00000100
        /*0248*/ 	.word	0x00000001
        /*024c*/ 	.word	0x00000001


	//----- nvinfo : EIATTR_CRS_STACK_SIZE
	.align		4
.L_738:
        /*0250*/ 	.byte	0x04, 0x1e
        /*0252*/ 	.short	(.L_740 - .L_739)
.L_739:
        /*0254*/ 	.word	0x00000000
.L_740:


//--------------------- .nv.info._ZN7cutlass13device_kernelIN5flash19enable_sm80_to_sm89INS1_16FlashAttnFwdSm80INS1_25CollectiveMainloopFwdSm80ILi8ELi2ELb0EN4cute5tupleIJNS5_1CILi128EEENS7_ILi64EEENS7_ILi192EEEEEELi192ENS_6half_tEfNS_4arch4Sm80ELb0ELb0ELb0ELb1ELb0ELb1ELb1ELb0EEENS1_21CollectiveEpilogueFwdINS6_IJS8_SA_S9_EEENS6_IJNS7_ILi1EEESI_SI_EEESC_SE_Li256ELb1ELb1ELb0ELb0EEENS1_19SingleTileSchedulerILb1ELb0ELb1ELi128EEEEEEEEEvNT_6ParamsE --------------------------
	.section	.nv.info._ZN7cutlass13device_kernelIN5flash19enable_sm80_to_sm89INS1_16FlashAttnFwdSm80INS1_25CollectiveMainloopFwdSm80ILi8ELi2ELb0EN4cute5tupleIJNS5_1CILi128EEENS7_ILi64EEENS7_ILi192EEEEEELi192ENS_6half_tEfNS_4arch4Sm80ELb0ELb0ELb0ELb1ELb0ELb1ELb1ELb0EEENS1_21CollectiveEpilogueFwdINS6_IJS8_SA_S9_EEENS6_IJNS7_ILi1EEESI_SI_EEESC_SE_Li256ELb1ELb1ELb0ELb0EEENS1_19SingleTileSchedulerILb1ELb0ELb1ELi128EEEEEEEEEvNT_6ParamsE,"",@"SHT_CUDA_INFO"
	.sectionflags	@""
	.align	4


	//----- nvinfo : EIATTR_CUDA_API_VERSION
	.align		4
        /*0000*/ 	.byte	0x04, 0x37
        /*0002*/ 	.short	(.L_742 - .L_741)
.L_741:
        /*0004*/ 	.word	0x00000082


	//----- nvinfo : EIATTR_SW2861232_WAR
	.align		4
.L_742:
        /*0008*/ 	.byte	0x01, 0x35
	.zero		2


	//----- nvinfo : EIATTR_PARAM_CBANK
	.align		4
        /*000c*/ 	.byte	0x04, 0x0a
        /*000e*/ 	.short	(.L_744 - .L_743)
	.align		4
.L_743:
        /*0010*/ 	.word	index@(.nv.constant0._ZN7cutlass13device_kernelIN5flash19enable_sm80_to_sm89INS1_16FlashAttnFwdSm80INS1_25CollectiveMainloopFwdSm80ILi8ELi2ELb0EN4cute5tupleIJNS5_1CILi128EEENS7_ILi64EEENS7_ILi192EEEEEELi192ENS_6half_tEfNS_4arch4Sm80ELb0ELb0ELb0ELb1ELb0ELb1ELb1ELb0EEENS1_21CollectiveEpilogueFwdINS6_IJS8_SA_S9_EEENS6_IJNS7_ILi1EEESI_SI_EEESC_SE_Li256ELb1ELb1ELb0ELb0EEENS1_19SingleTileSchedulerILb1ELb0ELb1ELi128EEEEEEEEEvNT_6ParamsE)
        /*0014*/ 	.short	0x0160
        /*0016*/ 	.short	0x0418


	//----- nvinfo : EIATTR_CBANK_PARAM_SIZE
	.align		4
.L_744:
        /*0018*/ 	.byte	0x03, 0x19
        /*001a*/ 	.short	0x0418


	//----- nvinfo : EIATTR_KPARAM_INFO
	.align		4
        /*001c*/ 	.byte	0x04, 0x17
        /*001e*/ 	.short	(.L_746 - .L_745)
.L_745:
        /*0020*/ 	.word	0x00000000
        /*0024*/ 	.short	0x0000
        /*0026*/ 	.short	0x0000
        /*0028*/ 	.byte	0x00, 0xf0, 0x61, 0x10


	//----- nvinfo : EIATTR_MAXREG_COUNT
	.align		4
.L_746:
        /*002c*/ 	.byte	0x03, 0x1b
        /*002e*/ 	.short	0x00ff


	//----- nvinfo : EIATTR_NUM_BARRIERS
	.align		4
        /*0030*/ 	.byte	0x02, 0x4c
        /*0032*/ 	.byte	0x02
	.zero		1


	//----- nvinfo : EIATTR_MERCURY_ISA_VERSION
	.align		4
        /*0034*/ 	.byte	0x03, 0x5f
        /*0036*/ 	.short	0x0000


	//----- nvinfo : EIATTR_COOP_GROUP_MASK_REGIDS
	.align		4
        /*0038*/ 	.byte	0x04, 0x29
        /*003a*/ 	.short	(.L_748 - .L_747)


	//   ....[0]....
.L_747:
        /*003c*/ 	.word	0xffffffff


	//   ....[1]....
        /*0040*/ 	.word	0xffffffff


	//   ....[2]....
        /*0044*/ 	.word	0xffffffff


	//   ....[3]....
        /*0048*/ 	.word	0xffffffff


	//   ....[4]....
        /*004c*/ 	.word	0xffffffff


	//   ....[5]....
        /*0050*/ 	.word	0xffffffff


	//   ....[6]....
        /*0054*/ 	.word	0xffffffff


	//   ....[7]....
        /*0058*/ 	.word	0xffffffff


	//   ....[8]....
        /*005c*/ 	.word	0xffffffff


	//   ....[9]....
        /*0060*/ 	.word	0xffffffff


	//   ....[10]....
        /*0064*/ 	.word	0xffffffff


	//   ....[11]....
        /*0068*/ 	.word	0xffffffff


	//   ....[12]....
        /*006c*/ 	.word	0xffffffff


	//   ....[13]....
        /*0070*/ 	.word	0xffffffff


	//   ....[14]....
        /*0074*/ 	.word	0xffffffff


	//   ....[15]....
        /*0078*/ 	.word	0xffffffff


	//   ....[16]....
        /*007c*/ 	.word	0xffffffff


	//   ....[17]....
        /*0080*/ 	.word	0xffffffff


	//   ....[18]....
        /*0084*/ 	.word	0xffffffff


	//   ....[19]....
        /*0088*/ 	.word	0xffffffff


	//   ....[20]....
        /*008c*/ 	.word	0xffffffff


	//   ....[21]....
        /*0090*/ 	.word	0xffffffff


	//   ....[22]....
        /*0094*/ 	.word	0xffffffff


	//   ....[23]....
        /*0098*/ 	.word	0xffffffff


	//   ....[24]....
        /*009c*/ 	.word	0xffffffff


	//   ....[25]....
        /*00a0*/ 	.word	0xffffffff


	//   ....[26]....
        /*00a4*/ 	.word	0xffffffff


	//   ....[27]....
        /*00a8*/ 	.word	0xffffffff


	//   ....[28]....
        /*00ac*/ 	.word	0xffffffff


	//   ....[29]....
        /*00b0*/ 	.word	0xffffffff


	//   ....[30]....
        /*00b4*/ 	.word	0xffffffff


	//   ....[31]....
        /*00b8*/ 	.word	0xffffffff


	//   ....[32]....
        /*00bc*/ 	.word	0xffffffff


	//   ....[33]....
        /*00c0*/ 	.word	0xffffffff


	//   ....[34]....
        /*00c4*/ 	.word	0xffffffff


	//   ....[35]....
        /*00c8*/ 	.word	0xffffffff


	//   ....[36]....
        /*00cc*/ 	.word	0xffffffff


	//   ....[37]....
        /*00d0*/ 	.word	0xffffffff


	//   ....[38]....
        /*00d4*/ 	.word	0xffffffff


	//   ....[39]....
        /*00d8*/ 	.word	0xffffffff


	//   ....[40]....
        /*00dc*/ 	.word	0xffffffff


	//----- nvinfo : EIATTR_COOP_GROUP_INSTR_OFFSETS
	.align		4
.L_748:
        /*00e0*/ 	.byte	0x04, 0x28
        /*00e2*/ 	.short	(.L_750 - .L_749)


	//   ....[0]....
.L_749:
        /*00e4*/ 	.word	0x00000080


	//   ....[1]....
        /*00e8*/ 	.word	0x000067c0


	//   ....[2]....
        /*00ec*/ 	.word	0x000067f0


	//   ....[3]....
        /*00f0*/ 	.word	0x00006bc0


	//   ....[4]....
        /*00f4*/ 	.word	0x00006bf0


	//   ....[5]....
        /*00f8*/ 	.word	0x00006d40


	//   ....[6]....
        /*00fc*/ 	.word	0x00006d70


	//   ....[7]....
        /*0100*/ 	.word	0x00006ec0


	//   ....[8]....
        /*0104*/ 	.word	0x00006f00


	//   ....[9]....
        /*0108*/ 	.word	0x0000e4e0


	//   ....[10]....
        /*010c*/ 	.word	0x0000e570


	//   ....[11]....
        /*0110*/ 	.word	0x0000e580


	//   ....[12]....
        /*0114*/ 	.word	0x0000e5b0


	//   ....[13]....
        /*0118*/ 	.word	0x00010750


	//   ....[14]....
        /*011c*/ 	.word	0x00010770


	//   ....[15]....
        /*0120*/ 	.word	0x00010790


	//   ....[16]....
        /*0124*/ 	.word	0x000107b0


	//   ....[17]....
        /*0128*/ 	.word	0x000121f0


	//   ....[18]....
        /*012c*/ 	.word	0x00012220


	//   ....[19]....
        /*0130*/ 	.word	0x00012270


	//   ....[20]....
        /*0134*/ 	.word	0x00012280


	//   ....[21]....
        /*0138*/ 	.word	0x000137d0


	//   ....[22]....
        /*013c*/ 	.word	0x00013810


	//   ....[23]....
        /*0140*/ 	.word	0x00013850


	//   ....[24]....
        /*0144*/ 	.word	0x00013890


	//   ....[25]....
        /*0148*/ 	.word	0x00013a40


	//   ....[26]....
        /*014c*/ 	.word	0x00013a50


	//   ....[27]....
        /*0150*/ 	.word	0x00013bd0


	//   ....[28]....
        /*0154*/ 	.word	0x00013c00


	//   ....[29]....
        /*0158*/ 	.word	0x00013d50


	//   ....[30]....
        /*015c*/ 	.word	0x00013d80


	//   ....[31]....
        /*0160*/ 	.word	0x00013ed0


	//   ....[32]....
        /*0164*/ 	.word	0x00013ef0


	//   ....[33]....
        /*0168*/ 	.word	0x000146d0


	//   ....[34]....
        /*016c*/ 	.word	0x000146f0


	//   ....[35]....
        /*0170*/ 	.word	0x00014820


	//   ....[36]....
        /*0174*/ 	.word	0x00014850


	//   ....[37]....
        /*0178*/ 	.word	0x00014980


	//   ....[38]....
        /*017c*/ 	.word	0x000149b0


	//   ....[39]....
        /*0180*/ 	.word	0x00014ae0


	//   ....[40]....
        /*0184*/ 	.word	0x00014b00


	//----- nvinfo : EIATTR_EXIT_INSTR_OFFSETS
	.align		4
.L_750:
        /*0188*/ 	.byte	0x04, 0x1c
        /*018a*/ 	.short	(.L_752 - .L_751)


	//   ....[0]....
.L_751:
        /*018c*/ 	.word	0x00000310


	//   ....[1]....
        /*0190*/ 	.word	0x00013f00


	//   ....[2]....
        /*0194*/ 	.word	0x00013fd0


	//   ....[3]....
        /*0198*/ 	.word	0x00014030


	//   ....[4]....
        /*019c*/ 	.word	0x00014b10


	//   ....[5]....
        /*01a0*/ 	.word	0x00014bc0


	//   ....[6]....
        /*01a4*/ 	.word	0x00014c20


	//----- nvinfo : EIATTR_CTAIDZ_USED
	.align		4
.L_752:
        /*01a8*/ 	.byte	0x01, 0x04
	.zero		2


	//----- nvinfo : EIATTR_MAX_THREADS
	.align		4
        /*01ac*/ 	.byte	0x04, 0x05
        /*01ae*/ 	.short	(.L_754 - .L_753)
.L_753:
        /*01b0*/ 	.word	0x00000100
        /*01b4*/ 	.word	0x00000001
        /*01b8*/ 	.word	0x00000001


	//----- nvinfo : EIATTR_CRS_STACK_SIZE
	.align		4
.L_754:
        /*01bc*/ 	.byte	0x04, 0x1e
        /*01be*/ 	.short	(.L_756 - .L_755)
.L_755:
        /*01c0*/ 	.word	0x00000000
.L_756:


//--------------------- .nv.info._ZN7cutlass13device_kernelIN5flash19enable_sm80_to_sm89INS1_16FlashAttnFwdSm80INS1_25CollectiveMainloopFwdSm80ILi8ELi2ELb0EN4cute5tupleIJNS5_1CILi128EEENS7_ILi64EEENS7_ILi192EEEEEELi192ENS_6half_tEfNS_4arch4Sm80ELb0ELb1ELb0ELb0ELb0ELb0ELb1ELb0EEENS1_21CollectiveEpilogueFwdINS6_IJS8_SA_S9_EEENS6_IJNS7_ILi1EEESI_SI_EEESC_SE_Li256ELb0ELb1ELb0ELb0EEENS1_19SingleTileSchedulerILb0ELb0ELb1ELi128EEEEEEEEEvNT_6ParamsE --------------------------
	.section	.nv.info._ZN7cutlass13device_kernelIN5flash19enable_sm80_to_sm89INS1_16FlashAttnFwdSm80INS1_25CollectiveMainloopFwdSm80ILi8ELi2ELb0EN4cute5tupleIJNS5_1CILi128EEENS7_ILi64EEENS7_ILi192EEEEEELi192ENS_6half_tEfNS_4arch4Sm80ELb0ELb1ELb0ELb0ELb0ELb0ELb1ELb0EEENS1_21CollectiveEpilogueFwdINS6_IJS8_SA_S9_EEENS6_IJNS7_ILi1EEESI_SI_EEESC_SE_Li256ELb0ELb1ELb0ELb0EEENS1_19SingleTileSchedulerILb0ELb0ELb1ELi128EEEEEEEEEvNT_6ParamsE,"",@"SHT_CUDA_INFO"
	.sectionflags	@""
	.align	4


	//----- nvinfo : EIATTR_CUDA_API_VERSION
	.align		4
        /*0000*/ 	.byte	0x04, 0x37
        /*0002*/ 	.short	(.L_758 - .L_757)
.L_757:
        /*0004*/ 	.word	0x00000082


	//----- nvinfo : EIATTR_SW2861232_WAR
	.align		4
.L_758:
        /*0008*/ 	.byte	0x01, 0x35
	.zero		2


	//----- nvinfo : EIATTR_PARAM_CBANK
	.align		4
        /*000c*/ 	.byte	0x04, 0x0a
        /*000e*/ 	.short	(.L_760 - .L_759)
	.align		4
.L_759:
        /*0010*/ 	.word	index@(.nv.constant0._ZN7cutlass13device_kernelIN5flash19enable_sm80_to_sm89INS1_16FlashAttnFwdSm80INS1_25CollectiveMainloopFwdSm80ILi8ELi2ELb0EN4cute5tupleIJNS5_1CILi128EEENS7_ILi64EEENS7_ILi192EEEEEELi192ENS_6half_tEfNS_4arch4Sm80ELb0ELb1ELb0ELb0ELb0ELb0ELb1ELb0EEENS1_21CollectiveEpilogueFwdINS6_IJS8_SA_S9_EEENS6_IJNS7_ILi1EEESI_SI_EEESC_SE_Li256ELb0ELb1ELb0ELb0EEENS1_19SingleTileSchedulerILb0ELb0ELb1ELi128EEEEEEEEEvNT_6ParamsE)
        /*0014*/ 	.short	0x0160
        /*0016*/ 	.short	0x0418


	//----- nvinfo : EIATTR_CBANK_PARAM_SIZE
	.align		4
.L_760:
        /*0018*/ 	.byte	0x03, 0x19
        /*001a*/ 	.short	0x0418


	//----- nvinfo : EIATTR_KPARAM_INFO
	.align		4
        /*001c*/ 	.byte	0x04, 0x17
        /*001e*/ 	.short	(.L_762 - .L_761)
.L_761:
        /*0020*/ 	.word	0x00000000
        /*0024*/ 	.short	0x0000
        /*0026*/ 	.short	0x0000
        /*0028*/ 	.byte	0x00, 0xf0, 0x61, 0x10


	//----- nvinfo : EIATTR_MAXREG_COUNT
	.align		4
.L_762:
        /*002c*/ 	.byte	0x03, 0x1b
        /*002e*/ 	.short	0x00ff


	//----- nvinfo : EIATTR_NUM_BARRIERS
	.align		4
        /*0030*/ 	.byte	0x02, 0x4c
        /*0032*/ 	.byte	0x02
	.zero		1


	//----- nvinfo : EIATTR_MERCURY_ISA_VERSION
	.align		4
        /*0034*/ 	.byte	0x03, 0x5f
        /*0036*/ 	.short	0x0000


	//----- nvinfo : EIATTR_COOP_GROUP_MASK_REGIDS
	.align		4
        /*0038*/ 	.byte	0x04, 0x29
        /*003a*/ 	.short	(.L_764 - .L_763)


	//   ....[0]....
.L_763:
        /*003c*/ 	.word	0xffffffff


	//   ....[1]....
        /*0040*/ 	.word	0xffffffff


	//   ....[2]....
        /*0044*/ 	.word	0xffffffff


	//   ....[3]....
        /*0048*/ 	.word	0xffffffff


	//   ....[4]....
        /*004c*/ 	.word	0xffffffff


	//   ....[5]....
        /*0050*/ 	.word	0xffffffff


	//   ....[6]....
        /*0054*/ 	.word	0xffffffff


	//   ....[7]....
        /*0058*/ 	.word	0xffffffff


	//   ....[8]....
        /*005c*/ 	.word	0xffffffff


	//   ....[9]....
        /*0060*/ 	.word	0xffffffff


	//   ....[10]....
        /*0064*/ 	.word	0xffffffff


	//   ....[11]....
        /*0068*/ 	.word	0xffffffff


	//   ....[12]....
        /*006c*/ 	.word	0xffffffff


	//   ....[13]....
        /*0070*/ 	.word	0xffffffff


	//   ....[14]....
        /*0074*/ 	.word	0xffffffff


	//   ....[15]....
        /*0078*/ 	.word	0xffffffff


	//   ....[16]....
        /*007c*/ 	.word	0xffffffff


	//   ....[17]....
        /*0080*/ 	.word	0xffffffff


	//   ....[18]....
        /*0084*/ 	.word	0xffffffff


	//   ....[19]....
        /*0088*/ 	.word	0xffffffff


	//   ....[20]....
        /*008c*/ 	.word	0xffffffff


	//   ....[21]....
        /*0090*/ 	.word	0xffffffff


	//   ....[22]....
        /*0094*/ 	.word	0xffffffff


	//   ....[23]....
        /*0098*/ 	.word	0xffffffff


	//   ....[24]....
        /*009c*/ 	.word	0xffffffff


	//   ....[25]....
        /*00a0*/ 	.word	0xffffffff


	//   ....[26]....
        /*00a4*/ 	.word	0xffffffff


	//   ....[27]....
        /*00a8*/ 	.word	0xffffffff


	//   ....[28]....
        /*00ac*/ 	.word	0xffffffff


	//   ....[29]....
        /*00b0*/ 	.word	0xffffffff


	//   ....[30]....
        /*00b4*/ 	.word	0xffffffff


	//   ....[31]....
        /*00b8*/ 	.word	0xffffffff


	//   ....[32]....
        /*00bc*/ 	.word	0xffffffff


	//   ....[33]....
        /*00c0*/ 	.word	0xffffffff


	//   ....[34]....
        /*00c4*/ 	.word	0xffffffff


	//   ....[35]....
        /*00c8*/ 	.word	0xffffffff


	//   ....[36]....
        /*00cc*/ 	.word	0xffffffff


	//   ....[37]....
        /*00d0*/ 	.word	0xffffffff


	//   ....[38]....
        /*00d4*/ 	.word	0xffffffff


	//   ....[39]....
        /*00d8*/ 	.word	0xffffffff


	//   ....[40]....
        /*00dc*/ 	.word	0xffffffff


	//   ....[41]....
        /*00e0*/ 	.word	0xffffffff


	//   ....[42]....
        /*00e4*/ 	.word	0xffffffff


	//   ....[43]....
        /*00e8*/ 	.word	0xffffffff


	//   ....[44]....
        /*00ec*/ 	.word	0xffffffff


	//   ....[45]....
        /*00f0*/ 	.word	0xffffffff


	//   ....[46]....
        /*00f4*/ 	.word	0xffffffff


	//   ....[47]....
        /*00f8*/ 	.word	0xffffffff


	//   ....[48]....
        /*00fc*/ 	.word	0xffffffff


	//   ....[49]....
        /*0100*/ 	.word	0xffffffff


	//   ....[50]....
        /*0104*/ 	.word	0xffffffff


	//   ....[51]....
        /*0108*/ 	.word	0xffffffff


	//   ....[52]....
        /*010c*/ 	.word	0xffffffff


	//   ....[53]....
        /*0110*/ 	.word	0xffffffff


	//----- nvinfo : EIATTR_COOP_GROUP_INSTR_OFFSETS
	.align		4
.L_764:
        /*0114*/ 	.byte	0x04, 0x28
        /*0116*/ 	.short	(.L_766 - .L_765)


	//   ....[0]....
.L_765:
        /*0118*/ 	.word	0x00000d50


	//   ....[1]....
        /*011c*/ 	.word	0x00000da0


	//   ....[2]....
        /*0120*/ 	.word	0x00000e00


	//   ....[3]....
        /*0124*/ 	.word	0x00000eb0


	//   ....[4]....
        /*0128*/ 	.word	0x00001100


	//   ....[5]....
        /*012c*/ 	.word	0x00001140


	//   ....[6]....
        /*0130*/ 	.word	0x00001180


	//   ....[7]....
        /*0134*/ 	.word	0x000011c0


	//   ....[8]....
        /*0138*/ 	.word	0x00002b40


	//   ....[9]....
        /*013c*/ 	.word	0x00002d70


	//   ....[10]....
        /*0140*/ 	.word	0x00003840


	//   ....[11]....
        /*0144*/ 	.word	0x00003940


	//   ....[12]....
        /*0148*/ 	.word	0x00003950


	//   ....[13]....
        /*014c*/ 	.word	0x00003980


	//   ....[14]....
        /*0150*/ 	.word	0x00005530


	//   ....[15]....
        /*0154*/ 	.word	0x00005ec0


	//   ....[16]....
        /*0158*/ 	.word	0x00006890


	//   ....[17]....
        /*015c*/ 	.word	0x000069c0


	//   ....[18]....
        /*0160*/ 	.word	0x000069f0


	//   ....[19]....
        /*0164*/ 	.word	0x00006a10


	//   ....[20]....
        /*0168*/ 	.word	0x00009810


	//   ....[21]....
        /*016c*/ 	.word	0x00009830


	//   ....[22]....
        /*0170*/ 	.word	0x00009850


	//   ....[23]....
        /*0174*/ 	.word	0x00009870


	//   ....[24]....
        /*0178*/ 	.word	0x0000c140


	//   ....[25]....
        /*017c*/ 	.word	0x0000c570


	//   ....[26]....
        /*0180*/ 	.word	0x0000ce10


	//   ....[27]....
        /*0184*/ 	.word	0x0000ceb0


	//   ....[28]....
        /*0188*/ 	.word	0x0000ced0


	//   ....[29]....
        /*018c*/ 	.word	0x0000cef0


	//   ....[30]....
        /*0190*/ 	.word	0x0000e920


	//   ....[31]....
        /*0194*/ 	.word	0x0000e950


	//   ....[32]....
        /*0198*/ 	.word	0x0000e990


	//   ....[33]....
        /*019c*/ 	.word	0x0000e9a0


	//   ....[34]....
        /*01a0*/ 	.word	0x0000ff20


	//   ....[35]....
        /*01a4*/ 	.word	0x0000ff30


	//   ....[36]....
        /*01a8*/ 	.word	0x0000ff40


	//   ....[37]....
        /*01ac*/ 	.word	0x0000ff50


	//   ....[38]....
        /*01b0*/ 	.word	0x0000ff60


	//   ....[39]....
        /*01b4*/ 	.word	0x0000ff70


	//   ....[40]....
        /*01b8*/ 	.word	0x000101a0


	//   ....[41]....
        /*01bc*/ 	.word	0x000101d0


	//   ....[42]....
        /*01c0*/ 	.word	0x00010320


	//   ....[43]....
        /*01c4*/ 	.word	0x00010350


	//   ....[44]....
        /*01c8*/ 	.word	0x000104a0


	//   ....[45]....
        /*01cc*/ 	.word	0x000104c0


	//   ....[46]....
        /*01d0*/ 	.word	0x00010b50


	//   ....[47]....
        /*01d4*/ 	.word	0x00010b70


	//   ....[48]....
        /*01d8*/ 	.word	0x00010ca0


	//   ....[49]....
        /*01dc*/ 	.word	0x00010cd0


	//   ....[50]....
        /*01e0*/ 	.word	0x00010e00


	//   ....[51]....
        /*01e4*/ 	.word	0x00010e30


	//   ....[52]....
        /*01e8*/ 	.word	0x00010f60


	//   ....[53]....
        /*01ec*/ 	.word	0x00010f80


	//----- nvinfo : EIATTR_EXIT_INSTR_OFFSETS
	.align		4
.L_766:
        /*01f0*/ 	.byte	0x04, 0x1c
        /*01f2*/ 	.short	(.L_768 - .L_767)


	//   ....[0]....
.L_767:
        /*01f4*/ 	.word	0x00000030


	//   ....[1]....
        /*01f8*/ 	.word	0x000104d0


	//   ....[2]....
        /*01fc*/ 	.word	0x000105a0


	//   ....[3]....
        /*0200*/ 	.word	0x00010600


	//   ....[4]....
        /*0204*/ 	.word	0x00010f90


	//   ....[5]....
        /*0208*/ 	.word	0x00011040


	//   ....[6]....
        /*020c*/ 	.word	0x000110a0


	//----- nvinfo : EIATTR_CTAIDZ_USED
	.align		4
.L_768:
        /*0210*/ 	.byte	0x01, 0x04
	.zero		2


	//----- nvinfo : EIATTR_MAX_THREADS
	.align		4
        /*0214*/ 	.byte	0x04, 0x05
        /*0216*/ 	.short	(.L_770 - .L_769)
.L_769:
        /*0218*/ 	.word	0x00000100
        /*021c*/ 	.word	0x00000001
        /*0220*/ 	.word	0x00000001


	//----- nvinfo : EIATTR_CRS_STACK_SIZE
	.align		4
.L_770:
        /*0224*/ 	.byte	0x04, 0x1e
        /*0226*/ 	.short	(.L_772 - .L_771)
.L_771:
        /*0228*/ 	.word	0x00000000
.L_772:


//--------------------- .nv.info._ZN7cutlass13device_kernelIN5flash19enable_sm80_to_sm89INS1_16FlashAttnFwdSm80INS1_25CollectiveMainloopFwdSm80ILi8ELi2ELb0EN4cute5tupleIJNS5_1CILi128EEENS7_ILi64EEENS7_ILi192EEEEEELi192ENS_6half_tEfNS_4arch4Sm80ELb0ELb1ELb0ELb1ELb0ELb0ELb1ELb0EEENS1_21CollectiveEpilogueFwdINS6_IJS8_SA_S9_EEENS6_IJNS7_ILi1EEESI_SI_EEESC_SE_Li256ELb1ELb1ELb0ELb0EEENS1_19SingleTileSchedulerILb1ELb0ELb1ELi128EEEEEEEEEvNT_6ParamsE --------------------------
	.section	.nv.info._ZN7cutlass13device_kernelIN5flash19enable_sm80_to_sm89INS1_16FlashAttnFwdSm80INS1_25CollectiveMainloopFwdSm80ILi8ELi2ELb0EN4cute5tupleIJNS5_1CILi128EEENS7_ILi64EEENS7_ILi192EEEEEELi192ENS_6half_tEfNS_4arch4Sm80ELb0ELb1ELb0ELb1ELb0ELb0ELb1ELb0EEENS1_21CollectiveEpilogueFwdINS6_IJS8_SA_S9_EEENS6_IJNS7_ILi1EEESI_SI_EEESC_SE_Li256ELb1ELb1ELb0ELb0EEENS1_19SingleTileSchedulerILb1ELb0ELb1ELi128EEEEEEEEEvNT_6ParamsE,"",@"SHT_CUDA_INFO"
	.sectionflags	@""
	.align	4


	//----- nvinfo : EIATTR_CUDA_API_VERSION
	.align		4
        /*0000*/ 	.byte	0x04, 0x37
        /*0002*/ 	.short	(.L_774 - .L_773)
.L_773:
        /*0004*/ 	.word	0x00000082


	//----- nvinfo : EIATTR_SW2861232_WAR
	.align		4
.L_774:
        /*0008*/ 	.byte	0x01, 0x35
	.zero		2


	//----- nvinfo : EIATTR_PARAM_CBANK
	.align		4
        /*000c*/ 	.byte	0x04, 0x0a
        /*000e*/ 	.short	(.L_776 - .L_775)
	.align		4
.L_775:
        /*0010*/ 	.word	index@(.nv.constant0._ZN7cutlass13device_kernelIN5flash19enable_sm80_to_sm89INS1_16FlashAttnFwdSm80INS1_25CollectiveMainloopFwdSm80ILi8ELi2ELb0EN4cute5tupleIJNS5_1CILi128EEENS7_ILi64EEENS7_ILi192EEEEEELi192ENS_6half_tEfNS_4arch4Sm80ELb0ELb1ELb0ELb1ELb0ELb0ELb1ELb0EEENS1_21CollectiveEpilogueFwdINS6_IJS8_SA_S9_EEENS6_IJNS7_ILi1EEESI_SI_EEESC_SE_Li256ELb1ELb1ELb0ELb0EEENS1_19SingleTileSchedulerILb1ELb0ELb1ELi128EEEEEEEEEvNT_6ParamsE)
        /*0014*/ 	.short	0x0160
        /*0016*/ 	.short	0x0418


	//----- nvinfo : EIATTR_CBANK_PARAM_SIZE
	.align		4
.L_776:
        /*0018*/ 	.byte	0x03, 0x19
        /*001a*/ 	.short	0x0418


	//----- nvinfo : EIATTR_KPARAM_INFO
	.align		4
        /*001c*/ 	.byte	0x04, 0x17
        /*001e*/ 	.short	(.L_778 - .L_777)
.L_777:
        /*0020*/ 	.word	0x00000000
        /*0024*/ 	.short	0x0000
        /*0026*/ 	.short	0x0000
        /*0028*/ 	.byte	0x00, 0xf0, 0x61, 0x10


	//----- nvinfo : EIATTR_MAXREG_COUNT
	.align		4
.L_778:
        /*002c*/ 	.byte	0x03, 0x1b
        /*002e*/ 	.short	0x00ff


	//----- nvinfo : EIATTR_NUM_BARRIERS
	.align		4
        /*0030*/ 	.byte	0x02, 0x4c
        /*0032*/ 	.byte	0x02
	.zero		1


	//----- nvinfo : EIATTR_MERCURY_ISA_VERSION
	.align		4
        /*0034*/ 	.byte	0x03, 0x5f
        /*0036*/ 	.short	0x0000


	//----- nvinfo : EIATTR_COOP_GROUP_MASK_REGIDS
	.align		4
        /*0038*/ 	.byte	0x04, 0x29
        /*003a*/ 	.short	(.L_780 - .L_779)


	//   ....[0]....
.L_779:
        /*003c*/ 	.word	0xffffffff


	//   ....[1]....
        /*0040*/ 	.word	0xffffffff


	//   ....[2]....
        /*0044*/ 	.word	0xffffffff


	//   ....[3]....
        /*0048*/ 	.word	0xffffffff


	//   ....[4]....
        /*004c*/ 	.word	0xffffffff


	//   ....[5]....
        /*0050*/ 	.word	0xffffffff


	//   ....[6]....
        /*0054*/ 	.word	0xffffffff


	//   ....[7]....
        /*0058*/ 	.word	0xffffffff


	//   ....[8]....
        /*005c*/ 	.word	0xffffffff


	//   ....[9]....
        /*0060*/ 	.word	0xffffffff


	//   ....[10]....
        /*0064*/ 	.word	0xffffffff


	//   ....[11]....
        /*0068*/ 	.word	0xffffffff


	//   ....[12]....
        /*006c*/ 	.word	0xffffffff


	//   ....[13]....
        /*0070*/ 	.word	0xffffffff


	//   ....[14]....
        /*0074*/ 	.word	0xffffffff


	//   ....[15]....
        /*0078*/ 	.word	0xffffffff


	//   ....[16]....
        /*007c*/ 	.word	0xffffffff


	//   ....[17]....
        /*0080*/ 	.word	0xffffffff


	//   ....[18]....
        /*0084*/ 	.word	0xffffffff


	//   ....[19]....
        /*0088*/ 	.word	0xffffffff


	//   ....[20]....
        /*008c*/ 	.word	0xffffffff


	//   ....[21]....
        /*0090*/ 	.word	0xffffffff


	//   ....[22]....
        /*0094*/ 	.word	0xffffffff


	//   ....[23]....
        /*0098*/ 	.word	0xffffffff


	//   ....[24]....
        /*009c*/ 	.word	0xffffffff


	//   ....[25]....
        /*00a0*/ 	.word	0xffffffff


	//   ....[26]....
        /*00a4*/ 	.word	0xffffffff


	//   ....[27]....
        /*00a8*/ 	.word	0xffffffff


	//   ....[28]....
        /*00ac*/ 	.word	0xffffffff


	//   ....[29]....
        /*00b0*/ 	.word	0xffffffff


	//   ....[30]....
        /*00b4*/ 	.word	0xffffffff


	//   ....[31]....
        /*00b8*/ 	.word	0xffffffff


	//   ....[32]....
        /*00bc*/ 	.word	0xffffffff


	//   ....[33]....
        /*00c0*/ 	.word	0xffffffff


	//   ....[34]....
        /*00c4*/ 	.word	0xffffffff


	//   ....[35]....
        /*00c8*/ 	.word	0xffffffff


	//   ....[36]....
        /*00cc*/ 	.word	0xffffffff


	//   ....[37]....
        /*00d0*/ 	.word	0xffffffff


	//   ....[38]....
        /*00d4*/ 	.word	0xffffffff


	//   ....[39]....
        /*00d8*/ 	.word	0xffffffff


	//   ....[40]....
        /*00dc*/ 	.word	0xffffffff


	//   ....[41]....
        /*00e0*/ 	.word	0xffffffff


	//   ....[42]....
        /*00e4*/ 	.word	0xffffffff


	//   ....[43]....
        /*00e8*/ 	.word	0xffffffff


	//   ....[44]....
        /*00ec*/ 	.word	0xffffffff


	//   ....[45]....
        /*00f0*/ 	.word	0xffffffff


	//   ....[46]....
        /*00f4*/ 	.word	0xffffffff


	//   ....[47]....
        /*00f8*/ 	.word	0xffffffff


	//   ....[48]....
        /*00fc*/ 	.word	0xffffffff


	//   ....[49]....
        /*0100*/ 	.word	0xffffffff


	//   ....[50]....
        /*0104*/ 	.word	0xffffffff


	//   ....[51]....
        /*0108*/ 	.word	0xffffffff


	//   ....[52]....
        /*010c*/ 	.word	0xffffffff


	//   ....[53]....
        /*0110*/ 	.word	0xffffffff


	//   ....[54]....
        /*0114*/ 	.word	0xffffffff


	//----- nvinfo : EIATTR_COOP_GROUP_INSTR_OFFSETS
	.align		4
.L_780:
        /*0118*/ 	.byte	0x04, 0x28
        /*011a*/ 	.short	(.L_782 - .L_781)


	//   ....[0]....
.L_781:
        /*011c*/ 	.word	0x00000080


	//   ....[1]....
        /*0120*/ 	.word	0x00001450


	//   ....[2]....
        /*0124*/ 	.word	0x00001520


	//   ....[3]....
        /*0128*/ 	.word	0x00001740


	//   ....[4]....
        /*012c*/ 	.word	0x00001770


	//   ....[5]....
        /*0130*/ 	.word	0x000018c0


	//   ....[6]....
        /*0134*/ 	.word	0x000018f0


	//   ....[7]....
        /*0138*/ 	.word	0x00001a30


	//   ....[8]....
        /*013c*/ 	.word	0x00001a70


	//   ....[9]....
        /*0140*/ 	.word	0x00002f20


	//   ....[10]....
        /*0144*/ 	.word	0x00003320


	//   ....[11]....
        /*0148*/ 	.word	0x00003c80


	//   ....[12]....
        /*014c*/ 	.word	0x00003cb0


	//   ....[13]....
        /*0150*/ 	.word	0x00003cf0


	//   ....[14]....
        /*0154*/ 	.word	0x00003d00


	//   ....[15]....
        /*0158*/ 	.word	0x00005ce0


	//   ....[16]....
        /*015c*/ 	.word	0x00005fd0


	//   ....[17]....
        /*0160*/ 	.word	0x00006960


	//   ....[18]....
        /*0164*/ 	.word	0x00006a10


	//   ....[19]....
        /*0168*/ 	.word	0x00006a30


	//   ....[20]....
        /*016c*/ 	.word	0x00006a50


	//   ....[21]....
        /*0170*/ 	.word	0x00009700


	//   ....[22]....
        /*0174*/ 	.word	0x00009720


	//   ....[23]....
        /*0178*/ 	.word	0x00009740


	//   ....[24]....
        /*017c*/ 	.word	0x00009760


	//   ....[25]....
        /*0180*/ 	.word	0x0000bfb0


	//   ....[26]....
        /*0184*/ 	.word	0x0000c290


	//   ....[27]....
        /*0188*/ 	.word	0x0000cb30


	//   ....[28]....
        /*018c*/ 	.word	0x0000ccc0


	//   ....[29]....
        /*0190*/ 	.word	0x0000ccf0


	//   ....[30]....
        /*0194*/ 	.word	0x0000cd60


	//   ....[31]....
        /*0198*/ 	.word	0x0000e780


	//   ....[32]....
        /*019c*/ 	.word	0x0000e7b0


	//   ....[33]....
        /*01a0*/ 	.word	0x0000e7f0


	//   ....[34]....
        /*01a4*/ 	.word	0x0000e800


	//   ....[35]....
        /*01a8*/ 	.word	0x0000fd20


	//   ....[36]....
        /*01ac*/ 	.word	0x0000fd60


	//   ....[37]....
        /*01b0*/ 	.word	0x0000fda0


	//   ....[38]....
        /*01b4*/ 	.word	0x0000fdc0


	//   ....[39]....
        /*01b8*/ 	.word	0x0000ffd0


	//   ....[40]....
        /*01bc*/ 	.word	0x0000ffe0


	//   ....[41]....
        /*01c0*/ 	.word	0x00010160


	//   ....[42]....
        /*01c4*/ 	.word	0x00010190


	//   ....[43]....
        /*01c8*/ 	.word	0x000102e0


	//   ....[44]....
        /*01cc*/ 	.word	0x00010310


	//   ....[45]....
        /*01d0*/ 	.word	0x00010460


	//   ....[46]....
        /*01d4*/ 	.word	0x00010480


	//   ....[47]....
        /*01d8*/ 	.word	0x00010c90


	//   ....[48]....
        /*01dc*/ 	.word	0x00010cb0


	//   ....[49]....
        /*01e0*/ 	.word	0x00010de0


	//   ....[50]....
        /*01e4*/ 	.word	0x00010e10


	//   ....[51]....
        /*01e8*/ 	.word	0x00010f40


	//   ....[52]....
        /*01ec*/ 	.word	0x00010f70


	//   ....[53]....
        /*01f0*/ 	.word	0x000110a0


	//   ....[54]....
        /*01f4*/ 	.word	0x000110c0


	//----- nvinfo : EIATTR_EXIT_INSTR_OFFSETS
	.align		4
.L_782:
        /*01f8*/ 	.byte	0x04, 0x1c
        /*01fa*/ 	.short	(.L_784 - .L_783)


	//   ....[0]....
.L_783:
        /*01fc*/ 	.word	0x00000310


	//   ....[1]....
        /*0200*/ 	.word	0x00010490


	//   ....[2]....
        /*0204*/ 	.word	0x00010560


	//   ....[3]....
        /*0208*/ 	.word	0x000105c0


	//   ....[4]....
        /*020c*/ 	.word	0x000110d0


	//   ....[5]....
        /*0210*/ 	.word	0x00011180


	//   ....[6]....
        /*0214*/ 	.word	0x000111e0


	//----- nvinfo : EIATTR_CTAIDZ_USED
	.align		4
.L_784:
        /*0218*/ 	.byte	0x01, 0x04
	.zero		2


	//----- nvinfo : EIATTR_MAX_THREADS
	.align		4
        /*021c*/ 	.byte	0x04, 0x05
        /*021e*/ 	.short	(.L_786 - .L_785)
.L_785:
        /*0220*/ 	.word	0x00000100
        /*0224*/ 	.word	0x00000001
        /*0228*/ 	.word	0x00000001


	//----- nvinfo : EIATTR_CRS_STACK_SIZE
	.align		4
.L_786:
        /*022c*/ 	.byte	0x04, 0x1e
        /*022e*/ 	.short	(.L_788 - .L_787)
.L_787:
        /*0230*/ 	.word	0x00000000
.L_788:


//--------------------- .nv.info._ZN7cutlass13device_kernelIN5flash19enable_sm80_to_sm89INS1_16FlashAttnFwdSm80INS1_25CollectiveMainloopFwdSm80ILi8ELi2ELb0EN4cute5tupleIJNS5_1CILi128EEENS7_ILi64EEENS7_ILi192EEEEEELi192ENS_6half_tEfNS_4arch4Sm80ELb0ELb1ELb0ELb1ELb0ELb1ELb1ELb0EEENS1_21CollectiveEpilogueFwdINS6_IJS8_SA_S9_EEENS6_IJNS7_ILi1EEESI_SI_EEESC_SE_Li256ELb1ELb1ELb0ELb0EEENS1_19SingleTileSchedulerILb1ELb0ELb1ELi128EEEEEEEEEvNT_6ParamsE --------------------------
	.section	.nv.info._ZN7cutlass13device_kernelIN5flash19enable_sm80_to_sm89INS1_16FlashAttnFwdSm80INS1_25CollectiveMainloopFwdSm80ILi8ELi2ELb0EN4cute5tupleIJNS5_1CILi128EEENS7_ILi64EEENS7_ILi192EEEEEELi192ENS_6half_tEfNS_4arch4Sm80ELb0ELb1ELb0ELb1ELb0ELb1ELb1ELb0EEENS1_21CollectiveEpilogueFwdINS6_IJS8_SA_S9_EEENS6_IJNS7_ILi1EEESI_SI_EEESC_SE_Li256ELb1ELb1ELb0ELb0EEENS1_19SingleTileSchedulerILb1ELb0ELb1ELi128EEEEEEEEEvNT_6ParamsE,"",@"SHT_CUDA_INFO"
	.sectionflags	@""
	.align	4


	//----- nvinfo : EIATTR_CUDA_API_VERSION
	.align		4
        /*0000*/ 	.byte	0x04, 0x37
        /*0002*/ 	.short	(.L_790 - .L_789)
.L_789:
        /*0004*/ 	.word	0x00000082


	//----- nvinfo : EIATTR_SW2861232_WAR
	.align		4
.L_790:
        /*0008*/ 	.byte	0x01, 0x35
	.zero		2


	//----- nvinfo : EIATTR_PARAM_CBANK
	.align		4
        /*000c*/ 	.byte	0x04, 0x0a
        /*000e*/ 	.short	(.L_792 - .L_791)
	.align		4
.L_791:
        /*0010*/ 	.word	index@(.nv.constant0._ZN7cutlass13device_kernelIN5flash19enable_sm80_to_sm89INS1_16FlashAttnFwdSm80INS1_25CollectiveMainloopFwdSm80ILi8ELi2ELb0EN4cute5tupleIJNS5_1CILi128EEENS7_ILi64EEENS7_ILi192EEEEEELi192ENS_6half_tEfNS_4arch4Sm80ELb0ELb1ELb0ELb1ELb0ELb1ELb1ELb0EEENS1_21CollectiveEpilogueFwdINS6_IJS8_SA_S9_EEENS6_IJNS7_ILi1EEESI_SI_EEESC_SE_Li256ELb1ELb1ELb0ELb0EEENS1_19SingleTileSchedulerILb1ELb0ELb1ELi128EEEEEEEEEvNT_6ParamsE)
        /*0014*/ 	.short	0x0160
        /*0016*/ 	.short	0x0418


	//----- nvinfo : EIATTR_CBANK_PARAM_SIZE
	.align		4
.L_792:
        /*0018*/ 	.byte	0x03, 0x19
        /*001a*/ 	.short	0x0418


	//----- nvinfo : EIATTR_KPARAM_INFO
	.align		4
        /*001c*/ 	.byte	0x04, 0x17
        /*001e*/ 	.short	(.L_794 - .L_793)
.L_793:
        /*0020*/ 	.word	0x00000000
        /*0024*/ 	.short	0x0000
        /*0026*/ 	.short	0x0000
        /*0028*/ 	.byte	0x00, 0xf0, 0x61, 0x10


	//----- nvinfo : EIATTR_MAXREG_COUNT
	.align		4
.L_794:
        /*002c*/ 	.byte	0x03, 0x1b
        /*002e*/ 	.short	0x00ff


	//----- nvinfo : EIATTR_NUM_BARRIERS
	.align		4
        /*0030*/ 	.byte	0x02, 0x4c
        /*0032*/ 	.byte	0x02
	.zero		1


	//----- nvinfo : EIATTR_MERCURY_ISA_VERSION
	.align		4
        /*0034*/ 	.byte	0x03, 0x5f
        /*0036*/ 	.short	0x0000


	//----- nvinfo : EIATTR_COOP_GROUP_MASK_REGIDS
	.align		4
        /*0038*/ 	.byte	0x04, 0x29
        /*003a*/ 	.short	(.L_796 - .L_795)


	//   ....[0]....
.L_795:
        /*003c*/ 	.word	0xffffffff


	//   ....[1]....
        /*0040*/ 	.word	0xffffffff


	//   ....[2]....
        /*0044*/ 	.word	0xffffffff


	//   ....[3]....
        /*0048*/ 	.word	0xffffffff


	//   ....[4]....
        /*004c*/ 	.word	0xffffffff


	//   ....[5]....
        /*0050*/ 	.word	0xffffffff


	//   ....[6]....
        /*0054*/ 	.word	0xffffffff


	//   ....[7]....
        /*0058*/ 	.word	0xffffffff


	//   ....[8]....
        /*005c*/ 	.word	0xffffffff


	//   ....[9]....
        /*0060*/ 	.word	0xffffffff


	//   ....[10]....
        /*0064*/ 	.word	0xffffffff


	//   ....[11]....
        /*0068*/ 	.word	0xffffffff


	//   ....[12]....
        /*006c*/ 	.word	0xffffffff


	//   ....[13]....
        /*0070*/ 	.word	0xffffffff


	//   ....[14]....
        /*0074*/ 	.word	0xffffffff


	//   ....[15]....
        /*0078*/ 	.word	0xffffffff


	//   ....[16]....
        /*007c*/ 	.word	0xffffffff


	//   ....[17]....
        /*0080*/ 	.word	0xffffffff


	//   ....[18]....
        /*0084*/ 	.word	0xffffffff


	//   ....[19]....
        /*0088*/ 	.word	0xffffffff


	//   ....[20]....
        /*008c*/ 	.word	0xffffffff


	//   ....[21]....
        /*0090*/ 	.word	0xffffffff


	//   ....[22]....
        /*0094*/ 	.word	0xffffffff


	//   ....[23]....
        /*0098*/ 	.word	0xffffffff


	//   ....[24]....
        /*009c*/ 	.word	0xffffffff


	//   ....[25]....
        /*00a0*/ 	.word	0xffffffff


	//   ....[26]....
        /*00a4*/ 	.word	0xffffffff


	//   ....[27]....
        /*00a8*/ 	.word	0xffffffff


	//   ....[28]....
        /*00ac*/ 	.word	0xffffffff


	//   ....[29]....
        /*00b0*/ 	.word	0xffffffff


	//   ....[30]....
        /*00b4*/ 	.word	0xffffffff


	//   ....[31]....
        /*00b8*/ 	.word	0xffffffff


	//   ....[32]....
        /*00bc*/ 	.word	0xffffffff


	//   ....[33]....
        /*00c0*/ 	.word	0xffffffff


	//   ....[34]....
        /*00c4*/ 	.word	0xffffffff


	//   ....[35]....
        /*00c8*/ 	.word	0xffffffff


	//   ....[36]....
        /*00cc*/ 	.word	0xffffffff


	//   ....[37]....
        /*00d0*/ 	.word	0xffffffff


	//   ....[38]....
        /*00d4*/ 	.word	0xffffffff


	//   ....[39]....
        /*00d8*/ 	.word	0xffffffff


	//   ....[40]....
        /*00dc*/ 	.word	0xffffffff


	//   ....[41]....
        /*00e0*/ 	.word	0xffffffff


	//   ....[42]....
        /*00e4*/ 	.word	0xffffffff


	//   ....[43]....
        /*00e8*/ 	.word	0xffffffff


	//   ....[44]....
        /*00ec*/ 	.word	0xffffffff


	//   ....[45]....
        /*00f0*/ 	.word	0xffffffff


	//   ....[46]....
        /*00f4*/ 	.word	0xffffffff


	//   ....[47]....
        /*00f8*/ 	.word	0xffffffff


	//   ....[48]....
        /*00fc*/ 	.word	0xffffffff


	//   ....[49]....
        /*0100*/ 	.word	0xffffffff


	//   ....[50]....
        /*0104*/ 	.word	0xffffffff


	//   ....[51]....
        /*0108*/ 	.word	0xffffffff


	//   ....[52]....
        /*010c*/ 	.word	0xffffffff


	//   ....[53]....
        /*0110*/ 	.word	0xffffffff


	//   ....[54]....
        /*0114*/ 	.word	0xffffffff


	//   ....[55]....
        /*0118*/ 	.word	0xffffffff


	//   ....[56]....
        /*011c*/ 	.word	0xffffffff


	//   ....[57]....
        /*0120*/ 	.word	0xffffffff


	//   ....[58]....
        /*0124*/ 	.word	0xffffffff


	//   ....[59]....
        /*0128*/ 	.word	0xffffffff


	//   ....[60]....
        /*012c*/ 	.word	0xffffffff


	//   ....[61]....
        /*0130*/ 	.word	0xffffffff


	//   ....[62]....
        /*0134*/ 	.word	0xffffffff


	//   ....[63]....
        /*0138*/ 	.word	0xffffffff


	//   ....[64]....
        /*013c*/ 	.word	0xffffffff


	//   ....[65]....
        /*0140*/ 	.word	0xffffffff


	//   ....[66]....
        /*0144*/ 	.word	0xffffffff


	//   ....[67]....
        /*0148*/ 	.word	0xffffffff


	//   ....[68]....
        /*014c*/ 	.word	0xffffffff


	//   ....[69]....
        /*0150*/ 	.word	0xffffffff


	//   ....[70]....
        /*0154*/ 	.word	0xffffffff


	//----- nvinfo : EIATTR_COOP_GROUP_INSTR_OFFSETS
	.align		4
.L_796:
        /*0158*/ 	.byte	0x04, 0x28
        /*015a*/ 	.short	(.L_798 - .L_797)


	//   ....[0]....
.L_797:
        /*015c*/ 	.word	0x00000080


	//   ....[1]....
        /*0160*/ 	.word	0x00006fd0


	//   ....[2]....
        /*0164*/ 	.word	0x000070a0


	//   ....[3]....
        /*0168*/ 	.word	0x000072c0


	//   ....[4]....
        /*016c*/ 	.word	0x000072f0


	//   ....[5]....
        /*0170*/ 	.word	0x00007440


	//   ....[6]....
        /*0174*/ 	.word	0x00007470


	//   ....[7]....
        /*0178*/ 	.word	0x000075c0


	//   ....[8]....
        /*017c*/ 	.word	0x00007600


	//   ....[9]....
        /*0180*/ 	.word	0x00008000


	//   ....[10]....
        /*0184*/ 	.word	0x00008060


	//   ....[11]....
        /*0188*/ 	.word	0x00008090


	//   ....[12]....
        /*018c*/ 	.word	0x000080a0


	//   ....[13]....
        /*0190*/ 	.word	0x000084e0


	//   ....[14]....
        /*0194*/ 	.word	0x000085c0


	//   ....[15]....
        /*0198*/ 	.word	0x00008770


	//   ....[16]....
        /*019c*/ 	.word	0x000087b0


	//   ....[17]....
        /*01a0*/ 	.word	0x0000b510


	//   ....[18]....
        /*01a4*/ 	.word	0x0000b530


	//   ....[19]....
        /*01a8*/ 	.word	0x0000b560


	//   ....[20]....
        /*01ac*/ 	.word	0x0000b570


	//   ....[21]....
        /*01b0*/ 	.word	0x0000b800


	//   ....[22]....
        /*01b4*/ 	.word	0x0000b8e0


	//   ....[23]....
        /*01b8*/ 	.word	0x0000ba90


	//   ....[24]....
        /*01bc*/ 	.word	0x0000bad0


	//   ....[25]....
        /*01c0*/ 	.word	0x0000f8f0


	//   ....[26]....
        /*01c4*/ 	.word	0x0000fad0


	//   ....[27]....
        /*01c8*/ 	.word	0x00010620


	//   ....[28]....
        /*01cc*/ 	.word	0x00010670


	//   ....[29]....
        /*01d0*/ 	.word	0x00010690


	//   ....[30]....
        /*01d4*/ 	.word	0x00010780


	//   ....[31]....
        /*01d8*/ 	.word	0x000127b0


	//   ....[32]....
        /*01dc*/ 	.word	0x00012b00


	//   ....[33]....
        /*01e0*/ 	.word	0x000132e0


	//   ....[34]....
        /*01e4*/ 	.word	0x00013420


	//   ....[35]....
        /*01e8*/ 	.word	0x00013430


	//   ....[36]....
        /*01ec*/ 	.word	0x00013450


	//   ....[37]....
        /*01f0*/ 	.word	0x00016190


	//   ....[38]....
        /*01f4*/ 	.word	0x000161b0


	//   ....[39]....
        /*01f8*/ 	.word	0x000161d0


	//   ....[40]....
        /*01fc*/ 	.word	0x000161f0


	//   ....[41]....
        /*0200*/ 	.word	0x00018ad0


	//   ....[42]....
        /*0204*/ 	.word	0x00018db0


	//   ....[43]....
        /*0208*/ 	.word	0x00019650


	//   ....[44]....
        /*020c*/ 	.word	0x000197e0


	//   ....[45]....
        /*0210*/ 	.word	0x00019810


	//   ....[46]....
        /*0214*/ 	.word	0x00019880


	//   ....[47]....
        /*0218*/ 	.word	0x0001b2a0


	//   ....[48]....
        /*021c*/ 	.word	0x0001b2d0


	//   ....[49]....
        /*0220*/ 	.word	0x0001b310


	//   ....[50]....
        /*0224*/ 	.word	0x0001b320


	//   ....[51]....
        /*0228*/ 	.word	0x0001c840


	//   ....[52]....
        /*022c*/ 	.word	0x0001c870


	//   ....[53]....
        /*0230*/ 	.word	0x0001c8b0


	//   ....[54]....
        /*0234*/ 	.word	0x0001c8f0


	//   ....[55]....
        /*0238*/ 	.word	0x0001cae0


	//   ....[56]....
        /*023c*/ 	.word	0x0001caf0


	//   ....[57]....
        /*0240*/ 	.word	0x0001cc70


	//   ....[58]....
        /*0244*/ 	.word	0x0001cca0


	//   ....[59]....
        /*0248*/ 	.word	0x0001cdf0


	//   ....[60]....
        /*024c*/ 	.word	0x0001ce20


	//   ....[61]....
        /*0250*/ 	.word	0x0001cf70


	//   ....[62]....
        /*0254*/ 	.word	0x0001cf90


	//   ....[63]....
        /*0258*/ 	.word	0x0001d770


	//   ....[64]....
        /*025c*/ 	.word	0x0001d790


	//   ....[65]....
        /*0260*/ 	.word	0x0001d8c0


	//   ....[66]....
        /*0264*/ 	.word	0x0001d8f0


	//   ....[67]....
        /*0268*/ 	.word	0x0001da20


	//   ....[68]....
        /*026c*/ 	.word	0x0001da50


	//   ....[69]....
        /*0270*/ 	.word	0x0001db80


	//   ....[70]....
        /*0274*/ 	.word	0x0001dba0


	//----- nvinfo : EIATTR_EXIT_INSTR_OFFSETS
	.align		4
.L_798:
        /*0278*/ 	.byte	0x04, 0x1c
        /*027a*/ 	.short	(.L_800 - .L_799)


	//   ....[0]....
.L_799:
        /*027c*/ 	.word	0x00000310


	//   ....[1]....
        /*0280*/ 	.word	0x0001cfa0


	//   ....[2]....
        /*0284*/ 	.word	0x0001d070


	//   ....[3]....
        /*0288*/ 	.word	0x0001d0d0


	//   ....[4]....
        /*028c*/ 	.word	0x0001dbb0


	//   ....[5]....
        /*0290*/ 	.word	0x0001dc60


	//   ....[6]....
        /*0294*/ 	.word	0x0001dcc0


	//----- nvinfo : EIATTR_CTAIDZ_USED
	.align		4
.L_800:
        /*0298*/ 	.byte	0x01, 0x04
	.zero		2


	//----- nvinfo : EIATTR_MAX_THREADS
	.align		4
        /*029c*/ 	.byte	0x04, 0x05
        /*029e*/ 	.short	(.L_802 - .L_801)
.L_801:
        /*02a0*/ 	.word	0x00000100
        /*02a4*/ 	.word	0x00000001
        /*02a8*/ 	.word	0x00000001


	//----- nvinfo : EIATTR_CRS_STACK_SIZE
	.align		4
.L_802:
        /*02ac*/ 	.byte	0x04, 0x1e
        /*02ae*/ 	.short	(.L_804 - .L_803)
.L_803:
        /*02b0*/ 	.word	0x00000000
.L_804:


//--------------------- .nv.info._ZN7cutlass13device_kernelIN5flash19enable_sm80_to_sm89INS1_16FlashAttnFwdSm80INS1_25CollectiveMainloopFwdSm80ILi8ELi2ELb1EN4cute5tupleIJNS5_1CILi128EEENS7_ILi96EEENS7_ILi192EEEEEELi192ENS_6half_tEfNS_4arch4Sm80ELb1ELb0ELb0ELb0ELb0ELb0ELb1ELb0EEENS1_21CollectiveEpilogueFwdINS6_IJS8_SA_S9_EEENS6_IJNS7_ILi1EEESI_SI_EEESC_SE_Li256ELb0ELb1ELb0ELb0EEENS1_30DynamicPersistentTileSchedulerILi256ELi256ELb0ELb1ELb0EEEEEEEEEvNT_6ParamsE --------------------------
	.section	.nv.info._ZN7cutlass13device_kernelIN5flash19enable_sm80_to_sm89INS1_16FlashAttnFwdSm80INS1_25CollectiveMainloopFwdSm80ILi8ELi2ELb1EN4cute5tupleIJNS5_1CILi128EEENS7_ILi96EEENS7_ILi192EEEEEELi192ENS_6half_tEfNS_4arch4Sm80ELb1ELb0ELb0ELb0ELb0ELb0ELb1ELb0EEENS1_21CollectiveEpilogueFwdINS6_IJS8_SA_S9_EEENS6_IJNS7_ILi1EEESI_SI_EEESC_SE_Li256ELb0ELb1ELb0ELb0EEENS1_30DynamicPersistentTileSchedulerILi256ELi256ELb0ELb1ELb0EEEEEEEEEvNT_6ParamsE,"",@"SHT_CUDA_INFO"
	.sectionflags	@""
	.align	4


	//----- nvinfo : EIATTR_CUDA_API_VERSION
	.align		4
        /*0000*/ 	.byte	0x04, 0x37
        /*0002*/ 	.short	(.L_806 - .L_805)
.L_805:
        /*0004*/ 	.word	0x00000082


	//----- nvinfo : EIATTR_SW2861232_WAR
	.align		4
.L_806:
        /*0008*/ 	.byte	0x01, 0x35
	.zero		2


	//----- nvinfo : EIATTR_PARAM_CBANK
	.align		4
        /*000c*/ 	.byte	0x04, 0x0a
        /*000e*/ 	.short	(.L_808 - .L_807)
	.align		4
.L_807:
        /*0010*/ 	.word	index@(.nv.constant0._ZN7cutlass13device_kernelIN5flash19enable_sm80_to_sm89INS1_16FlashAttnFwdSm80INS1_25CollectiveMainloopFwdSm80ILi8ELi2ELb1EN4cute5tupleIJNS5_1CILi128EEENS7_ILi96EEENS7_ILi192EEEEEELi192ENS_6half_tEfNS_4arch4Sm80ELb1ELb0ELb0ELb0ELb0ELb0ELb1ELb0EEENS1_21CollectiveEpilogueFwdINS6_IJS8_SA_S9_EEENS6_IJNS7_ILi1EEESI_SI_EEESC_SE_Li256ELb0ELb1ELb0ELb0EEENS1_30DynamicPersistentTileSchedulerILi256ELi256ELb0ELb1ELb0EEEEEEEEEvNT_6ParamsE)
        /*0014*/ 	.short	0x0160
        /*0016*/ 	.short	0x0428


	//----- nvinfo : EIATTR_CBANK_PARAM_SIZE
	.align		4
.L_808:
        /*0018*/ 	.byte	0x03, 0x19
        /*001a*/ 	.short	0x0428


	//----- nvinfo : EIATTR_KPARAM_INFO
	.align		4
        /*001c*/ 	.byte	0x04, 0x17
        /*001e*/ 	.short	(.L_810 - .L_809)
.L_809:
        /*0020*/ 	.word	0x00000000
        /*0024*/ 	.short	0x0000
        /*0026*/ 	.short	0x0000
        /*0028*/ 	.byte	0x00, 0xf0, 0xa1, 0x10


	//----- nvinfo : EIATTR_MAXREG_COUNT
	.align		4
.L_810:
        /*002c*/ 	.byte	0x03, 0x1b
        /*002e*/ 	.short	0x00ff


	//----- nvinfo : EIATTR_NUM_BARRIERS
	.align		4
        /*0030*/ 	.byte	0x02, 0x4c
        /*0032*/ 	.byte	0x06
	.zero		1


	//----- nvinfo : EIATTR_ANNOTATIONS
	.align		4
        /*0034*/ 	.byte	0x04, 0x55
        /*0036*/ 	.short	(.L_812 - .L_811)


	//   ....[0]....
.L_811:
        /* <DEDUP_REMOVED lines=71> */


	//----- nvinfo : EIATTR_MERCURY_ISA_VERSION
	.align		4
.L_812:
        /*0498*/ 	.byte	0x03, 0x5f
        /*049a*/ 	.short	0x0000


	//----- nvinfo : EIATTR_INT_WARP_WIDE_INSTR_OFFSETS
	.align		4
        /*049c*/ 	.byte	0x04, 0x31
        /*049e*/ 	.short	(.L_814 - .L_813)


	//   ....[0]....
.L_813:
        /*04a0*/ 	.word	0x0000dd50


	//   ....[1]....
        /*04a4*/ 	.word	0x0000ddd0


	//----- nvinfo : EIATTR_COOP_GROUP_MASK_REGIDS
	.align		4
.L_814:
        /*04a8*/ 	.byte	0x04, 0x29
        /*04aa*/ 	.short	(.L_816 - .L_815)


	//   ....[0]....
.L_815:
        /*04ac*/ 	.word	0xffffffff


	//   ....[1]....
        /*04b0*/ 	.word	0xffffffff


	//   ....[2]....
        /*04b4*/ 	.word	0xffffffff


	//   ....[3]....
        /*04b8*/ 	.word	0xffffffff


	//   ....[4]....
        /*04bc*/ 	.word	0xffffffff


	//   ....[5]....
        /*04c0*/ 	.word	0xffffffff


	//   ....[6]....
        /*04c4*/ 	.word	0xffffffff


	//   ....[7]....
        /*04c8*/ 	.word	0xffffffff


	//   ....[8]....
        /*04cc*/ 	.word	0xffffffff


	//   ....[9]....
        /*04d0*/ 	.word	0xffffffff


	//   ....[10]....
        /*04d4*/ 	.word	0xffffffff


	//   ....[11]....
        /*04d8*/ 	.word	0xffffffff


	//   ....[12]....
        /*04dc*/ 	.word	0xffffffff


	//   ....[13]....
        /*04e0*/ 	.word	0xffffffff


	//   ....[14]....
        /*04e4*/ 	.word	0xffffffff


	//   ....[15]....
        /*04e8*/ 	.word	0xffffffff


	//   ....[16]....
        /*04ec*/ 	.word	0xffffffff


	//   ....[17]....
        /*04f0*/ 	.word	0xffffffff


	//   ....[18]....
        /*04f4*/ 	.word	0xffffffff


	//   ....[19]....
        /*04f8*/ 	.word	0xffffffff


	//   ....[20]....
        /*04fc*/ 	.word	0xffffffff


	//   ....[21]....
        /*0500*/ 	.word	0xffffffff


	//   ....[22]....
        /*0504*/ 	.word	0xffffffff


	//   ....[23]....
        /*0508*/ 	.word	0xffffffff


	//   ....[24]....
        /*050c*/ 	.word	0xffffffff


	//   ....[25]....
        /*0510*/ 	.word	0xffffffff


	//   ....[26]....
        /*0514*/ 	.word	0xffffffff


	//   ....[27]....
        /*0518*/ 	.word	0xffffffff


	//   ....[28]....
        /*051c*/ 	.word	0xffffffff


	//   ....[29]....
        /*0520*/ 	.word	0xffffffff


	//   ....[30]....
        /*0524*/ 	.word	0xffffffff


	//   ....[31]....
        /*0528*/ 	.word	0xffffffff


	//   ....[32]....
        /*052c*/ 	.word	0xffffffff


	//   ....[33]....
        /*0530*/ 	.word	0xffffffff


	//   ....[34]....
        /*0534*/ 	.word	0xffffffff


	//   ....[35]....
        /*0538*/ 	.word	0xffffffff


	//   ....[36]....
        /*053c*/ 	.word	0xffffffff


	//   ....[37]....
        /*0540*/ 	.word	0xffffffff


	//   ....[38]....
        /*0544*/ 	.word	0xffffffff


	//   ....[39]....
        /*0548*/ 	.word	0xffffffff


	//   ....[40]....
        /*054c*/ 	.word	0xffffffff


	//   ....[41]....
        /*0550*/ 	.word	0xffffffff


	//   ....[42]....
        /*0554*/ 	.word	0xffffffff


	//   ....[43]....
        /*0558*/ 	.word	0xffffffff


	//   ....[44]....
        /*055c*/ 	.word	0xffffffff


	//   ....[45]....
        /*0560*/ 	.word	0xffffffff


	//   ....[46]....
        /*0564*/ 	.word	0xffffffff


	//   ....[47]....
        /*0568*/ 	.word	0xffffffff


	//   ....[48]....
        /*056c*/ 	.word	0xffffffff


	//   ....[49]....
        /*0570*/ 	.word	0xffffffff


	//   ....[50]....
        /*0574*/ 	.word	0xffffffff


	//   ....[51]....
        /*0578*/ 	.word	0xffffffff


	//   ....[52]....
        /*057c*/ 	.word	0xffffffff


	//   ....[53]....
        /*0580*/ 	.word	0xffffffff


	//   ....[54]....
        /*0584*/ 	.word	0xffffffff


	//   ....[55]....
        /*0588*/ 	.word	0xffffffff


	//   ....[56]....
        /*058c*/ 	.word	0xffffffff


	//   ....[57]....
        /*0590*/ 	.word	0xffffffff


	//   ....[58]....
        /*0594*/ 	.word	0xffffffff


	//   ....[59]....
        /*0598*/ 	.word	0xffffffff


	//   ....[60]....
        /*059c*/ 	.word	0xffffffff


	//   ....[61]....
        /*05a0*/ 	.word	0xffffffff


	//   ....[62]....
        /*05a4*/ 	.word	0xffffffff


	//   ....[63]....
        /*05a8*/ 	.word	0xffffffff


	//----- nvinfo : EIATTR_COOP_GROUP_INSTR_OFFSETS
	.align		4
.L_816:
        /*05ac*/ 	.byte	0x04, 0x28
        /*05ae*/ 	.short	(.L_818 - .L_817)


	//   ....[0]....
.L_817:
        /*05b0*/ 	.word	0x00000050


	//   ....[1]....
        /*05b4*/ 	.word	0x00001660


	//   ....[2]....
        /*05b8*/ 	.word	0x00001680


	//   ....[3]....
        /*05bc*/ 	.word	0x000016b0


	//   ....[4]....
        /*05c0*/ 	.word	0x000016d0


	//   ....[5]....
        /*05c4*/ 	.word	0x00001720


	//   ....[6]....
        /*05c8*/ 	.word	0x00001800


	//   ....[7]....
        /*05cc*/ 	.word	0x00001810


	//   ....[8]....
        /*05d0*/ 	.word	0x00001850


	//   ....[9]....
        /*05d4*/ 	.word	0x00003390


	//   ....[10]....
        /*05d8*/ 	.word	0x000033a0


	//   ....[11]....
        /*05dc*/ 	.word	0x00003c50


	//   ....[12]....
        /*05e0*/ 	.word	0x00003e10


	//   ....[13]....
        /*05e4*/ 	.word	0x00003e50


	//   ....[14]....
        /*05e8*/ 	.word	0x00003ec0


	//   ....[15]....
        /*05ec*/ 	.word	0x00006e30


	//   ....[16]....
        /*05f0*/ 	.word	0x00006e60


	//   ....[17]....
        /*05f4*/ 	.word	0x000077f0


	//   ....[18]....
        /*05f8*/ 	.word	0x00007860


	//   ....[19]....
        /*05fc*/ 	.word	0x00007880


	//   ....[20]....
        /*0600*/ 	.word	0x000078a0


	//   ....[21]....
        /*0604*/ 	.word	0x0000b1c0


	//   ....[22]....
        /*0608*/ 	.word	0x0000b250


	//   ....[23]....
        /*060c*/ 	.word	0x0000b260


	//   ....[24]....
        /*0610*/ 	.word	0x0000b2e0


	//   ....[25]....
        /*0614*/ 	.word	0x0000d500


	//   ....[26]....
        /*0618*/ 	.word	0x0000d550


	//   ....[27]....
        /*061c*/ 	.word	0x0000d570


	//   ....[28]....
        /*0620*/ 	.word	0x0000d590


	//   ....[29]....
        /*0624*/ 	.word	0x0000e5b0


	//   ....[30]....
        /*0628*/ 	.word	0x0000e9b0


	//   ....[31]....
        /*062c*/ 	.word	0x0000e9d0


	//   ....[32]....
        /*0630*/ 	.word	0x0000ea00


	//   ....[33]....
        /*0634*/ 	.word	0x0000ea30


	//   ....[34]....
        /*0638*/ 	.word	0x0000ebb0


	//   ....[35]....
        /*063c*/ 	.word	0x0000ebd0


	//   ....[36]....
        /*0640*/ 	.word	0x0000ed90


	//   ....[37]....
        /*0644*/ 	.word	0x0000edc0


	//   ....[38]....
        /*0648*/ 	.word	0x0000eec0


	//   ....[39]....
        /*064c*/ 	.word	0x0000eef0


	//   ....[40]....
        /*0650*/ 	.word	0x0000eff0


	//   ....[41]....
        /*0654*/ 	.word	0x0000f010


	//   ....[42]....
        /*0658*/ 	.word	0x0000f620


	//   ....[43]....
        /*065c*/ 	.word	0x0000f640


	//   ....[44]....
        /*0660*/ 	.word	0x0000f7d0


	//   ....[45]....
        /*0664*/ 	.word	0x0000f7e0


	//   ....[46]....
        /*0668*/ 	.word	0x0000f960


	//   ....[47]....
        /*066c*/ 	.word	0x0000f980


	//   ....[48]....
        /*0670*/ 	.word	0x0000fb00


	//   ....[49]....
        /*0674*/ 	.word	0x0000fb10


	//   ....[50]....
        /*0678*/ 	.word	0x0000fd00


	//   ....[51]....
        /*067c*/ 	.word	0x0000fde0


	//   ....[52]....
        /*0680*/ 	.word	0x0000fe40


	//   ....[53]....
        /*0684*/ 	.word	0x0000fe90


	//   ....[54]....
        /*0688*/ 	.word	0x0000fee0


	//   ....[55]....
        /*068c*/ 	.word	0x0000ff50


	//   ....[56]....
        /*0690*/ 	.word	0x0000ffc0


	//   ....[57]....
        /*0694*/ 	.word	0x00010020


	//   ....[58]....
        /*0698*/ 	.word	0x00010080


	//   ....[59]....
        /*069c*/ 	.word	0x000100e0


	//   ....[60]....
        /*06a0*/ 	.word	0x00010150


	//   ....[61]....
        /*06a4*/ 	.word	0x000101b0


	//   ....[62]....
        /*06a8*/ 	.word	0x00010210


	//   ....[63]....
        /*06ac*/ 	.word	0x00010270


	//----- nvinfo : EIATTR_EXIT_INSTR_OFFSETS
	.align		4
.L_818:
        /*06b0*/ 	.byte	0x04, 0x1c
        /*06b2*/ 	.short	(.L_820 - .L_819)


	//   ....[0]....
.L_819:
        /*06b4*/ 	.word	0x000000a0


	//   ....[1]....
        /*06b8*/ 	.word	0x0000fda0


	//----- nvinfo : EIATTR_MAX_THREADS
	.align		4
.L_820:
        /*06bc*/ 	.byte	0x04, 0x05
        /*06be*/ 	.short	(.L_822 - .L_821)
.L_821:
        /*06c0*/ 	.word	0x00000100
        /*06c4*/ 	.word	0x00000001
        /*06c8*/ 	.word	0x00000001


	//----- nvinfo : EIATTR_CRS_STACK_SIZE
	.align		4
.L_822:
        /*06cc*/ 	.byte	0x04, 0x1e
        /*06ce*/ 	.short	(.L_824 - .L_823)
.L_823:
        /*06d0*/ 	.word	0x00000000
.L_824:


//--------------------- .nv.info._ZN7cutlass13device_kernelIN5flash19enable_sm80_to_sm89INS1_16FlashAttnFwdSm80INS1_25CollectiveMainloopFwdSm80ILi8ELi2ELb1EN4cute5tupleIJNS5_1CILi128EEENS7_ILi96EEENS7_ILi192EEEEEELi192ENS_6half_tEfNS_4arch4Sm80ELb1ELb0ELb0ELb1ELb0ELb0ELb1ELb0EEENS1_21CollectiveEpilogueFwdINS6_IJS8_SA_S9_EEENS6_IJNS7_ILi1EEESI_SI_EEESC_SE_Li256ELb1ELb1ELb0ELb0EEENS1_19SingleTileSchedulerILb1ELb0ELb1ELi128EEEEEEEEEvNT_6ParamsE --------------------------
	.section	.nv.info._ZN7cutlass13device_kernelIN5flash19enable_sm80_to_sm89INS1_16FlashAttnFwdSm80INS1_25CollectiveMainloopFwdSm80ILi8ELi2ELb1EN4cute5tupleIJNS5_1CILi128EEENS7_ILi96EEENS7_ILi192EEEEEELi192ENS_6half_tEfNS_4arch4Sm80ELb1ELb0ELb0ELb1ELb0ELb0ELb1ELb0EEENS1_21CollectiveEpilogueFwdINS6_IJS8_SA_S9_EEENS6_IJNS7_ILi1EEESI_SI_EEESC_SE_Li256ELb1ELb1ELb0ELb0EEENS1_19SingleTileSchedulerILb1ELb0ELb1ELi128EEEEEEEEEvNT_6ParamsE,"",@"SHT_CUDA_INFO"
	.sectionflags	@""
	.align	4


	//----- nvinfo : EIATTR_CUDA_API_VERSION
	.align		4
        /*0000*/ 	.byte	0x04, 0x37
        /*0002*/ 	.short	(.L_826 - .L_825)
.L_825:
        /*0004*/ 	.word	0x00000082


	//----- nvinfo : EIATTR_SW2861232_WAR
	.align		4
.L_826:
        /*0008*/ 	.byte	0x01, 0x35
	.zero		2


	//----- nvinfo : EIATTR_PARAM_CBANK
	.align		4
        /*000c*/ 	.byte	0x04, 0x0a
        /*000e*/ 	.short	(.L_828 - .L_827)
	.align		4
.L_827:
        /*0010*/ 	.word	index@(.nv.constant0._ZN7cutlass13device_kernelIN5flash19enable_sm80_to_sm89INS1_16FlashAttnFwdSm80INS1_25CollectiveMainloopFwdSm80ILi8ELi2ELb1EN4cute5tupleIJNS5_1CILi128EEENS7_ILi96EEENS7_ILi192EEEEEELi192ENS_6half_tEfNS_4arch4Sm80ELb1ELb0ELb0ELb1ELb0ELb0ELb1ELb0EEENS1_21CollectiveEpilogueFwdINS6_IJS8_SA_S9_EEENS6_IJNS7_ILi1EEESI_SI_EEESC_SE_Li256ELb1ELb1ELb0ELb0EEENS1_19SingleTileSchedulerILb1ELb0ELb1ELi128EEEEEEEEEvNT_6ParamsE)
        /*0014*/ 	.short	0x0160
        /*0016*/ 	.short	0x0418


	//----- nvinfo : EIATTR_CBANK_PARAM_SIZE
	.align		4
.L_828:
        /*0018*/ 	.byte	0x03, 0x19
        /*001a*/ 	.short	0x0418


	//----- nvinfo : EIATTR_KPARAM_INFO
	.align		4
        /*001c*/ 	.byte	0x04, 0x17
        /*001e*/ 	.short	(.L_830 - .L_829)
.L_829:
        /*0020*/ 	.word	0x00000000
        /*0024*/ 	.short	0x0000
        /*0026*/ 	.short	0x0000
        /*0028*/ 	.byte	0x00, 0xf0, 0x61, 0x10


	//----- nvinfo : EIATTR_MAXREG_COUNT
	.align		4
.L_830:
        /*002c*/ 	.byte	0x03, 0x1b
        /*002e*/ 	.short	0x00ff


	//----- nvinfo : EIATTR_NUM_BARRIERS
	.align		4
        /*0030*/ 	.byte	0x02, 0x4c
        /*0032*/ 	.byte	0x02
	.zero		1


	//----- nvinfo : EIATTR_ANNOTATIONS
	.align		4
        /*0034*/ 	.byte	0x04, 0x55
        /*0036*/ 	.short	(.L_832 - .L_831)


	//   ....[0]....
.L_831:
        /* <DEDUP_REMOVED lines=24> */


	//----- nvinfo : EIATTR_MERCURY_ISA_VERSION
	.align		4
.L_832:
        /*01a8*/ 	.byte	0x03, 0x5f
        /*01aa*/ 	.short	0x0000


	//----- nvinfo : EIATTR_COOP_GROUP_MASK_REGIDS
	.align		4
        /*01ac*/ 	.byte	0x04, 0x29
        /*01ae*/ 	.short	(.L_834 - .L_833)


	//   ....[0]....
.L_833:
        /*01b0*/ 	.word	0xffffffff


	//   ....[1]....
        /*01b4*/ 	.word	0xffffffff


	//   ....[2]....
        /*01b8*/ 	.word	0xffffffff


	//   ....[3]....
        /*01bc*/ 	.word	0xffffffff


	//   ....[4]....
        /*01c0*/ 	.word	0xffffffff


	//   ....[5]....
        /*01c4*/ 	.word	0xffffffff


	//   ....[6]....
        /*01c8*/ 	.word	0xffffffff


	//   ....[7]....
        /*01cc*/ 	.word	0xffffffff


	//   ....[8]....
        /*01d0*/ 	.word	0xffffffff


	//   ....[9]....
        /*01d4*/ 	.word	0xffffffff


	//   ....[10]....
        /*01d8*/ 	.word	0xffffffff


	//   ....[11]....
        /*01dc*/ 	.word	0xffffffff


	//   ....[12]....
        /*01e0*/ 	.word	0xffffffff


	//   ....[13]....
        /*01e4*/ 	.word	0xffffffff


	//   ....[14]....
        /*01e8*/ 	.word	0xffffffff


	//   ....[15]....
        /*01ec*/ 	.word	0xffffffff


	//   ....[16]....
        /*01f0*/ 	.word	0xffffffff


	//   ....[17]....
        /*01f4*/ 	.word	0xffffffff


	//   ....[18]....
        /*01f8*/ 	.word	0xffffffff


	//   ....[19]....
        /*01fc*/ 	.word	0xffffffff


	//   ....[20]....
        /*0200*/ 	.word	0xffffffff


	//   ....[21]....
        /*0204*/ 	.word	0xffffffff


	//   ....[22]....
        /*0208*/ 	.word	0xffffffff


	//   ....[23]....
        /*020c*/ 	.word	0xffffffff


	//   ....[24]....
        /*0210*/ 	.word	0xffffffff


	//   ....[25]....
        /*0214*/ 	.word	0xffffffff


	//   ....[26]....
        /*0218*/ 	.word	0xffffffff


	//   ....[27]....
        /*021c*/ 	.word	0xffffffff


	//   ....[28]....
        /*0220*/ 	.word	0xffffffff


	//   ....[29]....
        /*0224*/ 	.word	0xffffffff


	//   ....[30]....
        /*0228*/ 	.word	0xffffffff


	//   ....[31]....
        /*022c*/ 	.word	0xffffffff


	//   ....[32]....
        /*0230*/ 	.word	0xffffffff


	//   ....[33]....
        /*0234*/ 	.word	0xffffffff


	//   ....[34]....
        /*0238*/ 	.word	0xffffffff


	//   ....[35]....
        /*023c*/ 	.word	0xffffffff


	//   ....[36]....
        /*0240*/ 	.word	0xffffffff


	//   ....[37]....
        /*0244*/ 	.word	0xffffffff


	//   ....[38]....
        /*0248*/ 	.word	0xffffffff


	//   ....[39]....
        /*024c*/ 	.word	0xffffffff


	//   ....[40]....
        /*0250*/ 	.word	0xffffffff


	//   ....[41]....
        /*0254*/ 	.word	0xffffffff


	//   ....[42]....
        /*0258*/ 	.word	0xffffffff


	//   ....[43]....
        /*025c*/ 	.word	0xffffffff


	//   ....[44]....
        /*0260*/ 	.word	0xffffffff


	//   ....[45]....
        /*0264*/ 	.word	0xffffffff


	//   ....[46]....
        /*0268*/ 	.word	0xffffffff


	//   ....[47]....
        /*026c*/ 	.word	0xffffffff


	//   ....[48]....
        /*0270*/ 	.word	0xffffffff


	//----- nvinfo : EIATTR_COOP_GROUP_INSTR_OFFSETS
	.align		4
.L_834:
        /*0274*/ 	.byte	0x04, 0x28
        /*0276*/ 	.short	(.L_836 - .L_835)


	//   ....[0]....
.L_835:
        /*0278*/ 	.word	0x00000090


	//   ....[1]....
        /*027c*/ 	.word	0x000011d0


	//   ....[2]....
        /*0280*/ 	.word	0x00001210


	//   ....[3]....
        /*0284*/ 	.word	0x00001350


	//   ....[4]....
        /*0288*/ 	.word	0x00001390


	//   ....[5]....
        /*028c*/ 	.word	0x00001490


	//   ....[6]....
        /*0290*/ 	.word	0x00001510


	//   ....[7]....
        /*0294*/ 	.word	0x00001540


	//   ....[8]....
        /*0298*/ 	.word	0x00001560


	//   ....[9]....
        /*029c*/ 	.word	0x00003410


	//   ....[10]....
        /*02a0*/ 	.word	0x00003420


	//   ....[11]....
        /*02a4*/ 	.word	0x00003db0


	//   ....[12]....
        /*02a8*/ 	.word	0x00003ef0


	//   ....[13]....
        /*02ac*/ 	.word	0x00003f00


	//   ....[14]....
        /*02b0*/ 	.word	0x00003f50


	//   ....[15]....
        /*02b4*/ 	.word	0x00007560


	//   ....[16]....
        /*02b8*/ 	.word	0x00007570


	//   ....[17]....
        /*02bc*/ 	.word	0x00007ec0


	//   ....[18]....
        /*02c0*/ 	.word	0x00007ff0


	//   ....[19]....
        /*02c4*/ 	.word	0x00008000


	//   ....[20]....
        /*02c8*/ 	.word	0x00008060


	//   ....[21]....
        /*02cc*/ 	.word	0x0000bca0


	//   ....[22]....
        /*02d0*/ 	.word	0x0000bcd0


	//   ....[23]....
        /*02d4*/ 	.word	0x0000bcf0


	//   ....[24]....
        /*02d8*/ 	.word	0x0000bd10


	//   ....[25]....
        /*02dc*/ 	.word	0x0000df50


	//   ....[26]....
        /*02e0*/ 	.word	0x0000df60


	//   ....[27]....
        /*02e4*/ 	.word	0x0000df90


	//   ....[28]....
        /*02e8*/ 	.word	0x0000dfa0


	//   ....[29]....
        /*02ec*/ 	.word	0x0000f510


	//   ....[30]....
        /*02f0*/ 	.word	0x0000f560


	//   ....[31]....
        /*02f4*/ 	.word	0x0000f590


	//   ....[32]....
        /*02f8*/ 	.word	0x0000f5b0


	//   ....[33]....
        /*02fc*/ 	.word	0x0000f790


	//   ....[34]....
        /*0300*/ 	.word	0x0000f7a0


	//   ....[35]....
        /*0304*/ 	.word	0x0000f920


	//   ....[36]....
        /*0308*/ 	.word	0x0000f950


	//   ....[37]....
        /*030c*/ 	.word	0x0000faa0


	//   ....[38]....
        /*0310*/ 	.word	0x0000fad0


	//   ....[39]....
        /*0314*/ 	.word	0x0000fc20


	//   ....[40]....
        /*0318*/ 	.word	0x0000fc40


	//   ....[41]....
        /*031c*/ 	.word	0x00010440


	//   ....[42]....
        /*0320*/ 	.word	0x00010460


	//   ....[43]....
        /*0324*/ 	.word	0x000105b0


	//   ....[44]....
        /*0328*/ 	.word	0x000105e0


	//   ....[45]....
        /*032c*/ 	.word	0x00010710


	//   ....[46]....
        /*0330*/ 	.word	0x00010740


	//   ....[47]....
        /*0334*/ 	.word	0x00010870


	//   ....[48]....
        /*0338*/ 	.word	0x00010890


	//----- nvinfo : EIATTR_EXIT_INSTR_OFFSETS
	.align		4
.L_836:
        /*033c*/ 	.byte	0x04, 0x1c
        /*033e*/ 	.short	(.L_838 - .L_837)


	//   ....[0]....
.L_837:
        /*0340*/ 	.word	0x00000350


	//   ....[1]....
        /*0344*/ 	.word	0x0000fc50


	//   ....[2]....
        /*0348*/ 	.word	0x0000fd20


	//   ....[3]....
        /*034c*/ 	.word	0x0000fd80


	//   ....[4]....
        /*0350*/ 	.word	0x000108a0


	//   ....[5]....
        /*0354*/ 	.word	0x00010950


	//   ....[6]....
        /*0358*/ 	.word	0x000109b0


	//----- nvinfo : EIATTR_CTAIDZ_USED
	.align		4
.L_838:
        /*035c*/ 	.byte	0x01, 0x04
	.zero		2


	//----- nvinfo : EIATTR_MAX_THREADS
	.align		4
        /*0360*/ 	.byte	0x04, 0x05
        /*0362*/ 	.short	(.L_840 - .L_839)
.L_839:
        /*0364*/ 	.word	0x00000100
        /*0368*/ 	.word	0x00000001
        /*036c*/ 	.word	0x00000001


	//----- nvinfo : EIATTR_CRS_STACK_SIZE
	.align		4
.L_840:
        /*0370*/ 	.byte	0x04, 0x1e
        /*0372*/ 	.short	(.L_842 - .L_841)
.L_841:
        /*0374*/ 	.word	0x00000000
.L_842:


//--------------------- .nv.info._ZN7cutlass13device_kernelIN5flash19enable_sm80_to_sm89INS1_16FlashAttnFwdSm80INS1_25CollectiveMainloopFwdSm80ILi8ELi2ELb0EN4cute5tupleIJNS5_1CILi128EEENS7_ILi64EEENS7_ILi192EEEEEELi192ENS_6half_tEfNS_4arch4Sm80ELb1ELb0ELb0ELb1ELb0ELb1ELb1ELb0EEENS1_21CollectiveEpilogueFwdINS6_IJS8_SA_S9_EEENS6_IJNS7_ILi1EEESI_SI_EEESC_SE_Li256ELb1ELb1ELb0ELb0EEENS1_19SingleTileSchedulerILb1ELb0ELb1ELi128EEEEEEEEEvNT_6ParamsE --------------------------
	.section	.nv.info._ZN7cutlass13device_kernelIN5flash19enable_sm80_to_sm89INS1_16FlashAttnFwdSm80INS1_25CollectiveMainloopFwdSm80ILi8ELi2ELb0EN4cute5tupleIJNS5_1CILi128EEENS7_ILi64EEENS7_ILi192EEEEEELi192ENS_6half_tEfNS_4arch4Sm80ELb1ELb0ELb0ELb1ELb0ELb1ELb1ELb0EEENS1_21CollectiveEpilogueFwdINS6_IJS8_SA_S9_EEENS6_IJNS7_ILi1EEESI_SI_EEESC_SE_Li256ELb1ELb1ELb0ELb0EEENS1_19SingleTileSchedulerILb1ELb0ELb1ELi128EEEEEEEEEvNT_6ParamsE,"",@"SHT_CUDA_INFO"
	.sectionflags	@""
	.align	4


	//----- nvinfo : EIATTR_CUDA_API_VERSION
	.align		4
        /*0000*/ 	.byte	0x04, 0x37
        /*0002*/ 	.short	(.L_844 - .L_843)
.L_843:
        /*0004*/ 	.word	0x00000082


	//----- nvinfo : EIATTR_SW2861232_WAR
	.align		4
.L_844:
        /*0008*/ 	.byte	0x01, 0x35
	.zero		2


	//----- nvinfo : EIATTR_PARAM_CBANK
	.align		4
        /*000c*/ 	.byte	0x04, 0x0a
        /*000e*/ 	.short	(.L_846 - .L_845)
	.align		4
.L_845:
        /*0010*/ 	.word	index@(.nv.constant0._ZN7cutlass13device_kernelIN5flash19enable_sm80_to_sm89INS1_16FlashAttnFwdSm80INS1_25CollectiveMainloopFwdSm80ILi8ELi2ELb0EN4cute5tupleIJNS5_1CILi128EEENS7_ILi64EEENS7_ILi192EEEEEELi192ENS_6half_tEfNS_4arch4Sm80ELb1ELb0ELb0ELb1ELb0ELb1ELb1ELb0EEENS1_21CollectiveEpilogueFwdINS6_IJS8_SA_S9_EEENS6_IJNS7_ILi1EEESI_SI_EEESC_SE_Li256ELb1ELb1ELb0ELb0EEENS1_19SingleTileSchedulerILb1ELb0ELb1ELi128EEEEEEEEEvNT_6ParamsE)
        /*0014*/ 	.short	0x0160
        /*0016*/ 	.short	0x0418


	//----- nvinfo : EIATTR_CBANK_PARAM_SIZE
	.align		4
.L_846:
        /*0018*/ 	.byte	0x03, 0x19
        /*001a*/ 	.short	0x0418


	//----- nvinfo : EIATTR_KPARAM_INFO
	.align		4
        /*001c*/ 	.byte	0x04, 0x17
        /*001e*/ 	.short	(.L_848 - .L_847)
.L_847:
        /*0020*/ 	.word	0x00000000
        /*0024*/ 	.short	0x0000
        /*0026*/ 	.short	0x0000
        /*0028*/ 	.byte	0x00, 0xf0, 0x61, 0x10


	//----- nvinfo : EIATTR_MAXREG_COUNT
	.align		4
.L_848:
        /*002c*/ 	.byte	0x03, 0x1b
        /*002e*/ 	.short	0x00ff


	//----- nvinfo : EIATTR_NUM_BARRIERS
	.align		4
        /*0030*/ 	.byte	0x02, 0x4c
        /*0032*/ 	.byte	0x02
	.zero		1


	//----- nvinfo : EIATTR_MERCURY_ISA_VERSION
	.align		4
        /*0034*/ 	.byte	0x03, 0x5f
        /*0036*/ 	.short	0x0000


	//----- nvinfo : EIATTR_COOP_GROUP_MASK_REGIDS
	.align		4
        /*0038*/ 	.byte	0x04, 0x29
        /*003a*/ 	.short	(.L_850 - .L_849)


	//   ....[0]....
.L_849:
        /*003c*/ 	.word	0xffffffff


	//   ....[1]....
        /*0040*/ 	.word	0xffffffff


	//   ....[2]....
        /*0044*/ 	.word	0xffffffff


	//   ....[3]....
        /*0048*/ 	.word	0xffffffff


	//   ....[4]....
        /*004c*/ 	.word	0xffffffff


	//   ....[5]....
        /*0050*/ 	.word	0xffffffff


	//   ....[6]....
        /*0054*/ 	.word	0xffffffff


	//   ....[7]....
        /*0058*/ 	.word	0xffffffff


	//   ....[8]....
        /*005c*/ 	.word	0xffffffff


	//   ....[9]....
        /*0060*/ 	.word	0xffffffff


	//   ....[10]....
        /*0064*/ 	.word	0xffffffff


	//   ....[11]....
        /*0068*/ 	.word	0xffffffff


	//   ....[12]....
        /*006c*/ 	.word	0xffffffff


	//   ....[13]....
        /*0070*/ 	.word	0xffffffff


	//   ....[14]....
        /*0074*/ 	.word	0xffffffff


	//   ....[15]....
        /*0078*/ 	.word	0xffffffff


	//   ....[16]....
        /*007c*/ 	.word	0xffffffff


	//   ....[17]....
        /*0080*/ 	.word	0xffffffff


	//   ....[18]....
        /*0084*/ 	.word	0xffffffff


	//   ....[19]....
        /*0088*/ 	.word	0xffffffff


	//   ....[20]....
        /*008c*/ 	.word	0xffffffff


	//   ....[21]....
        /*0090*/ 	.word	0xffffffff


	//   ....[22]....
        /*0094*/ 	.word	0xffffffff


	//   ....[23]....
        /*0098*/ 	.word	0xffffffff


	//   ....[24]....
        /*009c*/ 	.word	0xffffffff


	//   ....[25]....
        /*00a0*/ 	.word	0xffffffff


	//   ....[26]....
        /*00a4*/ 	.word	0xffffffff


	//   ....[27]....
        /*00a8*/ 	.word	0xffffffff


	//   ....[28]....
        /*00ac*/ 	.word	0xffffffff


	//   ....[29]....
        /*00b0*/ 	.word	0xffffffff


	//   ....[30]....
        /*00b4*/ 	.word	0xffffffff


	//   ....[31]....
        /*00b8*/ 	.word	0xffffffff


	//   ....[32]....
        /*00bc*/ 	.word	0xffffffff


	//   ....[33]....
        /*00c0*/ 	.word	0xffffffff


	//   ....[34]....
        /*00c4*/ 	.word	0xffffffff


	//   ....[35]....
        /*00c8*/ 	.word	0xffffffff


	//   ....[36]....
        /*00cc*/ 	.word	0xffffffff


	//   ....[37]....
        /*00d0*/ 	.word	0xffffffff


	//   ....[38]....
        /*00d4*/ 	.word	0xffffffff


	//   ....[39]....
        /*00d8*/ 	.word	0xffffffff


	//   ....[40]....
        /*00dc*/ 	.word	0xffffffff


	//   ....[41]....
        /*00e0*/ 	.word	0xffffffff


	//   ....[42]....
        /*00e4*/ 	.word	0xffffffff


	//   ....[43]....
        /*00e8*/ 	.word	0xffffffff


	//   ....[44]....
        /*00ec*/ 	.word	0xffffffff


	//   ....[45]....
        /*00f0*/ 	.word	0xffffffff


	//   ....[46]....
        /*00f4*/ 	.word	0xffffffff


	//   ....[47]....
        /*00f8*/ 	.word	0xffffffff


	//   ....[48]....
        /*00fc*/ 	.word	0xffffffff


	//   ....[49]....
        /*0100*/ 	.word	0xffffffff


	//   ....[50]....
        /*0104*/ 	.word	0xffffffff


	//   ....[51]....
        /*0108*/ 	.word	0xffffffff


	//   ....[52]....
        /*010c*/ 	.word	0xffffffff


	//   ....[53]....
        /*0110*/ 	.word	0xffffffff


	//   ....[54]....
        /*0114*/ 	.word	0xffffffff


	//   ....[55]....
        /*0118*/ 	.word	0xffffffff


	//   ....[56]....
        /*011c*/ 	.word	0xffffffff


	//   ....[57]....
        /*0120*/ 	.word	0xffffffff


	//   ....[58]....
        /*0124*/ 	.word	0xffffffff


	//   ....[59]....
        /*0128*/ 	.word	0xffffffff


	//   ....[60]....
        /*012c*/ 	.word	0xffffffff


	//   ....[61]....
        /*0130*/ 	.word	0xffffffff


	//   ....[62]....
        /*0134*/ 	.word	0xffffffff


	//   ....[63]....
        /*0138*/ 	.word	0xffffffff


	//   ....[64]....
        /*013c*/ 	.word	0xffffffff


	//----- nvinfo : EIATTR_COOP_GROUP_INSTR_OFFSETS
	.align		4
.L_850:
        /*0140*/ 	.byte	0x04, 0x28
        /*0142*/ 	.short	(.L_852 - .L_851)


	//   ....[0]....
.L_851:
        /*0144*/ 	.word	0x00000080


	//   ....[1]....
        /*0148*/ 	.word	0x00006b30


	//   ....[2]....
        /*014c*/ 	.word	0x00006b90


	//   ....[3]....
        /*0150*/ 	.word	0x00006d60


	//   ....[4]....
        /*0154*/ 	.word	0x00006d90


	//   ....[5]....
        /*0158*/ 	.word	0x00006ed0


	//   ....[6]....
        /*015c*/ 	.word	0x00006f00


	//   ....[7]....
        /*0160*/ 	.word	0x00007030


	//   ....[8]....
        /*0164*/ 	.word	0x00007070


	//   ....[9]....
        /*0168*/ 	.word	0x00007a10


	//   ....[10]....
        /*016c*/ 	.word	0x00007ac0


	//   ....[11]....
        /*0170*/ 	.word	0x00007af0


	//   ....[12]....
        /*0174*/ 	.word	0x00007b00


	//   ....[13]....
        /*0178*/ 	.word	0x00007f40


	//   ....[14]....
        /*017c*/ 	.word	0x00008020


	//   ....[15]....
        /*0180*/ 	.word	0x000081d0


	//   ....[16]....
        /*0184*/ 	.word	0x00008210


	//   ....[17]....
        /*0188*/ 	.word	0x0000af60


	//   ....[18]....
        /*018c*/ 	.word	0x0000af80


	//   ....[19]....
        /*0190*/ 	.word	0x0000afb0


	//   ....[20]....
        /*0194*/ 	.word	0x0000afc0


	//   ....[21]....
        /*0198*/ 	.word	0x0000b250


	//   ....[22]....
        /*019c*/ 	.word	0x0000b330


	//   ....[23]....
        /*01a0*/ 	.word	0x0000b4e0


	//   ....[24]....
        /*01a4*/ 	.word	0x0000b520


	//   ....[25]....
        /*01a8*/ 	.word	0x0000f2d0


	//   ....[26]....
        /*01ac*/ 	.word	0x0000f3b0


	//   ....[27]....
        /*01b0*/ 	.word	0x0000fa40


	//   ....[28]....
        /*01b4*/ 	.word	0x0000fb00


	//   ....[29]....
        /*01b8*/ 	.word	0x0000fb10


	//   ....[30]....
        /*01bc*/ 	.word	0x0000fb40


	//   ....[31]....
        /*01c0*/ 	.word	0x00011ad0


	//   ....[32]....
        /*01c4*/ 	.word	0x00011b00


	//   ....[33]....
        /*01c8*/ 	.word	0x00012270


	//   ....[34]....
        /*01cc*/ 	.word	0x00012290


	//   ....[35]....
        /*01d0*/ 	.word	0x000122b0


	//   ....[36]....
        /*01d4*/ 	.word	0x000122d0


	//   ....[37]....
        /*01d8*/ 	.word	0x00014e60


	//   ....[38]....
        /*01dc*/ 	.word	0x00014e80


	//   ....[39]....
        /*01e0*/ 	.word	0x00014ea0


	//   ....[40]....
        /*01e4*/ 	.word	0x00014ec0


	//   ....[41]....
        /*01e8*/ 	.word	0x00016900


	//   ....[42]....
        /*01ec*/ 	.word	0x00016930


	//   ....[43]....
        /*01f0*/ 	.word	0x00016970


	//   ....[44]....
        /*01f4*/ 	.word	0x00016980


	//   ....[45]....
        /*01f8*/ 	.word	0x00017e90


	//   ....[46]....
        /*01fc*/ 	.word	0x00017ed0


	//   ....[47]....
        /*0200*/ 	.word	0x00017f10


	//   ....[48]....
        /*0204*/ 	.word	0x00017f50


	//   ....[49]....
        /*0208*/ 	.word	0x00018140


	//   ....[50]....
        /*020c*/ 	.word	0x00018150


	//   ....[51]....
        /*0210*/ 	.word	0x000182d0


	//   ....[52]....
        /*0214*/ 	.word	0x00018300


	//   ....[53]....
        /*0218*/ 	.word	0x00018450


	//   ....[54]....
        /*021c*/ 	.word	0x00018480


	//   ....[55]....
        /*0220*/ 	.word	0x000185d0


	//   ....[56]....
        /*0224*/ 	.word	0x000185f0


	//   ....[57]....
        /*0228*/ 	.word	0x00018dd0


	//   ....[58]....
        /*022c*/ 	.word	0x00018df0


	//   ....[59]....
        /*0230*/ 	.word	0x00018f20


	//   ....[60]....
        /*0234*/ 	.word	0x00018f50


	//   ....[61]....
        /*0238*/ 	.word	0x00019080


	//   ....[62]....
        /*023c*/ 	.word	0x000190b0


	//   ....[63]....
        /*0240*/ 	.word	0x000191e0


	//   ....[64]....
        /*0244*/ 	.word	0x00019200


	//----- nvinfo : EIATTR_EXIT_INSTR_OFFSETS
	.align		4
.L_852:
        /*0248*/ 	.byte	0x04, 0x1c
        /*024a*/ 	.short	(.L_854 - .L_853)


	//   ....[0]....
.L_853:
        /*024c*/ 	.word	0x00000330


	//   ....[1]....
        /*0250*/ 	.word	0x00018600


	//   ....[2]....
        /*0254*/ 	.word	0x000186d0


	//   ....[3]....
        /*0258*/ 	.word	0x00018730


	//   ....[4]....
        /*025c*/ 	.word	0x00019210


	//   ....[5]....
        /*0260*/ 	.word	0x000192c0


	//   ....[6]....
        /*0264*/ 	.word	0x00019320


	//----- nvinfo : EIATTR_CTAIDZ_USED
	.align		4
.L_854:
        /*0268*/ 	.byte	0x01, 0x04
	.zero		2


	//----- nvinfo : EIATTR_MAX_THREADS
	.align		4
        /*026c*/ 	.byte	0x04, 0x05
        /*026e*/ 	.short	(.L_856 - .L_855)
.L_855:
        /*0270*/ 	.word	0x00000100
        /*0274*/ 	.word	0x00000001
        /*0278*/ 	.word	0x00000001


	//----- nvinfo : EIATTR_CRS_STACK_SIZE
	.align		4
.L_856:
        /*027c*/ 	.byte	0x04, 0x1e
        /*027e*/ 	.short	(.L_858 - .L_857)
.L_857:
        /*0280*/ 	.word	0x00000000
.L_858:


//--------------------- .nv.callgraph             --------------------------
	.section	.nv.callgraph,"",@"SHT_CUDA_CALLGRAPH"
	.align	4
	.sectionentsize	8
	.align		4
        /*0000*/ 	.word	0x00000000
	.align		4
        /*0004*/ 	.word	0xffffffff
	.align		4
        /*0008*/ 	.word	0x00000000
	.align		4
        /*000c*/ 	.word	0xfffffffe
	.align		4
        /*0010*/ 	.word	0x00000000
	.align		4
        /*0014*/ 	.word	0xfffffffd
	.align		4
        /*0018*/ 	.word	0x00000000
	.align		4
        /*001c*/ 	.word	0xfffffffc


//--------------------- .nv.rel.action            --------------------------
	.section	.nv.rel.action,"",@"SHT_CUDA_RELOCINFO"
	.align	8
	.sectionentsize	8
        /*0000*/ 	.byte	0x73, 0x00, 0x00, 0x00, 0x00, 0x00, 0x00, 0x00, 0x00, 0x00, 0x00, 0x11, 0x25, 0x00, 0x05, 0x36


//--------------------- .nv.constant4             --------------------------
	.section	.nv.constant4,"a",@progbits
	.align	8
	.align		8
.nv.constant4:
        /*0000*/ 	.dword	_ZN77_INTERNAL_8241b919_41_flash_fwd_hdim192_fp16_softcapall_sm80_cu_a7f3af4d_40104cuda3std3__45__cpo5beginE
	.align		8
        /*0008*/ 	.dword	_ZN77_INTERNAL_8241b919_41_flash_fwd_hdim192_fp16_softcapall_sm80_cu_a7f3af4d_40104cuda3std3__45__cpo3endE
	.align		8
        /*0010*/ 	.dword	_ZN77_INTERNAL_8241b919_41_flash_fwd_hdim192_fp16_softcapall_sm80_cu_a7f3af4d_40104cuda3std3__45__cpo6cbeginE
	.align		8
        /*0018*/ 	.dword	_ZN77_INTERNAL_8241b919_41_flash_fwd_hdim192_fp16_softcapall_sm80_cu_a7f3af4d_40104cuda3std3__45__cpo4cendE
	.align		8
        /*0020*/ 	.dword	_ZN77_INTERNAL_8241b919_41_flash_fwd_hdim192_fp16_softcapall_sm80_cu_a7f3af4d_40104cuda3std3__479_GLOBAL__N__8241b919_41_flash_fwd_hdim192_fp16_softcapall_sm80_cu_a7f3af4d_40106ignoreE
	.align		8
        /*0028*/ 	.dword	_ZN77_INTERNAL_8241b919_41_flash_fwd_hdim192_fp16_softcapall_sm80_cu_a7f3af4d_40104cuda3std3__419piecewise_constructE
	.align		8
        /*0030*/ 	.dword	_ZN77_INTERNAL_8241b919_41_flash_fwd_hdim192_fp16_softcapall_sm80_cu_a7f3af4d_40104cuda3std3__48in_placeE
	.align		8
        /*0038*/ 	.dword	_ZN77_INTERNAL_8241b919_41_flash_fwd_hdim192_fp16_softcapall_sm80_cu_a7f3af4d_40104cuda3std6ranges3__45__cpo4swapE
	.align		8
        /*0040*/ 	.dword	_ZN77_INTERNAL_8241b919_41_flash_fwd_hdim192_fp16_softcapall_sm80_cu_a7f3af4d_40104cuda3std6ranges3__45__cpo9iter_moveE
	.align		8
        /*0048*/ 	.dword	_ZN77_INTERNAL_8241b919_41_flash_fwd_hdim192_fp16_softcapall_sm80_cu_a7f3af4d_40104cute7productE
	.align		8
        /*0050*/ 	.dword	_ZN77_INTERNAL_8241b919_41_flash_fwd_hdim192_fp16_softcapall_sm80_cu_a7f3af4d_40104cute1_E


//--------------------- .nv.constant0._ZN7cutlass13device_kernelIN5flash19enable_sm80_to_sm89INS1_16FlashAttnFwdSm80INS1_25CollectiveMainloopFwdSm80ILi8ELi1ELb1EN4cute5tupleIJNS5_1CILi128EEENS7_ILi96EEENS7_ILi192EEEEEELi192ENS_6half_tEfNS_4arch4Sm80ELb0ELb0ELb1ELb0ELb0ELb0ELb1ELb0EEENS1_21CollectiveEpilogueFwdINS6_IJS8_SA_S9_EEENS6_IJNS7_ILi1EEESI_SI_EEESC_SE_Li256ELb0ELb1ELb0ELb0EEENS1_19SingleTileSchedulerILb0ELb0ELb1ELi128EEEEEEEEEvNT_6ParamsE --------------------------
	.section	.nv.constant0._ZN7cutlass13device_kernelIN5flash19enable_sm80_to_sm89INS1_16FlashAttnFwdSm80INS1_25CollectiveMainloopFwdSm80ILi8ELi1ELb1EN4cute5tupleIJNS5_1CILi128EEENS7_ILi96EEENS7_ILi192EEEEEELi192ENS_6half_tEfNS_4arch4Sm80ELb0ELb0ELb1ELb0ELb0ELb0ELb1ELb0EEENS1_21CollectiveEpilogueFwdINS6_IJS8_SA_S9_EEENS6_IJNS7_ILi1EEESI_SI_EEESC_SE_Li256ELb0ELb1ELb0ELb0EEENS1_19SingleTileSchedulerILb0ELb0ELb1ELi128EEEEEEEEEvNT_6ParamsE,"a",@progbits
	.sectionflags	@""
	.align	4
.nv.constant0._ZN7cutlass13device_kernelIN5flash19enable_sm80_to_sm89INS1_16FlashAttnFwdSm80INS1_25CollectiveMainloopFwdSm80ILi8ELi1ELb1EN4cute5tupleIJNS5_1CILi128EEENS7_ILi96EEENS7_ILi192EEEEEELi192ENS_6half_tEfNS_4arch4Sm80ELb0ELb0ELb1ELb0ELb0ELb0ELb1ELb0EEENS1_21CollectiveEpilogueFwdINS6_IJS8_SA_S9_EEENS6_IJNS7_ILi1EEESI_SI_EEESC_SE_Li256ELb0ELb1ELb0ELb0EEENS1_19SingleTileSchedulerILb0ELb0ELb1ELi128EEEEEEEEEvNT_6ParamsE:
	.zero		1400


//--------------------- .nv.constant0._ZN7cutlass13device_kernelIN5flash19enable_sm80_to_sm89INS1_16FlashAttnFwdSm80INS1_25CollectiveMainloopFwdSm80ILi8ELi1ELb1EN4cute5tupleIJNS5_1CILi128EEENS7_ILi96EEENS7_ILi192EEEEEELi192ENS_6half_tEfNS_4arch4Sm80ELb0ELb0ELb1ELb1ELb0ELb0ELb1ELb0EEENS1_21CollectiveEpilogueFwdINS6_IJS8_SA_S9_EEENS6_IJNS7_ILi1EEESI_SI_EEESC_SE_Li256ELb1ELb1ELb0ELb0EEENS1_19SingleTileSchedulerILb1ELb0ELb1ELi128EEEEEEEEEvNT_6ParamsE --------------------------
	.section	.nv.constant0._ZN7cutlass13device_kernelIN5flash19enable_sm80_to_sm89INS1_16FlashAttnFwdSm80INS1_25CollectiveMainloopFwdSm80ILi8ELi1ELb1EN4cute5tupleIJNS5_1CILi128EEENS7_ILi96EEENS7_ILi192EEEEEELi192ENS_6half_tEfNS_4arch4Sm80ELb0ELb0ELb1ELb1ELb0ELb0ELb1ELb0EEENS1_21CollectiveEpilogueFwdINS6_IJS8_SA_S9_EEENS6_IJNS7_ILi1EEESI_SI_EEESC_SE_Li256ELb1ELb1ELb0ELb0EEENS1_19SingleTileSchedulerILb1ELb0ELb1ELi128EEEEEEEEEvNT_6ParamsE,"a",@progbits
	.sectionflags	@""
	.align	4
.nv.constant0._ZN7cutlass13device_kernelIN5flash19enable_sm80_to_sm89INS1_16FlashAttnFwdSm80INS1_25CollectiveMainloopFwdSm80ILi8ELi1ELb1EN4cute5tupleIJNS5_1CILi128EEENS7_ILi96EEENS7_ILi192EEEEEELi192ENS_6half_tEfNS_4arch4Sm80ELb0ELb0ELb1ELb1ELb0ELb0ELb1ELb0EEENS1_21CollectiveEpilogueFwdINS6_IJS8_SA_S9_EEENS6_IJNS7_ILi1EEESI_SI_EEESC_SE_Li256ELb1ELb1ELb0ELb0EEENS1_19SingleTileSchedulerILb1ELb0ELb1ELi128EEEEEEEEEvNT_6ParamsE:
	.zero		1400


//--------------------- .nv.constant0._ZN7cutlass13device_kernelIN5flash19enable_sm80_to_sm89INS1_16FlashAttnFwdSm80INS1_25CollectiveMainloopFwdSm80ILi8ELi1ELb0EN4cute5tupleIJNS5_1CILi128EEENS7_ILi64EEENS7_ILi192EEEEEELi192ENS_6half_tEfNS_4arch4Sm80ELb0ELb0ELb1ELb1ELb0ELb1ELb1ELb0EEENS1_21CollectiveEpilogueFwdINS6_IJS8_SA_S9_EEENS6_IJNS7_ILi1EEESI_SI_EEESC_SE_Li256ELb1ELb1ELb0ELb0EEENS1_19SingleTileSchedulerILb1ELb0ELb1ELi128EEEEEEEEEvNT_6ParamsE --------------------------
	.section	.nv.constant0._ZN7cutlass13device_kernelIN5flash19enable_sm80_to_sm89INS1_16FlashAttnFwdSm80INS1_25CollectiveMainloopFwdSm80ILi8ELi1ELb0EN4cute5tupleIJNS5_1CILi128EEENS7_ILi64EEENS7_ILi192EEEEEELi192ENS_6half_tEfNS_4arch4Sm80ELb0ELb0ELb1ELb1ELb0ELb1ELb1ELb0EEENS1_21CollectiveEpilogueFwdINS6_IJS8_SA_S9_EEENS6_IJNS7_ILi1EEESI_SI_EEESC_SE_Li256ELb1ELb1ELb0ELb0EEENS1_19SingleTileSchedulerILb1ELb0ELb1ELi128EEEEEEEEEvNT_6ParamsE,"a",@progbits
	.sectionflags	@""
	.align	4
.nv.constant0._ZN7cutlass13device_kernelIN5flash19enable_sm80_to_sm89INS1_16FlashAttnFwdSm80INS1_25CollectiveMainloopFwdSm80ILi8ELi1ELb0EN4cute5tupleIJNS5_1CILi128EEENS7_ILi64EEENS7_ILi192EEEEEELi192ENS_6half_tEfNS_4arch4Sm80ELb0ELb0ELb1ELb1ELb0ELb1ELb1ELb0EEENS1_21CollectiveEpilogueFwdINS6_IJS8_SA_S9_EEENS6_IJNS7_ILi1EEESI_SI_EEESC_SE_Li256ELb1ELb1ELb0ELb0EEENS1_19SingleTileSchedulerILb1ELb0ELb1ELi128EEEEEEEEEvNT_6ParamsE:
	.zero		1400


//--------------------- .nv.constant0._ZN7cutlass13device_kernelIN5flash19enable_sm80_to_sm89INS1_16FlashAttnFwdSm80INS1_25CollectiveMainloopFwdSm80ILi8ELi1ELb0EN4cute5tupleIJNS5_1CILi128EEENS7_ILi64EEENS7_ILi192EEEEEELi192ENS_6half_tEfNS_4arch4Sm80ELb0ELb1ELb1ELb0ELb0ELb0ELb1ELb0EEENS1_21CollectiveEpilogueFwdINS6_IJS8_SA_S9_EEENS6_IJNS7_ILi1EEESI_SI_EEESC_SE_Li256ELb0ELb1ELb0ELb0EEENS1_19SingleTileSchedulerILb0ELb0ELb1ELi128EEEEEEEEEvNT_6ParamsE --------------------------
	.section	.nv.constant0._ZN7cutlass13device_kernelIN5flash19enable_sm80_to_sm89INS1_16FlashAttnFwdSm80INS1_25CollectiveMainloopFwdSm80ILi8ELi1ELb0EN4cute5tupleIJNS5_1CILi128EEENS7_ILi64EEENS7_ILi192EEEEEELi192ENS_6half_tEfNS_4arch4Sm80ELb0ELb1ELb1ELb0ELb0ELb0ELb1ELb0EEENS1_21CollectiveEpilogueFwdINS6_IJS8_SA_S9_EEENS6_IJNS7_ILi1EEESI_SI_EEESC_SE_Li256ELb0ELb1ELb0ELb0EEENS1_19SingleTileSchedulerILb0ELb0ELb1ELi128EEEEEEEEEvNT_6ParamsE,"a",@progbits
	.sectionflags	@""
	.align	4
.nv.constant0._ZN7cutlass13device_kernelIN5flash19enable_sm80_to_sm89INS1_16FlashAttnFwdSm80INS1_25CollectiveMainloopFwdSm80ILi8ELi1ELb0EN4cute5tupleIJNS5_1CILi128EEENS7_ILi64EEENS7_ILi192EEEEEELi192ENS_6half_tEfNS_4arch4Sm80ELb0ELb1ELb1ELb0ELb0ELb0ELb1ELb0EEENS1_21CollectiveEpilogueFwdINS6_IJS8_SA_S9_EEENS6_IJNS7_ILi1EEESI_SI_EEESC_SE_Li256ELb0ELb1ELb0ELb0EEENS1_19SingleTileSchedulerILb0ELb0ELb1ELi128EEEEEEEEEvNT_6ParamsE:
	.zero		1400


//--------------------- .nv.constant0._ZN7cutlass13device_kernelIN5flash19enable_sm80_to_sm89INS1_16FlashAttnFwdSm80INS1_25CollectiveMainloopFwdSm80ILi8ELi1ELb0EN4cute5tupleIJNS5_1CILi128EEENS7_ILi64EEENS7_ILi192EEEEEELi192ENS_6half_tEfNS_4arch4Sm80ELb0ELb1ELb1ELb1ELb0ELb0ELb1ELb0EEENS1_21CollectiveEpilogueFwdINS6_IJS8_SA_S9_EEENS6_IJNS7_ILi1EEESI_SI_EEESC_SE_Li256ELb1ELb1ELb0ELb0EEENS1_19SingleTileSchedulerILb1ELb0ELb1ELi128EEEEEEEEEvNT_6ParamsE --------------------------
	.section	.nv.constant0._ZN7cutlass13device_kernelIN5flash19enable_sm80_to_sm89INS1_16FlashAttnFwdSm80INS1_25CollectiveMainloopFwdSm80ILi8ELi1ELb0EN4cute5tupleIJNS5_1CILi128EEENS7_ILi64EEENS7_ILi192EEEEEELi192ENS_6half_tEfNS_4arch4Sm80ELb0ELb1ELb1ELb1ELb0ELb0ELb1ELb0EEENS1_21CollectiveEpilogueFwdINS6_IJS8_SA_S9_EEENS6_IJNS7_ILi1EEESI_SI_EEESC_SE_Li256ELb1ELb1ELb0ELb0EEENS1_19SingleTileSchedulerILb1ELb0ELb1ELi128EEEEEEEEEvNT_6ParamsE,"a",@progbits
	.sectionflags	@""
	.align	4
.nv.constant0._ZN7cutlass13device_kernelIN5flash19enable_sm80_to_sm89INS1_16FlashAttnFwdSm80INS1_25CollectiveMainloopFwdSm80ILi8ELi1ELb0EN4cute5tupleIJNS5_1CILi128EEENS7_ILi64EEENS7_ILi192EEEEEELi192ENS_6half_tEfNS_4arch4Sm80ELb0ELb1ELb1ELb1ELb0ELb0ELb1ELb0EEENS1_21CollectiveEpilogueFwdINS6_IJS8_SA_S9_EEENS6_IJNS7_ILi1EEESI_SI_EEESC_SE_Li256ELb1ELb1ELb0ELb0EEENS1_19SingleTileSchedulerILb1ELb0ELb1ELi128EEEEEEEEEvNT_6ParamsE:
	.zero		1400


//--------------------- .nv.constant0._ZN7cutlass13device_kernelIN5flash19enable_sm80_to_sm89INS1_16FlashAttnFwdSm80INS1_25CollectiveMainloopFwdSm80ILi8ELi1ELb0EN4cute5tupleIJNS5_1CILi128EEENS7_ILi64EEENS7_ILi192EEEEEELi192ENS_6half_tEfNS_4arch4Sm80ELb0ELb1ELb1ELb1ELb0ELb1ELb1ELb0EEENS1_21CollectiveEpilogueFwdINS6_IJS8_SA_S9_EEENS6_IJNS7_ILi1EEESI_SI_EEESC_SE_Li256ELb1ELb1ELb0ELb0EEENS1_19SingleTileSchedulerILb1ELb0ELb1ELi128EEEEEEEEEvNT_6ParamsE --------------------------
	.section	.nv.constant0._ZN7cutlass13device_kernelIN5flash19enable_sm80_to_sm89INS1_16FlashAttnFwdSm80INS1_25CollectiveMainloopFwdSm80ILi8ELi1ELb0EN4cute5tupleIJNS5_1CILi128EEENS7_ILi64EEENS7_ILi192EEEEEELi192ENS_6half_tEfNS_4arch4Sm80ELb0ELb1ELb1ELb1ELb0ELb1ELb1ELb0EEENS1_21CollectiveEpilogueFwdINS6_IJS8_SA_S9_EEENS6_IJNS7_ILi1EEESI_SI_EEESC_SE_Li256ELb1ELb1ELb0ELb0EEENS1_19SingleTileSchedulerILb1ELb0ELb1ELi128EEEEEEEEEvNT_6ParamsE,"a",@progbits
	.sectionflags	@""
	.align	4
.nv.constant0._ZN7cutlass13device_kernelIN5flash19enable_sm80_to_sm89INS1_16FlashAttnFwdSm80INS1_25CollectiveMainloopFwdSm80ILi8ELi1ELb0EN4cute5tupleIJNS5_1CILi128EEENS7_ILi64EEENS7_ILi192EEEEEELi192ENS_6half_tEfNS_4arch4Sm80ELb0ELb1ELb1ELb1ELb0ELb1ELb1ELb0EEENS1_21CollectiveEpilogueFwdINS6_IJS8_SA_S9_EEENS6_IJNS7_ILi1EEESI_SI_EEESC_SE_Li256ELb1ELb1ELb0ELb0EEENS1_19SingleTileSchedulerILb1ELb0ELb1ELi128EEEEEEEEEvNT_6ParamsE:
	.zero		1400


//--------------------- .nv.constant0._ZN7cutlass13device_kernelIN5flash19enable_sm80_to_sm89INS1_16FlashAttnFwdSm80INS1_25CollectiveMainloopFwdSm80ILi8ELi1ELb1EN4cute5tupleIJNS5_1CILi128EEENS7_ILi96EEENS7_ILi192EEEEEELi192ENS_6half_tEfNS_4arch4Sm80ELb1ELb0ELb1ELb0ELb0ELb0ELb1ELb0EEENS1_21CollectiveEpilogueFwdINS6_IJS8_SA_S9_EEENS6_IJNS7_ILi1EEESI_SI_EEESC_SE_Li256ELb0ELb1ELb0ELb0EEENS1_30DynamicPersistentTileSchedulerILi256ELi256ELb0ELb1ELb0EEEEEEEEEvNT_6ParamsE --------------------------
	.section	.nv.constant0._ZN7cutlass13device_kernelIN5flash19enable_sm80_to_sm89INS1_16FlashAttnFwdSm80INS1_25CollectiveMainloopFwdSm80ILi8ELi1ELb1EN4cute5tupleIJNS5_1CILi128EEENS7_ILi96EEENS7_ILi192EEEEEELi192ENS_6half_tEfNS_4arch4Sm80ELb1ELb0ELb1ELb0ELb0ELb0ELb1ELb0EEENS1_21CollectiveEpilogueFwdINS6_IJS8_SA_S9_EEENS6_IJNS7_ILi1EEESI_SI_EEESC_SE_Li256ELb0ELb1ELb0ELb0EEENS1_30DynamicPersistentTileSchedulerILi256ELi256ELb0ELb1ELb0EEEEEEEEEvNT_6ParamsE,"a",@progbits
	.sectionflags	@""
	.align	4
.nv.constant0._ZN7cutlass13device_kernelIN5flash19enable_sm80_to_sm89INS1_16FlashAttnFwdSm80INS1_25CollectiveMainloopFwdSm80ILi8ELi1ELb1EN4cute5tupleIJNS5_1CILi128EEENS7_ILi96EEENS7_ILi192EEEEEELi192ENS_6half_tEfNS_4arch4Sm80ELb1ELb0ELb1ELb0ELb0ELb0ELb1ELb0EEENS1_21CollectiveEpilogueFwdINS6_IJS8_SA_S9_EEENS6_IJNS7_ILi1EEESI_SI_EEESC_SE_Li256ELb0ELb1ELb0ELb0EEENS1_30DynamicPersistentTileSchedulerILi256ELi256ELb0ELb1ELb0EEEEEEEEEvNT_6ParamsE:
	.zero		1416


//--------------------- .nv.constant0._ZN7cutlass13device_kernelIN5flash19enable_sm80_to_sm89INS1_16FlashAttnFwdSm80INS1_25CollectiveMainloopFwdSm80ILi8ELi1ELb1EN4cute5tupleIJNS5_1CILi128EEENS7_ILi96EEENS7_ILi192EEEEEELi192ENS_6half_tEfNS_4arch4Sm80ELb1ELb0ELb1ELb1ELb0ELb0ELb1ELb0EEENS1_21CollectiveEpilogueFwdINS6_IJS8_SA_S9_EEENS6_IJNS7_ILi1EEESI_SI_EEESC_SE_Li256ELb1ELb1ELb0ELb0EEENS1_19SingleTileSchedulerILb1ELb0ELb1ELi128EEEEEEEEEvNT_6ParamsE --------------------------
	.section	.nv.constant0._ZN7cutlass13device_kernelIN5flash19enable_sm80_to_sm89INS1_16FlashAttnFwdSm80INS1_25CollectiveMainloopFwdSm80ILi8ELi1ELb1EN4cute5tupleIJNS5_1CILi128EEENS7_ILi96EEENS7_ILi192EEEEEELi192ENS_6half_tEfNS_4arch4Sm80ELb1ELb0ELb1ELb1ELb0ELb0ELb1ELb0EEENS1_21CollectiveEpilogueFwdINS6_IJS8_SA_S9_EEENS6_IJNS7_ILi1EEESI_SI_EEESC_SE_Li256ELb1ELb1ELb0ELb0EEENS1_19SingleTileSchedulerILb1ELb0ELb1ELi128EEEEEEEEEvNT_6ParamsE,"a",@progbits
	.sectionflags	@""
	.align	4
.nv.constant0._ZN7cutlass13device_kernelIN5flash19enable_sm80_to_sm89INS1_16FlashAttnFwdSm80INS1_25CollectiveMainloopFwdSm80ILi8ELi1ELb1EN4cute5tupleIJNS5_1CILi128EEENS7_ILi96EEENS7_ILi192EEEEEELi192ENS_6half_tEfNS_4arch4Sm80ELb1ELb0ELb1ELb1ELb0ELb0ELb1ELb0EEENS1_21CollectiveEpilogueFwdINS6_IJS8_SA_S9_EEENS6_IJNS7_ILi1EEESI_SI_EEESC_SE_Li256ELb1ELb1ELb0ELb0EEENS1_19SingleTileSchedulerILb1ELb0ELb1ELi128EEEEEEEEEvNT_6ParamsE:
	.zero		1400


//--------------------- .nv.constant0._ZN7cutlass13device_kernelIN5flash19enable_sm80_to_sm89INS1_16FlashAttnFwdSm80INS1_25CollectiveMainloopFwdSm80ILi8ELi1ELb0EN4cute5tupleIJNS5_1CILi128EEENS7_ILi64EEENS7_ILi192EEEEEELi192ENS_6half_tEfNS_4arch4Sm80ELb1ELb0ELb1ELb1ELb0ELb1ELb1ELb0EEENS1_21CollectiveEpilogueFwdINS6_IJS8_SA_S9_EEENS6_IJNS7_ILi1EEESI_SI_EEESC_SE_Li256ELb1ELb1ELb0ELb0EEENS1_19SingleTileSchedulerILb1ELb0ELb1ELi128EEEEEEEEEvNT_6ParamsE --------------------------
	.section	.nv.constant0._ZN7cutlass13device_kernelIN5flash19enable_sm80_to_sm89INS1_16FlashAttnFwdSm80INS1_25CollectiveMainloopFwdSm80ILi8ELi1ELb0EN4cute5tupleIJNS5_1CILi128EEENS7_ILi64EEENS7_ILi192EEEEEELi192ENS_6half_tEfNS_4arch4Sm80ELb1ELb0ELb1ELb1ELb0ELb1ELb1ELb0EEENS1_21CollectiveEpilogueFwdINS6_IJS8_SA_S9_EEENS6_IJNS7_ILi1EEESI_SI_EEESC_SE_Li256ELb1ELb1ELb0ELb0EEENS1_19SingleTileSchedulerILb1ELb0ELb1ELi128EEEEEEEEEvNT_6ParamsE,"a",@progbits
	.sectionflags	@""
	.align	4
.nv.constant0._ZN7cutlass13device_kernelIN5flash19enable_sm80_to_sm89INS1_16FlashAttnFwdSm80INS1_25CollectiveMainloopFwdSm80ILi8ELi1ELb0EN4cute5tupleIJNS5_1CILi128EEENS7_ILi64EEENS7_ILi192EEEEEELi192ENS_6half_tEfNS_4arch4Sm80ELb1ELb0ELb1ELb1ELb0ELb1ELb1ELb0EEENS1_21CollectiveEpilogueFwdINS6_IJS8_SA_S9_EEENS6_IJNS7_ILi1EEESI_SI_EEESC_SE_Li256ELb1ELb1ELb0ELb0EEENS1_19SingleTileSchedulerILb1ELb0ELb1ELi128EEEEEEEEEvNT_6ParamsE:
	.zero		1400


//--------------------- .nv.constant0._ZN7cutlass13device_kernelIN5flash19enable_sm80_to_sm89INS1_16FlashAttnFwdSm80INS1_25CollectiveMainloopFwdSm80ILi8ELi2ELb1EN4cute5tupleIJNS5_1CILi128EEENS7_ILi96EEENS7_ILi192EEEEEELi192ENS_6half_tEfNS_4arch4Sm80ELb0ELb0ELb1ELb0ELb0ELb0ELb1ELb0EEENS1_21CollectiveEpilogueFwdINS6_IJS8_SA_S9_EEENS6_IJNS7_ILi1EEESI_SI_EEESC_SE_Li256ELb0ELb1ELb0ELb0EEENS1_19SingleTileSchedulerILb0ELb0ELb1ELi128EEEEEEEEEvNT_6ParamsE --------------------------
	.section	.nv.constant0._ZN7cutlass13device_kernelIN5flash19enable_sm80_to_sm89INS1_16FlashAttnFwdSm80INS1_25CollectiveMainloopFwdSm80ILi8ELi2ELb1EN4cute5tupleIJNS5_1CILi128EEENS7_ILi96EEENS7_ILi192EEEEEELi192ENS_6half_tEfNS_4arch4Sm80ELb0ELb0ELb1ELb0ELb0ELb0ELb1ELb0EEENS1_21CollectiveEpilogueFwdINS6_IJS8_SA_S9_EEENS6_IJNS7_ILi1EEESI_SI_EEESC_SE_Li256ELb0ELb1ELb0ELb0EEENS1_19SingleTileSchedulerILb0ELb0ELb1ELi128EEEEEEEEEvNT_6ParamsE,"a",@progbits
	.sectionflags	@""
	.align	4
.nv.constant0._ZN7cutlass13device_kernelIN5flash19enable_sm80_to_sm89INS1_16FlashAttnFwdSm80INS1_25CollectiveMainloopFwdSm80ILi8ELi2ELb1EN4cute5tupleIJNS5_1CILi128EEENS7_ILi96EEENS7_ILi192EEEEEELi192ENS_6half_tEfNS_4arch4Sm80ELb0ELb0ELb1ELb0ELb0ELb0ELb1ELb0EEENS1_21CollectiveEpilogueFwdINS6_IJS8_SA_S9_EEENS6_IJNS7_ILi1EEESI_SI_EEESC_SE_Li256ELb0ELb1ELb0ELb0EEENS1_19SingleTileSchedulerILb0ELb0ELb1ELi128EEEEEEEEEvNT_6ParamsE:
	.zero		1400


//--------------------- .nv.constant0._ZN7cutlass13device_kernelIN5flash19enable_sm80_to_sm89INS1_16FlashAttnFwdSm80INS1_25CollectiveMainloopFwdSm80ILi8ELi2ELb1EN4cute5tupleIJNS5_1CILi128EEENS7_ILi96EEENS7_ILi192EEEEEELi192ENS_6half_tEfNS_4arch4Sm80ELb0ELb0ELb1ELb1ELb0ELb0ELb1ELb0EEENS1_21CollectiveEpilogueFwdINS6_IJS8_SA_S9_EEENS6_IJNS7_ILi1EEESI_SI_EEESC_SE_Li256ELb1ELb1ELb0ELb0EEENS1_19SingleTileSchedulerILb1ELb0ELb1ELi128EEEEEEEEEvNT_6ParamsE --------------------------
	.section	.nv.constant0._ZN7cutlass13device_kernelIN5flash19enable_sm80_to_sm89INS1_16FlashAttnFwdSm80INS1_25CollectiveMainloopFwdSm80ILi8ELi2ELb1EN4cute5tupleIJNS5_1CILi128EEENS7_ILi96EEENS7_ILi192EEEEEELi192ENS_6half_tEfNS_4arch4Sm80ELb0ELb0ELb1ELb1ELb0ELb0ELb1ELb0EEENS1_21CollectiveEpilogueFwdINS6_IJS8_SA_S9_EEENS6_IJNS7_ILi1EEESI_SI_EEESC_SE_Li256ELb1ELb1ELb0ELb0EEENS1_19SingleTileSchedulerILb1ELb0ELb1ELi128EEEEEEEEEvNT_6ParamsE,"a",@progbits
	.sectionflags	@""
	.align	4
.nv.constant0._ZN7cutlass13device_kernelIN5flash19enable_sm80_to_sm89INS1_16FlashAttnFwdSm80INS1_25CollectiveMainloopFwdSm80ILi8ELi2ELb1EN4cute5tupleIJNS5_1CILi128EEENS7_ILi96EEENS7_ILi192EEEEEELi192ENS_6half_tEfNS_4arch4Sm80ELb0ELb0ELb1ELb1ELb0ELb0ELb1ELb0EEENS1_21CollectiveEpilogueFwdINS6_IJS8_SA_S9_EEENS6_IJNS7_ILi1EEESI_SI_EEESC_SE_Li256ELb1ELb1ELb0ELb0EEENS1_19SingleTileSchedulerILb1ELb0ELb1ELi128EEEEEEEEEvNT_6ParamsE:
	.zero		1400


//--------------------- .nv.constant0._ZN7cutlass13device_kernelIN5flash19enable_sm80_to_sm89INS1_16FlashAttnFwdSm80INS1_25CollectiveMainloopFwdSm80ILi8ELi2ELb0EN4cute5tupleIJNS5_1CILi128EEENS7_ILi64EEENS7_ILi192EEEEEELi192ENS_6half_tEfNS_4arch4Sm80ELb0ELb0ELb1ELb1ELb0ELb1ELb1ELb0EEENS1_21CollectiveEpilogueFwdINS6_IJS8_SA_S9_EEENS6_IJNS7_ILi1EEESI_SI_EEESC_SE_Li256ELb1ELb1ELb0ELb0EEENS1_19SingleTileSchedulerILb1ELb0ELb1ELi128EEEEEEEEEvNT_6ParamsE --------------------------
	.section	.nv.constant0._ZN7cutlass13device_kernelIN5flash19enable_sm80_to_sm89INS1_16FlashAttnFwdSm80INS1_25CollectiveMainloopFwdSm80ILi8ELi2ELb0EN4cute5tupleIJNS5_1CILi128EEENS7_ILi64EEENS7_ILi192EEEEEELi192ENS_6half_tEfNS_4arch4Sm80ELb0ELb0ELb1ELb1ELb0ELb1ELb1ELb0EEENS1_21CollectiveEpilogueFwdINS6_IJS8_SA_S9_EEENS6_IJNS7_ILi1EEESI_SI_EEESC_SE_Li256ELb1ELb1ELb0ELb0EEENS1_19SingleTileSchedulerILb1ELb0ELb1ELi128EEEEEEEEEvNT_6ParamsE,"a",@progbits
	.sectionflags	@""
	.align	4
.nv.constant0._ZN7cutlass13device_kernelIN5flash19enable_sm80_to_sm89INS1_16FlashAttnFwdSm80INS1_25CollectiveMainloopFwdSm80ILi8ELi2ELb0EN4cute5tupleIJNS5_1CILi128EEENS7_ILi64EEENS7_ILi192EEEEEELi192ENS_6half_tEfNS_4arch4Sm80ELb0ELb0ELb1ELb1ELb0ELb1ELb1ELb0EEENS1_21CollectiveEpilogueFwdINS6_IJS8_SA_S9_EEENS6_IJNS7_ILi1EEESI_SI_EEESC_SE_Li256ELb1ELb1ELb0ELb0EEENS1_19SingleTileSchedulerILb1ELb0ELb1ELi128EEEEEEEEEvNT_6ParamsE:
	.zero		1400


//--------------------- .nv.constant0._ZN7cutlass13device_kernelIN5flash19enable_sm80_to_sm89INS1_16FlashAttnFwdSm80INS1_25CollectiveMainloopFwdSm80ILi8ELi2ELb0EN4cute5tupleIJNS5_1CILi128EEENS7_ILi64EEENS7_ILi192EEEEEELi192ENS_6half_tEfNS_4arch4Sm80ELb0ELb1ELb1ELb0ELb0ELb0ELb1ELb0EEENS1_21CollectiveEpilogueFwdINS6_IJS8_SA_S9_EEENS6_IJNS7_ILi1EEESI_SI_EEESC_SE_Li256ELb0ELb1ELb0ELb0EEENS1_19SingleTileSchedulerILb0ELb0ELb1ELi128EEEEEEEEEvNT_6ParamsE --------------------------
	.section	.nv.constant0._ZN7cutlass13device_kernelIN5flash19enable_sm80_to_sm89INS1_16FlashAttnFwdSm80INS1_25CollectiveMainloopFwdSm80ILi8ELi2ELb0EN4cute5tupleIJNS5_1CILi128EEENS7_ILi64EEENS7_ILi192EEEEEELi192ENS_6half_tEfNS_4arch4Sm80ELb0ELb1ELb1ELb0ELb0ELb0ELb1ELb0EEENS1_21CollectiveEpilogueFwdINS6_IJS8_SA_S9_EEENS6_IJNS7_ILi1EEESI_SI_EEESC_SE_Li256ELb0ELb1ELb0ELb0EEENS1_19SingleTileSchedulerILb0ELb0ELb1ELi128EEEEEEEEEvNT_6ParamsE,"a",@progbits
	.sectionflags	@""
	.align	4
.nv.constant0._ZN7cutlass13device_kernelIN5flash19enable_sm80_to_sm89INS1_16FlashAttnFwdSm80INS1_25CollectiveMainloopFwdSm80ILi8ELi2ELb0EN4cute5tupleIJNS5_1CILi128EEENS7_ILi64EEENS7_ILi192EEEEEELi192ENS_6half_tEfNS_4arch4Sm80ELb0ELb1ELb1ELb0ELb0ELb0ELb1ELb0EEENS1_21CollectiveEpilogueFwdINS6_IJS8_SA_S9_EEENS6_IJNS7_ILi1EEESI_SI_EEESC_SE_Li256ELb0ELb1ELb0ELb0EEENS1_19SingleTileSchedulerILb0ELb0ELb1ELi128EEEEEEEEEvNT_6ParamsE:
	.zero		1400


//--------------------- .nv.constant0._ZN7cutlass13device_kernelIN5flash19enable_sm80_to_sm89INS1_16FlashAttnFwdSm80INS1_25CollectiveMainloopFwdSm80ILi8ELi2ELb0EN4cute5tupleIJNS5_1CILi128EEENS7_ILi64EEENS7_ILi192EEEEEELi192ENS_6half_tEfNS_4arch4Sm80ELb0ELb1ELb1ELb1ELb0ELb0ELb1ELb0EEENS1_21CollectiveEpilogueFwdINS6_IJS8_SA_S9_EEENS6_IJNS7_ILi1EEESI_SI_EEESC_SE_Li256ELb1ELb1ELb0ELb0EEENS1_19SingleTileSchedulerILb1ELb0ELb1ELi128EEEEEEEEEvNT_6ParamsE --------------------------
	.section	.nv.constant0._ZN7cutlass13device_kernelIN5flash19enable_sm80_to_sm89INS1_16FlashAttnFwdSm80INS1_25CollectiveMainloopFwdSm80ILi8ELi2ELb0EN4cute5tupleIJNS5_1CILi128EEENS7_ILi64EEENS7_ILi192EEEEEELi192ENS_6half_tEfNS_4arch4Sm80ELb0ELb1ELb1ELb1ELb0ELb0ELb1ELb0EEENS1_21CollectiveEpilogueFwdINS6_IJS8_SA_S9_EEENS6_IJNS7_ILi1EEESI_SI_EEESC_SE_Li256ELb1ELb1ELb0ELb0EEENS1_19SingleTileSchedulerILb1ELb0ELb1ELi128EEEEEEEEEvNT_6ParamsE,"a",@progbits
	.sectionflags	@""
	.align	4
.nv.constant0._ZN7cutlass13device_kernelIN5flash19enable_sm80_to_sm89INS1_16FlashAttnFwdSm80INS1_25CollectiveMainloopFwdSm80ILi8ELi2ELb0EN4cute5tupleIJNS5_1CILi128EEENS7_ILi64EEENS7_ILi192EEEEEELi192ENS_6half_tEfNS_4arch4Sm80ELb0ELb1ELb1ELb1ELb0ELb0ELb1ELb0EEENS1_21CollectiveEpilogueFwdINS6_IJS8_SA_S9_EEENS6_IJNS7_ILi1EEESI_SI_EEESC_SE_Li256ELb1ELb1ELb0ELb0EEENS1_19SingleTileSchedulerILb1ELb0ELb1ELi128EEEEEEEEEvNT_6ParamsE:
	.zero		1400


//--------------------- .nv.constant0._ZN7cutlass13device_kernelIN5flash19enable_sm80_to_sm89INS1_16FlashAttnFwdSm80INS1_25CollectiveMainloopFwdSm80ILi8ELi2ELb0EN4cute5tupleIJNS5_1CILi128EEENS7_ILi64EEENS7_ILi192EEEEEELi192ENS_6half_tEfNS_4arch4Sm80ELb0ELb1ELb1ELb1ELb0ELb1ELb1ELb0EEENS1_21CollectiveEpilogueFwdINS6_IJS8_SA_S9_EEENS6_IJNS7_ILi1EEESI_SI_EEESC_SE_Li256ELb1ELb1ELb0ELb0EEENS1_19SingleTileSchedulerILb1ELb0ELb1ELi128EEEEEEEEEvNT_6ParamsE --------------------------
	.section	.nv.constant0._ZN7cutlass13device_kernelIN5flash19enable_sm80_to_sm89INS1_16FlashAttnFwdSm80INS1_25CollectiveMainloopFwdSm80ILi8ELi2ELb0EN4cute5tupleIJNS5_1CILi128EEENS7_ILi64EEENS7_ILi192EEEEEELi192ENS_6half_tEfNS_4arch4Sm80ELb0ELb1ELb1ELb1ELb0ELb1ELb1ELb0EEENS1_21CollectiveEpilogueFwdINS6_IJS8_SA_S9_EEENS6_IJNS7_ILi1EEESI_SI_EEESC_SE_Li256ELb1ELb1ELb0ELb0EEENS1_19SingleTileSchedulerILb1ELb0ELb1ELi128EEEEEEEEEvNT_6ParamsE,"a",@progbits
	.sectionflags	@""
	.align	4
.nv.constant0._ZN7cutlass13device_kernelIN5flash19enable_sm80_to_sm89INS1_16FlashAttnFwdSm80INS1_25CollectiveMainloopFwdSm80ILi8ELi2ELb0EN4cute5tupleIJNS5_1CILi128EEENS7_ILi64EEENS7_ILi192EEEEEELi192ENS_6half_tEfNS_4arch4Sm80ELb0ELb1ELb1ELb1ELb0ELb1ELb1ELb0EEENS1_21CollectiveEpilogueFwdINS6_IJS8_SA_S9_EEENS6_IJNS7_ILi1EEESI_SI_EEESC_SE_Li256ELb1ELb1ELb0ELb0EEENS1_19SingleTileSchedulerILb1ELb0ELb1ELi128EEEEEEEEEvNT_6ParamsE:
	.zero		1400


//--------------------- .nv.constant0._ZN7cutlass13device_kernelIN5flash19enable_sm80_to_sm89INS1_16FlashAttnFwdSm80INS1_25CollectiveMainloopFwdSm80ILi8ELi2ELb1EN4cute5tupleIJNS5_1CILi128EEENS7_ILi96EEENS7_ILi192EEEEEELi192ENS_6half_tEfNS_4arch4Sm80ELb1ELb0ELb1ELb0ELb0ELb0ELb1ELb0EEENS1_21CollectiveEpilogueFwdINS6_IJS8_SA_S9_EEENS6_IJNS7_ILi1EEESI_SI_EEESC_SE_Li256ELb0ELb1ELb0ELb0EEENS1_30DynamicPersistentTileSchedulerILi256ELi256ELb0ELb1ELb0EEEEEEEEEvNT_6ParamsE --------------------------
	.section	.nv.constant0._ZN7cutlass13device_kernelIN5flash19enable_sm80_to_sm89INS1_16FlashAttnFwdSm80INS1_25CollectiveMainloopFwdSm80ILi8ELi2ELb1EN4cute5tupleIJNS5_1CILi128EEENS7_ILi96EEENS7_ILi192EEEEEELi192ENS_6half_tEfNS_4arch4Sm80ELb1ELb0ELb1ELb0ELb0ELb0ELb1ELb0EEENS1_21CollectiveEpilogueFwdINS6_IJS8_SA_S9_EEENS6_IJNS7_ILi1EEESI_SI_EEESC_SE_Li256ELb0ELb1ELb0ELb0EEENS1_30DynamicPersistentTileSchedulerILi256ELi256ELb0ELb1ELb0EEEEEEEEEvNT_6ParamsE,"a",@progbits
	.sectionflags	@""
	.align	4
.nv.constant0._ZN7cutlass13device_kernelIN5flash19enable_sm80_to_sm89INS1_16FlashAttnFwdSm80INS1_25CollectiveMainloopFwdSm80ILi8ELi2ELb1EN4cute5tupleIJNS5_1CILi128EEENS7_ILi96EEENS7_ILi192EEEEEELi192ENS_6half_tEfNS_4arch4Sm80ELb1ELb0ELb1ELb0ELb0ELb0ELb1ELb0EEENS1_21CollectiveEpilogueFwdINS6_IJS8_SA_S9_EEENS6_IJNS7_ILi1EEESI_SI_EEESC_SE_Li256ELb0ELb1ELb0ELb0EEENS1_30DynamicPersistentTileSchedulerILi256ELi256ELb0ELb1ELb0EEEEEEEEEvNT_6ParamsE:
	.zero		1416


//--------------------- .nv.constant0._ZN7cutlass13device_kernelIN5flash19enable_sm80_to_sm89INS1_16FlashAttnFwdSm80INS1_25CollectiveMainloopFwdSm80ILi8ELi2ELb1EN4cute5tupleIJNS5_1CILi128EEENS7_ILi96EEENS7_ILi192EEEEEELi192ENS_6half_tEfNS_4arch4Sm80ELb1ELb0ELb1ELb1ELb0ELb0ELb1ELb0EEENS1_21CollectiveEpilogueFwdINS6_IJS8_SA_S9_EEENS6_IJNS7_ILi1EEESI_SI_EEESC_SE_Li256ELb1ELb1ELb0ELb0EEENS1_19SingleTileSchedulerILb1ELb0ELb1ELi128EEEEEEEEEvNT_6ParamsE --------------------------
	.section	.nv.constant0._ZN7cutlass13device_kernelIN5flash19enable_sm80_to_sm89INS1_16FlashAttnFwdSm80INS1_25CollectiveMainloopFwdSm80ILi8ELi2ELb1EN4cute5tupleIJNS5_1CILi128EEENS7_ILi96EEENS7_ILi192EEEEEELi192ENS_6half_tEfNS_4arch4Sm80ELb1ELb0ELb1ELb1ELb0ELb0ELb1ELb0EEENS1_21CollectiveEpilogueFwdINS6_IJS8_SA_S9_EEENS6_IJNS7_ILi1EEESI_SI_EEESC_SE_Li256ELb1ELb1ELb0ELb0EEENS1_19SingleTileSchedulerILb1ELb0ELb1ELi128EEEEEEEEEvNT_6ParamsE,"a",@progbits
	.sectionflags	@""
	.align	4
.nv.constant0._ZN7cutlass13device_kernelIN5flash19enable_sm80_to_sm89INS1_16FlashAttnFwdSm80INS1_25CollectiveMainloopFwdSm80ILi8ELi2ELb1EN4cute5tupleIJNS5_1CILi128EEENS7_ILi96EEENS7_ILi192EEEEEELi192ENS_6half_tEfNS_4arch4Sm80ELb1ELb0ELb1ELb1ELb0ELb0ELb1ELb0EEENS1_21CollectiveEpilogueFwdINS6_IJS8_SA_S9_EEENS6_IJNS7_ILi1EEESI_SI_EEESC_SE_Li256ELb1ELb1ELb0ELb0EEENS1_19SingleTileSchedulerILb1ELb0ELb1ELi128EEEEEEEEEvNT_6ParamsE:
	.zero		1400


//--------------------- .nv.constant0._ZN7cutlass13device_kernelIN5flash19enable_sm80_to_sm89INS1_16FlashAttnFwdSm80INS1_25CollectiveMainloopFwdSm80ILi8ELi2ELb0EN4cute5tupleIJNS5_1CILi128EEENS7_ILi64EEENS7_ILi192EEEEEELi192ENS_6half_tEfNS_4arch4Sm80ELb1ELb0ELb1ELb1ELb0ELb1ELb1ELb0EEENS1_21CollectiveEpilogueFwdINS6_IJS8_SA_S9_EEENS6_IJNS7_ILi1EEESI_SI_EEESC_SE_Li256ELb1ELb1ELb0ELb0EEENS1_19SingleTileSchedulerILb1ELb0ELb1ELi128EEEEEEEEEvNT_6ParamsE --------------------------
	.section	.nv.constant0._ZN7cutlass13device_kernelIN5flash19enable_sm80_to_sm89INS1_16FlashAttnFwdSm80INS1_25CollectiveMainloopFwdSm80ILi8ELi2ELb0EN4cute5tupleIJNS5_1CILi128EEENS7_ILi64EEENS7_ILi192EEEEEELi192ENS_6half_tEfNS_4arch4Sm80ELb1ELb0ELb1ELb1ELb0ELb1ELb1ELb0EEENS1_21CollectiveEpilogueFwdINS6_IJS8_SA_S9_EEENS6_IJNS7_ILi1EEESI_SI_EEESC_SE_Li256ELb1ELb1ELb0ELb0EEENS1_19SingleTileSchedulerILb1ELb0ELb1ELi128EEEEEEEEEvNT_6ParamsE,"a",@progbits
	.sectionflags	@""
	.align	4
.nv.constant0._ZN7cutlass13device_kernelIN5flash19enable_sm80_to_sm89INS1_16FlashAttnFwdSm80INS1_25CollectiveMainloopFwdSm80ILi8ELi2ELb0EN4cute5tupleIJNS5_1CILi128EEENS7_ILi64EEENS7_ILi192EEEEEELi192ENS_6half_tEfNS_4arch4Sm80ELb1ELb0ELb1ELb1ELb0ELb1ELb1ELb0EEENS1_21CollectiveEpilogueFwdINS6_IJS8_SA_S9_EEENS6_IJNS7_ILi1EEESI_SI_EEESC_SE_Li256ELb1ELb1ELb0ELb0EEENS1_19SingleTileSchedulerILb1ELb0ELb1ELi128EEEEEEEEEvNT_6ParamsE:
	.zero		1400


//--------------------- .nv.constant0._ZN7cutlass13device_kernelIN5flash19enable_sm80_to_sm89INS1_16FlashAttnFwdSm80INS1_25CollectiveMainloopFwdSm80ILi8ELi1ELb1EN4cute5tupleIJNS5_1CILi128EEENS7_ILi96EEENS7_ILi192EEEEEELi192ENS_6half_tEfNS_4arch4Sm80ELb0ELb0ELb0ELb0ELb0ELb0ELb1ELb0EEENS1_21CollectiveEpilogueFwdINS6_IJS8_SA_S9_EEENS6_IJNS7_ILi1EEESI_SI_EEESC_SE_Li256ELb0ELb1ELb0ELb0EEENS1_19SingleTileSchedulerILb0ELb0ELb1ELi128EEEEEEEEEvNT_6ParamsE --------------------------
	.section	.nv.constant0._ZN7cutlass13device_kernelIN5flash19enable_sm80_to_sm89INS1_16FlashAttnFwdSm80INS1_25CollectiveMainloopFwdSm80ILi8ELi1ELb1EN4cute5tupleIJNS5_1CILi128EEENS7_ILi96EEENS7_ILi192EEEEEELi192ENS_6half_tEfNS_4arch4Sm80ELb0ELb0ELb0ELb0ELb0ELb0ELb1ELb0EEENS1_21CollectiveEpilogueFwdINS6_IJS8_SA_S9_EEENS6_IJNS7_ILi1EEESI_SI_EEESC_SE_Li256ELb0ELb1ELb0ELb0EEENS1_19SingleTileSchedulerILb0ELb0ELb1ELi128EEEEEEEEEvNT_6ParamsE,"a",@progbits
	.sectionflags	@""
	.align	4
.nv.constant0._ZN7cutlass13device_kernelIN5flash19enable_sm80_to_sm89INS1_16FlashAttnFwdSm80INS1_25CollectiveMainloopFwdSm80ILi8ELi1ELb1EN4cute5tupleIJNS5_1CILi128EEENS7_ILi96EEENS7_ILi192EEEEEELi192ENS_6half_tEfNS_4arch4Sm80ELb0ELb0ELb0ELb0ELb0ELb0ELb1ELb0EEENS1_21CollectiveEpilogueFwdINS6_IJS8_SA_S9_EEENS6_IJNS7_ILi1EEESI_SI_EEESC_SE_Li256ELb0ELb1ELb0ELb0EEENS1_19SingleTileSchedulerILb0ELb0ELb1ELi128EEEEEEEEEvNT_6ParamsE:
	.zero		1400


//--------------------- .nv.constant0._ZN7cutlass13device_kernelIN5flash19enable_sm80_to_sm89INS1_16FlashAttnFwdSm80INS1_25CollectiveMainloopFwdSm80ILi8ELi1ELb1EN4cute5tupleIJNS5_1CILi128EEENS7_ILi96EEENS7_ILi192EEEEEELi192ENS_6half_tEfNS_4arch4Sm80ELb0ELb0ELb0ELb1ELb0ELb0ELb1ELb0EEENS1_21CollectiveEpilogueFwdINS6_IJS8_SA_S9_EEENS6_IJNS7_ILi1EEESI_SI_EEESC_SE_Li256ELb1ELb1ELb0ELb0EEENS1_19SingleTileSchedulerILb1ELb0ELb1ELi128EEEEEEEEEvNT_6ParamsE --------------------------
	.section	.nv.constant0._ZN7cutlass13device_kernelIN5flash19enable_sm80_to_sm89INS1_16FlashAttnFwdSm80INS1_25CollectiveMainloopFwdSm80ILi8ELi1ELb1EN4cute5tupleIJNS5_1CILi128EEENS7_ILi96EEENS7_ILi192EEEEEELi192ENS_6half_tEfNS_4arch4Sm80ELb0ELb0ELb0ELb1ELb0ELb0ELb1ELb0EEENS1_21CollectiveEpilogueFwdINS6_IJS8_SA_S9_EEENS6_IJNS7_ILi1EEESI_SI_EEESC_SE_Li256ELb1ELb1ELb0ELb0EEENS1_19SingleTileSchedulerILb1ELb0ELb1ELi128EEEEEEEEEvNT_6ParamsE,"a",@progbits
	.sectionflags	@""
	.align	4
.nv.constant0._ZN7cutlass13device_kernelIN5flash19enable_sm80_to_sm89INS1_16FlashAttnFwdSm80INS1_25CollectiveMainloopFwdSm80ILi8ELi1ELb1EN4cute5tupleIJNS5_1CILi128EEENS7_ILi96EEENS7_ILi192EEEEEELi192ENS_6half_tEfNS_4arch4Sm80ELb0ELb0ELb0ELb1ELb0ELb0ELb1ELb0EEENS1_21CollectiveEpilogueFwdINS6_IJS8_SA_S9_EEENS6_IJNS7_ILi1EEESI_SI_EEESC_SE_Li256ELb1ELb1ELb0ELb0EEENS1_19SingleTileSchedulerILb1ELb0ELb1ELi128EEEEEEEEEvNT_6ParamsE:
	.zero		1400


//--------------------- .nv.constant0._ZN7cutlass13device_kernelIN5flash19enable_sm80_to_sm89INS1_16FlashAttnFwdSm80INS1_25CollectiveMainloopFwdSm80ILi8ELi1ELb0EN4cute5tupleIJNS5_1CILi128EEENS7_ILi64EEENS7_ILi192EEEEEELi192ENS_6half_tEfNS_4arch4Sm80ELb0ELb0ELb0ELb1ELb0ELb1ELb1ELb0EEENS1_21CollectiveEpilogueFwdINS6_IJS8_SA_S9_EEENS6_IJNS7_ILi1EEESI_SI_EEESC_SE_Li256ELb1ELb1ELb0ELb0EEENS1_19SingleTileSchedulerILb1ELb0ELb1ELi128EEEEEEEEEvNT_6ParamsE --------------------------
	.section	.nv.constant0._ZN7cutlass13device_kernelIN5flash19enable_sm80_to_sm89INS1_16FlashAttnFwdSm80INS1_25CollectiveMainloopFwdSm80ILi8ELi1ELb0EN4cute5tupleIJNS5_1CILi128EEENS7_ILi64EEENS7_ILi192EEEEEELi192ENS_6half_tEfNS_4arch4Sm80ELb0ELb0ELb0ELb1ELb0ELb1ELb1ELb0EEENS1_21CollectiveEpilogueFwdINS6_IJS8_SA_S9_EEENS6_IJNS7_ILi1EEESI_SI_EEESC_SE_Li256ELb1ELb1ELb0ELb0EEENS1_19SingleTileSchedulerILb1ELb0ELb1ELi128EEEEEEEEEvNT_6ParamsE,"a",@progbits
	.sectionflags	@""
	.align	4
.nv.constant0._ZN7cutlass13device_kernelIN5flash19enable_sm80_to_sm89INS1_16FlashAttnFwdSm80INS1_25CollectiveMainloopFwdSm80ILi8ELi1ELb0EN4cute5tupleIJNS5_1CILi128EEENS7_ILi64EEENS7_ILi192EEEEEELi192ENS_6half_tEfNS_4arch4Sm80ELb0ELb0ELb0ELb1ELb0ELb1ELb1ELb0EEENS1_21CollectiveEpilogueFwdINS6_IJS8_SA_S9_EEENS6_IJNS7_ILi1EEESI_SI_EEESC_SE_Li256ELb1ELb1ELb0ELb0EEENS1_19SingleTileSchedulerILb1ELb0ELb1ELi128EEEEEEEEEvNT_6ParamsE:
	.zero		1400


//--------------------- .nv.constant0._ZN7cutlass13device_kernelIN5flash19enable_sm80_to_sm89INS1_16FlashAttnFwdSm80INS1_25CollectiveMainloopFwdSm80ILi8ELi1ELb0EN4cute5tupleIJNS5_1CILi128EEENS7_ILi64EEENS7_ILi192EEEEEELi192ENS_6half_tEfNS_4arch4Sm80ELb0ELb1ELb0ELb0ELb0ELb0ELb1ELb0EEENS1_21CollectiveEpilogueFwdINS6_IJS8_SA_S9_EEENS6_IJNS7_ILi1EEESI_SI_EEESC_SE_Li256ELb0ELb1ELb0ELb0EEENS1_19SingleTileSchedulerILb0ELb0ELb1ELi128EEEEEEEEEvNT_6ParamsE --------------------------
	.section	.nv.constant0._ZN7cutlass13device_kernelIN5flash19enable_sm80_to_sm89INS1_16FlashAttnFwdSm80INS1_25CollectiveMainloopFwdSm80ILi8ELi1ELb0EN4cute5tupleIJNS5_1CILi128EEENS7_ILi64EEENS7_ILi192EEEEEELi192ENS_6half_tEfNS_4arch4Sm80ELb0ELb1ELb0ELb0ELb0ELb0ELb1ELb0EEENS1_21CollectiveEpilogueFwdINS6_IJS8_SA_S9_EEENS6_IJNS7_ILi1EEESI_SI_EEESC_SE_Li256ELb0ELb1ELb0ELb0EEENS1_19SingleTileSchedulerILb0ELb0ELb1ELi128EEEEEEEEEvNT_6ParamsE,"a",@progbits
	.sectionflags	@""
	.align	4
.nv.constant0._ZN7cutlass13device_kernelIN5flash19enable_sm80_to_sm89INS1_16FlashAttnFwdSm80INS1_25CollectiveMainloopFwdSm80ILi8ELi1ELb0EN4cute5tupleIJNS5_1CILi128EEENS7_ILi64EEENS7_ILi192EEEEEELi192ENS_6half_tEfNS_4arch4Sm80ELb0ELb1ELb0ELb0ELb0ELb0ELb1ELb0EEENS1_21CollectiveEpilogueFwdINS6_IJS8_SA_S9_EEENS6_IJNS7_ILi1EEESI_SI_EEESC_SE_Li256ELb0ELb1ELb0ELb0EEENS1_19SingleTileSchedulerILb0ELb0ELb1ELi128EEEEEEEEEvNT_6ParamsE:
	.zero		1400


//--------------------- .nv.constant0._ZN7cutlass13device_kernelIN5flash19enable_sm80_to_sm89INS1_16FlashAttnFwdSm80INS1_25CollectiveMainloopFwdSm80ILi8ELi1ELb0EN4cute5tupleIJNS5_1CILi128EEENS7_ILi64EEENS7_ILi192EEEEEELi192ENS_6half_tEfNS_4arch4Sm80ELb0ELb1ELb0ELb1ELb0ELb0ELb1ELb0EEENS1_21CollectiveEpilogueFwdINS6_IJS8_SA_S9_EEENS6_IJNS7_ILi1EEESI_SI_EEESC_SE_Li256ELb1ELb1ELb0ELb0EEENS1_19SingleTileSchedulerILb1ELb0ELb1ELi128EEEEEEEEEvNT_6ParamsE --------------------------
	.section	.nv.constant0._ZN7cutlass13device_kernelIN5flash19enable_sm80_to_sm89INS1_16FlashAttnFwdSm80INS1_25CollectiveMainloopFwdSm80ILi8ELi1ELb0EN4cute5tupleIJNS5_1CILi128EEENS7_ILi64EEENS7_ILi192EEEEEELi192ENS_6half_tEfNS_4arch4Sm80ELb0ELb1ELb0ELb1ELb0ELb0ELb1ELb0EEENS1_21CollectiveEpilogueFwdINS6_IJS8_SA_S9_EEENS6_IJNS7_ILi1EEESI_SI_EEESC_SE_Li256ELb1ELb1ELb0ELb0EEENS1_19SingleTileSchedulerILb1ELb0ELb1ELi128EEEEEEEEEvNT_6ParamsE,"a",@progbits
	.sectionflags	@""
	.align	4
.nv.constant0._ZN7cutlass13device_kernelIN5flash19enable_sm80_to_sm89INS1_16FlashAttnFwdSm80INS1_25CollectiveMainloopFwdSm80ILi8ELi1ELb0EN4cute5tupleIJNS5_1CILi128EEENS7_ILi64EEENS7_ILi192EEEEEELi192ENS_6half_tEfNS_4arch4Sm80ELb0ELb1ELb0ELb1ELb0ELb0ELb1ELb0EEENS1_21CollectiveEpilogueFwdINS6_IJS8_SA_S9_EEENS6_IJNS7_ILi1EEESI_SI_EEESC_SE_Li256ELb1ELb1ELb0ELb0EEENS1_19SingleTileSchedulerILb1ELb0ELb1ELi128EEEEEEEEEvNT_6ParamsE:
	.zero		1400


//--------------------- .nv.constant0._ZN7cutlass13device_kernelIN5flash19enable_sm80_to_sm89INS1_16FlashAttnFwdSm80INS1_25CollectiveMainloopFwdSm80ILi8ELi1ELb0EN4cute5tupleIJNS5_1CILi128EEENS7_ILi64EEENS7_ILi192EEEEEELi192ENS_6half_tEfNS_4arch4Sm80ELb0ELb1ELb0ELb1ELb0ELb1ELb1ELb0EEENS1_21CollectiveEpilogueFwdINS6_IJS8_SA_S9_EEENS6_IJNS7_ILi1EEESI_SI_EEESC_SE_Li256ELb1ELb1ELb0ELb0EEENS1_19SingleTileSchedulerILb1ELb0ELb1ELi128EEEEEEEEEvNT_6ParamsE --------------------------
	.section	.nv.constant0._ZN7cutlass13device_kernelIN5flash19enable_sm80_to_sm89INS1_16FlashAttnFwdSm80INS1_25CollectiveMainloopFwdSm80ILi8ELi1ELb0EN4cute5tupleIJNS5_1CILi128EEENS7_ILi64EEENS7_ILi192EEEEEELi192ENS_6half_tEfNS_4arch4Sm80ELb0ELb1ELb0ELb1ELb0ELb1ELb1ELb0EEENS1_21CollectiveEpilogueFwdINS6_IJS8_SA_S9_EEENS6_IJNS7_ILi1EEESI_SI_EEESC_SE_Li256ELb1ELb1ELb0ELb0EEENS1_19SingleTileSchedulerILb1ELb0ELb1ELi128EEEEEEEEEvNT_6ParamsE,"a",@progbits
	.sectionflags	@""
	.align	4
.nv.constant0._ZN7cutlass13device_kernelIN5flash19enable_sm80_to_sm89INS1_16FlashAttnFwdSm80INS1_25CollectiveMainloopFwdSm80ILi8ELi1ELb0EN4cute5tupleIJNS5_1CILi128EEENS7_ILi64EEENS7_ILi192EEEEEELi192ENS_6half_tEfNS_4arch4Sm80ELb0ELb1ELb0ELb1ELb0ELb1ELb1ELb0EEENS1_21CollectiveEpilogueFwdINS6_IJS8_SA_S9_EEENS6_IJNS7_ILi1EEESI_SI_EEESC_SE_Li256ELb1ELb1ELb0ELb0EEENS1_19SingleTileSchedulerILb1ELb0ELb1ELi128EEEEEEEEEvNT_6ParamsE:
	.zero		1400


//--------------------- .nv.constant0._ZN7cutlass13device_kernelIN5flash19enable_sm80_to_sm89INS1_16FlashAttnFwdSm80INS1_25CollectiveMainloopFwdSm80ILi8ELi1ELb1EN4cute5tupleIJNS5_1CILi128EEENS7_ILi96EEENS7_ILi192EEEEEELi192ENS_6half_tEfNS_4arch4Sm80ELb1ELb0ELb0ELb0ELb0ELb0ELb1ELb0EEENS1_21CollectiveEpilogueFwdINS6_IJS8_SA_S9_EEENS6_IJNS7_ILi1EEESI_SI_EEESC_SE_Li256ELb0ELb1ELb0ELb0EEENS1_30DynamicPersistentTileSchedulerILi256ELi256ELb0ELb1ELb0EEEEEEEEEvNT_6ParamsE --------------------------
	.section	.nv.constant0._ZN7cutlass13device_kernelIN5flash19enable_sm80_to_sm89INS1_16FlashAttnFwdSm80INS1_25CollectiveMainloopFwdSm80ILi8ELi1ELb1EN4cute5tupleIJNS5_1CILi128EEENS7_ILi96EEENS7_ILi192EEEEEELi192ENS_6half_tEfNS_4arch4Sm80ELb1ELb0ELb0ELb0ELb0ELb0ELb1ELb0EEENS1_21CollectiveEpilogueFwdINS6_IJS8_SA_S9_EEENS6_IJNS7_ILi1EEESI_SI_EEESC_SE_Li256ELb0ELb1ELb0ELb0EEENS1_30DynamicPersistentTileSchedulerILi256ELi256ELb0ELb1ELb0EEEEEEEEEvNT_6ParamsE,"a",@progbits
	.sectionflags	@""
	.align	4
.nv.constant0._ZN7cutlass13device_kernelIN5flash19enable_sm80_to_sm89INS1_16FlashAttnFwdSm80INS1_25CollectiveMainloopFwdSm80ILi8ELi1ELb1EN4cute5tupleIJNS5_1CILi128EEENS7_ILi96EEENS7_ILi192EEEEEELi192ENS_6half_tEfNS_4arch4Sm80ELb1ELb0ELb0ELb0ELb0ELb0ELb1ELb0EEENS1_21CollectiveEpilogueFwdINS6_IJS8_SA_S9_EEENS6_IJNS7_ILi1EEESI_SI_EEESC_SE_Li256ELb0ELb1ELb0ELb0EEENS1_30DynamicPersistentTileSchedulerILi256ELi256ELb0ELb1ELb0EEEEEEEEEvNT_6ParamsE:
	.zero		1416


//--------------------- .nv.constant0._ZN7cutlass13device_kernelIN5flash19enable_sm80_to_sm89INS1_16FlashAttnFwdSm80INS1_25CollectiveMainloopFwdSm80ILi8ELi1ELb1EN4cute5tupleIJNS5_1CILi128EEENS7_ILi96EEENS7_ILi192EEEEEELi192ENS_6half_tEfNS_4arch4Sm80ELb1ELb0ELb0ELb1ELb0ELb0ELb1ELb0EEENS1_21CollectiveEpilogueFwdINS6_IJS8_SA_S9_EEENS6_IJNS7_ILi1EEESI_SI_EEESC_SE_Li256ELb1ELb1ELb0ELb0EEENS1_19SingleTileSchedulerILb1ELb0ELb1ELi128EEEEEEEEEvNT_6ParamsE --------------------------
	.section	.nv.constant0._ZN7cutlass13device_kernelIN5flash19enable_sm80_to_sm89INS1_16FlashAttnFwdSm80INS1_25CollectiveMainloopFwdSm80ILi8ELi1ELb1EN4cute5tupleIJNS5_1CILi128EEENS7_ILi96EEENS7_ILi192EEEEEELi192ENS_6half_tEfNS_4arch4Sm80ELb1ELb0ELb0ELb1ELb0ELb0ELb1ELb0EEENS1_21CollectiveEpilogueFwdINS6_IJS8_SA_S9_EEENS6_IJNS7_ILi1EEESI_SI_EEESC_SE_Li256ELb1ELb1ELb0ELb0EEENS1_19SingleTileSchedulerILb1ELb0ELb1ELi128EEEEEEEEEvNT_6ParamsE,"a",@progbits
	.sectionflags	@""
	.align	4
.nv.constant0._ZN7cutlass13device_kernelIN5flash19enable_sm80_to_sm89INS1_16FlashAttnFwdSm80INS1_25CollectiveMainloopFwdSm80ILi8ELi1ELb1EN4cute5tupleIJNS5_1CILi128EEENS7_ILi96EEENS7_ILi192EEEEEELi192ENS_6half_tEfNS_4arch4Sm80ELb1ELb0ELb0ELb1ELb0ELb0ELb1ELb0EEENS1_21CollectiveEpilogueFwdINS6_IJS8_SA_S9_EEENS6_IJNS7_ILi1EEESI_SI_EEESC_SE_Li256ELb1ELb1ELb0ELb0EEENS1_19SingleTileSchedulerILb1ELb0ELb1ELi128EEEEEEEEEvNT_6ParamsE:
	.zero		1400


//--------------------- .nv.constant0._ZN7cutlass13device_kernelIN5flash19enable_sm80_to_sm89INS1_16FlashAttnFwdSm80INS1_25CollectiveMainloopFwdSm80ILi8ELi1ELb0EN4cute5tupleIJNS5_1CILi128EEENS7_ILi64EEENS7_ILi192EEEEEELi192ENS_6half_tEfNS_4arch4Sm80ELb1ELb0ELb0ELb1ELb0ELb1ELb1ELb0EEENS1_21CollectiveEpilogueFwdINS6_IJS8_SA_S9_EEENS6_IJNS7_ILi1EEESI_SI_EEESC_SE_Li256ELb1ELb1ELb0ELb0EEENS1_19SingleTileSchedulerILb1ELb0ELb1ELi128EEEEEEEEEvNT_6ParamsE --------------------------
	.section	.nv.constant0._ZN7cutlass13device_kernelIN5flash19enable_sm80_to_sm89INS1_16FlashAttnFwdSm80INS1_25CollectiveMainloopFwdSm80ILi8ELi1ELb0EN4cute5tupleIJNS5_1CILi128EEENS7_ILi64EEENS7_ILi192EEEEEELi192ENS_6half_tEfNS_4arch4Sm80ELb1ELb0ELb0ELb1ELb0ELb1ELb1ELb0EEENS1_21CollectiveEpilogueFwdINS6_IJS8_SA_S9_EEENS6_IJNS7_ILi1EEESI_SI_EEESC_SE_Li256ELb1ELb1ELb0ELb0EEENS1_19SingleTileSchedulerILb1ELb0ELb1ELi128EEEEEEEEEvNT_6ParamsE,"a",@progbits
	.sectionflags	@""
	.align	4
.nv.constant0._ZN7cutlass13device_kernelIN5flash19enable_sm80_to_sm89INS1_16FlashAttnFwdSm80INS1_25CollectiveMainloopFwdSm80ILi8ELi1ELb0EN4cute5tupleIJNS5_1CILi128EEENS7_ILi64EEENS7_ILi192EEEEEELi192ENS_6half_tEfNS_4arch4Sm80ELb1ELb0ELb0ELb1ELb0ELb1ELb1ELb0EEENS1_21CollectiveEpilogueFwdINS6_IJS8_SA_S9_EEENS6_IJNS7_ILi1EEESI_SI_EEESC_SE_Li256ELb1ELb1ELb0ELb0EEENS1_19SingleTileSchedulerILb1ELb0ELb1ELi128EEEEEEEEEvNT_6ParamsE:
	.zero		1400


//--------------------- .nv.constant0._ZN7cutlass13device_kernelIN5flash19enable_sm80_to_sm89INS1_16FlashAttnFwdSm80INS1_25CollectiveMainloopFwdSm80ILi8ELi2ELb1EN4cute5tupleIJNS5_1CILi128EEENS7_ILi96EEENS7_ILi192EEEEEELi192ENS_6half_tEfNS_4arch4Sm80ELb0ELb0ELb0ELb0ELb0ELb0ELb1ELb0EEENS1_21CollectiveEpilogueFwdINS6_IJS8_SA_S9_EEENS6_IJNS7_ILi1EEESI_SI_EEESC_SE_Li256ELb0ELb1ELb0ELb0EEENS1_19SingleTileSchedulerILb0ELb0ELb1ELi128EEEEEEEEEvNT_6ParamsE --------------------------
	.section	.nv.constant0._ZN7cutlass13device_kernelIN5flash19enable_sm80_to_sm89INS1_16FlashAttnFwdSm80INS1_25CollectiveMainloopFwdSm80ILi8ELi2ELb1EN4cute5tupleIJNS5_1CILi128EEENS7_ILi96EEENS7_ILi192EEEEEELi192ENS_6half_tEfNS_4arch4Sm80ELb0ELb0ELb0ELb0ELb0ELb0ELb1ELb0EEENS1_21CollectiveEpilogueFwdINS6_IJS8_SA_S9_EEENS6_IJNS7_ILi1EEESI_SI_EEESC_SE_Li256ELb0ELb1ELb0ELb0EEENS1_19SingleTileSchedulerILb0ELb0ELb1ELi128EEEEEEEEEvNT_6ParamsE,"a",@progbits
	.sectionflags	@""
	.align	4
.nv.constant0._ZN7cutlass13device_kernelIN5flash19enable_sm80_to_sm89INS1_16FlashAttnFwdSm80INS1_25CollectiveMainloopFwdSm80ILi8ELi2ELb1EN4cute5tupleIJNS5_1CILi128EEENS7_ILi96EEENS7_ILi192EEEEEELi192ENS_6half_tEfNS_4arch4Sm80ELb0ELb0ELb0ELb0ELb0ELb0ELb1ELb0EEENS1_21CollectiveEpilogueFwdINS6_IJS8_SA_S9_EEENS6_IJNS7_ILi1EEESI_SI_EEESC_SE_Li256ELb0ELb1ELb0ELb0EEENS1_19SingleTileSchedulerILb0ELb0ELb1ELi128EEEEEEEEEvNT_6ParamsE:
	.zero		1400


//--------------------- .nv.constant0._ZN7cutlass13device_kernelIN5flash19enable_sm80_to_sm89INS1_16FlashAttnFwdSm80INS1_25CollectiveMainloopFwdSm80ILi8ELi2ELb1EN4cute5tupleIJNS5_1CILi128EEENS7_ILi96EEENS7_ILi192EEEEEELi192ENS_6half_tEfNS_4arch4Sm80ELb0ELb0ELb0ELb1ELb0ELb0ELb1ELb0EEENS1_21CollectiveEpilogueFwdINS6_IJS8_SA_S9_EEENS6_IJNS7_ILi1EEESI_SI_EEESC_SE_Li256ELb1ELb1ELb0ELb0EEENS1_19SingleTileSchedulerILb1ELb0ELb1ELi128EEEEEEEEEvNT_6ParamsE --------------------------
	.section	.nv.constant0._ZN7cutlass13device_kernelIN5flash19enable_sm80_to_sm89INS1_16FlashAttnFwdSm80INS1_25CollectiveMainloopFwdSm80ILi8ELi2ELb1EN4cute5tupleIJNS5_1CILi128EEENS7_ILi96EEENS7_ILi192EEEEEELi192ENS_6half_tEfNS_4arch4Sm80ELb0ELb0ELb0ELb1ELb0ELb0ELb1ELb0EEENS1_21CollectiveEpilogueFwdINS6_IJS8_SA_S9_EEENS6_IJNS7_ILi1EEESI_SI_EEESC_SE_Li256ELb1ELb1ELb0ELb0EEENS1_19SingleTileSchedulerILb1ELb0ELb1ELi128EEEEEEEEEvNT_6ParamsE,"a",@progbits
	.sectionflags	@""
	.align	4
.nv.constant0._ZN7cutlass13device_kernelIN5flash19enable_sm80_to_sm89INS1_16FlashAttnFwdSm80INS1_25CollectiveMainloopFwdSm80ILi8ELi2ELb1EN4cute5tupleIJNS5_1CILi128EEENS7_ILi96EEENS7_ILi192EEEEEELi192ENS_6half_tEfNS_4arch4Sm80ELb0ELb0ELb0ELb1ELb0ELb0ELb1ELb0EEENS1_21CollectiveEpilogueFwdINS6_IJS8_SA_S9_EEENS6_IJNS7_ILi1EEESI_SI_EEESC_SE_Li256ELb1ELb1ELb0ELb0EEENS1_19SingleTileSchedulerILb1ELb0ELb1ELi128EEEEEEEEEvNT_6ParamsE:
	.zero		1400


//--------------------- .nv.constant0._ZN7cutlass13device_kernelIN5flash19enable_sm80_to_sm89INS1_16FlashAttnFwdSm80INS1_25CollectiveMainloopFwdSm80ILi8ELi2ELb0EN4cute5tupleIJNS5_1CILi128EEENS7_ILi64EEENS7_ILi192EEEEEELi192ENS_6half_tEfNS_4arch4Sm80ELb0ELb0ELb0ELb1ELb0ELb1ELb1ELb0EEENS1_21CollectiveEpilogueFwdINS6_IJS8_SA_S9_EEENS6_IJNS7_ILi1EEESI_SI_EEESC_SE_Li256ELb1ELb1ELb0ELb0EEENS1_19SingleTileSchedulerILb1ELb0ELb1ELi128EEEEEEEEEvNT_6ParamsE --------------------------
	.section	.nv.constant0._ZN7cutlass13device_kernelIN5flash19enable_sm80_to_sm89INS1_16FlashAttnFwdSm80INS1_25CollectiveMainloopFwdSm80ILi8ELi2ELb0EN4cute5tupleIJNS5_1CILi128EEENS7_ILi64EEENS7_ILi192EEEEEELi192ENS_6half_tEfNS_4arch4Sm80ELb0ELb0ELb0ELb1ELb0ELb1ELb1ELb0EEENS1_21CollectiveEpilogueFwdINS6_IJS8_SA_S9_EEENS6_IJNS7_ILi1EEESI_SI_EEESC_SE_Li256ELb1ELb1ELb0ELb0EEENS1_19SingleTileSchedulerILb1ELb0ELb1ELi128EEEEEEEEEvNT_6ParamsE,"a",@progbits
	.sectionflags	@""
	.align	4
.nv.constant0._ZN7cutlass13device_kernelIN5flash19enable_sm80_to_sm89INS1_16FlashAttnFwdSm80INS1_25CollectiveMainloopFwdSm80ILi8ELi2ELb0EN4cute5tupleIJNS5_1CILi128EEENS7_ILi64EEENS7_ILi192EEEEEELi192ENS_6half_tEfNS_4arch4Sm80ELb0ELb0ELb0ELb1ELb0ELb1ELb1ELb0EEENS1_21CollectiveEpilogueFwdINS6_IJS8_SA_S9_EEENS6_IJNS7_ILi1EEESI_SI_EEESC_SE_Li256ELb1ELb1ELb0ELb0EEENS1_19SingleTileSchedulerILb1ELb0ELb1ELi128EEEEEEEEEvNT_6ParamsE:
	.zero		1400


//--------------------- .nv.constant0._ZN7cutlass13device_kernelIN5flash19enable_sm80_to_sm89INS1_16FlashAttnFwdSm80INS1_25CollectiveMainloopFwdSm80ILi8ELi2ELb0EN4cute5tupleIJNS5_1CILi128EEENS7_ILi64EEENS7_ILi192EEEEEELi192ENS_6half_tEfNS_4arch4Sm80ELb0ELb1ELb0ELb0ELb0ELb0ELb1ELb0EEENS1_21CollectiveEpilogueFwdINS6_IJS8_SA_S9_EEENS6_IJNS7_ILi1EEESI_SI_EEESC_SE_Li256ELb0ELb1ELb0ELb0EEENS1_19SingleTileSchedulerILb0ELb0ELb1ELi128EEEEEEEEEvNT_6ParamsE --------------------------
	.section	.nv.constant0._ZN7cutlass13device_kernelIN5flash19enable_sm80_to_sm89INS1_16FlashAttnFwdSm80INS1_25CollectiveMainloopFwdSm80ILi8ELi2ELb0EN4cute5tupleIJNS5_1CILi128EEENS7_ILi64EEENS7_ILi192EEEEEELi192ENS_6half_tEfNS_4arch4Sm80ELb0ELb1ELb0ELb0ELb0ELb0ELb1ELb0EEENS1_21CollectiveEpilogueFwdINS6_IJS8_SA_S9_EEENS6_IJNS7_ILi1EEESI_SI_EEESC_SE_Li256ELb0ELb1ELb0ELb0EEENS1_19SingleTileSchedulerILb0ELb0ELb1ELi128EEEEEEEEEvNT_6ParamsE,"a",@progbits
	.sectionflags	@""
	.align	4
.nv.constant0._ZN7cutlass13device_kernelIN5flash19enable_sm80_to_sm89INS1_16FlashAttnFwdSm80INS1_25CollectiveMainloopFwdSm80ILi8ELi2ELb0EN4cute5tupleIJNS5_1CILi128EEENS7_ILi64EEENS7_ILi192EEEEEELi192ENS_6half_tEfNS_4arch4Sm80ELb0ELb1ELb0ELb0ELb0ELb0ELb1ELb0EEENS1_21CollectiveEpilogueFwdINS6_IJS8_SA_S9_EEENS6_IJNS7_ILi1EEESI_SI_EEESC_SE_Li256ELb0ELb1ELb0ELb0EEENS1_19SingleTileSchedulerILb0ELb0ELb1ELi128EEEEEEEEEvNT_6ParamsE:
	.zero		1400


//--------------------- .nv.constant0._ZN7cutlass13device_kernelIN5flash19enable_sm80_to_sm89INS1_16FlashAttnFwdSm80INS1_25CollectiveMainloopFwdSm80ILi8ELi2ELb0EN4cute5tupleIJNS5_1CILi128EEENS7_ILi64EEENS7_ILi192EEEEEELi192ENS_6half_tEfNS_4arch4Sm80ELb0ELb1ELb0ELb1ELb0ELb0ELb1ELb0EEENS1_21CollectiveEpilogueFwdINS6_IJS8_SA_S9_EEENS6_IJNS7_ILi1EEESI_SI_EEESC_SE_Li256ELb1ELb1ELb0ELb0EEENS1_19SingleTileSchedulerILb1ELb0ELb1ELi128EEEEEEEEEvNT_6ParamsE --------------------------
	.section	.nv.constant0._ZN7cutlass13device_kernelIN5flash19enable_sm80_to_sm89INS1_16FlashAttnFwdSm80INS1_25CollectiveMainloopFwdSm80ILi8ELi2ELb0EN4cute5tupleIJNS5_1CILi128EEENS7_ILi64EEENS7_ILi192EEEEEELi192ENS_6half_tEfNS_4arch4Sm80ELb0ELb1ELb0ELb1ELb0ELb0ELb1ELb0EEENS1_21CollectiveEpilogueFwdINS6_IJS8_SA_S9_EEENS6_IJNS7_ILi1EEESI_SI_EEESC_SE_Li256ELb1ELb1ELb0ELb0EEENS1_19SingleTileSchedulerILb1ELb0ELb1ELi128EEEEEEEEEvNT_6ParamsE,"a",@progbits
	.sectionflags	@""
	.align	4
.nv.constant0._ZN7cutlass13device_kernelIN5flash19enable_sm80_to_sm89INS1_16FlashAttnFwdSm80INS1_25CollectiveMainloopFwdSm80ILi8ELi2ELb0EN4cute5tupleIJNS5_1CILi128EEENS7_ILi64EEENS7_ILi192EEEEEELi192ENS_6half_tEfNS_4arch4Sm80ELb0ELb1ELb0ELb1ELb0ELb0ELb1ELb0EEENS1_21CollectiveEpilogueFwdINS6_IJS8_SA_S9_EEENS6_IJNS7_ILi1EEESI_SI_EEESC_SE_Li256ELb1ELb1ELb0ELb0EEENS1_19SingleTileSchedulerILb1ELb0ELb1ELi128EEEEEEEEEvNT_6ParamsE:
	.zero		1400


//--------------------- .nv.constant0._ZN7cutlass13device_kernelIN5flash19enable_sm80_to_sm89INS1_16FlashAttnFwdSm80INS1_25CollectiveMainloopFwdSm80ILi8ELi2ELb0EN4cute5tupleIJNS5_1CILi128EEENS7_ILi64EEENS7_ILi192EEEEEELi192ENS_6half_tEfNS_4arch4Sm80ELb0ELb1ELb0ELb1ELb0ELb1ELb1ELb0EEENS1_21CollectiveEpilogueFwdINS6_IJS8_SA_S9_EEENS6_IJNS7_ILi1EEESI_SI_EEESC_SE_Li256ELb1ELb1ELb0ELb0EEENS1_19SingleTileSchedulerILb1ELb0ELb1ELi128EEEEEEEEEvNT_6ParamsE --------------------------
	.section	.nv.constant0._ZN7cutlass13device_kernelIN5flash19enable_sm80_to_sm89INS1_16FlashAttnFwdSm80INS1_25CollectiveMainloopFwdSm80ILi8ELi2ELb0EN4cute5tupleIJNS5_1CILi128EEENS7_ILi64EEENS7_ILi192EEEEEELi192ENS_6half_tEfNS_4arch4Sm80ELb0ELb1ELb0ELb1ELb0ELb1ELb1ELb0EEENS1_21CollectiveEpilogueFwdINS6_IJS8_SA_S9_EEENS6_IJNS7_ILi1EEESI_SI_EEESC_SE_Li256ELb1ELb1ELb0ELb0EEENS1_19SingleTileSchedulerILb1ELb0ELb1ELi128EEEEEEEEEvNT_6ParamsE,"a",@progbits
	.sectionflags	@""
	.align	4
.nv.constant0._ZN7cutlass13device_kernelIN5flash19enable_sm80_to_sm89INS1_16FlashAttnFwdSm80INS1_25CollectiveMainloopFwdSm80ILi8ELi2ELb0EN4cute5tupleIJNS5_1CILi128EEENS7_ILi64EEENS7_ILi192EEEEEELi192ENS_6half_tEfNS_4arch4Sm80ELb0ELb1ELb0ELb1ELb0ELb1ELb1ELb0EEENS1_21CollectiveEpilogueFwdINS6_IJS8_SA_S9_EEENS6_IJNS7_ILi1EEESI_SI_EEESC_SE_Li256ELb1ELb1ELb0ELb0EEENS1_19SingleTileSchedulerILb1ELb0ELb1ELi128EEEEEEEEEvNT_6ParamsE:
	.zero		1400


//--------------------- .nv.constant0._ZN7cutlass13device_kernelIN5flash19enable_sm80_to_sm89INS1_16FlashAttnFwdSm80INS1_25CollectiveMainloopFwdSm80ILi8ELi2ELb1EN4cute5tupleIJNS5_1CILi128EEENS7_ILi96EEENS7_ILi192EEEEEELi192ENS_6half_tEfNS_4arch4Sm80ELb1ELb0ELb0ELb0ELb0ELb0ELb1ELb0EEENS1_21CollectiveEpilogueFwdINS6_IJS8_SA_S9_EEENS6_IJNS7_ILi1EEESI_SI_EEESC_SE_Li256ELb0ELb1ELb0ELb0EEENS1_30DynamicPersistentTileSchedulerILi256ELi256ELb0ELb1ELb0EEEEEEEEEvNT_6ParamsE --------------------------
	.section	.nv.constant0._ZN7cutlass13device_kernelIN5flash19enable_sm80_to_sm89INS1_16FlashAttnFwdSm80INS1_25CollectiveMainloopFwdSm80ILi8ELi2ELb1EN4cute5tupleIJNS5_1CILi128EEENS7_ILi96EEENS7_ILi192EEEEEELi192ENS_6half_tEfNS_4arch4Sm80ELb1ELb0ELb0ELb0ELb0ELb0ELb1ELb0EEENS1_21CollectiveEpilogueFwdINS6_IJS8_SA_S9_EEENS6_IJNS7_ILi1EEESI_SI_EEESC_SE_Li256ELb0ELb1ELb0ELb0EEENS1_30DynamicPersistentTileSchedulerILi256ELi256ELb0ELb1ELb0EEEEEEEEEvNT_6ParamsE,"a",@progbits
	.sectionflags	@""
	.align	4
.nv.constant0._ZN7cutlass13device_kernelIN5flash19enable_sm80_to_sm89INS1_16FlashAttnFwdSm80INS1_25CollectiveMainloopFwdSm80ILi8ELi2ELb1EN4cute5tupleIJNS5_1CILi128EEENS7_ILi96EEENS7_ILi192EEEEEELi192ENS_6half_tEfNS_4arch4Sm80ELb1ELb0ELb0ELb0ELb0ELb0ELb1ELb0EEENS1_21CollectiveEpilogueFwdINS6_IJS8_SA_S9_EEENS6_IJNS7_ILi1EEESI_SI_EEESC_SE_Li256ELb0ELb1ELb0ELb0EEENS1_30DynamicPersistentTileSchedulerILi256ELi256ELb0ELb1ELb0EEEEEEEEEvNT_6ParamsE:
	.zero		1416


//--------------------- .nv.constant0._ZN7cutlass13device_kernelIN5flash19enable_sm80_to_sm89INS1_16FlashAttnFwdSm80INS1_25CollectiveMainloopFwdSm80ILi8ELi2ELb1EN4cute5tupleIJNS5_1CILi128EEENS7_ILi96EEENS7_ILi192EEEEEELi192ENS_6half_tEfNS_4arch4Sm80ELb1ELb0ELb0ELb1ELb0ELb0ELb1ELb0EEENS1_21CollectiveEpilogueFwdINS6_IJS8_SA_S9_EEENS6_IJNS7_ILi1EEESI_SI_EEESC_SE_Li256ELb1ELb1ELb0ELb0EEENS1_19SingleTileSchedulerILb1ELb0ELb1ELi128EEEEEEEEEvNT_6ParamsE --------------------------
	.section	.nv.constant0._ZN7cutlass13device_kernelIN5flash19enable_sm80_to_sm89INS1_16FlashAttnFwdSm80INS1_25CollectiveMainloopFwdSm80ILi8ELi2ELb1EN4cute5tupleIJNS5_1CILi128EEENS7_ILi96EEENS7_ILi192EEEEEELi192ENS_6half_tEfNS_4arch4Sm80ELb1ELb0ELb0ELb1ELb0ELb0ELb1ELb0EEENS1_21CollectiveEpilogueFwdINS6_IJS8_SA_S9_EEENS6_IJNS7_ILi1EEESI_SI_EEESC_SE_Li256ELb1ELb1ELb0ELb0EEENS1_19SingleTileSchedulerILb1ELb0ELb1ELi128EEEEEEEEEvNT_6ParamsE,"a",@progbits
	.sectionflags	@""
	.align	4
.nv.constant0._ZN7cutlass13device_kernelIN5flash19enable_sm80_to_sm89INS1_16FlashAttnFwdSm80INS1_25CollectiveMainloopFwdSm80ILi8ELi2ELb1EN4cute5tupleIJNS5_1CILi128EEENS7_ILi96EEENS7_ILi192EEEEEELi192ENS_6half_tEfNS_4arch4Sm80ELb1ELb0ELb0ELb1ELb0ELb0ELb1ELb0EEENS1_21CollectiveEpilogueFwdINS6_IJS8_SA_S9_EEENS6_IJNS7_ILi1EEESI_SI_EEESC_SE_Li256ELb1ELb1ELb0ELb0EEENS1_19SingleTileSchedulerILb1ELb0ELb1ELi128EEEEEEEEEvNT_6ParamsE:
	.zero		1400


//--------------------- .nv.constant0._ZN7cutlass13device_kernelIN5flash19enable_sm80_to_sm89INS1_16FlashAttnFwdSm80INS1_25CollectiveMainloopFwdSm80ILi8ELi2ELb0EN4cute5tupleIJNS5_1CILi128EEENS7_ILi64EEENS7_ILi192EEEEEELi192ENS_6half_tEfNS_4arch4Sm80ELb1ELb0ELb0ELb1ELb0ELb1ELb1ELb0EEENS1_21CollectiveEpilogueFwdINS6_IJS8_SA_S9_EEENS6_IJNS7_ILi1EEESI_SI_EEESC_SE_Li256ELb1ELb1ELb0ELb0EEENS1_19SingleTileSchedulerILb1ELb0ELb1ELi128EEEEEEEEEvNT_6ParamsE --------------------------
	.section	.nv.constant0._ZN7cutlass13device_kernelIN5flash19enable_sm80_to_sm89INS1_16FlashAttnFwdSm80INS1_25CollectiveMainloopFwdSm80ILi8ELi2ELb0EN4cute5tupleIJNS5_1CILi128EEENS7_ILi64EEENS7_ILi192EEEEEELi192ENS_6half_tEfNS_4arch4Sm80ELb1ELb0ELb0ELb1ELb0ELb1ELb1ELb0EEENS1_21CollectiveEpilogueFwdINS6_IJS8_SA_S9_EEENS6_IJNS7_ILi1EEESI_SI_EEESC_SE_Li256ELb1ELb1ELb0ELb0EEENS1_19SingleTileSchedulerILb1ELb0ELb1ELi128EEEEEEEEEvNT_6ParamsE,"a",@progbits
	.sectionflags	@""
	.align	4
.nv.constant0._ZN7cutlass13device_kernelIN5flash19enable_sm80_to_sm89INS1_16FlashAttnFwdSm80INS1_25CollectiveMainloopFwdSm80ILi8ELi2ELb0EN4cute5tupleIJNS5_1CILi128EEENS7_ILi64EEENS7_ILi192EEEEEELi192ENS_6half_tEfNS_4arch4Sm80ELb1ELb0ELb0ELb1ELb0ELb1ELb1ELb0EEENS1_21CollectiveEpilogueFwdINS6_IJS8_SA_S9_EEENS6_IJNS7_ILi1EEESI_SI_EEESC_SE_Li256ELb1ELb1ELb0ELb0EEENS1_19SingleTileSchedulerILb1ELb0ELb1ELi128EEEEEEEEEvNT_6ParamsE:
	.zero		1400


//--------------------- .text._ZN7cutlass13device_kernelIN5flash19enable_sm80_to_sm89INS1_16FlashAttnFwdSm80INS1_25CollectiveMainloopFwdSm80ILi8ELi1ELb1EN4cute5tupleIJNS5_1CILi128EEENS7_ILi96EEENS7_ILi192EEEEEELi192ENS_6half_tEfNS_4arch4Sm80ELb0ELb0ELb1ELb0ELb0ELb0ELb1ELb0EEENS1_21CollectiveEpilogueFwdINS6_IJS8_SA_S9_EEENS6_IJNS7_ILi1EEESI_SI_EEESC_SE_Li256ELb0ELb1ELb0ELb0EEENS1_19SingleTileSchedulerILb0ELb0ELb1ELi128EEEEEEEEEvNT_6ParamsE --------------------------
	.section	.text._ZN7cutlass13device_kernelIN5flash19enable_sm80_to_sm89INS1_16FlashAttnFwdSm80INS1_25CollectiveMainloopFwdSm80ILi8ELi1ELb1EN4cute5tupleIJNS5_1CILi128EEENS7_ILi96EEENS7_ILi192EEEEEELi192ENS_6half_tEfNS_4arch4Sm80ELb0ELb0ELb1ELb0ELb0ELb0ELb1ELb0EEENS1_21CollectiveEpilogueFwdINS6_IJS8_SA_S9_EEENS6_IJNS7_ILi1EEESI_SI_EEESC_SE_Li256ELb0ELb1ELb0ELb0EEENS1_19SingleTileSchedulerILb0ELb0ELb1ELi128EEEEEEEEEvNT_6ParamsE,"ax",@progbits
	.sectioninfo	@"SHI_REGISTERS=255"
	.align	128
.text._ZN7cutlass13device_kernelIN5flash19enable_sm80_to_sm89INS1_16FlashAttnFwdSm80INS1_25CollectiveMainloopFwdSm80ILi8ELi1ELb1EN4cute5tupleIJNS5_1CILi128EEENS7_ILi96EEENS7_ILi192EEEEEELi192ENS_6half_tEfNS_4arch4Sm80ELb0ELb0ELb1ELb0ELb0ELb0ELb1ELb0EEENS1_21CollectiveEpilogueFwdINS6_IJS8_SA_S9_EEENS6_IJNS7_ILi1EEESI_SI_EEESC_SE_Li256ELb0ELb1ELb0ELb0EEENS1_19SingleTileSchedulerILb0ELb0ELb1ELi128EEEEEEEEEvNT_6ParamsE:
        .type           _ZN7cutlass13device_kernelIN5flash19enable_sm80_to_sm89INS1_16FlashAttnFwdSm80INS1_25CollectiveMainloopFwdSm80ILi8ELi1ELb1EN4cute5tupleIJNS5_1CILi128EEENS7_ILi96EEENS7_ILi192EEEEEELi192ENS_6half_tEfNS_4arch4Sm80ELb0ELb0ELb1ELb0ELb0ELb0ELb1ELb0EEENS1_21CollectiveEpilogueFwdINS6_IJS8_SA_S9_EEENS6_IJNS7_ILi1EEESI_SI_EEESC_SE_Li256ELb0ELb1ELb0ELb0EEENS1_19SingleTileSchedulerILb0ELb0ELb1ELi128EEEEEEEEEvNT_6ParamsE,@function
        .size           _ZN7cutlass13device_kernelIN5flash19enable_sm80_to_sm89INS1_16FlashAttnFwdSm80INS1_25CollectiveMainloopFwdSm80ILi8ELi1ELb1EN4cute5tupleIJNS5_1CILi128EEENS7_ILi96EEENS7_ILi192EEEEEELi192ENS_6half_tEfNS_4arch4Sm80ELb0ELb0ELb1ELb0ELb0ELb0ELb1ELb0EEENS1_21CollectiveEpilogueFwdINS6_IJS8_SA_S9_EEENS6_IJNS7_ILi1EEESI_SI_EEESC_SE_Li256ELb0ELb1ELb0ELb0EEENS1_19SingleTileSchedulerILb0ELb0ELb1ELi128EEEEEEEEEvNT_6ParamsE,(.L_x_2566 - _ZN7cutlass13device_kernelIN5flash19enable_sm80_to_sm89INS1_16FlashAttnFwdSm80INS1_25CollectiveMainloopFwdSm80ILi8ELi1ELb1EN4cute5tupleIJNS5_1CILi128EEENS7_ILi96EEENS7_ILi192EEEEEELi192ENS_6half_tEfNS_4arch4Sm80ELb0ELb0ELb1ELb0ELb0ELb0ELb1ELb0EEENS1_21CollectiveEpilogueFwdINS6_IJS8_SA_S9_EEENS6_IJNS7_ILi1EEESI_SI_EEESC_SE_Li256ELb0ELb1ELb0ELb0EEENS1_19SingleTileSchedulerILb0ELb0ELb1ELi128EEEEEEEEEvNT_6ParamsE)
        .other          _ZN7cutlass13device_kernelIN5flash19enable_sm80_to_sm89INS1_16FlashAttnFwdSm80INS1_25CollectiveMainloopFwdSm80ILi8ELi1ELb1EN4cute5tupleIJNS5_1CILi128EEENS7_ILi96EEENS7_ILi192EEEEEELi192ENS_6half_tEfNS_4arch4Sm80ELb0ELb0ELb1ELb0ELb0ELb0ELb1ELb0EEENS1_21CollectiveEpilogueFwdINS6_IJS8_SA_S9_EEENS6_IJNS7_ILi1EEESI_SI_EEESC_SE_Li256ELb0ELb1ELb0ELb0EEENS1_19SingleTileSchedulerILb0ELb0ELb1ELi128EEEEEEEEEvNT_6ParamsE,@"STO_CUDA_ENTRY STV_DEFAULT"
_ZN7cutlass13device_kernelIN5flash19enable_sm80_to_sm89INS1_16FlashAttnFwdSm80INS1_25CollectiveMainloopFwdSm80ILi8ELi1ELb1EN4cute5tupleIJNS5_1CILi128EEENS7_ILi96EEENS7_ILi192EEEEEELi192ENS_6half_tEfNS_4arch4Sm80ELb0ELb0ELb1ELb0ELb0ELb0ELb1ELb0EEENS1_21CollectiveEpilogueFwdINS6_IJS8_SA_S9_EEENS6_IJNS7_ILi1EEESI_SI_EEESC_SE_Li256ELb0ELb1ELb0ELb0EEENS1_19SingleTileSchedulerILb0ELb0ELb1ELi128EEEEEEEEEvNT_6ParamsE:
[----:B------:R-:W-:-:S03]  /*0000*/  MOV R1, c[0x0][0x28] ;  /* 0x00000a0000017a02 */ /* 0x000fc60000000f00 */
[----:B------:R-:W1:Y:S01]  /*0010*/  S2R R17, SR_CTAID.Z ;  /* 0x0000000000117919 */ /* 0x000e620000002700 */
[----:B------:R-:W-:Y:S02]  /*0020*/  IADD3 R1, R1, -0x88, RZ ;  /* 0xffffff7801017810 */ /* 0x000fe40007ffe0ff */
[----:B-1----:R-:W-:-:S13]  /*0030*/  ISETP.GE.AND P0, PT, R17, RZ, PT ;  /* 0x000000ff1100720c */ /* 0x002fda0003f06270 */
[----:B------:R-:W-:Y:S05]  /*0040*/  @!P0 EXIT ;  /* 0x000000000000894d */ /* 0x000fea0003800000 */
[----:B------:R-:W-:Y:S01]  /*0050*/  ISETP.NE.U32.AND P4, PT, RZ, c[0x0][0x340], PT ;  /* 0x0000d000ff007a0c */ /* 0x000fe20003f85070 */
[----:B------:R-:W-:-:S03]  /*0060*/  ULDC.64 UR8, c[0x0][0x118] ;  /* 0x0000460000087ab9 */ /* 0x000fc60000000a00 */
[----:B------:R-:W-:-:S13]  /*0070*/  ISETP.NE.AND.EX P4, PT, RZ, c[0x0][0x344], PT, P4 ;  /* 0x0000d100ff007a0c */ /* 0x000fda0003f85340 */
[----:B------:R-:W-:-:S04]  /*0080*/  @P4 IMAD.MOV.U32 R2, RZ, RZ, 0x4 ;  /* 0x00000004ff024424 */ /* 0x000fc800078e00ff */
[----:B------:R-:W-:-:S05]  /*0090*/  @P4 IMAD.WIDE R2, R17, R2, c[0x0][0x340] ;  /* 0x0000d00011024625 */ /* 0x000fca00078e0202 */
[----:B------:R1:W2:Y:S01]  /*00a0*/  @P4 LDG.E R20, [R2.64] ;  /* 0x0000000802144981 */ /* 0x0002a2000c1e1900 */
[----:B------:R-:W-:Y:S01]  /*00b0*/  IMAD.MOV.U32 R13, RZ, RZ, c[0x0][0x2c4] ;  /* 0x0000b100ff0d7624 */ /* 0x000fe200078e00ff */
[----:B------:R-:W-:Y:S01]  /*00c0*/  SHF.R.S32.HI R22, RZ, 0x1f, R17 ;  /* 0x0000001fff167819 */ /* 0x000fe20000011411 */
[----:B------:R-:W-:Y:S01]  /*00d0*/  IMAD.MOV.U32 R139, RZ, RZ, c[0x0][0x1d0] ;  /* 0x00007400ff8b7624 */ /* 0x000fe200078e00ff */
[----:B------:R-:W3:Y:S01]  /*00e0*/  S2R R36, SR_TID.X ;  /* 0x0000000000247919 */ /* 0x000ee20000002100 */
[----:B------:R-:W-:Y:S01]  /*00f0*/  IMAD.MOV.U32 R135, RZ, RZ, c[0x0][0x1e0] ;  /* 0x00007800ff877624 */ /* 0x000fe200078e00ff */
[----:B------:R-:W-:Y:S01]  /*0100*/  ISETP.NE.AND P0, PT, R13, 0x1, PT ;  /* 0x000000010d00780c */ /* 0x000fe20003f05270 */
[----:B------:R-:W-:Y:S01]  /*0110*/  IMAD R6, R22, c[0x0][0x1c0], RZ ;  /* 0x0000700016067a24 */ /* 0x000fe200078e02ff */
[----:B------:R-:W4:Y:S01]  /*0120*/  S2R R37, SR_CTAID.Y ;  /* 0x0000000000257919 */ /* 0x000f220000002600 */
[----:B------:R-:W-:Y:S01]  /*0130*/  IADD3 R9, R139, 0x5f, RZ ;  /* 0x0000005f8b097810 */ /* 0x000fe20007ffe0ff */
[----:B------:R-:W-:-:S02]  /*0140*/  IMAD R13, R13, c[0x0][0x168], RZ ;  /* 0x00005a000d0d7a24 */ /* 0x000fc400078e02ff */
[----:B------:R-:W5:Y:S01]  /*0150*/  S2R R7, SR_CTAID.X ;  /* 0x0000000000077919 */ /* 0x000f620000002500 */
[----:B------:R-:W-:Y:S02]  /*0160*/  IMAD.MOV.U32 R138, RZ, RZ, c[0x0][0x1e4] ;  /* 0x00007900ff8a7624 */ /* 0x000fe400078e00ff */
[----:B------:R-:W-:Y:S01]  /*0170*/  IMAD.HI R9, R9, 0x2aaaaaab, RZ ;  /* 0x2aaaaaab09097827 */ /* 0x000fe200078e02ff */
[----:B---3--:R-:W-:-:S04]  /*0180*/  SHF.R.S32.HI R34, RZ, 0x1f, R36 ;  /* 0x0000001fff227819 */ /* 0x008fc80000011424 */
[-C--:B-1----:R-:W-:Y:S01]  /*0190*/  LEA.HI R2, R34, R36.reuse, RZ, 0x3 ;  /* 0x0000002422027211 */ /* 0x082fe200078f18ff */
[C---:B----4-:R-:W-:Y:S01]  /*01a0*/  IMAD.WIDE.U32 R4, R37.reuse, c[0x0][0x1b8], RZ ;  /* 0x00006e0025047a25 */ /* 0x050fe200078e00ff */
[----:B------:R-:W-:Y:S02]  /*01b0*/  SHF.R.S32.HI R38, RZ, 0x1f, R37 ;  /* 0x0000001fff267819 */ /* 0x000fe40000011425 */
[----:B------:R-:W-:Y:S02]  /*01c0*/  LOP3.LUT R0, R2, 0xfffffff8, RZ, 0xc0, !PT ;  /* 0xfffffff802007812 */ /* 0x000fe400078ec0ff */
[----:B------:R-:W-:Y:S01]  /*01d0*/  SHF.R.S32.HI R24, RZ, 0x3, R2 ;  /* 0x00000003ff187819 */ /* 0x000fe20000011402 */
[----:B------:R-:W-:Y:S01]  /*01e0*/  IMAD R3, R38, c[0x0][0x1b8], RZ ;  /* 0x00006e0026037a24 */ /* 0x000fe200078e02ff */
[----:B------:R-:W-:Y:S01]  /*01f0*/  LEA.HI R32, R34, R36, RZ, 0x4 ;  /* 0x0000002422207211 */ /* 0x000fe200078f20ff */
[----:B------:R-:W-:Y:S01]  /*0200*/  IMAD.IADD R30, R36, 0x1, -R0 ;  /* 0x00000001241e7824 */ /* 0x000fe200078e0a00 */
[----:B------:R-:W-:Y:S01]  /*0210*/  SHF.R.S32.HI R33, RZ, 0x1f, R24 ;  /* 0x0000001fff217819 */ /* 0x000fe20000011418 */
[----:B------:R-:W-:Y:S01]  /*0220*/  IMAD R2, R37, c[0x0][0x1bc], R3 ;  /* 0x00006f0025027a24 */ /* 0x000fe200078e0203 */
[----:B------:R-:W-:Y:S01]  /*0230*/  SHF.R.S32.HI R12, RZ, 0x4, R32 ;  /* 0x00000004ff0c7819 */ /* 0x000fe20000011420 */
[----:B------:R-:W-:-:S02]  /*0240*/  IMAD R0, R30, 0x20, R24 ;  /* 0x000000201e007824 */ /* 0x000fc400078e0218 */
[----:B------:R-:W-:Y:S02]  /*0250*/  IMAD.IADD R3, R5, 0x1, R2 ;  /* 0x0000000105037824 */ /* 0x000fe400078e0202 */
[----:B-----5:R-:W-:Y:S02]  /*0260*/  IMAD R8, R7, 0x80, R0 ;  /* 0x0000008007087824 */ /* 0x020fe400078e0200 */
[----:B------:R-:W-:Y:S02]  /*0270*/  IMAD.MOV.U32 R2, RZ, RZ, R4 ;  /* 0x000000ffff027224 */ /* 0x000fe400078e0004 */
[----:B------:R-:W-:Y:S01]  /*0280*/  @P0 IMAD.HI.U32 R5, R8, c[0x0][0x2c8], RZ ;  /* 0x0000b20008050a27 */ /* 0x000fe200078e00ff */
[----:B------:R1:W-:Y:S03]  /*0290*/  STL [R1+0x34], R8 ;  /* 0x0000340801007387 */ /* 0x0003e60000100800 */
[----:B------:R-:W-:Y:S01]  /*02a0*/  IMAD.MOV.U32 R0, RZ, RZ, R8 ;  /* 0x000000ffff007224 */ /* 0x000fe200078e0008 */
[----:B------:R-:W-:Y:S01]  /*02b0*/  @P0 SHF.R.U32.HI R0, RZ, c[0x0][0x2cc], R5 ;  /* 0x0000b300ff000a19 */ /* 0x000fe20000011605 */
[C---:B------:R-:W-:Y:S01]  /*02c0*/  IMAD R4, R17.reuse, c[0x0][0x1c4], R6 ;  /* 0x0000710011047a24 */ /* 0x040fe200078e0206 */
[----:B------:R-:W-:Y:S01]  /*02d0*/  SHF.R.U32.HI R6, RZ, 0x1f, R9 ;  /* 0x0000001fff067819 */ /* 0x000fe20000011609 */
[----:B------:R-:W-:-:S03]  /*02e0*/  IMAD.WIDE.U32 R2, R17, c[0x0][0x1c0], R2 ;  /* 0x0000700011027a25 */ /* 0x000fc600078e0002 */
[----:B------:R-:W-:Y:S01]  /*02f0*/  LEA.HI.SX32 R141, R9, R6, 0x1c ;  /* 0x00000006098d7211 */ /* 0x000fe200078fe2ff */
[----:B------:R-:W-:Y:S01]  /*0300*/  IMAD.IADD R3, R3, 0x1, R4 ;  /* 0x0000000103037824 */ /* 0x000fe200078e0204 */
[--C-:B------:R-:W-:Y:S01]  /*0310*/  SHF.R.S32.HI R4, RZ, 0x1f, R0.reuse ;  /* 0x0000001fff047819 */ /* 0x100fe20000011400 */
[----:B------:R-:W-:Y:S01]  /*0320*/  IMAD.MOV R5, RZ, RZ, -R0 ;  /* 0x000000ffff057224 */ /* 0x000fe200078e0a00 */
[----:B------:R-:W-:Y:S01]  /*0330*/  LEA.HI R9, R32, R12, RZ, 0x1 ;  /* 0x0000000c20097211 */ /* 0x000fe200078f08ff */
[----:B------:R-:W-:-:S03]  /*0340*/  IMAD.WIDE.U32 R2, R0, c[0x0][0x1b0], R2 ;  /* 0x00006c0000027a25 */ /* 0x000fc600078e0002 */
[----:B------:R-:W-:Y:S01]  /*0350*/  LOP3.LUT R9, R9, 0xfffffffe, RZ, 0xc0, !PT ;  /* 0xfffffffe09097812 */ /* 0x000fe200078ec0ff */
[----:B------:R-:W-:Y:S02]  /*0360*/  IMAD R4, R4, c[0x0][0x1b0], RZ ;  /* 0x00006c0004047a24 */ /* 0x000fe400078e02ff */
[----:B------:R-:W-:Y:S02]  /*0370*/  IMAD R10, R7, 0x80, R24 ;  /* 0x00000080070a7824 */ /* 0x000fe400078e0218 */
[----:B------:R-:W-:Y:S02]  /*0380*/  IMAD R4, R0, c[0x0][0x1b4], R4 ;  /* 0x00006d0000047a24 */ /* 0x000fe400078e0204 */
[----:B------:R-:W-:Y:S01]  /*0390*/  IMAD R0, R5, c[0x0][0x2c4], R8 ;  /* 0x0000b10005007a24 */ /* 0x000fe200078e0208 */
[C---:B-1----:R-:W-:Y:S01]  /*03a0*/  IADD3 R8, R10.reuse, 0x20, RZ ;  /* 0x000000200a087810 */ /* 0x042fe20007ffe0ff */
[----:B------:R-:W-:Y:S01]  /*03b0*/  IMAD.IADD R3, R3, 0x1, R4 ;  /* 0x0000000103037824 */ /* 0x000fe200078e0204 */
[----:B------:R-:W-:Y:S01]  /*03c0*/  IADD3 R7, R10, 0x40, RZ ;  /* 0x000000400a077810 */ /* 0x000fe20007ffe0ff */
[----:B------:R-:W-:Y:S01]  /*03d0*/  IMAD.SHL.U32 R48, R30, 0x8, RZ ;  /* 0x000000081e307824 */ /* 0x000fe200078e00ff */
[----:B------:R-:W-:Y:S01]  /*03e0*/  SHF.R.S32.HI R5, RZ, 0x1f, R0 ;  /* 0x0000001fff057819 */ /* 0x000fe20000011400 */
[----:B------:R-:W-:Y:S01]  /*03f0*/  IMAD.WIDE.U32 R2, R0, c[0x0][0x1a8], R2 ;  /* 0x00006a0000027a25 */ /* 0x000fe200078e0002 */
[-C--:B------:R-:W-:Y:S01]  /*0400*/  ISETP.GE.AND P3, PT, R8, R13.reuse, PT ;  /* 0x0000000d0800720c */ /* 0x080fe20003f66270 */
[----:B------:R1:W-:Y:S01]  /*0410*/  STL [R1+0x48], R10 ;  /* 0x0000480a01007387 */ /* 0x0003e20000100800 */
[-C--:B------:R-:W-:Y:S01]  /*0420*/  ISETP.GE.AND P2, PT, R7, R13.reuse, PT ;  /* 0x0000000d0700720c */ /* 0x080fe20003f46270 */
[----:B------:R-:W-:Y:S01]  /*0430*/  IMAD R4, R5, c[0x0][0x1a8], RZ ;  /* 0x00006a0005047a24 */ /* 0x000fe200078e02ff */
[CC--:B------:R-:W-:Y:S01]  /*0440*/  ISETP.GE.AND P1, PT, R10.reuse, R13.reuse, PT ;  /* 0x0000000d0a00720c */ /* 0x0c0fe20003f26270 */
[----:B------:R-:W-:Y:S01]  /*0450*/  IMAD R6, R33, c[0x0][0x1e0], RZ ;  /* 0x0000780021067a24 */ /* 0x000fe200078e02ff */
[----:B------:R-:W-:Y:S01]  /*0460*/  IADD3 R8, R10, 0x60, RZ ;  /* 0x000000600a087810 */ /* 0x000fe20007ffe0ff */
[----:B------:R-:W-:Y:S01]  /*0470*/  IMAD R11, R0, c[0x0][0x1ac], R4 ;  /* 0x00006b00000b7a24 */ /* 0x000fe200078e0204 */
[----:B------:R-:W-:Y:S01]  /*0480*/  SHF.R.S32.HI R49, RZ, 0x1f, R48 ;  /* 0x0000001fff317819 */ /* 0x000fe20000011430 */
[----:B------:R-:W-:Y:S01]  /*0490*/  IMAD.SHL.U32 R0, R24, 0x40, RZ ;  /* 0x0000004018007824 */ /* 0x000fe200078e00ff */
[----:B------:R-:W-:Y:S01]  /*04a0*/  LEA R16, P0, R2, c[0x0][0x160], 0x1 ;  /* 0x0000580002107a11 */ /* 0x000fe200078008ff */
[----:B------:R-:W-:Y:S01]  /*04b0*/  IMAD R6, R24, c[0x0][0x1e4], R6 ;  /* 0x0000790018067a24 */ /* 0x000fe200078e0206 */
[----:B------:R-:W-:Y:S01]  /*04c0*/  IADD3 R35, R48, 0x80, RZ ;  /* 0x0000008030237810 */ /* 0x000fe20007ffe0ff */
[----:B------:R-:W-:Y:S01]  /*04d0*/  IMAD.WIDE.U32 R4, R24, c[0x0][0x1e0], R48 ;  /* 0x0000780018047a25 */ /* 0x000fe200078e0030 */
[----:B------:R-:W-:Y:S01]  /*04e0*/  LOP3.LUT R0, R0, 0x1c0, RZ, 0xc0, !PT ;  /* 0x000001c000007812 */ /* 0x000fe200078ec0ff */
[----:B------:R-:W-:Y:S01]  /*04f0*/  STL [R1+0xc], R141 ;  /* 0x00000c8d01007387 */ /* 0x000fe20000100800 */
[----:B------:R-:W-:Y:S01]  /*0500*/  IADD3 R39, R48, 0x40, RZ ;  /* 0x0000004030277810 */ /* 0x000fe20007ffe0ff */
[----:B------:R-:W-:Y:S01]  /*0510*/  IMAD.IADD R5, R5, 0x1, R6 ;  /* 0x0000000105057824 */ /* 0x000fe200078e0206 */
[----:B------:R-:W-:Y:S01]  /*0520*/  SHF.R.U32.HI R7, RZ, 0x3, R0 ;  /* 0x00000003ff077819 */ /* 0x000fe20000011600 */
[----:B------:R-:W-:Y:S01]  /*0530*/  IMAD.SHL.U32 R6, R24, 0x8, RZ ;  /* 0x0000000818067824 */ /* 0x000fe200078e00ff */
[----:B------:R-:W-:Y:S01]  /*0540*/  BAR.SYNC.DEFER_BLOCKING 0x0 ;  /* 0x0000000000007b1d */ /* 0x000fe20000010000 */
[----:B------:R-:W-:Y:S01]  /*0550*/  IMAD.IADD R25, R12, 0x1, -R9 ;  /* 0x000000010c197824 */ /* 0x000fe200078e0a09 */
[----:B------:R-:W-:Y:S01]  /*0560*/  ISETP.GE.AND P5, PT, R8, R13, PT ;  /* 0x0000000d0800720c */ /* 0x000fe20003fa6270 */
[----:B------:R-:W-:Y:S01]  /*0570*/  IMAD.WIDE.U32 R4, R37, c[0x0][0x1e8], R4 ;  /* 0x00007a0025047a25 */ /* 0x000fe200078e0004 */
[----:B------:R-:W-:-:S02]  /*0580*/  @!P1 SHF.R.S32.HI R8, RZ, 0x1f, R39 ;  /* 0x0000001fff089819 */ /* 0x000fc40000011427 */
[----:B-1----:R-:W-:Y:S01]  /*0590*/  LOP3.LUT R10, R0, 0x38, R48, 0xf8, !PT ;  /* 0x00000038000a7812 */ /* 0x002fe200078ef830 */
[----:B------:R-:W-:Y:S01]  /*05a0*/  IMAD.IADD R0, R3, 0x1, R11 ;  /* 0x0000000103007824 */ /* 0x000fe200078e020b */
[----:B------:R-:W-:Y:S01]  /*05b0*/  LEA.HI R9, R34, R36, RZ, 0x6 ;  /* 0x0000002422097211 */ /* 0x000fe200078f30ff */
[----:B------:R-:W-:Y:S01]  /*05c0*/  IMAD.MOV.U32 R18, RZ, RZ, R4 ;  /* 0x000000ffff127224 */ /* 0x000fe200078e0004 */
[----:B------:R-:W-:Y:S01]  /*05d0*/  LOP3.LUT R12, R10, R7, RZ, 0x3c, !PT ;  /* 0x000000070a0c7212 */ /* 0x000fe200078e3cff */
[----:B------:R-:W-:Y:S01]  /*05e0*/  IMAD R10, R38, c[0x0][0x1e8], RZ ;  /* 0x00007a00260a7a24 */ /* 0x000fe200078e02ff */
[----:B------:R-:W-:Y:S01]  /*05f0*/  LEA.HI.X R11, R2, c[0x0][0x164], R0, 0x1, P0 ;  /* 0x00005900020b7a11 */ /* 0x000fe200000f0c00 */
[----:B------:R-:W-:Y:S01]  /*0600*/  IMAD.SHL.U32 R0, R30, 0x40, RZ ;  /* 0x000000401e007824 */ /* 0x000fe200078e00ff */
[----:B------:R-:W-:Y:S01]  /*0610*/  SHFL.IDX PT, R2, R16, RZ, 0x181f ;  /* 0x00181fff10027589 */ /* 0x000fe200000e0000 */
[--C-:B------:R-:W-:Y:S01]  /*0620*/  @!P1 SHF.R.S32.HI R7, RZ, 0x1f, R35.reuse ;  /* 0x0000001fff079819 */ /* 0x100fe20000011423 */
[----:B------:R-:W-:Y:S01]  /*0630*/  IMAD.SHL.U32 R9, R9, 0x8, RZ ;  /* 0x0000000809097824 */ /* 0x000fe200078e00ff */
[----:B------:R-:W-:Y:S01]  /*0640*/  @!P1 LEA.HI R8, R8, R39, RZ, 0x3 ;  /* 0x0000002708089211 */ /* 0x000fe200078f18ff */
[----:B------:R-:W1:Y:S01]  /*0650*/  SHFL.IDX PT, R3, R11, RZ, 0x181f ;  /* 0x00181fff0b037589 */ /* 0x000e6200000e0000 */
[----:B------:R-:W-:Y:S01]  /*0660*/  LOP3.LUT R0, R0, 0x1c0, RZ, 0xc0, !PT ;  /* 0x000001c000007812 */ /* 0x000fe200078ec0ff */
[----:B------:R-:W-:Y:S01]  /*0670*/  IMAD R10, R37, c[0x0][0x1ec], R10 ;  /* 0x00007b00250a7a24 */ /* 0x000fe200078e020a */
[----:B------:R-:W-:Y:S01]  /*0680*/  @!P3 SHF.R.S32.HI R4, RZ, 0x1f, R35 ;  /* 0x0000001fff04b819 */ /* 0x000fe20000011423 */
[----:B------:R-:W-:Y:S01]  /*0690*/  STL.64 [R1+0x10], R48 ;  /* 0x0000103001007387 */ /* 0x000fe20000100a00 */
[----:B------:R-:W-:Y:S01]  /*06a0*/  LOP3.LUT R6, R0, 0x8, R6, 0xf8, !PT ;  /* 0x0000000800067812 */ /* 0x000fe200078ef806 */
[----:B------:R-:W-:Y:S01]  /*06b0*/  IMAD.IADD R19, R5, 0x1, R10 ;  /* 0x0000000105137824 */ /* 0x000fe200078e020a */
[----:B------:R-:W-:Y:S01]  /*06c0*/  SHF.R.U32.HI R0, RZ, 0x3, R0 ;  /* 0x00000003ff007819 */ /* 0x000fe20000011600 */
[----:B------:R-:W-:Y:S01]  /*06d0*/  SHFL.IDX PT, R5, R11, 0x2, 0x181f ;  /* 0x00581f000b057f89 */ /* 0x000fe200000e0000 */
[----:B------:R-:W-:-:S02]  /*06e0*/  @!P1 LOP3.LUT R8, R8, 0xfffffff8, RZ, 0xc0, !PT ;  /* 0xfffffff808089812 */ /* 0x000fc400078ec0ff */
[----:B------:R-:W-:Y:S01]  /*06f0*/  LOP3.LUT R31, R6, R0, RZ, 0x3c, !PT ;  /* 0x00000000061f7212 */ /* 0x000fe200078e3cff */
[----:B------:R-:W-:Y:S01]  /*0700*/  STL [R1+0x24], R39 ;  /* 0x0000242701007387 */ /* 0x000fe20000100800 */
[-C--:B------:R-:W-:Y:S02]  /*0710*/  @!P1 LEA.HI R0, R7, R35.reuse, RZ, 0x3 ;  /* 0x0000002307009211 */ /* 0x080fe400078f18ff */
[----:B------:R-:W-:Y:S01]  /*0720*/  @!P3 LEA.HI R4, R4, R35, RZ, 0x3 ;  /* 0x000000230404b211 */ /* 0x000fe200078f18ff */
[----:B------:R-:W-:Y:S01]  /*0730*/  SHFL.IDX PT, R6, R16, 0x1, 0x181f ;  /* 0x00381f0010067f89 */ /* 0x000fe200000e0000 */
[----:B------:R-:W-:Y:S02]  /*0740*/  @!P1 LOP3.LUT R0, R0, 0xfffffff8, RZ, 0xc0, !PT ;  /* 0xfffffff800009812 */ /* 0x000fe400078ec0ff */
[----:B------:R-:W-:Y:S01]  /*0750*/  LOP3.LUT R140, R12, 0xfffffe00, R9, 0xf8, !PT ;  /* 0xfffffe000c8c7812 */ /* 0x000fe200078ef809 */
[----:B------:R-:W3:Y:S01]  /*0760*/  SHFL.IDX PT, R7, R11, 0x1, 0x181f ;  /* 0x00381f000b077f89 */ /* 0x000ee200000e0000 */
[----:B------:R-:W-:Y:S01]  /*0770*/  ISETP.GE.AND P0, PT, R39, c[0x0][0x198], PT ;  /* 0x0000660027007a0c */ /* 0x000fe20003f06270 */
[--C-:B-1----:R-:W-:Y:S01]  /*0780*/  @!P1 IMAD.WIDE R12, R8, 0x2, R2.reuse ;  /* 0x00000002080c9825 */ /* 0x102fe200078e0202 */
[----:B------:R-:W-:Y:S01]  /*0790*/  @!P1 LEA R8, P6, R48, R2, 0x1 ;  /* 0x0000000230089211 */ /* 0x000fe200078c08ff */
[----:B------:R-:W-:Y:S02]  /*07a0*/  STL [R1+0x20], R35 ;  /* 0x0000202301007387 */ /* 0x000fe40000100800 */
[----:B------:R-:W-:Y:S01]  /*07b0*/  @!P1 IMAD.WIDE R14, R0, 0x2, R2 ;  /* 0x00000002000e9825 */ /* 0x000fe200078e0202 */
[----:B------:R-:W-:Y:S01]  /*07c0*/  @!P3 SHF.R.S32.HI R0, RZ, 0x1f, R39 ;  /* 0x0000001fff00b819 */ /* 0x000fe20000011427 */
[----:B------:R-:W-:Y:S01]  /*07d0*/  STL [R1+0x30], R140 ;  /* 0x0000308c01007387 */ /* 0x000fe20000100800 */
[----:B------:R-:W-:-:S02]  /*07e0*/  @!P3 LOP3.LUT R2, R4, 0xfffffff8, RZ, 0xc0, !PT ;  /* 0xfffffff80402b812 */ /* 0x000fc400078ec0ff */
[----:B------:R-:W-:Y:S01]  /*07f0*/  @!P1 LEA.HI.X R9, R48, R3, R49, 0x1, P6 ;  /* 0x0000000330099211 */ /* 0x000fe200030f0c31 */
[----:B------:R-:W-:Y:S01]  /*0800*/  SHFL.IDX PT, R4, R16, 0x2, 0x181f ;  /* 0x00581f0010047f89 */ /* 0x000fe200000e0000 */
[----:B------:R-:W-:Y:S02]  /*0810*/  ISETP.GE.AND P6, PT, R35, c[0x0][0x198], PT ;  /* 0x0000660023007a0c */ /* 0x000fe40003fc6270 */
[----:B------:R-:W-:Y:S01]  /*0820*/  @!P3 LEA.HI R0, R0, R39, RZ, 0x3 ;  /* 0x000000270000b211 */ /* 0x000fe200078f18ff */
[----:B------:R1:W-:Y:S03]  /*0830*/  SHFL.IDX PT, R3, R11, 0x3, 0x181f ;  /* 0x00781f000b037f89 */ /* 0x0003e600000e0000 */
[----:B------:R-:W-:Y:S01]  /*0840*/  @!P3 LOP3.LUT R10, R0, 0xfffffff8, RZ, 0xc0, !PT ;  /* 0xfffffff8000ab812 */ /* 0x000fe200078ec0ff */
[----:B------:R-:W-:Y:S02]  /*0850*/  @!P1 IMAD.SHL.U32 R0, R140, 0x2, RZ ;  /* 0x000000028c009824 */ /* 0x000fe400078e00ff */
[----:B---3--:R-:W-:-:S02]  /*0860*/  @!P3 IMAD.WIDE R26, R2, 0x2, R6 ;  /* 0x00000002021ab825 */ /* 0x008fc400078e0206 */
[----:B------:R-:W3:Y:S02]  /*0870*/  SHFL.IDX PT, R2, R16, 0x3, 0x181f ;  /* 0x00781f0010027f89 */ /* 0x000ee400000e0000 */
[----:B------:R-:W-:-:S04]  /*0880*/  @!P3 IMAD.WIDE R28, R10, 0x2, R6 ;  /* 0x000000020a1cb825 */ /* 0x000fc800078e0206 */
[----:B------:R-:W-:Y:S01]  /*0890*/  @!P3 IMAD.SHL.U32 R10, R140, 0x2, RZ ;  /* 0x000000028c0ab824 */ /* 0x000fe200078e00ff */
[----:B-1----:R-:W-:-:S04]  /*08a0*/  @!P5 SHF.R.S32.HI R11, RZ, 0x1f, R39 ;  /* 0x0000001fff0bd819 */ /* 0x002fc80000011427 */
[----:B------:R-:W-:-:S04]  /*08b0*/  @!P5 LEA.HI R11, R11, R39, RZ, 0x3 ;  /* 0x000000270b0bd211 */ /* 0x000fc800078f18ff */
[----:B------:R-:W-:Y:S02]  /*08c0*/  @!P5 LOP3.LUT R11, R11, 0xfffffff8, RZ, 0xc0, !PT ;  /* 0xfffffff80b0bd812 */ /* 0x000fe400078ec0ff */
[----:B--2---:R-:W-:Y:S01]  /*08d0*/  @P4 SHF.R.S32.HI R21, RZ, 0x1f, R20 ;  /* 0x0000001fff154819 */ /* 0x004fe20000011414 */
[----:B------:R-:W-:Y:S02]  /*08e0*/  @!P4 IMAD.MOV.U32 R20, RZ, RZ, R17 ;  /* 0x000000ffff14c224 */ /* 0x000fe400078e0011 */
[----:B------:R-:W-:Y:S01]  /*08f0*/  @!P4 IMAD.MOV.U32 R21, RZ, RZ, R22 ;  /* 0x000000ffff15c224 */ /* 0x000fe200078e0016 */
[----:B------:R-:W-:Y:S01]  /*0900*/  ISETP.GE.AND P4, PT, R48, c[0x0][0x198], PT ;  /* 0x0000660030007a0c */ /* 0x000fe20003f86270 */
[----:B---3--:R-:W-:-:S04]  /*0910*/  @!P5 IMAD.WIDE R16, R11, 0x2, R2 ;  /* 0x000000020b10d825 */ /* 0x008fc800078e0202 */
[----:B------:R-:W-:-:S04]  /*0920*/  IMAD.WIDE.U32 R40, R20, c[0x0][0x1f0], R18 ;  /* 0x00007c0014287a25 */ /* 0x000fc800078e0012 */
[----:B------:R-:W-:Y:S01]  /*0930*/  IMAD.MOV.U32 R142, RZ, RZ, R40 ;  /* 0x000000ffff8e7224 */ /* 0x000fe200078e0028 */
[----:B------:R1:W-:Y:S04]  /*0940*/  STL.64 [R1+0x28], R40 ;  /* 0x0000282801007387 */ /* 0x0003e80000100a00 */
[----:B------:R2:W-:Y:S04]  /*0950*/  @!P1 LDGSTS.E.BYPASS.LTC128B.128 [R0+0x100], [R8.64], !P4 ;  /* 0x0010000008009fae */ /* 0x0005e8000e101d48 */
[----:B------:R3:W-:Y:S04]  /*0960*/  @!P1 LDGSTS.E.BYPASS.LTC128B.128 [R0+0x4100], [R12.64], !P0 ;  /* 0x041000000c009fae */ /* 0x0007e8000c101d48 */
[----:B------:R3:W-:Y:S01]  /*0970*/  @!P1 LDGSTS.E.BYPASS.LTC128B.128 [R0+0x8100], [R14.64], !P6 ;  /* 0x081000000e009fae */ /* 0x0007e2000f101d48 */
[----:B------:R-:W-:-:S04]  /*0980*/  @!P3 LEA R6, P1, R48, R6, 0x1 ;  /* 0x000000063006b211 */ /* 0x000fc800078208ff */
[----:B------:R-:W-:-:S05]  /*0990*/  @!P3 LEA.HI.X R7, R48, R7, R49, 0x1, P1 ;  /* 0x000000073007b211 */ /* 0x000fca00008f0c31 */
[----:B------:R4:W-:Y:S04]  /*09a0*/  @!P3 LDGSTS.E.BYPASS.LTC128B.128 [R10+0x1100], [R6.64], !P4 ;  /* 0x01100000060abfae */ /* 0x0009e8000e101d48 */
[----:B------:R5:W-:Y:S04]  /*09b0*/  @!P3 LDGSTS.E.BYPASS.LTC128B.128 [R10+0x5100], [R28.64], !P0 ;  /* 0x051000001c0abfae */ /* 0x000be8000c101d48 */
[----:B------:R1:W-:Y:S01]  /*09c0*/  @!P3 LDGSTS.E.BYPASS.LTC128B.128 [R10+0x9100], [R26.64], !P6 ;  /* 0x091000001a0abfae */ /* 0x0003e2000f101d48 */
[----:B--2---:R-:W-:Y:S02]  /*09d0*/  @!P2 SHF.R.S32.HI R9, RZ, 0x1f, R39 ;  /* 0x0000001fff09a819 */ /* 0x004fe40000011427 */
[----:B------:R-:W-:-:S02]  /*09e0*/  @!P2 SHF.R.S32.HI R8, RZ, 0x1f, R35 ;  /* 0x0000001fff08a819 */ /* 0x000fc40000011423 */
[----:B------:R-:W-:Y:S02]  /*09f0*/  @!P2 LEA.HI R9, R9, R39, RZ, 0x3 ;  /* 0x000000270909a211 */ /* 0x000fe400078f18ff */
[-C--:B------:R-:W-:Y:S02]  /*0a00*/  @!P2 LEA.HI R8, R8, R35.reuse, RZ, 0x3 ;  /* 0x000000230808a211 */ /* 0x080fe400078f18ff */
[----:B---3--:R-:W-:Y:S02]  /*0a10*/  @!P5 SHF.R.S32.HI R0, RZ, 0x1f, R35 ;  /* 0x0000001fff00d819 */ /* 0x008fe40000011423 */
[----:B------:R-:W-:Y:S02]  /*0a20*/  @!P2 LOP3.LUT R9, R9, 0xfffffff8, RZ, 0xc0, !PT ;  /* 0xfffffff80909a812 */ /* 0x000fe400078ec0ff */
[----:B------:R-:W-:Y:S02]  /*0a30*/  @!P5 LEA.HI R0, R0, R35, RZ, 0x3 ;  /* 0x000000230000d211 */ /* 0x000fe400078f18ff */
[----:B------:R-:W-:Y:S01]  /*0a40*/  @!P2 LOP3.LUT R14, R8, 0xfffffff8, RZ, 0xc0, !PT ;  /* 0xfffffff8080ea812 */ /* 0x000fe200078ec0ff */
[----:B------:R-:W-:Y:S01]  /*0a50*/  @!P2 IMAD.WIDE R12, R9, 0x2, R4 ;  /* 0x00000002090ca825 */ /* 0x000fe200078e0204 */
[----:B------:R-:W-:-:S02]  /*0a60*/  @!P2 LEA R8, P1, R48, R4, 0x1 ;  /* 0x000000043008a211 */ /* 0x000fc400078208ff */
[----:B------:R-:W-:Y:S01]  /*0a70*/  @!P5 LOP3.LUT R0, R0, 0xfffffff8, RZ, 0xc0, !PT ;  /* 0xfffffff80000d812 */ /* 0x000fe200078ec0ff */
[----:B------:R-:W-:Y:S01]  /*0a80*/  @!P2 IMAD.WIDE R14, R14, 0x2, R4 ;  /* 0x000000020e0ea825 */ /* 0x000fe200078e0204 */
[C---:B------:R-:W-:Y:S02]  /*0a90*/  @!P2 LEA.HI.X R9, R48.reuse, R5, R49, 0x1, P1 ;  /* 0x000000053009a211 */ /* 0x040fe400008f0c31 */
[----:B------:R-:W-:Y:S01]  /*0aa0*/  @!P5 LEA R4, P1, R48, R2, 0x1 ;  /* 0x000000023004d211 */ /* 0x000fe200078208ff */
[----:B------:R-:W-:Y:S01]  /*0ab0*/  @!P5 IMAD.WIDE R22, R0, 0x2, R2 ;  /* 0x000000020016d825 */ /* 0x000fe200078e0202 */
[----:B------:R-:W-:Y:S02]  /*0ac0*/  LOP3.LUT R2, R32, 0xfffffff0, RZ, 0xc0, !PT ;  /* 0xfffffff020027812 */ /* 0x000fe400078ec0ff */
[----:B------:R-:W-:Y:S01]  /*0ad0*/  @!P5 LEA.HI.X R5, R48, R3, R49, 0x1, P1 ;  /* 0x000000033005d211 */ /* 0x000fe200008f0c31 */
[----:B------:R-:W-:Y:S02]  /*0ae0*/  @!P2 IMAD.SHL.U32 R0, R140, 0x2, RZ ;  /* 0x000000028c00a824 */ /* 0x000fe400078e00ff */
[----:B------:R-:W-:-:S02]  /*0af0*/  IMAD.MOV.U32 R3, RZ, RZ, 0x60 ;  /* 0x00000060ff037424 */ /* 0x000fc400078e00ff */
[----:B-----5:R-:W-:Y:S01]  /*0b00*/  IMAD.MOV.U32 R28, RZ, RZ, 0x40 ;  /* 0x00000040ff1c7424 */ /* 0x020fe200078e00ff */
[----:B------:R2:W-:Y:S01]  /*0b10*/  @!P2 LDGSTS.E.BYPASS.LTC128B.128 [R0+0x2100], [R8.64], !P4 ;  /* 0x021000000800afae */ /* 0x0005e2000e101d48 */
[----:B------:R-:W-:-:S03]  /*0b20*/  IMAD.WIDE.U32 R136, R3, c[0x0][0x1e0], RZ ;  /* 0x0000780003887a25 */ /* 0x000fc600078e00ff */
[----:B------:R3:W-:Y:S01]  /*0b30*/  @!P2 LDGSTS.E.BYPASS.LTC128B.128 [R0+0x6100], [R12.64], !P0 ;  /* 0x061000000c00afae */ /* 0x0007e2000c101d48 */
[----:B------:R-:W-:-:S03]  /*0b40*/  IMAD R133, R141, -0x60, R3 ;  /* 0xffffffa08d857824 */ /* 0x000fc600078e0203 */
[----:B------:R5:W-:Y:S01]  /*0b50*/  @!P2 LDGSTS.E.BYPASS.LTC128B.128 [R0+0xa100], [R14.64], !P6 ;  /* 0x0a1000000e00afae */ /* 0x000be2000f101d48 */
[----:B--2---:R-:W-:Y:S01]  /*0b60*/  @!P5 IMAD.SHL.U32 R8, R140, 0x2, RZ ;  /* 0x000000028c08d824 */ /* 0x004fe200078e00ff */
[----:B---3--:R-:W-:-:S04]  /*0b70*/  IADD3 R12, R133, c[0x0][0x1d0], -R24 ;  /* 0x00007400850c7a10 */ /* 0x008fc80007ffe818 */
[----:B------:R2:W-:Y:S01]  /*0b80*/  @!P5 LDGSTS.E.BYPASS.LTC128B.128 [R8+0x3100], [R4.64], !P4 ;  /* 0x031000000408dfae */ /* 0x0005e2000e101d48 */
[----:B-----5:R-:W-:Y:S01]  /*0b90*/  IMAD R0, R3, c[0x0][0x1e4], RZ ;  /* 0x0000790003007a24 */ /* 0x020fe200078e02ff */
[----:B------:R-:W-:Y:S02]  /*0ba0*/  IADD3 R15, R141, -0x1, RZ ;  /* 0xffffffff8d0f7810 */ /* 0x000fe40007ffe0ff */
[----:B------:R3:W-:Y:S01]  /*0bb0*/  @!P5 LDGSTS.E.BYPASS.LTC128B.128 [R8+0x7100], [R16.64], !P0 ;  /* 0x071000001008dfae */ /* 0x0007e2000c101d48 */
[C---:B------:R-:W-:Y:S01]  /*0bc0*/  ISETP.GE.AND P3, PT, R12.reuse, 0x1, PT ;  /* 0x000000010c00780c */ /* 0x040fe20003f66270 */
[----:B------:R-:W-:Y:S01]  /*0bd0*/  IMAD.IADD R134, R137, 0x1, R0 ;  /* 0x0000000189867824 */ /* 0x000fe200078e0200 */
[----:B-1----:R-:W-:Y:S01]  /*0be0*/  SHF.R.S32.HI R26, RZ, 0x1f, R15 ;  /* 0x0000001fff1a7819 */ /* 0x002fe2000001140f */
[----:B------:R-:W-:Y:S01]  /*0bf0*/  IMAD R0, R21, c[0x0][0x1f0], RZ ;  /* 0x00007c0015007a24 */ /* 0x000fe200078e02ff */
[----:B------:R-:W-:Y:S01]  /*0c00*/  ISETP.GE.AND P1, PT, R12, 0x41, PT ;  /* 0x000000410c00780c */ /* 0x000fe20003f26270 */
[----:B------:R-:W-:Y:S01]  /*0c10*/  IMAD.SHL.U32 R14, R138, 0x40, RZ ;  /* 0x000000408a0e7824 */ /* 0x000fe200078e00ff */
[----:B------:R-:W-:Y:S01]  /*0c20*/  ISETP.GE.AND P2, PT, R12, 0x21, PT ;  /* 0x000000210c00780c */ /* 0x000fe20003f46270 */
[----:B------:R1:W-:Y:S01]  /*0c30*/  @!P5 LDGSTS.E.BYPASS.LTC128B.128 [R8+0xb100], [R22.64], !P6 ;  /* 0x0b1000001608dfae */ /* 0x0003e2000f101d48 */
[----:B------:R-:W-:-:S02]  /*0c40*/  ISETP.GE.AND P6, PT, R48, c[0x0][0x1d4], PT ;  /* 0x0000750030007a0c */ /* 0x000fc40003fc6270 */
[----:B------:R-:W-:Y:S01]  /*0c50*/  ISETP.GE.AND P5, PT, R39, c[0x0][0x1d4], PT ;  /* 0x0000750027007a0c */ /* 0x000fe20003fa6270 */
[----:B------:R-:W0:Y:S01]  /*0c60*/  LDGDEPBAR ;  /* 0x00000000000079af */ /* 0x000e220000000000 */
[----:B--2---:R-:W-:Y:S02]  /*0c70*/  IMAD.IADD R4, R36, 0x1, -R2 ;  /* 0x0000000124047824 */ /* 0x004fe400078e0a02 */
[----:B------:R-:W-:Y:S02]  /*0c80*/  IMAD R2, R20, c[0x0][0x1f4], R0 ;  /* 0x00007d0014027a24 */ /* 0x000fe400078e0200 */
[----:B------:R-:W-:Y:S01]  /*0c90*/  IMAD R0, R134, R15, RZ ;  /* 0x0000000f86007224 */ /* 0x000fe200078e02ff */
[----:B------:R-:W-:Y:S01]  /*0ca0*/  SHF.R.S32.HI R3, RZ, 0x1f, R4 ;  /* 0x0000001fff037819 */ /* 0x000fe20000011404 */
[----:B------:R-:W-:Y:S02]  /*0cb0*/  IMAD.IADD R143, R41, 0x1, R2 ;  /* 0x00000001298f7824 */ /* 0x000fe400078e0202 */
[----:B------:R-:W-:Y:S01]  /*0cc0*/  IMAD R0, R26, R136, R0 ;  /* 0x000000881a007224 */ /* 0x000fe200078e0200 */
[----:B------:R-:W-:Y:S01]  /*0cd0*/  LEA.HI R13, R3, R4, RZ, 0x3 ;  /* 0x00000004030d7211 */ /* 0x000fe200078f18ff */
[----:B------:R-:W-:Y:S01]  /*0ce0*/  IMAD.WIDE.U32 R2, R15, R136, R142 ;  /* 0x000000880f027225 */ /* 0x000fe200078e008e */
[----:B------:R2:W-:Y:S02]  /*0cf0*/  STL.64 [R1+0x18], R142 ;  /* 0x0000188e01007387 */ /* 0x0005e40000100a00 */
[----:B------:R-:W-:Y:S01]  /*0d00*/  LOP3.LUT R5, R13, 0xfffffff8, RZ, 0xc0, !PT ;  /* 0xfffffff80d057812 */ /* 0x000fe200078ec0ff */
[----:B------:R-:W-:Y:S01]  /*0d10*/  IMAD.IADD R0, R3, 0x1, R0 ;  /* 0x0000000103007824 */ /* 0x000fe200078e0200 */
[----:B----4-:R-:W-:Y:S01]  /*0d20*/  @P3 LEA R6, P0, R2, c[0x0][0x1c8], 0x1 ;  /* 0x0000720002063a11 */ /* 0x010fe200078008ff */
[----:B---3--:R-:W-:-:S03]  /*0d30*/  IMAD.WIDE.U32 R16, R135, 0x40, RZ ;  /* 0x0000004087107825 */ /* 0x008fc600078e00ff */
[----:B------:R-:W-:Y:S01]  /*0d40*/  @P3 LEA.HI.X R7, R2, c[0x0][0x1cc], R0, 0x1, P0 ;  /* 0x0000730002073a11 */ /* 0x000fe200000f0c00 */
[----:B------:R-:W-:Y:S01]  /*0d50*/  IMAD.IADD R11, R4, 0x1, -R5 ;  /* 0x00000001040b7824 */ /* 0x000fe200078e0a05 */
[----:B------:R-:W-:Y:S01]  /*0d60*/  @P1 IADD3 R9, P4, R2, R16, RZ ;  /* 0x0000001002091210 */ /* 0x000fe20007f9e0ff */
[----:B------:R-:W-:Y:S01]  /*0d70*/  IMAD.SHL.U32 R5, R25, 0x8, RZ ;  /* 0x0000000819057824 */ /* 0x000fe200078e00ff */
[----:B------:R-:W-:Y:S01]  /*0d80*/  @P2 LEA R3, P0, R135, R2, 0x5 ;  /* 0x0000000287032211 */ /* 0x000fe200078028ff */
[----:B------:R-:W-:Y:S01]  /*0d90*/  IMAD.SHL.U32 R2, R11, 0x40, RZ ;  /* 0x000000400b027824 */ /* 0x000fe200078e00ff */
[----:B------:R-:W-:Y:S02]  /*0da0*/  @P1 IADD3.X R14, R0, R17, R14, P4, !PT ;  /* 0x00000011000e1210 */ /* 0x000fe400027fe40e */
[----:B------:R-:W-:Y:S02]  /*0db0*/  @P2 LEA.HI.X R0, R135, R0, R138, 0x5, P0 ;  /* 0x0000000087002211 */ /* 0x000fe400000f2c8a */
[----:B------:R-:W-:-:S02]  /*0dc0*/  LOP3.LUT R2, R2, 0x1c0, RZ, 0xc0, !PT ;  /* 0x000001c002027812 */ /* 0x000fc400078ec0ff */
[----:B------:R-:W-:Y:S02]  /*0dd0*/  ISETP.GE.AND P4, PT, R35, c[0x0][0x1d4], PT ;  /* 0x0000750023007a0c */ /* 0x000fe40003f86270 */
[C---:B------:R-:W-:Y:S02]  /*0de0*/  @P2 LEA R4, P0, R3.reuse, c[0x0][0x1c8], 0x1 ;  /* 0x0000720003042a11 */ /* 0x040fe400078008ff */
[----:B------:R-:W-:Y:S02]  /*0df0*/  LOP3.LUT R10, R2, 0x8, R5, 0xf8, !PT ;  /* 0x00000008020a7812 */ /* 0x000fe400078ef805 */
[----:B-1----:R-:W-:Y:S02]  /*0e00*/  SHF.R.U32.HI R8, RZ, 0x3, R2 ;  /* 0x00000003ff087819 */ /* 0x002fe40000011602 */
[----:B------:R-:W-:Y:S01]  /*0e10*/  @P2 LEA.HI.X R5, R3, c[0x0][0x1cc], R0, 0x1, P0 ;  /* 0x0000730003052a11 */ /* 0x000fe200000f0c00 */
[----:B------:R-:W-:Y:S01]  /*0e20*/  IMAD R0, R25, 0x200, R31 ;  /* 0x0000020019007824 */ /* 0x000fe200078e021f */
[----:B------:R-:W-:Y:S01]  /*0e30*/  LOP3.LUT R10, R10, R8, RZ, 0x3c, !PT ;  /* 0x000000080a0a7212 */ /* 0x000fe200078e3cff */
[----:B------:R-:W-:Y:S01]  /*0e40*/  @P3 IMAD.SHL.U32 R8, R140, 0x2, RZ ;  /* 0x000000028c083824 */ /* 0x000fe200078e00ff */
[----:B------:R-:W-:Y:S01]  /*0e50*/  @P1 LEA R2, P0, R9, c[0x0][0x1c8], 0x1 ;  /* 0x0000720009021a11 */ /* 0x000fe200078008ff */
[----:B------:R-:W-:-:S02]  /*0e60*/  IMAD.SHL.U32 R224, R0, 0x2, RZ ;  /* 0x0000000200e07824 */ /* 0x000fc400078e00ff */
[----:B------:R-:W-:Y:S01]  /*0e70*/  IMAD.MOV.U32 R0, RZ, RZ, 0x20 ;  /* 0x00000020ff007424 */ /* 0x000fe200078e00ff */
[----:B------:R-:W-:Y:S01]  /*0e80*/  @P1 LEA.HI.X R3, R9, c[0x0][0x1cc], R14, 0x1, P0 ;  /* 0x0000730009031a11 */ /* 0x000fe200000f0c0e */
[----:B------:R-:W-:Y:S01]  /*0e90*/  @P2 IMAD.SHL.U32 R9, R140, 0x2, RZ ;  /* 0x000000028c092824 */ /* 0x000fe200078e00ff */
[----:B------:R1:W-:Y:S01]  /*0ea0*/  @P3 LDGSTS.E.BYPASS.LTC128B.128 [R8+0xc100], [R6.64], !P6 ;  /* 0x0c10000006083fae */ /* 0x0003e2000f101d48 */
[----:B------:R-:W-:Y:S02]  /*0eb0*/  LOP3.LUT P0, RZ, R30, 0x2, RZ, 0xc0, !PT ;  /* 0x000000021eff7812 */ /* 0x000fe4000780c0ff */
[----:B------:R-:W-:Y:S01]  /*0ec0*/  IADD3 R231, R224, 0xc120, RZ ;  /* 0x0000c120e0e77810 */ /* 0x000fe20007ffe0ff */
[----:B------:R1:W-:Y:S04]  /*0ed0*/  @P3 LDGSTS.E.BYPASS.LTC128B.128 [R8+0xf100], [R6.64+0x80], !P5 ;  /* 0x0f10008006083fae */ /* 0x0003e8000e901d48 */
[----:B------:R1:W-:Y:S04]  /*0ee0*/  @P3 LDGSTS.E.BYPASS.LTC128B.128 [R8+0x12100], [R6.64+0x100], !P4 ;  /* 0x1210010006083fae */ /* 0x0003e8000e101d48 */
[----:B------:R3:W-:Y:S04]  /*0ef0*/  @P2 LDGSTS.E.BYPASS.LTC128B.128 [R9+0xd100], [R4.64], !P6 ;  /* 0x0d10000004092fae */ /* 0x0007e8000f101d48 */
[----:B------:R3:W-:Y:S04]  /*0f00*/  @P2 LDGSTS.E.BYPASS.LTC128B.128 [R9+0x10100], [R4.64+0x80], !P5 ;  /* 0x1010008004092fae */ /* 0x0007e8000e901d48 */
[----:B------:R3:W-:Y:S01]  /*0f10*/  @P2 LDGSTS.E.BYPASS.LTC128B.128 [R9+0x13100], [R4.64+0x100], !P4 ;  /* 0x1310010004092fae */ /* 0x0007e2000e101d48 */
[----:B------:R-:W-:-:S04]  /*0f20*/  LOP3.LUT P2, RZ, R11, 0x4, RZ, 0xc0, !PT ;  /* 0x000000040bff7812 */ /* 0x000fc8000784c0ff */
[----:B------:R-:W-:Y:S01]  /*0f30*/  SEL R0, R0, 0xffffffe0, !P2 ;  /* 0xffffffe000007807 */ /* 0x000fe20005000000 */
[----:B-1----:R-:W-:Y:S01]  /*0f40*/  @P1 IMAD.SHL.U32 R6, R140, 0x2, RZ ;  /* 0x000000028c061824 */ /* 0x002fe200078e00ff */
[----:B------:R-:W-:-:S04]  /*0f50*/  LEA.HI R7, R34, R36, RZ, 0x5 ;  /* 0x0000002422077211 */ /* 0x000fc800078f28ff */
[----:B------:R1:W-:Y:S01]  /*0f60*/  @P1 LDGSTS.E.BYPASS.LTC128B.128 [R6+0xe100], [R2.64], !P6 ;  /* 0x0e10000002061fae */ /* 0x0003e2000f101d48 */
[----:B------:R-:W-:Y:S02]  /*0f70*/  SHF.R.S32.HI R208, RZ, 0x5, R7 ;  /* 0x00000005ffd07819 */ /* 0x000fe40000011407 */
[----:B------:R-:W-:Y:S01]  /*0f80*/  LOP3.LUT R7, R7, 0xffffffe0, RZ, 0xc0, !PT ;  /* 0xffffffe007077812 */ /* 0x000fe200078ec0ff */
[----:B------:R1:W-:Y:S01]  /*0f90*/  @P1 LDGSTS.E.BYPASS.LTC128B.128 [R6+0x11100], [R2.64+0x80], !P5 ;  /* 0x1110008002061fae */ /* 0x0003e2000e901d48 */
[----:B---3--:R-:W-:-:S03]  /*0fa0*/  IMAD.SHL.U32 R5, R13, 0x40, RZ ;  /* 0x000000400d057824 */ /* 0x008fc600078e00ff */
[----:B------:R1:W-:Y:S01]  /*0fb0*/  @P1 LDGSTS.E.BYPASS.LTC128B.128 [R6+0x14100], [R2.64+0x100], !P4 ;  /* 0x1410010002061fae */ /* 0x0003e2000e101d48 */
[----:B------:R-:W-:Y:S01]  /*0fc0*/  IMAD.MOV.U32 R4, RZ, RZ, 0x10 ;  /* 0x00000010ff047424 */ /* 0x000fe200078e00ff */
[----:B------:R-:W-:Y:S01]  /*0fd0*/  LOP3.LUT P1, RZ, R11, 0x2, RZ, 0xc0, !PT ;  /* 0x000000020bff7812 */ /* 0x000fe2000782c0ff */
[----:B------:R-:W-:Y:S01]  /*0fe0*/  IMAD.IADD R132, R36, 0x1, -R7 ;  /* 0x0000000124847824 */ /* 0x000fe200078e0a07 */
[----:B------:R-:W0:Y:S01]  /*0ff0*/  LDGDEPBAR ;  /* 0x00000000000079af */ /* 0x000e220000000000 */
[----:B------:R-:W-:Y:S02]  /*1000*/  LOP3.LUT R5, R10, 0xfffffe00, R5, 0xf8, !PT ;  /* 0xfffffe000a057812 */ /* 0x000fe400078ef805 */
[----:B------:R-:W-:-:S03]  /*1010*/  SEL R4, R4, 0xfffffff0, !P1 ;  /* 0xfffffff004047807 */ /* 0x000fc60004800000 */
[----:B------:R-:W-:-:S04]  /*1020*/  IMAD R208, R208, 0x400, R5 ;  /* 0x00000400d0d07824 */ /* 0x000fc800078e0205 */
[----:B------:R-:W-:-:S04]  /*1030*/  IMAD.SHL.U32 R208, R208, 0x2, RZ ;  /* 0x00000002d0d07824 */ /* 0x000fc800078e00ff */
[--C-:B------:R-:W-:Y:S02]  /*1040*/  IMAD R212, R4, 0x2, R208.reuse ;  /* 0x0000000204d47824 */ /* 0x100fe400078e02d0 */
[C---:B------:R-:W-:Y:S02]  /*1050*/  IMAD R216, R0.reuse, 0x2, R208 ;  /* 0x0000000200d87824 */ /* 0x040fe400078e02d0 */
[----:B------:R-:W-:Y:S01]  /*1060*/  IMAD R220, R0, 0x2, R212 ;  /* 0x0000000200dc7824 */ /* 0x000fe200078e02d4 */
[----:B-1----:R-:W-:Y:S01]  /*1070*/  IADD3 R3, R224, 0xc100, RZ ;  /* 0x0000c100e0037810 */ /* 0x002fe20007ffe0ff */
[----:B------:R-:W-:-:S04]  /*1080*/  DEPBAR.LE SB0, 0x1 ;  /* 0x000080400000791a */ /* 0x000fc80000000000 */
[----:B------:R-:W-:Y:S01]  /*1090*/  BAR.SYNC.DEFER_BLOCKING 0x0 ;  /* 0x0000000000007b1d */ /* 0x000fe20000010000 */
[----:B------:R-:W-:Y:S01]  /*10a0*/  IMAD R2, R33, c[0x0][0x208], RZ ;  /* 0x0000820021027a24 */ /* 0x000fe200078e02ff */
[----:B------:R-:W-:Y:S02]  /*10b0*/  @P0 IADD3 R231, R3, -0x20, RZ ;  /* 0xffffffe003e70810 */ /* 0x000fe40007ffe0ff */
[----:B------:R-:W-:Y:S01]  /*10c0*/  ISETP.GE.AND P0, PT, R139, 0x1, PT ;  /* 0x000000018b00780c */ /* 0x000fe20003f06270 */
[C---:B------:R-:W-:Y:S01]  /*10d0*/  IMAD R6, R24.reuse, c[0x0][0x20c], R2 ;  /* 0x0000830018067a24 */ /* 0x040fe200078e0202 */
[C---:B------:R-:W-:Y:S01]  /*10e0*/  IADD3 R248, R231.reuse, 0x800, RZ ;  /* 0x00000800e7f87810 */ /* 0x040fe20007ffe0ff */
[----:B------:R-:W-:Y:S01]  /*10f0*/  IMAD.WIDE.U32 R2, R24, c[0x0][0x208], R48 ;  /* 0x0000820018027a25 */ /* 0x000fe200078e0030 */
[C---:B------:R-:W-:Y:S02]  /*1100*/  IADD3 R247, R231.reuse, 0x1000, RZ ;  /* 0x00001000e7f77810 */ /* 0x040fe40007ffe0ff */
[----:B------:R-:W-:Y:S01]  /*1110*/  IADD3 R246, R231, 0x1800, RZ ;  /* 0x00001800e7f67810 */ /* 0x000fe20007ffe0ff */
[----:B------:R-:W-:Y:S01]  /*1120*/  IMAD.IADD R3, R3, 0x1, R6 ;  /* 0x0000000103037824 */ /* 0x000fe200078e0206 */
[C---:B------:R-:W-:Y:S01]  /*1130*/  IADD3 R245, R231.reuse, 0x2000, RZ ;  /* 0x00002000e7f57810 */ /* 0x040fe20007ffe0ff */
[----:B------:R-:W-:Y:S01]  /*1140*/  IMAD R6, R38, c[0x0][0x210], RZ ;  /* 0x0000840026067a24 */ /* 0x000fe200078e02ff */
[----:B------:R-:W-:Y:S01]  /*1150*/  IADD3 R244, R231, 0x2800, RZ ;  /* 0x00002800e7f47810 */ /* 0x000fe20007ffe0ff */
[----:B------:R-:W-:-:S04]  /*1160*/  IMAD.WIDE.U32 R2, R37, c[0x0][0x210], R2 ;  /* 0x0000840025027a25 */ /* 0x000fc800078e0002 */
[----:B------:R-:W-:-:S04]  /*1170*/  IMAD R6, R37, c[0x0][0x214], R6 ;  /* 0x0000850025067a24 */ /* 0x000fc800078e0206 */
[----:B------:R-:W-:Y:S01]  /*1180*/  IMAD.IADD R3, R3, 0x1, R6 ;  /* 0x0000000103037824 */ /* 0x000fe200078e0206 */
[----:B------:R2:W1:Y:S01]  /*1190*/  LDSM.16.M88.4 R156, [R208+0x100] ;  /* 0x00010000d09c783b */ /* 0x0004620000000200 */
[----:B------:R-:W-:Y:S02]  /*11a0*/  IMAD R6, R21, c[0x0][0x218], RZ ;  /* 0x0000860015067a24 */ /* 0x000fe400078e02ff */
[C---:B------:R-:W-:Y:S01]  /*11b0*/  IMAD.WIDE.U32 R10, R20.reuse, c[0x0][0x218], R2 ;  /* 0x00008600140a7a25 */ /* 0x040fe200078e0002 */
[----:B------:R2:W3:Y:S03]  /*11c0*/  LDSM.16.M88.4 R192, [R208+0x4100] ;  /* 0x00410000d0c0783b */ /* 0x0004e60000000200 */
[----:B------:R-:W-:Y:S01]  /*11d0*/  IMAD R6, R20, c[0x0][0x21c], R6 ;  /* 0x0000870014067a24 */ /* 0x000fe200078e0206 */
[----:B------:R2:W4:Y:S03]  /*11e0*/  LDSM.16.M88.4 R160, [R212+0x100] ;  /* 0x00010000d4a0783b */ /* 0x0005260000000200 */
[----:B------:R-:W-:Y:S01]  /*11f0*/  IMAD.IADD R9, R11, 0x1, R6 ;  /* 0x000000010b097824 */ /* 0x000fe200078e0206 */
[----:B------:R2:W1:Y:S04]  /*1200*/  LDSM.16.M88.4 R196, [R212+0x4100] ;  /* 0x00410000d4c4783b */ /* 0x0004680000000200 */
[----:B------:R2:W1:Y:S04]  /*1210*/  LDSM.16.M88.4 R184, [R216+0x100] ;  /* 0x00010000d8b8783b */ /* 0x0004680000000200 */
[----:B------:R2:W1:Y:S04]  /*1220*/  LDSM.16.M88.4 R200, [R216+0x4100] ;  /* 0x00410000d8c8783b */ /* 0x0004680000000200 */
[----:B------:R2:W1:Y:S04]  /*1230*/  LDSM.16.M88.4 R188, [R220+0x100] ;  /* 0x00010000dcbc783b */ /* 0x0004680000000200 */
[----:B------:R2:W1:Y:S04]  /*1240*/  LDSM.16.M88.4 R204, [R220+0x4100] ;  /* 0x00410000dccc783b */ /* 0x0004680000000200 */
[----:B------:R-:W1:Y:S04]  /*1250*/  LDSM.16.M88.4 R208, [R208+0x8100] ;  /* 0x00810000d0d0783b */ /* 0x000e680000000200 */
[----:B------:R-:W1:Y:S04]  /*1260*/  LDSM.16.M88.4 R212, [R212+0x8100] ;  /* 0x00810000d4d4783b */ /* 0x000e680000000200 */
[----:B------:R-:W1:Y:S04]  /*1270*/  LDSM.16.M88.4 R216, [R216+0x8100] ;  /* 0x00810000d8d8783b */ /* 0x000e680000000200 */
[----:B------:R-:W1:Y:S04]  /*1280*/  LDSM.16.M88.4 R220, [R220+0x8100] ;  /* 0x00810000dcdc783b */ /* 0x000e680000000200 */
[----:B------:R-:W-:Y:S06]  /*1290*/  BAR.SYNC.DEFER_BLOCKING 0x0 ;  /* 0x0000000000007b1d */ /* 0x000fec0000010000 */
[----:B------:R2:W-:Y:S04]  /*12a0*/  STL.64 [R1+0x40], R10 ;  /* 0x0000400a01007387 */ /* 0x0005e80000100a00 */
[----:B------:R2:W-:Y:S01]  /*12b0*/  STL [R1+0x3c], R9 ;  /* 0x00003c0901007387 */ /* 0x0005e20000100800 */
[----:B------:R-:W-:-:S04]  /*12c0*/  DEPBAR.LE SB0, 0x0 ;  /* 0x000080000000791a */ /* 0x000fc80000000000 */
[----:B------:R-:W-:Y:S06]  /*12d0*/  BAR.SYNC.DEFER_BLOCKING 0x0 ;  /* 0x0000000000007b1d */ /* 0x000fec0000010000 */
[----:B------:R2:W1:Y:S04]  /*12e0*/  LDSM.16.M88.4 R32, [R224+0xc100] ;  /* 0x00c10000e020783b */ /* 0x0004680000000200 */
[----:B------:R2:W1:Y:S04]  /*12f0*/  LDSM.16.M88.4 R16, [R224+0xc900] ;  /* 0x00c90000e010783b */ /* 0x0004680000000200 */
[----:B------:R2:W1:Y:S04]  /*1300*/  LDSM.16.M88.4 R40, [R224+0xd100] ;  /* 0x00d10000e028783b */ /* 0x0004680000000200 */
[----:B------:R2:W1:Y:S04]  /*1310*/  LDSM.16.M88.4 R52, [R224+0xd900] ;  /* 0x00d90000e034783b */ /* 0x0004680000000200 */
[----:B------:R2:W1:Y:S04]  /*1320*/  LDSM.16.M88.4 R76, [R224+0xe100] ;  /* 0x00e10000e04c783b */ /* 0x0004680000000200 */
[----:B------:R2:W1:Y:S04]  /*1330*/  LDSM.16.M88.4 R84, [R224+0xe900] ;  /* 0x00e90000e054783b */ /* 0x0004680000000200 */
[----:B------:R2:W1:Y:S04]  /*1340*/  LDSM.16.M88.4 R44, [R231] ;  /* 0x00000000e72c783b */ /* 0x0004680000000200 */
[----:B------:R2:W1:Y:S04]  /*1350*/  LDSM.16.M88.4 R56, [R231+0x800] ;  /* 0x00080000e738783b */ /* 0x0004680000000200 */
[----:B------:R2:W1:Y:S04]  /*1360*/  LDSM.16.M88.4 R72, [R231+0x1000] ;  /* 0x00100000e748783b */ /* 0x0004680000000200 */
[----:B------:R2:W1:Y:S04]  /*1370*/  LDSM.16.M88.4 R80, [R231+0x1800] ;  /* 0x00180000e750783b */ /* 0x0004680000000200 */
[----:B------:R2:W1:Y:S04]  /*1380*/  LDSM.16.M88.4 R88, [R231+0x2000] ;  /* 0x00200000e758783b */ /* 0x0004680000000200 */
[----:B------:R2:W1:Y:S01]  /*1390*/  LDSM.16.M88.4 R100, [R231+0x2800] ;  /* 0x00280000e764783b */ /* 0x0004620000000200 */
[----:B------:R-:W-:Y:S05]  /*13a0*/  @!P0 BRA `(.L_x_0) ;  /* 0x0000032000008947 */ /* 0x000fea0003800000 */
[----:B---34-:R-:W-:Y:S01]  /*13b0*/  IMAD R2, R26, c[0x0][0x208], RZ ;  /* 0x000082001a027a24 */ /* 0x018fe200078e02ff */
[----:B------:R-:W-:Y:S01]  /*13c0*/  ISETP.LT.OR P3, PT, R12, 0x1, P6 ;  /* 0x000000010c00780c */ /* 0x000fe20003761670 */
[----:B------:R-:W-:-:S04]  /*13d0*/  IMAD.WIDE.U32 R6, R15, c[0x0][0x208], RZ ;  /* 0x000082000f067a25 */ /* 0x000fc800078e00ff */
[----:B------:R-:W-:Y:S02]  /*13e0*/  IMAD R2, R15, c[0x0][0x20c], R2 ;  /* 0x000083000f027a24 */ /* 0x000fe400078e0202 */
[----:B------:R-:W-:Y:S01]  /*13f0*/  IMAD.MOV.U32 R8, RZ, RZ, R10 ;  /* 0x000000ffff087224 */ /* 0x000fe200078e000a */
[----:B--2---:R-:W-:Y:S01]  /*1400*/  SEL R10, RZ, 0x2, P5 ;  /* 0x00000002ff0a7807 */ /* 0x004fe20002800000 */
[----:B------:R-:W-:Y:S02]  /*1410*/  IMAD.IADD R2, R7, 0x1, R2 ;  /* 0x0000000107027824 */ /* 0x000fe400078e0202 */
[----:B------:R-:W-:Y:S01]  /*1420*/  IMAD.WIDE.U32 R6, R6, 0x60, R8 ;  /* 0x0000006006067825 */ /* 0x000fe200078e0008 */
[----:B------:R2:W-:Y:S03]  /*1430*/  STL.64 [R1+0x38], R8 ;  /* 0x0000380801007387 */ /* 0x0005e60000100a00 */
[----:B------:R-:W-:Y:S01]  /*1440*/  IMAD R3, R2, 0x60, RZ ;  /* 0x0000006002037824 */ /* 0x000fe200078e02ff */
[----:B------:R-:W-:Y:S01]  /*1450*/  LEA R2, P0, R6, c[0x0][0x1f8], 0x1 ;  /* 0x00007e0006027a11 */ /* 0x000fe200078008ff */
[----:B------:R-:W-:-:S02]  /*1460*/  IMAD R11, R28, c[0x0][0x20c], RZ ;  /* 0x000083001c0b7a24 */ /* 0x000fc400078e02ff */
[----:B------:R-:W-:Y:S01]  /*1470*/  IMAD.IADD R3, R7, 0x1, R3 ;  /* 0x0000000107037824 */ /* 0x000fe200078e0203 */
[----:B------:R-:W-:Y:S01]  /*1480*/  SEL R7, RZ, 0x4, P4 ;  /* 0x00000004ff077807 */ /* 0x000fe20002000000 */
[----:B------:R-:W-:-:S03]  /*1490*/  IMAD.WIDE.U32 R14, R28, c[0x0][0x208], RZ ;  /* 0x000082001c0e7a25 */ /* 0x000fc600078e00ff */
[----:B------:R-:W-:Y:S01]  /*14a0*/  LEA.HI.X R3, R6, c[0x0][0x1fc], R3, 0x1, P0 ;  /* 0x00007f0006037a11 */ /* 0x000fe200000f0c03 */
[----:B------:R-:W-:Y:S01]  /*14b0*/  IMAD.IADD R11, R15, 0x1, R11 ;  /* 0x000000010f0b7824 */ /* 0x000fe200078e020b */
[----:B------:R-:W-:Y:S01]  /*14c0*/  SEL R6, RZ, 0x1, P6 ;  /* 0x00000001ff067807 */ /* 0x000fe20003000000 */
[----:B------:R-:W-:-:S03]  /*14d0*/  IMAD.SHL.U32 R13, R140, 0x2, RZ ;  /* 0x000000028c0d7824 */ /* 0x000fc600078e00ff */
[----:B------:R-:W-:Y:S02]  /*14e0*/  IADD3 R10, R7, R10, R6 ;  /* 0x0000000a070a7210 */ /* 0x000fe40007ffe006 */
[----:B------:R-:W-:Y:S01]  /*14f0*/  @!PT LDS RZ, [RZ] ;  /* 0x00000000fffff984 */ /* 0x000fe20000000800 */
[----:B------:R-:W-:Y:S01]  /*1500*/  @!PT LDS RZ, [RZ] ;  /* 0x00000000fffff984 */ /* 0x000fe20000000800 */
[----:B------:R-:W-:Y:S01]  /*1510*/  @!PT LDS RZ, [RZ] ;  /* 0x00000000fffff984 */ /* 0x000fe20000000800 */
[----:B------:R3:W-:Y:S02]  /*1520*/  LDGSTS.E.BYPASS.LTC128B.128 [R13+0x100], [R2.64], !P3 ;  /* 0x00100000020d7fae */ /* 0x0007e4000d901d48 */
[----:B------:R-:W-:Y:S02]  /*1530*/  LOP3.LUT P2, RZ, R10, 0x2, RZ, 0xc0, !PT ;  /* 0x000000020aff7812 */ /* 0x000fe4000784c0ff */
[----:B--2---:R-:W-:-:S04]  /*1540*/  IADD3 R8, P1, P0, R14, 0x80, R2 ;  /* 0x000000800e087810 */ /* 0x004fc8000783e002 */
[----:B------:R-:W-:Y:S02]  /*1550*/  IADD3.X R9, R11, RZ, R3, P1, P0 ;  /* 0x000000ff0b097210 */ /* 0x000fe40000fe0403 */
[----:B------:R-:W-:-:S04]  /*1560*/  IADD3 R6, P1, P0, R14, 0x100, R2 ;  /* 0x000001000e067810 */ /* 0x000fc8000783e002 */
[----:B------:R-:W-:Y:S02]  /*1570*/  IADD3.X R7, R11, RZ, R3, P1, P0 ;  /* 0x000000ff0b077210 */ /* 0x000fe40000fe0403 */
[----:B------:R-:W-:Y:S02]  /*1580*/  LOP3.LUT P1, RZ, R10, 0x4, RZ, 0xc0, !PT ;  /* 0x000000040aff7812 */ /* 0x000fe4000782c0ff */
[C---:B------:R-:W-:Y:S02]  /*1590*/  ISETP.LT.OR P0, PT, R12.reuse, 0x1, !P2 ;  /* 0x000000010c00780c */ /* 0x040fe40005701670 */
[----:B------:R-:W-:-:S11]  /*15a0*/  ISETP.LT.OR P3, PT, R12, 0x1, !P1 ;  /* 0x000000010c00780c */ /* 0x000fd60004f61670 */
[----:B------:R3:W-:Y:S01]  /*15b0*/  LDGSTS.E.BYPASS.LTC128B.128 [R13+0x3100], [R2.64+0x80], !P0 ;  /* 0x03100080020d7fae */ /* 0x0007e2000c101d48 */
[----:B------:R-:W-:-:S03]  /*15c0*/  ISETP.LT.OR P0, PT, R12, 0x21, P6 ;  /* 0x000000210c00780c */ /* 0x000fc60003701670 */
[----:B------:R3:W-:Y:S02]  /*15d0*/  LDGSTS.E.BYPASS.LTC128B.128 [R13+0x6100], [R2.64+0x100], !P3 ;  /* 0x06100100020d7fae */ /* 0x0007e4000d901d48 */
[----:B---3--:R-:W-:-:S05]  /*15e0*/  IADD3 R2, P3, R2, R14, RZ ;  /* 0x0000000e02027210 */ /* 0x008fca0007f7e0ff */
[----:B------:R-:W-:Y:S01]  /*15f0*/  IMAD.X R3, R11, 0x1, R3, P3 ;  /* 0x000000010b037824 */ /* 0x000fe200018e0603 */
[C---:B------:R-:W-:Y:S02]  /*1600*/  ISETP.LT.OR P3, PT, R12.reuse, 0x21, !P2 ;  /* 0x000000210c00780c */ /* 0x040fe40005761670 */
[C---:B------:R-:W-:Y:S02]  /*1610*/  ISETP.LT.OR P2, PT, R12.reuse, 0x41, !P2 ;  /* 0x000000410c00780c */ /* 0x040fe40005741670 */
[----:B------:R2:W-:Y:S01]  /*1620*/  LDGSTS.E.BYPASS.LTC128B.128 [R13+0x1100], [R2.64], !P0 ;  /* 0x01100000020d7fae */ /* 0x0005e2000c101d48 */
[C---:B------:R-:W-:Y:S02]  /*1630*/  ISETP.LT.OR P0, PT, R12.reuse, 0x21, !P1 ;  /* 0x000000210c00780c */ /* 0x040fe40004f01670 */
[----:B------:R-:W-:-:S06]  /*1640*/  ISETP.LT.OR P1, PT, R12, 0x41, !P1 ;  /* 0x000000410c00780c */ /* 0x000fcc0004f21670 */
[----:B------:R3:W-:Y:S01]  /*1650*/  LDGSTS.E.BYPASS.LTC128B.128 [R13+0x4100], [R8.64], !P3 ;  /* 0x04100000080d7fae */ /* 0x0007e2000d901d48 */
[----:B------:R-:W-:-:S04]  /*1660*/  ISETP.LT.OR P3, PT, R12, 0x41, P6 ;  /* 0x000000410c00780c */ /* 0x000fc80003761670 */
[----:B------:R3:W-:Y:S01]  /*1670*/  LDGSTS.E.BYPASS.LTC128B.128 [R13+0x7100], [R6.64], !P0 ;  /* 0x07100000060d7fae */ /* 0x0007e2000c101d48 */
[----:B--2---:R-:W-:-:S05]  /*1680*/  IADD3 R2, P0, R2, R14, RZ ;  /* 0x0000000e02027210 */ /* 0x004fca0007f1e0ff */
[----:B------:R-:W-:-:S05]  /*1690*/  IMAD.X R3, R3, 0x1, R11, P0 ;  /* 0x0000000103037824 */ /* 0x000fca00000e060b */
[----:B------:R3:W-:Y:S04]  /*16a0*/  LDGSTS.E.BYPASS.LTC128B.128 [R13+0x2100], [R2.64], !P3 ;  /* 0x02100000020d7fae */ /* 0x0007e8000d901d48 */
[----:B------:R3:W-:Y:S04]  /*16b0*/  LDGSTS.E.BYPASS.LTC128B.128 [R13+0x5100], [R2.64+0x80], !P2 ;  /* 0x05100080020d7fae */ /* 0x0007e8000d101d48 */
[----:B------:R3:W-:Y:S02]  /*16c0*/  LDGSTS.E.BYPASS.LTC128B.128 [R13+0x8100], [R2.64+0x100], !P1 ;  /* 0x08100100020d7fae */ /* 0x0007e4000c901d48 */
.L_x_0:
[----:B-1-34-:R-:W-:Y:S01]  /*16d0*/  HMMA.16816.F32 R24, R156, R16, RZ ;  /* 0x000000109c18723c */ /* 0x01afe200000018ff */
[----:B------:R-:W-:Y:S01]  /*16e0*/  LOP3.LUT P0, RZ, R30, 0x4, RZ, 0xc0, !PT ;  /* 0x000000041eff7812 */ /* 0x000fe2000780c0ff */
[----:B------:R-:W-:Y:S01]  /*16f0*/  LDSM.16.M88.4 R116, [R231+0x3800] ;  /* 0x00380000e774783b */ /* 0x000fe20000000200 */
[----:B------:R-:W-:-:S02]  /*1700*/  ISETP.GE.AND P3, PT, R139, 0x61, PT ;  /* 0x000000618b00780c */ /* 0x000fc40003f66270 */
[----:B------:R-:W-:Y:S01]  /*1710*/  SEL R2, R28, 0xffffffc0, !P0 ;  /* 0xffffffc01c027807 */ /* 0x000fe20004000000 */
[----:B------:R-:W-:Y:S01]  /*1720*/  LDSM.16.M88.4 R120, [R224+0x12100] ;  /* 0x01210000e078783b */ /* 0x000fe20000000200 */
[C---:B------:R-:W-:Y:S01]  /*1730*/  IADD3 R243, R231.reuse, 0x3000, RZ ;  /* 0x00003000e7f37810 */ /* 0x040fe20007ffe0ff */
[C---:B------:R-:W-:Y:S01]  /*1740*/  HMMA.16816.F32 R20, R156.reuse, R18, RZ ;  /* 0x000000129c14723c */ /* 0x040fe200000018ff */
[-C--:B------:R-:W-:Y:S01]  /*1750*/  IADD3 R230, R224, R2.reuse, RZ ;  /* 0x00000002e0e67210 */ /* 0x080fe20007ffe0ff */
[----:B------:R-:W0:Y:S01]  /*1760*/  LDGDEPBAR ;  /* 0x00000000000079af */ /* 0x000e220000000000 */
[C---:B------:R-:W-:Y:S02]  /*1770*/  IADD3 R227, R231.reuse, R2, RZ ;  /* 0x00000002e7e37210 */ /* 0x040fe40007ffe0ff */
[C---:B------:R-:W-:Y:S01]  /*1780*/  IADD3 R242, R231.reuse, 0x3800, RZ ;  /* 0x00003800e7f27810 */ /* 0x040fe20007ffe0ff */
[----:B------:R-:W-:Y:S01]  /*1790*/  LDSM.16.M88.4 R92, [R230+0xe100] ;  /* 0x00e10000e65c783b */ /* 0x000fe20000000200 */
[C---:B------:R-:W-:Y:S01]  /*17a0*/  IADD3 R241, R231.reuse, 0x4000, RZ ;  /* 0x00004000e7f17810 */ /* 0x040fe20007ffe0ff */
[----:B------:R-:W-:Y:S01]  /*17b0*/  HMMA.16816.F32 R16, R156, R40, RZ ;  /* 0x000000289c10723c */ /* 0x000fe200000018ff */
[C---:B------:R-:W-:Y:S01]  /*17c0*/  IADD3 R240, R231.reuse, 0x4800, RZ ;  /* 0x00004800e7f07810 */ /* 0x040fe20007ffe0ff */
[----:B------:R-:W-:Y:S01]  /*17d0*/  LDSM.16.M88.4 R96, [R227] ;  /* 0x00000000e360783b */ /* 0x000fe20000000200 */
[----:B------:R-:W-:-:S02]  /*17e0*/  IADD3 R239, R231, 0x5000, RZ ;  /* 0x00005000e7ef7810 */ /* 0x000fc40007ffe0ff */
[C---:B------:R-:W-:Y:S01]  /*17f0*/  IADD3 R238, R231.reuse, 0x5800, RZ ;  /* 0x00005800e7ee7810 */ /* 0x040fe20007ffe0ff */
[----:B------:R-:W-:Y:S01]  /*1800*/  LDSM.16.M88.4 R124, [R227+0x3000] ;  /* 0x00300000e37c783b */ /* 0x000fe20000000200 */
[C---:B------:R-:W-:Y:S01]  /*1810*/  IADD3 R237, R231.reuse, 0x6000, RZ ;  /* 0x00006000e7ed7810 */ /* 0x040fe20007ffe0ff */
[C---:B------:R-:W-:Y:S01]  /*1820*/  HMMA.16816.F32 R36, R156.reuse, R32, RZ ;  /* 0x000000209c24723c */ /* 0x040fe200000018ff */
[C---:B------:R-:W-:Y:S01]  /*1830*/  IADD3 R236, R231.reuse, 0x6800, RZ ;  /* 0x00006800e7ec7810 */ /* 0x040fe20007ffe0ff */
[----:B------:R-:W-:Y:S01]  /*1840*/  LDSM.16.M88.4 R108, [R230+0xf900] ;  /* 0x00f90000e66c783b */ /* 0x000fe20000000200 */
[C---:B------:R-:W-:Y:S02]  /*1850*/  IADD3 R235, R231.reuse, 0x7000, RZ ;  /* 0x00007000e7eb7810 */ /* 0x040fe40007ffe0ff */
[C---:B------:R-:W-:Y:S01]  /*1860*/  IADD3 R234, R231.reuse, 0x7800, RZ ;  /* 0x00007800e7ea7810 */ /* 0x040fe20007ffe0ff */
[----:B------:R-:W-:Y:S01]  /*1870*/  LDSM.16.M88.4 R112, [R227+0x3800] ;  /* 0x00380000e370783b */ /* 0x000fe20000000200 */
[C---:B------:R-:W-:Y:S01]  /*1880*/  IADD3 R233, R231.reuse, 0x8000, RZ ;  /* 0x00008000e7e97810 */ /* 0x040fe20007ffe0ff */
[C---:B------:R-:W-:Y:S01]  /*1890*/  HMMA.16816.F32 R32, R156.reuse, R34, RZ ;  /* 0x000000229c20723c */ /* 0x040fe200000018ff */
[----:B------:R-:W-:Y:S01]  /*18a0*/  IADD3 R232, R231, 0x8800, RZ ;  /* 0x00008800e7e87810 */ /* 0x000fe20007ffe0ff */
[----:B------:R-:W-:Y:S06]  /*18b0*/  LDSM.16.M88.4 R128, [R230+0x12100] ;  /* 0x01210000e680783b */ /* 0x000fec0000000200 */
[C---:B--2---:R-:W-:Y:S08]  /*18c0*/  HMMA.16816.F32 R8, R156.reuse, R52, RZ ;  /* 0x000000349c08723c */ /* 0x044ff000000018ff */
[----:B------:R-:W-:Y:S08]  /*18d0*/  HMMA.16816.F32 R12, R156, R42, RZ ;  /* 0x0000002a9c0c723c */ /* 0x000ff000000018ff */
[C---:B------:R-:W-:Y:S01]  /*18e0*/  HMMA.16816.F32 R48, R160.reuse, R72, R16 ;  /* 0x00000048a030723c */ /* 0x040fe20000001810 */
[----:B------:R-:W1:Y:S07]  /*18f0*/  LDSM.16.M88.4 R16, [R230+0xc100] ;  /* 0x00c10000e610783b */ /* 0x000e6e0000000200 */
[----:B------:R-:W-:Y:S08]  /*1900*/  HMMA.16816.F32 R64, R160, R46, R32 ;  /* 0x0000002ea040723c */ /* 0x000ff00000001820 */
[----:B------:R-:W-:Y:S01]  /*1910*/  HMMA.16816.F32 R32, R156, R54, RZ ;  /* 0x000000369c20723c */ /* 0x000fe200000018ff */
[----:B------:R-:W2:Y:S07]  /*1920*/  LDSM.16.M88.4 R52, [R230+0xd900] ;  /* 0x00d90000e634783b */ /* 0x000eae0000000200 */
[----:B------:R-:W-:Y:S08]  /*1930*/  HMMA.16816.F32 R40, R160, R80, R8 ;  /* 0x00000050a028723c */ /* 0x000ff00000001808 */
[C---:B------:R-:W-:Y:S08]  /*1940*/  HMMA.16816.F32 R8, R156.reuse, R76, RZ ;  /* 0x0000004c9c08723c */ /* 0x040ff000000018ff */
[----:B------:R-:W-:Y:S08]  /*1950*/  HMMA.16816.F32 R28, R156, R78, RZ ;  /* 0x0000004e9c1c723c */ /* 0x000ff000000018ff */
[C---:B------:R-:W-:Y:S01]  /*1960*/  HMMA.16816.F32 R68, R160.reuse, R44, R36 ;  /* 0x0000002ca044723c */ /* 0x040fe20000001824 */
[----:B------:R-:W-:Y:S07]  /*1970*/  LDSM.16.M88.4 R36, [R230+0xd100] ;  /* 0x00d10000e624783b */ /* 0x000fee0000000200 */
[C---:B------:R-:W-:Y:S01]  /*1980*/  HMMA.16816.F32 R44, R160.reuse, R74, R12 ;  /* 0x0000004aa02c723c */ /* 0x040fe2000000180c */
[----:B------:R-:W3:Y:S07]  /*1990*/  LDSM.16.M88.4 R12, [R230+0xc900] ;  /* 0x00c90000e60c783b */ /* 0x000eee0000000200 */
[C---:B------:R-:W-:Y:S08]  /*19a0*/  HMMA.16816.F32 R60, R160.reuse, R56, R24 ;  /* 0x00000038a03c723c */ /* 0x040ff00000001818 */
[----:B------:R-:W-:Y:S08]  /*19b0*/  HMMA.16816.F32 R56, R160, R58, R20 ;  /* 0x0000003aa038723c */ /* 0x000ff00000001814 */
[C---:B------:R-:W-:Y:S08]  /*19c0*/  HMMA.16816.F32 R24, R156.reuse, R84, RZ ;  /* 0x000000549c18723c */ /* 0x040ff000000018ff */
[----:B------:R-:W-:Y:S08]  /*19d0*/  HMMA.16816.F32 R20, R156, R86, RZ ;  /* 0x000000569c14723c */ /* 0x000ff000000018ff */
[C---:B------:R-:W-:Y:S08]  /*19e0*/  HMMA.16816.F32 R32, R160.reuse, R82, R32 ;  /* 0x00000052a020723c */ /* 0x040ff00000001820 */
[C---:B------:R-:W-:Y:S08]  /*19f0*/  HMMA.16816.F32 R72, R160.reuse, R88, R8 ;  /* 0x00000058a048723c */ /* 0x040ff00000001808 */
[----:B------:R-:W-:Y:S01]  /*1a00*/  HMMA.16816.F32 R84, R160, R90, R28 ;  /* 0x0000005aa054723c */ /* 0x000fe2000000181c */
[----:B------:R-:W4:Y:S04]  /*1a10*/  LDSM.16.M88.4 R88, [R230+0xe900] ;  /* 0x00e90000e658783b */ /* 0x000f280000000200 */
[----:B------:R-:W-:Y:S03]  /*1a20*/  LDSM.16.M88.4 R28, [R227+0x1800] ;  /* 0x00180000e31c783b */ /* 0x000fe60000000200 */
[C---:B-1----:R-:W-:Y:S08]  /*1a30*/  HMMA.16816.F32 R8, R184.reuse, R16, R68 ;  /* 0x00000010b808723c */ /* 0x042ff00000001844 */
[----:B------:R-:W-:Y:S08]  /*1a40*/  HMMA.16816.F32 R64, R184, R18, R64 ;  /* 0x00000012b840723c */ /* 0x000ff00000001840 */
[C---:B------:R-:W-:Y:S08]  /*1a50*/  HMMA.16816.F32 R80, R160.reuse, R100, R24 ;  /* 0x00000064a050723c */ /* 0x040ff00000001818 */
[----:B------:R-:W-:Y:S08]  /*1a60*/  HMMA.16816.F32 R76, R160, R102, R20 ;  /* 0x00000066a04c723c */ /* 0x000ff00000001814 */
[C---:B--2---:R-:W-:Y:S01]  /*1a70*/  HMMA.16816.F32 R16, R184.reuse, R52, R40 ;  /* 0x00000034b810723c */ /* 0x044fe20000001828 */
[----:B------:R-:W1:Y:S07]  /*1a80*/  LDSM.16.M88.4 R40, [R224+0xf100] ;  /* 0x00f10000e028783b */ /* 0x000e6e0000000200 */
[C---:B---3--:R-:W-:Y:S08]  /*1a90*/  HMMA.16816.F32 R60, R184.reuse, R12, R60 ;  /* 0x0000000cb83c723c */ /* 0x048ff0000000183c */
[C---:B------:R-:W-:Y:S08]  /*1aa0*/  HMMA.16816.F32 R56, R184.reuse, R14, R56 ;  /* 0x0000000eb838723c */ /* 0x040ff00000001838 */
[C---:B------:R-:W-:Y:S08]  /*1ab0*/  HMMA.16816.F32 R24, R184.reuse, R36, R48 ;  /* 0x00000024b818723c */ /* 0x040ff00000001830 */
[C---:B------:R-:W-:Y:S01]  /*1ac0*/  HMMA.16816.F32 R20, R184.reuse, R38, R44 ;  /* 0x00000026b814723c */ /* 0x040fe2000000182c */
[----:B------:R-:W2:Y:S07]  /*1ad0*/  LDSM.16.M88.4 R36, [R227+0x800] ;  /* 0x00080000e324783b */ /* 0x000eae0000000200 */
[----:B------:R-:W-:Y:S01]  /*1ae0*/  HMMA.16816.F32 R12, R184, R54, R32 ;  /* 0x00000036b80c723c */ /* 0x000fe20000001820 */
[----:B------:R-:W3:Y:S04]  /*1af0*/  LDSM.16.M88.4 R32, [R227+0x1000] ;  /* 0x00100000e320783b */ /* 0x000ee80000000200 */
[----:B------:R-:W-:Y:S03]  /*1b00*/  LDSM.16.M88.4 R52, [R227+0x2000] ;  /* 0x00200000e334783b */ /* 0x000fe60000000200 */
[----:B------:R-:W-:Y:S08]  /*1b10*/  HMMA.16816.F32 R8, R188, R96, R8 ;  /* 0x00000060bc08723c */ /* 0x000ff00000001808 */
[C---:B------:R-:W-:Y:S08]  /*1b20*/  HMMA.16816.F32 R48, R184.reuse, R92, R72 ;  /* 0x0000005cb830723c */ /* 0x040ff00000001848 */
[C---:B----4-:R-:W-:Y:S08]  /*1b30*/  HMMA.16816.F32 R100, R184.reuse, R88, R80 ;  /* 0x00000058b864723c */ /* 0x050ff00000001850 */
[----:B------:R-:W-:Y:S01]  /*1b40*/  HMMA.16816.F32 R72, R184, R90, R76 ;  /* 0x0000005ab848723c */ /* 0x000fe2000000184c */
[----:B------:R-:W4:Y:S07]  /*1b50*/  LDSM.16.M88.4 R88, [R231+0x3000] ;  /* 0x00300000e758783b */ /* 0x000f2e0000000200 */
[----:B-1----:R-:W-:Y:S08]  /*1b60*/  HMMA.16816.F32 R8, R192, R40, R8 ;  /* 0x00000028c008723c */ /* 0x002ff00000001808 */
[C---:B------:R-:W-:Y:S01]  /*1b70*/  HMMA.16816.F32 R44, R188.reuse, R98, R64 ;  /* 0x00000062bc2c723c */ /* 0x040fe20000001840 */
[----:B------:R-:W-:Y:S07]  /*1b80*/  LDSM.16.M88.4 R64, [R230+0xf100] ;  /* 0x00f10000e640783b */ /* 0x000fee0000000200 */
[C---:B--2---:R-:W-:Y:S08]  /*1b90*/  HMMA.16816.F32 R68, R188.reuse, R36, R60 ;  /* 0x00000024bc44723c */ /* 0x044ff0000000183c */
[C---:B---3--:R-:W-:Y:S01]  /*1ba0*/  HMMA.16816.F32 R60, R188.reuse, R34, R20 ;  /* 0x00000022bc3c723c */ /* 0x048fe20000001814 */
[----:B------:R-:W1:Y:S07]  /*1bb0*/  LDSM.16.M88.4 R20, [R224+0xf900] ;  /* 0x00f90000e014783b */ /* 0x000e6e0000000200 */
[----:B------:R-:W-:Y:S01]  /*1bc0*/  HMMA.16816.F32 R76, R188, R32, R24 ;  /* 0x00000020bc4c723c */ /* 0x000fe20000001818 */
[----:B------:R-:W2:Y:S07]  /*1bd0*/  LDSM.16.M88.4 R24, [R227+0x2800] ;  /* 0x00280000e318783b */ /* 0x000eae0000000200 */
[----:B------:R-:W-:Y:S08]  /*1be0*/  HMMA.16816.F32 R104, R184, R94, R84 ;  /* 0x0000005eb868723c */ /* 0x000ff00000001854 */
[----:B------:R-:W-:Y:S08]  /*1bf0*/  HMMA.16816.F32 R92, R188, R30, R12 ;  /* 0x0000001ebc5c723c */ /* 0x000ff0000000180c */
[----:B----4-:R-:W-:Y:S08]  /*1c00*/  HMMA.16816.F32 R8, R196, R88, R8 ;  /* 0x00000058c408723c */ /* 0x010ff00000001808 */
[----:B------:R-:W-:Y:S08]  /*1c10*/  HMMA.16816.F32 R12, R192, R42, R44 ;  /* 0x0000002ac00c723c */ /* 0x000ff0000000182c */
[C---:B------:R-:W-:Y:S01]  /*1c20*/  HMMA.16816.F32 R96, R188.reuse, R28, R16 ;  /* 0x0000001cbc60723c */ /* 0x040fe20000001810 */
[----:B------:R-:W3:Y:S07]  /*1c30*/  LDSM.16.M88.4 R16, [R224+0x10100] ;  /* 0x01010000e010783b */ /* 0x000eee0000000200 */
[----:B------:R-:W-:Y:S01]  /*1c40*/  HMMA.16816.F32 R84, R188, R38, R56 ;  /* 0x00000026bc54723c */ /* 0x000fe20000001838 */
[----:B------:R-:W4:Y:S04]  /*1c50*/  LDSM.16.M88.4 R56, [R224+0x11900] ;  /* 0x01190000e038783b */ /* 0x000f280000000200 */
[----:B------:R-:W5:Y:S03]  /*1c60*/  LDSM.16.M88.4 R36, [R224+0x10900] ;  /* 0x01090000e024783b */ /* 0x000f660000000200 */
[----:B-1----:R-:W-:Y:S01]  /*1c70*/  HMMA.16816.F32 R32, R192, R20, R68 ;  /* 0x00000014c020723c */ /* 0x002fe20000001844 */
[----:B------:R-:W-:Y:S07]  /*1c80*/  LDSM.16.M88.4 R68, [R231+0x4800] ;  /* 0x00480000e744783b */ /* 0x000fee0000000200 */
[C---:B------:R-:W-:Y:S01]  /*1c90*/  HMMA.16816.F32 R80, R188.reuse, R52, R48 ;  /* 0x00000034bc50723c */ /* 0x040fe20000001830 */
[----:B------:R-:W1:Y:S07]  /*1ca0*/  LDSM.16.M88.4 R48, [R224+0x11100] ;  /* 0x01110000e030783b */ /* 0x000e6e0000000200 */
[----:B--2---:R-:W-:Y:S08]  /*1cb0*/  HMMA.16816.F32 R40, R188, R26, R72 ;  /* 0x0000001abc28723c */ /* 0x004ff00000001848 */
[----:B------:R-:W-:Y:S08]  /*1cc0*/  HMMA.16816.F32 R8, R200, R64, R8 ;  /* 0x00000040c808723c */ /* 0x000ff00000001808 */
[----:B------:R-:W-:Y:S08]  /*1cd0*/  HMMA.16816.F32 R12, R196, R90, R12 ;  /* 0x0000005ac40c723c */ /* 0x000ff0000000180c */
[----:B------:R-:W-:Y:S01]  /*1ce0*/  HMMA.16816.F32 R44, R188, R24, R100 ;  /* 0x00000018bc2c723c */ /* 0x000fe20000001864 */
[----:B------:R-:W-:Y:S07]  /*1cf0*/  LDSM.16.M88.4 R100, [R230+0x11900] ;  /* 0x01190000e664783b */ /* 0x000fee0000000200 */
[----:B------:R-:W-:Y:S08]  /*1d00*/  HMMA.16816.F32 R84, R192, R22, R84 ;  /* 0x00000016c054723c */ /* 0x000ff00000001854 */
[----:B------:R-:W-:Y:S01]  /*1d10*/  HMMA.16816.F32 R52, R188, R54, R104 ;  /* 0x00000036bc34723c */ /* 0x000fe20000001868 */
[----:B------:R-:W-:Y:S07]  /*1d20*/  LDSM.16.M88.4 R104, [R231+0x5000] ;  /* 0x00500000e768783b */ /* 0x000fee0000000200 */
[C---:B---3--:R-:W-:Y:S08]  /*1d30*/  HMMA.16816.F32 R76, R192.reuse, R16, R76 ;  /* 0x00000010c04c723c */ /* 0x048ff0000000184c */
[----:B------:R-:W-:Y:S01]  /*1d40*/  HMMA.16816.F32 R72, R192, R18, R60 ;  /* 0x00000012c048723c */ /* 0x000fe2000000183c */
[----:B------:R-:W2:Y:S07]  /*1d50*/  LDSM.16.M88.4 R60, [R231+0x4000] ;  /* 0x00400000e73c783b */ /* 0x000eae0000000200 */
[----:B------:R-:W-:Y:S01]  /*1d60*/  HMMA.16816.F32 R16, R196, R116, R32 ;  /* 0x00000074c410723c */ /* 0x000fe20000001820 */
[----:B------:R-:W-:Y:S07]  /*1d70*/  LDSM.16.M88.4 R32, [R230+0x11100] ;  /* 0x01110000e620783b */ /* 0x000fee0000000200 */
[----:B----4-:R-:W-:Y:S01]  /*1d80*/  HMMA.16816.F32 R88, R192, R58, R40 ;  /* 0x0000003ac058723c */ /* 0x010fe20000001828 */
[----:B------:R-:W3:Y:S07]  /*1d90*/  LDSM.16.M88.4 R40, [R231+0x5800] ;  /* 0x00580000e728783b */ /* 0x000eee0000000200 */
[----:B------:R-:W-:Y:S08]  /*1da0*/  HMMA.16816.F32 R8, R204, R124, R8 ;  /* 0x0000007ccc08723c */ /* 0x000ff00000001808 */
[----:B------:R-:W-:Y:S08]  /*1db0*/  HMMA.16816.F32 R12, R200, R66, R12 ;  /* 0x00000042c80c723c */ /* 0x000ff0000000180c */
[C---:B-----5:R-:W-:Y:S08]  /*1dc0*/  HMMA.16816.F32 R24, R192.reuse, R38, R92 ;  /* 0x00000026c018723c */ /* 0x060ff0000000185c */
[----:B------:R-:W-:Y:S08]  /*1dd0*/  HMMA.16816.F32 R92, R192, R56, R44 ;  /* 0x00000038c05c723c */ /* 0x000ff0000000182c */
[----:B------:R-:W-:Y:S01]  /*1de0*/  HMMA.16816.F32 R44, R196, R118, R84 ;  /* 0x00000076c42c723c */ /* 0x000fe20000001854 */
[----:B------:R-:W4:Y:S07]  /*1df0*/  LDSM.16.M88.4 R116, [R231+0x6000] ;  /* 0x00600000e774783b */ /* 0x000f2e0000000200 */
[C---:B-1----:R-:W-:Y:S01]  /*1e00*/  HMMA.16816.F32 R20, R192.reuse, R48, R80 ;  /* 0x00000030c014723c */ /* 0x042fe20000001850 */
[----:B------:R-:W1:Y:S07]  /*1e10*/  LDSM.16.M88.4 R80, [R230+0x10100] ;  /* 0x01010000e650783b */ /* 0x000e6e0000000200 */
[C---:B------:R-:W-:Y:S01]  /*1e20*/  HMMA.16816.F32 R28, R192.reuse, R36, R96 ;  /* 0x00000024c01c723c */ /* 0x040fe20000001860 */
[----:B------:R-:W-:Y:S07]  /*1e30*/  LDSM.16.M88.4 R36, [R230+0x10900] ;  /* 0x01090000e624783b */ /* 0x000fee0000000200 */
[----:B------:R-:W-:Y:S08]  /*1e40*/  HMMA.16816.F32 R96, R192, R50, R52 ;  /* 0x00000032c060723c */ /* 0x000ff00000001834 */
[----:B------:R-:W-:Y:S08]  /*1e50*/  HMMA.16816.F32 R16, R200, R108, R16 ;  /* 0x0000006cc810723c */ /* 0x000ff00000001810 */
[----:B------:R-:W-:Y:S08]  /*1e60*/  HMMA.16816.F32 R8, R208, R120, R8 ;  /* 0x00000078d008723c */ /* 0x000ff00000001808 */
[----:B------:R-:W-:Y:S01]  /*1e70*/  HMMA.16816.F32 R12, R204, R126, R12 ;  /* 0x0000007ecc0c723c */ /* 0x000fe2000000180c */
[----:B------:R-:W5:Y:S07]  /*1e80*/  LDSM.16.M88.4 R124, [R224+0x12900] ;  /* 0x01290000e07c783b */ /* 0x000f6e0000000200 */
[C---:B--2---:R-:W-:Y:S01]  /*1e90*/  HMMA.16816.F32 R52, R196.reuse, R60, R76 ;  /* 0x0000003cc434723c */ /* 0x044fe2000000184c */
[----:B------:R-:W-:Y:S07]  /*1ea0*/  LDSM.16.M88.4 R76, [R227+0x4800] ;  /* 0x00480000e34c783b */ /* 0x000fee0000000200 */
[C---:B------:R-:W-:Y:S08]  /*1eb0*/  HMMA.16816.F32 R56, R196.reuse, R70, R24 ;  /* 0x00000046c438723c */ /* 0x040ff00000001818 */
[C---:B------:R-:W-:Y:S08]  /*1ec0*/  HMMA.16816.F32 R48, R196.reuse, R104, R20 ;  /* 0x00000068c430723c */ /* 0x040ff00000001814 */
[----:B---3--:R-:W-:Y:S08]  /*1ed0*/  HMMA.16816.F32 R24, R196, R40, R92 ;  /* 0x00000028c418723c */ /* 0x008ff0000000185c */
[----:B------:R-:W-:Y:S01]  /*1ee0*/  HMMA.16816.F32 R20, R200, R110, R44 ;  /* 0x0000006ec814723c */ /* 0x000fe2000000182c */
[----:B------:R-:W-:Y:S07]  /*1ef0*/  LDSM.16.M88.4 R108, [R227+0x6000] ;  /* 0x00600000e36c783b */ /* 0x000fee0000000200 */
[C---:B------:R-:W-:Y:S01]  /*1f00*/  HMMA.16816.F32 R64, R196.reuse, R62, R72 ;  /* 0x0000003ec440723c */ /* 0x040fe20000001848 */
[----:B------:R-:W-:Y:S07]  /*1f10*/  LDSM.16.M88.4 R72, [R224+0x13900] ;  /* 0x01390000e048783b */ /* 0x000fee0000000200 */
[C---:B------:R-:W-:Y:S01]  /*1f20*/  HMMA.16816.F32 R60, R196.reuse, R68, R28 ;  /* 0x00000044c43c723c */ /* 0x040fe2000000181c */
[----:B------:R-:W2:Y:S07]  /*1f30*/  LDSM.16.M88.4 R68, [R227+0x4000] ;  /* 0x00400000e344783b */ /* 0x000eae0000000200 */
[----:B------:R-:W-:Y:S01]  /*1f40*/  HMMA.16816.F32 R28, R196, R106, R96 ;  /* 0x0000006ac41c723c */ /* 0x000fe20000001860 */
[----:B------:R-:W-:Y:S04]  /*1f50*/  LDSM.16.M88.4 R104, [R231+0x6800] ;  /* 0x00680000e768783b */ /* 0x000fe80000000200 */
[----:B------:R-:W-:Y:S03]  /*1f60*/  LDSM.16.M88.4 R96, [R227+0x5800] ;  /* 0x00580000e360783b */ /* 0x000fe60000000200 */
[----:B------:R-:W-:Y:S08]  /*1f70*/  HMMA.16816.F32 R16, R204, R112, R16 ;  /* 0x00000070cc10723c */ /* 0x000ff00000001810 */
[----:B----4-:R-:W-:Y:S08]  /*1f80*/  HMMA.16816.F32 R8, R212, R116, R8 ;  /* 0x00000074d408723c */ /* 0x010ff00000001808 */
[----:B------:R-:W-:Y:S08]  /*1f90*/  HMMA.16816.F32 R12, R208, R122, R12 ;  /* 0x0000007ad00c723c */ /* 0x000ff0000000180c */
[----:B------:R-:W-:Y:S01]  /*1fa0*/  HMMA.16816.F32 R92, R196, R42, R88 ;  /* 0x0000002ac45c723c */ /* 0x000fe20000001858 */
[----:B------:R-:W3:Y:S07]  /*1fb0*/  LDSM.16.M88.4 R88, [R227+0x5000] ;  /* 0x00500000e358783b */ /* 0x000eee0000000200 */
[C---:B-1----:R-:W-:Y:S08]  /*1fc0*/  HMMA.16816.F32 R84, R200.reuse, R80, R52 ;  /* 0x00000050c854723c */ /* 0x042ff00000001834 */
[----:B------:R-:W-:Y:S08]  /*1fd0*/  HMMA.16816.F32 R40, R200, R100, R24 ;  /* 0x00000064c828723c */ /* 0x000ff00000001818 */
[----:B------:R-:W-:Y:S08]  /*1fe0*/  HMMA.16816.F32 R24, R204, R114, R20 ;  /* 0x00000072cc18723c */ /* 0x000ff00000001814 */
[C---:B------:R-:W-:Y:S01]  /*1ff0*/  HMMA.16816.F32 R64, R200.reuse, R82, R64 ;  /* 0x00000052c840723c */ /* 0x040fe20000001840 */
[----:B------:R-:W-:Y:S07]  /*2000*/  LDSM.16.M88.4 R80, [R230+0x12900] ;  /* 0x01290000e650783b */ /* 0x000fee0000000200 */
[C---:B------:R-:W-:Y:S08]  /*2010*/  HMMA.16816.F32 R52, R200.reuse, R32, R48 ;  /* 0x00000020c834723c */ /* 0x040ff00000001830 */
[----:B------:R-:W-:Y:S01]  /*2020*/  HMMA.16816.F32 R44, R200, R34, R28 ;  /* 0x00000022c82c723c */ /* 0x000fe2000000181c */
[----:B------:R-:W1:Y:S07]  /*2030*/  LDSM.16.M88.4 R32, [R224+0x13100] ;  /* 0x01310000e020783b */ /* 0x000e6e0000000200 */
[----:B-----5:R-:W-:Y:S08]  /*2040*/  HMMA.16816.F32 R20, R208, R124, R16 ;  /* 0x0000007cd014723c */ /* 0x020ff00000001810 */
[C---:B------:R-:W-:Y:S08]  /*2050*/  HMMA.16816.F32 R60, R200.reuse, R36, R60 ;  /* 0x00000024c83c723c */ /* 0x040ff0000000183c */
[----:B------:R-:W-:Y:S08]  /*2060*/  HMMA.16816.F32 R56, R200, R38, R56 ;  /* 0x00000026c838723c */ /* 0x000ff00000001838 */
[----:B------:R-:W-:Y:S08]  /*2070*/  HMMA.16816.F32 R8, R216, R128, R8 ;  /* 0x00000080d808723c */ /* 0x000ff00000001808 */
[----:B------:R-:W-:Y:S08]  /*2080*/  HMMA.16816.F32 R12, R212, R118, R12 ;  /* 0x00000076d40c723c */ /* 0x000ff0000000180c */
[----:B--2---:R-:W-:Y:S08]  /*2090*/  HMMA.16816.F32 R16, R204, R68, R84 ;  /* 0x00000044cc10723c */ /* 0x004ff00000001854 */
[----:B------:R-:W-:Y:S08]  /*20a0*/  HMMA.16816.F32 R24, R208, R126, R24 ;  /* 0x0000007ed018723c */ /* 0x000ff00000001818 */
[C---:B------:R-:W-:Y:S08]  /*20b0*/  HMMA.16816.F32 R36, R204.reuse, R70, R64 ;  /* 0x00000046cc24723c */ /* 0x040ff00000001840 */
[C---:B---3--:R-:W-:Y:S01]  /*20c0*/  HMMA.16816.F32 R68, R204.reuse, R88, R52 ;  /* 0x00000058cc44723c */ /* 0x048fe20000001834 */
[----:B------:R-:W-:Y:S07]  /*20d0*/  LDSM.16.M88.4 R52, [R224+0x14100] ;  /* 0x01410000e034783b */ /* 0x000fee0000000200 */
[----:B------:R-:W-:Y:S01]  /*20e0*/  HMMA.16816.F32 R88, R204, R90, R44 ;  /* 0x0000005acc58723c */ /* 0x000fe2000000182c */
[----:B------:R-:W2:Y:S07]  /*20f0*/  LDSM.16.M88.4 R44, [R231+0x7000] ;  /* 0x00700000e72c783b */ /* 0x000eae0000000200 */
[----:B------:R-:W-:Y:S08]  /*2100*/  HMMA.16816.F32 R20, R212, R104, R20 ;  /* 0x00000068d414723c */ /* 0x000ff00000001814 */
[C---:B------:R-:W-:Y:S08]  /*2110*/  HMMA.16816.F32 R48, R204.reuse, R76, R60 ;  /* 0x0000004ccc30723c */ /* 0x040ff0000000183c */
[C---:B------:R-:W-:Y:S01]  /*2120*/  HMMA.16816.F32 R64, R204.reuse, R78, R56 ;  /* 0x0000004ecc40723c */ /* 0x040fe20000001838 */
[----:B------:R-:W3:Y:S07]  /*2130*/  LDSM.16.M88.4 R56, [R227+0x6800] ;  /* 0x00680000e338783b */ /* 0x000eee0000000200 */
[----:B------:R-:W-:Y:S08]  /*2140*/  HMMA.16816.F32 R76, R204, R96, R40 ;  /* 0x00000060cc4c723c */ /* 0x000ff00000001828 */
[----:B------:R-:W-:Y:S08]  /*2150*/  HMMA.16816.F32 R40, R220, R108, R8 ;  /* 0x0000006cdc28723c */ /* 0x000ff00000001808 */
[----:B------:R-:W-:Y:S08]  /*2160*/  HMMA.16816.F32 R8, R216, R130, R12 ;  /* 0x00000082d808723c */ /* 0x000ff0000000180c */
[----:B-1----:R-:W-:Y:S08]  /*2170*/  HMMA.16816.F32 R12, R208, R32, R16 ;  /* 0x00000020d00c723c */ /* 0x002ff00000001810 */
[----:B------:R-:W-:Y:S01]  /*2180*/  HMMA.16816.F32 R24, R212, R106, R24 ;  /* 0x0000006ad418723c */ /* 0x000fe20000001818 */
[----:B------:R-:W-:-:S04]  /*2190*/  FMUL.FTZ R2, R40, c[0x0][0x320] ;  /* 0x0000c80028027a20 */ /* 0x000fc80000410000 */
[----:B------:R1:W4:Y:S03]  /*21a0*/  MUFU.TANH R101, R2 ;  /* 0x0000000200657308 */ /* 0x0003260000002400 */
[----:B------:R-:W-:Y:S08]  /*21b0*/  HMMA.16816.F32 R28, R200, R102, R92 ;  /* 0x00000066c81c723c */ /* 0x000ff0000000185c */
[----:B------:R-:W-:Y:S01]  /*21c0*/  HMMA.16816.F32 R36, R208, R34, R36 ;  /* 0x00000022d024723c */ /* 0x000fe20000001824 */
[----:B------:R-:W5:Y:S01]  /*21d0*/  LDSM.16.M88.4 R32, [R230+0x13100] ;  /* 0x01310000e620783b */ /* 0x000f620000000200 */
[----:B-1----:R-:W-:-:S06]  /*21e0*/  FMUL.FTZ R2, R41, c[0x0][0x320] ;  /* 0x0000c80029027a20 */ /* 0x002fcc0000410000 */
[----:B------:R-:W-:Y:S01]  /*21f0*/  HMMA.16816.F32 R20, R216, R80, R20 ;  /* 0x00000050d814723c */ /* 0x000fe20000001814 */
[----:B------:R1:W1:Y:S07]  /*2200*/  MUFU.TANH R100, R2 ;  /* 0x0000000200647308 */ /* 0x00026e0000002400 */
[----:B------:R-:W-:Y:S08]  /*2210*/  HMMA.16816.F32 R16, R220, R110, R8 ;  /* 0x0000006edc10723c */ /* 0x000ff00000001808 */
[----:B--2---:R-:W-:Y:S01]  /*2220*/  HMMA.16816.F32 R12, R212, R44, R12 ;  /* 0x0000002cd40c723c */ /* 0x004fe2000000180c */
[----:B-1----:R-:W-:-:S04]  /*2230*/  FMUL.FTZ R2, R42, c[0x0][0x320] ;  /* 0x0000c8002a027a20 */ /* 0x002fc80000410000 */
[----:B------:R1:W2:Y:S03]  /*2240*/  MUFU.TANH R95, R2 ;  /* 0x00000002005f7308 */ /* 0x0002a60000002400 */
[----:B------:R-:W-:Y:S08]  /*2250*/  HMMA.16816.F32 R8, R216, R82, R24 ;  /* 0x00000052d808723c */ /* 0x000ff00000001818 */
[----:B------:R-:W-:Y:S01]  /*2260*/  HMMA.16816.F32 R96, R204, R98, R28 ;  /* 0x00000062cc60723c */ /* 0x000fe2000000181c */
[----:B-1----:R-:W-:-:S02]  /*2270*/  FMUL.FTZ R2, R43, c[0x0][0x320] ;  /* 0x0000c8002b027a20 */ /* 0x002fc40000410000 */
[----:B------:R-:W1:Y:S05]  /*2280*/  LDSM.16.M88.4 R40, [R231+0x7800] ;  /* 0x00780000e728783b */ /* 0x000e6a0000000200 */
[----:B------:R-:W-:Y:S01]  /*2290*/  HMMA.16816.F32 R60, R208, R72, R48 ;  /* 0x00000048d03c723c */ /* 0x000fe20000001830 */
[----:B------:R2:W1:Y:S01]  /*22a0*/  MUFU.TANH R94, R2 ;  /* 0x00000002005e7308 */ /* 0x0004620000002400 */
[----:B------:R-:W-:Y:S06]  /*22b0*/  LDSM.16.M88.4 R48, [R227+0x7000] ;  /* 0x00700000e330783b */ /* 0x000fec0000000200 */
[----:B---3--:R-:W-:Y:S08]  /*22c0*/  HMMA.16816.F32 R28, R220, R56, R20 ;  /* 0x00000038dc1c723c */ /* 0x008ff00000001814 */
[----:B------:R-:W-:Y:S01]  /*22d0*/  HMMA.16816.F32 R24, R212, R46, R36 ;  /* 0x0000002ed418723c */ /* 0x000fe20000001824 */
[----:B--2---:R-:W-:Y:S01]  /*22e0*/  FMUL.FTZ R2, R16, c[0x0][0x320] ;  /* 0x0000c80010027a20 */ /* 0x004fe20000410000 */
[----:B------:R-:W-:Y:S03]  /*22f0*/  LDSM.16.M88.4 R44, [R230+0x13900] ;  /* 0x01390000e62c783b */ /* 0x000fe60000000200 */
[----:B------:R2:W3:Y:S03]  /*2300*/  MUFU.TANH R93, R2 ;  /* 0x00000002005d7308 */ /* 0x0004e60000002400 */
[----:B-----5:R-:W-:Y:S08]  /*2310*/  HMMA.16816.F32 R20, R216, R32, R12 ;  /* 0x00000020d814723c */ /* 0x020ff0000000180c */
[----:B------:R-:W-:Y:S01]  /*2320*/  HMMA.16816.F32 R8, R220, R58, R8 ;  /* 0x0000003adc08723c */ /* 0x000fe20000001808 */
[----:B--2---:R-:W-:-:S07]  /*2330*/  FMUL.FTZ R2, R17, c[0x0][0x320] ;  /* 0x0000c80011027a20 */ /* 0x004fce0000410000 */
[----:B------:R-:W-:Y:S01]  /*2340*/  HMMA.16816.F32 R12, R216, R34, R24 ;  /* 0x00000022d80c723c */ /* 0x000fe20000001818 */
[----:B------:R2:W1:Y:S01]  /*2350*/  MUFU.TANH R92, R2 ;  /* 0x00000002005c7308 */ /* 0x0004620000002400 */
[----:B------:R-:W-:Y:S06]  /*2360*/  LDSM.16.M88.4 R32, [R231+0x8000] ;  /* 0x00800000e720783b */ /* 0x000fec0000000200 */
[C---:B------:R-:W-:Y:S08]  /*2370*/  HMMA.16816.F32 R68, R208.reuse, R52, R68 ;  /* 0x00000034d044723c */ /* 0x040ff00000001844 */
[----:B------:R-:W-:Y:S01]  /*2380*/  HMMA.16816.F32 R64, R208, R74, R64 ;  /* 0x0000004ad040723c */ /* 0x000fe20000001840 */
[----:B--2---:R-:W-:-:S04]  /*2390*/  FMUL.FTZ R2, R18, c[0x0][0x320] ;  /* 0x0000c80012027a20 */ /* 0x004fc80000410000 */
[----:B------:R2:W1:Y:S03]  /*23a0*/  MUFU.TANH R87, R2 ;  /* 0x0000000200577308 */ /* 0x0004660000002400 */
[----:B------:R-:W-:Y:S01]  /*23b0*/  HMMA.16816.F32 R36, R208, R54, R88 ;  /* 0x00000036d024723c */ /* 0x000fe20000001858 */
[----:B------:R-:W-:Y:S01]  /*23c0*/  LDSM.16.M88.4 R52, [R231+0x8800] ;  /* 0x00880000e734783b */ /* 0x000fe20000000200 */
[----:B--2---:R-:W-:-:S06]  /*23d0*/  FMUL.FTZ R2, R19, c[0x0][0x320] ;  /* 0x0000c80013027a20 */ /* 0x004fcc0000410000 */
[C---:B-1----:R-:W-:Y:S01]  /*23e0*/  HMMA.16816.F32 R16, R212.reuse, R40, R60 ;  /* 0x00000028d410723c */ /* 0x042fe2000000183c */
[----:B------:R-:W1:Y:S01]  /*23f0*/  LDSM.16.M88.4 R60, [R224+0x14900] ;  /* 0x01490000e03c783b */ /* 0x000e620000000200 */
[----:B------:R2:W1:Y:S06]  /*2400*/  MUFU.TANH R86, R2 ;  /* 0x0000000200567308 */ /* 0x00046c0000002400 */
[----:B------:R-:W-:Y:S01]  /*2410*/  HMMA.16816.F32 R24, R212, R42, R64 ;  /* 0x0000002ad418723c */ /* 0x000fe20000001840 */
[----:B------:R-:W5:Y:S01]  /*2420*/  LDSM.16.M88.4 R40, [R227+0x7800] ;  /* 0x00780000e328783b */ /* 0x000f620000000200 */
[----:B--2---:R-:W-:-:S04]  /*2430*/  FMUL.FTZ R2, R28, c[0x0][0x320] ;  /* 0x0000c8001c027a20 */ /* 0x004fc80000410000 */
[----:B------:R2:W1:Y:S02]  /*2440*/  MUFU.TANH R85, R2 ;  /* 0x0000000200557308 */ /* 0x0004640000002400 */
[----:B--2---:R-:W-:Y:S01]  /*2450*/  FMUL.FTZ R2, R29, c[0x0][0x320] ;  /* 0x0000c8001d027a20 */ /* 0x004fe20000410000 */
[----:B-1----:R-:W-:Y:S05]  /*2460*/  HMMA.16816.F32 R56, R208, R60, R76 ;  /* 0x0000003cd038723c */ /* 0x002fea000000184c */
[----:B------:R1:W2:Y:S02]  /*2470*/  MUFU.TANH R84, R2 ;  /* 0x0000000200547308 */ /* 0x0002a40000002400 */
[----:B-1----:R-:W-:-:S06]  /*2480*/  FMUL.FTZ R2, R30, c[0x0][0x320] ;  /* 0x0000c8001e027a20 */ /* 0x002fcc0000410000 */
[----:B------:R1:W1:Y:S02]  /*2490*/  MUFU.TANH R83, R2 ;  /* 0x0000000200537308 */ /* 0x0002640000002400 */
[----:B-1----:R-:W-:Y:S02]  /*24a0*/  FMUL.FTZ R2, R31, c[0x0][0x320] ;  /* 0x0000c8001f027a20 */ /* 0x002fe40000410000 */
[----:B------:R-:W-:Y:S04]  /*24b0*/  HMMA.16816.F32 R28, R220, R48, R20 ;  /* 0x00000030dc1c723c */ /* 0x000fe80000001814 */
[----:B------:R1:W1:Y:S04]  /*24c0*/  MUFU.TANH R82, R2 ;  /* 0x0000000200527308 */ /* 0x0002680000002400 */
[----:B------:R-:W-:Y:S08]  /*24d0*/  HMMA.16816.F32 R20, R216, R44, R16 ;  /* 0x0000002cd814723c */ /* 0x000ff00000001810 */
[----:B------:R-:W-:Y:S01]  /*24e0*/  HMMA.16816.F32 R16, R212, R32, R68 ;  /* 0x00000020d410723c */ /* 0x000fe20000001844 */
[----:B-1----:R-:W-:-:S04]  /*24f0*/  FMUL.FTZ R2, R8, c[0x0][0x320] ;  /* 0x0000c80008027a20 */ /* 0x002fc80000410000 */
[----:B------:R1:W1:Y:S02]  /*2500*/  MUFU.TANH R81, R2 ;  /* 0x0000000200517308 */ /* 0x0002640000002400 */
[----:B-1----:R-:W-:-:S06]  /*2510*/  FMUL.FTZ R2, R9, c[0x0][0x320] ;  /* 0x0000c80009027a20 */ /* 0x002fcc0000410000 */
[----:B------:R1:W1:Y:S02]  /*2520*/  MUFU.TANH R80, R2 ;  /* 0x0000000200507308 */ /* 0x0002640000002400 */
[----:B-1----:R-:W-:-:S06]  /*2530*/  FMUL.FTZ R2, R10, c[0x0][0x320] ;  /* 0x0000c8000a027a20 */ /* 0x002fcc0000410000 */
[----:B------:R1:W1:Y:S02]  /*2540*/  MUFU.TANH R75, R2 ;  /* 0x00000002004b7308 */ /* 0x0002640000002400 */
[----:B-1----:R-:W-:Y:S02]  /*2550*/  FMUL.FTZ R2, R11, c[0x0][0x320] ;  /* 0x0000c8000b027a20 */ /* 0x002fe40000410000 */
[----:B------:R-:W-:Y:S01]  /*2560*/  HMMA.16816.F32 R8, R220, R50, R12 ;  /* 0x00000032dc08723c */ /* 0x000fe2000000180c */
[----:B------:R-:W1:Y:S03]  /*2570*/  LDSM.16.M88.4 R48, [R230+0x14100] ;  /* 0x01410000e630783b */ /* 0x000e660000000200 */
[----:B------:R2:W1:Y:S04]  /*2580*/  MUFU.TANH R74, R2 ;  /* 0x00000002004a7308 */ /* 0x0004680000002400 */
[----:B------:R-:W-:Y:S01]  /*2590*/  HMMA.16816.F32 R12, R216, R46, R24 ;  /* 0x0000002ed80c723c */ /* 0x000fe20000001818 */
[----:B------:R-:W-:Y:S07]  /*25a0*/  LDSM.16.M88.4 R44, [R227+0x8000] ;  /* 0x00800000e32c783b */ /* 0x000fee0000000200 */
[----:B-----5:R-:W-:Y:S01]  /*25b0*/  HMMA.16816.F32 R24, R220, R40, R20 ;  /* 0x00000028dc18723c */ /* 0x020fe20000001814 */
[----:B--2---:R-:W-:-:S04]  /*25c0*/  FMUL.FTZ R2, R28, c[0x0][0x320] ;  /* 0x0000c8001c027a20 */ /* 0x004fc80000410000 */
[----:B------:R2:W1:Y:S11]  /*25d0*/  MUFU.TANH R73, R2 ;  /* 0x0000000200497308 */ /* 0x0004760000002400 */
[----:B------:R-:W-:Y:S01]  /*25e0*/  HMMA.16816.F32 R12, R220, R42, R12 ;  /* 0x0000002adc0c723c */ /* 0x000fe2000000180c */
[----:B--2---:R-:W-:-:S07]  /*25f0*/  FMUL.FTZ R2, R29, c[0x0][0x320] ;  /* 0x0000c8001d027a20 */ /* 0x004fce0000410000 */
[----:B------:R-:W-:Y:S01]  /*2600*/  FMUL.FTZ R25, R25, c[0x0][0x320] ;  /* 0x0000c80019197a20 */ /* 0x000fe20000410000 */
[----:B-1----:R-:W-:Y:S01]  /*2610*/  HMMA.16816.F32 R20, R216, R48, R16 ;  /* 0x00000030d814723c */ /* 0x002fe20000001810 */
[----:B------:R1:W2:Y:S01]  /*2620*/  MUFU.TANH R72, R2 ;  /* 0x0000000200487308 */ /* 0x0002a20000002400 */
[----:B------:R-:W-:Y:S02]  /*2630*/  FMUL.FTZ R26, R26, c[0x0][0x320] ;  /* 0x0000c8001a1a7a20 */ /* 0x000fe40000410000 */
[----:B------:R-:W-:-:S04]  /*2640*/  FMUL.FTZ R27, R27, c[0x0][0x320] ;  /* 0x0000c8001b1b7a20 */ /* 0x000fc80000410000 */
[----:B------:R-:W-:Y:S01]  /*2650*/  HMMA.16816.F32 R16, R212, R52, R56 ;  /* 0x00000034d410723c */ /* 0x000fe20000001838 */
[----:B------:R-:W2:Y:S06]  /*2660*/  MUFU.TANH R60, R25 ;  /* 0x00000019003c7308 */ /* 0x000eac0000002400 */
[----:B------:R-:W-:Y:S02]  /*2670*/  FMUL.FTZ R12, R12, c[0x0][0x320] ;  /* 0x0000c8000c0c7a20 */ /* 0x000fe40000410000 */
[----:B-1----:R-:W-:Y:S01]  /*2680*/  FMUL.FTZ R2, R30, c[0x0][0x320] ;  /* 0x0000c8001e027a20 */ /* 0x002fe20000410000 */
[----:B------:R-:W1:Y:S01]  /*2690*/  MUFU.TANH R52, R26 ;  /* 0x0000001a00347308 */ /* 0x000e620000002400 */
[----:B------:R-:W-:-:S02]  /*26a0*/  FMUL.FTZ R13, R13, c[0x0][0x320] ;  /* 0x0000c8000d0d7a20 */ /* 0x000fc40000410000 */
[----:B------:R-:W-:Y:S02]  /*26b0*/  FMUL.FTZ R14, R14, c[0x0][0x320] ;  /* 0x0000c8000e0e7a20 */ /* 0x000fe40000410000 */
[----:B------:R-:W-:-:S03]  /*26c0*/  FMUL.FTZ R15, R15, c[0x0][0x320] ;  /* 0x0000c8000f0f7a20 */ /* 0x000fc60000410000 */
[----:B------:R5:W1:Y:S08]  /*26d0*/  MUFU.TANH R69, R2 ;  /* 0x0000000200457308 */ /* 0x000a700000002400 */
[----:B------:R-:W1:Y:S01]  /*26e0*/  MUFU.TANH R49, R27 ;  /* 0x0000001b00317308 */ /* 0x000e620000002400 */
[----:B-----5:R-:W-:-:S07]  /*26f0*/  FMUL.FTZ R2, R31, c[0x0][0x320] ;  /* 0x0000c8001f027a20 */ /* 0x020fce0000410000 */
[----:B------:R-:W1:Y:S01]  /*2700*/  MUFU.TANH R48, R12 ;  /* 0x0000000c00307308 */ /* 0x000e620000002400 */
[----:B------:R-:W-:Y:S01]  /*2710*/  HMMA.16816.F32 R28, R212, R34, R36 ;  /* 0x00000022d41c723c */ /* 0x000fe20000001824 */
[----:B------:R-:W5:Y:S04]  /*2720*/  LDSM.16.M88.4 R36, [R230+0x14900] ;  /* 0x01490000e624783b */ /* 0x000f680000000200 */
[----:B------:R-:W1:Y:S01]  /*2730*/  LDSM.16.M88.4 R32, [R227+0x8800] ;  /* 0x00880000e320783b */ /* 0x000e620000000200 */
[----:B------:R-:W-:-:S04]  /*2740*/  DEPBAR.LE SB0, 0x0 ;  /* 0x000080000000791a */ /* 0x000fc80000000000 */
[----:B------:R2:W1:Y:S08]  /*2750*/  MUFU.TANH R68, R2 ;  /* 0x0000000200447308 */ /* 0x0004700000002400 */
[----:B------:R-:W1:Y:S06]  /*2760*/  MUFU.TANH R43, R15 ;  /* 0x0000000f002b7308 */ /* 0x000e6c0000002400 */
[----:B------:R-:W-:Y:S01]  /*2770*/  HMMA.16816.F32 R28, R216, R50, R28 ;  /* 0x00000032d81c723c */ /* 0x000fe2000000181c */
[----:B--2---:R-:W-:-:S04]  /*2780*/  FMUL.FTZ R2, R8, c[0x0][0x320] ;  /* 0x0000c80008027a20 */ /* 0x004fc80000410000 */
[----:B------:R2:W1:Y:S03]  /*2790*/  MUFU.TANH R67, R2 ;  /* 0x0000000200437308 */ /* 0x0004660000002400 */
[----:B-----5:R-:W-:Y:S01]  /*27a0*/  HMMA.16816.F32 R16, R216, R36, R16 ;  /* 0x00000024d810723c */ /* 0x020fe20000001810 */
[----:B--2---:R-:W-:-:S04]  /*27b0*/  FMUL.FTZ R2, R9, c[0x0][0x320] ;  /* 0x0000c80009027a20 */ /* 0x004fc80000410000 */
[----:B------:R2:W1:Y:S02]  /*27c0*/  MUFU.TANH R66, R2 ;  /* 0x0000000200427308 */ /* 0x0004640000002400 */
[----:B--2---:R-:W-:-:S06]  /*27d0*/  FMUL.FTZ R2, R10, c[0x0][0x320] ;  /* 0x0000c8000a027a20 */ /* 0x004fcc0000410000 */
[----:B------:R2:W1:Y:S02]  /*27e0*/  MUFU.TANH R65, R2 ;  /* 0x0000000200417308 */ /* 0x0004640000002400 */
[----:B--2---:R-:W-:Y:S02]  /*27f0*/  FMUL.FTZ R2, R11, c[0x0][0x320] ;  /* 0x0000c8000b027a20 */ /* 0x004fe40000410000 */
[----:B------:R-:W-:Y:S04]  /*2800*/  HMMA.16816.F32 R8, R208, R62, R96 ;  /* 0x0000003ed008723c */ /* 0x000fe80000001860 */
[----:B------:R2:W1:Y:S02]  /*2810*/  MUFU.TANH R64, R2 ;  /* 0x0000000200407308 */ /* 0x0004640000002400 */
[----:B--2---:R-:W-:-:S02]  /*2820*/  FMUL.FTZ R2, R24, c[0x0][0x320] ;  /* 0x0000c80018027a20 */ /* 0x004fc40000410000 */
[----:B------:R-:W-:Y:S04]  /*2830*/  HMMA.16816.F32 R24, R220, R44, R20 ;  /* 0x0000002cdc18723c */ /* 0x000fe80000001814 */
[----:B------:R-:W2:Y:S11]  /*2840*/  MUFU.TANH R45, R13 ;  /* 0x0000000d002d7308 */ /* 0x000eb60000002400 */
[----:B------:R-:W-:Y:S01]  /*2850*/  @!UPT UIADD3 URZ, URZ, URZ, URZ ;  /* 0x0000003f3f3ff290 */ /* 0x000fe2000fffe03f */
[----:B------:R-:W-:Y:S01]  /*2860*/  HMMA.16816.F32 R8, R212, R54, R8 ;  /* 0x00000036d408723c */ /* 0x000fe20000001808 */
[----:B------:R1:W1:Y:S07]  /*2870*/  MUFU.TANH R44, R14 ;  /* 0x0000000e002c7308 */ /* 0x00026e0000002400 */
[----:B------:R-:W-:Y:S01]  /*2880*/  HMMA.16816.F32 R20, R220, R46, R28 ;  /* 0x0000002edc14723c */ /* 0x000fe2000000181c */
[----:B------:R2:W2:Y:S01]  /*2890*/  MUFU.TANH R61, R2 ;  /* 0x00000002003d7308 */ /* 0x0004a20000002400 */
[----:B------:R-:W-:-:S06]  /*28a0*/  FMUL.FTZ R25, R25, c[0x0][0x320] ;  /* 0x0000c80019197a20 */ /* 0x000fcc0000410000 */
[----:B-1----:R-:W-:Y:S01]  /*28b0*/  HMMA.16816.F32 R12, R220, R32, R16 ;  /* 0x00000020dc0c723c */ /* 0x002fe20000001810 */
[----:B------:R-:W-:Y:S02]  /*28c0*/  FMUL.FTZ R26, R26, c[0x0][0x320] ;  /* 0x0000c8001a1a7a20 */ /* 0x000fe40000410000 */
[----:B------:R-:W-:Y:S01]  /*28d0*/  FMUL.FTZ R27, R27, c[0x0][0x320] ;  /* 0x0000c8001b1b7a20 */ /* 0x000fe20000410000 */
[----:B------:R1:W1:Y:S01]  /*28e0*/  MUFU.TANH R41, R25 ;  /* 0x0000001900297308 */ /* 0x0002620000002400 */
[----:B------:R-:W-:-:S03]  /*28f0*/  FMUL.FTZ R24, R24, c[0x0][0x320] ;  /* 0x0000c80018187a20 */ /* 0x000fc60000410000 */
[----:B------:R-:W-:Y:S04]  /*2900*/  HMMA.16816.F32 R8, R216, R38, R8 ;  /* 0x00000026d808723c */ /* 0x000fe80000001808 */
[----:B------:R1:W1:Y:S04]  /*2910*/  MUFU.TANH R40, R26 ;  /* 0x0000001a00287308 */ /* 0x0002680000002400 */
[----:B------:R-:W-:Y:S02]  /*2920*/  FMUL.FTZ R20, R20, c[0x0][0x320] ;  /* 0x0000c80014147a20 */ /* 0x000fe40000410000 */
[----:B------:R-:W-:-:S02]  /*2930*/  FMUL.FTZ R21, R21, c[0x0][0x320] ;  /* 0x0000c80015157a20 */ /* 0x000fc40000410000 */
[----:B------:R-:W-:Y:S01]  /*2940*/  FMUL.FTZ R22, R22, c[0x0][0x320] ;  /* 0x0000c80016167a20 */ /* 0x000fe20000410000 */
[----:B------:R1:W1:Y:S01]  /*2950*/  MUFU.TANH R37, R27 ;  /* 0x0000001b00257308 */ /* 0x0002620000002400 */
[----:B------:R-:W-:Y:S02]  /*2960*/  FMUL.FTZ R23, R23, c[0x0][0x320] ;  /* 0x0000c80017177a20 */ /* 0x000fe40000410000 */
[----:B------:R-:W-:Y:S02]  /*2970*/  FMUL.FTZ R12, R12, c[0x0][0x320] ;  /* 0x0000c8000c0c7a20 */ /* 0x000fe40000410000 */
[----:B------:R-:W-:Y:S02]  /*2980*/  FMUL.FTZ R13, R13, c[0x0][0x320] ;  /* 0x0000c8000d0d7a20 */ /* 0x000fe40000410000 */
[----:B------:R-:W-:Y:S01]  /*2990*/  FMUL.FTZ R14, R14, c[0x0][0x320] ;  /* 0x0000c8000e0e7a20 */ /* 0x000fe20000410000 */
[----:B------:R1:W1:Y:S01]  /*29a0*/  MUFU.TANH R42, R24 ;  /* 0x00000018002a7308 */ /* 0x0002620000002400 */
[----:B------:R-:W-:-:S02]  /*29b0*/  FMUL.FTZ R15, R15, c[0x0][0x320] ;  /* 0x0000c8000f0f7a20 */ /* 0x000fc40000410000 */
[----:B------:R-:W-:Y:S05]  /*29c0*/  HMMA.16816.F32 R8, R220, R34, R8 ;  /* 0x00000022dc08723c */ /* 0x000fea0000001808 */
[----:B------:R1:W1:Y:S08]  /*29d0*/  MUFU.TANH R36, R20 ;  /* 0x0000001400247308 */ /* 0x0002700000002400 */
[----:B------:R1:W1:Y:S08]  /*29e0*/  MUFU.TANH R33, R21 ;  /* 0x0000001500217308 */ /* 0x0002700000002400 */
[----:B------:R1:W1:Y:S03]  /*29f0*/  MUFU.TANH R27, R22 ;  /* 0x00000016001b7308 */ /* 0x0002660000002400 */
[----:B------:R-:W-:-:S02]  /*2a00*/  FMUL.FTZ R8, R8, c[0x0][0x320] ;  /* 0x0000c80008087a20 */ /* 0x000fc40000410000 */
[----:B------:R-:W-:Y:S02]  /*2a10*/  FMUL.FTZ R9, R9, c[0x0][0x320] ;  /* 0x0000c80009097a20 */ /* 0x000fe40000410000 */
[----:B------:R-:W-:Y:S01]  /*2a20*/  FMUL.FTZ R10, R10, c[0x0][0x320] ;  /* 0x0000c8000a0a7a20 */ /* 0x000fe20000410000 */
[----:B------:R1:W1:Y:S01]  /*2a30*/  MUFU.TANH R30, R23 ;  /* 0x00000017001e7308 */ /* 0x0002620000002400 */
[----:B------:R-:W-:-:S07]  /*2a40*/  FMUL.FTZ R11, R11, c[0x0][0x320] ;  /* 0x0000c8000b0b7a20 */ /* 0x000fce0000410000 */
[----:B------:R1:W1:Y:S08]  /*2a50*/  MUFU.TANH R26, R12 ;  /* 0x0000000c001a7308 */ /* 0x0002700000002400 */
[----:B------:R1:W1:Y:S08]  /*2a60*/  MUFU.TANH R25, R13 ;  /* 0x0000000d00197308 */ /* 0x0002700000002400 */
[----:B------:R1:W1:Y:S08]  /*2a70*/  MUFU.TANH R19, R14 ;  /* 0x0000000e00137308 */ /* 0x0002700000002400 */
[----:B------:R1:W1:Y:S08]  /*2a80*/  MUFU.TANH R34, R15 ;  /* 0x0000000f00227308 */ /* 0x0002700000002400 */
[----:B------:R1:W1:Y:S08]  /*2a90*/  MUFU.TANH R18, R8 ;  /* 0x0000000800127308 */ /* 0x0002700000002400 */
[----:B------:R1:W1:Y:S08]  /*2aa0*/  MUFU.TANH R17, R9 ;  /* 0x0000000900117308 */ /* 0x0002700000002400 */
[----:B------:R1:W1:Y:S08]  /*2ab0*/  MUFU.TANH R32, R10 ;  /* 0x0000000a00207308 */ /* 0x0002700000002400 */
[----:B------:R1:W1:Y:S01]  /*2ac0*/  MUFU.TANH R31, R11 ;  /* 0x0000000b001f7308 */ /* 0x0002620000002400 */
[----:B------:R-:W-:Y:S06]  /*2ad0*/  BAR.SYNC.DEFER_BLOCKING 0x0 ;  /* 0x0000000000007b1d */ /* 0x000fec0000010000 */
[----:B------:R-:W-:Y:S05]  /*2ae0*/  @!P3 BRA `(.L_x_1) ;  /* 0x000001f00000b947 */ /* 0x000fea0003800000 */
[----:B--234-:R-:W-:Y:S01]  /*2af0*/  IADD3 R6, R141, -0x2, RZ ;  /* 0xfffffffe8d067810 */ /* 0x01cfe20007ffe0ff */
[C---:B-1----:R-:W-:Y:S01]  /*2b00*/  IMAD.SHL.U32 R8, R135.reuse, 0x40, RZ ;  /* 0x0000004087087824 */ /* 0x042fe200078e00ff */
[----:B------:R-:W-:Y:S01]  /*2b10*/  SHF.L.U64.HI R9, R135, 0x6, R138 ;  /* 0x0000000687097819 */ /* 0x000fe2000001028a */
[----:B------:R-:W-:Y:S01]  /*2b20*/  IMAD.SHL.U32 R14, R140, 0x2, RZ ;  /* 0x000000028c0e7824 */ /* 0x000fe200078e00ff */
[----:B------:R-:W-:Y:S01]  /*2b30*/  SHF.R.S32.HI R3, RZ, 0x1f, R6 ;  /* 0x0000001fff037819 */ /* 0x000fe20000011406 */
[----:B------:R-:W-:-:S02]  /*2b40*/  IMAD R2, R134, R6, RZ ;  /* 0x0000000686027224 */ /* 0x000fc400078e02ff */
[----:B------:R-:W-:-:S04]  /*2b50*/  IMAD.WIDE.U32 R6, R6, R136, R142 ;  /* 0x0000008806067225 */ /* 0x000fc800078e008e */
[----:B------:R-:W-:Y:S01]  /*2b60*/  IMAD R3, R3, R136, R2 ;  /* 0x0000008803037224 */ /* 0x000fe200078e0202 */
[----:B------:R-:W-:-:S03]  /*2b70*/  LEA R2, P0, R6, c[0x0][0x1c8], 0x1 ;  /* 0x0000720006027a11 */ /* 0x000fc600078008ff */
[----:B------:R-:W-:Y:S01]  /*2b80*/  IMAD.IADD R3, R7, 0x1, R3 ;  /* 0x0000000107037824 */ /* 0x000fe200078e0203 */
[----:B------:R-:W-:-:S04]  /*2b90*/  IADD3 R12, P2, P1, R8, 0x80, R2 ;  /* 0x00000080080c7810 */ /* 0x000fc8000795e002 */
[----:B------:R-:W-:Y:S02]  /*2ba0*/  LEA.HI.X R3, R6, c[0x0][0x1cc], R3, 0x1, P0 ;  /* 0x0000730006037a11 */ /* 0x000fe400000f0c03 */
[C---:B------:R-:W-:Y:S02]  /*2bb0*/  IADD3 R6, P0, R8.reuse, R2, RZ ;  /* 0x0000000208067210 */ /* 0x040fe40007f1e0ff */
[C-C-:B------:R-:W-:Y:S01]  /*2bc0*/  IADD3.X R13, R9.reuse, RZ, R3.reuse, P2, P1 ;  /* 0x000000ff090d7210 */ /* 0x140fe200017e2403 */
[----:B------:R-:W-:Y:S01]  /*2bd0*/  @!PT LDS RZ, [RZ] ;  /* 0x00000000fffff984 */ /* 0x000fe20000000800 */
[----:B------:R-:W-:Y:S01]  /*2be0*/  @!PT LDS RZ, [RZ] ;  /* 0x00000000fffff984 */ /* 0x000fe20000000800 */
[----:B------:R-:W-:Y:S01]  /*2bf0*/  @!PT LDS RZ, [RZ] ;  /* 0x00000000fffff984 */ /* 0x000fe20000000800 */
[----:B------:R1:W-:Y:S01]  /*2c00*/  LDGSTS.E.BYPASS.LTC128B.128 [R14+0xc100], [R2.64], !P6 ;  /* 0x0c100000020e7fae */ /* 0x0003e2000f101d48 */
[----:B------:R-:W-:Y:S01]  /*2c10*/  IADD3 R10, P2, P1, R8, 0x100, R2 ;  /* 0x00000100080a7810 */ /* 0x000fe2000795e002 */
[C-C-:B------:R-:W-:Y:S01]  /*2c20*/  IMAD.X R7, R9.reuse, 0x1, R3.reuse, P0 ;  /* 0x0000000109077824 */ /* 0x140fe200000e0603 */
[----:B------:R-:W-:Y:S01]  /*2c30*/  IADD3 R8, P0, R6, R8, RZ ;  /* 0x0000000806087210 */ /* 0x000fe20007f1e0ff */
[----:B------:R1:W-:Y:S01]  /*2c40*/  LDGSTS.E.BYPASS.LTC128B.128 [R14+0xf100], [R2.64+0x80], !P5 ;  /* 0x0f100080020e7fae */ /* 0x0003e2000e901d48 */
[----:B------:R-:W-:-:S03]  /*2c50*/  IADD3.X R11, R9, RZ, R3, P2, P1 ;  /* 0x000000ff090b7210 */ /* 0x000fc600017e2403 */
[----:B------:R-:W-:Y:S01]  /*2c60*/  IMAD.X R9, R7, 0x1, R9, P0 ;  /* 0x0000000107097824 */ /* 0x000fe200000e0609 */
[----:B------:R1:W-:Y:S04]  /*2c70*/  LDGSTS.E.BYPASS.LTC128B.128 [R14+0x12100], [R2.64+0x100], !P4 ;  /* 0x12100100020e7fae */ /* 0x0003e8000e101d48 */
[----:B------:R1:W-:Y:S04]  /*2c80*/  LDGSTS.E.BYPASS.LTC128B.128 [R14+0xd100], [R6.64], !P6 ;  /* 0x0d100000060e7fae */ /* 0x0003e8000f101d48 */
[----:B------:R1:W-:Y:S04]  /*2c90*/  LDGSTS.E.BYPASS.LTC128B.128 [R14+0x10100], [R12.64], !P5 ;  /* 0x101000000c0e7fae */ /* 0x0003e8000e901d48 */
[----:B------:R1:W-:Y:S04]  /*2ca0*/  LDGSTS.E.BYPASS.LTC128B.128 [R14+0x13100], [R10.64], !P4 ;  /* 0x131000000a0e7fae */ /* 0x0003e8000e101d48 */
[----:B------:R1:W-:Y:S04]  /*2cb0*/  LDGSTS.E.BYPASS.LTC128B.128 [R14+0xe100], [R8.64], !P6 ;  /* 0x0e100000080e7fae */ /* 0x0003e8000f101d48 */
[----:B------:R1:W-:Y:S04]  /*2cc0*/  LDGSTS.E.BYPASS.LTC128B.128 [R14+0x11100], [R8.64+0x80], !P5 ;  /* 0x11100080080e7fae */ /* 0x0003e8000e901d48 */
[----:B------:R1:W-:Y:S02]  /*2cd0*/  LDGSTS.E.BYPASS.LTC128B.128 [R14+0x14100], [R8.64+0x100], !P4 ;  /* 0x14100100080e7fae */ /* 0x0003e4000e101d48 */
.L_x_1:
[----:B--234-:R-:W-:Y:S01]  /*2ce0*/  STL [R1+0x80], R188 ;  /* 0x000080bc01007387 */ /* 0x01cfe20000100800 */
[----:B-1----:R-:W-:Y:S01]  /*2cf0*/  SHF.R.S32.HI R2, RZ, 0x1f, R132 ;  /* 0x0000001fff027819 */ /* 0x002fe20000011484 */
[----:B------:R-:W-:-:S02]  /*2d00*/  IMAD.SHL.U32 R225, R5, 0x2, RZ ;  /* 0x0000000205e17824 */ /* 0x000fc400078e00ff */
[----:B------:R-:W-:Y:S01]  /*2d10*/  STL [R1+0x7c], R187 ;  /* 0x00007cbb01007387 */ /* 0x000fe20000100800 */
[----:B------:R-:W-:Y:S01]  /*2d20*/  LEA.HI R3, R2, R132, RZ, 0x2 ;  /* 0x0000008402037211 */ /* 0x000fe200078f10ff */
[----:B------:R-:W-:Y:S01]  /*2d30*/  IMAD R229, R0, 0x2, R225 ;  /* 0x0000000200e57824 */ /* 0x000fe200078e02e1 */
[----:B------:R-:W-:Y:S01]  /*2d40*/  LEA R226, R4, R225, 0x1 ;  /* 0x000000e104e27211 */ /* 0x000fe200078e08ff */
[----:B------:R-:W-:Y:S01]  /*2d50*/  STL [R1+0x78], R186 ;  /* 0x000078ba01007387 */ /* 0x000fe20000100800 */
[----:B------:R-:W-:Y:S02]  /*2d60*/  LOP3.LUT R2, R3, 0x7ffffffc, RZ, 0xc0, !PT ;  /* 0x7ffffffc03027812 */ /* 0x000fe400078ec0ff */
[----:B------:R-:W-:Y:S01]  /*2d70*/  LEA R228, R0, R226, 0x1 ;  /* 0x000000e200e47211 */ /* 0x000fe200078e08ff */
[----:B------:R-:W-:Y:S02]  /*2d80*/  STL [R1+0x74], R185 ;  /* 0x000074b901007387 */ /* 0x000fe40000100800 */
[----:B------:R-:W-:-:S02]  /*2d90*/  IMAD.IADD R2, R132, 0x1, -R2 ;  /* 0x0000000184027824 */ /* 0x000fc400078e0a02 */
[----:B------:R-:W-:Y:S04]  /*2da0*/  STL [R1+0x70], R184 ;  /* 0x000070b801007387 */ /* 0x000fe80000100800 */
        /* <DEDUP_REMOVED lines=8> */
[----:B------:R1:W-:Y:S04]  /*2e30*/  STL [R1+0x4c], R3 ;  /* 0x00004c0301007387 */ /* 0x0003e80000100800 */
[----:B------:R-:W-:Y:S04]  /*2e40*/  LDSM.16.MT88.4 R76, [R229+0x3900] ;  /* 0x00390000e54c783b */ /* 0x000fe80000004200 */
[----:B------:R-:W0:Y:S01]  /*2e50*/  LDGDEPBAR ;  /* 0x00000000000079af */ /* 0x000e220000000000 */
[----:B-1----:R-:W-:-:S05]  /*2e60*/  IADD3 R3, R133, c[0x0][0x1d0], RZ ;  /* 0x0000740085037a10 */ /* 0x002fca0007ffe0ff */
[----:B------:R-:W-:-:S05]  /*2e70*/  IMAD R2, R2, -0x2, R3 ;  /* 0xfffffffe02027824 */ /* 0x000fca00078e0203 */
[C---:B------:R-:W-:Y:S02]  /*2e80*/  ISETP.GT.AND P2, PT, R2.reuse, RZ, PT ;  /* 0x000000ff0200720c */ /* 0x040fe40003f44270 */
[C---:B------:R-:W-:Y:S02]  /*2e90*/  ISETP.GT.AND P1, PT, R2.reuse, 0x1, PT ;  /* 0x000000010200780c */ /* 0x040fe40003f24270 */
[----:B------:R-:W-:Y:S02]  /*2ea0*/  ISETP.GT.AND P0, PT, R2, 0x8, PT ;  /* 0x000000080200780c */ /* 0x000fe40003f04270 */
[----:B------:R-:W-:Y:S02]  /*2eb0*/  FSEL R7, R101, -INF , P2 ;  /* 0xff80000065077808 */ /* 0x000fe40001000000 */
[----:B------:R-:W-:Y:S02]  /*2ec0*/  FSEL R8, R100, -INF , P1 ;  /* 0xff80000064087808 */ /* 0x000fe40000800000 */
[----:B------:R-:W-:-:S02]  /*2ed0*/  FSEL R16, R95, -INF , P2 ;  /* 0xff8000005f107808 */ /* 0x000fc40001000000 */
[----:B------:R-:W-:Y:S02]  /*2ee0*/  ISETP.GT.AND P2, PT, R2, 0x9, PT ;  /* 0x000000090200780c */ /* 0x000fe40003f44270 */
[----:B------:R-:W-:Y:S02]  /*2ef0*/  FSEL R9, R93, -INF , P0 ;  /* 0xff8000005d097808 */ /* 0x000fe40000000000 */
[----:B------:R-:W-:Y:S02]  /*2f00*/  FMNMX.FTZ R100, R7, R8, !PT ;  /* 0x0000000807647209 */ /* 0x000fe40007810000 */
[----:B------:R-:W-:Y:S02]  /*2f10*/  FSEL R20, R94, -INF , P1 ;  /* 0xff8000005e147808 */ /* 0x000fe40000800000 */
[----:B------:R-:W-:Y:S02]  /*2f20*/  ISETP.GT.AND P1, PT, R2, 0x10, PT ;  /* 0x000000100200780c */ /* 0x000fe40003f24270 */
[----:B------:R-:W-:-:S02]  /*2f30*/  FSEL R10, R92, -INF , P2 ;  /* 0xff8000005c0a7808 */ /* 0x000fc40001000000 */
[----:B------:R-:W-:Y:S02]  /*2f40*/  FMNMX.FTZ R100, R9, R100, !PT ;  /* 0x0000006409647209 */ /* 0x000fe40007810000 */
[----:B------:R-:W-:Y:S02]  /*2f50*/  FSEL R21, R87, -INF , P0 ;  /* 0xff80000057157808 */ /* 0x000fe40000000000 */
[----:B------:R-:W-:Y:S02]  /*2f60*/  ISETP.GT.AND P0, PT, R2, 0x11, PT ;  /* 0x000000110200780c */ /* 0x000fe40003f04270 */
[----:B------:R-:W-:Y:S02]  /*2f70*/  FSEL R11, R85, -INF , P1 ;  /* 0xff800000550b7808 */ /* 0x000fe40000800000 */
[----:B------:R-:W-:Y:S02]  /*2f80*/  FMNMX.FTZ R100, R10, R100, !PT ;  /* 0x000000640a647209 */ /* 0x000fe40007810000 */
        /* <DEDUP_REMOVED lines=19> */
[----:B------:R-:W-:Y:S01]  /*30c0*/  FMNMX.FTZ R100, R83, R100, !PT ;  /* 0x0000006453647209 */ /* 0x000fe20007810000 */
[----:B------:R-:W-:Y:S01]  /*30d0*/  LDSM.16.MT88.4 R72, [R229+0x3100] ;  /* 0x00310000e548783b */ /* 0x000fe20000004200 */
[----:B------:R-:W-:Y:S02]  /*30e0*/  FSEL R90, R69, -INF , P0 ;  /* 0xff800000455a7808 */ /* 0x000fe40000000000 */
[----:B------:R-:W-:Y:S02]  /*30f0*/  ISETP.GT.AND P0, PT, R2, 0x29, PT ;  /* 0x000000290200780c */ /* 0x000fe40003f04270 */
[----:B------:R-:W-:Y:S02]  /*3100*/  FSEL R81, R67, -INF , P1 ;  /* 0xff80000043517808 */ /* 0x000fe40000800000 */
[----:B------:R-:W-:Y:S02]  /*3110*/  FMNMX.FTZ R100, R82, R100, !PT ;  /* 0x0000006452647209 */ /* 0x000fe40007810000 */
[----:B------:R-:W-:-:S02]  /*3120*/  FSEL R89, R68, -INF , P2 ;  /* 0xff80000044597808 */ /* 0x000fc40001000000 */
[----:B------:R-:W-:Y:S01]  /*3130*/  ISETP.GT.AND P2, PT, R2, 0x30, PT ;  /* 0x000000300200780c */ /* 0x000fe20003f44270 */
[----:B------:R-:W-:Y:S01]  /*3140*/  LDSM.16.MT88.4 R68, [R228+0x900] ;  /* 0x00090000e444783b */ /* 0x000fe20000004200 */
[----:B------:R-:W-:Y:S02]  /*3150*/  FSEL R80, R66, -INF , P0 ;  /* 0xff80000042507808 */ /* 0x000fe40000000000 */
[----:B------:R-:W-:Y:S02]  /*3160*/  FMNMX.FTZ R100, R81, R100, !PT ;  /* 0x0000006451647209 */ /* 0x000fe40007810000 */
[----:B------:R-:W-:Y:S02]  /*3170*/  FSEL R88, R65, -INF , P1 ;  /* 0xff80000041587808 */ /* 0x000fe40000800000 */
[----:B------:R-:W-:Y:S02]  /*3180*/  ISETP.GT.AND P1, PT, R2, 0x31, PT ;  /* 0x000000310200780c */ /* 0x000fe40003f24270 */
[----:B------:R-:W-:-:S02]  /*3190*/  FSEL R249, R61, -INF , P2 ;  /* 0xff8000003df97808 */ /* 0x000fc40001000000 */
[----:B------:R-:W-:Y:S02]  /*31a0*/  FMNMX.FTZ R100, R80, R100, !PT ;  /* 0x0000006450647209 */ /* 0x000fe40007810000 */
[----:B------:R-:W-:Y:S02]  /*31b0*/  FMNMX.FTZ R3, R16, R20, !PT ;  /* 0x0000001410037209 */ /* 0x000fe40007810000 */
[----:B------:R-:W-:Y:S02]  /*31c0*/  FSEL R91, R64, -INF , P0 ;  /* 0xff800000405b7808 */ /* 0x000fe40000000000 */
[----:B------:R-:W-:Y:S01]  /*31d0*/  ISETP.GT.AND P0, PT, R2, 0x38, PT ;  /* 0x000000380200780c */ /* 0x000fe20003f04270 */
[----:B------:R-:W-:Y:S01]  /*31e0*/  LDSM.16.MT88.4 R64, [R225+0x3900] ;  /* 0x00390000e140783b */ /* 0x000fe20000004200 */
[----:B------:R-:W-:Y:S02]  /*31f0*/  FSEL R103, R60, -INF , P1 ;  /* 0xff8000003c677808 */ /* 0x000fe40000800000 */
[----:B------:R-:W-:Y:S01]  /*3200*/  FMNMX.FTZ R100, R249, R100, !PT ;  /* 0x00000064f9647209 */ /* 0x000fe20007810000 */
[----:B------:R-:W-:Y:S01]  /*3210*/  LDSM.16.MT88.4 R60, [R226+0x3900] ;  /* 0x00390000e23c783b */ /* 0x000fe20000004200 */
[----:B------:R-:W-:-:S02]  /*3220*/  FMNMX.FTZ R3, R21, R3, !PT ;  /* 0x0000000315037209 */ /* 0x000fc40007810000 */
[----:B------:R-:W-:Y:S02]  /*3230*/  FSEL R252, R52, -INF , P2 ;  /* 0xff80000034fc7808 */ /* 0x000fe40001000000 */
[----:B------:R-:W-:Y:S01]  /*3240*/  ISETP.GT.AND P2, PT, R2, 0x39, PT ;  /* 0x000000390200780c */ /* 0x000fe20003f44270 */
[----:B------:R-:W-:Y:S01]  /*3250*/  LDSM.16.MT88.4 R52, [R226+0x900] ;  /* 0x00090000e234783b */ /* 0x000fe20000004200 */
[----:B------:R-:W-:Y:S02]  /*3260*/  FSEL R102, R48, -INF , P0 ;  /* 0xff80000030667808 */ /* 0x000fe40000000000 */
[----:B------:R-:W-:Y:S02]  /*3270*/  FMNMX.FTZ R100, R103, R100, !PT ;  /* 0x0000006467647209 */ /* 0x000fe40007810000 */
[----:B------:R-:W-:Y:S02]  /*3280*/  FMNMX.FTZ R3, R22, R3, !PT ;  /* 0x0000000316037209 */ /* 0x000fe40007810000 */
[----:B------:R-:W-:-:S02]  /*3290*/  FSEL R251, R49, -INF , P1 ;  /* 0xff80000031fb7808 */ /* 0x000fc40000800000 */
[----:B------:R-:W-:Y:S01]  /*32a0*/  ISETP.GT.AND P1, PT, R2, 0x40, PT ;  /* 0x000000400200780c */ /* 0x000fe20003f24270 */
[----:B------:R-:W-:Y:S01]  /*32b0*/  LDSM.16.MT88.4 R48, [R225+0x3100] ;  /* 0x00310000e130783b */ /* 0x000fe20000004200 */
[----:B------:R-:W-:Y:S02]  /*32c0*/  FSEL R101, R45, -INF , P2 ;  /* 0xff8000002d657808 */ /* 0x000fe40001000000 */
[----:B------:R-:W-:Y:S02]  /*32d0*/  FMNMX.FTZ R100, R102, R100, !PT ;  /* 0x0000006466647209 */ /* 0x000fe40007810000 */
[----:B------:R-:W-:Y:S02]  /*32e0*/  FMNMX.FTZ R3, R23, R3, !PT ;  /* 0x0000000317037209 */ /* 0x000fe40007810000 */
[----:B------:R-:W-:Y:S02]  /*32f0*/  FSEL R250, R44, -INF , P0 ;  /* 0xff8000002cfa7808 */ /* 0x000fe40000000000 */
[----:B------:R-:W-:Y:S01]  /*3300*/  ISETP.GT.AND P0, PT, R2, 0x41, PT ;  /* 0x000000410200780c */ /* 0x000fe20003f04270 */
[----:B------:R-:W-:Y:S01]  /*3310*/  LDSM.16.MT88.4 R44, [R229+0x100] ;  /* 0x00010000e52c783b */ /* 0x000fe20000004200 */
[----:B------:R-:W-:-:S02]  /*3320*/  FSEL R116, R42, -INF , P1 ;  /* 0xff8000002a747808 */ /* 0x000fc40000800000 */
[----:B------:R-:W-:Y:S02]  /*3330*/  FMNMX.FTZ R100, R101, R100, !PT ;  /* 0x0000006465647209 */ /* 0x000fe40007810000 */
[----:B------:R-:W-:Y:S02]  /*3340*/  FMNMX.FTZ R3, R24, R3, !PT ;  /* 0x0000000318037209 */ /* 0x000fe40007810000 */
[----:B------:R-:W-:Y:S02]  /*3350*/  FSEL R121, R43, -INF , P2 ;  /* 0xff8000002b797808 */ /* 0x000fe40001000000 */
[----:B------:R-:W-:Y:S02]  /*3360*/  ISETP.GT.AND P2, PT, R2, 0x48, PT ;  /* 0x000000480200780c */ /* 0x000fe40003f44270 */
[----:B------:R-:W-:Y:S02]  /*3370*/  FSEL R115, R41, -INF , P0 ;  /* 0xff80000029737808 */ /* 0x000fe40000000000 */
[----:B------:R-:W-:-:S02]  /*3380*/  FMNMX.FTZ R100, R116, R100, !PT ;  /* 0x0000006474647209 */ /* 0x000fc40007810000 */
[----:B------:R-:W-:Y:S02]  /*3390*/  FMNMX.FTZ R3, R28, R3, !PT ;  /* 0x000000031c037209 */ /* 0x000fe40007810000 */
[----:B------:R-:W-:Y:S02]  /*33a0*/  FSEL R110, R40, -INF , P1 ;  /* 0xff800000286e7808 */ /* 0x000fe40000800000 */
[----:B------:R-:W-:Y:S01]  /*33b0*/  ISETP.GT.AND P1, PT, R2, 0x49, PT ;  /* 0x000000490200780c */ /* 0x000fe20003f24270 */
[----:B------:R-:W-:Y:S01]  /*33c0*/  LDSM.16.MT88.4 R40, [R226+0x100] ;  /* 0x00010000e228783b */ /* 0x000fe20000004200 */
[----:B------:R-:W-:Y:S02]  /*33d0*/  FSEL R117, R36, -INF , P2 ;  /* 0xff80000024757808 */ /* 0x000fe40001000000 */
[----:B------:R-:W-:Y:S02]  /*33e0*/  FMNMX.FTZ R100, R115, R100, !PT ;  /* 0x0000006473647209 */ /* 0x000fe40007810000 */
        /* <DEDUP_REMOVED lines=8> */
[----:B------:R-:W-:Y:S02]  /*3470*/  ISETP.GT.AND P2, PT, R2, 0x51, PT ;  /* 0x000000510200780c */ /* 0x000fe40003f44270 */
[----:B------:R-:W-:Y:S02]  /*3480*/  FSEL R109, R26, -INF , P0 ;  /* 0xff8000001a6d7808 */ /* 0x000fe40000000000 */
[----:B------:R-:W-:Y:S02]  /*3490*/  FMNMX.FTZ R100, R118, R100, !PT ;  /* 0x0000006476647209 */ /* 0x000fe40007810000 */
[----:B------:R-:W-:Y:S02]  /*34a0*/  FMNMX.FTZ R3, R89, R3, !PT ;  /* 0x0000000359037209 */ /* 0x000fe40007810000 */
[----:B------:R-:W-:Y:S02]  /*34b0*/  FSEL R111, R30, -INF , P1 ;  /* 0xff8000001e6f7808 */ /* 0x000fe40000800000 */
[----:B------:R-:W-:-:S02]  /*34c0*/  FSEL R158, R19, -INF , P0 ;  /* 0xff800000139e7808 */ /* 0x000fc40000000000 */
[C---:B------:R-:W-:Y:S02]  /*34d0*/  ISETP.GT.AND P1, PT, R2.reuse, 0x58, PT ;  /* 0x000000580200780c */ /* 0x040fe40003f24270 */
[----:B------:R-:W-:Y:S02]  /*34e0*/  FSEL R161, R25, -INF , P2 ;  /* 0xff80000019a17808 */ /* 0x000fe40001000000 */
[----:B------:R-:W-:Y:S02]  /*34f0*/  FMNMX.FTZ R100, R109, R100, !PT ;  /* 0x000000646d647209 */ /* 0x000fe40007810000 */
[----:B------:R-:W-:Y:S02]  /*3500*/  ISETP.GT.AND P0, PT, R2, 0x59, PT ;  /* 0x000000590200780c */ /* 0x000fe40003f04270 */
[----:B------:R-:W-:Y:S02]  /*3510*/  FMNMX.FTZ R2, R88, R3, !PT ;  /* 0x0000000358027209 */ /* 0x000fe40007810000 */
[----:B------:R-:W-:-:S02]  /*3520*/  FSEL R160, R18, -INF , P1 ;  /* 0xff80000012a07808 */ /* 0x000fc40000800000 */
[----:B------:R-:W-:Y:S02]  /*3530*/  FMNMX.FTZ R100, R161, R100, !PT ;  /* 0x00000064a1647209 */ /* 0x000fe40007810000 */
[----:B------:R-:W-:Y:S02]  /*3540*/  FMNMX.FTZ R2, R91, R2, !PT ;  /* 0x000000025b027209 */ /* 0x000fe40007810000 */
[----:B------:R-:W-:Y:S02]  /*3550*/  FSEL R159, R17, -INF , P0 ;  /* 0xff800000119f7808 */ /* 0x000fe40000000000 */
[----:B------:R-:W-:Y:S02]  /*3560*/  FMNMX.FTZ R100, R160, R100, !PT ;  /* 0x00000064a0647209 */ /* 0x000fe40007810000 */
[----:B------:R-:W-:Y:S02]  /*3570*/  FMNMX.FTZ R2, R252, R2, !PT ;  /* 0x00000002fc027209 */ /* 0x000fe40007810000 */
[----:B------:R-:W-:-:S02]  /*3580*/  FMNMX.FTZ R100, R159, R100, !PT ;  /* 0x000000649f647209 */ /* 0x000fc40007810000 */
[----:B------:R-:W-:Y:S02]  /*3590*/  FMNMX.FTZ R2, R251, R2, !PT ;  /* 0x00000002fb027209 */ /* 0x000fe40007810000 */
[----:B------:R-:W-:Y:S01]  /*35a0*/  FSEL R157, R34, -INF , P2 ;  /* 0xff800000229d7808 */ /* 0x000fe20001000000 */
[----:B------:R-:W1:Y:S01]  /*35b0*/  SHFL.BFLY PT, R3, R100, 0x2, 0x1f ;  /* 0x0c401f0064037f89 */ /* 0x000e6200000e0000 */
[----:B------:R-:W-:Y:S02]  /*35c0*/  FMNMX.FTZ R2, R250, R2, !PT ;  /* 0x00000002fa027209 */ /* 0x000fe40007810000 */
[----:B------:R-:W-:Y:S02]  /*35d0*/  FSEL R156, R32, -INF , P1 ;  /* 0xff800000209c7808 */ /* 0x000fe40000800000 */
[----:B------:R-:W-:Y:S01]  /*35e0*/  FMNMX.FTZ R2, R121, R2, !PT ;  /* 0x0000000279027209 */ /* 0x000fe20007810000 */
[----:B------:R-:W-:Y:S01]  /*35f0*/  LDSM.16.MT88.4 R32, [R229+0x900] ;  /* 0x00090000e520783b */ /* 0x000fe20000004200 */
[----:B------:R-:W-:-:S02]  /*3600*/  FSEL R185, R31, -INF , P0 ;  /* 0xff8000001fb97808 */ /* 0x000fc40000000000 */
[----:B------:R-:W-:-:S04]  /*3610*/  FMNMX.FTZ R2, R110, R2, !PT ;  /* 0x000000026e027209 */ /* 0x000fc80007810000 */
[----:B------:R-:W-:-:S04]  /*3620*/  FMNMX.FTZ R2, R112, R2, !PT ;  /* 0x0000000270027209 */ /* 0x000fc80007810000 */
[----:B------:R-:W-:-:S04]  /*3630*/  FMNMX.FTZ R2, R186, R2, !PT ;  /* 0x00000002ba027209 */ /* 0x000fc80007810000 */
[----:B------:R-:W-:Y:S02]  /*3640*/  FMNMX.FTZ R2, R111, R2, !PT ;  /* 0x000000026f027209 */ /* 0x000fe40007810000 */
[----:B-1----:R-:W-:Y:S02]  /*3650*/  FMNMX.FTZ R100, R100, R3, !PT ;  /* 0x0000000364647209 */ /* 0x002fe40007810000 */
[----:B------:R-:W-:-:S03]  /*3660*/  FMNMX.FTZ R3, R158, R2, !PT ;  /* 0x000000029e037209 */ /* 0x000fc60007810000 */
[----:B------:R-:W1:Y:S01]  /*3670*/  SHFL.BFLY PT, R2, R100, 0x1, 0x1f ;  /* 0x0c201f0064027f89 */ /* 0x000e6200000e0000 */
[----:B------:R-:W-:-:S04]  /*3680*/  FMNMX.FTZ R3, R157, R3, !PT ;  /* 0x000000039d037209 */ /* 0x000fc80007810000 */
[----:B------:R-:W-:-:S04]  /*3690*/  FMNMX.FTZ R3, R156, R3, !PT ;  /* 0x000000039c037209 */ /* 0x000fc80007810000 */
[----:B------:R-:W-:-:S05]  /*36a0*/  FMNMX.FTZ R3, R185, R3, !PT ;  /* 0x00000003b9037209 */ /* 0x000fca0007810000 */
[----:B------:R-:W2:Y:S01]  /*36b0*/  SHFL.BFLY PT, R6, R3, 0x2, 0x1f ;  /* 0x0c401f0003067f89 */ /* 0x000ea200000e0000 */
[----:B-1----:R-:W-:-:S04]  /*36c0*/  FMNMX.FTZ R100, R100, R2, !PT ;  /* 0x0000000264647209 */ /* 0x002fc80007810000 */
[C---:B------:R-:W-:Y:S01]  /*36d0*/  FSETP.NEU.FTZ.AND P0, PT, R100.reuse, -INF , PT ;  /* 0xff8000006400780b */ /* 0x040fe20003f1d000 */
[----:B------:R-:W-:-:S05]  /*36e0*/  FMUL.FTZ R12, R100, c[0x0][0x2d0] ;  /* 0x0000b400640c7a20 */ /* 0x000fca0000410000 */
[----:B------:R-:W-:Y:S02]  /*36f0*/  FSEL R12, R12, RZ, P0 ;  /* 0x000000ff0c0c7208 */ /* 0x000fe40000000000 */
[----:B--2---:R-:W-:-:S03]  /*3700*/  FMNMX.FTZ R3, R3, R6, !PT ;  /* 0x0000000603037209 */ /* 0x004fc60007810000 */
[--C-:B------:R-:W-:Y:S02]  /*3710*/  FFMA.FTZ R2, R7, c[0x0][0x2d0], -R12.reuse ;  /* 0x0000b40007027a23 */ /* 0x100fe4000001080c */
[--C-:B------:R-:W-:Y:S01]  /*3720*/  FFMA.FTZ R0, R83, c[0x0][0x2d0], -R12.reuse ;  /* 0x0000b40053007a23 */ /* 0x100fe2000001080c */
[----:B------:R-:W1:Y:S01]  /*3730*/  SHFL.BFLY PT, R6, R3, 0x1, 0x1f ;  /* 0x0c201f0003067f89 */ /* 0x000e6200000e0000 */
[----:B------:R2:W-:Y:S02]  /*3740*/  MUFU.EX2 R107, R2 ;  /* 0x00000002006b7308 */ /* 0x0005e40000000800 */
[----:B--2---:R-:W-:-:S06]  /*3750*/  FFMA.FTZ R2, R8, c[0x0][0x2d0], -R12 ;  /* 0x0000b40008027a23 */ /* 0x004fcc000001080c */
[----:B------:R2:W3:Y:S01]  /*3760*/  MUFU.EX2 R114, R2 ;  /* 0x0000000200727308 */ /* 0x0004e20000000800 */
[----:B-1----:R-:W-:Y:S01]  /*3770*/  FMNMX.FTZ R3, R3, R6, !PT ;  /* 0x0000000603037209 */ /* 0x002fe20007810000 */
[----:B------:R-:W-:Y:S02]  /*3780*/  FFMA.FTZ R6, R14, c[0x0][0x2d0], -R12 ;  /* 0x0000b4000e067a23 */ /* 0x000fe4000001080c */
[----:B------:R-:W-:Y:S01]  /*3790*/  IMAD.MOV.U32 R14, RZ, RZ, R121 ;  /* 0x000000ffff0e7224 */ /* 0x000fe200078e0079 */
[----:B------:R-:W-:-:S03]  /*37a0*/  FSETP.NEU.FTZ.AND P0, PT, R3, -INF , PT ;  /* 0xff8000000300780b */ /* 0x000fc60003f1d000 */
[----:B------:R1:W-:Y:S01]  /*37b0*/  MUFU.EX2 R119, R6 ;  /* 0x0000000600777308 */ /* 0x0003e20000000800 */
[----:B--2---:R-:W-:Y:S01]  /*37c0*/  FFMA.FTZ R2, R9, c[0x0][0x2d0], -R12 ;  /* 0x0000b40009027a23 */ /* 0x004fe2000001080c */
[----:B---3--:R-:W-:-:S06]  /*37d0*/  F2FP.PACK_AB R8, R114, R107 ;  /* 0x0000006b7208723e */ /* 0x008fcc00000000ff */
[----:B------:R2:W-:Y:S01]  /*37e0*/  MUFU.EX2 R162, R2 ;  /* 0x0000000200a27308 */ /* 0x0005e20000000800 */
[----:B-1----:R-:W-:-:S07]  /*37f0*/  FFMA.FTZ R6, R15, c[0x0][0x2d0], -R12 ;  /* 0x0000b4000f067a23 */ /* 0x002fce000001080c */
[----:B------:R-:W1:Y:S01]  /*3800*/  MUFU.EX2 R188, R6 ;  /* 0x0000000600bc7308 */ /* 0x000e620000000800 */
[----:B--2---:R-:W-:-:S07]  /*3810*/  FFMA.FTZ R2, R10, c[0x0][0x2d0], -R12 ;  /* 0x0000b4000a027a23 */ /* 0x004fce000001080c */
[----:B------:R2:W3:Y:S01]  /*3820*/  MUFU.EX2 R104, R2 ;  /* 0x0000000200687308 */ /* 0x0004e20000000800 */
[----:B-1----:R-:W-:Y:S01]  /*3830*/  F2FP.PACK_AB R6, R188, R119 ;  /* 0x00000077bc06723e */ /* 0x002fe200000000ff */
[----:B--2---:R-:W-:Y:S01]  /*3840*/  FFMA.FTZ R2, R11, c[0x0][0x2d0], -R12 ;  /* 0x0000b4000b027a23 */ /* 0x004fe2000001080c */
[----:B---3--:R-:W-:-:S05]  /*3850*/  F2FP.PACK_AB R10, R104, R162 ;  /* 0x000000a2680a723e */ /* 0x008fca00000000ff */
[----:B------:R1:W-:Y:S02]  /*3860*/  MUFU.EX2 R163, R2 ;  /* 0x0000000200a37308 */ /* 0x0003e40000000800 */
[----:B-1----:R-:W-:-:S06]  /*3870*/  FFMA.FTZ R2, R13, c[0x0][0x2d0], -R12 ;  /* 0x0000b4000d027a23 */ /* 0x002fcc000001080c */
[----:B------:R1:W-:Y:S02]  /*3880*/  MUFU.EX2 R108, R2 ;  /* 0x00000002006c7308 */ /* 0x0003e40000000800 */
[----:B-1----:R-:W-:-:S05]  /*3890*/  FMUL.FTZ R2, R3, c[0x0][0x2d0] ;  /* 0x0000b40003027a20 */ /* 0x002fca0000410000 */
[----:B------:R-:W-:-:S05]  /*38a0*/  FSEL R2, R2, RZ, P0 ;  /* 0x000000ff02027208 */ /* 0x000fca0000000000 */
[--C-:B------:R-:W-:Y:S02]  /*38b0*/  FFMA.FTZ R5, R16, c[0x0][0x2d0], -R2.reuse ;  /* 0x0000b40010057a23 */ /* 0x100fe40000010802 */
[----:B------:R-:W1:Y:S01]  /*38c0*/  LDSM.16.MT88.4 R16, [R225+0x100] ;  /* 0x00010000e110783b */ /* 0x000e620000004200 */
[--C-:B------:R-:W-:Y:S01]  /*38d0*/  FFMA.FTZ R4, R24, c[0x0][0x2d0], -R2.reuse ;  /* 0x0000b40018047a23 */ /* 0x100fe20000010802 */
[----:B------:R2:W-:Y:S02]  /*38e0*/  MUFU.EX2 R187, R5 ;  /* 0x0000000500bb7308 */ /* 0x0005e40000000800 */
[----:B------:R-:W3:Y:S06]  /*38f0*/  LDSM.16.MT88.4 R24, [R225+0x900] ;  /* 0x00090000e118783b */ /* 0x000eec0000004200 */
[----:B------:R4:W-:Y:S01]  /*3900*/  MUFU.EX2 R122, R4 ;  /* 0x00000004007a7308 */ /* 0x0009e20000000800 */
[----:B--2---:R-:W-:-:S07]  /*3910*/  FFMA.FTZ R5, R20, c[0x0][0x2d0], -R2 ;  /* 0x0000b40014057a23 */ /* 0x004fce0000010802 */
[----:B------:R2:W2:Y:S01]  /*3920*/  MUFU.EX2 R106, R5 ;  /* 0x00000005006a7308 */ /* 0x0004a20000000800 */
[----:B----4-:R-:W-:-:S07]  /*3930*/  FFMA.FTZ R4, R28, c[0x0][0x2d0], -R2 ;  /* 0x0000b4001c047a23 */ /* 0x010fce0000010802 */
[----:B------:R4:W-:Y:S01]  /*3940*/  MUFU.EX2 R105, R4 ;  /* 0x0000000400697308 */ /* 0x0009e20000000800 */
[----:B--2---:R-:W-:Y:S01]  /*3950*/  FFMA.FTZ R5, R21, c[0x0][0x2d0], -R2 ;  /* 0x0000b40015057a23 */ /* 0x004fe20000010802 */
[----:B------:R-:W-:-:S06]  /*3960*/  F2FP.PACK_AB R9, R106, R187 ;  /* 0x000000bb6a09723e */ /* 0x000fcc00000000ff */
[----:B------:R2:W-:Y:S01]  /*3970*/  MUFU.EX2 R120, R5 ;  /* 0x0000000500787308 */ /* 0x0005e20000000800 */
[----:B----4-:R-:W-:-:S07]  /*3980*/  FFMA.FTZ R4, R29, c[0x0][0x2d0], -R2 ;  /* 0x0000b4001d047a23 */ /* 0x010fce0000010802 */
[----:B------:R4:W1:Y:S01]  /*3990*/  MUFU.EX2 R87, R4 ;  /* 0x0000000400577308 */ /* 0x0008620000000800 */
[----:B--2---:R-:W-:-:S07]  /*39a0*/  FFMA.FTZ R5, R22, c[0x0][0x2d0], -R2 ;  /* 0x0000b40016057a23 */ /* 0x004fce0000010802 */
[----:B------:R-:W2:Y:S01]  /*39b0*/  MUFU.EX2 R184, R5 ;  /* 0x0000000500b87308 */ /* 0x000ea20000000800 */
[----:B----4-:R-:W-:Y:S02]  /*39c0*/  F2FP.PACK_AB R4, R108, R163 ;  /* 0x000000a36c04723e */ /* 0x010fe400000000ff */
[----:B-1----:R-:W-:Y:S02]  /*39d0*/  F2FP.PACK_AB R7, R87, R105 ;  /* 0x000000695707723e */ /* 0x002fe400000000ff */
[----:B--2---:R-:W-:Y:S01]  /*39e0*/  F2FP.PACK_AB R11, R184, R120 ;  /* 0x00000078b80b723e */ /* 0x004fe200000000ff */
[----:B------:R-:W-:-:S04]  /*39f0*/  FFMA.FTZ R5, R23, c[0x0][0x2d0], -R2 ;  /* 0x0000b40017057a23 */ /* 0x000fc80000010802 */
[----:B------:R-:W1:Y:S02]  /*3a00*/  MUFU.EX2 R113, R5 ;  /* 0x0000000500717308 */ /* 0x000e640000000800 */
[C---:B------:R-:W-:Y:S08]  /*3a10*/  HMMA.16816.F32 R20, R8.reuse, R16, RZ ;  /* 0x000000100814723c */ /* 0x040ff000000018ff */
[----:B------:R-:W-:Y:S01]  /*3a20*/  HMMA.16816.F32 R16, R8, R18, RZ ;  /* 0x000000120810723c */ /* 0x000fe200000018ff */
[----:B-1----:R-:W-:-:S07]  /*3a30*/  F2FP.PACK_AB R5, R122, R113 ;  /* 0x000000717a05723e */ /* 0x002fce00000000ff */
[----:B------:R-:W-:Y:S08]  /*3a40*/  HMMA.16816.F32 R28, R8, R40, RZ ;  /* 0x00000028081c723c */ /* 0x000ff000000018ff */
[C---:B---3--:R-:W-:Y:S08]  /*3a50*/  HMMA.16816.F32 R56, R4.reuse, R24, R20 ;  /* 0x000000180438723c */ /* 0x048ff00000001814 */
[----:B------:R-:W-:Y:S08]  /*3a60*/  HMMA.16816.F32 R180, R4, R26, R16 ;  /* 0x0000001a04b4723c */ /* 0x000ff00000001810 */
[C---:B------:R-:W-:Y:S08]  /*3a70*/  HMMA.16816.F32 R24, R8.reuse, R42, RZ ;  /* 0x0000002a0818723c */ /* 0x040ff000000018ff */
[----:B------:R-:W-:Y:S01]  /*3a80*/  IMAD.MOV.U32 R85, RZ, RZ, R56 ;  /* 0x000000ffff557224 */ /* 0x000fe200078e0038 */
[----:B------:R-:W-:Y:S01]  /*3a90*/  MOV R84, R57 ;  /* 0x0000003900547202 */ /* 0x000fe20000000f00 */
[----:B------:R-:W-:Y:S01]  /*3aa0*/  IMAD.MOV.U32 R15, RZ, RZ, R58 ;  /* 0x000000ffff0f7224 */ /* 0x000fe200078e003a */
[----:B------:R-:W-:Y:S01]  /*3ab0*/  HMMA.16816.F32 R16, R8, R46, RZ ;  /* 0x0000002e0810723c */ /* 0x000fe200000018ff */
[----:B------:R-:W-:-:S02]  /*3ac0*/  IMAD.MOV.U32 R13, RZ, RZ, R59 ;  /* 0x000000ffff0d7224 */ /* 0x000fc400078e003b */
[----:B------:R-:W1:Y:S05]  /*3ad0*/  LDSM.16.MT88.4 R56, [R226+0x3100] ;  /* 0x00310000e238783b */ /* 0x000e6a0000004200 */
[----:B------:R-:W-:Y:S08]  /*3ae0*/  HMMA.16816.F32 R20, R8, R44, RZ ;  /* 0x0000002c0814723c */ /* 0x000ff000000018ff */
[C---:B------:R-:W-:Y:S08]  /*3af0*/  HMMA.16816.F32 R176, R4.reuse, R54, R24 ;  /* 0x0000003604b0723c */ /* 0x040ff00000001818 */
[C---:B------:R-:W-:Y:S01]  /*3b00*/  HMMA.16816.F32 R164, R4.reuse, R52, R28 ;  /* 0x0000003404a4723c */ /* 0x040fe2000000181c */
[----:B------:R-:W2:Y:S07]  /*3b10*/  LDSM.16.MT88.4 R52, [R228+0x3100] ;  /* 0x00310000e434783b */ /* 0x000eae0000004200 */
[C---:B------:R-:W-:Y:S08]  /*3b20*/  HMMA.16816.F32 R168, R4.reuse, R34, R16 ;  /* 0x0000002204a8723c */ /* 0x040ff00000001810 */
[----:B------:R-:W-:Y:S08]  /*3b30*/  HMMA.16816.F32 R172, R4, R32, R20 ;  /* 0x0000002004ac723c */ /* 0x000ff00000001814 */
[C---:B-1----:R-:W-:Y:S08]  /*3b40*/  HMMA.16816.F32 R24, R8.reuse, R56, RZ ;  /* 0x000000380818723c */ /* 0x042ff000000018ff */
[C---:B------:R-:W-:Y:S08]  /*3b50*/  HMMA.16816.F32 R16, R8.reuse, R72, RZ ;  /* 0x000000480810723c */ /* 0x040ff000000018ff */
[C---:B------:R-:W-:Y:S01]  /*3b60*/  HMMA.16816.F32 R20, R8.reuse, R58, RZ ;  /* 0x0000003a0814723c */ /* 0x040fe200000018ff */
[----:B------:R-:W1:Y:S07]  /*3b70*/  LDSM.16.MT88.4 R56, [R225+0x6100] ;  /* 0x00610000e138783b */ /* 0x000e6e0000004200 */
[C---:B------:R-:W-:Y:S08]  /*3b80*/  HMMA.16816.F32 R40, R8.reuse, R36, RZ ;  /* 0x000000240828723c */ /* 0x040ff000000018ff */
[----:B------:R-:W-:Y:S08]  /*3b90*/  HMMA.16816.F32 R36, R8, R38, RZ ;  /* 0x000000260824723c */ /* 0x000ff000000018ff */
[C---:B------:R-:W-:Y:S01]  /*3ba0*/  HMMA.16816.F32 R92, R4.reuse, R60, R24 ;  /* 0x0000003c045c723c */ /* 0x040fe20000001818 */
[----:B------:R-:W3:Y:S07]  /*3bb0*/  LDSM.16.MT88.4 R24, [R228+0x3900] ;  /* 0x00390000e418783b */ /* 0x000eee0000004200 */
[----:B------:R-:W-:Y:S07]  /*3bc0*/  HMMA.16816.F32 R140, R4, R76, R16 ;  /* 0x0000004c048c723c */ /* 0x000fee0000001810 */
[----:B------:R-:W-:Y:S01]  /*3bd0*/  IMAD.MOV.U32 R77, RZ, RZ, R187 ;  /* 0x000000ffff4d7224 */ /* 0x000fe200078e00bb */
[----:B------:R-:W-:Y:S01]  /*3be0*/  HMMA.16816.F32 R44, R8, R74, RZ ;  /* 0x0000004a082c723c */ /* 0x000fe200000018ff */
[----:B------:R-:W4:Y:S01]  /*3bf0*/  LDSM.16.MT88.4 R72, [R226+0x6100] ;  /* 0x00610000e248783b */ /* 0x000f220000004200 */
[----:B------:R-:W-:-:S06]  /*3c00*/  MOV R76, R186 ;  /* 0x000000ba004c7202 */ /* 0x000fcc0000000f00 */
[----:B------:R-:W-:Y:S01]  /*3c10*/  HMMA.16816.F32 R148, R4, R62, R20 ;  /* 0x0000003e0494723c */ /* 0x000fe20000001814 */
[----:B------:R-:W1:Y:S04]  /*3c20*/  LDSM.16.MT88.4 R20, [R229+0x6100] ;  /* 0x00610000e514783b */ /* 0x000e680000004200 */
[----:B------:R-:W1:Y:S03]  /*3c30*/  LDSM.16.MT88.4 R60, [R228+0x6100] ;  /* 0x00610000e43c783b */ /* 0x000e660000004200 */
[----:B--2---:R-:W-:Y:S08]  /*3c40*/  HMMA.16816.F32 R16, R8, R52, RZ ;  /* 0x000000340810723c */ /* 0x004ff000000018ff */
[C---:B------:R-:W-:Y:S08]  /*3c50*/  HMMA.16816.F32 R128, R4.reuse, R68, R40 ;  /* 0x000000440480723c */ /* 0x040ff00000001828 */
[----:B------:R-:W-:Y:S01]  /*3c60*/  HMMA.16816.F32 R152, R4, R70, R36 ;  /* 0x000000460498723c */ /* 0x000fe20000001824 */
[----:B------:R-:W2:Y:S07]  /*3c70*/  LDSM.16.MT88.4 R68, [R225+0x6900] ;  /* 0x00690000e144783b */ /* 0x000eae0000004200 */
[C---:B------:R-:W-:Y:S08]  /*3c80*/  HMMA.16816.F32 R32, R8.reuse, R48, RZ ;  /* 0x000000300820723c */ /* 0x040ff000000018ff */
[C---:B------:R-:W-:Y:S08]  /*3c90*/  HMMA.16816.F32 R28, R8.reuse, R50, RZ ;  /* 0x00000032081c723c */ /* 0x040ff000000018ff */
[----:B-1----:R-:W-:Y:S08]  /*3ca0*/  HMMA.16816.F32 R48, R8, R56, RZ ;  /* 0x000000380830723c */ /* 0x002ff000000018ff */
[C---:B---3--:R-:W-:Y:S01]  /*3cb0*/  HMMA.16816.F32 R96, R4.reuse, R24, R16 ;  /* 0x000000180460723c */ /* 0x048fe20000001810 */
[----:B------:R-:W1:Y:S06]  /*3cc0*/  LDSM.16.MT88.4 R16, [R228+0x6900] ;  /* 0x00690000e410783b */ /* 0x000e6c0000004200 */
[----:B------:R-:W-:Y:S01]  /*3cd0*/  IMAD.MOV.U32 R25, RZ, RZ, R119 ;  /* 0x000000ffff197224 */ /* 0x000fe200078e0077 */
[----:B------:R-:W-:Y:S01]  /*3ce0*/  HMMA.16816.F32 R132, R4, R78, R44 ;  /* 0x0000004e0484723c */ /* 0x000fe2000000182c */
[----:B------:R-:W-:-:S06]  /*3cf0*/  IMAD.MOV.U32 R24, RZ, RZ, R118 ;  /* 0x000000ffff187224 */ /* 0x000fcc00078e0076 */
[----:B------:R-:W-:Y:S01]  /*3d00*/  IMAD.MOV.U32 R79, RZ, RZ, R184 ;  /* 0x000000ffff4f7224 */ /* 0x000fe200078e00b8 */
[----:B------:R-:W-:Y:S01]  /*3d10*/  HMMA.16816.F32 R144, R4, R64, R32 ;  /* 0x000000400490723c */ /* 0x000fe20000001820 */
[----:B------:R-:W-:-:S07]  /*3d20*/  MOV R78, R104 ;  /* 0x00000068004e7202 */ /* 0x000fce0000000f00 */
[----:B------:R-:W-:Y:S01]  /*3d30*/  HMMA.16816.F32 R136, R4, R66, R28 ;  /* 0x000000420488723c */ /* 0x000fe2000000181c */
[----:B------:R-:W3:Y:S07]  /*3d40*/  LDSM.16.MT88.4 R64, [R226+0x6900] ;  /* 0x00690000e240783b */ /* 0x000eee0000004200 */
[C---:B------:R-:W-:Y:S08]  /*3d50*/  HMMA.16816.F32 R44, R8.reuse, R58, RZ ;  /* 0x0000003a082c723c */ /* 0x040ff000000018ff */
[C---:B------:R-:W-:Y:S08]  /*3d60*/  HMMA.16816.F32 R52, R8.reuse, R54, RZ ;  /* 0x000000360834723c */ /* 0x040ff000000018ff */
[C---:B----4-:R-:W-:Y:S07]  /*3d70*/  HMMA.16816.F32 R40, R8.reuse, R72, RZ ;  /* 0x000000480828723c */ /* 0x050fee00000018ff */
[----:B------:R-:W-:Y:S01]  /*3d80*/  MOV R73, R107 ;  /* 0x0000006b00497202 */ /* 0x000fe20000000f00 */
[----:B------:R-:W-:Y:S01]  /*3d90*/  HMMA.16816.F32 R56, R8, R74, RZ ;  /* 0x0000004a0838723c */ /* 0x000fe200000018ff */
[----:B------:R-:W-:-:S06]  /*3da0*/  IMAD.MOV.U32 R72, RZ, RZ, R105 ;  /* 0x000000ffff487224 */ /* 0x000fcc00078e0069 */
[----:B------:R-:W-:Y:S01]  /*3db0*/  IMAD.MOV.U32 R75, RZ, RZ, R106 ;  /* 0x000000ffff4b7224 */ /* 0x000fe200078e006a */
[C---:B------:R-:W-:Y:S08]  /*3dc0*/  HMMA.16816.F32 R36, R8.reuse, R20, RZ ;  /* 0x000000140824723c */ /* 0x040ff000000018ff */
[C---:B------:R-:W-:Y:S01]  /*3dd0*/  HMMA.16816.F32 R32, R8.reuse, R22, RZ ;  /* 0x000000160820723c */ /* 0x040fe200000018ff */
[----:B------:R-:W4:Y:S07]  /*3de0*/  LDSM.16.MT88.4 R20, [R229+0x6900] ;  /* 0x00690000e514783b */ /* 0x000f2e0000004200 */
[C---:B------:R-:W-:Y:S07]  /*3df0*/  HMMA.16816.F32 R28, R8.reuse, R60, RZ ;  /* 0x0000003c081c723c */ /* 0x040fee00000018ff */
[----:B------:R-:W-:Y:S01]  /*3e00*/  IMAD.MOV.U32 R61, RZ, RZ, R122 ;  /* 0x000000ffff3d7224 */ /* 0x000fe200078e007a */
[----:B------:R-:W-:Y:S01]  /*3e10*/  HMMA.16816.F32 R8, R8, R62, RZ ;  /* 0x0000003e0808723c */ /* 0x000fe200000018ff */
[----:B------:R-:W-:-:S06]  /*3e20*/  MOV R60, R120 ;  /* 0x00000078003c7202 */ /* 0x000fcc0000000f00 */
[----:B------:R-:W-:Y:S01]  /*3e30*/  MOV R63, R117 ;  /* 0x00000075003f7202 */ /* 0x000fe20000000f00 */
[----:B--2---:R-:W-:Y:S01]  /*3e40*/  HMMA.16816.F32 R120, R4, R68, R48 ;  /* 0x000000440478723c */ /* 0x004fe20000001830 */
[----:B------:R2:W-:Y:S01]  /*3e50*/  MUFU.EX2 R51, R0 ;  /* 0x0000000000337308 */ /* 0x0005e20000000800 */
[----:B------:R-:W-:-:S05]  /*3e60*/  IMAD.MOV.U32 R62, RZ, RZ, R116 ;  /* 0x000000ffff3e7224 */ /* 0x000fca00078e0074 */
[----:B------:R-:W-:Y:S01]  /*3e70*/  IMAD.MOV.U32 R49, RZ, RZ, R113 ;  /* 0x000000ffff317224 */ /* 0x000fe200078e0071 */
[----:B------:R-:W-:Y:S01]  /*3e80*/  HMMA.16816.F32 R116, R4, R70, R44 ;  /* 0x000000460474723c */ /* 0x000fe2000000182c */
[----:B------:R-:W-:-:S06]  /*3e90*/  IMAD.MOV.U32 R48, RZ, RZ, R112 ;  /* 0x000000ffff307224 */ /* 0x000fcc00078e0070 */
[----:B------:R-:W-:Y:S01]  /*3ea0*/  MOV R47, R111 ;  /* 0x0000006f002f7202 */ /* 0x000fe20000000f00 */
[C---:B-1----:R-:W-:Y:S01]  /*3eb0*/  HMMA.16816.F32 R68, R4.reuse, R16, R28 ;  /* 0x000000100444723c */ /* 0x042fe2000000181c */
[----:B--2---:R-:W-:Y:S01]  /*3ec0*/  FFMA.FTZ R0, R82, c[0x0][0x2d0], -R12 ;  /* 0x0000b40052007a23 */ /* 0x004fe2000001080c */
[----:B------:R-:W-:Y:S01]  /*3ed0*/  MOV R44, R108 ;  /* 0x0000006c002c7202 */ /* 0x000fe20000000f00 */
[----:B------:R-:W-:Y:S02]  /*3ee0*/  IMAD.MOV.U32 R46, RZ, RZ, R110 ;  /* 0x000000ffff2e7224 */ /* 0x000fe400078e006e */
[----:B------:R1:W2:Y:S01]  /*3ef0*/  MUFU.EX2 R74, R0 ;  /* 0x00000000004a7308 */ /* 0x0002a20000000800 */
[----:B------:R-:W-:Y:S02]  /*3f00*/  IMAD.MOV.U32 R45, RZ, RZ, R109 ;  /* 0x000000ffff2d7224 */ /* 0x000fe400078e006d */
[C---:B------:R-:W-:Y:S01]  /*3f10*/  HMMA.16816.F32 R28, R4.reuse, R18, R8 ;  /* 0x00000012041c723c */ /* 0x040fe20000001808 */
[----:B------:R-:W2:Y:S04]  /*3f20*/  LDSM.16.MT88.4 R8, [R225+0x1100] ;  /* 0x00110000e108783b */ /* 0x000ea80000004200 */
[----:B------:R-:W2:Y:S03]  /*3f30*/  LDSM.16.MT88.4 R16, [R226+0x1100] ;  /* 0x00110000e210783b */ /* 0x000ea60000004200 */
[----:B------:R-:W-:Y:S01]  /*3f40*/  HMMA.16816.F32 R124, R4, R26, R52 ;  /* 0x0000001a047c723c */ /* 0x000fe20000001834 */
[----:B-1----:R-:W-:-:S06]  /*3f50*/  FFMA.FTZ R0, R81, c[0x0][0x2d0], -R12 ;  /* 0x0000b40051007a23 */ /* 0x002fcc000001080c */
[----:B------:R-:W-:Y:S01]  /*3f60*/  IMAD.MOV.U32 R54, RZ, RZ, R15 ;  /* 0x000000ffff367224 */ /* 0x000fe200078e000f */
[----:B------:R-:W-:Y:S01]  /*3f70*/  MOV R26, R114 ;  /* 0x00000072001a7202 */ /* 0x000fe20000000f00 */
[----:B------:R1:W-:Y:S01]  /*3f80*/  MUFU.EX2 R184, R0 ;  /* 0x0000000000b87308 */ /* 0x0003e20000000800 */
[----:B------:R-:W-:Y:S01]  /*3f90*/  IMAD.MOV.U32 R55, RZ, RZ, R13 ;  /* 0x000000ffff377224 */ /* 0x000fe200078e000d */
[----:B------:R-:W-:Y:S01]  /*3fa0*/  MOV R53, R84 ;  /* 0x0000005400357202 */ /* 0x000fe20000000f00 */
[----:B------:R-:W-:Y:S01]  /*3fb0*/  IMAD.MOV.U32 R27, RZ, RZ, R115 ;  /* 0x000000ffff1b7224 */ /* 0x000fe200078e0073 */
[----:B---3--:R-:W-:Y:S01]  /*3fc0*/  HMMA.16816.F32 R108, R4, R64, R40 ;  /* 0x00000040046c723c */ /* 0x008fe20000001828 */
[----:B------:R-:W-:-:S07]  /*3fd0*/  IMAD.MOV.U32 R52, RZ, RZ, R85 ;  /* 0x000000ffff347224 */ /* 0x000fce00078e0055 */
[----:B------:R-:W-:Y:S01]  /*3fe0*/  HMMA.16816.F32 R112, R4, R66, R56 ;  /* 0x000000420470723c */ /* 0x000fe20000001838 */
[----:B-1----:R-:W-:-:S06]  /*3ff0*/  FFMA.FTZ R0, R80, c[0x0][0x2d0], -R12 ;  /* 0x0000b40050007a23 */ /* 0x002fcc000001080c */
[----:B------:R-:W-:Y:S01]  /*4000*/  IMAD.MOV.U32 R59, RZ, RZ, R87 ;  /* 0x000000ffff3b7224 */ /* 0x000fe200078e0057 */
[----:B------:R1:W3:Y:S01]  /*4010*/  MUFU.EX2 R50, R0 ;  /* 0x0000000000327308 */ /* 0x0002e20000000800 */
[C---:B----4-:R-:W-:Y:S01]  /*4020*/  HMMA.16816.F32 R104, R4.reuse, R20, R36 ;  /* 0x000000140468723c */ /* 0x050fe20000001824 */
[----:B------:R-:W-:Y:S01]  /*4030*/  IMAD.MOV.U32 R57, RZ, RZ, R44 ;  /* 0x000000ffff397224 */ /* 0x000fe200078e002c */
[----:B------:R-:W-:Y:S01]  /*4040*/  MOV R58, R45 ;  /* 0x0000002d003a7202 */ /* 0x000fe20000000f00 */
[----:B------:R-:W-:Y:S01]  /*4050*/  IMAD.MOV.U32 R44, RZ, RZ, R47 ;  /* 0x000000ffff2c7224 */ /* 0x000fe200078e002f */
[----:B------:R-:W-:Y:S01]  /*4060*/  MOV R45, R48 ;  /* 0x00000030002d7202 */ /* 0x000fe20000000f00 */
[----:B------:R-:W-:Y:S02]  /*4070*/  IMAD.MOV.U32 R56, RZ, RZ, R79 ;  /* 0x000000ffff387224 */ /* 0x000fe400078e004f */
[----:B------:R-:W-:Y:S01]  /*4080*/  IMAD.MOV.U32 R37, RZ, RZ, R75 ;  /* 0x000000ffff257224 */ /* 0x000fe200078e004b */
[----:B------:R-:W-:Y:S01]  /*4090*/  HMMA.16816.F32 R84, R4, R22, R32 ;  /* 0x000000160454723c */ /* 0x000fe20000001820 */
[----:B------:R-:W-:Y:S01]  /*40a0*/  IMAD.MOV.U32 R38, RZ, RZ, R72 ;  /* 0x000000ffff267224 */ /* 0x000fe200078e0048 */
[----:B------:R-:W-:Y:S01]  /*40b0*/  MOV R39, R78 ;  /* 0x0000004e00277202 */ /* 0x000fe20000000f00 */
[----:B------:R-:W-:Y:S01]  /*40c0*/  IMAD.MOV.U32 R72, RZ, RZ, R76 ;  /* 0x000000ffff487224 */ /* 0x000fe200078e004c */
[----:B------:R-:W-:Y:S01]  /*40d0*/  MOV R75, R77 ;  /* 0x0000004d004b7202 */ /* 0x000fe20000000f00 */
[----:B------:R-:W-:Y:S01]  /*40e0*/  IMAD.MOV.U32 R47, RZ, RZ, R26 ;  /* 0x000000ffff2f7224 */ /* 0x000fe200078e001a */
[----:B------:R-:W-:Y:S01]  /*40f0*/  MOV R26, R27 ;  /* 0x0000001b001a7202 */ /* 0x000fe20000000f00 */
[--C-:B-1----:R-:W-:Y:S01]  /*4100*/  FFMA.FTZ R0, R90, c[0x0][0x2d0], -R2.reuse ;  /* 0x0000b4005a007a23 */ /* 0x102fe20000010802 */
[----:B--2---:R-:W-:Y:S01]  /*4110*/  F2FP.PACK_AB R4, R74, R51 ;  /* 0x000000334a04723e */ /* 0x004fe200000000ff */
[----:B------:R-:W-:Y:S01]  /*4120*/  IMAD.MOV.U32 R27, RZ, RZ, R63 ;  /* 0x000000ffff1b7224 */ /* 0x000fe200078e003f */
[----:B---3--:R-:W-:Y:S01]  /*4130*/  F2FP.PACK_AB R6, R50, R184 ;  /* 0x000000b83206723e */ /* 0x008fe200000000ff */
[----:B------:R1:W-:Y:S01]  /*4140*/  MUFU.EX2 R15, R0 ;  /* 0x00000000000f7308 */ /* 0x0003e20000000800 */
[----:B------:R-:W2:Y:S01]  /*4150*/  LDSM.16.MT88.4 R20, [R228+0x1100] ;  /* 0x00110000e414783b */ /* 0x000ea20000004200 */
[----:B-1----:R-:W-:-:S06]  /*4160*/  FFMA.FTZ R0, R89, c[0x0][0x2d0], -R2 ;  /* 0x0000b40059007a23 */ /* 0x002fcc0000010802 */
[----:B------:R1:W3:Y:S02]  /*4170*/  MUFU.EX2 R13, R0 ;  /* 0x00000000000d7308 */ /* 0x0002e40000000800 */
[----:B-1----:R-:W-:Y:S01]  /*4180*/  FFMA.FTZ R0, R88, c[0x0][0x2d0], -R2 ;  /* 0x0000b40058007a23 */ /* 0x002fe20000010802 */
[----:B---3--:R-:W-:-:S05]  /*4190*/  F2FP.PACK_AB R5, R13, R15 ;  /* 0x0000000f0d05723e */ /* 0x008fca00000000ff */
[----:B------:R1:W-:Y:S02]  /*41a0*/  MUFU.EX2 R187, R0 ;  /* 0x0000000000bb7308 */ /* 0x0003e40000000800 */
[----:B-1----:R-:W-:-:S06]  /*41b0*/  FFMA.FTZ R0, R91, c[0x0][0x2d0], -R2 ;  /* 0x0000b4005b007a23 */ /* 0x002fcc0000010802 */
[----:B------:R-:W1:Y:S02]  /*41c0*/  MUFU.EX2 R186, R0 ;  /* 0x0000000000ba7308 */ /* 0x000e640000000800 */
[----:B-1----:R-:W-:Y:S01]  /*41d0*/  F2FP.PACK_AB R7, R186, R187 ;  /* 0x000000bbba07723e */ /* 0x002fe200000000ff */
[----:B------:R-:W-:-:S06]  /*41e0*/  FFMA.FTZ R0, R249, c[0x0][0x2d0], -R12 ;  /* 0x0000b400f9007a23 */ /* 0x000fcc000001080c */
[C---:B------:R-:W-:Y:S08]  /*41f0*/  HMMA.16816.F32 R64, R4.reuse, R8, R52 ;  /* 0x000000080440723c */ /* 0x040ff00000001834 */
[C---:B------:R-:W-:Y:S01]  /*4200*/  HMMA.16816.F32 R52, R4.reuse, R10, R180 ;  /* 0x0000000a0434723c */ /* 0x040fe200000018b4 */
[----:B------:R-:W1:Y:S06]  /*4210*/  LDSM.16.MT88.4 R8, [R229+0x1100] ;  /* 0x00110000e508783b */ /* 0x000e6c0000004200 */
[----:B------:R-:W-:Y:S01]  /*4220*/  IMAD.MOV.U32 R180, RZ, RZ, R74 ;  /* 0x000000ffffb47224 */ /* 0x000fe200078e004a */
[----:B------:R-:W-:Y:S01]  /*4230*/  HMMA.16816.F32 R76, R4, R18, R176 ;  /* 0x00000012044c723c */ /* 0x000fe200000018b0 */
[----:B------:R-:W-:Y:S01]  /*4240*/  MOV R181, R75 ;  /* 0x0000004b00b57202 */ /* 0x000fe20000000f00 */
[----:B------:R-:W-:-:S02]  /*4250*/  IMAD.MOV.U32 R182, RZ, RZ, R72 ;  /* 0x000000ffffb67224 */ /* 0x000fc400078e0048 */
[----:B------:R-:W-:-:S03]  /*4260*/  IMAD.MOV.U32 R183, RZ, RZ, R73 ;  /* 0x000000ffffb77224 */ /* 0x000fc600078e0049 */
[----:B------:R-:W-:Y:S01]  /*4270*/  IMAD.MOV.U32 R179, RZ, RZ, R59 ;  /* 0x000000ffffb37224 */ /* 0x000fe200078e003b */
[----:B------:R-:W-:Y:S01]  /*4280*/  MOV R177, R60 ;  /* 0x0000003c00b17202 */ /* 0x000fe20000000f00 */
[----:B------:R-:W-:Y:S01]  /*4290*/  IMAD.MOV.U32 R178, RZ, RZ, R62 ;  /* 0x000000ffffb27224 */ /* 0x000fe200078e003e */
[C---:B------:R-:W-:Y:S01]  /*42a0*/  HMMA.16816.F32 R40, R4.reuse, R16, R164 ;  /* 0x000000100428723c */ /* 0x040fe200000018a4 */
[----:B------:R-:W-:Y:S01]  /*42b0*/  IMAD.MOV.U32 R176, RZ, RZ, R61 ;  /* 0x000000ffffb07224 */ /* 0x000fe200078e003d */
[----:B------:R-:W3:Y:S01]  /*42c0*/  LDSM.16.MT88.4 R16, [R226+0x4100] ;  /* 0x00410000e210783b */ /* 0x000ee20000004200 */
[----:B------:R-:W-:Y:S02]  /*42d0*/  IMAD.MOV.U32 R59, RZ, RZ, R46 ;  /* 0x000000ffff3b7224 */ /* 0x000fe400078e002e */
[----:B------:R-:W-:Y:S02]  /*42e0*/  IMAD.MOV.U32 R46, RZ, RZ, R49 ;  /* 0x000000ffff2e7224 */ /* 0x000fe400078e0031 */
[----:B------:R-:W-:Y:S01]  /*42f0*/  MOV R167, R44 ;  /* 0x0000002c00a77202 */ /* 0x000fe20000000f00 */
[----:B--2---:R-:W-:Y:S01]  /*4300*/  HMMA.16816.F32 R72, R4, R22, R152 ;  /* 0x000000160448723c */ /* 0x004fe20000001898 */
[----:B------:R-:W-:Y:S01]  /*4310*/  IMAD.MOV.U32 R166, RZ, RZ, R45 ;  /* 0x000000ffffa67224 */ /* 0x000fe200078e002d */
[----:B------:R-:W-:Y:S01]  /*4320*/  MOV R164, R47 ;  /* 0x0000002f00a47202 */ /* 0x000fe20000000f00 */
[----:B------:R-:W-:-:S04]  /*4330*/  IMAD.MOV.U32 R165, RZ, RZ, R46 ;  /* 0x000000ffffa57224 */ /* 0x000fc800078e002e */
[----:B------:R-:W-:Y:S01]  /*4340*/  MOV R154, R57 ;  /* 0x00000039009a7202 */ /* 0x000fe20000000f00 */
[----:B------:R-:W-:Y:S02]  /*4350*/  IMAD.MOV.U32 R153, RZ, RZ, R59 ;  /* 0x000000ffff997224 */ /* 0x000fe400078e003b */
[----:B------:R-:W-:Y:S01]  /*4360*/  IMAD.MOV.U32 R152, RZ, RZ, R26 ;  /* 0x000000ffff987224 */ /* 0x000fe200078e001a */
[C---:B-1----:R-:W-:Y:S01]  /*4370*/  HMMA.16816.F32 R60, R4.reuse, R8, R172 ;  /* 0x00000008043c723c */ /* 0x042fe200000018ac */
[----:B------:R1:W-:Y:S06]  /*4380*/  MUFU.EX2 R173, R0 ;  /* 0x0000000000ad7308 */ /* 0x0003ec0000000800 */
[----:B------:R-:W-:Y:S01]  /*4390*/  IMAD.MOV.U32 R175, RZ, RZ, R50 ;  /* 0x000000ffffaf7224 */ /* 0x000fe200078e0032 */
[----:B------:R-:W-:Y:S01]  /*43a0*/  MOV R174, R51 ;  /* 0x0000003300ae7202 */ /* 0x000fe20000000f00 */
[----:B------:R-:W-:Y:S01]  /*43b0*/  IMAD.MOV.U32 R172, RZ, RZ, R58 ;  /* 0x000000ffffac7224 */ /* 0x000fe200078e003a */
[C---:B------:R-:W-:Y:S01]  /*43c0*/  HMMA.16816.F32 R48, R4.reuse, R10, R168 ;  /* 0x0000000a0430723c */ /* 0x040fe200000018a8 */
[----:B------:R-:W2:Y:S06]  /*43d0*/  LDSM.16.MT88.4 R8, [R225+0x4100] ;  /* 0x00410000e108783b */ /* 0x000eac0000004200 */
[----:B------:R-:W-:Y:S01]  /*43e0*/  IMAD.MOV.U32 R168, RZ, RZ, R56 ;  /* 0x000000ffffa87224 */ /* 0x000fe200078e0038 */
[----:B------:R-:W-:Y:S01]  /*43f0*/  MOV R169, R39 ;  /* 0x0000002700a97202 */ /* 0x000fe20000000f00 */
[----:B---3--:R-:W-:Y:S01]  /*4400*/  HMMA.16816.F32 R32, R4, R16, R92 ;  /* 0x000000100420723c */ /* 0x008fe2000000185c */
[----:B-1----:R-:W-:-:S02]  /*4410*/  FFMA.FTZ R0, R103, c[0x0][0x2d0], -R12 ;  /* 0x0000b40067007a23 */ /* 0x002fc4000001080c */
[----:B------:R-:W-:Y:S02]  /*4420*/  IMAD.MOV.U32 R171, RZ, RZ, R37 ;  /* 0x000000ffffab7224 */ /* 0x000fe400078e0025 */
[----:B------:R-:W-:Y:S02]  /*4430*/  IMAD.MOV.U32 R170, RZ, RZ, R38 ;  /* 0x000000ffffaa7224 */ /* 0x000fe400078e0026 */
[----:B------:R-:W-:Y:S01]  /*4440*/  IMAD.MOV.U32 R103, RZ, RZ, R181 ;  /* 0x000000ffff677224 */ /* 0x000fe200078e00b5 */
[C---:B------:R-:W-:Y:S01]  /*4450*/  HMMA.16816.F32 R80, R4.reuse, R18, R148 ;  /* 0x000000120450723c */ /* 0x040fe20000001894 */
[----:B------:R-:W-:Y:S07]  /*4460*/  LDSM.16.MT88.4 R16, [R229+0x7100] ;  /* 0x00710000e510783b */ /* 0x000fee0000004200 */
[C---:B------:R-:W-:Y:S01]  /*4470*/  HMMA.16816.F32 R36, R4.reuse, R20, R128 ;  /* 0x000000140424723c */ /* 0x040fe20000001880 */
[----:B------:R-:W1:Y:S07]  /*4480*/  LDSM.16.MT88.4 R20, [R226+0x7100] ;  /* 0x00710000e214783b */ /* 0x000e6e0000004200 */
[C---:B--2---:R-:W-:Y:S01]  /*4490*/  HMMA.16816.F32 R56, R4.reuse, R8, R144 ;  /* 0x000000080438723c */ /* 0x044fe20000001890 */
[----:B------:R2:W3:Y:S06]  /*44a0*/  MUFU.EX2 R144, R0 ;  /* 0x0000000000907308 */ /* 0x0004ec0000000800 */
[----:B------:R-:W-:Y:S01]  /*44b0*/  IMAD.MOV.U32 R147, RZ, RZ, R27 ;  /* 0x000000ffff937224 */ /* 0x000fe200078e001b */
[----:B------:R-:W-:Y:S01]  /*44c0*/  HMMA.16816.F32 R44, R4, R10, R136 ;  /* 0x0000000a042c723c */ /* 0x000fe20000001888 */
[----:B------:R-:W4:Y:S01]  /*44d0*/  LDSM.16.MT88.4 R8, [R229+0x4100] ;  /* 0x00410000e508783b */ /* 0x000f220000004200 */
[----:B------:R-:W-:Y:S01]  /*44e0*/  MOV R146, R24 ;  /* 0x0000001800927202 */ /* 0x000fe20000000f00 */
[----:B------:R-:W-:-:S02]  /*44f0*/  IMAD.MOV.U32 R145, RZ, RZ, R25 ;  /* 0x000000ffff917224 */ /* 0x000fc400078e0019 */
[----:B------:R-:W3:Y:S02]  /*4500*/  LDSM.16.MT88.4 R24, [R228+0x4100] ;  /* 0x00410000e418783b */ /* 0x000ee40000004200 */
[----:B------:R-:W-:Y:S01]  /*4510*/  IMAD.MOV.U32 R139, RZ, RZ, R14 ;  /* 0x000000ffff8b7224 */ /* 0x000fe200078e000e */
[----:B------:R-:W-:Y:S01]  /*4520*/  MOV R138, R171 ;  /* 0x000000ab008a7202 */ /* 0x000fe20000000f00 */
[----:B--2---:R-:W-:Y:S02]  /*4530*/  FFMA.FTZ R0, R102, c[0x0][0x2d0], -R12 ;  /* 0x0000b40066007a23 */ /* 0x004fe4000001080c */
[----:B------:R-:W-:Y:S02]  /*4540*/  IMAD.MOV.U32 R136, RZ, RZ, R169 ;  /* 0x000000ffff887224 */ /* 0x000fe400078e00a9 */
[----:B------:R2:W-:Y:S01]  /*4550*/  MUFU.EX2 R14, R0 ;  /* 0x00000000000e7308 */ /* 0x0005e20000000800 */
[----:B------:R-:W-:Y:S02]  /*4560*/  IMAD.MOV.U32 R137, RZ, RZ, R170 ;  /* 0x000000ffff897224 */ /* 0x000fe400078e00aa */
[----:B------:R-:W-:Y:S01]  /*4570*/  IMAD.MOV.U32 R102, RZ, RZ, R180 ;  /* 0x000000ffff667224 */ /* 0x000fe200078e00b4 */
[C---:B-1----:R-:W-:Y:S08]  /*4580*/  HMMA.16816.F32 R128, R4.reuse, R22, R112 ;  /* 0x000000160480723c */ /* 0x042ff00000001870 */
[----:B------:R-:W-:Y:S01]  /*4590*/  HMMA.16816.F32 R108, R4, R20, R108 ;  /* 0x00000014046c723c */ /* 0x000fe2000000186c */
[----:B--2---:R-:W-:Y:S01]  /*45a0*/  FFMA.FTZ R0, R101, c[0x0][0x2d0], -R12 ;  /* 0x0000b40065007a23 */ /* 0x004fe2000001080c */
[----:B------:R-:W-:-:S02]  /*45b0*/  MOV R101, R145 ;  /* 0x0000009100657202 */ /* 0x000fc40000000f00 */
[----:B------:R-:W-:Y:S01]  /*45c0*/  MOV R145, R176 ;  /* 0x000000b000917202 */ /* 0x000fe20000000f00 */
[----:B------:R1:W2:Y:S03]  /*45d0*/  MUFU.EX2 R155, R0 ;  /* 0x00000000009b7308 */ /* 0x0002a60000000800 */
[C---:B------:R-:W-:Y:S08]  /*45e0*/  HMMA.16816.F32 R112, R4.reuse, R18, R84 ;  /* 0x000000120470723c */ /* 0x040ff00000001854 */
[----:B----4-:R-:W-:Y:S01]  /*45f0*/  HMMA.16816.F32 R88, R4, R8, R140 ;  /* 0x000000080458723c */ /* 0x010fe2000000188c */
[----:B-1----:R-:W-:-:S07]  /*4600*/  FFMA.FTZ R0, R252, c[0x0][0x2d0], -R2 ;  /* 0x0000b400fc007a23 */ /* 0x002fce0000010802 */
[C---:B------:R-:W-:Y:S01]  /*4610*/  HMMA.16816.F32 R92, R4.reuse, R10, R132 ;  /* 0x0000000a045c723c */ /* 0x040fe20000001884 */
[----:B------:R-:W1:Y:S01]  /*4620*/  LDSM.16.MT88.4 R8, [R225+0x7100] ;  /* 0x00710000e108783b */ /* 0x000e620000004200 */
[----:B------:R4:W-:Y:S06]  /*4630*/  MUFU.EX2 R249, R0 ;  /* 0x0000000000f97308 */ /* 0x0009ec0000000800 */
[C---:B---3--:R-:W-:Y:S08]  /*4640*/  HMMA.16816.F32 R132, R4.reuse, R26, R124 ;  /* 0x0000001a0484723c */ /* 0x048ff0000000187c */
[----:B------:R-:W-:Y:S01]  /*4650*/  HMMA.16816.F32 R96, R4, R24, R96 ;  /* 0x000000180460723c */ /* 0x000fe20000001860 */
[----:B----4-:R-:W-:-:S04]  /*4660*/  FFMA.FTZ R0, R251, c[0x0][0x2d0], -R2 ;  /* 0x0000b400fb007a23 */ /* 0x010fc80000010802 */
[----:B------:R3:W4:Y:S02]  /*4670*/  MUFU.EX2 R251, R0 ;  /* 0x0000000000fb7308 */ /* 0x0007240000000800 */
[----:B------:R-:W-:Y:S01]  /*4680*/  MOV R25, R168 ;  /* 0x000000a800197202 */ /* 0x000fe20000000f00 */
[--C-:B---3--:R-:W-:Y:S01]  /*4690*/  FFMA.FTZ R0, R250, c[0x0][0x2d0], -R2.reuse ;  /* 0x0000b400fa007a23 */ /* 0x108fe20000010802 */
[C---:B-1----:R-:W-:Y:S04]  /*46a0*/  HMMA.16816.F32 R124, R4.reuse, R8, R120 ;  /* 0x00000008047c723c */ /* 0x042fe80000001878 */
[----:B------:R1:W-:Y:S04]  /*46b0*/  MUFU.EX2 R250, R0 ;  /* 0x0000000000fa7308 */ /* 0x0003e80000000800 */
[C---:B------:R-:W-:Y:S01]  /*46c0*/  HMMA.16816.F32 R116, R4.reuse, R10, R116 ;  /* 0x0000000a0474723c */ /* 0x040fe20000001874 */
[----:B------:R-:W3:Y:S07]  /*46d0*/  LDSM.16.MT88.4 R8, [R228+0x7100] ;  /* 0x00710000e408783b */ /* 0x000eee0000004200 */
[----:B------:R-:W-:Y:S01]  /*46e0*/  HMMA.16816.F32 R120, R4, R16, R104 ;  /* 0x000000100478723c */ /* 0x000fe20000001868 */
[----:B------:R-:W2:Y:S01]  /*46f0*/  LDSM.16.MT88.4 R16, [R226+0x1900] ;  /* 0x00190000e210783b */ /* 0x000ea20000004200 */
[----:B-1----:R-:W-:-:S02]  /*4700*/  FFMA.FTZ R0, R139, c[0x0][0x2d0], -R2 ;  /* 0x0000b4008b007a23 */ /* 0x002fc40000010802 */
[----:B------:R-:W-:Y:S01]  /*4710*/  IMAD.MOV.U32 R139, RZ, RZ, R174 ;  /* 0x000000ffff8b7224 */ /* 0x000fe200078e00ae */
[----:B------:R-:W-:Y:S01]  /*4720*/  MOV R174, R165 ;  /* 0x000000a500ae7202 */ /* 0x000fe20000000f00 */
[----:B------:R-:W1:Y:S02]  /*4730*/  MUFU.EX2 R252, R0 ;  /* 0x0000000000fc7308 */ /* 0x000e640000000800 */
[C---:B---3--:R-:W-:Y:S07]  /*4740*/  HMMA.16816.F32 R104, R4.reuse, R8, R68 ;  /* 0x000000080468723c */ /* 0x048fee0000001844 */
[----:B------:R-:W-:Y:S01]  /*4750*/  IMAD.MOV.U32 R71, RZ, RZ, R146 ;  /* 0x000000ffff477224 */ /* 0x000fe200078e0092 */
[----:B------:R-:W-:Y:S01]  /*4760*/  HMMA.16816.F32 R28, R4, R10, R28 ;  /* 0x0000000a041c723c */ /* 0x000fe2000000181c */
[----:B------:R-:W3:Y:S01]  /*4770*/  LDSM.16.MT88.4 R8, [R225+0x1900] ;  /* 0x00190000e108783b */ /* 0x000ee20000004200 */
[----:B------:R-:W-:Y:S01]  /*4780*/  MOV R69, R152 ;  /* 0x0000009800457202 */ /* 0x000fe20000000f00 */
[----:B------:R-:W-:Y:S01]  /*4790*/  IMAD.MOV.U32 R68, RZ, RZ, R153 ;  /* 0x000000ffff447224 */ /* 0x000fe200078e0099 */
[----:B------:R-:W-:Y:S01]  /*47a0*/  MOV R153, R179 ;  /* 0x000000b300997202 */ /* 0x000fe20000000f00 */
[----:B------:R-:W-:-:S02]  /*47b0*/  IMAD.MOV.U32 R146, RZ, RZ, R177 ;  /* 0x000000ffff927224 */ /* 0x000fc400078e00b1 */
[----:B------:R-:W-:Y:S01]  /*47c0*/  F2FP.PACK_AB R4, R144, R173 ;  /* 0x000000ad9004723e */ /* 0x000fe200000000ff */
[----:B------:R-:W-:Y:S01]  /*47d0*/  IMAD.MOV.U32 R152, RZ, RZ, R178 ;  /* 0x000000ffff987224 */ /* 0x000fe200078e00b2 */
[----:B--2---:R-:W-:Y:S01]  /*47e0*/  F2FP.PACK_AB R6, R155, R14 ;  /* 0x0000000e9b06723e */ /* 0x004fe200000000ff */
[----:B------:R-:W-:Y:S01]  /*47f0*/  IMAD.MOV.U32 R70, RZ, RZ, R147 ;  /* 0x000000ffff467224 */ /* 0x000fe200078e0093 */
[----:B----4-:R-:W-:Y:S01]  /*4800*/  F2FP.PACK_AB R5, R251, R249 ;  /* 0x000000f9fb05723e */ /* 0x010fe200000000ff */
[----:B------:R-:W-:Y:S01]  /*4810*/  IMAD.MOV.U32 R147, RZ, RZ, R154 ;  /* 0x000000ffff937224 */ /* 0x000fe200078e009a */
[----:B-1----:R-:W-:Y:S01]  /*4820*/  F2FP.PACK_AB R7, R252, R250 ;  /* 0x000000fafc07723e */ /* 0x002fe200000000ff */
[----:B------:R-:W-:Y:S02]  /*4830*/  IMAD.MOV.U32 R154, RZ, RZ, R175 ;  /* 0x000000ffff9a7224 */ /* 0x000fe400078e00af */
[----:B------:R-:W-:-:S04]  /*4840*/  IMAD.MOV.U32 R175, RZ, RZ, R166 ;  /* 0x000000ffffaf7224 */ /* 0x000fc800078e00a6 */
[C---:B------:R-:W-:Y:S08]  /*4850*/  HMMA.16816.F32 R168, R4.reuse, R16, R40 ;  /* 0x0000001004a8723c */ /* 0x040ff00000001828 */
[C---:B---3--:R-:W-:Y:S07]  /*4860*/  HMMA.16816.F32 R20, R4.reuse, R8, R64 ;  /* 0x000000080414723c */ /* 0x048fee0000001840 */
[----:B------:R-:W-:Y:S01]  /*4870*/  IMAD.MOV.U32 R67, RZ, RZ, R164 ;  /* 0x000000ffff437224 */ /* 0x000fe200078e00a4 */
[----:B------:R-:W-:Y:S01]  /*4880*/  HMMA.16816.F32 R176, R4, R10, R52 ;  /* 0x0000000a04b0723c */ /* 0x000fe20000001834 */
[----:B------:R-:W1:Y:S01]  /*4890*/  LDSM.16.MT88.4 R8, [R229+0x1900] ;  /* 0x00190000e508783b */ /* 0x000e620000004200 */
[----:B------:R-:W-:-:S06]  /*48a0*/  IMAD.MOV.U32 R66, RZ, RZ, R167 ;  /* 0x000000ffff427224 */ /* 0x000fcc00078e00a7 */
[----:B------:R-:W-:Y:S01]  /*48b0*/  HMMA.16816.F32 R164, R4, R18, R76 ;  /* 0x0000001204a4723c */ /* 0x000fe2000000184c */
[----:B------:R-:W2:Y:S06]  /*48c0*/  LDSM.16.MT88.4 R16, [R226+0x4900] ;  /* 0x00490000e210783b */ /* 0x000eac0000004200 */
[----:B------:R-:W-:Y:S01]  /*48d0*/  IMAD.MOV.U32 R76, RZ, RZ, R144 ;  /* 0x000000ffff4c7224 */ /* 0x000fe200078e0090 */
[----:B------:R-:W-:Y:S01]  /*48e0*/  MOV R65, R21 ;  /* 0x0000001500417202 */ /* 0x000fe20000000f00 */
[----:B------:R-:W-:Y:S02]  /*48f0*/  IMAD.MOV.U32 R24, RZ, RZ, R22 ;  /* 0x000000ffff187224 */ /* 0x000fe400078e0016 */
[----:B------:R-:W-:-:S02]  /*4900*/  IMAD.MOV.U32 R0, RZ, RZ, R23 ;  /* 0x000000ffff007224 */ /* 0x000fc400078e0017 */
[----:B------:R-:W-:Y:S01]  /*4910*/  IMAD.MOV.U32 R64, RZ, RZ, R20 ;  /* 0x000000ffff407224 */ /* 0x000fe200078e0014 */
[----:B------:R-:W-:Y:S01]  /*4920*/  MOV R77, R24 ;  /* 0x00000018004d7202 */ /* 0x000fe20000000f00 */
[----:B------:R-:W3:Y:S01]  /*4930*/  LDSM.16.MT88.4 R20, [R228+0x1900] ;  /* 0x00190000e414783b */ /* 0x000ee20000004200 */
[----:B------:R-:W-:Y:S02]  /*4940*/  IMAD.MOV.U32 R78, RZ, RZ, R0 ;  /* 0x000000ffff4e7224 */ /* 0x000fe400078e0000 */
[----:B------:R-:W-:Y:S02]  /*4950*/  IMAD.MOV.U32 R0, RZ, RZ, R152 ;  /* 0x000000ffff007224 */ /* 0x000fe400078e0098 */
[----:B------:R-:W-:Y:S01]  /*4960*/  IMAD.MOV.U32 R152, RZ, RZ, R153 ;  /* 0x000000ffff987224 */ /* 0x000fe200078e0099 */
[----:B------:R-:W-:Y:S01]  /*4970*/  MOV R153, R154 ;  /* 0x0000009a00997202 */ /* 0x000fe20000000f00 */
[----:B------:R-:W-:Y:S02]  /*4980*/  IMAD.MOV.U32 R154, RZ, RZ, R183 ;  /* 0x000000ffff9a7224 */ /* 0x000fe400078e00b7 */
[----:B------:R-:W-:-:S02]  /*4990*/  IMAD.MOV.U32 R79, RZ, RZ, R145 ;  /* 0x000000ffff4f7224 */ /* 0x000fc400078e0091 */
[----:B------:R-:W-:Y:S01]  /*49a0*/  FFMA.FTZ R0, R0, c[0x0][0x2d0], -R12 ;  /* 0x0000b40000007a23 */ /* 0x000fe2000001080c */
[C---:B-1----:R-:W-:Y:S07]  /*49b0*/  HMMA.16816.F32 R148, R4.reuse, R8, R60 ;  /* 0x000000080494723c */ /* 0x042fee000000183c */
[----:B------:R-:W-:Y:S01]  /*49c0*/  IMAD.MOV.U32 R61, RZ, RZ, R137 ;  /* 0x000000ffff3d7224 */ /* 0x000fe200078e0089 */
[----:B------:R-:W-:Y:S01]  /*49d0*/  HMMA.16816.F32 R140, R4, R10, R48 ;  /* 0x0000000a048c723c */ /* 0x000fe20000001830 */
[----:B------:R-:W1:Y:S01]  /*49e0*/  LDSM.16.MT88.4 R8, [R225+0x4900] ;  /* 0x00490000e108783b */ /* 0x000e620000004200 */
[----:B------:R-:W-:Y:S01]  /*49f0*/  MOV R62, R138 ;  /* 0x0000008a003e7202 */ /* 0x000fe20000000f00 */
[----:B------:R-:W-:-:S04]  /*4a00*/  IMAD.MOV.U32 R63, RZ, RZ, R139 ;  /* 0x000000ffff3f7224 */ /* 0x000fc800078e008b */
[----:B------:R-:W-:Y:S01]  /*4a10*/  MOV R48, R182 ;  /* 0x000000b600307202 */ /* 0x000fe20000000f00 */
[----:B------:R-:W-:Y:S01]  /*4a20*/  IMAD.MOV.U32 R50, RZ, RZ, R136 ;  /* 0x000000ffff327224 */ /* 0x000fe200078e0088 */
[----:B------:R-:W-:Y:S01]  /*4a30*/  MOV R49, R146 ;  /* 0x0000009200317202 */ /* 0x000fe20000000f00 */
[C---:B--2---:R-:W-:Y:S01]  /*4a40*/  HMMA.16816.F32 R52, R4.reuse, R16, R32 ;  /* 0x000000100434723c */ /* 0x044fe20000001820 */
[----:B------:R-:W-:Y:S02]  /*4a50*/  MOV R51, R25 ;  /* 0x0000001900337202 */ /* 0x000fe40000000f00 */
[----:B------:R-:W2:Y:S01]  /*4a60*/  LDSM.16.MT88.4 R24, [R228+0x4900] ;  /* 0x00490000e418783b */ /* 0x000ea20000004200 */
[----:B------:R-:W-:Y:S02]  /*4a70*/  MOV R60, R63 ;  /* 0x0000003f003c7202 */ /* 0x000fe40000000f00 */
[----:B------:R-:W-:Y:S02]  /*4a80*/  MOV R63, R78 ;  /* 0x0000004e003f7202 */ /* 0x000fe40000000f00 */
[C---:B---3--:R-:W-:Y:S07]  /*4a90*/  HMMA.16816.F32 R180, R4.reuse, R20, R36 ;  /* 0x0000001404b4723c */ /* 0x048fee0000001824 */
[----:B------:R-:W-:Y:S01]  /*4aa0*/  IMAD.MOV.U32 R20, RZ, RZ, R147 ;  /* 0x000000ffff147224 */ /* 0x000fe200078e0093 */
[----:B------:R-:W-:Y:S01]  /*4ab0*/  MOV R36, R172 ;  /* 0x000000ac00247202 */ /* 0x000fe20000000f00 */
[----:B------:R-:W-:Y:S01]  /*4ac0*/  IMAD.MOV.U32 R21, RZ, RZ, R62 ;  /* 0x000000ffff157224 */ /* 0x000fe200078e003e */
[----:B------:R-:W-:Y:S01]  /*4ad0*/  MOV R39, R175 ;  /* 0x000000af00277202 */ /* 0x000fe20000000f00 */
[----:B------:R-:W-:Y:S01]  /*4ae0*/  IMAD.MOV.U32 R62, RZ, RZ, R77 ;  /* 0x000000ffff3e7224 */ /* 0x000fe200078e004d */
[----:B------:R-:W-:Y:S01]  /*4af0*/  HMMA.16816.F32 R40, R4, R18, R80 ;  /* 0x000000120428723c */ /* 0x000fe20000001850 */
[----:B------:R-:W-:Y:S01]  /*4b00*/  IMAD.MOV.U32 R37, RZ, RZ, R173 ;  /* 0x000000ffff257224 */ /* 0x000fe200078e00ad */
[----:B------:R-:W3:Y:S01]  /*4b10*/  LDSM.16.MT88.4 R16, [R229+0x7900] ;  /* 0x00790000e510783b */ /* 0x000ee20000004200 */
[----:B------:R-:W-:-:S05]  /*4b20*/  IMAD.MOV.U32 R38, RZ, RZ, R174 ;  /* 0x000000ffff267224 */ /* 0x000fca00078e00ae */
[C---:B------:R-:W-:Y:S07]  /*4b30*/  HMMA.16816.F32 R172, R4.reuse, R22, R72 ;  /* 0x0000001604ac723c */ /* 0x040fee0000001848 */
[----:B------:R-:W-:Y:S01]  /*4b40*/  MOV R72, R36 ;  /* 0x0000002400487202 */ /* 0x000fe20000000f00 */
[----:B-1----:R-:W-:Y:S01]  /*4b50*/  HMMA.16816.F32 R144, R4, R8, R56 ;  /* 0x000000080490723c */ /* 0x002fe20000001838 */
[----:B------:R-:W-:Y:S01]  /*4b60*/  IMAD.MOV.U32 R73, RZ, RZ, R37 ;  /* 0x000000ffff497224 */ /* 0x000fe200078e0025 */
[----:B------:R-:W-:Y:S01]  /*4b70*/  MOV R75, R39 ;  /* 0x00000027004b7202 */ /* 0x000fe20000000f00 */
[----:B------:R-:W-:Y:S01]  /*4b80*/  IMAD.MOV.U32 R74, RZ, RZ, R38 ;  /* 0x000000ffff4a7224 */ /* 0x000fe200078e0026 */
[----:B------:R-:W-:Y:S01]  /*4b90*/  MOV R38, R50 ;  /* 0x0000003200267202 */ /* 0x000fe20000000f00 */
[----:B------:R-:W-:-:S02]  /*4ba0*/  IMAD.MOV.U32 R36, RZ, RZ, R48 ;  /* 0x000000ffff247224 */ /* 0x000fc400078e0030 */
[----:B------:R-:W-:Y:S01]  /*4bb0*/  IMAD.MOV.U32 R37, RZ, RZ, R49 ;  /* 0x000000ffff257224 */ /* 0x000fe200078e0031 */
[----:B------:R-:W-:Y:S01]  /*4bc0*/  HMMA.16816.F32 R136, R4, R10, R44 ;  /* 0x0000000a0488723c */ /* 0x000fe2000000182c */
[----:B------:R-:W1:Y:S01]  /*4bd0*/  LDSM.16.MT88.4 R8, [R229+0x4900] ;  /* 0x00490000e508783b */ /* 0x000e620000004200 */
[----:B------:R-:W-:Y:S01]  /*4be0*/  IMAD.MOV.U32 R39, RZ, RZ, R51 ;  /* 0x000000ffff277224 */ /* 0x000fe200078e0033 */
[----:B------:R-:W-:Y:S01]  /*4bf0*/  MOV R49, R67 ;  /* 0x0000004300317202 */ /* 0x000fe20000000f00 */
[----:B------:R-:W-:Y:S01]  /*4c00*/  IMAD.MOV.U32 R48, RZ, RZ, R66 ;  /* 0x000000ffff307224 */ /* 0x000fe200078e0042 */
[----:B------:R-:W-:Y:S01]  /*4c10*/  MOV R67, R68 ;  /* 0x0000004400437202 */ /* 0x000fe20000000f00 */
[----:B------:R-:W-:Y:S01]  /*4c20*/  IMAD.MOV.U32 R50, RZ, RZ, R65 ;  /* 0x000000ffff327224 */ /* 0x000fe200078e0041 */
[----:B------:R-:W-:Y:S01]  /*4c30*/  MOV R66, R71 ;  /* 0x0000004700427202 */ /* 0x000fe20000000f00 */
[----:B------:R-:W-:Y:S02]  /*4c40*/  IMAD.MOV.U32 R51, RZ, RZ, R64 ;  /* 0x000000ffff337224 */ /* 0x000fe400078e0040 */
[----:B------:R-:W-:-:S02]  /*4c50*/  IMAD.MOV.U32 R64, RZ, RZ, R69 ;  /* 0x000000ffff407224 */ /* 0x000fc400078e0045 */
[----:B------:R-:W-:Y:S02]  /*4c60*/  IMAD.MOV.U32 R65, RZ, RZ, R70 ;  /* 0x000000ffff417224 */ /* 0x000fe400078e0046 */
[C---:B--2---:R-:W-:Y:S07]  /*4c70*/  HMMA.16816.F32 R68, R4.reuse, R24, R96 ;  /* 0x000000180444723c */ /* 0x044fee0000001860 */
[----:B------:R-:W-:Y:S01]  /*4c80*/  IMAD.MOV.U32 R99, RZ, RZ, R60 ;  /* 0x000000ffff637224 */ /* 0x000fe200078e003c */
[----:B------:R-:W-:Y:S01]  /*4c90*/  MOV R25, R49 ;  /* 0x0000003100197202 */ /* 0x000fe20000000f00 */
[----:B------:R-:W-:Y:S01]  /*4ca0*/  IMAD.MOV.U32 R24, RZ, RZ, R62 ;  /* 0x000000ffff187224 */ /* 0x000fe200078e003e */
[----:B---3--:R-:W-:Y:S01]  /*4cb0*/  HMMA.16816.F32 R56, R4, R18, R112 ;  /* 0x000000120438723c */ /* 0x008fe20000001870 */
[----:B------:R-:W-:-:S02]  /*4cc0*/  IMAD.MOV.U32 R96, RZ, RZ, R63 ;  /* 0x000000ffff607224 */ /* 0x000fc400078e003f */
[----:B------:R-:W-:-:S05]  /*4cd0*/  IMAD.MOV.U32 R97, RZ, RZ, R21 ;  /* 0x000000ffff617224 */ /* 0x000fca00078e0015 */
[----:B-1----:R-:W-:Y:S07]  /*4ce0*/  HMMA.16816.F32 R84, R4, R8, R88 ;  /* 0x000000080454723c */ /* 0x002fee0000001858 */
[----:B------:R-:W-:Y:S02]  /*4cf0*/  IMAD.MOV.U32 R89, RZ, RZ, R61 ;  /* 0x000000ffff597224 */ /* 0x000fe400078e003d */
[----:B------:R-:W-:Y:S02]  /*4d00*/  IMAD.MOV.U32 R61, RZ, RZ, R76 ;  /* 0x000000ffff3d7224 */ /* 0x000fe400078e004c */
[----:B------:R-:W-:-:S02]  /*4d10*/  IMAD.MOV.U32 R88, RZ, RZ, R79 ;  /* 0x000000ffff587224 */ /* 0x000fc400078e004f */
[C---:B------:R-:W-:Y:S01]  /*4d20*/  HMMA.16816.F32 R76, R4.reuse, R10, R92 ;  /* 0x0000000a044c723c */ /* 0x040fe2000000185c */
[----:B------:R-:W1:Y:S01]  /*4d30*/  LDSM.16.MT88.4 R8, [R225+0x7900] ;  /* 0x00790000e108783b */ /* 0x000e620000004200 */
[----:B------:R-:W-:Y:S01]  /*4d40*/  MOV R98, R61 ;  /* 0x0000003d00627202 */ /* 0x000fe20000000f00 */
[----:B------:R-:W-:Y:S02]  /*4d50*/  IMAD.MOV.U32 R90, RZ, RZ, R73 ;  /* 0x000000ffff5a7224 */ /* 0x000fe400078e0049 */
[----:B------:R-:W-:Y:S02]  /*4d60*/  IMAD.MOV.U32 R91, RZ, RZ, R74 ;  /* 0x000000ffff5b7224 */ /* 0x000fe400078e004a */
[----:B------:R-:W-:Y:S01]  /*4d70*/  IMAD.MOV.U32 R95, RZ, RZ, R37 ;  /* 0x000000ffff5f7224 */ /* 0x000fe200078e0025 */
[----:B------:R-:W-:Y:S01]  /*4d80*/  HMMA.16816.F32 R60, R4, R26, R132 ;  /* 0x0000001a043c723c */ /* 0x000fe20000001884 */
[----:B------:R-:W-:Y:S01]  /*4d90*/  MOV R94, R38 ;  /* 0x00000026005e7202 */ /* 0x000fe20000000f00 */
[----:B------:R-:W-:-:S02]  /*4da0*/  IMAD.MOV.U32 R93, RZ, RZ, R39 ;  /* 0x000000ffff5d7224 */ /* 0x000fc400078e0027 */
[----:B------:R-:W-:Y:S02]  /*4db0*/  IMAD.MOV.U32 R92, RZ, RZ, R20 ;  /* 0x000000ffff5c7224 */ /* 0x000fe400078e0014 */
[----:B------:R-:W2:Y:S01]  /*4dc0*/  LDSM.16.MT88.4 R20, [R226+0x7900] ;  /* 0x00790000e214783b */ /* 0x000ea20000004200 */
[----:B------:R-:W-:Y:S01]  /*4dd0*/  IMAD.MOV.U32 R132, RZ, RZ, R48 ;  /* 0x000000ffff847224 */ /* 0x000fe200078e0030 */
[----:B------:R-:W-:Y:S01]  /*4de0*/  MOV R26, R75 ;  /* 0x0000004b001a7202 */ /* 0x000fe20000000f00 */
[----:B------:R-:W-:Y:S01]  /*4df0*/  IMAD.MOV.U32 R135, RZ, RZ, R50 ;  /* 0x000000ffff877224 */ /* 0x000fe200078e0032 */
[----:B------:R-:W-:Y:S01]  /*4e00*/  MOV R133, R72 ;  /* 0x0000004800857202 */ /* 0x000fe20000000f00 */
[----:B------:R-:W-:Y:S02]  /*4e10*/  IMAD.MOV.U32 R134, RZ, RZ, R51 ;  /* 0x000000ffff867224 */ /* 0x000fe400078e0033 */
[----:B------:R-:W-:Y:S01]  /*4e20*/  IMAD.MOV.U32 R27, RZ, RZ, R36 ;  /* 0x000000ffff1b7224 */ /* 0x000fe200078e0024 */
[C---:B-1----:R-:W-:Y:S07]  /*4e30*/  HMMA.16816.F32 R48, R4.reuse, R8, R124 ;  /* 0x000000080430723c */ /* 0x042fee000000187c */
[----:B------:R-:W-:Y:S01]  /*4e40*/  MOV R124, R64 ;  /* 0x00000040007c7202 */ /* 0x000fe20000000f00 */
[----:B------:R-:W-:Y:S01]  /*4e50*/  HMMA.16816.F32 R36, R4, R10, R116 ;  /* 0x0000000a0424723c */ /* 0x000fe20000001874 */
[----:B------:R-:W-:Y:S01]  /*4e60*/  MOV R126, R66 ;  /* 0x00000042007e7202 */ /* 0x000fe20000000f00 */
[----:B------:R-:W-:Y:S01]  /*4e70*/  IMAD.MOV.U32 R125, RZ, RZ, R65 ;  /* 0x000000ffff7d7224 */ /* 0x000fe200078e0041 */
[----:B------:R-:W1:Y:S01]  /*4e80*/  LDSM.16.MT88.4 R8, [R228+0x7900] ;  /* 0x00790000e408783b */ /* 0x000e620000004200 */
[----:B------:R-:W-:-:S03]  /*4e90*/  IMAD.MOV.U32 R127, RZ, RZ, R67 ;  /* 0x000000ffff7f7224 */ /* 0x000fc600078e0043 */
[----:B------:R-:W-:Y:S01]  /*4ea0*/  MOV R118, R124 ;  /* 0x0000007c00767202 */ /* 0x000fe20000000f00 */
[----:B------:R-:W-:Y:S01]  /*4eb0*/  IMAD.MOV.U32 R119, RZ, RZ, R125 ;  /* 0x000000ffff777224 */ /* 0x000fe200078e007d */
        /* <DEDUP_REMOVED lines=16> */
[----:B------:R3:W-:Y:S01]  /*4fc0*/  MUFU.EX2 R101, R0 ;  /* 0x0000000000657308 */ /* 0x0007e20000000800 */
[----:B------:R-:W-:Y:S01]  /*4fd0*/  MOV R117, R119 ;  /* 0x0000007700757202 */ /* 0x000fe20000000f00 */
[----:B--2---:R-:W-:Y:S01]  /*4fe0*/  HMMA.16816.F32 R80, R4, R20, R108 ;  /* 0x000000140450723c */ /* 0x004fe2000000186c */
[----:B------:R-:W-:Y:S01]  /*4ff0*/  MOV R119, R125 ;  /* 0x0000007d00777202 */ /* 0x000fe20000000f00 */
[----:B------:R2:W5:Y:S01]  /*5000*/  LDL.LU R188, [R1+0x80] ;  /* 0x0000800001bc7983 */ /* 0x0005620000300800 */
[----:B------:R-:W-:-:S05]  /*5010*/  MOV R125, R127 ;  /* 0x0000007f007d7202 */ /* 0x000fca0000000f00 */
[----:B------:R-:W-:Y:S01]  /*5020*/  HMMA.16816.F32 R64, R4, R16, R120 ;  /* 0x000000100440723c */ /* 0x000fe20000001878 */
[----:B---3--:R-:W-:Y:S01]  /*5030*/  FFMA.FTZ R0, R118, c[0x0][0x2d0], -R12 ;  /* 0x0000b40076007a23 */ /* 0x008fe2000001080c */
[----:B------:R-:W-:Y:S01]  /*5040*/  MOV R127, R27 ;  /* 0x0000001b007f7202 */ /* 0x000fe20000000f00 */
[----:B------:R-:W-:-:S05]  /*5050*/  IMAD.MOV.U32 R118, RZ, RZ, R124 ;  /* 0x000000ffff767224 */ /* 0x000fca00078e007c */
[C---:B-1----:R-:W-:Y:S01]  /*5060*/  HMMA.16816.F32 R32, R4.reuse, R10, R28 ;  /* 0x0000000a0420723c */ /* 0x042fe2000000181c */
[----:B------:R-:W-:Y:S01]  /*5070*/  IMAD.MOV.U32 R124, RZ, RZ, R126 ;  /* 0x000000ffff7c7224 */ /* 0x000fe200078e007e */
[----:B------:R-:W-:Y:S01]  /*5080*/  LDSM.16.MT88.4 R16, [R226+0x2100] ;  /* 0x00210000e210783b */ /* 0x000fe20000004200 */
[----:B------:R-:W-:Y:S02]  /*5090*/  IMAD.MOV.U32 R126, RZ, RZ, R26 ;  /* 0x000000ffff7e7224 */ /* 0x000fe400078e001a */
[----:B------:R-:W-:Y:S02]  /*50a0*/  IMAD.MOV.U32 R26, RZ, RZ, R132 ;  /* 0x000000ffff1a7224 */ /* 0x000fe400078e0084 */
[----:B------:R-:W-:Y:S01]  /*50b0*/  IMAD.MOV.U32 R132, RZ, RZ, R134 ;  /* 0x000000ffff847224 */ /* 0x000fe200078e0086 */
[----:B------:R-:W-:Y:S01]  /*50c0*/  HMMA.16816.F32 R44, R4, R8, R104 ;  /* 0x00000008042c723c */ /* 0x000fe20000001868 */
[----:B------:R-:W-:Y:S01]  /*50d0*/  IMAD.MOV.U32 R116, RZ, RZ, R118 ;  /* 0x000000ffff747224 */ /* 0x000fe200078e0076 */
[----:B------:R-:W-:Y:S01]  /*50e0*/  MOV R27, R133 ;  /* 0x00000085001b7202 */ /* 0x000fe20000000f00 */
[----:B------:R-:W-:Y:S01]  /*50f0*/  IMAD.MOV.U32 R134, RZ, RZ, R24 ;  /* 0x000000ffff867224 */ /* 0x000fe200078e0018 */
[----:B------:R-:W1:Y:S01]  /*5100*/  LDSM.16.MT88.4 R8, [R229+0x2100] ;  /* 0x00210000e508783b */ /* 0x000e620000004200 */
[----:B------:R-:W-:-:S02]  /*5110*/  IMAD.MOV.U32 R118, RZ, RZ, R124 ;  /* 0x000000ffff767224 */ /* 0x000fc400078e007c */
[----:B------:R-:W-:Y:S01]  /*5120*/  IMAD.MOV.U32 R24, RZ, RZ, R97 ;  /* 0x000000ffff187224 */ /* 0x000fe200078e0061 */
[----:B------:R-:W-:Y:S01]  /*5130*/  HMMA.16816.F32 R72, R4, R22, R128 ;  /* 0x000000160448723c */ /* 0x000fe20000001880 */
[----:B------:R-:W-:Y:S01]  /*5140*/  IMAD.MOV.U32 R124, RZ, RZ, R126 ;  /* 0x000000ffff7c7224 */ /* 0x000fe200078e007e */
[----:B------:R-:W-:Y:S01]  /*5150*/  MOV R133, R135 ;  /* 0x0000008700857202 */ /* 0x000fe20000000f00 */
[----:B------:R-:W-:Y:S01]  /*5160*/  IMAD.MOV.U32 R97, RZ, RZ, R88 ;  /* 0x000000ffff617224 */ /* 0x000fe200078e0058 */
[----:B------:R-:W3:Y:S01]  /*5170*/  LDSM.16.MT88.4 R20, [R225+0x2100] ;  /* 0x00210000e114783b */ /* 0x000ee20000004200 */
[----:B------:R-:W-:Y:S02]  /*5180*/  IMAD.MOV.U32 R126, RZ, RZ, R26 ;  /* 0x000000ffff7e7224 */ /* 0x000fe400078e001a */
[----:B------:R-:W-:Y:S02]  /*5190*/  IMAD.MOV.U32 R88, RZ, RZ, R152 ;  /* 0x000000ffff587224 */ /* 0x000fe400078e0098 */
[----:B------:R-:W-:Y:S01]  /*51a0*/  IMAD.MOV.U32 R26, RZ, RZ, R132 ;  /* 0x000000ffff1a7224 */ /* 0x000fe200078e0084 */
[----:B------:R4:W1:Y:S01]  /*51b0*/  MUFU.EX2 R152, R0 ;  /* 0x0000000000987308 */ /* 0x0008620000000800 */
[----:B------:R-:W-:-:S02]  /*51c0*/  IMAD.MOV.U32 R132, RZ, RZ, R134 ;  /* 0x000000ffff847224 */ /* 0x000fc400078e0086 */
[----:B------:R-:W-:Y:S02]  /*51d0*/  IMAD.MOV.U32 R134, RZ, RZ, R24 ;  /* 0x000000ffff867224 */ /* 0x000fe400078e0018 */
[----:B------:R-:W-:Y:S02]  /*51e0*/  IMAD.MOV.U32 R24, RZ, RZ, R97 ;  /* 0x000000ffff187224 */ /* 0x000fe400078e0061 */
[----:B------:R-:W-:Y:S02]  /*51f0*/  IMAD.MOV.U32 R97, RZ, RZ, R88 ;  /* 0x000000ffff617224 */ /* 0x000fe400078e0058 */
[----:B------:R-:W-:Y:S02]  /*5200*/  IMAD.MOV.U32 R88, RZ, RZ, R153 ;  /* 0x000000ffff587224 */ /* 0x000fe400078e0099 */
[----:B----4-:R-:W-:Y:S01]  /*5210*/  FFMA.FTZ R0, R117, c[0x0][0x2d0], -R12 ;  /* 0x0000b40075007a23 */ /* 0x010fe2000001080c */
[----:B------:R-:W-:Y:S02]  /*5220*/  MOV R117, R119 ;  /* 0x0000007700757202 */ /* 0x000fe40000000f00 */
[----:B------:R-:W-:Y:S01]  /*5230*/  MOV R119, R125 ;  /* 0x0000007d00777202 */ /* 0x000fe20000000f00 */
[----:B------:R4:W-:Y:S01]  /*5240*/  MUFU.EX2 R153, R0 ;  /* 0x0000000000997308 */ /* 0x0009e20000000800 */
[----:B------:R-:W-:-:S02]  /*5250*/  MOV R125, R127 ;  /* 0x0000007f007d7202 */ /* 0x000fc40000000f00 */
[----:B------:R-:W-:Y:S02]  /*5260*/  MOV R135, R96 ;  /* 0x0000006000877202 */ /* 0x000fe40000000f00 */
[----:B------:R-:W-:Y:S02]  /*5270*/  MOV R127, R27 ;  /* 0x0000001b007f7202 */ /* 0x000fe40000000f00 */
[----:B------:R-:W-:Y:S02]  /*5280*/  MOV R96, R92 ;  /* 0x0000005c00607202 */ /* 0x000fe40000000f00 */
[----:B------:R-:W-:Y:S01]  /*5290*/  MOV R27, R133 ;  /* 0x00000085001b7202 */ /* 0x000fe20000000f00 */
[----:B----4-:R-:W-:Y:S02]  /*52a0*/  FFMA.FTZ R0, R116, c[0x0][0x2d0], -R12 ;  /* 0x0000b40074007a23 */ /* 0x010fe4000001080c */
[----:B------:R-:W-:Y:S01]  /*52b0*/  IMAD.MOV.U32 R116, RZ, RZ, R117 ;  /* 0x000000ffff747224 */ /* 0x000fe200078e0075 */
[----:B------:R-:W-:Y:S01]  /*52c0*/  MOV R117, R118 ;  /* 0x0000007600757202 */ /* 0x000fe20000000f00 */
[----:B------:R-:W-:Y:S01]  /*52d0*/  IMAD.MOV.U32 R118, RZ, RZ, R119 ;  /* 0x000000ffff767224 */ /* 0x000fe200078e0077 */
[----:B------:R-:W-:Y:S01]  /*52e0*/  MOV R119, R124 ;  /* 0x0000007c00777202 */ /* 0x000fe20000000f00 */
[----:B------:R-:W-:Y:S01]  /*52f0*/  IMAD.MOV.U32 R124, RZ, RZ, R125 ;  /* 0x000000ffff7c7224 */ /* 0x000fe200078e007d */
[----:B------:R-:W-:-:S02]  /*5300*/  MOV R92, R89 ;  /* 0x00000059005c7202 */ /* 0x000fc40000000f00 */
[----:B------:R-:W-:Y:S02]  /*5310*/  MOV R133, R135 ;  /* 0x0000008700857202 */ /* 0x000fe40000000f00 */
[----:B------:R-:W-:Y:S01]  /*5320*/  MOV R125, R126 ;  /* 0x0000007e007d7202 */ /* 0x000fe20000000f00 */
[----:B------:R-:W-:Y:S01]  /*5330*/  IMAD.MOV.U32 R126, RZ, RZ, R127 ;  /* 0x000000ffff7e7224 */ /* 0x000fe200078e007f */
[----:B------:R-:W-:Y:S02]  /*5340*/  MOV R89, R187 ;  /* 0x000000bb00597202 */ /* 0x000fe40000000f00 */
[----:B------:R-:W-:Y:S01]  /*5350*/  MOV R135, R96 ;  /* 0x0000006000877202 */ /* 0x000fe20000000f00 */
[----:B------:R-:W-:Y:S01]  /*5360*/  FFMA.FTZ R29, R156, c[0x0][0x2d0], -R2 ;  /* 0x0000b4009c1d7a23 */ /* 0x000fe20000010802 */
[----:B------:R-:W-:Y:S01]  /*5370*/  MOV R127, R26 ;  /* 0x0000001a007f7202 */ /* 0x000fe20000000f00 */
[----:B------:R-:W-:Y:S01]  /*5380*/  IMAD.MOV.U32 R26, RZ, RZ, R27 ;  /* 0x000000ffff1a7224 */ /* 0x000fe200078e001b */
[----:B------:R-:W-:Y:S01]  /*5390*/  MOV R96, R92 ;  /* 0x0000005c00607202 */ /* 0x000fe20000000f00 */
[----:B------:R2:W5:Y:S01]  /*53a0*/  LDL.LU R187, [R1+0x7c] ;  /* 0x00007c0001bb7983 */ /* 0x0005620000300800 */
[----:B------:R-:W-:Y:S01]  /*53b0*/  MOV R27, R132 ;  /* 0x00000084001b7202 */ /* 0x000fe20000000f00 */
[----:B------:R-:W-:Y:S01]  /*53c0*/  IMAD.MOV.U32 R132, RZ, RZ, R133 ;  /* 0x000000ffff847224 */ /* 0x000fe200078e0085 */
[----:B------:R-:W-:-:S02]  /*53d0*/  MOV R92, R89 ;  /* 0x00000059005c7202 */ /* 0x000fc40000000f00 */
[----:B------:R-:W-:Y:S01]  /*53e0*/  MOV R133, R134 ;  /* 0x0000008600857202 */ /* 0x000fe20000000f00 */
[----:B------:R-:W-:Y:S01]  /*53f0*/  IMAD.MOV.U32 R134, RZ, RZ, R135 ;  /* 0x000000ffff867224 */ /* 0x000fe200078e0087 */
[----:B------:R-:W-:Y:S02]  /*5400*/  MOV R89, R186 ;  /* 0x000000ba00597202 */ /* 0x000fe40000000f00 */
        /* <DEDUP_REMOVED lines=8> */
[----:B-1----:R-:W-:Y:S01]  /*5490*/  F2FP.PACK_AB R4, R152, R101 ;  /* 0x000000659804723e */ /* 0x002fe200000000ff */
[----:B------:R1:W4:Y:S01]  /*54a0*/  MUFU.EX2 R155, R0 ;  /* 0x00000000009b7308 */ /* 0x0003220000000800 */
[----:B------:R2:W5:Y:S01]  /*54b0*/  LDL.LU R186, [R1+0x78] ;  /* 0x0000780001ba7983 */ /* 0x0005620000300800 */
[----:B-1----:R-:W-:Y:S01]  /*54c0*/  FFMA.FTZ R0, R116, c[0x0][0x2d0], -R2 ;  /* 0x0000b40074007a23 */ /* 0x002fe20000010802 */
        /* <DEDUP_REMOVED lines=14> */
[----:B------:R-:W-:-:S02]  /*55b0*/  MOV R111, R117 ;  /* 0x00000075006f7202 */ /* 0x000fc40000000f00 */
[----:B------:R-:W-:Y:S01]  /*55c0*/  MOV R24, R96 ;  /* 0x0000006000187202 */ /* 0x000fe20000000f00 */
[----:B------:R-:W-:Y:S01]  /*55d0*/  IMAD.MOV.U32 R96, RZ, RZ, R97 ;  /* 0x000000ffff607224 */ /* 0x000fe200078e0061 */
[----:B------:R-:W-:Y:S02]  /*55e0*/  MOV R117, R119 ;  /* 0x0000007700757202 */ /* 0x000fe40000000f00 */
[----:B------:R-:W-:Y:S02]  /*55f0*/  MOV R119, R125 ;  /* 0x0000007d00777202 */ /* 0x000fe40000000f00 */
[----:B------:R-:W-:Y:S02]  /*5600*/  MOV R97, R92 ;  /* 0x0000005c00617202 */ /* 0x000fe40000000f00 */
[----:B------:R-:W-:Y:S01]  /*5610*/  MOV R125, R127 ;  /* 0x0000007f007d7202 */ /* 0x000fe20000000f00 */
[----:B------:R-:W-:Y:S01]  /*5620*/  IMAD.MOV.U32 R127, RZ, RZ, R26 ;  /* 0x000000ffff7f7224 */ /* 0x000fe200078e001a */
[----:B------:R1:W-:Y:S01]  /*5630*/  MUFU.EX2 R31, R0 ;  /* 0x00000000001f7308 */ /* 0x0003e20000000800 */
[----:B------:R-:W-:-:S02]  /*5640*/  IMAD.MOV.U32 R26, RZ, RZ, R132 ;  /* 0x000000ffff1a7224 */ /* 0x000fc400078e0084 */
[----:B------:R-:W-:Y:S02]  /*5650*/  IMAD.MOV.U32 R132, RZ, RZ, R134 ;  /* 0x000000ffff847224 */ /* 0x000fe400078e0086 */
[----:B------:R-:W-:Y:S02]  /*5660*/  IMAD.MOV.U32 R134, RZ, RZ, R24 ;  /* 0x000000ffff867224 */ /* 0x000fe400078e0018 */
[----:B------:R-:W-:Y:S02]  /*5670*/  IMAD.MOV.U32 R24, RZ, RZ, R97 ;  /* 0x000000ffff187224 */ /* 0x000fe400078e0061 */
[----:B------:R-:W-:Y:S02]  /*5680*/  IMAD.MOV.U32 R97, RZ, RZ, R102 ;  /* 0x000000ffff617224 */ /* 0x000fe400078e0066 */
[----:B-1----:R-:W-:-:S04]  /*5690*/  FFMA.FTZ R0, R116, c[0x0][0x2d0], -R2 ;  /* 0x0000b40074007a23 */ /* 0x002fc80000010802 */
[----:B------:R1:W1:Y:S01]  /*56a0*/  MUFU.EX2 R102, R0 ;  /* 0x0000000000667308 */ /* 0x0002620000000800 */
[----:B------:R-:W-:Y:S02]  /*56b0*/  IMAD.MOV.U32 R116, RZ, RZ, R118 ;  /* 0x000000ffff747224 */ /* 0x000fe400078e0076 */
[----:B------:R-:W-:Y:S02]  /*56c0*/  IMAD.MOV.U32 R118, RZ, RZ, R124 ;  /* 0x000000ffff767224 */ /* 0x000fe400078e007c */
[----:B------:R-:W-:Y:S02]  /*56d0*/  IMAD.MOV.U32 R124, RZ, RZ, R126 ;  /* 0x000000ffff7c7224 */ /* 0x000fe400078e007e */
[----:B------:R-:W-:Y:S02]  /*56e0*/  IMAD.MOV.U32 R110, RZ, RZ, R116 ;  /* 0x000000ffff6e7224 */ /* 0x000fe400078e0074 */
[----:B------:R-:W-:Y:S02]  /*56f0*/  IMAD.MOV.U32 R116, RZ, RZ, R118 ;  /* 0x000000ffff747224 */ /* 0x000fe400078e0076 */
[----:B-1----:R-:W-:Y:S01]  /*5700*/  FFMA.FTZ R0, R111, c[0x0][0x2d0], -R2 ;  /* 0x0000b4006f007a23 */ /* 0x002fe20000010802 */
[----:B------:R-:W-:-:S02]  /*5710*/  MOV R111, R117 ;  /* 0x00000075006f7202 */ /* 0x000fc40000000f00 */
[----:B------:R-:W-:Y:S02]  /*5720*/  MOV R117, R119 ;  /* 0x0000007700757202 */ /* 0x000fe40000000f00 */
[----:B------:R-:W-:Y:S01]  /*5730*/  MOV R119, R125 ;  /* 0x0000007d00777202 */ /* 0x000fe20000000f00 */
[----:B------:R-:W-:Y:S02]  /*5740*/  IMAD.MOV.U32 R125, RZ, RZ, R26 ;  /* 0x000000ffff7d7224 */ /* 0x000fe400078e001a */
        /* <DEDUP_REMOVED lines=9> */
[----:B------:R-:W-:-:S02]  /*57e0*/  IMAD.MOV.U32 R119, RZ, RZ, R26 ;  /* 0x000000ffff777224 */ /* 0x000fc400078e001a */
[----:B------:R-:W-:Y:S01]  /*57f0*/  IMAD.MOV.U32 R26, RZ, RZ, R132 ;  /* 0x000000ffff1a7224 */ /* 0x000fe200078e0084 */
[----:B------:R-:W-:Y:S01]  /*5800*/  MOV R126, R27 ;  /* 0x0000001b007e7202 */ /* 0x000fe20000000f00 */
[----:B------:R-:W-:Y:S02]  /*5810*/  IMAD.MOV.U32 R92, RZ, RZ, R185 ;  /* 0x000000ffff5c7224 */ /* 0x000fe400078e00b9 */
[----:B------:R-:W-:Y:S01]  /*5820*/  IMAD.MOV.U32 R132, RZ, RZ, R134 ;  /* 0x000000ffff847224 */ /* 0x000fe200078e0086 */
[----:B------:R-:W-:Y:S01]  /*5830*/  MOV R134, R154 ;  /* 0x0000009a00867202 */ /* 0x000fe20000000f00 */
[----:B------:R-:W-:Y:S01]  /*5840*/  FFMA.FTZ R28, R109, c[0x0][0x2d0], -R12 ;  /* 0x0000b4006d1c7a23 */ /* 0x000fe2000001080c */
[----:B------:R-:W-:Y:S01]  /*5850*/  MOV R27, R133 ;  /* 0x00000085001b7202 */ /* 0x000fe20000000f00 */
[----:B------:R2:W5:Y:S01]  /*5860*/  LDL.LU R185, [R1+0x74] ;  /* 0x0000740001b97983 */ /* 0x0005620000300800 */
[----:B-1----:R-:W-:Y:S02]  /*5870*/  FFMA.FTZ R0, R110, c[0x0][0x2d0], -R2 ;  /* 0x0000b4006e007a23 */ /* 0x002fe40000010802 */
[----:B------:R-:W-:-:S02]  /*5880*/  IMAD.MOV.U32 R110, RZ, RZ, R116 ;  /* 0x000000ffff6e7224 */ /* 0x000fc400078e0074 */
[----:B------:R-:W-:Y:S01]  /*5890*/  IMAD.MOV.U32 R116, RZ, RZ, R118 ;  /* 0x000000ffff747224 */ /* 0x000fe200078e0076 */
[----:B------:R-:W1:Y:S01]  /*58a0*/  MUFU.EX2 R154, R0 ;  /* 0x00000000009a7308 */ /* 0x000e620000000800 */
[----:B------:R-:W-:Y:S02]  /*58b0*/  MOV R133, R135 ;  /* 0x0000008700857202 */ /* 0x000fe40000000f00 */
[----:B------:R-:W-:Y:S02]  /*58c0*/  MOV R135, R96 ;  /* 0x0000006000877202 */ /* 0x000fe40000000f00 */
[----:B------:R-:W-:Y:S01]  /*58d0*/  MOV R109, R110 ;  /* 0x0000006e006d7202 */ /* 0x000fe20000000f00 */
[----:B------:R-:W-:Y:S01]  /*58e0*/  IMAD.MOV.U32 R110, RZ, RZ, R111 ;  /* 0x000000ffff6e7224 */ /* 0x000fe200078e006f */
[----:B------:R-:W-:Y:S02]  /*58f0*/  MOV R96, R92 ;  /* 0x0000005c00607202 */ /* 0x000fe40000000f00 */
[----:B------:R-:W-:-:S02]  /*5900*/  MOV R124, R27 ;  /* 0x0000001b007c7202 */ /* 0x000fc40000000f00 */
[----:B------:R-:W-:Y:S01]  /*5910*/  MOV R111, R116 ;  /* 0x00000074006f7202 */ /* 0x000fe20000000f00 */
[----:B------:R-:W-:Y:S01]  /*5920*/  IMAD.MOV.U32 R116, RZ, RZ, R117 ;  /* 0x000000ffff747224 */ /* 0x000fe200078e0075 */
[----:B------:R-:W-:Y:S02]  /*5930*/  MOV R27, R133 ;  /* 0x00000085001b7202 */ /* 0x000fe40000000f00 */
[----:B------:R-:W-:Y:S02]  /*5940*/  MOV R133, R135 ;  /* 0x0000008700857202 */ /* 0x000fe40000000f00 */
[----:B------:R-:W-:Y:S01]  /*5950*/  MOV R108, R109 ;  /* 0x0000006d006c7202 */ /* 0x000fe20000000f00 */
[----:B------:R-:W-:Y:S01]  /*5960*/  IMAD.MOV.U32 R109, RZ, RZ, R110 ;  /* 0x000000ffff6d7224 */ /* 0x000fe200078e006e */
[----:B------:R-:W-:Y:S02]  /*5970*/  MOV R135, R96 ;  /* 0x0000006000877202 */ /* 0x000fe40000000f00 */
[----:B------:R-:W-:Y:S01]  /*5980*/  MOV R110, R111 ;  /* 0x0000006f006e7202 */ /* 0x000fe20000000f00 */
[----:B------:R-:W-:Y:S01]  /*5990*/  IMAD.MOV.U32 R111, RZ, RZ, R116 ;  /* 0x000000ffff6f7224 */ /* 0x000fe200078e0074 */
[----:B------:R-:W-:Y:S01]  /*59a0*/  MOV R118, R27 ;  /* 0x0000001b00767202 */ /* 0x000fe20000000f00 */
[----:B------:R-:W-:Y:S01]  /*59b0*/  IMAD.MOV.U32 R131, RZ, RZ, R108 ;  /* 0x000000ffff837224 */ /* 0x000fe200078e006c */
[----:B------:R-:W-:-:S02]  /*59c0*/  MOV R27, R133 ;  /* 0x00000085001b7202 */ /* 0x000fc40000000f00 */
        /* <DEDUP_REMOVED lines=10> */
[----:B----4-:R-:W-:Y:S01]  /*5a70*/  F2FP.PACK_AB R6, R155, R153 ;  /* 0x000000999b06723e */ /* 0x010fe200000000ff */
[----:B------:R-:W-:Y:S01]  /*5a80*/  IMAD.MOV.U32 R130, RZ, RZ, R131 ;  /* 0x000000ffff827224 */ /* 0x000fe200078e0083 */
[----:B------:R-:W-:-:S02]  /*5a90*/  F2FP.PACK_AB R5, R102, R31 ;  /* 0x0000001f6605723e */ /* 0x000fc400000000ff */
[----:B-1----:R-:W-:Y:S01]  /*5aa0*/  F2FP.PACK_AB R7, R154, R103 ;  /* 0x000000679a07723e */ /* 0x002fe200000000ff */
        /* <DEDUP_REMOVED lines=10> */
[----:B------:R-:W-:Y:S01]  /*5b50*/  HMMA.16816.F32 R120, R4, R8, R148 ;  /* 0x000000080478723c */ /* 0x000fe20000001894 */
[----:B------:R-:W-:Y:S01]  /*5b60*/  IMAD.MOV.U32 R133, RZ, RZ, R24 ;  /* 0x000000ffff857224 */ /* 0x000fe200078e0018 */
[----:B------:R2:W5:Y:S01]  /*5b70*/  LDL.LU R184, [R1+0x70] ;  /* 0x0000700001b87983 */ /* 0x0005620000300800 */
[----:B------:R-:W-:-:S04]  /*5b80*/  MOV R116, R26 ;  /* 0x0000001a00747202 */ /* 0x000fc80000000f00 */
[----:B------:R-:W-:Y:S01]  /*5b90*/  MOV R151, R92 ;  /* 0x0000005c00977202 */ /* 0x000fe20000000f00 */
[----:B------:R-:W-:Y:S01]  /*5ba0*/  IMAD.MOV.U32 R150, RZ, RZ, R93 ;  /* 0x000000ffff967224 */ /* 0x000fe200078e005d */
[----:B------:R-:W-:Y:S01]  /*5bb0*/  MOV R149, R94 ;  /* 0x0000005e00957202 */ /* 0x000fe20000000f00 */
[----:B------:R-:W-:Y:S01]  /*5bc0*/  IMAD.MOV.U32 R148, RZ, RZ, R95 ;  /* 0x000000ffff947224 */ /* 0x000fe200078e005f */
[----:B------:R-:W-:Y:S01]  /*5bd0*/  MOV R128, R130 ;  /* 0x0000008200807202 */ /* 0x000fe20000000f00 */
[C---:B------:R-:W-:Y:S01]  /*5be0*/  HMMA.16816.F32 R92, R4.reuse, R10, R140 ;  /* 0x0000000a045c723c */ /* 0x040fe2000000188c */
[--C-:B------:R-:W-:Y:S01]  /*5bf0*/  FFMA.FTZ R27, R161, c[0x0][0x2d0], -R12.reuse ;  /* 0x0000b400a11b7a23 */ /* 0x100fe2000001080c */
[----:B------:R2:W5:Y:S01]  /*5c00*/  LDL.LU R163, [R1+0x6c] ;  /* 0x00006c0001a37983 */ /* 0x0005620000300800 */
[--C-:B------:R-:W-:Y:S02]  /*5c10*/  FFMA.FTZ R26, R160, c[0x0][0x2d0], -R12.reuse ;  /* 0x0000b400a01a7a23 */ /* 0x100fe4000001080c */
[----:B------:R-:W-:Y:S01]  /*5c20*/  FFMA.FTZ R25, R159, c[0x0][0x2d0], -R12 ;  /* 0x0000b4009f197a23 */ /* 0x000fe2000001080c */
        /* <DEDUP_REMOVED lines=11> */
[--C-:B------:R-:W-:Y:S01]  /*5ce0*/  FFMA.FTZ R24, R158, c[0x0][0x2d0], -R2.reuse ;  /* 0x0000b4009e187a23 */ /* 0x100fe20000010802 */
[----:B------:R-:W1:Y:S01]  /*5cf0*/  LDSM.16.MT88.4 R12, [R225+0x5100] ;  /* 0x00510000e10c783b */ /* 0x000e620000004200 */
[--C-:B------:R-:W-:Y:S01]  /*5d00*/  FFMA.FTZ R0, R157, c[0x0][0x2d0], -R2.reuse ;  /* 0x0000b4009d007a23 */ /* 0x100fe20000010802 */
[----:B------:R-:W-:Y:S01]  /*5d10*/  MOV R108, R90 ;  /* 0x0000005a006c7202 */ /* 0x000fe20000000f00 */
[----:B------:R-:W-:Y:S01]  /*5d20*/  IMAD.MOV.U32 R131, RZ, RZ, R109 ;  /* 0x000000ffff837224 */ /* 0x000fe200078e006d */
[----:B------:R-:W-:Y:S01]  /*5d30*/  HMMA.16816.F32 R112, R4, R16, R168 ;  /* 0x000000100470723c */ /* 0x000fe200000018a8 */
[----:B------:R-:W-:Y:S01]  /*5d40*/  FFMA.FTZ R30, R110, c[0x0][0x2d0], -R2 ;  /* 0x0000b4006e1e7a23 */ /* 0x000fe20000010802 */
[----:B------:R-:W-:Y:S01]  /*5d50*/  MOV R110, R88 ;  /* 0x00000058006e7202 */ /* 0x000fe20000000f00 */
[----:B------:R-:W-:Y:S01]  /*5d60*/  IMAD.MOV.U32 R109, RZ, RZ, R89 ;  /* 0x000000ffff6d7224 */ /* 0x000fe200078e0059 */
[----:B------:R-:W4:Y:S01]  /*5d70*/  LDSM.16.MT88.4 R8, [R226+0x5100] ;  /* 0x00510000e208783b */ /* 0x000f220000004200 */
[----:B------:R-:W-:-:S03]  /*5d80*/  IMAD.MOV.U32 R2, RZ, RZ, R91 ;  /* 0x000000ffff027224 */ /* 0x000fc600078e005b */
[----:B------:R-:W-:Y:S01]  /*5d90*/  HMMA.16816.F32 R88, R4, R18, R164 ;  /* 0x000000120458723c */ /* 0x000fe200000018a4 */
[----:B------:R-:W2:Y:S01]  /*5da0*/  LDSM.16.MT88.4 R16, [R228+0x2100] ;  /* 0x00210000e410783b */ /* 0x000ea20000004200 */
[----:B------:R-:W-:-:S03]  /*5db0*/  IMAD.MOV.U32 R140, RZ, RZ, R118 ;  /* 0x000000ffff8c7224 */ /* 0x000fc600078e0076 */
[----:B------:R1:W5:Y:S03]  /*5dc0*/  LDL.LU R162, [R1+0x68] ;  /* 0x0000680001a27983 */ /* 0x0003660000300800 */
[C---:B---3--:R-:W-:Y:S01]  /*5dd0*/  HMMA.16816.F32 R104, R4.reuse, R20, R128 ;  /* 0x000000140468723c */ /* 0x048fe20000001880 */
[----:B------:R3:W5:Y:S04]  /*5de0*/  LDL.LU R161, [R1+0x64] ;  /* 0x0000640001a17983 */ /* 0x0007680000300800 */
[----:B------:R3:W5:Y:S03]  /*5df0*/  LDL.LU R160, [R1+0x60] ;  /* 0x0000600001a07983 */ /* 0x0007660000300800 */
[C---:B------:R-:W-:Y:S01]  /*5e00*/  HMMA.16816.F32 R20, R4.reuse, R22, R176 ;  /* 0x000000160414723c */ /* 0x040fe200000018b0 */
[----:B------:R3:W5:Y:S04]  /*5e10*/  LDL.LU R159, [R1+0x5c] ;  /* 0x00005c00019f7983 */ /* 0x0007680000300800 */
[----:B------:R3:W5:Y:S04]  /*5e20*/  LDL.LU R158, [R1+0x58] ;  /* 0x00005800019e7983 */ /* 0x0007680000300800 */
[----:B------:R3:W5:Y:S01]  /*5e30*/  LDL.LU R157, [R1+0x54] ;  /* 0x00005400019d7983 */ /* 0x0007620000300800 */
[C---:B-1----:R-:W-:Y:S03]  /*5e40*/  HMMA.16816.F32 R176, R4.reuse, R12, R144 ;  /* 0x0000000c04b0723c */ /* 0x042fe60000001890 */
[----:B------:R3:W5:Y:S05]  /*5e50*/  LDL.LU R156, [R1+0x50] ;  /* 0x00005000019c7983 */ /* 0x00076a0000300800 */
[C---:B------:R-:W-:Y:S01]  /*5e60*/  HMMA.16816.F32 R164, R4.reuse, R14, R136 ;  /* 0x0000000e04a4723c */ /* 0x040fe20000001888 */
[----:B------:R-:W1:Y:S07]  /*5e70*/  LDSM.16.MT88.4 R12, [R228+0x5100] ;  /* 0x00510000e40c783b */ /* 0x000e6e0000004200 */
[C---:B----4-:R-:W-:Y:S08]  /*5e80*/  HMMA.16816.F32 R144, R4.reuse, R8, R52 ;  /* 0x000000080490723c */ /* 0x050ff00000001834 */
[C---:B--2---:R-:W-:Y:S08]  /*5e90*/  HMMA.16816.F32 R128, R4.reuse, R16, R180 ;  /* 0x000000100480723c */ /* 0x044ff000000018b4 */
[C---:B------:R-:W-:Y:S01]  /*5ea0*/  HMMA.16816.F32 R168, R4.reuse, R18, R172 ;  /* 0x0000001204a8723c */ /* 0x040fe200000018ac */
[----:B------:R-:W2:Y:S07]  /*5eb0*/  LDSM.16.MT88.4 R16, [R229+0x5100] ;  /* 0x00510000e510783b */ /* 0x000eae0000004200 */
[C---:B------:R-:W-:Y:S01]  /*5ec0*/  HMMA.16816.F32 R52, R4.reuse, R10, R40 ;  /* 0x0000000a0434723c */ /* 0x040fe20000001828 */
[----:B------:R-:W4:Y:S07]  /*5ed0*/  LDSM.16.MT88.4 R8, [R225+0x8100] ;  /* 0x00810000e108783b */ /* 0x000f2e0000004200 */
[C---:B-1----:R-:W-:Y:S08]  /*5ee0*/  HMMA.16816.F32 R68, R4.reuse, R12, R68 ;  /* 0x0000000c0444723c */ /* 0x042ff00000001844 */
[C---:B------:R-:W-:Y:S01]  /*5ef0*/  HMMA.16816.F32 R40, R4.reuse, R14, R60 ;  /* 0x0000000e0428723c */ /* 0x040fe2000000183c */
[----:B------:R-:W1:Y:S07]  /*5f00*/  LDSM.16.MT88.4 R12, [R229+0x8100] ;  /* 0x00810000e50c783b */ /* 0x000e6e0000004200 */
[C---:B--2---:R-:W-:Y:S08]  /*5f10*/  HMMA.16816.F32 R84, R4.reuse, R16, R84 ;  /* 0x000000100454723c */ /* 0x044ff00000001854 */
[C---:B------:R-:W-:Y:S01]  /*5f20*/  HMMA.16816.F32 R76, R4.reuse, R18, R76 ;  /* 0x00000012044c723c */ /* 0x040fe2000000184c */
[----:B------:R-:W2:Y:S07]  /*5f30*/  LDSM.16.MT88.4 R16, [R226+0x8100] ;  /* 0x00810000e210783b */ /* 0x000eae0000004200 */
[C---:B----4-:R-:W-:Y:S08]  /*5f40*/  HMMA.16816.F32 R48, R4.reuse, R8, R48 ;  /* 0x000000080430723c */ /* 0x050ff00000001830 */
[C---:B------:R-:W-:Y:S01]  /*5f50*/  HMMA.16816.F32 R36, R4.reuse, R10, R36 ;  /* 0x0000000a0424723c */ /* 0x040fe20000001824 */
[----:B------:R-:W4:Y:S07]  /*5f60*/  LDSM.16.MT88.4 R8, [R228+0x8100] ;  /* 0x00810000e408783b */ /* 0x000f2e0000004200 */
[----:B-1----:R-:W-:Y:S01]  /*5f70*/  HMMA.16816.F32 R60, R4, R14, R56 ;  /* 0x0000000e043c723c */ /* 0x002fe20000001838 */
[----:B------:R-:W-:Y:S01]  /*5f80*/  IMAD.MOV.U32 R138, RZ, RZ, R116 ;  /* 0x000000ffff8a7224 */ /* 0x000fe200078e0074 */
[----:B------:R-:W-:-:S06]  /*5f90*/  MOV R139, R117 ;  /* 0x00000075008b7202 */ /* 0x000fcc0000000f00 */
[----:B------:R-:W-:Y:S01]  /*5fa0*/  HMMA.16816.F32 R64, R4, R12, R64 ;  /* 0x0000000c0440723c */ /* 0x000fe20000001840 */
[----:B------:R-:W-:Y:S01]  /*5fb0*/  IMAD.MOV.U32 R136, RZ, RZ, R110 ;  /* 0x000000ffff887224 */ /* 0x000fe200078e006e */
[----:B------:R-:W-:-:S06]  /*5fc0*/  MOV R137, R111 ;  /* 0x0000006f00897202 */ /* 0x000fcc0000000f00 */
[C---:B--2---:R-:W-:Y:S08]  /*5fd0*/  HMMA.16816.F32 R172, R4.reuse, R16, R80 ;  /* 0x0000001004ac723c */ /* 0x044ff00000001850 */
[----:B------:R-:W-:Y:S01]  /*5fe0*/  HMMA.16816.F32 R180, R4, R18, R72 ;  /* 0x0000001204b4723c */ /* 0x000fe20000001848 */
[----:B------:R-:W-:Y:S01]  /*5ff0*/  IMAD.MOV.U32 R15, RZ, RZ, R62 ;  /* 0x000000ffff0f7224 */ /* 0x000fe200078e003e */
[----:B------:R-:W-:-:S06]  /*6000*/  MOV R14, R63 ;  /* 0x0000003f000e7202 */ /* 0x000fcc0000000f00 */
[----:B----4-:R-:W-:Y:S01]  /*6010*/  HMMA.16816.F32 R44, R4, R8, R44 ;  /* 0x00000008042c723c */ /* 0x010fe2000000182c */
[----:B------:R-:W-:Y:S01]  /*6020*/  IMAD.MOV.U32 R62, RZ, RZ, R108 ;  /* 0x000000ffff3e7224 */ /* 0x000fe200078e006c */
[----:B------:R-:W-:-:S06]  /*6030*/  MOV R63, R109 ;  /* 0x0000006d003f7202 */ /* 0x000fcc0000000f00 */
[----:B------:R-:W-:Y:S01]  /*6040*/  HMMA.16816.F32 R32, R4, R10, R32 ;  /* 0x0000000a0420723c */ /* 0x000fe20000001820 */
[----:B------:R1:W-:Y:S01]  /*6050*/  MUFU.EX2 R7, R0 ;  /* 0x0000000000077308 */ /* 0x0003e20000000800 */
[----:B------:R-:W-:Y:S01]  /*6060*/  LDSM.16.MT88.4 R108, [R225+0x2900] ;  /* 0x00290000e16c783b */ /* 0x000fe20000004200 */
[----:B------:R-:W-:Y:S01]  /*6070*/  IMAD.MOV.U32 R57, RZ, RZ, R60 ;  /* 0x000000ffff397224 */ /* 0x000fe200078e003c */
[----:B------:R-:W-:Y:S01]  /*6080*/  MOV R56, R61 ;  /* 0x0000003d00387202 */ /* 0x000fe20000000f00 */
[----:B------:R-:W-:Y:S01]  /*6090*/  IMAD.MOV.U32 R82, RZ, RZ, R149 ;  /* 0x000000ffff527224 */ /* 0x000fe200078e0095 */
[----:B------:R-:W-:Y:S01]  /*60a0*/  MOV R83, R150 ;  /* 0x0000009600537202 */ /* 0x000fe20000000f00 */
[----:B------:R-:W-:Y:S01]  /*60b0*/  IMAD.MOV.U32 R80, RZ, RZ, R143 ;  /* 0x000000ffff507224 */ /* 0x000fe200078e008f */
[----:B------:R-:W-:Y:S01]  /*60c0*/  MOV R81, R148 ;  /* 0x0000009400517202 */ /* 0x000fe20000000f00 */
[----:B------:R-:W-:Y:S01]  /*60d0*/  MUFU.EX2 R12, R28 ;  /* 0x0000001c000c7308 */ /* 0x000fe20000000800 */
[----:B------:R-:W-:Y:S01]  /*60e0*/  MOV R18, R65 ;  /* 0x0000004100127202 */ /* 0x000fe20000000f00 */
[----:B------:R-:W-:Y:S01]  /*60f0*/  IMAD.MOV.U32 R19, RZ, RZ, R64 ;  /* 0x000000ffff137224 */ /* 0x000fe200078e0040 */
[----:B------:R-:W-:Y:S01]  /*6100*/  MOV R16, R67 ;  /* 0x0000004300107202 */ /* 0x000fe20000000f00 */
[----:B------:R-:W-:Y:S01]  /*6110*/  IMAD.MOV.U32 R17, RZ, RZ, R66 ;  /* 0x000000ffff117224 */ /* 0x000fe200078e0042 */
[----:B------:R-:W-:Y:S01]  /*6120*/  LDSM.16.MT88.4 R72, [R225+0x8900] ;  /* 0x00890000e148783b */ /* 0x000fe20000004200 */
[----:B-1----:R-:W-:Y:S01]  /*6130*/  FADD.FTZ R0, R142, R141 ;  /* 0x0000008d8e007221 */ /* 0x002fe20000010000 */
[----:B------:R-:W-:Y:S01]  /*6140*/  MOV R141, R119 ;  /* 0x00000077008d7202 */ /* 0x000fe20000000f00 */
[----:B------:R-:W-:Y:S01]  /*6150*/  IMAD.MOV.U32 R60, RZ, RZ, R151 ;  /* 0x000000ffff3c7224 */ /* 0x000fe200078e0097 */
[----:B------:R-:W1:Y:S01]  /*6160*/  LDSM.16.MT88.4 R116, [R226+0x2900] ;  /* 0x00290000e274783b */ /* 0x000e620000004200 */
[----:B------:R-:W-:Y:S01]  /*6170*/  MOV R61, R2 ;  /* 0x00000002003d7202 */ /* 0x000fe20000000f00 */
[----:B------:R-:W-:Y:S01]  /*6180*/  FADD.FTZ R2, R132, R127 ;  /* 0x0000007f84027221 */ /* 0x000fe20000010000 */
[----:B------:R-:W-:Y:S01]  /*6190*/  MOV R149, R133 ;  /* 0x0000008500957202 */ /* 0x000fe20000000f00 */
[----:B------:R-:W-:Y:S01]  /*61a0*/  IMAD.MOV.U32 R150, RZ, RZ, R134 ;  /* 0x000000ffff967224 */ /* 0x000fe200078e0086 */
[----:B------:R-:W-:Y:S01]  /*61b0*/  MOV R151, R135 ;  /* 0x0000008700977202 */ /* 0x000fe20000000f00 */
[----:B------:R-:W-:Y:S01]  /*61c0*/  IMAD.MOV.U32 R142, RZ, RZ, R124 ;  /* 0x000000ffff8e7224 */ /* 0x000fe200078e007c */
[----:B------:R-:W-:Y:S01]  /*61d0*/  MOV R143, R125 ;  /* 0x0000007d008f7202 */ /* 0x000fe20000000f00 */
[----:B------:R-:W-:Y:S01]  /*61e0*/  IMAD.MOV.U32 R148, RZ, RZ, R126 ;  /* 0x000000ffff947224 */ /* 0x000fe200078e007e */
[----:B------:R-:W2:Y:S04]  /*61f0*/  LDSM.16.MT88.4 R132, [R228+0x2900] ;  /* 0x00290000e484783b */ /* 0x000ea80000004200 */
[----:B------:R-:W4:Y:S01]  /*6200*/  LDSM.16.MT88.4 R124, [R229+0x2900] ;  /* 0x00290000e57c783b */ /* 0x000f220000004200 */
[----:B------:R1:W1:Y:S01]  /*6210*/  MUFU.EX2 R11, R27 ;  /* 0x0000001b000b7308 */ /* 0x0002620000000800 */
[----:B------:R-:W-:-:S02]  /*6220*/  FADD.FTZ R0, R80, R0 ;  /* 0x0000000050007221 */ /* 0x000fc40000010000 */
[----:B------:R-:W-:Y:S01]  /*6230*/  FADD.FTZ R4, R81, R2 ;  /* 0x0000000251047221 */ /* 0x000fe20000010000 */
[----:B------:R-:W-:Y:S04]  /*6240*/  LDSM.16.MT88.4 R64, [R228+0x5900] ;  /* 0x00590000e440783b */ /* 0x000fe80000004200 */
[----:B------:R1:W-:Y:S01]  /*6250*/  MUFU.EX2 R10, R26 ;  /* 0x0000001a000a7308 */ /* 0x0003e20000000800 */
[----:B------:R-:W-:-:S07]  /*6260*/  IMAD.MOV.U32 R13, RZ, RZ, R62 ;  /* 0x000000ffff0d7224 */ /* 0x000fce00078e003e */
[----:B------:R-:W1:Y:S01]  /*6270*/  MUFU.EX2 R9, R25 ;  /* 0x0000001900097308 */ /* 0x000e620000000800 */
[----:B------:R-:W-:-:S07]  /*6280*/  FADD.FTZ R2, R82, R0 ;  /* 0x0000000052027221 */ /* 0x000fce0000010000 */
[----:B------:R-:W1:Y:S01]  /*6290*/  MUFU.EX2 R8, R24 ;  /* 0x0000001800087308 */ /* 0x000e620000000800 */
[----:B------:R-:W-:-:S07]  /*62a0*/  IMAD.MOV.U32 R62, RZ, RZ, R136 ;  /* 0x000000ffff3e7224 */ /* 0x000fce00078e0088 */
[----:B------:R2:W-:Y:S01]  /*62b0*/  MUFU.EX2 R5, R29 ;  /* 0x0000001d00057308 */ /* 0x0005e20000000800 */
[----:B------:R-:W-:-:S07]  /*62c0*/  FADD.FTZ R0, R83, R4 ;  /* 0x0000000453007221 */ /* 0x000fce0000010000 */
[----:B------:R-:W2:Y:S01]  /*62d0*/  MUFU.EX2 R6, R30 ;  /* 0x0000001e00067308 */ /* 0x000ea20000000800 */
[----:B------:R-:W-:Y:S01]  /*62e0*/  IMAD.MOV.U32 R136, RZ, RZ, R138 ;  /* 0x000000ffff887224 */ /* 0x000fe200078e008a */
[----:B-1----:R-:W-:Y:S01]  /*62f0*/  MOV R27, R14 ;  /* 0x0000000e001b7202 */ /* 0x002fe20000000f00 */
[----:B------:R-:W-:Y:S01]  /*6300*/  IMAD.MOV.U32 R138, RZ, RZ, R140 ;  /* 0x000000ffff8a7224 */ /* 0x000fe200078e008c */
[----:B------:R-:W-:Y:S01]  /*6310*/  MOV R140, R141 ;  /* 0x0000008d008c7202 */ /* 0x000fe20000000f00 */
[----:B------:R-:W-:Y:S01]  /*6320*/  IMAD.MOV.U32 R141, RZ, RZ, R142 ;  /* 0x000000ffff8d7224 */ /* 0x000fe200078e008e */
        /* <DEDUP_REMOVED lines=13> */
[----:B------:R-:W-:Y:S01]  /*6400*/  FADD.FTZ R2, R60, R2 ;  /* 0x000000023c027221 */ /* 0x000fe20000010000 */
[----:B------:R-:W-:Y:S01]  /*6410*/  F2FP.PACK_AB R96, R11, R12 ;  /* 0x0000000c0b60723e */ /* 0x000fe200000000ff */
[----:B--2---:R-:W-:Y:S01]  /*6420*/  IMAD.MOV.U32 R29, RZ, RZ, R62 ;  /* 0x000000ffff1d7224 */ /* 0x004fe200078e003e */
[----:B------:R-:W-:Y:S01]  /*6430*/  F2FP.PACK_AB R98, R9, R10 ;  /* 0x0000000a0962723e */ /* 0x000fe200000000ff */
[----:B------:R-:W-:Y:S01]  /*6440*/  IMAD.MOV.U32 R24, RZ, RZ, R57 ;  /* 0x000000ffff187224 */ /* 0x000fe200078e0039 */
[----:B------:R-:W-:Y:S01]  /*6450*/  F2FP.PACK_AB R97, R7, R8 ;  /* 0x000000080761723e */ /* 0x000fe200000000ff */
[----:B------:R-:W-:Y:S01]  /*6460*/  LDSM.16.MT88.4 R80, [R226+0x8900] ;  /* 0x00890000e250783b */ /* 0x000fe20000004200 */
[----:B------:R-:W-:-:S07]  /*6470*/  F2FP.PACK_AB R99, R6, R5 ;  /* 0x000000050663723e */ /* 0x000fce00000000ff */
[C---:B------:R-:W-:Y:S08]  /*6480*/  HMMA.16816.F32 R112, R96.reuse, R116, R112 ;  /* 0x000000746070723c */ /* 0x040ff00000001870 */
[C---:B------:R-:W-:Y:S07]  /*6490*/  HMMA.16816.F32 R116, R96.reuse, R118, R88 ;  /* 0x000000766074723c */ /* 0x040fee0000001858 */
[----:B------:R-:W-:Y:S01]  /*64a0*/  MOV R90, R142 ;  /* 0x0000008e005a7202 */ /* 0x000fe20000000f00 */
[----:B------:R-:W-:Y:S01]  /*64b0*/  HMMA.16816.F32 R104, R96, R108, R104 ;  /* 0x0000006c6068723c */ /* 0x000fe20000001868 */
[----:B------:R-:W-:-:S03]  /*64c0*/  IMAD.MOV.U32 R91, RZ, RZ, R143 ;  /* 0x000000ffff5b7224 */ /* 0x000fc600078e008f */
[----:B------:R-:W-:-:S04]  /*64d0*/  FADD.FTZ R2, R90, R2 ;  /* 0x000000025a027221 */ /* 0x000fc80000010000 */
[C---:B------:R-:W-:Y:S01]  /*64e0*/  HMMA.16816.F32 R108, R96.reuse, R110, R20 ;  /* 0x0000006e606c723c */ /* 0x040fe20000001814 */
[----:B------:R-:W-:Y:S02]  /*64f0*/  FADD.FTZ R0, R91, R0 ;  /* 0x000000005b007221 */ /* 0x000fe40000010000 */
[----:B------:R-:W-:Y:S01]  /*6500*/  IMAD.MOV.U32 R4, RZ, RZ, R136 ;  /* 0x000000ffff047224 */ /* 0x000fe200078e0088 */
[----:B------:R-:W-:Y:S01]  /*6510*/  MOV R30, R63 ;  /* 0x0000003f001e7202 */ /* 0x000fe20000000f00 */
[----:B------:R-:W-:Y:S02]  /*6520*/  LDSM.16.MT88.4 R88, [R229+0x8900] ;  /* 0x00890000e558783b */ /* 0x000fe40000004200 */
        /* <DEDUP_REMOVED lines=8> */
[C---:B------:R-:W-:Y:S01]  /*65b0*/  HMMA.16816.F32 R128, R96.reuse, R132, R128 ;  /* 0x000000846080723c */ /* 0x040fe20000001880 */
[----:B------:R-:W-:Y:S01]  /*65c0*/  FADD.FTZ R2, R18, R2 ;  /* 0x0000000212027221 */ /* 0x000fe20000010000 */
[----:B------:R-:W-:Y:S01]  /*65d0*/  MOV R28, R61 ;  /* 0x0000003d001c7202 */ /* 0x000fe20000000f00 */
[----:B------:R-:W-:Y:S01]  /*65e0*/  FADD.FTZ R0, R19, R0 ;  /* 0x0000000013007221 */ /* 0x000fe20000010000 */
[----:B------:R-:W-:Y:S01]  /*65f0*/  MOV R25, R56 ;  /* 0x0000003800197202 */ /* 0x000fe20000000f00 */
[----:B------:R-:W-:Y:S01]  /*6600*/  FADD.FTZ R2, R16, R2 ;  /* 0x0000000210027221 */ /* 0x000fe20000010000 */
[----:B------:R-:W-:Y:S02]  /*6610*/  LDSM.16.MT88.4 R56, [R229+0x5900] ;  /* 0x00590000e538783b */ /* 0x000fe40000004200 */
[C---:B----4-:R-:W-:Y:S01]  /*6620*/  HMMA.16816.F32 R120, R96.reuse, R124, R120 ;  /* 0x0000007c6078723c */ /* 0x050fe20000001878 */
[----:B------:R-:W-:Y:S01]  /*6630*/  FADD.FTZ R0, R17, R0 ;  /* 0x0000000011007221 */ /* 0x000fe20000010000 */
[----:B------:R-:W-:Y:S04]  /*6640*/  LDSM.16.MT88.4 R140, [R225+0x5900] ;  /* 0x00590000e18c783b */ /* 0x000fe80000004200 */
[----:B------:R-:W-:Y:S02]  /*6650*/  LDSM.16.MT88.4 R16, [R228+0x8900] ;  /* 0x00890000e410783b */ /* 0x000fe40000004200 */
[C---:B------:R-:W-:Y:S07]  /*6660*/  HMMA.16816.F32 R132, R96.reuse, R134, R168 ;  /* 0x000000866084723c */ /* 0x040fee00000018a8 */
[----:B------:R-:W-:Y:S01]  /*6670*/  MOV R171, R139 ;  /* 0x0000008b00ab7202 */ /* 0x000fe20000000f00 */
[----:B------:R-:W-:Y:S07]  /*6680*/  HMMA.16816.F32 R124, R96, R126, R92 ;  /* 0x0000007e607c723c */ /* 0x000fee000000185c */
[----:B------:R-:W-:Y:S01]  /*6690*/  MOV R92, R148 ;  /* 0x00000094005c7202 */ /* 0x000fe20000000f00 */
[----:B------:R-:W-:Y:S01]  /*66a0*/  FADD.FTZ R2, R171, R2 ;  /* 0x00000002ab027221 */ /* 0x000fe20000010000 */
[----:B------:R-:W-:Y:S01]  /*66b0*/  MOV R93, R150 ;  /* 0x00000096005d7202 */ /* 0x000fe20000000f00 */
[----:B------:R-:W-:-:S02]  /*66c0*/  IMAD.MOV.U32 R94, RZ, RZ, R151 ;  /* 0x000000ffff5e7224 */ /* 0x000fc400078e0097 */
[----:B------:R-:W-:Y:S02]  /*66d0*/  FADD.FTZ R0, R92, R0 ;  /* 0x000000005c007221 */ /* 0x000fe40000010000 */
[----:B------:R-:W-:Y:S02]  /*66e0*/  IMAD.MOV.U32 R95, RZ, RZ, R149 ;  /* 0x000000ffff5f7224 */ /* 0x000fe400078e0095 */
[----:B------:R-:W-:Y:S01]  /*66f0*/  FADD.FTZ R2, R93, R2 ;  /* 0x000000025d027221 */ /* 0x000fe20000010000 */
[----:B------:R-:W1:Y:S01]  /*6700*/  LDSM.16.MT88.4 R148, [R226+0x5900] ;  /* 0x00590000e294783b */ /* 0x000e620000004200 */
[----:B------:R-:W-:Y:S02]  /*6710*/  FADD.FTZ R0, R94, R0 ;  /* 0x000000005e007221 */ /* 0x000fe40000010000 */
[----:B------:R-:W-:Y:S02]  /*6720*/  FADD.FTZ R2, R95, R2 ;  /* 0x000000025f027221 */ /* 0x000fe40000010000 */
[----:B------:R-:W-:-:S02]  /*6730*/  FADD.FTZ R0, R4, R0 ;  /* 0x0000000004007221 */ /* 0x000fc40000010000 */
[----:B------:R-:W-:Y:S02]  /*6740*/  FADD.FTZ R2, R30, R2 ;  /* 0x000000021e027221 */ /* 0x000fe40000010000 */
[----:B------:R-:W-:Y:S02]  /*6750*/  FADD.FTZ R0, R29, R0 ;  /* 0x000000001d007221 */ /* 0x000fe40000010000 */
[----:B------:R-:W-:Y:S02]  /*6760*/  FADD.FTZ R2, R28, R2 ;  /* 0x000000021c027221 */ /* 0x000fe40000010000 */
        /* <DEDUP_REMOVED lines=22> */
[----:B------:R-:W-:-:S05]  /*68d0*/  FADD.FTZ R0, R6, R5 ;  /* 0x0000000506007221 */ /* 0x000fca0000010000 */
[----:B------:R3:W-:Y:S04]  /*68e0*/  STL [R1+0x4], R0 ;  /* 0x0000040001007387 */ /* 0x0007e80000100800 */
[----:B------:R3:W-:Y:S01]  /*68f0*/  STL [R1], R2 ;  /* 0x0000000201007387 */ /* 0x0007e20000100800 */
[C---:B-1----:R-:W-:Y:S08]  /*6900*/  HMMA.16816.F32 R144, R96.reuse, R148, R144 ;  /* 0x000000946090723c */ /* 0x042ff00000001890 */
[C---:B------:R-:W-:Y:S08]  /*6910*/  HMMA.16816.F32 R148, R96.reuse, R150, R52 ;  /* 0x000000966094723c */ /* 0x040ff00000001834 */
        /* <DEDUP_REMOVED lines=13> */
[----:B------:R-:W-:Y:S01]  /*69f0*/  HMMA.16816.F32 R96, R96, R18, R32 ;  /* 0x000000126060723c */ /* 0x000fe20000001820 */
[----:B------:R-:W-:Y:S07]  /*6a00*/  @!P3 BRA `(.L_x_2) ;  /* 0x000040d00000b947 */ /* 0x000fee0003800000 */
[----:B---3--:R-:W2:Y:S01]  /*6a10*/  LDL.LU R13, [R1+0xc] ;  /* 0x00000c00010d7983 */ /* 0x008ea20000300800 */
[----:B------:R-:W-:Y:S01]  /*6a20*/  UMOV UR6, 0x6 ;  /* 0x0000000600067882 */ /* 0x000fe20000000000 */
[----:B------:R-:W-:Y:S01]  /*6a30*/  IMAD.MOV.U32 R102, RZ, RZ, R3 ;  /* 0x000000ffff667224 */ /* 0x000fe200078e0003 */
[----:B------:R-:W-:Y:S01]  /*6a40*/  ULDC.64 UR4, c[0x0][0x208] ;  /* 0x0000820000047ab9 */ /* 0x000fe20000000a00 */
[----:B------:R-:W-:Y:S01]  /*6a50*/  MOV R101, R100 ;  /* 0x0000006400657202 */ /* 0x000fe20000000f00 */
[----:B------:R-:W-:-:S02]  /*6a60*/  USHF.L.U64.HI UR5, UR4, UR6, UR5 ;  /* 0x0000000604057299 */ /* 0x000fc40008010205 */
[----:B------:R-:W-:Y:S01]  /*6a70*/  USHF.L.U32 UR4, UR4, 0x6, URZ ;  /* 0x0000000604047899 */ /* 0x000fe2000800063f */
[----:B--2---:R-:W-:-:S08]  /*6a80*/  IADD3 R250, R13, -0x2, RZ ;  /* 0xfffffffe0dfa7810 */ /* 0x004fd00007ffe0ff */
[----:B------:R-:W2:Y:S04]  /*6a90*/  LDL.LU.64 R26, [R1+0x38] ;  /* 0x00003800011a7983 */ /* 0x000ea80000300a00 */
[----:B------:R-:W3:Y:S04]  /*6aa0*/  LDL.LU.64 R14, [R1+0x40] ;  /* 0x00004000010e7983 */ /* 0x000ee80000300a00 */
[----:B------:R-:W4:Y:S01]  /*6ab0*/  LDL R13, [R1+0x30] ;  /* 0x00003000010d7983 */ /* 0x000f220000100800 */
[----:B--2---:R-:W-:-:S02]  /*6ac0*/  MOV R3, R27 ;  /* 0x0000001b00037202 */ /* 0x004fc40000000f00 */
[----:B---3--:R-:W-:Y:S02]  /*6ad0*/  MOV R2, R14 ;  /* 0x0000000e00027202 */ /* 0x008fe40000000f00 */
[----:B----4-:R-:W-:-:S03]  /*6ae0*/  SHF.L.U32 R249, R13, 0x1, RZ ;  /* 0x000000010df97819 */ /* 0x010fc600000006ff */
[----:B------:R1:W-:Y:S04]  /*6af0*/  STL.64 [R1+0x8], R2 ;  /* 0x0000080201007387 */ /* 0x0003e80000100a00 */
.L_x_3:
[----:B------:R-:W2:Y:S01]  /*6b00*/  LDL.64 R20, [R1+0x8] ;  /* 0x0000080001147983 */ /* 0x000ea20000100a00 */
[----:B------:R-:W-:Y:S04]  /*6b10*/  DEPBAR.LE SB0, 0x0 ;  /* 0x000080000000791a */ /* 0x000fe80000000000 */
[----:B----4-:R-:W-:Y:S01]  /*6b20*/  SHF.R.S32.HI R0, RZ, 0x1f, R250 ;  /* 0x0000001fff007819 */ /* 0x010fe200000114fa */
[----:B------:R-:W-:Y:S01]  /*6b30*/  BAR.SYNC.DEFER_BLOCKING 0x0 ;  /* 0x0000000000007b1d */ /* 0x000fe20000010000 */
[----:B-1----:R-:W-:Y:S04]  /*6b40*/  IMAD.WIDE.U32 R2, R250, c[0x0][0x208], RZ ;  /* 0x00008200fa027a25 */ /* 0x002fe800078e00ff */
[----:B------:R-:W-:Y:S03]  /*6b50*/  IMAD R0, R0, c[0x0][0x208], RZ ;  /* 0x0000820000007a24 */ /* 0x000fe600078e02ff */
[----:B-----5:R-:W-:Y:S01]  /*6b60*/  STL [R1+0x50], R231 ;  /* 0x000050e701007387 */ /* 0x020fe20000100800 */
[----:B------:R-:W-:Y:S03]  /*6b70*/  IMAD R0, R250, c[0x0][0x20c], R0 ;  /* 0x00008300fa007a24 */ /* 0x000fe600078e0200 */
[----:B------:R-:W-:Y:S02]  /*6b80*/  STL [R1+0x54], R248 ;  /* 0x000054f801007387 */ /* 0x000fe40000100800 */
[----:B------:R-:W-:Y:S02]  /*6b90*/  IADD3 R0, R3, R0, RZ ;  /* 0x0000000003007210 */ /* 0x000fe40007ffe0ff */
[----:B------:R-:W-:Y:S03]  /*6ba0*/  STL [R1+0x58], R247 ;  /* 0x000058f701007387 */ /* 0x000fe60000100800 */
[----:B------:R-:W-:Y:S01]  /*6bb0*/  IMAD R0, R0, 0x60, RZ ;  /* 0x0000006000007824 */ /* 0x000fe200078e02ff */
[----:B------:R-:W-:Y:S04]  /*6bc0*/  STL [R1+0x5c], R246 ;  /* 0x00005cf601007387 */ /* 0x000fe80000100800 */
[----:B------:R-:W1:Y:S08]  /*6bd0*/  LDSM.16.M88.4 R8, [R224+0xc100] ;  /* 0x00c10000e008783b */ /* 0x000e700000000200 */
[----:B------:R-:W3:Y:S08]  /*6be0*/  LDSM.16.M88.4 R16, [R224+0xc900] ;  /* 0x00c90000e010783b */ /* 0x000ef00000000200 */
[----:B------:R-:W4:Y:S08]  /*6bf0*/  LDSM.16.M88.4 R24, [R224+0xd100] ;  /* 0x00d10000e018783b */ /* 0x000f300000000200 */
[----:B------:R-:W2:Y:S08]  /*6c00*/  LDSM.16.M88.4 R32, [R224+0xd900] ;  /* 0x00d90000e020783b */ /* 0x000eb00000000200 */
[----:B------:R-:W2:Y:S01]  /*6c10*/  LDSM.16.M88.4 R40, [R224+0xe100] ;  /* 0x00e10000e028783b */ /* 0x000ea20000000200 */
[C---:B-1---5:R-:W-:Y:S07]  /*6c20*/  HMMA.16816.F32 R4, R156.reuse, R8, RZ ;  /* 0x000000089c04723c */ /* 0x062fee00000018ff */
[----:B------:R-:W1:Y:S01]  /*6c30*/  LDSM.16.M88.4 R48, [R224+0xe900] ;  /* 0x00e90000e030783b */ /* 0x000e620000000200 */
[C---:B------:R-:W-:Y:S07]  /*6c40*/  HMMA.16816.F32 R8, R156.reuse, R10, RZ ;  /* 0x0000000a9c08723c */ /* 0x040fee00000018ff */
[----:B------:R-:W1:Y:S01]  /*6c50*/  LDSM.16.M88.4 R152, [R231] ;  /* 0x00000000e798783b */ /* 0x000e620000000200 */
[C---:B---3--:R-:W-:Y:S07]  /*6c60*/  HMMA.16816.F32 R12, R156.reuse, R16, RZ ;  /* 0x000000109c0c723c */ /* 0x048fee00000018ff */
[----:B------:R-:W3:Y:S01]  /*6c70*/  LDSM.16.M88.4 R164, [R248] ;  /* 0x00000000f8a4783b */ /* 0x000ee20000000200 */
[C---:B------:R-:W-:Y:S07]  /*6c80*/  HMMA.16816.F32 R16, R156.reuse, R18, RZ ;  /* 0x000000129c10723c */ /* 0x040fee00000018ff */
[----:B------:R-:W1:Y:S08]  /*6c90*/  LDSM.16.M88.4 R168, [R247] ;  /* 0x00000000f7a8783b */ /* 0x000e700000000200 */
[----:B------:R-:W1:Y:S08]  /*6ca0*/  LDSM.16.M88.4 R172, [R246] ;  /* 0x00000000f6ac783b */ /* 0x000e700000000200 */
[----:B------:R-:W1:Y:S08]  /*6cb0*/  LDSM.16.M88.4 R176, [R245] ;  /* 0x00000000f5b0783b */ /* 0x000e700000000200 */
[----:B------:R-:W1:Y:S08]  /*6cc0*/  LDSM.16.M88.4 R180, [R244] ;  /* 0x00000000f4b4783b */ /* 0x000e700000000200 */
[----:B------:R-:W-:Y:S04]  /*6cd0*/  STL [R1+0x60], R245 ;  /* 0x000060f501007387 */ /* 0x000fe80000100800 */
[----:B------:R-:W-:Y:S01]  /*6ce0*/  STL [R1+0x64], R244 ;  /* 0x000064f401007387 */ /* 0x000fe20000100800 */
[----:B--2---:R-:W-:Y:S02]  /*6cf0*/  IMAD.WIDE.U32 R2, R2, 0x60, R20 ;  /* 0x0000006002027825 */ /* 0x004fe400078e0014 */
[C---:B----4-:R-:W-:Y:S03]  /*6d00*/  HMMA.16816.F32 R20, R156.reuse, R24, RZ ;  /* 0x000000189c14723c */ /* 0x050fe600000018ff */
[----:B------:R-:W-:Y:S02]  /*6d10*/  IADD3 R36, R3, R0, RZ ;  /* 0x0000000003247210 */ /* 0x000fe40007ffe0ff */
[C---:B------:R-:W-:Y:S02]  /*6d20*/  SHF.L.U32 R0, R2.reuse, 0x1, RZ ;  /* 0x0000000102007819 */ /* 0x040fe400000006ff */
[----:B------:R-:W-:Y:S01]  /*6d30*/  SHF.L.U64.HI R36, R2, 0x1, R36 ;  /* 0x0000000102247819 */ /* 0x000fe20000010224 */
[C---:B------:R-:W-:Y:S01]  /*6d40*/  HMMA.16816.F32 R24, R156.reuse, R26, RZ ;  /* 0x0000001a9c18723c */ /* 0x040fe200000018ff */
[C---:B------:R-:W-:Y:S03]  /*6d50*/  IADD3 R2, P0, R0.reuse, c[0x0][0x1f8], RZ ;  /* 0x00007e0000027a10 */ /* 0x040fe60007f1e0ff */
[----:B------:R-:W-:Y:S02]  /*6d60*/  IADD3 R38, P3, R0, 0x80, RZ ;  /* 0x0000008000267810 */ /* 0x000fe40007f7e0ff */
[----:B------:R-:W-:Y:S02]  /*6d70*/  IADD3.X R3, R36, c[0x0][0x1fc], RZ, P0, !PT ;  /* 0x00007f0024037a10 */ /* 0x000fe400007fe4ff */
[C---:B------:R-:W-:Y:S01]  /*6d80*/  HMMA.16816.F32 R28, R156.reuse, R32, RZ ;  /* 0x000000209c1c723c */ /* 0x040fe200000018ff */
[----:B------:R-:W-:Y:S02]  /*6d90*/  IADD3 R38, P2, R38, c[0x0][0x1f8], RZ ;  /* 0x00007e0026267a10 */ /* 0x000fe40007f5e0ff */
[----:B------:R-:W-:Y:S01]  /*6da0*/  @!PT LDS RZ, [RZ] ;  /* 0x00000000fffff984 */ /* 0x000fe20000000800 */
[----:B------:R-:W-:Y:S01]  /*6db0*/  @!PT LDS RZ, [RZ] ;  /* 0x00000000fffff984 */ /* 0x000fe20000000800 */
[----:B------:R-:W-:Y:S01]  /*6dc0*/  @!PT LDS RZ, [RZ] ;  /* 0x00000000fffff984 */ /* 0x000fe20000000800 */
[----:B------:R2:W-:Y:S01]  /*6dd0*/  LDGSTS.E.BYPASS.LTC128B.128 [R249+0x100], [R2.64], !P6 ;  /* 0x0010000002f97fae */ /* 0x0005e2000f101d48 */
[----:B------:R-:W-:Y:S02]  /*6de0*/  IADD3 R0, P1, R0, 0x100, RZ ;  /* 0x0000010000007810 */ /* 0x000fe40007f3e0ff */
[--C-:B------:R-:W-:Y:S02]  /*6df0*/  IADD3.X R39, RZ, c[0x0][0x1fc], R36.reuse, P2, P3 ;  /* 0x00007f00ff277a10 */ /* 0x100fe400017e6424 */
[C---:B------:R-:W-:Y:S01]  /*6e00*/  HMMA.16816.F32 R32, R156.reuse, R34, RZ ;  /* 0x000000229c20723c */ /* 0x040fe200000018ff */
[----:B------:R-:W-:Y:S02]  /*6e10*/  IADD3 R46, P0, R0, c[0x0][0x1f8], RZ ;  /* 0x00007e00002e7a10 */ /* 0x000fe40007f1e0ff */
[----:B------:R4:W-:Y:S02]  /*6e20*/  LDGSTS.E.BYPASS.LTC128B.128 [R249+0x3100], [R38.64], !P5 ;  /* 0x0310000026f97fae */ /* 0x0009e4000e901d48 */
[----:B------:R-:W-:Y:S06]  /*6e30*/  IADD3.X R47, RZ, c[0x0][0x1fc], R36, P0, P1 ;  /* 0x00007f00ff2f7a10 */ /* 0x000fec00007e2424 */
[----:B------:R1:W-:Y:S01]  /*6e40*/  LDGSTS.E.BYPASS.LTC128B.128 [R249+0x6100], [R46.64], !P4 ;  /* 0x061000002ef97fae */ /* 0x0003e2000e101d48 */
[----:B--2---:R-:W-:Y:S04]  /*6e50*/  IADD3 R2, P2, R2, UR4, RZ ;  /* 0x0000000402027c10 */ /* 0x004fe8000ff5e0ff */
[----:B------:R-:W-:Y:S02]  /*6e60*/  IADD3.X R3, R3, UR5, RZ, P2, !PT ;  /* 0x0000000503037c10 */ /* 0x000fe400097fe4ff */
[----:B------:R-:W-:Y:S01]  /*6e70*/  IADD3 R44, P0, R2, UR4, RZ ;  /* 0x00000004022c7c10 */ /* 0x000fe2000ff1e0ff */
[C---:B----4-:R-:W-:Y:S02]  /*6e80*/  HMMA.16816.F32 R36, R156.reuse, R40, RZ ;  /* 0x000000289c24723c */ /* 0x050fe400000018ff */
[----:B------:R2:W-:Y:S01]  /*6e90*/  LDGSTS.E.BYPASS.LTC128B.128 [R249+0x1100], [R2.64], !P6 ;  /* 0x0110000002f97fae */ /* 0x0005e2000f101d48 */
[----:B------:R-:W-:Y:S02]  /*6ea0*/  IADD3.X R45, R3, UR5, RZ, P0, !PT ;  /* 0x00000005032d7c10 */ /* 0x000fe400087fe4ff */
[C---:B------:R-:W-:Y:S02]  /*6eb0*/  ISETP.GT.AND P0, PT, R250.reuse, RZ, PT ;  /* 0x000000fffa00720c */ /* 0x040fe40003f04270 */
[----:B------:R-:W-:Y:S01]  /*6ec0*/  IADD3 R250, R250, -0x1, RZ ;  /* 0xfffffffffafa7810 */ /* 0x000fe20007ffe0ff */
[C---:B------:R-:W-:Y:S02]  /*6ed0*/  HMMA.16816.F32 R40, R156.reuse, R42, RZ ;  /* 0x0000002a9c28723c */ /* 0x040fe400000018ff */
[----:B------:R2:W-:Y:S08]  /*6ee0*/  LDGSTS.E.BYPASS.LTC128B.128 [R249+0x4100], [R2.64+0x80], !P5 ;  /* 0x0410008002f97fae */ /* 0x0005f0000e901d48 */
[----:B------:R2:W-:Y:S08]  /*6ef0*/  LDGSTS.E.BYPASS.LTC128B.128 [R249+0x7100], [R2.64+0x100], !P4 ;  /* 0x0710010002f97fae */ /* 0x0005f0000e101d48 */
[----:B------:R1:W-:Y:S08]  /*6f00*/  LDGSTS.E.BYPASS.LTC128B.128 [R249+0x2100], [R44.64], !P6 ;  /* 0x021000002cf97fae */ /* 0x0003f0000f101d48 */
[----:B------:R1:W-:Y:S08]  /*6f10*/  LDGSTS.E.BYPASS.LTC128B.128 [R249+0x5100], [R44.64+0x80], !P5 ;  /* 0x051000802cf97fae */ /* 0x0003f0000e901d48 */
[----:B------:R1:W-:Y:S08]  /*6f20*/  LDGSTS.E.BYPASS.LTC128B.128 [R249+0x8100], [R44.64+0x100], !P4 ;  /* 0x081001002cf97fae */ /* 0x0003f0000e101d48 */
[----:B------:R-:W0:Y:S01]  /*6f30*/  LDGDEPBAR ;  /* 0x00000000000079af */ /* 0x000e220000000000 */
[C---:B-1----:R-:W-:Y:S08]  /*6f40*/  HMMA.16816.F32 R44, R156.reuse, R48, RZ ;  /* 0x000000309c2c723c */ /* 0x042ff000000018ff */
[----:B------:R-:W-:Y:S08]  /*6f50*/  HMMA.16816.F32 R48, R156, R50, RZ ;  /* 0x000000329c30723c */ /* 0x000ff000000018ff */
[C---:B------:R-:W-:Y:S08]  /*6f60*/  HMMA.16816.F32 R4, R160.reuse, R152, R4 ;  /* 0x00000098a004723c */ /* 0x040ff00000001804 */
[C---:B------:R-:W-:Y:S01]  /*6f70*/  HMMA.16816.F32 R8, R160.reuse, R154, R8 ;  /* 0x0000009aa008723c */ /* 0x040fe20000001808 */
[----:B------:R-:W1:Y:S07]  /*6f80*/  LDSM.16.M88.4 R152, [R230+0xc100] ;  /* 0x00c10000e698783b */ /* 0x000e6e0000000200 */
[C---:B---3--:R-:W-:Y:S08]  /*6f90*/  HMMA.16816.F32 R12, R160.reuse, R164, R12 ;  /* 0x000000a4a00c723c */ /* 0x048ff0000000180c */
[C---:B------:R-:W-:Y:S01]  /*6fa0*/  HMMA.16816.F32 R16, R160.reuse, R166, R16 ;  /* 0x000000a6a010723c */ /* 0x040fe20000001810 */
[----:B------:R-:W3:Y:S07]  /*6fb0*/  LDSM.16.M88.4 R164, [R230+0xc900] ;  /* 0x00c90000e6a4783b */ /* 0x000eee0000000200 */
[C---:B------:R-:W-:Y:S08]  /*6fc0*/  HMMA.16816.F32 R20, R160.reuse, R168, R20 ;  /* 0x000000a8a014723c */ /* 0x040ff00000001814 */
[C---:B------:R-:W-:Y:S01]  /*6fd0*/  HMMA.16816.F32 R24, R160.reuse, R170, R24 ;  /* 0x000000aaa018723c */ /* 0x040fe20000001818 */
[----:B------:R-:W4:Y:S07]  /*6fe0*/  LDSM.16.M88.4 R168, [R230+0xd100] ;  /* 0x00d10000e6a8783b */ /* 0x000f2e0000000200 */
[C---:B------:R-:W-:Y:S08]  /*6ff0*/  HMMA.16816.F32 R28, R160.reuse, R172, R28 ;  /* 0x000000aca01c723c */ /* 0x040ff0000000181c */
[C---:B------:R-:W-:Y:S01]  /*7000*/  HMMA.16816.F32 R32, R160.reuse, R174, R32 ;  /* 0x000000aea020723c */ /* 0x040fe20000001820 */
[----:B------:R-:W2:Y:S07]  /*7010*/  LDSM.16.M88.4 R172, [R230+0xd900] ;  /* 0x00d90000e6ac783b */ /* 0x000eae0000000200 */
[C---:B------:R-:W-:Y:S08]  /*7020*/  HMMA.16816.F32 R36, R160.reuse, R176, R36 ;  /* 0x000000b0a024723c */ /* 0x040ff00000001824 */
[C---:B------:R-:W-:Y:S01]  /*7030*/  HMMA.16816.F32 R40, R160.reuse, R178, R40 ;  /* 0x000000b2a028723c */ /* 0x040fe20000001828 */
[----:B------:R-:W2:Y:S07]  /*7040*/  LDSM.16.M88.4 R176, [R230+0xe100] ;  /* 0x00e10000e6b0783b */ /* 0x000eae0000000200 */
[C---:B------:R-:W-:Y:S08]  /*7050*/  HMMA.16816.F32 R44, R160.reuse, R180, R44 ;  /* 0x000000b4a02c723c */ /* 0x040ff0000000182c */
[----:B------:R-:W-:Y:S08]  /*7060*/  HMMA.16816.F32 R48, R160, R182, R48 ;  /* 0x000000b6a030723c */ /* 0x000ff00000001830 */
[C---:B-1----:R-:W-:Y:S08]  /*7070*/  HMMA.16816.F32 R4, R184.reuse, R152, R4 ;  /* 0x00000098b804723c */ /* 0x042ff00000001804 */
[C---:B------:R-:W-:Y:S01]  /*7080*/  HMMA.16816.F32 R8, R184.reuse, R154, R8 ;  /* 0x0000009ab808723c */ /* 0x040fe20000001808 */
[----:B------:R-:W1:Y:S07]  /*7090*/  LDSM.16.M88.4 R152, [R230+0xe900] ;  /* 0x00e90000e698783b */ /* 0x000e6e0000000200 */
[C---:B---3--:R-:W-:Y:S08]  /*70a0*/  HMMA.16816.F32 R12, R184.reuse, R164, R12 ;  /* 0x000000a4b80c723c */ /* 0x048ff0000000180c */
[C---:B------:R-:W-:Y:S01]  /*70b0*/  HMMA.16816.F32 R16, R184.reuse, R166, R16 ;  /* 0x000000a6b810723c */ /* 0x040fe20000001810 */
[----:B------:R-:W3:Y:S07]  /*70c0*/  LDSM.16.M88.4 R164, [R227] ;  /* 0x00000000e3a4783b */ /* 0x000eee0000000200 */
[C---:B----4-:R-:W-:Y:S08]  /*70d0*/  HMMA.16816.F32 R20, R184.reuse, R168, R20 ;  /* 0x000000a8b814723c */ /* 0x050ff00000001814 */
[C---:B------:R-:W-:Y:S01]  /*70e0*/  HMMA.16816.F32 R24, R184.reuse, R170, R24 ;  /* 0x000000aab818723c */ /* 0x040fe20000001818 */
[----:B------:R-:W4:Y:S07]  /*70f0*/  LDSM.16.M88.4 R168, [R227+0x800] ;  /* 0x00080000e3a8783b */ /* 0x000f2e0000000200 */
[C---:B--2---:R-:W-:Y:S08]  /*7100*/  HMMA.16816.F32 R28, R184.reuse, R172, R28 ;  /* 0x000000acb81c723c */ /* 0x044ff0000000181c */
[C---:B------:R-:W-:Y:S01]  /*7110*/  HMMA.16816.F32 R32, R184.reuse, R174, R32 ;  /* 0x000000aeb820723c */ /* 0x040fe20000001820 */
[----:B------:R-:W2:Y:S07]  /*7120*/  LDSM.16.M88.4 R172, [R227+0x1000] ;  /* 0x00100000e3ac783b */ /* 0x000eae0000000200 */
[C---:B------:R-:W-:Y:S08]  /*7130*/  HMMA.16816.F32 R36, R184.reuse, R176, R36 ;  /* 0x000000b0b824723c */ /* 0x040ff00000001824 */
[C---:B------:R-:W-:Y:S01]  /*7140*/  HMMA.16816.F32 R40, R184.reuse, R178, R40 ;  /* 0x000000b2b828723c */ /* 0x040fe20000001828 */
[----:B------:R-:W2:Y:S07]  /*7150*/  LDSM.16.M88.4 R176, [R227+0x1800] ;  /* 0x00180000e3b0783b */ /* 0x000eae0000000200 */
[C---:B-1----:R-:W-:Y:S08]  /*7160*/  HMMA.16816.F32 R44, R184.reuse, R152, R44 ;  /* 0x00000098b82c723c */ /* 0x042ff0000000182c */
[----:B------:R-:W-:Y:S01]  /*7170*/  HMMA.16816.F32 R48, R184, R154, R48 ;  /* 0x0000009ab830723c */ /* 0x000fe20000001830 */
[----:B------:R-:W1:Y:S07]  /*7180*/  LDSM.16.M88.4 R152, [R227+0x2000] ;  /* 0x00200000e398783b */ /* 0x000e6e0000000200 */
[C---:B---3--:R-:W-:Y:S08]  /*7190*/  HMMA.16816.F32 R4, R188.reuse, R164, R4 ;  /* 0x000000a4bc04723c */ /* 0x048ff00000001804 */
[C---:B------:R-:W-:Y:S01]  /*71a0*/  HMMA.16816.F32 R8, R188.reuse, R166, R8 ;  /* 0x000000a6bc08723c */ /* 0x040fe20000001808 */
[----:B------:R-:W3:Y:S07]  /*71b0*/  LDSM.16.M88.4 R164, [R227+0x2800] ;  /* 0x00280000e3a4783b */ /* 0x000eee0000000200 */
        /* <DEDUP_REMOVED lines=10> */
[C---:B------:R-:W-:Y:S01]  /*7260*/  HMMA.16816.F32 R40, R188.reuse, R154, R40 ;  /* 0x0000009abc28723c */ /* 0x040fe20000001828 */
[----:B------:R-:W1:Y:S07]  /*7270*/  LDSM.16.M88.4 R152, [R224+0x10900] ;  /* 0x01090000e098783b */ /* 0x000e6e0000000200 */
[C---:B---3--:R-:W-:Y:S08]  /*7280*/  HMMA.16816.F32 R44, R188.reuse, R164, R44 ;  /* 0x000000a4bc2c723c */ /* 0x048ff0000000182c */
[----:B------:R-:W-:Y:S01]  /*7290*/  HMMA.16816.F32 R48, R188, R166, R48 ;  /* 0x000000a6bc30723c */ /* 0x000fe20000001830 */
[----:B------:R-:W3:Y:S07]  /*72a0*/  LDSM.16.M88.4 R164, [R224+0x11100] ;  /* 0x01110000e0a4783b */ /* 0x000eee0000000200 */
[C---:B----4-:R-:W-:Y:S08]  /*72b0*/  HMMA.16816.F32 R4, R192.reuse, R168, R4 ;  /* 0x000000a8c004723c */ /* 0x050ff00000001804 */
[C---:B------:R-:W-:Y:S01]  /*72c0*/  HMMA.16816.F32 R8, R192.reuse, R170, R8 ;  /* 0x000000aac008723c */ /* 0x040fe20000001808 */
[----:B------:R-:W4:Y:S07]  /*72d0*/  LDSM.16.M88.4 R168, [R224+0x11900] ;  /* 0x01190000e0a8783b */ /* 0x000f2e0000000200 */
[C---:B--2---:R-:W-:Y:S08]  /*72e0*/  HMMA.16816.F32 R12, R192.reuse, R172, R12 ;  /* 0x000000acc00c723c */ /* 0x044ff0000000180c */
[C---:B------:R-:W-:Y:S01]  /*72f0*/  HMMA.16816.F32 R16, R192.reuse, R174, R16 ;  /* 0x000000aec010723c */ /* 0x040fe20000001810 */
[----:B------:R-:W2:Y:S07]  /*7300*/  LDSM.16.M88.4 R172, [R243] ;  /* 0x00000000f3ac783b */ /* 0x000eae0000000200 */
[C---:B------:R-:W-:Y:S08]  /*7310*/  HMMA.16816.F32 R20, R192.reuse, R176, R20 ;  /* 0x000000b0c014723c */ /* 0x040ff00000001814 */
[C---:B------:R-:W-:Y:S01]  /*7320*/  HMMA.16816.F32 R24, R192.reuse, R178, R24 ;  /* 0x000000b2c018723c */ /* 0x040fe20000001818 */
[----:B------:R-:W2:Y:S07]  /*7330*/  LDSM.16.M88.4 R176, [R242] ;  /* 0x00000000f2b0783b */ /* 0x000eae0000000200 */
[C---:B-1----:R-:W-:Y:S08]  /*7340*/  HMMA.16816.F32 R28, R192.reuse, R152, R28 ;  /* 0x00000098c01c723c */ /* 0x042ff0000000181c */
[C---:B------:R-:W-:Y:S01]  /*7350*/  HMMA.16816.F32 R32, R192.reuse, R154, R32 ;  /* 0x0000009ac020723c */ /* 0x040fe20000001820 */
[----:B------:R-:W1:Y:S07]  /*7360*/  LDSM.16.M88.4 R152, [R241] ;  /* 0x00000000f198783b */ /* 0x000e6e0000000200 */
[C---:B---3--:R-:W-:Y:S08]  /*7370*/  HMMA.16816.F32 R36, R192.reuse, R164, R36 ;  /* 0x000000a4c024723c */ /* 0x048ff00000001824 */
[C---:B------:R-:W-:Y:S01]  /*7380*/  HMMA.16816.F32 R40, R192.reuse, R166, R40 ;  /* 0x000000a6c028723c */ /* 0x040fe20000001828 */
[----:B------:R-:W3:Y:S07]  /*7390*/  LDSM.16.M88.4 R164, [R240] ;  /* 0x00000000f0a4783b */ /* 0x000eee0000000200 */
[C---:B----4-:R-:W-:Y:S08]  /*73a0*/  HMMA.16816.F32 R44, R192.reuse, R168, R44 ;  /* 0x000000a8c02c723c */ /* 0x050ff0000000182c */
[----:B------:R-:W-:Y:S01]  /*73b0*/  HMMA.16816.F32 R48, R192, R170, R48 ;  /* 0x000000aac030723c */ /* 0x000fe20000001830 */
[----:B------:R-:W4:Y:S07]  /*73c0*/  LDSM.16.M88.4 R168, [R239] ;  /* 0x00000000efa8783b */ /* 0x000f2e0000000200 */
[C---:B--2---:R-:W-:Y:S08]  /*73d0*/  HMMA.16816.F32 R4, R196.reuse, R172, R4 ;  /* 0x000000acc404723c */ /* 0x044ff00000001804 */
[C---:B------:R-:W-:Y:S01]  /*73e0*/  HMMA.16816.F32 R8, R196.reuse, R174, R8 ;  /* 0x000000aec408723c */ /* 0x040fe20000001808 */
[----:B------:R-:W2:Y:S07]  /*73f0*/  LDSM.16.M88.4 R172, [R238] ;  /* 0x00000000eeac783b */ /* 0x000eae0000000200 */
[C---:B------:R-:W-:Y:S08]  /*7400*/  HMMA.16816.F32 R12, R196.reuse, R176, R12 ;  /* 0x000000b0c40c723c */ /* 0x040ff0000000180c */
[C---:B------:R-:W-:Y:S01]  /*7410*/  HMMA.16816.F32 R16, R196.reuse, R178, R16 ;  /* 0x000000b2c410723c */ /* 0x040fe20000001810 */
[----:B------:R-:W2:Y:S07]  /*7420*/  LDSM.16.M88.4 R176, [R230+0xf100] ;  /* 0x00f10000e6b0783b */ /* 0x000eae0000000200 */
[C---:B-1----:R-:W-:Y:S08]  /*7430*/  HMMA.16816.F32 R20, R196.reuse, R152, R20 ;  /* 0x00000098c414723c */ /* 0x042ff00000001814 */
[C---:B------:R-:W-:Y:S01]  /*7440*/  HMMA.16816.F32 R24, R196.reuse, R154, R24 ;  /* 0x0000009ac418723c */ /* 0x040fe20000001818 */
        /* <DEDUP_REMOVED lines=8> */
[----:B------:R-:W-:Y:S01]  /*74d0*/  HMMA.16816.F32 R48, R196, R174, R48 ;  /* 0x000000aec430723c */ /* 0x000fe20000001830 */
        /* <DEDUP_REMOVED lines=17> */
[----:B------:R-:W-:Y:S01]  /*75f0*/  HMMA.16816.F32 R48, R200, R178, R48 ;  /* 0x000000b2c830723c */ /* 0x000fe20000001830 */
        /* <DEDUP_REMOVED lines=24> */
[----:B------:R-:W4:Y:S07]  /*7780*/  LDSM.16.M88.4 R168, [R237] ;  /* 0x00000000eda8783b */ /* 0x000f2e0000000200 */
        /* <DEDUP_REMOVED lines=10> */
[----:B------:R-:W-:Y:S01]  /*7830*/  HMMA.16816.F32 R48, R208, R166, R48 ;  /* 0x000000a6d030723c */ /* 0x000fe20000001830 */
[----:B------:R-:W3:Y:S07]  /*7840*/  LDSM.16.M88.4 R164, [R233] ;  /* 0x00000000e9a4783b */ /* 0x000eee0000000200 */
[C---:B----4-:R-:W-:Y:S08]  /*7850*/  HMMA.16816.F32 R4, R212.reuse, R168, R4 ;  /* 0x000000a8d404723c */ /* 0x050ff00000001804 */
[C---:B------:R-:W-:Y:S01]  /*7860*/  HMMA.16816.F32 R8, R212.reuse, R170, R8 ;  /* 0x000000aad408723c */ /* 0x040fe20000001808 */
[----:B------:R-:W4:Y:S07]  /*7870*/  LDSM.16.M88.4 R168, [R232] ;  /* 0x00000000e8a8783b */ /* 0x000f2e0000000200 */
        /* <DEDUP_REMOVED lines=13> */
[----:B------:R-:W-:Y:S01]  /*7950*/  HMMA.16816.F32 R48, R212, R170, R48 ;  /* 0x000000aad430723c */ /* 0x000fe20000001830 */
        /* <DEDUP_REMOVED lines=11> */
[C---:B------:R-:W-:Y:S08]  /*7a10*/  HMMA.16816.F32 R32, R216.reuse, R166, R32 ;  /* 0x000000a6d820723c */ /* 0x040ff00000001820 */
[C---:B----4-:R-:W-:Y:S08]  /*7a20*/  HMMA.16816.F32 R36, R216.reuse, R168, R36 ;  /* 0x000000a8d824723c */ /* 0x050ff00000001824 */
[C---:B------:R-:W-:Y:S08]  /*7a30*/  HMMA.16816.F32 R40, R216.reuse, R170, R40 ;  /* 0x000000aad828723c */ /* 0x040ff00000001828 */
[C---:B--2---:R-:W-:Y:S08]  /*7a40*/  HMMA.16816.F32 R44, R216.reuse, R172, R44 ;  /* 0x000000acd82c723c */ /* 0x044ff0000000182c */
[----:B------:R-:W-:Y:S08]  /*7a50*/  HMMA.16816.F32 R48, R216, R174, R48 ;  /* 0x000000aed830723c */ /* 0x000ff00000001830 */
[C---:B------:R-:W-:Y:S08]  /*7a60*/  HMMA.16816.F32 R4, R220.reuse, R176, R4 ;  /* 0x000000b0dc04723c */ /* 0x040ff00000001804 */
[C---:B------:R-:W-:Y:S08]  /*7a70*/  HMMA.16816.F32 R8, R220.reuse, R178, R8 ;  /* 0x000000b2dc08723c */ /* 0x040ff00000001808 */
[C---:B-1----:R-:W-:Y:S08]  /*7a80*/  HMMA.16816.F32 R12, R220.reuse, R152, R12 ;  /* 0x00000098dc0c723c */ /* 0x042ff0000000180c */
[C---:B------:R-:W-:Y:S04]  /*7a90*/  HMMA.16816.F32 R16, R220.reuse, R154, R16 ;  /* 0x0000009adc10723c */ /* 0x040fe80000001810 */
[----:B------:R-:W-:Y:S02]  /*7aa0*/  FMUL.FTZ R4, R4, c[0x0][0x320] ;  /* 0x0000c80004047a20 */ /* 0x000fe40000410000 */
[----:B------:R-:W-:Y:S02]  /*7ab0*/  FMUL.FTZ R5, R5, c[0x0][0x320] ;  /* 0x0000c80005057a20 */ /* 0x000fe40000410000 */
[----:B------:R-:W-:Y:S01]  /*7ac0*/  FMUL.FTZ R6, R6, c[0x0][0x320] ;  /* 0x0000c80006067a20 */ /* 0x000fe20000410000 */
[----:B------:R-:W1:Y:S03]  /*7ad0*/  MUFU.TANH R165, R4 ;  /* 0x0000000400a57308 */ /* 0x000e660000002400 */
[----:B------:R-:W-:Y:S02]  /*7ae0*/  FMUL.FTZ R7, R7, c[0x0][0x320] ;  /* 0x0000c80007077a20 */ /* 0x000fe40000410000 */
[----:B------:R-:W-:Y:S02]  /*7af0*/  FMUL.FTZ R8, R8, c[0x0][0x320] ;  /* 0x0000c80008087a20 */ /* 0x000fe40000410000 */
[----:B------:R-:W-:Y:S02]  /*7b00*/  FMUL.FTZ R9, R9, c[0x0][0x320] ;  /* 0x0000c80009097a20 */ /* 0x000fe40000410000 */
[----:B------:R-:W-:Y:S01]  /*7b10*/  FMUL.FTZ R10, R10, c[0x0][0x320] ;  /* 0x0000c8000a0a7a20 */ /* 0x000fe20000410000 */
[----:B------:R-:W2:Y:S01]  /*7b20*/  MUFU.TANH R167, R5 ;  /* 0x0000000500a77308 */ /* 0x000ea20000002400 */
[----:B------:R-:W-:Y:S02]  /*7b30*/  FMUL.FTZ R11, R11, c[0x0][0x320] ;  /* 0x0000c8000b0b7a20 */ /* 0x000fe40000410000 */
[----:B------:R-:W-:Y:S02]  /*7b40*/  FMUL.FTZ R12, R12, c[0x0][0x320] ;  /* 0x0000c8000c0c7a20 */ /* 0x000fe40000410000 */
[----:B------:R-:W-:Y:S02]  /*7b50*/  FMUL.FTZ R13, R13, c[0x0][0x320] ;  /* 0x0000c8000d0d7a20 */ /* 0x000fe40000410000 */
[----:B------:R-:W-:Y:S02]  /*7b60*/  FMUL.FTZ R14, R14, c[0x0][0x320] ;  /* 0x0000c8000e0e7a20 */ /* 0x000fe40000410000 */
[----:B------:R-:W-:Y:S01]  /*7b70*/  FMUL.FTZ R16, R16, c[0x0][0x320] ;  /* 0x0000c80010107a20 */ /* 0x000fe20000410000 */
[----:B------:R-:W3:Y:S01]  /*7b80*/  MUFU.TANH R170, R6 ;  /* 0x0000000600aa7308 */ /* 0x000ee20000002400 */
[----:B------:R-:W-:Y:S02]  /*7b90*/  FMUL.FTZ R15, R15, c[0x0][0x320] ;  /* 0x0000c8000f0f7a20 */ /* 0x000fe40000410000 */
[----:B------:R-:W-:Y:S01]  /*7ba0*/  FMUL.FTZ R17, R17, c[0x0][0x320] ;  /* 0x0000c80011117a20 */ /* 0x000fe20000410000 */
[----:B-1----:R-:W-:Y:S01]  /*7bb0*/  FMNMX.FTZ R0, R165, R101, !PT ;  /* 0x00000065a5007209 */ /* 0x002fe20007810000 */
[----:B------:R-:W-:Y:S02]  /*7bc0*/  FMUL.FTZ R18, R18, c[0x0][0x320] ;  /* 0x0000c80012127a20 */ /* 0x000fe40000410000 */
[----:B------:R-:W-:Y:S03]  /*7bd0*/  FMUL.FTZ R19, R19, c[0x0][0x320] ;  /* 0x0000c80013137a20 */ /* 0x000fe60000410000 */
[----:B------:R1:W4:Y:S01]  /*7be0*/  MUFU.TANH R171, R7 ;  /* 0x0000000700ab7308 */ /* 0x0003220000002400 */
[----:B--2---:R-:W-:Y:S09]  /*7bf0*/  FMNMX.FTZ R0, R167, R0, !PT ;  /* 0x00000000a7007209 */ /* 0x004ff20007810000 */
[----:B------:R-:W2:Y:S01]  /*7c00*/  MUFU.TANH R166, R8 ;  /* 0x0000000800a67308 */ /* 0x000ea20000002400 */
[----:B---3--:R-:W-:Y:S09]  /*7c10*/  FMNMX.FTZ R2, R170, R102, !PT ;  /* 0x00000066aa027209 */ /* 0x008ff20007810000 */
[----:B------:R-:W3:Y:S01]  /*7c20*/  MUFU.TANH R164, R9 ;  /* 0x0000000900a47308 */ /* 0x000ee20000002400 */
[----:B-1----:R-:W1:Y:S01]  /*7c30*/  LDSM.16.M88.4 R4, [R227+0x7000] ;  /* 0x00700000e304783b */ /* 0x002e620000000200 */
[----:B----4-:R-:W-:Y:S08]  /*7c40*/  FMNMX.FTZ R2, R171, R2, !PT ;  /* 0x00000002ab027209 */ /* 0x010ff00007810000 */
[----:B------:R-:W4:Y:S01]  /*7c50*/  MUFU.TANH R168, R10 ;  /* 0x0000000a00a87308 */ /* 0x000f220000002400 */
[----:B--2---:R-:W-:Y:S09]  /*7c60*/  FMNMX.FTZ R0, R166, R0, !PT ;  /* 0x00000000a6007209 */ /* 0x004ff20007810000 */
[----:B------:R2:W1:Y:S01]  /*7c70*/  MUFU.TANH R169, R11 ;  /* 0x0000000b00a97308 */ /* 0x0004620000002400 */
[----:B---3--:R-:W-:Y:S09]  /*7c80*/  FMNMX.FTZ R0, R164, R0, !PT ;  /* 0x00000000a4007209 */ /* 0x008ff20007810000 */
[----:B------:R-:W3:Y:S01]  /*7c90*/  MUFU.TANH R172, R12 ;  /* 0x0000000c00ac7308 */ /* 0x000ee20000002400 */
[----:B----4-:R-:W-:Y:S09]  /*7ca0*/  FMNMX.FTZ R2, R168, R2, !PT ;  /* 0x00000002a8027209 */ /* 0x010ff20007810000 */
[----:B------:R4:W4:Y:S01]  /*7cb0*/  MUFU.TANH R173, R13 ;  /* 0x0000000d00ad7308 */ /* 0x0009220000002400 */
[C---:B-1----:R-:W-:Y:S01]  /*7cc0*/  HMMA.16816.F32 R20, R220.reuse, R4, R20 ;  /* 0x00000004dc14723c */ /* 0x042fe20000001814 */
[----:B--2---:R-:W1:Y:S02]  /*7cd0*/  LDSM.16.M88.4 R8, [R227+0x7800] ;  /* 0x00780000e308783b */ /* 0x004e640000000200 */
[----:B------:R-:W-:Y:S06]  /*7ce0*/  FMNMX.FTZ R2, R169, R2, !PT ;  /* 0x00000002a9027209 */ /* 0x000fec0007810000 */
[----:B------:R-:W2:Y:S01]  /*7cf0*/  MUFU.TANH R176, R14 ;  /* 0x0000000e00b07308 */ /* 0x000ea20000002400 */
[C---:B------:R-:W-:Y:S01]  /*7d00*/  HMMA.16816.F32 R24, R220.reuse, R6, R24 ;  /* 0x00000006dc18723c */ /* 0x040fe20000001818 */
[----:B------:R-:W1:Y:S02]  /*7d10*/  LDSM.16.M88.4 R4, [R227+0x8000] ;  /* 0x00800000e304783b */ /* 0x000e640000000200 */
[----:B---3--:R-:W-:Y:S06]  /*7d20*/  FMNMX.FTZ R0, R172, R0, !PT ;  /* 0x00000000ac007209 */ /* 0x008fec0007810000 */
[----:B------:R-:W3:Y:S01]  /*7d30*/  MUFU.TANH R178, R15 ;  /* 0x0000000f00b27308 */ /* 0x000ee20000002400 */
[----:B----4-:R-:W4:Y:S02]  /*7d40*/  LDL.64 R12, [R1+0x18] ;  /* 0x00001800010c7983 */ /* 0x010f240000100a00 */
[----:B------:R-:W-:Y:S02]  /*7d50*/  FMNMX.FTZ R0, R173, R0, !PT ;  /* 0x00000000ad007209 */ /* 0x000fe40007810000 */
[----:B------:R-:W-:Y:S02]  /*7d60*/  FMUL.FTZ R20, R20, c[0x0][0x320] ;  /* 0x0000c80014147a20 */ /* 0x000fe40000410000 */
[----:B------:R-:W-:Y:S03]  /*7d70*/  FMUL.FTZ R21, R21, c[0x0][0x320] ;  /* 0x0000c80015157a20 */ /* 0x000fe60000410000 */
[----:B------:R-:W1:Y:S01]  /*7d80*/  MUFU.TANH R174, R16 ;  /* 0x0000001000ae7308 */ /* 0x000e620000002400 */
[----:B------:R-:W-:Y:S02]  /*7d90*/  FMUL.FTZ R22, R22, c[0x0][0x320] ;  /* 0x0000c80016167a20 */ /* 0x000fe40000410000 */
[----:B------:R-:W-:Y:S01]  /*7da0*/  FMUL.FTZ R23, R23, c[0x0][0x320] ;  /* 0x0000c80017177a20 */ /* 0x000fe20000410000 */
[----:B--2---:R-:W-:Y:S01]  /*7db0*/  FMNMX.FTZ R2, R176, R2, !PT ;  /* 0x00000002b0027209 */ /* 0x004fe20007810000 */
[----:B------:R-:W-:Y:S02]  /*7dc0*/  FMUL.FTZ R24, R24, c[0x0][0x320] ;  /* 0x0000c80018187a20 */ /* 0x000fe40000410000 */
[----:B------:R-:W-:Y:S02]  /*7dd0*/  FMUL.FTZ R26, R26, c[0x0][0x320] ;  /* 0x0000c8001a1a7a20 */ /* 0x000fe40000410000 */
[----:B------:R-:W-:Y:S01]  /*7de0*/  FMUL.FTZ R25, R25, c[0x0][0x320] ;  /* 0x0000c80019197a20 */ /* 0x000fe20000410000 */
[----:B------:R-:W-:Y:S01]  /*7df0*/  MUFU.TANH R183, R20 ;  /* 0x0000001400b77308 */ /* 0x000fe20000002400 */
[----:B------:R-:W-:Y:S01]  /*7e00*/  FMUL.FTZ R27, R27, c[0x0][0x320] ;  /* 0x0000c8001b1b7a20 */ /* 0x000fe20000410000 */
[----:B---3--:R-:W-:Y:S01]  /*7e10*/  FMNMX.FTZ R2, R178, R2, !PT ;  /* 0x00000002b2027209 */ /* 0x008fe20007810000 */
[C---:B-1----:R-:W-:Y:S07]  /*7e20*/  HMMA.16816.F32 R28, R220.reuse, R8, R28 ;  /* 0x00000008dc1c723c */ /* 0x042fee000000181c */
[----:B------:R-:W-:Y:S01]  /*7e30*/  MUFU.TANH R182, R21 ;  /* 0x0000001500b67308 */ /* 0x000fe20000002400 */
[C---:B------:R-:W-:Y:S01]  /*7e40*/  HMMA.16816.F32 R32, R220.reuse, R10, R32 ;  /* 0x0000000adc20723c */ /* 0x040fe20000001820 */
[----:B------:R-:W1:Y:S01]  /*7e50*/  LDSM.16.M88.4 R8, [R227+0x8800] ;  /* 0x00880000e308783b */ /* 0x000e620000000200 */
[----:B------:R-:W-:Y:S04]  /*7e60*/  DEPBAR.LE SB0, 0x0 ;  /* 0x000080000000791a */ /* 0x000fe80000000000 */
[----:B------:R-:W-:Y:S02]  /*7e70*/  FMNMX.FTZ R0, R174, R0, !PT ;  /* 0x00000000ae007209 */ /* 0x000fe40007810000 */
[C---:B------:R-:W-:Y:S01]  /*7e80*/  HMMA.16816.F32 R36, R220.reuse, R4, R36 ;  /* 0x00000004dc24723c */ /* 0x040fe20000001824 */
[----:B------:R-:W-:Y:S07]  /*7e90*/  BAR.SYNC.DEFER_BLOCKING 0x0 ;  /* 0x0000000000007b1d */ /* 0x000fee0000010000 */
[C---:B------:R-:W-:Y:S04]  /*7ea0*/  HMMA.16816.F32 R40, R220.reuse, R6, R40 ;  /* 0x00000006dc28723c */ /* 0x040fe80000001828 */
[----:B------:R-:W-:Y:S02]  /*7eb0*/  FMUL.FTZ R28, R28, c[0x0][0x320] ;  /* 0x0000c8001c1c7a20 */ /* 0x000fe40000410000 */
[----:B------:R-:W-:Y:S02]  /*7ec0*/  FMUL.FTZ R29, R29, c[0x0][0x320] ;  /* 0x0000c8001d1d7a20 */ /* 0x000fe40000410000 */
[----:B------:R-:W-:Y:S04]  /*7ed0*/  FMUL.FTZ R30, R30, c[0x0][0x320] ;  /* 0x0000c8001e1e7a20 */ /* 0x000fe80000410000 */
[----:B------:R-:W-:Y:S02]  /*7ee0*/  FMUL.FTZ R31, R31, c[0x0][0x320] ;  /* 0x0000c8001f1f7a20 */ /* 0x000fe40000410000 */
[----:B------:R-:W-:Y:S04]  /*7ef0*/  @P0 IMAD.WIDE.U32 R6, R250, c[0x0][0x1e0], RZ ;  /* 0x00007800fa060a25 */ /* 0x000fe800078e00ff */
[----:B------:R-:W-:Y:S01]  /*7f00*/  FMUL.FTZ R36, R36, c[0x0][0x320] ;  /* 0x0000c80024247a20 */ /* 0x000fe20000410000 */
[----:B------:R-:W-:Y:S01]  /*7f10*/  MUFU.TANH R251, R22 ;  /* 0x0000001600fb7308 */ /* 0x000fe20000002400 */
[----:B------:R-:W-:Y:S02]  /*7f20*/  FMUL.FTZ R37, R37, c[0x0][0x320] ;  /* 0x0000c80025257a20 */ /* 0x000fe40000410000 */
[----:B------:R-:W-:Y:S02]  /*7f30*/  FMUL.FTZ R38, R38, c[0x0][0x320] ;  /* 0x0000c80026267a20 */ /* 0x000fe40000410000 */
[----:B------:R-:W-:Y:S01]  /*7f40*/  FMUL.FTZ R39, R39, c[0x0][0x320] ;  /* 0x0000c80027277a20 */ /* 0x000fe20000410000 */
[C---:B-1----:R-:W-:Y:S03]  /*7f50*/  HMMA.16816.F32 R44, R220.reuse, R8, R44 ;  /* 0x00000008dc2c723c */ /* 0x042fe6000000182c */
[----:B------:R-:W-:Y:S01]  /*7f60*/  FMUL.FTZ R43, R43, c[0x0][0x320] ;  /* 0x0000c8002b2b7a20 */ /* 0x000fe20000410000 */
[----:B------:R-:W-:Y:S01]  /*7f70*/  MUFU.TANH R103, R23 ;  /* 0x0000001700677308 */ /* 0x000fe20000002400 */
[----:B------:R-:W-:Y:S02]  /*7f80*/  FMUL.FTZ R42, R42, c[0x0][0x320] ;  /* 0x0000c8002a2a7a20 */ /* 0x000fe40000410000 */
[----:B------:R-:W-:Y:S01]  /*7f90*/  FMUL.FTZ R41, R41, c[0x0][0x320] ;  /* 0x0000c80029297a20 */ /* 0x000fe20000410000 */
[----:B------:R-:W-:Y:S01]  /*7fa0*/  HMMA.16816.F32 R48, R220, R10, R48 ;  /* 0x0000000adc30723c */ /* 0x000fe20000001830 */
[----:B------:R-:W2:Y:S03]  /*7fb0*/  LDL.64 R10, [R1+0x28] ;  /* 0x00002800010a7983 */ /* 0x000ea60000100a00 */
[----:B------:R-:W-:Y:S02]  /*7fc0*/  FMUL.FTZ R33, R33, c[0x0][0x320] ;  /* 0x0000c80021217a20 */ /* 0x000fe40000410000 */
[----:B------:R-:W1:Y:S01]  /*7fd0*/  MUFU.TANH R175, R17 ;  /* 0x0000001100af7308 */ /* 0x000e620000002400 */
[----:B------:R-:W-:Y:S02]  /*7fe0*/  FMUL.FTZ R35, R35, c[0x0][0x320] ;  /* 0x0000c80023237a20 */ /* 0x000fe40000410000 */
[----:B------:R-:W-:Y:S03]  /*7ff0*/  FMUL.FTZ R32, R32, c[0x0][0x320] ;  /* 0x0000c80020207a20 */ /* 0x000fe60000410000 */
[----:B------:R-:W-:Y:S02]  /*8000*/  FMUL.FTZ R34, R34, c[0x0][0x320] ;  /* 0x0000c80022227a20 */ /* 0x000fe40000410000 */
[----:B------:R-:W-:Y:S02]  /*8010*/  FMUL.FTZ R40, R40, c[0x0][0x320] ;  /* 0x0000c80028287a20 */ /* 0x000fe40000410000 */
[----:B------:R-:W3:Y:S01]  /*8020*/  MUFU.TANH R177, R18 ;  /* 0x0000001200b17308 */ /* 0x000ee20000002400 */
        /* <DEDUP_REMOVED lines=8> */
[----:B-1----:R-:W-:Y:S04]  /*80b0*/  FMNMX.FTZ R0, R175, R0, !PT ;  /* 0x00000000af007209 */ /* 0x002fe80007810000 */
[----:B------:R-:W-:Y:S02]  /*80c0*/  FMNMX.FTZ R0, R183, R0, !PT ;  /* 0x00000000b7007209 */ /* 0x000fe40007810000 */
[----:B------:R-:W1:Y:S02]  /*80d0*/  MUFU.TANH R181, R24 ;  /* 0x0000001800b57308 */ /* 0x000e640000002400 */
[----:B------:R-:W-:Y:S02]  /*80e0*/  FMNMX.FTZ R0, R182, R0, !PT ;  /* 0x00000000b6007209 */ /* 0x000fe40007810000 */
[----:B---3--:R-:W-:Y:S06]  /*80f0*/  FMNMX.FTZ R2, R177, R2, !PT ;  /* 0x00000002b1027209 */ /* 0x008fec0007810000 */
[----:B------:R-:W-:Y:S01]  /*8100*/  MUFU.TANH R100, R33 ;  /* 0x0000002100647308 */ /* 0x000fe20000002400 */
[----:B------:R-:W-:Y:S04]  /*8110*/  FMNMX.FTZ R2, R179, R2, !PT ;  /* 0x00000002b3027209 */ /* 0x000fe80007810000 */
[----:B------:R-:W-:Y:S05]  /*8120*/  FMNMX.FTZ R2, R251, R2, !PT ;  /* 0x00000002fb027209 */ /* 0x000fea0007810000 */
[----:B------:R3:W-:Y:S01]  /*8130*/  MUFU.TANH R33, R48 ;  /* 0x0000003000217308 */ /* 0x0007e20000002400 */
[----:B-1----:R-:W-:Y:S09]  /*8140*/  FMNMX.FTZ R0, R181, R0, !PT ;  /* 0x00000000b5007209 */ /* 0x002ff20007810000 */
[----:B------:R-:W1:Y:S10]  /*8150*/  MUFU.TANH R180, R25 ;  /* 0x0000001900b47308 */ /* 0x000e740000002400 */
[----:B------:R-:W1:Y:S01]  /*8160*/  MUFU.TANH R24, R28 ;  /* 0x0000001c00187308 */ /* 0x000e620000002400 */
[----:B---3--:R-:W-:Y:S04]  /*8170*/  MOV R48, R103 ;  /* 0x0000006700307202 */ /* 0x008fe80000000f00 */
[----:B------:R-:W-:Y:S05]  /*8180*/  FMNMX.FTZ R2, R48, R2, !PT ;  /* 0x0000000230027209 */ /* 0x000fea0007810000 */
[----:B------:R-:W3:Y:S01]  /*8190*/  MUFU.TANH R252, R26 ;  /* 0x0000001a00fc7308 */ /* 0x000ee20000002400 */
[----:B-1----:R-:W-:Y:S09]  /*81a0*/  FMNMX.FTZ R0, R180, R0, !PT ;  /* 0x00000000b4007209 */ /* 0x002ff20007810000 */
[----:B------:R-:W1:Y:S01]  /*81b0*/  MUFU.TANH R3, R27 ;  /* 0x0000001b00037308 */ /* 0x000e620000002400 */
[----:B------:R-:W-:Y:S09]  /*81c0*/  FMNMX.FTZ R0, R24, R0, !PT ;  /* 0x0000000018007209 */ /* 0x000ff20007810000 */
[----:B------:R1:W-:Y:S01]  /*81d0*/  MUFU.TANH R18, R43 ;  /* 0x0000002b00127308 */ /* 0x0003e20000002400 */
[----:B---3--:R-:W-:Y:S09]  /*81e0*/  FMNMX.FTZ R2, R252, R2, !PT ;  /* 0x00000002fc027209 */ /* 0x008ff20007810000 */
[----:B------:R-:W3:Y:S10]  /*81f0*/  MUFU.TANH R26, R29 ;  /* 0x0000001d001a7308 */ /* 0x000ef40000002400 */
[----:B------:R-:W3:Y:S01]  /*8200*/  MUFU.TANH R245, R30 ;  /* 0x0000001e00f57308 */ /* 0x000ee20000002400 */
[----:B-1----:R-:W-:Y:S04]  /*8210*/  MOV R43, R3 ;  /* 0x00000003002b7202 */ /* 0x002fe80000000f00 */
[----:B------:R-:W-:Y:S05]  /*8220*/  FMNMX.FTZ R2, R43, R2, !PT ;  /* 0x000000022b027209 */ /* 0x000fea0007810000 */
[----:B------:R-:W-:Y:S01]  /*8230*/  MUFU.TANH R27, R35 ;  /* 0x00000023001b7308 */ /* 0x000fe20000002400 */
[----:B---3--:R-:W-:Y:S09]  /*8240*/  FMNMX.FTZ R0, R26, R0, !PT ;  /* 0x000000001a007209 */ /* 0x008ff20007810000 */
[----:B------:R1:W-:Y:S10]  /*8250*/  MUFU.TANH R35, R42 ;  /* 0x0000002a00237308 */ /* 0x0003f40000002400 */
[----:B------:R-:W3:Y:S10]  /*8260*/  MUFU.TANH R244, R31 ;  /* 0x0000001f00f47308 */ /* 0x000ef40000002400 */
[----:B------:R3:W-:Y:S01]  /*8270*/  MUFU.TANH R231, R41 ;  /* 0x0000002900e77308 */ /* 0x0007e20000002400 */
[----:B-1----:R-:W-:Y:S04]  /*8280*/  MOV R42, R245 ;  /* 0x000000f5002a7202 */ /* 0x002fe80000000f00 */
[----:B------:R-:W-:Y:S05]  /*8290*/  FMNMX.FTZ R2, R42, R2, !PT ;  /* 0x000000022a027209 */ /* 0x000fea0007810000 */
[----:B------:R-:W1:Y:S10]  /*82a0*/  MUFU.TANH R154, R32 ;  /* 0x00000020009a7308 */ /* 0x000e740000002400 */
[----:B------:R1:W-:Y:S01]  /*82b0*/  MUFU.TANH R32, R49 ;  /* 0x0000003100207308 */ /* 0x0003e20000002400 */
[----:B---3--:R-:W-:Y:S04]  /*82c0*/  MOV R41, R244 ;  /* 0x000000f400297202 */ /* 0x008fe80000000f00 */
[----:B------:R-:W-:Y:S05]  /*82d0*/  FMNMX.FTZ R2, R41, R2, !PT ;  /* 0x0000000229027209 */ /* 0x000fea0007810000 */
[----:B------:R-:W3:Y:S01]  /*82e0*/  MUFU.TANH R155, R36 ;  /* 0x00000024009b7308 */ /* 0x000ee20000002400 */
[----:B-1----:R-:W-:Y:S09]  /*82f0*/  FMNMX.FTZ R0, R154, R0, !PT ;  /* 0x000000009a007209 */ /* 0x002ff20007810000 */
[----:B------:R-:W1:Y:S01]  /*8300*/  MUFU.TANH R25, R34 ;  /* 0x0000002200197308 */ /* 0x000e620000002400 */
[----:B------:R-:W-:Y:S04]  /*8310*/  MOV R49, R100 ;  /* 0x0000006400317202 */ /* 0x000fe80000000f00 */
[----:B------:R-:W-:Y:S05]  /*8320*/  FMNMX.FTZ R0, R49, R0, !PT ;  /* 0x0000000031007209 */ /* 0x000fea0007810000 */
[----:B------:R-:W1:Y:S01]  /*8330*/  MUFU.TANH R247, R37 ;  /* 0x0000002500f77308 */ /* 0x000e620000002400 */
[----:B---3--:R-:W-:Y:S02]  /*8340*/  FMNMX.FTZ R0, R155, R0, !PT ;  /* 0x000000009b007209 */ /* 0x008fe40007810000 */
[----:B----4-:R-:W-:Y:S02]  /*8350*/  @P0 MOV R5, R13 ;  /* 0x0000000d00050202 */ /* 0x010fe40000000f00 */
[----:B------:R-:W-:Y:S05]  /*8360*/  MOV R12, c[0x0][0x1e0] ;  /* 0x00007800000c7a02 */ /* 0x000fea0000000f00 */
[----:B------:R-:W3:Y:S01]  /*8370*/  MUFU.TANH R17, R40 ;  /* 0x0000002800117308 */ /* 0x000ee20000002400 */
[----:B------:R-:W-:Y:S02]  /*8380*/  MOV R13, c[0x0][0x1e4] ;  /* 0x00007900000d7a02 */ /* 0x000fe40000000f00 */
[----:B-1----:R-:W-:Y:S04]  /*8390*/  FMNMX.FTZ R2, R25, R2, !PT ;  /* 0x0000000219027209 */ /* 0x002fe80007810000 */
[----:B------:R-:W-:Y:S03]  /*83a0*/  FMNMX.FTZ R3, R27, R2, !PT ;  /* 0x000000021b037209 */ /* 0x000fe60007810000 */
[----:B------:R1:W-:Y:S01]  /*83b0*/  MUFU.TANH R34, R45 ;  /* 0x0000002d00227308 */ /* 0x0003e20000002400 */
[----:B------:R-:W-:Y:S01]  /*83c0*/  FMNMX.FTZ R2, R247, R0, !PT ;  /* 0x00000000f7027209 */ /* 0x000fe20007810000 */
[----:B------:R-:W-:Y:S01]  /*83d0*/  FMUL.FTZ R0, R51, c[0x0][0x320] ;  /* 0x0000c80033007a20 */ /* 0x000fe20000410000 */
[----:B------:R-:W-:Y:S07]  /*83e0*/  MOV R51, R155 ;  /* 0x0000009b00337202 */ /* 0x000fee0000000f00 */
[----:B------:R4:W-:Y:S01]  /*83f0*/  MUFU.TANH R152, R0 ;  /* 0x0000000000987308 */ /* 0x0009e20000002400 */
[----:B---3--:R-:W-:Y:S09]  /*8400*/  FMNMX.FTZ R2, R17, R2, !PT ;  /* 0x0000000211027209 */ /* 0x008ff20007810000 */
[----:B------:R-:W3:Y:S01]  /*8410*/  MUFU.TANH R19, R44 ;  /* 0x0000002c00137308 */ /* 0x000ee20000002400 */
[----:B-1----:R-:W-:Y:S09]  /*8420*/  MOV R45, R231 ;  /* 0x000000e7002d7202 */ /* 0x002ff20000000f00 */
[----:B------:R-:W1:Y:S01]  /*8430*/  MUFU.TANH R248, R38 ;  /* 0x0000002600f87308 */ /* 0x000e620000002400 */
[----:B----4-:R-:W-:Y:S09]  /*8440*/  FMNMX.FTZ R0, R45, R2, !PT ;  /* 0x000000022d007209 */ /* 0x010ff20007810000 */
[----:B------:R-:W4:Y:S01]  /*8450*/  MUFU.TANH R246, R39 ;  /* 0x0000002700f67308 */ /* 0x000f220000002400 */
[----:B---3--:R-:W-:Y:S04]  /*8460*/  FMNMX.FTZ R0, R19, R0, !PT ;  /* 0x0000000013007209 */ /* 0x008fe80007810000 */
[----:B------:R-:W-:Y:S05]  /*8470*/  FMNMX.FTZ R0, R34, R0, !PT ;  /* 0x0000000022007209 */ /* 0x000fea0007810000 */
[----:B------:R-:W3:Y:S01]  /*8480*/  MUFU.TANH R244, R46 ;  /* 0x0000002e00f47308 */ /* 0x000ee20000002400 */
[----:B------:R-:W-:Y:S02]  /*8490*/  FMNMX.FTZ R100, R33, R0, !PT ;  /* 0x0000000021647209 */ /* 0x000fe40007810000 */
[----:B-1----:R-:W-:Y:S02]  /*84a0*/  MOV R44, R248 ;  /* 0x000000f8002c7202 */ /* 0x002fe40000000f00 */
[----:B------:R-:W-:Y:S02]  /*84b0*/  FMNMX.FTZ R100, R32, R100, !PT ;  /* 0x0000006420647209 */ /* 0x000fe40007810000 */
[----:B------:R-:W-:Y:S03]  /*84c0*/  FMNMX.FTZ R3, R44, R3, !PT ;  /* 0x000000032c037209 */ /* 0x000fe60007810000 */
[----:B------:R-:W1:Y:S01]  /*84d0*/  MUFU.TANH R245, R47 ;  /* 0x0000002f00f57308 */ /* 0x000e620000002400 */
[----:B----4-:R-:W-:Y:S04]  /*84e0*/  MOV R40, R246 ;  /* 0x000000f600287202 */ /* 0x010fe80000000f00 */
[----:B------:R-:W-:Y:S05]  /*84f0*/  FMNMX.FTZ R3, R40, R3, !PT ;  /* 0x0000000328037209 */ /* 0x000fea0007810000 */
[----:B------:R-:W4:Y:S01]  /*8500*/  MUFU.TANH R103, R50 ;  /* 0x0000003200677308 */ /* 0x000f220000002400 */
[----:B------:R-:W-:Y:S02]  /*8510*/  FMNMX.FTZ R2, R35, R3, !PT ;  /* 0x0000000323027209 */ /* 0x000fe40007810000 */
[----:B------:R-:W2:Y:S02]  /*8520*/  SHFL.BFLY PT, R3, R100, 0x2, 0x1f ;  /* 0x0c401f0064037f89 */ /* 0x000ea400000e0000 */
[----:B------:R-:W-:Y:S04]  /*8530*/  FMNMX.FTZ R2, R18, R2, !PT ;  /* 0x0000000212027209 */ /* 0x000fe80007810000 */
[----:B---3--:R-:W-:Y:S04]  /*8540*/  FMNMX.FTZ R2, R244, R2, !PT ;  /* 0x00000002f4027209 */ /* 0x008fe80007810000 */
[----:B-1----:R-:W-:Y:S04]  /*8550*/  FMNMX.FTZ R0, R245, R2, !PT ;  /* 0x00000002f5007209 */ /* 0x002fe80007810000 */
[----:B----4-:R-:W-:Y:S02]  /*8560*/  FMNMX.FTZ R0, R103, R0, !PT ;  /* 0x0000000067007209 */ /* 0x010fe40007810000 */
[----:B------:R-:W-:Y:S02]  /*8570*/  MOV R50, R154 ;  /* 0x0000009a00327202 */ /* 0x000fe40000000f00 */
[----:B--2---:R-:W-:Y:S02]  /*8580*/  FMNMX.FTZ R100, R100, R3, !PT ;  /* 0x0000000364647209 */ /* 0x004fe40007810000 */
[----:B------:R-:W-:Y:S03]  /*8590*/  FMNMX.FTZ R0, R152, R0, !PT ;  /* 0x0000000098007209 */ /* 0x000fe60007810000 */
[----:B------:R-:W1:Y:S08]  /*85a0*/  SHFL.BFLY PT, R4, R100, 0x1, 0x1f ;  /* 0x0c201f0064047f89 */ /* 0x000e7000000e0000 */
[----:B------:R-:W2:Y:S01]  /*85b0*/  SHFL.BFLY PT, R2, R0, 0x2, 0x1f ;  /* 0x0c401f0000027f89 */ /* 0x000ea200000e0000 */
[----:B-1----:R-:W-:Y:S02]  /*85c0*/  FMNMX.FTZ R100, R100, R4, !PT ;  /* 0x0000000464647209 */ /* 0x002fe40007810000 */
[----:B------:R-:W-:Y:S03]  /*85d0*/  @P0 SHF.R.S32.HI R4, RZ, 0x1f, R250 ;  /* 0x0000001fff040819 */ /* 0x000fe600000114fa */
[----:B------:R-:W-:Y:S02]  /*85e0*/  FMUL.FTZ R153, R100, c[0x0][0x2d0] ;  /* 0x0000b40064997a20 */ /* 0x000fe40000410000 */
[----:B------:R-:W-:Y:S01]  /*85f0*/  @P0 IMAD R4, R4, c[0x0][0x1e0], RZ ;  /* 0x0000780004040a24 */ /* 0x000fe200078e02ff */
[----:B--2---:R-:W-:Y:S01]  /*8600*/  FMNMX.FTZ R0, R0, R2, !PT ;  /* 0x0000000200007209 */ /* 0x004fe20007810000 */
[----:B------:R-:W-:Y:S02]  /*8610*/  FFMA.FTZ R8, R165, c[0x0][0x2d0], -R153 ;  /* 0x0000b400a5087a23 */ /* 0x000fe40000010899 */
[----:B------:R-:W-:Y:S02]  /*8620*/  @P0 IMAD R4, R250, c[0x0][0x1e4], R4 ;  /* 0x00007900fa040a24 */ /* 0x000fe400078e0204 */
[----:B------:R1:W-:Y:S01]  /*8630*/  MUFU.EX2 R9, R8 ;  /* 0x0000000800097308 */ /* 0x0003e20000000800 */
[----:B------:R-:W2:Y:S01]  /*8640*/  SHFL.BFLY PT, R3, R0, 0x1, 0x1f ;  /* 0x0c201f0000037f89 */ /* 0x000ea200000e0000 */
[----:B------:R-:W-:Y:S01]  /*8650*/  FADD.FTZ R2, -R100, R101 ;  /* 0x0000006564027221 */ /* 0x000fe20000010100 */
[----:B------:R-:W-:Y:S02]  /*8660*/  @P0 IADD3 R7, R7, R4, RZ ;  /* 0x0000000407070210 */ /* 0x000fe40007ffe0ff */
[----:B------:R-:W-:Y:S05]  /*8670*/  @P0 MOV R4, R10 ;  /* 0x0000000a00040202 */ /* 0x000fea0000000f00 */
[----:B------:R-:W-:Y:S04]  /*8680*/  @P0 IMAD.WIDE.U32 R4, R6, 0x60, R4 ;  /* 0x0000006006040825 */ /* 0x000fe800078e0004 */
[----:B------:R-:W-:Y:S01]  /*8690*/  @P0 IMAD R6, R7, 0x60, RZ ;  /* 0x0000006007060824 */ /* 0x000fe200078e02ff */
[C---:B------:R-:W-:Y:S04]  /*86a0*/  @P0 SHF.L.U32 R7, R4.reuse, 0x1, RZ ;  /* 0x0000000104070819 */ /* 0x040fe800000006ff */
[----:B------:R-:W-:Y:S02]  /*86b0*/  @P0 IADD3 R6, R5, R6, RZ ;  /* 0x0000000605060210 */ /* 0x000fe40007ffe0ff */
[----:B------:R-:W-:Y:S02]  /*86c0*/  @P0 IADD3 R10, P2, R7, 0x80, RZ ;  /* 0x00000080070a0810 */ /* 0x000fe40007f5e0ff */
[----:B------:R-:W-:Y:S01]  /*86d0*/  @P0 SHF.L.U64.HI R6, R4, 0x1, R6 ;  /* 0x0000000104060819 */ /* 0x000fe20000010206 */
[----:B-1----:R-:W-:Y:S01]  /*86e0*/  FFMA.FTZ R8, R167, c[0x0][0x2d0], -R153 ;  /* 0x0000b400a7087a23 */ /* 0x002fe20000010899 */
[----:B--2---:R-:W-:Y:S01]  /*86f0*/  FMNMX.FTZ R3, R0, R3, !PT ;  /* 0x0000000300037209 */ /* 0x004fe20007810000 */
[----:B------:R-:W-:Y:S01]  /*8700*/  FMUL.FTZ R0, R2, c[0x0][0x2d0] ;  /* 0x0000b40002007a20 */ /* 0x000fe20000410000 */
[----:B------:R-:W-:Y:S01]  /*8710*/  @P0 IADD3 R4, P1, R7, c[0x0][0x1c8], RZ ;  /* 0x0000720007040a10 */ /* 0x000fe20007f3e0ff */
[----:B------:R1:W-:Y:S01]  /*8720*/  MUFU.EX2 R246, R8 ;  /* 0x0000000800f67308 */ /* 0x0003e20000000800 */
[----:B------:R-:W-:Y:S01]  /*8730*/  MOV R167, R35 ;  /* 0x0000002300a77202 */ /* 0x000fe20000000f00 */
[----:B------:R-:W-:Y:S01]  /*8740*/  FMUL.FTZ R101, R3, c[0x0][0x2d0] ;  /* 0x0000b40003657a20 */ /* 0x000fe20000410000 */
[----:B------:R-:W-:Y:S02]  /*8750*/  @P0 IADD3.X R5, R6, c[0x0][0x1cc], RZ, P1, !PT ;  /* 0x0000730006050a10 */ /* 0x000fe40000ffe4ff */
[----:B------:R-:W-:Y:S01]  /*8760*/  @P0 IADD3 R10, P1, R10, c[0x0][0x1c8], RZ ;  /* 0x000072000a0a0a10 */ /* 0x000fe20007f3e0ff */
[----:B------:R-:W-:Y:S02]  /*8770*/  FFMA.FTZ R103, R103, c[0x0][0x2d0], -R101 ;  /* 0x0000b40067677a23 */ /* 0x000fe40000010865 */
[----:B------:R2:W-:Y:S01]  /*8780*/  @P0 LDGSTS.E.BYPASS.LTC128B.128 [R249+0xc100], [R4.64], !P6 ;  /* 0x0c10000004f90fae */ /* 0x0005e2000f101d48 */
[----:B------:R-:W-:Y:S01]  /*8790*/  @P0 IADD3.X R11, RZ, c[0x0][0x1cc], R6, P1, P2 ;  /* 0x00007300ff0b0a10 */ /* 0x000fe20000fe4406 */
[----:B------:R3:W4:Y:S06]  /*87a0*/  MUFU.EX2 R2, R0 ;  /* 0x0000000000027308 */ /* 0x00072c0000000800 */
[----:B------:R2:W-:Y:S04]  /*87b0*/  @P0 LDGSTS.E.BYPASS.LTC128B.128 [R249+0xf100], [R10.64], !P5 ;  /* 0x0f1000000af90fae */ /* 0x0005e8000e901d48 */
[----:B------:R-:W-:Y:S01]  /*87c0*/  MUFU.EX2 R103, R103 ;  /* 0x0000006700677308 */ /* 0x000fe20000000800 */
[----:B-1----:R-:W-:Y:S01]  /*87d0*/  FFMA.FTZ R8, R166, c[0x0][0x2d0], -R153 ;  /* 0x0000b400a6087a23 */ /* 0x002fe20000010899 */
[----:B------:R-:W-:Y:S08]  /*87e0*/  MOV R166, R18 ;  /* 0x0000001200a67202 */ /* 0x000ff00000000f00 */
[----:B------:R1:W-:Y:S01]  /*87f0*/  MUFU.EX2 R248, R8 ;  /* 0x0000000800f87308 */ /* 0x0003e20000000800 */
[----:B---3--:R-:W-:Y:S01]  /*8800*/  FADD.FTZ R0, -R3, R102 ;  /* 0x0000006603007221 */ /* 0x008fe20000010100 */
[----:B------:R-:W-:Y:S01]  /*8810*/  MOV R102, R247 ;  /* 0x000000f700667202 */ /* 0x000fe20000000f00 */
[----:B----4-:R-:W-:Y:S01]  /*8820*/  FMUL.FTZ R16, R2, R116 ;  /* 0x0000007402107220 */ /* 0x010fe20000410000 */
[----:B------:R-:W-:Y:S01]  /*8830*/  MOV R116, R17 ;  /* 0x0000001100747202 */ /* 0x000fe20000000f00 */
[----:B------:R-:W-:Y:S02]  /*8840*/  FMUL.FTZ R0, R0, c[0x0][0x2d0] ;  /* 0x0000b40000007a20 */ /* 0x000fe40000410000 */
[C---:B------:R-:W-:Y:S01]  /*8850*/  FMUL.FTZ R17, R2.reuse, R117 ;  /* 0x0000007502117220 */ /* 0x040fe20000410000 */
[----:B------:R-:W-:Y:S01]  /*8860*/  MOV R117, R45 ;  /* 0x0000002d00757202 */ /* 0x000fe20000000f00 */
[C---:B------:R-:W-:Y:S02]  /*8870*/  FMUL.FTZ R52, R2.reuse, R52 ;  /* 0x0000003402347220 */ /* 0x040fe40000410000 */
[----:B--2---:R-:W-:Y:S01]  /*8880*/  FFMA.FTZ R10, R171, c[0x0][0x2d0], -R101 ;  /* 0x0000b400ab0a7a23 */ /* 0x004fe20000010865 */
[----:B------:R-:W2:Y:S01]  /*8890*/  MUFU.EX2 R0, R0 ;  /* 0x0000000000007308 */ /* 0x000ea20000000800 */
[----:B------:R-:W-:Y:S01]  /*88a0*/  MOV R171, R33 ;  /* 0x0000002100ab7202 */ /* 0x000fe20000000f00 */
[C---:B------:R-:W-:Y:S02]  /*88b0*/  FMUL.FTZ R33, R2.reuse, R133 ;  /* 0x0000008502217220 */ /* 0x040fe40000410000 */
[C---:B------:R-:W-:Y:S02]  /*88c0*/  FMUL.FTZ R53, R2.reuse, R53 ;  /* 0x0000003502357220 */ /* 0x040fe40000410000 */
[C---:B------:R-:W-:Y:S02]  /*88d0*/  FMUL.FTZ R56, R2.reuse, R56 ;  /* 0x0000003802387220 */ /* 0x040fe40000410000 */
[----:B------:R-:W-:Y:S02]  /*88e0*/  FMUL.FTZ R57, R2, R57 ;  /* 0x0000003902397220 */ /* 0x000fe40000410000 */
[----:B-1----:R-:W-:Y:S01]  /*88f0*/  FFMA.FTZ R8, R164, c[0x0][0x2d0], -R153 ;  /* 0x0000b400a4087a23 */ /* 0x002fe20000010899 */
[----:B------:R-:W-:Y:S01]  /*8900*/  MOV R164, R9 ;  /* 0x0000000900a47202 */ /* 0x000fe20000000f00 */
[----:B------:R-:W-:Y:S01]  /*8910*/  FFMA.FTZ R9, R170, c[0x0][0x2d0], -R101 ;  /* 0x0000b400aa097a23 */ /* 0x000fe20000010865 */
[----:B------:R1:W-:Y:S01]  /*8920*/  MUFU.EX2 R247, R10 ;  /* 0x0000000a00f77308 */ /* 0x0003e20000000800 */
[----:B------:R-:W-:Y:S01]  /*8930*/  MOV R170, R32 ;  /* 0x0000002000aa7202 */ /* 0x000fe20000000f00 */
[C---:B------:R-:W-:Y:S02]  /*8940*/  FMUL.FTZ R32, R2.reuse, R132 ;  /* 0x0000008402207220 */ /* 0x040fe40000410000 */
[C---:B------:R-:W-:Y:S02]  /*8950*/  FMUL.FTZ R60, R2.reuse, R60 ;  /* 0x0000003c023c7220 */ /* 0x040fe40000410000 */
[C---:B------:R-:W-:Y:S02]  /*8960*/  FMUL.FTZ R61, R2.reuse, R61 ;  /* 0x0000003d023d7220 */ /* 0x040fe40000410000 */
[----:B------:R-:W-:Y:S02]  /*8970*/  FMUL.FTZ R64, R2, R64 ;  /* 0x0000004002407220 */ /* 0x000fe40000410000 */
[----:B------:R3:W-:Y:S01]  /*8980*/  MUFU.EX2 R231, R8 ;  /* 0x0000000800e77308 */ /* 0x0007e20000000800 */
[C---:B--2---:R-:W-:Y:S02]  /*8990*/  FMUL.FTZ R11, R0.reuse, R111 ;  /* 0x0000006f000b7220 */ /* 0x044fe40000410000 */
[C---:B------:R-:W-:Y:S01]  /*89a0*/  FMUL.FTZ R18, R0.reuse, R118 ;  /* 0x0000007600127220 */ /* 0x040fe20000410000 */
[----:B------:R-:W-:Y:S01]  /*89b0*/  MOV R118, R19 ;  /* 0x0000001300767202 */ /* 0x000fe20000000f00 */
[C---:B------:R-:W-:Y:S01]  /*89c0*/  FMUL.FTZ R19, R0.reuse, R119 ;  /* 0x0000007700137220 */ /* 0x040fe20000410000 */
[----:B------:R-:W-:Y:S01]  /*89d0*/  MOV R119, R34 ;  /* 0x0000002200777202 */ /* 0x000fe20000000f00 */
[C---:B------:R-:W-:Y:S01]  /*89e0*/  FMUL.FTZ R34, R0.reuse, R134 ;  /* 0x0000008600227220 */ /* 0x040fe20000410000 */
[----:B------:R-:W-:Y:S01]  /*89f0*/  MOV R134, R50 ;  /* 0x0000003200867202 */ /* 0x000fe20000000f00 */
[C---:B------:R-:W-:Y:S01]  /*8a00*/  FMUL.FTZ R35, R0.reuse, R135 ;  /* 0x0000008700237220 */ /* 0x040fe20000410000 */
[----:B------:R2:W4:Y:S01]  /*8a10*/  MUFU.EX2 R154, R9 ;  /* 0x00000009009a7308 */ /* 0x0005220000000800 */
[----:B------:R-:W-:Y:S01]  /*8a20*/  FMUL.FTZ R50, R0, R150 ;  /* 0x0000009600327220 */ /* 0x000fe20000410000 */
[----:B------:R-:W-:Y:S01]  /*8a30*/  MOV R135, R49 ;  /* 0x0000003100877202 */ /* 0x000fe20000000f00 */
[----:B------:R-:W-:Y:S02]  /*8a40*/  FMUL.FTZ R49, R2, R149 ;  /* 0x0000009502317220 */ /* 0x000fe40000410000 */
[C---:B-1----:R-:W-:Y:S02]  /*8a50*/  FMUL.FTZ R10, R0.reuse, R110 ;  /* 0x0000006e000a7220 */ /* 0x042fe40000410000 */
[C---:B------:R-:W-:Y:S02]  /*8a60*/  FMUL.FTZ R54, R0.reuse, R54 ;  /* 0x0000003600367220 */ /* 0x040fe40000410000 */
[C---:B------:R-:W-:Y:S02]  /*8a70*/  FMUL.FTZ R55, R0.reuse, R55 ;  /* 0x0000003700377220 */ /* 0x040fe40000410000 */
[C---:B------:R-:W-:Y:S02]  /*8a80*/  FMUL.FTZ R58, R0.reuse, R58 ;  /* 0x0000003a003a7220 */ /* 0x040fe40000410000 */
[C---:B------:R-:W-:Y:S01]  /*8a90*/  FMUL.FTZ R59, R0.reuse, R59 ;  /* 0x0000003b003b7220 */ /* 0x040fe20000410000 */
[----:B---3--:R-:W-:Y:S01]  /*8aa0*/  @P0 IADD3 R8, P3, R7, 0x100, RZ ;  /* 0x0000010007080810 */ /* 0x008fe20007f7e0ff */
[----:B------:R-:W-:Y:S01]  /*8ab0*/  FMUL.FTZ R62, R0, R62 ;  /* 0x0000003e003e7220 */ /* 0x000fe20000410000 */
[----:B------:R-:W-:Y:S01]  /*8ac0*/  @P0 SHF.L.U32 R7, R12, 0x6, RZ ;  /* 0x000000060c070819 */ /* 0x000fe200000006ff */
[----:B------:R-:W-:Y:S01]  /*8ad0*/  FMUL.FTZ R63, R0, R63 ;  /* 0x0000003f003f7220 */ /* 0x000fe20000410000 */
[----:B------:R-:W-:Y:S01]  /*8ae0*/  @P0 IADD3 R8, P2, R8, c[0x0][0x1c8], RZ ;  /* 0x0000720008080a10 */ /* 0x000fe20007f5e0ff */
[----:B------:R-:W-:Y:S01]  /*8af0*/  FMUL.FTZ R65, R2, R65 ;  /* 0x0000004102417220 */ /* 0x000fe20000410000 */
[----:B------:R-:W-:Y:S01]  /*8b00*/  @P0 SHF.L.U64.HI R12, R12, 0x6, R13 ;  /* 0x000000060c0c0819 */ /* 0x000fe2000001020d */
[----:B------:R-:W-:Y:S01]  /*8b10*/  FMUL.FTZ R66, R0, R66 ;  /* 0x0000004200427220 */ /* 0x000fe20000410000 */
[----:B------:R-:W-:Y:S01]  /*8b20*/  @P0 IADD3 R4, P1, R4, R7, RZ ;  /* 0x0000000704040210 */ /* 0x000fe20007f3e0ff */
[----:B------:R-:W-:Y:S01]  /*8b30*/  FMUL.FTZ R67, R0, R67 ;  /* 0x0000004300437220 */ /* 0x000fe20000410000 */
[----:B--2---:R-:W-:Y:S01]  /*8b40*/  @P0 IADD3.X R9, RZ, c[0x0][0x1cc], R6, P2, P3 ;  /* 0x00007300ff090a10 */ /* 0x004fe200017e6406 */
[C---:B------:R-:W-:Y:S01]  /*8b50*/  FMUL.FTZ R68, R2.reuse, R68 ;  /* 0x0000004402447220 */ /* 0x040fe20000410000 */
[----:B------:R-:W-:Y:S01]  /*8b60*/  @P0 IADD3.X R5, R5, R12, RZ, P1, !PT ;  /* 0x0000000c05050210 */ /* 0x000fe20000ffe4ff */
[----:B------:R-:W-:Y:S01]  /*8b70*/  FMUL.FTZ R69, R2, R69 ;  /* 0x0000004502457220 */ /* 0x000fe20000410000 */
[----:B------:R-:W-:Y:S01]  /*8b80*/  @P0 IADD3 R6, P2, R7, R4, RZ ;  /* 0x0000000407060210 */ /* 0x000fe20007f5e0ff */
[----:B------:R1:W-:Y:S01]  /*8b90*/  @P0 LDGSTS.E.BYPASS.LTC128B.128 [R249+0x12100], [R8.64], !P4 ;  /* 0x1210000008f90fae */ /* 0x0003e2000e101d48 */
[----:B------:R-:W-:Y:S02]  /*8ba0*/  FMUL.FTZ R70, R0, R70 ;  /* 0x0000004600467220 */ /* 0x000fe40000410000 */
[----:B------:R-:W-:Y:S01]  /*8bb0*/  @P0 IADD3.X R7, R12, R5, RZ, P2, !PT ;  /* 0x000000050c070210 */ /* 0x000fe200017fe4ff */
[----:B------:R-:W-:Y:S02]  /*8bc0*/  FMUL.FTZ R71, R0, R71 ;  /* 0x0000004700477220 */ /* 0x000fe40000410000 */
[C---:B------:R-:W-:Y:S02]  /*8bd0*/  FMUL.FTZ R72, R2.reuse, R72 ;  /* 0x0000004802487220 */ /* 0x040fe40000410000 */
[----:B------:R2:W-:Y:S01]  /*8be0*/  @P0 LDGSTS.E.BYPASS.LTC128B.128 [R249+0xd100], [R4.64], !P6 ;  /* 0x0d10000004f90fae */ /* 0x0005e2000f101d48 */
[----:B------:R-:W-:Y:S02]  /*8bf0*/  FMUL.FTZ R73, R2, R73 ;  /* 0x0000004902497220 */ /* 0x000fe40000410000 */
[C---:B------:R-:W-:Y:S02]  /*8c00*/  FMUL.FTZ R74, R0.reuse, R74 ;  /* 0x0000004a004a7220 */ /* 0x040fe40000410000 */
[----:B------:R-:W-:Y:S02]  /*8c10*/  FMUL.FTZ R75, R0, R75 ;  /* 0x0000004b004b7220 */ /* 0x000fe40000410000 */
[C---:B------:R-:W-:Y:S01]  /*8c20*/  FMUL.FTZ R76, R2.reuse, R76 ;  /* 0x0000004c024c7220 */ /* 0x040fe20000410000 */
[----:B------:R2:W-:Y:S01]  /*8c30*/  @P0 LDGSTS.E.BYPASS.LTC128B.128 [R249+0x10100], [R4.64+0x80], !P5 ;  /* 0x1010008004f90fae */ /* 0x0005e2000e901d48 */
[----:B------:R-:W-:Y:S02]  /*8c40*/  FMUL.FTZ R77, R2, R77 ;  /* 0x0000004d024d7220 */ /* 0x000fe40000410000 */
[C---:B------:R-:W-:Y:S02]  /*8c50*/  FMUL.FTZ R78, R0.reuse, R78 ;  /* 0x0000004e004e7220 */ /* 0x040fe40000410000 */
[----:B------:R-:W-:Y:S02]  /*8c60*/  FMUL.FTZ R79, R0, R79 ;  /* 0x0000004f004f7220 */ /* 0x000fe40000410000 */
[C---:B------:R-:W-:Y:S01]  /*8c70*/  FMUL.FTZ R80, R2.reuse, R80 ;  /* 0x0000005002507220 */ /* 0x040fe20000410000 */
[----:B------:R2:W-:Y:S01]  /*8c80*/  @P0 LDGSTS.E.BYPASS.LTC128B.128 [R249+0x13100], [R4.64+0x100], !P4 ;  /* 0x1310010004f90fae */ /* 0x0005e2000e101d48 */
[C---:B------:R-:W-:Y:S02]  /*8c90*/  FMUL.FTZ R81, R2.reuse, R81 ;  /* 0x0000005102517220 */ /* 0x040fe40000410000 */
[C---:B-1----:R-:W-:Y:S02]  /*8ca0*/  FMUL.FTZ R8, R2.reuse, R108 ;  /* 0x0000006c02087220 */ /* 0x042fe40000410000 */
[----:B------:R-:W-:Y:S02]  /*8cb0*/  FMUL.FTZ R9, R2, R109 ;  /* 0x0000006d02097220 */ /* 0x000fe40000410000 */
[C---:B------:R-:W-:Y:S01]  /*8cc0*/  FMUL.FTZ R82, R0.reuse, R82 ;  /* 0x0000005200527220 */ /* 0x040fe20000410000 */
        /* <DEDUP_REMOVED lines=11> */
[----:B------:R-:W-:Y:S02]  /*8d80*/  FMUL.FTZ R91, R0, R91 ;  /* 0x0000005b005b7220 */ /* 0x000fe40000410000 */
[--C-:B--2---:R-:W-:Y:S01]  /*8d90*/  FFMA.FTZ R4, R168, c[0x0][0x2d0], -R101.reuse ;  /* 0x0000b400a8047a23 */ /* 0x104fe20000010865 */
[----:B------:R-:W-:Y:S01]  /*8da0*/  MOV R168, R40 ;  /* 0x0000002800a87202 */ /* 0x000fe20000000f00 */
[C---:B------:R-:W-:Y:S01]  /*8db0*/  FMUL.FTZ R5, R2.reuse, R105 ;  /* 0x0000006902057220 */ /* 0x040fe20000410000 */
[----:B----4-:R-:W-:Y:S01]  /*8dc0*/  F2FP.PACK_AB R105, R247, R154 ;  /* 0x0000009af769723e */ /* 0x010fe200000000ff */
[----:B------:R2:W-:Y:S01]  /*8dd0*/  MUFU.EX2 R155, R4 ;  /* 0x00000004009b7308 */ /* 0x0005e20000000800 */
[----:B------:R-:W3:Y:S01]  /*8de0*/  LDSM.16.MT88.4 R12, [R225+0x100] ;  /* 0x00010000e10c783b */ /* 0x000ee20000004200 */
[C---:B------:R-:W-:Y:S02]  /*8df0*/  FMUL.FTZ R40, R2.reuse, R140 ;  /* 0x0000008c02287220 */ /* 0x040fe40000410000 */
[C---:B------:R-:W-:Y:S02]  /*8e00*/  FMUL.FTZ R92, R2.reuse, R92 ;  /* 0x0000005c025c7220 */ /* 0x040fe40000410000 */
[----:B------:R-:W-:Y:S02]  /*8e10*/  FMUL.FTZ R93, R2, R93 ;  /* 0x0000005d025d7220 */ /* 0x000fe40000410000 */
[C---:B------:R-:W-:Y:S01]  /*8e20*/  FMUL.FTZ R94, R0.reuse, R94 ;  /* 0x0000005e005e7220 */ /* 0x040fe20000410000 */
[----:B------:R-:W4:Y:S01]  /*8e30*/  LDSM.16.MT88.4 R20, [R226+0x100] ;  /* 0x00010000e214783b */ /* 0x000f220000004200 */
[----:B------:R-:W-:Y:S02]  /*8e40*/  FMUL.FTZ R95, R0, R95 ;  /* 0x0000005f005f7220 */ /* 0x000fe40000410000 */
[C---:B------:R-:W-:Y:S02]  /*8e50*/  FMUL.FTZ R96, R2.reuse, R96 ;  /* 0x0000006002607220 */ /* 0x040fe40000410000 */
[----:B------:R-:W-:Y:S02]  /*8e60*/  FMUL.FTZ R97, R2, R97 ;  /* 0x0000006102617220 */ /* 0x000fe40000410000 */
[C---:B------:R-:W-:Y:S01]  /*8e70*/  FMUL.FTZ R98, R0.reuse, R98 ;  /* 0x0000006200627220 */ /* 0x040fe20000410000 */
[----:B------:R-:W3:Y:S01]  /*8e80*/  LDSM.16.MT88.4 R28, [R229+0x100] ;  /* 0x00010000e51c783b */ /* 0x000ee20000004200 */
[C---:B------:R-:W-:Y:S02]  /*8e90*/  FMUL.FTZ R99, R0.reuse, R99 ;  /* 0x0000006300637220 */ /* 0x040fe40000410000 */
[C---:B-1----:R-:W-:Y:S01]  /*8ea0*/  FMUL.FTZ R6, R0.reuse, R106 ;  /* 0x0000006a00067220 */ /* 0x042fe20000410000 */
[----:B------:R-:W-:Y:S01]  /*8eb0*/  F2FP.PACK_AB R106, R231, R248 ;  /* 0x000000f8e76a723e */ /* 0x000fe200000000ff */
[----:B------:R-:W-:Y:S02]  /*8ec0*/  FMUL.FTZ R7, R0, R107 ;  /* 0x0000006b00077220 */ /* 0x000fe40000410000 */
[----:B--2---:R-:W-:Y:S01]  /*8ed0*/  FFMA.FTZ R4, R169, c[0x0][0x2d0], -R101 ;  /* 0x0000b400a9047a23 */ /* 0x004fe20000010865 */
[----:B------:R-:W1:Y:S01]  /*8ee0*/  LDSM.16.MT88.4 R36, [R228+0x100] ;  /* 0x00010000e424783b */ /* 0x000e620000004200 */
[----:B------:R-:W-:Y:S01]  /*8ef0*/  MOV R169, R44 ;  /* 0x0000002c00a97202 */ /* 0x000fe20000000f00 */
[--C-:B------:R-:W-:Y:S01]  /*8f00*/  FFMA.FTZ R171, R171, c[0x0][0x2d0], -R153.reuse ;  /* 0x0000b400abab7a23 */ /* 0x100fe20000010899 */
[----:B------:R2:W2:Y:S05]  /*8f10*/  MUFU.EX2 R165, R4 ;  /* 0x0000000400a57308 */ /* 0x0004aa0000000800 */
[----:B------:R-:W1:Y:S05]  /*8f20*/  LDSM.16.MT88.4 R44, [R225+0x3100] ;  /* 0x00310000e12c783b */ /* 0x000e6a0000004200 */
[----:B------:R-:W-:Y:S03]  /*8f30*/  MUFU.EX2 R171, R171 ;  /* 0x000000ab00ab7308 */ /* 0x000fe60000000800 */
[----:B------:R-:W1:Y:S08]  /*8f40*/  LDSM.16.MT88.4 R108, [R226+0x3100] ;  /* 0x00310000e26c783b */ /* 0x000e700000004200 */
[----:B------:R-:W0:Y:S01]  /*8f50*/  LDGDEPBAR ;  /* 0x00000000000079af */ /* 0x000e220000000000 */
[----:B--2---:R-:W-:Y:S01]  /*8f60*/  FMUL.FTZ R4, R2, R104 ;  /* 0x0000006802047220 */ /* 0x004fe20000410000 */
[----:B------:R-:W-:Y:S02]  /*8f70*/  F2FP.PACK_AB R104, R246, R164 ;  /* 0x000000a4f668723e */ /* 0x000fe400000000ff */
[----:B------:R-:W-:Y:S07]  /*8f80*/  F2FP.PACK_AB R107, R165, R155 ;  /* 0x0000009ba56b723e */ /* 0x000fee00000000ff */
[C---:B---3--:R-:W-:Y:S07]  /*8f90*/  HMMA.16816.F32 R4, R104.reuse, R12, R4 ;  /* 0x0000000c6804723c */ /* 0x048fee0000001804 */
[C---:B------:R-:W-:Y:S01]  /*8fa0*/  FMUL.FTZ R12, R2.reuse, R112 ;  /* 0x00000070020c7220 */ /* 0x040fe20000410000 */
[C---:B------:R-:W-:Y:S04]  /*8fb0*/  HMMA.16816.F32 R8, R104.reuse, R14, R8 ;  /* 0x0000000e6808723c */ /* 0x040fe80000001808 */
[----:B------:R-:W-:Y:S03]  /*8fc0*/  FMUL.FTZ R13, R2, R113 ;  /* 0x00000071020d7220 */ /* 0x000fe60000410000 */
[C---:B------:R-:W-:Y:S02]  /*8fd0*/  FMUL.FTZ R14, R0.reuse, R114 ;  /* 0x00000072000e7220 */ /* 0x040fe40000410000 */
[----:B------:R-:W-:Y:S02]  /*8fe0*/  FMUL.FTZ R15, R0, R115 ;  /* 0x00000073000f7220 */ /* 0x000fe40000410000 */
[----:B------:R-:W2:Y:S05]  /*8ff0*/  LDSM.16.MT88.4 R112, [R229+0x3100] ;  /* 0x00310000e570783b */ /* 0x000eaa0000004200 */
[C---:B----4-:R-:W-:Y:S07]  /*9000*/  HMMA.16816.F32 R12, R104.reuse, R20, R12 ;  /* 0x00000014680c723c */ /* 0x050fee000000180c */
[C---:B------:R-:W-:Y:S01]  /*9010*/  FMUL.FTZ R20, R2.reuse, R120 ;  /* 0x0000007802147220 */ /* 0x040fe20000410000 */
[C---:B------:R-:W-:Y:S04]  /*9020*/  HMMA.16816.F32 R16, R104.reuse, R22, R16 ;  /* 0x000000166810723c */ /* 0x040fe80000001810 */
[----:B------:R-:W-:Y:S01]  /*9030*/  FMUL.FTZ R21, R2, R121 ;  /* 0x0000007902157220 */ /* 0x000fe20000410000 */
[----:B------:R-:W-:Y:S01]  /*9040*/  MOV R120, R27 ;  /* 0x0000001b00787202 */ /* 0x000fe20000000f00 */
[C---:B------:R-:W-:Y:S01]  /*9050*/  FMUL.FTZ R27, R0.reuse, R127 ;  /* 0x0000007f001b7220 */ /* 0x040fe20000410000 */
[----:B------:R-:W-:Y:S01]  /*9060*/  MOV R121, R26 ;  /* 0x0000001a00797202 */ /* 0x000fe20000000f00 */
[C---:B------:R-:W-:Y:S01]  /*9070*/  FMUL.FTZ R22, R0.reuse, R122 ;  /* 0x0000007a00167220 */ /* 0x040fe20000410000 */
[----:B------:R-:W-:Y:S03]  /*9080*/  MOV R122, R25 ;  /* 0x00000019007a7202 */ /* 0x000fe60000000f00 */
[----:B------:R-:W-:Y:S01]  /*9090*/  FMUL.FTZ R23, R0, R123 ;  /* 0x0000007b00177220 */ /* 0x000fe20000410000 */
[----:B------:R-:W-:Y:S01]  /*90a0*/  MOV R127, R122 ;  /* 0x0000007a007f7202 */ /* 0x000fe20000000f00 */
[----:B------:R-:W-:Y:S01]  /*90b0*/  FMUL.FTZ R25, R2, R125 ;  /* 0x0000007d02197220 */ /* 0x000fe20000410000 */
[----:B------:R-:W-:Y:S01]  /*90c0*/  MOV R125, R102 ;  /* 0x00000066007d7202 */ /* 0x000fe20000000f00 */
[----:B------:R-:W-:Y:S01]  /*90d0*/  FMUL.FTZ R26, R0, R126 ;  /* 0x0000007e001a7220 */ /* 0x000fe20000410000 */
[----:B------:R-:W-:Y:S01]  /*90e0*/  MOV R122, R117 ;  /* 0x00000075007a7202 */ /* 0x000fe20000000f00 */
[--C-:B------:R-:W-:Y:S01]  /*90f0*/  FFMA.FTZ R102, R172, c[0x0][0x2d0], -R153.reuse ;  /* 0x0000b400ac667a23 */ /* 0x100fe20000010899 */
[C---:B------:R-:W-:Y:S03]  /*9100*/  HMMA.16816.F32 R20, R104.reuse, R28, R20 ;  /* 0x0000001c6814723c */ /* 0x040fe60000001814 */
[----:B------:R-:W-:Y:S01]  /*9110*/  MOV R123, R24 ;  /* 0x00000018007b7202 */ /* 0x000fe20000000f00 */
[----:B------:R-:W-:Y:S01]  /*9120*/  FMUL.FTZ R24, R2, R124 ;  /* 0x0000007c02187220 */ /* 0x000fe20000410000 */
[----:B------:R-:W-:Y:S01]  /*9130*/  MOV R124, R51 ;  /* 0x00000033007c7202 */ /* 0x000fe20000000f00 */
[----:B------:R-:W-:Y:S01]  /*9140*/  FMUL.FTZ R51, R0, R151 ;  /* 0x0000009700337220 */ /* 0x000fe20000410000 */
[----:B------:R-:W-:Y:S01]  /*9150*/  MOV R140, R123 ;  /* 0x0000007b008c7202 */ /* 0x000fe20000000f00 */
[C---:B------:R-:W-:Y:S01]  /*9160*/  FMUL.FTZ R28, R2.reuse, R128 ;  /* 0x00000080021c7220 */ /* 0x040fe20000410000 */
[----:B------:R-:W-:Y:S02]  /*9170*/  MOV R123, R116 ;  /* 0x00000074007b7202 */ /* 0x000fe40000000f00 */
[C---:B------:R-:W-:Y:S03]  /*9180*/  HMMA.16816.F32 R24, R104.reuse, R30, R24 ;  /* 0x0000001e6818723c */ /* 0x040fe60000001818 */
[----:B------:R-:W-:Y:S01]  /*9190*/  FMUL.FTZ R29, R2, R129 ;  /* 0x00000081021d7220 */ /* 0x000fe20000410000 */
[----:B------:R-:W-:Y:S01]  /*91a0*/  MOV R129, R42 ;  /* 0x0000002a00817202 */ /* 0x000fe20000000f00 */
[C---:B------:R-:W-:Y:S01]  /*91b0*/  FMUL.FTZ R42, R0.reuse, R142 ;  /* 0x0000008e002a7220 */ /* 0x040fe20000410000 */
[----:B------:R-:W-:Y:S01]  /*91c0*/  MOV R142, R43 ;  /* 0x0000002b008e7202 */ /* 0x000fe20000000f00 */
[C---:B------:R-:W-:Y:S01]  /*91d0*/  FMUL.FTZ R30, R0.reuse, R130 ;  /* 0x00000082001e7220 */ /* 0x040fe20000410000 */
[----:B------:R-:W-:Y:S01]  /*91e0*/  MOV R128, R41 ;  /* 0x0000002900807202 */ /* 0x000fe20000000f00 */
[----:B------:R3:W-:Y:S03]  /*91f0*/  MUFU.EX2 R130, R102 ;  /* 0x0000006600827308 */ /* 0x0007e60000000800 */
[----:B------:R-:W-:Y:S01]  /*9200*/  FMUL.FTZ R31, R0, R131 ;  /* 0x00000083001f7220 */ /* 0x000fe20000410000 */
[----:B------:R-:W-:Y:S01]  /*9210*/  MOV R133, R121 ;  /* 0x0000007900857202 */ /* 0x000fe20000000f00 */
[----:B------:R-:W-:Y:S01]  /*9220*/  FMUL.FTZ R41, R2, R141 ;  /* 0x0000008d02297220 */ /* 0x000fe20000410000 */
[----:B------:R-:W-:Y:S01]  /*9230*/  MOV R121, R118 ;  /* 0x0000007600797202 */ /* 0x000fe20000000f00 */
[----:B------:R-:W-:Y:S01]  /*9240*/  FMUL.FTZ R43, R0, R143 ;  /* 0x0000008f002b7220 */ /* 0x000fe20000410000 */
[----:B------:R-:W-:Y:S01]  /*9250*/  MOV R143, R48 ;  /* 0x00000030008f7202 */ /* 0x000fe20000000f00 */
[C---:B------:R-:W-:Y:S01]  /*9260*/  FMUL.FTZ R48, R2.reuse, R148 ;  /* 0x0000009402307220 */ /* 0x040fe20000410000 */
[C---:B-1----:R-:W-:Y:S01]  /*9270*/  HMMA.16816.F32 R28, R104.reuse, R36, R28 ;  /* 0x00000024681c723c */ /* 0x042fe2000000181c */
[----:B------:R-:W-:Y:S02]  /*9280*/  LDSM.16.MT88.4 R148, [R226+0x5900] ;  /* 0x00590000e294783b */ /* 0x000fe40000004200 */
[----:B------:R-:W-:Y:S02]  /*9290*/  MOV R126, R120 ;  /* 0x00000078007e7202 */ /* 0x000fe40000000f00 */
[----:B------:R-:W-:Y:S02]  /*92a0*/  MOV R120, R119 ;  /* 0x0000007700787202 */ /* 0x000fe40000000f00 */
[C---:B------:R-:W-:Y:S01]  /*92b0*/  FMUL.FTZ R37, R2.reuse, R137 ;  /* 0x0000008902257220 */ /* 0x040fe20000410000 */
[C---:B------:R-:W-:Y:S01]  /*92c0*/  HMMA.16816.F32 R32, R104.reuse, R38, R32 ;  /* 0x000000266820723c */ /* 0x040fe20000001820 */
[----:B------:R-:W1:Y:S03]  /*92d0*/  LDSM.16.MT88.4 R116, [R228+0x3100] ;  /* 0x00310000e474783b */ /* 0x000e660000004200 */
[----:B------:R-:W-:Y:S02]  /*92e0*/  FMUL.FTZ R36, R2, R136 ;  /* 0x0000008802247220 */ /* 0x000fe40000410000 */
[--C-:B---3--:R-:W-:Y:S02]  /*92f0*/  FFMA.FTZ R102, R173, c[0x0][0x2d0], -R153.reuse ;  /* 0x0000b400ad667a23 */ /* 0x108fe40000010899 */
[C---:B------:R-:W-:Y:S02]  /*9300*/  FMUL.FTZ R38, R0.reuse, R138 ;  /* 0x0000008a00267220 */ /* 0x040fe40000410000 */
[----:B------:R3:W-:Y:S02]  /*9310*/  MUFU.EX2 R137, R102 ;  /* 0x0000006600897308 */ /* 0x0007e40000000800 */
[----:B------:R-:W-:Y:S07]  /*9320*/  FMUL.FTZ R39, R0, R139 ;  /* 0x0000008b00277220 */ /* 0x000fee0000410000 */
[C---:B------:R-:W-:Y:S07]  /*9330*/  HMMA.16816.F32 R36, R104.reuse, R44, R36 ;  /* 0x0000002c6824723c */ /* 0x040fee0000001824 */
[C---:B------:R-:W-:Y:S01]  /*9340*/  FMUL.FTZ R45, R2.reuse, R145 ;  /* 0x00000091022d7220 */ /* 0x040fe20000410000 */
[C---:B------:R-:W-:Y:S04]  /*9350*/  HMMA.16816.F32 R40, R104.reuse, R46, R40 ;  /* 0x0000002e6828723c */ /* 0x040fe80000001828 */
[----:B------:R-:W-:Y:S02]  /*9360*/  FMUL.FTZ R44, R2, R144 ;  /* 0x00000090022c7220 */ /* 0x000fe40000410000 */
[--C-:B---3--:R-:W-:Y:S02]  /*9370*/  FFMA.FTZ R102, R174, c[0x0][0x2d0], -R153.reuse ;  /* 0x0000b400ae667a23 */ /* 0x108fe40000010899 */
[C---:B------:R-:W-:Y:S02]  /*9380*/  FMUL.FTZ R46, R0.reuse, R146 ;  /* 0x00000092002e7220 */ /* 0x040fe40000410000 */
[----:B------:R3:W-:Y:S02]  /*9390*/  MUFU.EX2 R145, R102 ;  /* 0x0000006600917308 */ /* 0x0007e40000000800 */
[----:B------:R-:W-:Y:S07]  /*93a0*/  FMUL.FTZ R47, R0, R147 ;  /* 0x00000093002f7220 */ /* 0x000fee0000410000 */
[C---:B------:R-:W-:Y:S08]  /*93b0*/  HMMA.16816.F32 R44, R104.reuse, R108, R44 ;  /* 0x0000006c682c723c */ /* 0x040ff0000000182c */
[C---:B------:R-:W-:Y:S01]  /*93c0*/  HMMA.16816.F32 R48, R104.reuse, R110, R48 ;  /* 0x0000006e6830723c */ /* 0x040fe20000001830 */
[----:B------:R-:W4:Y:S07]  /*93d0*/  LDSM.16.MT88.4 R108, [R225+0x6100] ;  /* 0x00610000e16c783b */ /* 0x000f2e0000004200 */
[C---:B--2---:R-:W-:Y:S04]  /*93e0*/  HMMA.16816.F32 R52, R104.reuse, R112, R52 ;  /* 0x000000706834723c */ /* 0x044fe80000001834 */
[----:B---3--:R-:W-:Y:S04]  /*93f0*/  FFMA.FTZ R102, R175, c[0x0][0x2d0], -R153 ;  /* 0x0000b400af667a23 */ /* 0x008fe80000010899 */
[C---:B------:R-:W-:Y:S01]  /*9400*/  HMMA.16816.F32 R56, R104.reuse, R114, R56 ;  /* 0x000000726838723c */ /* 0x040fe20000001838 */
[----:B------:R2:W-:Y:S01]  /*9410*/  MUFU.EX2 R139, R102 ;  /* 0x00000066008b7308 */ /* 0x0005e20000000800 */
[----:B------:R-:W3:Y:S06]  /*9420*/  LDSM.16.MT88.4 R112, [R226+0x6100] ;  /* 0x00610000e270783b */ /* 0x000eec0000004200 */
[C---:B-1----:R-:W-:Y:S08]  /*9430*/  HMMA.16816.F32 R60, R104.reuse, R116, R60 ;  /* 0x00000074683c723c */ /* 0x042ff0000000183c */
[C---:B------:R-:W-:Y:S01]  /*9440*/  HMMA.16816.F32 R64, R104.reuse, R118, R64 ;  /* 0x000000766840723c */ /* 0x040fe20000001840 */
[----:B------:R-:W1:Y:S07]  /*9450*/  LDSM.16.MT88.4 R116, [R229+0x6100] ;  /* 0x00610000e574783b */ /* 0x000e6e0000004200 */
[C---:B----4-:R-:W-:Y:S04]  /*9460*/  HMMA.16816.F32 R68, R104.reuse, R108, R68 ;  /* 0x0000006c6844723c */ /* 0x050fe80000001844 */
[--C-:B--2---:R-:W-:Y:S04]  /*9470*/  FFMA.FTZ R102, R176, c[0x0][0x2d0], -R101.reuse ;  /* 0x0000b400b0667a23 */ /* 0x104fe80000010865 */
[----:B------:R2:W-:Y:S01]  /*9480*/  MUFU.EX2 R132, R102 ;  /* 0x0000006600847308 */ /* 0x0005e20000000800 */
[C---:B------:R-:W-:Y:S01]  /*9490*/  HMMA.16816.F32 R72, R104.reuse, R110, R72 ;  /* 0x0000006e6848723c */ /* 0x040fe20000001848 */
[----:B------:R-:W4:Y:S07]  /*94a0*/  LDSM.16.MT88.4 R108, [R228+0x6100] ;  /* 0x00610000e46c783b */ /* 0x000f2e0000004200 */
[C---:B---3--:R-:W-:Y:S08]  /*94b0*/  HMMA.16816.F32 R76, R104.reuse, R112, R76 ;  /* 0x00000070684c723c */ /* 0x048ff0000000184c */
[C---:B------:R-:W-:Y:S01]  /*94c0*/  HMMA.16816.F32 R80, R104.reuse, R114, R80 ;  /* 0x000000726850723c */ /* 0x040fe20000001850 */
[----:B------:R-:W3:Y:S03]  /*94d0*/  LDSM.16.MT88.4 R112, [R225+0x900] ;  /* 0x00090000e170783b */ /* 0x000ee60000004200 */
[--C-:B--2---:R-:W-:Y:S04]  /*94e0*/  FFMA.FTZ R102, R178, c[0x0][0x2d0], -R101.reuse ;  /* 0x0000b400b2667a23 */ /* 0x104fe80000010865 */
[C---:B-1----:R-:W-:Y:S01]  /*94f0*/  HMMA.16816.F32 R84, R104.reuse, R116, R84 ;  /* 0x000000746854723c */ /* 0x042fe20000001854 */
[----:B------:R1:W2:Y:S07]  /*9500*/  MUFU.EX2 R136, R102 ;  /* 0x0000006600887308 */ /* 0x0002ae0000000800 */
[C---:B------:R-:W-:Y:S01]  /*9510*/  HMMA.16816.F32 R88, R104.reuse, R118, R88 ;  /* 0x000000766858723c */ /* 0x040fe20000001858 */
[----:B------:R-:W3:Y:S07]  /*9520*/  LDSM.16.MT88.4 R116, [R226+0x900] ;  /* 0x00090000e274783b */ /* 0x000eee0000004200 */
[C---:B----4-:R-:W-:Y:S08]  /*9530*/  HMMA.16816.F32 R92, R104.reuse, R108, R92 ;  /* 0x0000006c685c723c */ /* 0x050ff0000000185c */
[----:B------:R-:W-:Y:S01]  /*9540*/  HMMA.16816.F32 R96, R104, R110, R96 ;  /* 0x0000006e6860723c */ /* 0x000fe20000001860 */
[----:B------:R-:W4:Y:S03]  /*9550*/  LDSM.16.MT88.4 R108, [R229+0x900] ;  /* 0x00090000e56c783b */ /* 0x000f260000004200 */
[--C-:B-1----:R-:W-:Y:S03]  /*9560*/  FFMA.FTZ R102, R177, c[0x0][0x2d0], -R101.reuse ;  /* 0x0000b400b1667a23 */ /* 0x102fe60000010865 */
[----:B--2---:R-:W-:Y:S01]  /*9570*/  F2FP.PACK_AB R105, R136, R132 ;  /* 0x000000848869723e */ /* 0x004fe200000000ff */
[----:B------:R1:W-:Y:S01]  /*9580*/  MUFU.EX2 R144, R102 ;  /* 0x0000006600907308 */ /* 0x0003e20000000800 */
[----:B------:R-:W-:Y:S03]  /*9590*/  F2FP.PACK_AB R104, R137, R130 ;  /* 0x000000828968723e */ /* 0x000fe600000000ff */
[----:B------:R-:W-:Y:S01]  /*95a0*/  F2FP.PACK_AB R106, R139, R145 ;  /* 0x000000918b6a723e */ /* 0x000fe200000000ff */
[----:B-1----:R-:W-:Y:S05]  /*95b0*/  FFMA.FTZ R102, R179, c[0x0][0x2d0], -R101 ;  /* 0x0000b400b3667a23 */ /* 0x002fea0000010865 */
[----:B------:R1:W2:Y:S02]  /*95c0*/  MUFU.EX2 R138, R102 ;  /* 0x00000066008a7308 */ /* 0x0002a40000000800 */
[--C-:B-1----:R-:W-:Y:S01]  /*95d0*/  FFMA.FTZ R102, R183, c[0x0][0x2d0], -R153.reuse ;  /* 0x0000b400b7667a23 */ /* 0x102fe20000010899 */
[----:B--2---:R-:W-:Y:S07]  /*95e0*/  F2FP.PACK_AB R107, R138, R144 ;  /* 0x000000908a6b723e */ /* 0x004fee00000000ff */
[----:B------:R1:W-:Y:S01]  /*95f0*/  MUFU.EX2 R141, R102 ;  /* 0x00000066008d7308 */ /* 0x0003e20000000800 */
[C---:B---3--:R-:W-:Y:S08]  /*9600*/  HMMA.16816.F32 R4, R104.reuse, R112, R4 ;  /* 0x000000706804723c */ /* 0x048ff00000001804 */
[C---:B------:R-:W-:Y:S01]  /*9610*/  HMMA.16816.F32 R8, R104.reuse, R114, R8 ;  /* 0x000000726808723c */ /* 0x040fe20000001808 */
[----:B------:R-:W2:Y:S07]  /*9620*/  LDSM.16.MT88.4 R112, [R228+0x900] ;  /* 0x00090000e470783b */ /* 0x000eae0000004200 */
[C---:B------:R-:W-:Y:S04]  /*9630*/  HMMA.16816.F32 R12, R104.reuse, R116, R12 ;  /* 0x00000074680c723c */ /* 0x040fe8000000180c */
[--C-:B-1----:R-:W-:Y:S04]  /*9640*/  FFMA.FTZ R102, R182, c[0x0][0x2d0], -R153.reuse ;  /* 0x0000b400b6667a23 */ /* 0x102fe80000010899 */
[C---:B------:R-:W-:Y:S01]  /*9650*/  HMMA.16816.F32 R16, R104.reuse, R118, R16 ;  /* 0x000000766810723c */ /* 0x040fe20000001810 */
[----:B------:R1:W3:Y:S01]  /*9660*/  MUFU.EX2 R147, R102 ;  /* 0x0000006600937308 */ /* 0x0002e20000000800 */
[----:B------:R-:W3:Y:S06]  /*9670*/  LDSM.16.MT88.4 R116, [R225+0x3900] ;  /* 0x00390000e174783b */ /* 0x000eec0000004200 */
[C---:B----4-:R-:W-:Y:S08]  /*9680*/  HMMA.16816.F32 R20, R104.reuse, R108, R20 ;  /* 0x0000006c6814723c */ /* 0x050ff00000001814 */
[C---:B------:R-:W-:Y:S01]  /*9690*/  HMMA.16816.F32 R24, R104.reuse, R110, R24 ;  /* 0x0000006e6818723c */ /* 0x040fe20000001818 */
[----:B------:R-:W4:Y:S07]  /*96a0*/  LDSM.16.MT88.4 R108, [R226+0x3900] ;  /* 0x00390000e26c783b */ /* 0x000f2e0000004200 */
[C---:B--2---:R-:W-:Y:S04]  /*96b0*/  HMMA.16816.F32 R28, R104.reuse, R112, R28 ;  /* 0x00000070681c723c */ /* 0x044fe8000000181c */
[--C-:B-1----:R-:W-:Y:S04]  /*96c0*/  FFMA.FTZ R102, R181, c[0x0][0x2d0], -R153.reuse ;  /* 0x0000b400b5667a23 */ /* 0x102fe80000010899 */
[----:B------:R1:W-:Y:S01]  /*96d0*/  MUFU.EX2 R146, R102 ;  /* 0x0000006600927308 */ /* 0x0003e20000000800 */
[C---:B------:R-:W-:Y:S01]  /*96e0*/  HMMA.16816.F32 R32, R104.reuse, R114, R32 ;  /* 0x000000726820723c */ /* 0x040fe20000001820 */
[----:B------:R-:W2:Y:S07]  /*96f0*/  LDSM.16.MT88.4 R112, [R229+0x3900] ;  /* 0x00390000e570783b */ /* 0x000eae0000004200 */
[C---:B---3--:R-:W-:Y:S08]  /*9700*/  HMMA.16816.F32 R36, R104.reuse, R116, R36 ;  /* 0x000000746824723c */ /* 0x048ff00000001824 */
[C---:B------:R-:W-:Y:S01]  /*9710*/  HMMA.16816.F32 R40, R104.reuse, R118, R40 ;  /* 0x000000766828723c */ /* 0x040fe20000001828 */
[----:B------:R-:W3:Y:S03]  /*9720*/  LDSM.16.MT88.4 R116, [R228+0x3900] ;  /* 0x00390000e474783b */ /* 0x000ee60000004200 */
[----:B-1----:R-:W-:Y:S04]  /*9730*/  FFMA.FTZ R102, R180, c[0x0][0x2d0], -R153 ;  /* 0x0000b400b4667a23 */ /* 0x002fe80000010899 */
[C---:B----4-:R-:W-:Y:S01]  /*9740*/  HMMA.16816.F32 R44, R104.reuse, R108, R44 ;  /* 0x0000006c682c723c */ /* 0x050fe2000000182c */
[----:B------:R1:W4:Y:S07]  /*9750*/  MUFU.EX2 R131, R102 ;  /* 0x0000006600837308 */ /* 0x00032e0000000800 */
[C---:B------:R-:W-:Y:S01]  /*9760*/  HMMA.16816.F32 R48, R104.reuse, R110, R48 ;  /* 0x0000006e6830723c */ /* 0x040fe20000001830 */
[----:B------:R-:W4:Y:S07]  /*9770*/  LDSM.16.MT88.4 R108, [R225+0x6900] ;  /* 0x00690000e16c783b */ /* 0x000f2e0000004200 */
[C---:B--2---:R-:W-:Y:S08]  /*9780*/  HMMA.16816.F32 R52, R104.reuse, R112, R52 ;  /* 0x000000706834723c */ /* 0x044ff00000001834 */
[C---:B------:R-:W-:Y:S01]  /*9790*/  HMMA.16816.F32 R56, R104.reuse, R114, R56 ;  /* 0x000000726838723c */ /* 0x040fe20000001838 */
[----:B------:R-:W2:Y:S03]  /*97a0*/  LDSM.16.MT88.4 R112, [R226+0x6900] ;  /* 0x00690000e270783b */ /* 0x000ea60000004200 */
[--C-:B-1----:R-:W-:Y:S04]  /*97b0*/  FFMA.FTZ R102, R251, c[0x0][0x2d0], -R101.reuse ;  /* 0x0000b400fb667a23 */ /* 0x102fe80000010865 */
[----:B------:R1:W-:Y:S01]  /*97c0*/  MUFU.EX2 R181, R102 ;  /* 0x0000006600b57308 */ /* 0x0003e20000000800 */
[C---:B---3--:R-:W-:Y:S08]  /*97d0*/  HMMA.16816.F32 R60, R104.reuse, R116, R60 ;  /* 0x00000074683c723c */ /* 0x048ff0000000183c */
[C---:B------:R-:W-:Y:S01]  /*97e0*/  HMMA.16816.F32 R64, R104.reuse, R118, R64 ;  /* 0x000000766840723c */ /* 0x040fe20000001840 */
[----:B------:R-:W3:Y:S07]  /*97f0*/  LDSM.16.MT88.4 R116, [R229+0x6900] ;  /* 0x00690000e574783b */ /* 0x000eee0000004200 */
[C---:B----4-:R-:W-:Y:S04]  /*9800*/  HMMA.16816.F32 R68, R104.reuse, R108, R68 ;  /* 0x0000006c6844723c */ /* 0x050fe80000001844 */
[--C-:B-1----:R-:W-:Y:S04]  /*9810*/  FFMA.FTZ R102, R143, c[0x0][0x2d0], -R101.reuse ;  /* 0x0000b4008f667a23 */ /* 0x102fe80000010865 */
[C---:B------:R-:W-:Y:S01]  /*9820*/  HMMA.16816.F32 R72, R104.reuse, R110, R72 ;  /* 0x0000006e6848723c */ /* 0x040fe20000001848 */
[----:B------:R-:W1:Y:S01]  /*9830*/  LDSM.16.MT88.4 R108, [R228+0x6900] ;  /* 0x00690000e46c783b */ /* 0x000e620000004200 */
[----:B------:R4:W1:Y:S06]  /*9840*/  MUFU.EX2 R180, R102 ;  /* 0x0000006600b47308 */ /* 0x00086c0000000800 */
[C---:B--2---:R-:W-:Y:S08]  /*9850*/  HMMA.16816.F32 R76, R104.reuse, R112, R76 ;  /* 0x00000070684c723c */ /* 0x044ff0000000184c */
[C---:B------:R-:W-:Y:S01]  /*9860*/  HMMA.16816.F32 R80, R104.reuse, R114, R80 ;  /* 0x000000726850723c */ /* 0x040fe20000001850 */
[----:B------:R-:W2:Y:S07]  /*9870*/  LDSM.16.MT88.4 R112, [R225+0x1100] ;  /* 0x00110000e170783b */ /* 0x000eae0000004200 */
[C---:B---3--:R-:W-:Y:S04]  /*9880*/  HMMA.16816.F32 R84, R104.reuse, R116, R84 ;  /* 0x000000746854723c */ /* 0x048fe80000001854 */
[--C-:B----4-:R-:W-:Y:S04]  /*9890*/  FFMA.FTZ R102, R252, c[0x0][0x2d0], -R101.reuse ;  /* 0x0000b400fc667a23 */ /* 0x110fe80000010865 */
[----:B------:R3:W-:Y:S01]  /*98a0*/  MUFU.EX2 R179, R102 ;  /* 0x0000006600b37308 */ /* 0x0007e20000000800 */
[C---:B------:R-:W-:Y:S01]  /*98b0*/  HMMA.16816.F32 R88, R104.reuse, R118, R88 ;  /* 0x000000766858723c */ /* 0x040fe20000001858 */
[----:B------:R-:W4:Y:S07]  /*98c0*/  LDSM.16.MT88.4 R116, [R226+0x1100] ;  /* 0x00110000e274783b */ /* 0x000f2e0000004200 */
[C---:B-1----:R-:W-:Y:S08]  /*98d0*/  HMMA.16816.F32 R92, R104.reuse, R108, R92 ;  /* 0x0000006c685c723c */ /* 0x042ff0000000185c */
[----:B------:R-:W-:Y:S01]  /*98e0*/  HMMA.16816.F32 R96, R104, R110, R96 ;  /* 0x0000006e6860723c */ /* 0x000fe20000001860 */
[----:B------:R-:W1:Y:S03]  /*98f0*/  LDSM.16.MT88.4 R108, [R229+0x1100] ;  /* 0x00110000e56c783b */ /* 0x000e660000004200 */
[----:B---3--:R-:W-:Y:S03]  /*9900*/  FFMA.FTZ R102, R142, c[0x0][0x2d0], -R101 ;  /* 0x0000b4008e667a23 */ /* 0x008fe60000010865 */
[----:B------:R-:W-:Y:S01]  /*9910*/  F2FP.PACK_AB R104, R147, R141 ;  /* 0x0000008d9368723e */ /* 0x000fe200000000ff */
[----:B------:R3:W2:Y:S01]  /*9920*/  MUFU.EX2 R178, R102 ;  /* 0x0000006600b27308 */ /* 0x0006a20000000800 */
[----:B------:R-:W-:Y:S03]  /*9930*/  F2FP.PACK_AB R106, R131, R146 ;  /* 0x00000092836a723e */ /* 0x000fe600000000ff */
[----:B------:R-:W-:Y:S01]  /*9940*/  F2FP.PACK_AB R105, R180, R181 ;  /* 0x000000b5b469723e */ /* 0x000fe200000000ff */
[--C-:B---3--:R-:W-:Y:S01]  /*9950*/  FFMA.FTZ R102, R140, c[0x0][0x2d0], -R153.reuse ;  /* 0x0000b4008c667a23 */ /* 0x108fe20000010899 */
[----:B--2---:R-:W-:Y:S04]  /*9960*/  F2FP.PACK_AB R107, R178, R179 ;  /* 0x000000b3b26b723e */ /* 0x004fe800000000ff */
[----:B------:R2:W-:Y:S03]  /*9970*/  MUFU.EX2 R140, R102 ;  /* 0x00000066008c7308 */ /* 0x0005e60000000800 */
[C---:B------:R-:W-:Y:S08]  /*9980*/  HMMA.16816.F32 R4, R104.reuse, R112, R4 ;  /* 0x000000706804723c */ /* 0x040ff00000001804 */
[C---:B------:R-:W-:Y:S01]  /*9990*/  HMMA.16816.F32 R8, R104.reuse, R114, R8 ;  /* 0x000000726808723c */ /* 0x040fe20000001808 */
[----:B------:R-:W3:Y:S07]  /*99a0*/  LDSM.16.MT88.4 R112, [R228+0x1100] ;  /* 0x00110000e470783b */ /* 0x000eee0000004200 */
[C---:B----4-:R-:W-:Y:S04]  /*99b0*/  HMMA.16816.F32 R12, R104.reuse, R116, R12 ;  /* 0x00000074680c723c */ /* 0x050fe8000000180c */
[--C-:B--2---:R-:W-:Y:S04]  /*99c0*/  FFMA.FTZ R102, R133, c[0x0][0x2d0], -R153.reuse ;  /* 0x0000b40085667a23 */ /* 0x104fe80000010899 */
[C---:B------:R-:W-:Y:S01]  /*99d0*/  HMMA.16816.F32 R16, R104.reuse, R118, R16 ;  /* 0x000000766810723c */ /* 0x040fe20000001810 */
[----:B------:R2:W4:Y:S01]  /*99e0*/  MUFU.EX2 R133, R102 ;  /* 0x0000006600857308 */ /* 0x0005220000000800 */
[----:B------:R-:W4:Y:S06]  /*99f0*/  LDSM.16.MT88.4 R116, [R225+0x4100] ;  /* 0x00410000e174783b */ /* 0x000f2c0000004200 */
[C---:B-1----:R-:W-:Y:S08]  /*9a00*/  HMMA.16816.F32 R20, R104.reuse, R108, R20 ;  /* 0x0000006c6814723c */ /* 0x042ff00000001814 */
[C---:B------:R-:W-:Y:S01]  /*9a10*/  HMMA.16816.F32 R24, R104.reuse, R110, R24 ;  /* 0x0000006e6818723c */ /* 0x040fe20000001818 */
[----:B------:R-:W1:Y:S07]  /*9a20*/  LDSM.16.MT88.4 R108, [R226+0x4100] ;  /* 0x00410000e26c783b */ /* 0x000e6e0000004200 */
[C---:B---3--:R-:W-:Y:S04]  /*9a30*/  HMMA.16816.F32 R28, R104.reuse, R112, R28 ;  /* 0x00000070681c723c */ /* 0x048fe8000000181c */
[--C-:B--2---:R-:W-:Y:S04]  /*9a40*/  FFMA.FTZ R102, R134, c[0x0][0x2d0], -R153.reuse ;  /* 0x0000b40086667a23 */ /* 0x104fe80000010899 */
[----:B------:R2:W-:Y:S01]  /*9a50*/  MUFU.EX2 R134, R102 ;  /* 0x0000006600867308 */ /* 0x0005e20000000800 */
[C---:B------:R-:W-:Y:S01]  /*9a60*/  HMMA.16816.F32 R32, R104.reuse, R114, R32 ;  /* 0x000000726820723c */ /* 0x040fe20000001820 */
[----:B------:R-:W3:Y:S07]  /*9a70*/  LDSM.16.MT88.4 R112, [R229+0x4100] ;  /* 0x00410000e570783b */ /* 0x000eee0000004200 */
[C---:B----4-:R-:W-:Y:S08]  /*9a80*/  HMMA.16816.F32 R36, R104.reuse, R116, R36 ;  /* 0x000000746824723c */ /* 0x050ff00000001824 */
[C---:B------:R-:W-:Y:S01]  /*9a90*/  HMMA.16816.F32 R40, R104.reuse, R118, R40 ;  /* 0x000000766828723c */ /* 0x040fe20000001828 */
[----:B------:R-:W4:Y:S03]  /*9aa0*/  LDSM.16.MT88.4 R116, [R228+0x4100] ;  /* 0x00410000e474783b */ /* 0x000f260000004200 */
[----:B--2---:R-:W-:Y:S04]  /*9ab0*/  FFMA.FTZ R102, R135, c[0x0][0x2d0], -R153 ;  /* 0x0000b40087667a23 */ /* 0x004fe80000010899 */
[C---:B-1----:R-:W-:Y:S01]  /*9ac0*/  HMMA.16816.F32 R44, R104.reuse, R108, R44 ;  /* 0x0000006c682c723c */ /* 0x042fe2000000182c */
[----:B------:R1:W2:Y:S07]  /*9ad0*/  MUFU.EX2 R135, R102 ;  /* 0x0000006600877308 */ /* 0x0002ae0000000800 */
[C---:B------:R-:W-:Y:S01]  /*9ae0*/  HMMA.16816.F32 R48, R104.reuse, R110, R48 ;  /* 0x0000006e6830723c */ /* 0x040fe20000001830 */
[----:B------:R-:W2:Y:S07]  /*9af0*/  LDSM.16.MT88.4 R108, [R225+0x7100] ;  /* 0x00710000e16c783b */ /* 0x000eae0000004200 */
[C---:B---3--:R-:W-:Y:S08]  /*9b00*/  HMMA.16816.F32 R52, R104.reuse, R112, R52 ;  /* 0x000000706834723c */ /* 0x048ff00000001834 */
[C---:B------:R-:W-:Y:S01]  /*9b10*/  HMMA.16816.F32 R56, R104.reuse, R114, R56 ;  /* 0x000000726838723c */ /* 0x040fe20000001838 */
[----:B------:R-:W3:Y:S03]  /*9b20*/  LDSM.16.MT88.4 R112, [R226+0x7100] ;  /* 0x00710000e270783b */ /* 0x000ee60000004200 */
[----:B-1----:R-:W-:Y:S02]  /*9b30*/  FFMA.FTZ R102, R129, c[0x0][0x2d0], -R101 ;  /* 0x0000b40081667a23 */ /* 0x002fe40000010865 */
[----:B------:R-:W-:Y:S02]  /*9b40*/  FFMA.FTZ R129, R120, c[0x0][0x2d0], -R153 ;  /* 0x0000b40078817a23 */ /* 0x000fe40000010899 */
[----:B------:R1:W-:Y:S01]  /*9b50*/  MUFU.EX2 R175, R102 ;  /* 0x0000006600af7308 */ /* 0x0003e20000000800 */
[C---:B----4-:R-:W-:Y:S08]  /*9b60*/  HMMA.16816.F32 R60, R104.reuse, R116, R60 ;  /* 0x00000074683c723c */ /* 0x050ff0000000183c */
[C---:B------:R-:W-:Y:S01]  /*9b70*/  HMMA.16816.F32 R64, R104.reuse, R118, R64 ;  /* 0x000000766840723c */ /* 0x040fe20000001840 */
[----:B------:R-:W4:Y:S01]  /*9b80*/  LDSM.16.MT88.4 R116, [R229+0x7100] ;  /* 0x00710000e574783b */ /* 0x000f220000004200 */
[----:B------:R3:W-:Y:S06]  /*9b90*/  MUFU.EX2 R176, R129 ;  /* 0x0000008100b07308 */ /* 0x0007ec0000000800 */
[C---:B--2---:R-:W-:Y:S04]  /*9ba0*/  HMMA.16816.F32 R68, R104.reuse, R108, R68 ;  /* 0x0000006c6844723c */ /* 0x044fe80000001844 */
[--C-:B-1----:R-:W-:Y:S04]  /*9bb0*/  FFMA.FTZ R102, R128, c[0x0][0x2d0], -R101.reuse ;  /* 0x0000b40080667a23 */ /* 0x102fe80000010865 */
[C---:B------:R-:W-:Y:S01]  /*9bc0*/  HMMA.16816.F32 R72, R104.reuse, R110, R72 ;  /* 0x0000006e6848723c */ /* 0x040fe20000001848 */
[----:B------:R-:W1:Y:S01]  /*9bd0*/  LDSM.16.MT88.4 R108, [R228+0x7100] ;  /* 0x00710000e46c783b */ /* 0x000e620000004200 */
[----:B------:R2:W1:Y:S06]  /*9be0*/  MUFU.EX2 R174, R102 ;  /* 0x0000006600ae7308 */ /* 0x00046c0000000800 */
[C---:B---3--:R-:W-:Y:S04]  /*9bf0*/  HMMA.16816.F32 R76, R104.reuse, R112, R76 ;  /* 0x00000070684c723c */ /* 0x048fe8000000184c */
[----:B------:R-:W-:Y:S04]  /*9c00*/  MOV R129, R141 ;  /* 0x0000008d00817202 */ /* 0x000fe80000000f00 */
[C---:B------:R-:W-:Y:S01]  /*9c10*/  HMMA.16816.F32 R80, R104.reuse, R114, R80 ;  /* 0x000000726850723c */ /* 0x040fe20000001850 */
[----:B------:R-:W3:Y:S07]  /*9c20*/  LDSM.16.MT88.4 R112, [R225+0x1900] ;  /* 0x00190000e170783b */ /* 0x000eee0000004200 */
[C---:B----4-:R-:W-:Y:S04]  /*9c30*/  HMMA.16816.F32 R84, R104.reuse, R116, R84 ;  /* 0x000000746854723c */ /* 0x050fe80000001854 */
[--C-:B--2---:R-:W-:Y:S04]  /*9c40*/  FFMA.FTZ R102, R127, c[0x0][0x2d0], -R101.reuse ;  /* 0x0000b4007f667a23 */ /* 0x104fe80000010865 */
[----:B------:R2:W-:Y:S01]  /*9c50*/  MUFU.EX2 R173, R102 ;  /* 0x0000006600ad7308 */ /* 0x0005e20000000800 */
[C---:B------:R-:W-:Y:S01]  /*9c60*/  HMMA.16816.F32 R88, R104.reuse, R118, R88 ;  /* 0x000000766858723c */ /* 0x040fe20000001858 */
[----:B------:R-:W4:Y:S07]  /*9c70*/  LDSM.16.MT88.4 R116, [R226+0x1900] ;  /* 0x00190000e274783b */ /* 0x000f2e0000004200 */
[C---:B-1----:R-:W-:Y:S08]  /*9c80*/  HMMA.16816.F32 R92, R104.reuse, R108, R92 ;  /* 0x0000006c685c723c */ /* 0x042ff0000000185c */
[----:B------:R-:W-:Y:S01]  /*9c90*/  HMMA.16816.F32 R96, R104, R110, R96 ;  /* 0x0000006e6860723c */ /* 0x000fe20000001860 */
[----:B------:R-:W1:Y:S03]  /*9ca0*/  LDSM.16.MT88.4 R108, [R229+0x1900] ;  /* 0x00190000e56c783b */ /* 0x000e660000004200 */
[----:B--2---:R-:W-:Y:S01]  /*9cb0*/  FFMA.FTZ R102, R126, c[0x0][0x2d0], -R101 ;  /* 0x0000b4007e667a23 */ /* 0x004fe20000010865 */
[----:B------:R-:W-:Y:S04]  /*9cc0*/  MOV R126, R125 ;  /* 0x0000007d007e7202 */ /* 0x000fe80000000f00 */
[----:B------:R-:W2:Y:S01]  /*9cd0*/  LDL.LU R125, [R1] ;  /* 0x00000000017d7983 */ /* 0x000ea20000300800 */
[----:B------:R3:W3:Y:S02]  /*9ce0*/  MUFU.EX2 R172, R102 ;  /* 0x0000006600ac7308 */ /* 0x0006e40000000800 */
[----:B------:R-:W-:Y:S02]  /*9cf0*/  F2FP.PACK_AB R104, R133, R140 ;  /* 0x0000008c8568723e */ /* 0x000fe400000000ff */
[----:B------:R-:W-:Y:S02]  /*9d00*/  F2FP.PACK_AB R106, R135, R134 ;  /* 0x00000086876a723e */ /* 0x000fe400000000ff */
[----:B------:R-:W-:Y:S01]  /*9d10*/  F2FP.PACK_AB R105, R174, R175 ;  /* 0x000000afae69723e */ /* 0x000fe200000000ff */
[--C-:B---3--:R-:W-:Y:S01]  /*9d20*/  FFMA.FTZ R102, R124, c[0x0][0x2d0], -R153.reuse ;  /* 0x0000b4007c667a23 */ /* 0x108fe20000010899 */
[----:B------:R-:W-:Y:S01]  /*9d30*/  F2FP.PACK_AB R107, R172, R173 ;  /* 0x000000adac6b723e */ /* 0x000fe200000000ff */
[----:B------:R-:W3:Y:S02]  /*9d40*/  LDL.LU R124, [R1+0x4] ;  /* 0x00000400017c7983 */ /* 0x000ee40000300800 */
[----:B------:R1:W-:Y:S04]  /*9d50*/  MUFU.EX2 R251, R102 ;  /* 0x0000006600fb7308 */ /* 0x0003e80000000800 */
[C---:B------:R-:W-:Y:S08]  /*9d60*/  HMMA.16816.F32 R4, R104.reuse, R112, R4 ;  /* 0x000000706804723c */ /* 0x040ff00000001804 */
[C---:B------:R-:W-:Y:S01]  /*9d70*/  HMMA.16816.F32 R8, R104.reuse, R114, R8 ;  /* 0x000000726808723c */ /* 0x040fe20000001808 */
[----:B------:R-:W1:Y:S07]  /*9d80*/  LDSM.16.MT88.4 R112, [R228+0x1900] ;  /* 0x00190000e470783b */ /* 0x000e6e0000004200 */
[C---:B----4-:R-:W-:Y:S04]  /*9d90*/  HMMA.16816.F32 R12, R104.reuse, R116, R12 ;  /* 0x00000074680c723c */ /* 0x050fe8000000180c */
[--C-:B-1----:R-:W-:Y:S04]  /*9da0*/  FFMA.FTZ R102, R126, c[0x0][0x2d0], -R153.reuse ;  /* 0x0000b4007e667a23 */ /* 0x102fe80000010899 */
[C---:B------:R-:W-:Y:S01]  /*9db0*/  HMMA.16816.F32 R16, R104.reuse, R118, R16 ;  /* 0x000000766810723c */ /* 0x040fe20000001810 */
[----:B------:R1:W4:Y:S01]  /*9dc0*/  MUFU.EX2 R252, R102 ;  /* 0x0000006600fc7308 */ /* 0x0003220000000800 */
[----:B------:R-:W4:Y:S06]  /*9dd0*/  LDSM.16.MT88.4 R116, [R225+0x4900] ;  /* 0x00490000e174783b */ /* 0x000f2c0000004200 */
[C---:B------:R-:W-:Y:S08]  /*9de0*/  HMMA.16816.F32 R20, R104.reuse, R108, R20 ;  /* 0x0000006c6814723c */ /* 0x040ff00000001814 */
[C---:B------:R-:W-:Y:S01]  /*9df0*/  HMMA.16816.F32 R24, R104.reuse, R110, R24 ;  /* 0x0000006e6818723c */ /* 0x040fe20000001818 */
[----:B------:R-:W4:Y:S07]  /*9e00*/  LDSM.16.MT88.4 R108, [R226+0x4900] ;  /* 0x00490000e26c783b */ /* 0x000f2e0000004200 */
[C---:B------:R-:W-:Y:S04]  /*9e10*/  HMMA.16816.F32 R28, R104.reuse, R112, R28 ;  /* 0x00000070681c723c */ /* 0x040fe8000000181c */
[--C-:B-1----:R-:W-:Y:S04]  /*9e20*/  FFMA.FTZ R102, R123, c[0x0][0x2d0], -R153.reuse ;  /* 0x0000b4007b667a23 */ /* 0x102fe80000010899 */
[----:B------:R1:W-:Y:S01]  /*9e30*/  MUFU.EX2 R183, R102 ;  /* 0x0000006600b77308 */ /* 0x0003e20000000800 */
[C---:B------:R-:W-:Y:S01]  /*9e40*/  HMMA.16816.F32 R32, R104.reuse, R114, R32 ;  /* 0x000000726820723c */ /* 0x040fe20000001820 */
[----:B------:R-:W4:Y:S07]  /*9e50*/  LDSM.16.MT88.4 R112, [R229+0x4900] ;  /* 0x00490000e570783b */ /* 0x000f2e0000004200 */
[C---:B----4-:R-:W-:Y:S08]  /*9e60*/  HMMA.16816.F32 R36, R104.reuse, R116, R36 ;  /* 0x000000746824723c */ /* 0x050ff00000001824 */
[C---:B------:R-:W-:Y:S01]  /*9e70*/  HMMA.16816.F32 R40, R104.reuse, R118, R40 ;  /* 0x000000766828723c */ /* 0x040fe20000001828 */
[----:B------:R-:W4:Y:S03]  /*9e80*/  LDSM.16.MT88.4 R116, [R228+0x4900] ;  /* 0x00490000e474783b */ /* 0x000f260000004200 */
[----:B-1----:R-:W-:Y:S04]  /*9e90*/  FFMA.FTZ R102, R122, c[0x0][0x2d0], -R153 ;  /* 0x0000b4007a667a23 */ /* 0x002fe80000010899 */
[C---:B------:R-:W-:Y:S01]  /*9ea0*/  HMMA.16816.F32 R44, R104.reuse, R108, R44 ;  /* 0x0000006c682c723c */ /* 0x040fe2000000182c */
[----:B------:R1:W1:Y:S07]  /*9eb0*/  MUFU.EX2 R182, R102 ;  /* 0x0000006600b67308 */ /* 0x00026e0000000800 */
[C---:B------:R-:W-:Y:S01]  /*9ec0*/  HMMA.16816.F32 R48, R104.reuse, R110, R48 ;  /* 0x0000006e6830723c */ /* 0x040fe20000001830 */
[----:B------:R-:W4:Y:S07]  /*9ed0*/  LDSM.16.MT88.4 R108, [R225+0x7900] ;  /* 0x00790000e16c783b */ /* 0x000f2e0000004200 */
[C---:B------:R-:W-:Y:S08]  /*9ee0*/  HMMA.16816.F32 R52, R104.reuse, R112, R52 ;  /* 0x000000706834723c */ /* 0x040ff00000001834 */
[C---:B------:R-:W-:Y:S01]  /*9ef0*/  HMMA.16816.F32 R56, R104.reuse, R114, R56 ;  /* 0x000000726838723c */ /* 0x040fe20000001838 */
[----:B------:R-:W4:Y:S03]  /*9f00*/  LDSM.16.MT88.4 R112, [R226+0x7900] ;  /* 0x00790000e270783b */ /* 0x000f260000004200 */
[--C-:B-1----:R-:W-:Y:S04]  /*9f10*/  FFMA.FTZ R102, R169, c[0x0][0x2d0], -R101.reuse ;  /* 0x0000b400a9667a23 */ /* 0x102fe80000010865 */
[----:B------:R1:W-:Y:S01]  /*9f20*/  MUFU.EX2 R169, R102 ;  /* 0x0000006600a97308 */ /* 0x0003e20000000800 */
[C---:B----4-:R-:W-:Y:S08]  /*9f30*/  HMMA.16816.F32 R60, R104.reuse, R116, R60 ;  /* 0x00000074683c723c */ /* 0x050ff0000000183c */
[C---:B------:R-:W-:Y:S01]  /*9f40*/  HMMA.16816.F32 R64, R104.reuse, R118, R64 ;  /* 0x000000766840723c */ /* 0x040fe20000001840 */
[----:B------:R-:W4:Y:S07]  /*9f50*/  LDSM.16.MT88.4 R116, [R229+0x7900] ;  /* 0x00790000e574783b */ /* 0x000f2e0000004200 */
[C---:B------:R-:W-:Y:S04]  /*9f60*/  HMMA.16816.F32 R68, R104.reuse, R108, R68 ;  /* 0x0000006c6844723c */ /* 0x040fe80000001844 */
[--C-:B-1----:R-:W-:Y:S04]  /*9f70*/  FFMA.FTZ R102, R168, c[0x0][0x2d0], -R101.reuse ;  /* 0x0000b400a8667a23 */ /* 0x102fe80000010865 */
[C---:B------:R-:W-:Y:S01]  /*9f80*/  HMMA.16816.F32 R72, R104.reuse, R110, R72 ;  /* 0x0000006e6848723c */ /* 0x040fe20000001848 */
[----:B------:R-:W1:Y:S01]  /*9f90*/  LDSM.16.MT88.4 R108, [R228+0x7900] ;  /* 0x00790000e46c783b */ /* 0x000e620000004200 */
[----:B------:R4:W1:Y:S06]  /*9fa0*/  MUFU.EX2 R168, R102 ;  /* 0x0000006600a87308 */ /* 0x00086c0000000800 */
[C---:B------:R-:W-:Y:S08]  /*9fb0*/  HMMA.16816.F32 R76, R104.reuse, R112, R76 ;  /* 0x00000070684c723c */ /* 0x040ff0000000184c */
[C---:B------:R-:W-:Y:S01]  /*9fc0*/  HMMA.16816.F32 R80, R104.reuse, R114, R80 ;  /* 0x000000726850723c */ /* 0x040fe20000001850 */
[----:B------:R-:W1:Y:S07]  /*9fd0*/  LDSM.16.MT88.4 R112, [R225+0x2100] ;  /* 0x00210000e170783b */ /* 0x000e6e0000004200 */
[C---:B----4-:R-:W-:Y:S04]  /*9fe0*/  HMMA.16816.F32 R84, R104.reuse, R116, R84 ;  /* 0x000000746854723c */ /* 0x050fe80000001854 */
[--C-:B------:R-:W-:Y:S04]  /*9ff0*/  FFMA.FTZ R102, R167, c[0x0][0x2d0], -R101.reuse ;  /* 0x0000b400a7667a23 */ /* 0x100fe80000010865 */
[----:B------:R4:W-:Y:S01]  /*a000*/  MUFU.EX2 R167, R102 ;  /* 0x0000006600a77308 */ /* 0x0009e20000000800 */
[C---:B------:R-:W-:Y:S01]  /*a010*/  HMMA.16816.F32 R88, R104.reuse, R118, R88 ;  /* 0x000000766858723c */ /* 0x040fe20000001858 */
[----:B------:R-:W1:Y:S07]  /*a020*/  LDSM.16.MT88.4 R116, [R226+0x2100] ;  /* 0x00210000e274783b */ /* 0x000e6e0000004200 */
[C---:B-1----:R-:W-:Y:S08]  /*a030*/  HMMA.16816.F32 R92, R104.reuse, R108, R92 ;  /* 0x0000006c685c723c */ /* 0x042ff0000000185c */
[----:B------:R-:W-:Y:S01]  /*a040*/  HMMA.16816.F32 R96, R104, R110, R96 ;  /* 0x0000006e6860723c */ /* 0x000fe20000001860 */
[----:B------:R-:W-:Y:S03]  /*a050*/  LDSM.16.MT88.4 R108, [R228+0x2100] ;  /* 0x00210000e46c783b */ /* 0x000fe60000004200 */
[----:B----4-:R-:W-:Y:S03]  /*a060*/  FFMA.FTZ R102, R166, c[0x0][0x2d0], -R101 ;  /* 0x0000b400a6667a23 */ /* 0x010fe60000010865 */
[----:B------:R-:W-:Y:S01]  /*a070*/  F2FP.PACK_AB R104, R252, R251 ;  /* 0x000000fbfc68723e */ /* 0x000fe200000000ff */
[----:B------:R1:W4:Y:S01]  /*a080*/  MUFU.EX2 R166, R102 ;  /* 0x0000006600a67308 */ /* 0x0003220000000800 */
[----:B------:R-:W-:Y:S03]  /*a090*/  F2FP.PACK_AB R106, R182, R183 ;  /* 0x000000b7b66a723e */ /* 0x000fe600000000ff */
[----:B------:R-:W-:Y:S01]  /*a0a0*/  F2FP.PACK_AB R105, R168, R169 ;  /* 0x000000a9a869723e */ /* 0x000fe200000000ff */
[--C-:B-1----:R-:W-:Y:S01]  /*a0b0*/  FFMA.FTZ R102, R121, c[0x0][0x2d0], -R153.reuse ;  /* 0x0000b40079667a23 */ /* 0x102fe20000010899 */
[----:B----4-:R-:W-:Y:S01]  /*a0c0*/  F2FP.PACK_AB R107, R166, R167 ;  /* 0x000000a7a66b723e */ /* 0x010fe200000000ff */
[----:B------:R-:W1:Y:S01]  /*a0d0*/  LDSM.16.MT88.4 R120, [R229+0x2100] ;  /* 0x00210000e578783b */ /* 0x000e620000004200 */
[----:B------:R-:W-:Y:S02]  /*a0e0*/  FFMA.FTZ R153, R170, c[0x0][0x2d0], -R153 ;  /* 0x0000b400aa997a23 */ /* 0x000fe40000010899 */
[----:B------:R-:W-:Y:S03]  /*a0f0*/  MUFU.EX2 R177, R102 ;  /* 0x0000006600b17308 */ /* 0x000fe60000000800 */
[C---:B------:R-:W-:Y:S07]  /*a100*/  HMMA.16816.F32 R4, R104.reuse, R112, R4 ;  /* 0x000000706804723c */ /* 0x040fee0000001804 */
[----:B------:R-:W4:Y:S01]  /*a110*/  MUFU.EX2 R170, R153 ;  /* 0x0000009900aa7308 */ /* 0x000f220000000800 */
[C---:B------:R-:W-:Y:S01]  /*a120*/  HMMA.16816.F32 R8, R104.reuse, R114, R8 ;  /* 0x000000726808723c */ /* 0x040fe20000001808 */
[----:B------:R-:W3:Y:S07]  /*a130*/  LDSM.16.MT88.4 R112, [R225+0x5100] ;  /* 0x00510000e170783b */ /* 0x000eee0000004200 */
[C---:B------:R-:W-:Y:S08]  /*a140*/  HMMA.16816.F32 R12, R104.reuse, R116, R12 ;  /* 0x00000074680c723c */ /* 0x040ff0000000180c */
[C---:B------:R-:W-:Y:S01]  /*a150*/  HMMA.16816.F32 R16, R104.reuse, R118, R16 ;  /* 0x000000766810723c */ /* 0x040fe20000001810 */
[----:B------:R-:W-:Y:S07]  /*a160*/  LDSM.16.MT88.4 R116, [R229+0x5100] ;  /* 0x00510000e574783b */ /* 0x000fee0000004200 */
[C---:B-1----:R-:W-:Y:S04]  /*a170*/  HMMA.16816.F32 R20, R104.reuse, R120, R20 ;  /* 0x000000786814723c */ /* 0x042fe80000001814 */
[----:B--2---:R-:W-:Y:S04]  /*a180*/  FFMA.FTZ R2, R2, R125, R164 ;  /* 0x0000007d02027223 */ /* 0x004fe800000100a4 */
[C---:B------:R-:W-:Y:S01]  /*a190*/  HMMA.16816.F32 R24, R104.reuse, R122, R24 ;  /* 0x0000007a6818723c */ /* 0x040fe20000001818 */
[----:B------:R-:W-:Y:S07]  /*a1a0*/  LDSM.16.MT88.4 R120, [R228+0x5100] ;  /* 0x00510000e478783b */ /* 0x000fee0000004200 */
[C---:B------:R-:W-:Y:S08]  /*a1b0*/  HMMA.16816.F32 R28, R104.reuse, R108, R28 ;  /* 0x0000006c681c723c */ /* 0x040ff0000000181c */
[C---:B------:R-:W-:Y:S01]  /*a1c0*/  HMMA.16816.F32 R32, R104.reuse, R110, R32 ;  /* 0x0000006e6820723c */ /* 0x040fe20000001820 */
[----:B------:R-:W-:Y:S03]  /*a1d0*/  LDSM.16.MT88.4 R108, [R225+0x8100] ;  /* 0x00810000e16c783b */ /* 0x000fe60000004200 */
[----:B---3--:R-:W-:Y:S01]  /*a1e0*/  FFMA.FTZ R128, R0, R124, R154 ;  /* 0x0000007c00807223 */ /* 0x008fe2000001009a */
[----:B----4-:R-:W-:Y:S01]  /*a1f0*/  F2FP.PACK_AB R154, R170, R171 ;  /* 0x000000abaa9a723e */ /* 0x010fe200000000ff */
[--C-:B------:R-:W-:Y:S02]  /*a200*/  FFMA.FTZ R0, R244, c[0x0][0x2d0], -R101.reuse ;  /* 0x0000b400f4007a23 */ /* 0x100fe40000010865 */
[C---:B------:R-:W-:Y:S01]  /*a210*/  HMMA.16816.F32 R36, R104.reuse, R112, R36 ;  /* 0x000000706824723c */ /* 0x040fe20000001824 */
[----:B------:R-:W1:Y:S01]  /*a220*/  LDSM.16.MT88.4 R124, [R226+0x5100] ;  /* 0x00510000e27c783b */ /* 0x000e620000004200 */
[----:B------:R2:W-:Y:S06]  /*a230*/  MUFU.EX2 R164, R0 ;  /* 0x0000000000a47308 */ /* 0x0005ec0000000800 */
[C---:B------:R-:W-:Y:S01]  /*a240*/  HMMA.16816.F32 R40, R104.reuse, R114, R40 ;  /* 0x000000726828723c */ /* 0x040fe20000001828 */
[----:B------:R-:W3:Y:S08]  /*a250*/  LDSM.16.MT88.4 R112, [R226+0x8100] ;  /* 0x00810000e270783b */ /* 0x000ef00000004200 */
[----:B------:R4:W5:Y:S03]  /*a260*/  LDL.LU R244, [R1+0x64] ;  /* 0x0000640001f47983 */ /* 0x0009660000300800 */
[--C-:B--2---:R-:W-:Y:S02]  /*a270*/  FFMA.FTZ R0, R245, c[0x0][0x2d0], -R101.reuse ;  /* 0x0000b400f5007a23 */ /* 0x104fe40000010865 */
[----:B------:R4:W5:Y:S01]  /*a280*/  LDL.LU R245, [R1+0x60] ;  /* 0x0000600001f57983 */ /* 0x0009620000300800 */
[----:B------:R-:W-:Y:S01]  /*a290*/  FFMA.FTZ R101, R152, c[0x0][0x2d0], -R101 ;  /* 0x0000b40098657a23 */ /* 0x000fe20000010865 */
[----:B------:R2:W2:Y:S01]  /*a2a0*/  MUFU.EX2 R102, R0 ;  /* 0x0000000000667308 */ /* 0x0004a20000000800 */
[----:B------:R-:W-:Y:S01]  /*a2b0*/  F2FP.PACK_AB R152, R176, R177 ;  /* 0x000000b1b098723e */ /* 0x000fe200000000ff */
[C---:B-1----:R-:W-:Y:S08]  /*a2c0*/  HMMA.16816.F32 R44, R104.reuse, R124, R44 ;  /* 0x0000007c682c723c */ /* 0x042ff0000000182c */
[----:B------:R-:W1:Y:S01]  /*a2d0*/  MUFU.EX2 R101, R101 ;  /* 0x0000006500657308 */ /* 0x000e620000000800 */
[C---:B------:R-:W-:Y:S01]  /*a2e0*/  HMMA.16816.F32 R48, R104.reuse, R126, R48 ;  /* 0x0000007e6830723c */ /* 0x040fe20000001830 */
[----:B------:R-:W3:Y:S02]  /*a2f0*/  LDSM.16.MT88.4 R124, [R229+0x8100] ;  /* 0x00810000e57c783b */ /* 0x000ee40000004200 */
[----:B--2---:R-:W-:Y:S01]  /*a300*/  FADD.FTZ R0, R246, R2 ;  /* 0x00000002f6007221 */ /* 0x004fe20000010000 */
[----:B------:R-:W-:Y:S04]  /*a310*/  F2FP.PACK_AB R153, R102, R164 ;  /* 0x000000a46699723e */ /* 0x000fe800000000ff */
[C---:B------:R-:W-:Y:S01]  /*a320*/  HMMA.16816.F32 R52, R104.reuse, R116, R52 ;  /* 0x000000746834723c */ /* 0x040fe20000001834 */
[----:B------:R4:W5:Y:S03]  /*a330*/  LDL.LU R246, [R1+0x5c] ;  /* 0x00005c0001f67983 */ /* 0x0009660000300800 */
[----:B------:R-:W-:Y:S01]  /*a340*/  FADD.FTZ R2, R247, R128 ;  /* 0x00000080f7027221 */ /* 0x000fe20000010000 */
[----:B------:R-:W-:Y:S01]  /*a350*/  MOV R128, R140 ;  /* 0x0000008c00807202 */ /* 0x000fe20000000f00 */
[----:B------:R4:W5:Y:S01]  /*a360*/  LDL.LU R247, [R1+0x58] ;  /* 0x0000580001f77983 */ /* 0x0009620000300800 */
[----:B------:R-:W-:Y:S01]  /*a370*/  FADD.FTZ R0, R248, R0 ;  /* 0x00000000f8007221 */ /* 0x000fe20000010000 */
[C---:B------:R-:W-:Y:S02]  /*a380*/  HMMA.16816.F32 R56, R104.reuse, R118, R56 ;  /* 0x000000766838723c */ /* 0x040fe40000001838 */
[----:B------:R4:W5:Y:S02]  /*a390*/  LDL.LU R248, [R1+0x54] ;  /* 0x0000540001f87983 */ /* 0x0009640000300800 */
[----:B------:R-:W-:Y:S02]  /*a3a0*/  FADD.FTZ R0, R231, R0 ;  /* 0x00000000e7007221 */ /* 0x000fe40000010000 */
[----:B------:R4:W5:Y:S01]  /*a3b0*/  LDL.LU R231, [R1+0x50] ;  /* 0x0000500001e77983 */ /* 0x0009620000300800 */
[----:B------:R-:W-:Y:S01]  /*a3c0*/  FADD.FTZ R2, R155, R2 ;  /* 0x000000029b027221 */ /* 0x000fe20000010000 */
[C---:B------:R-:W-:Y:S02]  /*a3d0*/  HMMA.16816.F32 R60, R104.reuse, R120, R60 ;  /* 0x00000078683c723c */ /* 0x040fe4000000183c */
[----:B------:R-:W2:Y:S02]  /*a3e0*/  LDSM.16.MT88.4 R116, [R228+0x8100] ;  /* 0x00810000e474783b */ /* 0x000ea40000004200 */
[----:B-1----:R-:W-:Y:S01]  /*a3f0*/  F2FP.PACK_AB R155, R101, R103 ;  /* 0x00000067659b723e */ /* 0x002fe200000000ff */
[----:B------:R-:W-:Y:S02]  /*a400*/  FADD.FTZ R165, R165, R2 ;  /* 0x00000002a5a57221 */ /* 0x000fe40000010000 */
[----:B------:R-:W-:Y:S01]  /*a410*/  FADD.FTZ R2, R130, R0 ;  /* 0x0000000082027221 */ /* 0x000fe20000010000 */
[C---:B------:R-:W-:Y:S02]  /*a420*/  HMMA.16816.F32 R64, R104.reuse, R122, R64 ;  /* 0x0000007a6840723c */ /* 0x040fe40000001840 */
[----:B------:R-:W-:Y:S02]  /*a430*/  LDSM.16.MT88.4 R120, [R226+0x2900] ;  /* 0x00290000e278783b */ /* 0x000fe40000004200 */
[----:B------:R-:W-:Y:S02]  /*a440*/  MOV R130, R133 ;  /* 0x0000008500827202 */ /* 0x000fe40000000f00 */
[----:B------:R-:W-:Y:S02]  /*a450*/  MOV R0, R132 ;  /* 0x0000008400007202 */ /* 0x000fe40000000f00 */
[C---:B------:R-:W-:Y:S02]  /*a460*/  HMMA.16816.F32 R68, R104.reuse, R108, R68 ;  /* 0x0000006c6844723c */ /* 0x040fe40000001844 */
[----:B------:R-:W-:Y:S02]  /*a470*/  LDSM.16.MT88.4 R140, [R225+0x5900] ;  /* 0x00590000e18c783b */ /* 0x000fe40000004200 */
[----:B------:R-:W-:Y:S04]  /*a480*/  FADD.FTZ R0, R0, R165 ;  /* 0x000000a500007221 */ /* 0x000fe80000010000 */
[C---:B------:R-:W-:Y:S02]  /*a490*/  HMMA.16816.F32 R72, R104.reuse, R110, R72 ;  /* 0x0000006e6848723c */ /* 0x040fe40000001848 */
[----:B------:R-:W1:Y:S06]  /*a4a0*/  LDSM.16.MT88.4 R108, [R225+0x2900] ;  /* 0x00290000e16c783b */ /* 0x000e6c0000004200 */
[C---:B---3--:R-:W-:Y:S08]  /*a4b0*/  HMMA.16816.F32 R76, R104.reuse, R112, R76 ;  /* 0x00000070684c723c */ /* 0x048ff0000000184c */
[C---:B------:R-:W-:Y:S08]  /*a4c0*/  HMMA.16816.F32 R80, R104.reuse, R114, R80 ;  /* 0x000000726850723c */ /* 0x040ff00000001850 */
[C---:B------:R-:W-:Y:S08]  /*a4d0*/  HMMA.16816.F32 R84, R104.reuse, R124, R84 ;  /* 0x0000007c6854723c */ /* 0x040ff00000001854 */
[C---:B------:R-:W-:Y:S01]  /*a4e0*/  HMMA.16816.F32 R88, R104.reuse, R126, R88 ;  /* 0x0000007e6858723c */ /* 0x040fe20000001858 */
[----:B------:R-:W3:Y:S07]  /*a4f0*/  LDSM.16.MT88.4 R124, [R229+0x2900] ;  /* 0x00290000e57c783b */ /* 0x000eee0000004200 */
[C---:B--2---:R-:W-:Y:S07]  /*a500*/  HMMA.16816.F32 R92, R104.reuse, R116, R92 ;  /* 0x00000074685c723c */ /* 0x044fee000000185c */
[----:B------:R-:W-:Y:S01]  /*a510*/  MOV R116, R135 ;  /* 0x0000008700747202 */ /* 0x000fe20000000f00 */
[----:B------:R-:W-:Y:S04]  /*a520*/  HMMA.16816.F32 R96, R104, R118, R96 ;  /* 0x000000766860723c */ /* 0x000fe80000001860 */
[----:B------:R-:W-:Y:S02]  /*a530*/  MOV R117, R134 ;  /* 0x0000008600757202 */ /* 0x000fe40000000f00 */
[----:B------:R-:W2:Y:S02]  /*a540*/  LDSM.16.MT88.4 R132, [R228+0x2900] ;  /* 0x00290000e484783b */ /* 0x000ea40000004200 */
[C---:B-1----:R-:W-:Y:S06]  /*a550*/  HMMA.16816.F32 R104, R152.reuse, R108, R4 ;  /* 0x0000006c9868723c */ /* 0x042fec0000001804 */
[----:B------:R-:W1:Y:S02]  /*a560*/  LDSM.16.MT88.4 R4, [R229+0x5900] ;  /* 0x00590000e504783b */ /* 0x000e640000004200 */
[C---:B------:R-:W-:Y:S06]  /*a570*/  HMMA.16816.F32 R108, R152.reuse, R110, R8 ;  /* 0x0000006e986c723c */ /* 0x040fec0000001808 */
[----:B------:R-:W1:Y:S02]  /*a580*/  LDSM.16.MT88.4 R8, [R228+0x5900] ;  /* 0x00590000e408783b */ /* 0x000e640000004200 */
[C---:B------:R-:W-:Y:S07]  /*a590*/  HMMA.16816.F32 R112, R152.reuse, R120, R12 ;  /* 0x000000789870723c */ /* 0x040fee000000180c */
[----:B------:R-:W-:Y:S02]  /*a5a0*/  MOV R14, R116 ;  /* 0x00000074000e7202 */ /* 0x000fe40000000f00 */
[----:B------:R-:W-:Y:S02]  /*a5b0*/  MOV R15, R117 ;  /* 0x00000075000f7202 */ /* 0x000fe40000000f00 */
[C---:B------:R-:W-:Y:S01]  /*a5c0*/  HMMA.16816.F32 R116, R152.reuse, R122, R16 ;  /* 0x0000007a9874723c */ /* 0x040fe20000001810 */
[----:B------:R-:W-:Y:S07]  /*a5d0*/  LDSM.16.MT88.4 R16, [R226+0x8900] ;  /* 0x00890000e210783b */ /* 0x000fee0000004200 */
[C---:B---3--:R-:W-:Y:S07]  /*a5e0*/  HMMA.16816.F32 R120, R152.reuse, R124, R20 ;  /* 0x0000007c9878723c */ /* 0x048fee0000001814 */
[----:B------:R-:W-:Y:S01]  /*a5f0*/  MOV R23, R14 ;  /* 0x0000000e00177202 */ /* 0x000fe20000000f00 */
[C---:B------:R-:W-:Y:S04]  /*a600*/  HMMA.16816.F32 R124, R152.reuse, R126, R24 ;  /* 0x0000007e987c723c */ /* 0x040fe80000001818 */
[----:B------:R-:W-:Y:S02]  /*a610*/  MOV R21, R130 ;  /* 0x0000008200157202 */ /* 0x000fe40000000f00 */
[----:B------:R-:W-:Y:S02]  /*a620*/  MOV R20, R128 ;  /* 0x0000008000147202 */ /* 0x000fe40000000f00 */
[----:B------:R-:W-:Y:S04]  /*a630*/  MOV R24, R129 ;  /* 0x0000008100187202 */ /* 0x000fe80000000f00 */
[----:B------:R-:W-:Y:S02]  /*a640*/  MOV R27, R131 ;  /* 0x00000083001b7202 */ /* 0x000fe40000000f00 */
[C---:B--2---:R-:W-:Y:S03]  /*a650*/  HMMA.16816.F32 R128, R152.reuse, R132, R28 ;  /* 0x000000849880723c */ /* 0x044fe6000000181c */
[----:B------:R-:W-:Y:S02]  /*a660*/  MOV R22, R15 ;  /* 0x0000000f00167202 */ /* 0x000fe40000000f00 */
[----:B------:R-:W2:Y:S01]  /*a670*/  LDSM.16.MT88.4 R12, [R225+0x8900] ;  /* 0x00890000e10c783b */ /* 0x000ea20000004200 */
[----:B------:R-:W-:Y:S02]  /*a680*/  MOV R25, R147 ;  /* 0x0000009300197202 */ /* 0x000fe40000000f00 */
[C---:B------:R-:W-:Y:S04]  /*a690*/  HMMA.16816.F32 R132, R152.reuse, R134, R32 ;  /* 0x000000869884723c */ /* 0x040fe80000001820 */
[----:B------:R-:W-:Y:S02]  /*a6a0*/  MOV R30, R139 ;  /* 0x0000008b001e7202 */ /* 0x000fe40000000f00 */
[----:B------:R-:W-:Y:S02]  /*a6b0*/  MOV R31, R138 ;  /* 0x0000008a001f7202 */ /* 0x000fe40000000f00 */
[----:B------:R-:W-:Y:S04]  /*a6c0*/  MOV R34, R137 ;  /* 0x0000008900227202 */ /* 0x000fe80000000f00 */
[----:B------:R-:W-:Y:S01]  /*a6d0*/  MOV R35, R136 ;  /* 0x0000008800237202 */ /* 0x000fe20000000f00 */
[----:B------:R-:W-:Y:S01]  /*a6e0*/  FADD.FTZ R2, R34, R2 ;  /* 0x0000000222027221 */ /* 0x000fe20000010000 */
[C---:B------:R-:W-:Y:S03]  /*a6f0*/  HMMA.16816.F32 R136, R152.reuse, R140, R36 ;  /* 0x0000008c9888723c */ /* 0x040fe60000001824 */
[----:B------:R-:W-:Y:S01]  /*a700*/  MOV R26, R146 ;  /* 0x00000092001a7202 */ /* 0x000fe20000000f00 */
[----:B------:R-:W-:Y:S01]  /*a710*/  FADD.FTZ R0, R35, R0 ;  /* 0x0000000023007221 */ /* 0x000fe20000010000 */
[----:B------:R-:W-:Y:S02]  /*a720*/  MOV R28, R145 ;  /* 0x00000091001c7202 */ /* 0x000fe40000000f00 */
[----:B------:R-:W-:Y:S01]  /*a730*/  MOV R29, R144 ;  /* 0x00000090001d7202 */ /* 0x000fe20000000f00 */
[C---:B------:R-:W-:Y:S04]  /*a740*/  HMMA.16816.F32 R140, R152.reuse, R142, R40 ;  /* 0x0000008e988c723c */ /* 0x040fe80000001828 */
[----:B------:R-:W-:Y:S02]  /*a750*/  FADD.FTZ R2, R28, R2 ;  /* 0x000000021c027221 */ /* 0x000fe40000010000 */
[----:B------:R-:W-:Y:S02]  /*a760*/  FADD.FTZ R0, R29, R0 ;  /* 0x000000001d007221 */ /* 0x000fe40000010000 */
[C---:B------:R-:W-:Y:S04]  /*a770*/  HMMA.16816.F32 R144, R152.reuse, R148, R44 ;  /* 0x000000949890723c */ /* 0x040fe8000000182c */
[----:B------:R-:W-:Y:S02]  /*a780*/  FADD.FTZ R2, R30, R2 ;  /* 0x000000021e027221 */ /* 0x000fe40000010000 */
[----:B------:R-:W-:Y:S02]  /*a790*/  FADD.FTZ R0, R31, R0 ;  /* 0x000000001f007221 */ /* 0x000fe40000010000 */
[C---:B------:R-:W-:Y:S04]  /*a7a0*/  HMMA.16816.F32 R148, R152.reuse, R150, R48 ;  /* 0x000000969894723c */ /* 0x040fe80000001830 */
[----:B------:R-:W-:Y:S02]  /*a7b0*/  FADD.FTZ R2, R24, R2 ;  /* 0x0000000218027221 */ /* 0x000fe40000010000 */
[----:B------:R-:W-:Y:S02]  /*a7c0*/  FADD.FTZ R0, R181, R0 ;  /* 0x00000000b5007221 */ /* 0x000fe40000010000 */
[C---:B-1----:R-:W-:Y:S04]  /*a7d0*/  HMMA.16816.F32 R52, R152.reuse, R4, R52 ;  /* 0x000000049834723c */ /* 0x042fe80000001834 */
[----:B------:R-:W-:Y:S02]  /*a7e0*/  FADD.FTZ R2, R25, R2 ;  /* 0x0000000219027221 */ /* 0x000fe40000010000 */
[----:B------:R-:W-:Y:S02]  /*a7f0*/  FADD.FTZ R0, R180, R0 ;  /* 0x00000000b4007221 */ /* 0x000fe40000010000 */
[C---:B------:R-:W-:Y:S01]  /*a800*/  HMMA.16816.F32 R56, R152.reuse, R6, R56 ;  /* 0x000000069838723c */ /* 0x040fe20000001838 */
[----:B------:R-:W1:Y:S03]  /*a810*/  LDSM.16.MT88.4 R4, [R229+0x8900] ;  /* 0x00890000e504783b */ /* 0x000e660000004200 */
[----:B------:R-:W-:Y:S02]  /*a820*/  FADD.FTZ R2, R26, R2 ;  /* 0x000000021a027221 */ /* 0x000fe40000010000 */
[----:B------:R-:W-:Y:S02]  /*a830*/  FADD.FTZ R0, R179, R0 ;  /* 0x00000000b3007221 */ /* 0x000fe40000010000 */
[C---:B------:R-:W-:Y:S04]  /*a840*/  HMMA.16816.F32 R60, R152.reuse, R8, R60 ;  /* 0x00000008983c723c */ /* 0x040fe8000000183c */
[----:B------:R-:W-:Y:S02]  /*a850*/  FADD.FTZ R2, R27, R2 ;  /* 0x000000021b027221 */ /* 0x000fe40000010000 */
[----:B------:R-:W-:Y:S02]  /*a860*/  FADD.FTZ R0, R178, R0 ;  /* 0x00000000b2007221 */ /* 0x000fe40000010000 */
[C---:B------:R-:W-:Y:S01]  /*a870*/  HMMA.16816.F32 R64, R152.reuse, R10, R64 ;  /* 0x0000000a9840723c */ /* 0x040fe20000001840 */
[----:B------:R-:W3:Y:S03]  /*a880*/  LDSM.16.MT88.4 R8, [R228+0x8900] ;  /* 0x00890000e408783b */ /* 0x000ee60000004200 */
[----:B------:R-:W-:Y:S02]  /*a890*/  FADD.FTZ R2, R20, R2 ;  /* 0x0000000214027221 */ /* 0x000fe40000010000 */
[----:B------:R-:W-:Y:S02]  /*a8a0*/  FADD.FTZ R0, R175, R0 ;  /* 0x00000000af007221 */ /* 0x000fe40000010000 */
[C---:B--2---:R-:W-:Y:S04]  /*a8b0*/  HMMA.16816.F32 R68, R152.reuse, R12, R68 ;  /* 0x0000000c9844723c */ /* 0x044fe80000001844 */
        /* <DEDUP_REMOVED lines=14> */
[C---:B------:R-:W-:Y:S04]  /*a9a0*/  HMMA.16816.F32 R88, R152.reuse, R6, R88 ;  /* 0x000000069858723c */ /* 0x040fe80000001858 */
[----:B------:R-:W-:Y:S02]  /*a9b0*/  FADD.FTZ R2, R183, R2 ;  /* 0x00000002b7027221 */ /* 0x000fe40000010000 */
[----:B------:R-:W-:Y:S02]  /*a9c0*/  FADD.FTZ R0, R167, R0 ;  /* 0x00000000a7007221 */ /* 0x000fe40000010000 */
[----:B------:R-:W-:Y:S01]  /*a9d0*/  FADD.FTZ R2, R182, R2 ;  /* 0x00000002b6027221 */ /* 0x000fe20000010000 */
[C---:B---3--:R-:W-:Y:S03]  /*a9e0*/  HMMA.16816.F32 R92, R152.reuse, R8, R92 ;  /* 0x00000008985c723c */ /* 0x048fe6000000185c */
[----:B------:R-:W-:Y:S02]  /*a9f0*/  FADD.FTZ R4, R166, R0 ;  /* 0x00000000a6047221 */ /* 0x000fe40000010000 */
[----:B------:R-:W-:Y:S02]  /*aa00*/  FADD.FTZ R0, R177, R2 ;  /* 0x00000002b1007221 */ /* 0x000fe40000010000 */
[----:B------:R-:W-:Y:S01]  /*aa10*/  FADD.FTZ R4, R164, R4 ;  /* 0x00000004a4047221 */ /* 0x000fe20000010000 */
[----:B------:R-:W-:Y:S04]  /*aa20*/  HMMA.16816.F32 R96, R152, R10, R96 ;  /* 0x0000000a9860723c */ /* 0x000fe80000001860 */
[----:B------:R-:W-:Y:S02]  /*aa30*/  FADD.FTZ R0, R176, R0 ;  /* 0x00000000b0007221 */ /* 0x000fe40000010000 */
[----:B------:R-:W-:Y:S01]  /*aa40*/  FADD.FTZ R4, R102, R4 ;  /* 0x0000000466047221 */ /* 0x000fe20000010000 */
[----:B------:R-:W-:Y:S01]  /*aa50*/  MOV R102, R3 ;  /* 0x0000000300667202 */ /* 0x000fe20000000f00 */
[----:B------:R-:W-:Y:S04]  /*aa60*/  FADD.FTZ R2, R171, R0 ;  /* 0x00000000ab027221 */ /* 0x000fe80000010000 */
[----:B------:R-:W-:Y:S02]  /*aa70*/  FADD.FTZ R2, R170, R2 ;  /* 0x00000002aa027221 */ /* 0x000fe40000010000 */
[----:B------:R-:W-:Y:S03]  /*aa80*/  FADD.FTZ R0, R103, R4 ;  /* 0x0000000467007221 */ /* 0x000fe60000010000 */
[----:B------:R4:W-:Y:S01]  /*aa90*/  STL [R1], R2 ;  /* 0x0000000201007387 */ /* 0x0009e20000100800 */
[----:B------:R-:W-:Y:S01]  /*aaa0*/  FADD.FTZ R0, R101, R0 ;  /* 0x0000000065007221 */ /* 0x000fe20000010000 */
[----:B------:R-:W-:Y:S04]  /*aab0*/  MOV R101, R100 ;  /* 0x0000006400657202 */ /* 0x000fe80000000f00 */
[----:B------:R4:W-:Y:S01]  /*aac0*/  STL [R1+0x4], R0 ;  /* 0x0000040001007387 */ /* 0x0009e20000100800 */
[----:B------:R-:W-:-:S05]  /*aad0*/  @P0 BRA `(.L_x_3) ;  /* 0xffffc02000000947 */ /* 0x000fca000383ffff */
.L_x_2:
[----:B---34-:R-:W2:Y:S04]  /*aae0*/  LDL.LU R0, [R1] ;  /* 0x0000000001007983 */ /* 0x018ea80000300800 */
[----:B------:R-:W1:Y:S01]  /*aaf0*/  S2R R8, SR_TID.X ;  /* 0x0000000000087919 */ /* 0x000e620000002100 */
[----:B------:R-:W-:Y:S01]  /*ab00*/  MOV R103, c[0x0][0x4e8] ;  /* 0x00013a0000677a02 */ /* 0x000fe20000000f00 */
[----:B------:R-:W3:Y:S01]  /*ab10*/  S2UR UR7, SR_CTAID.Y ;  /* 0x00000000000779c3 */ /* 0x000ee20000002600 */
[----:B------:R-:W-:Y:S01]  /*ab20*/  ULDC.64 UR4, c[0x0][0x490] ;  /* 0x0001240000047ab9 */ /* 0x000fe20000000a00 */
[----:B------:R-:W4:Y:S04]  /*ab30*/  LDL.LU R2, [R1+0x4] ;  /* 0x0000040001027983 */ /* 0x000f280000300800 */
[----:B------:R-:W4:Y:S01]  /*ab40*/  LDL.LU R9, [R1+0x34] ;  /* 0x0000340001097983 */ /* 0x000f220000300800 */
[----:B------:R-:W-:-:S03]  /*ab50*/  ISETP.NE.AND P0, PT, R103, 0x1, PT ;  /* 0x000000016700780c */ /* 0x000fc60003f05270 */
[----:B------:R-:W4:Y:S01]  /*ab60*/  LDL.LU R152, [R1+0x4c] ;  /* 0x00004c0001987983 */ /* 0x000f220000300800 */
[----:B-1----:R-:W-:-:S04]  /*ab70*/  SHF.R.S32.HI R5, RZ, 0x1f, R8 ;  /* 0x0000001fff057819 */ /* 0x002fc80000011408 */
[CC--:B------:R-:W-:Y:S02]  /*ab80*/  LEA.HI R102, R5.reuse, R8.reuse, RZ, 0x5 ;  /* 0x0000000805667211 */ /* 0x0c0fe400078f28ff */
[----:B------:R-:W-:Y:S02]  /*ab90*/  LEA.HI R5, R5, R8, RZ, 0x2 ;  /* 0x0000000805057211 */ /* 0x000fe400078f10ff */
[----:B------:R-:W-:Y:S01]  /*aba0*/  LOP3.LUT R4, R102, 0xffffffe0, RZ, 0xc0, !PT ;  /* 0xffffffe066047812 */ /* 0x000fe200078ec0ff */
[----:B---3--:R-:W-:Y:S01]  /*abb0*/  USHF.R.S32.HI UR6, URZ, 0x1f, UR7 ;  /* 0x0000001f3f067899 */ /* 0x008fe20008011407 */
[----:B------:R-:W-:-:S03]  /*abc0*/  LOP3.LUT R14, R5, 0xfffffffc, RZ, 0xc0, !PT ;  /* 0xfffffffc050e7812 */ /* 0x000fc600078ec0ff */
[----:B------:R-:W-:Y:S01]  /*abd0*/  UIMAD UR10, UR6, UR4, URZ ;  /* 0x00000004060a72a4 */ /* 0x000fe2000f8e023f */
[----:B------:R-:W-:Y:S01]  /*abe0*/  IADD3 R14, -R14, R8, RZ ;  /* 0x000000080e0e7210 */ /* 0x000fe20007ffe1ff */
[----:B------:R-:W-:Y:S01]  /*abf0*/  UIMAD.WIDE.U32 UR12, UR7, UR4, URZ ;  /* 0x00000004070c72a5 */ /* 0x000fe2000f8e003f */
[----:B------:R-:W-:Y:S06]  /*ac00*/  BAR.SYNC.DEFER_BLOCKING 0x1, 0x100 ;  /* 0x0044000000007b1d */ /* 0x000fec0000010000 */
[----:B--2---:R-:W1:Y:S04]  /*ac10*/  SHFL.BFLY PT, R11, R0, 0x2, 0x1f ;  /* 0x0c401f00000b7f89 */ /* 0x004e6800000e0000 */
[----:B----4-:R-:W2:Y:S01]  /*ac20*/  SHFL.BFLY PT, R6, R2, 0x2, 0x1f ;  /* 0x0c401f0002067f89 */ /* 0x010ea200000e0000 */
[----:B------:R-:W-:Y:S01]  /*ac30*/  MOV R26, R9 ;  /* 0x00000009001a7202 */ /* 0x000fe20000000f00 */
[----:B-1----:R-:W-:-:S05]  /*ac40*/  FADD.FTZ R11, R11, R0 ;  /* 0x000000000b0b7221 */ /* 0x002fca0000010000 */
[----:B------:R-:W1:Y:S01]  /*ac50*/  SHFL.BFLY PT, R0, R11, 0x1, 0x1f ;  /* 0x0c201f000b007f89 */ /* 0x000e6200000e0000 */
[----:B--2---:R-:W-:-:S05]  /*ac60*/  FADD.FTZ R6, R6, R2 ;  /* 0x0000000206067221 */ /* 0x004fca0000010000 */
[----:B------:R-:W2:Y:S01]  /*ac70*/  SHFL.BFLY PT, R2, R6, 0x1, 0x1f ;  /* 0x0c201f0006027f89 */ /* 0x000ea200000e0000 */
[----:B-1----:R-:W-:Y:S01]  /*ac80*/  FADD.FTZ R11, R11, R0 ;  /* 0x000000000b0b7221 */ /* 0x002fe20000010000 */
[----:B------:R-:W-:-:S04]  /*ac90*/  MOV R0, RZ ;  /* 0x000000ff00007202 */ /* 0x000fc80000000f00 */
[----:B------:R-:W-:Y:S01]  /*aca0*/  FSETP.NE.FTZ.AND P2, PT, R11, RZ, PT ;  /* 0x000000ff0b00720b */ /* 0x000fe20003f55000 */
[----:B--2---:R-:W-:Y:S02]  /*acb0*/  FADD.FTZ R6, R6, R2 ;  /* 0x0000000206067221 */ /* 0x004fe40000010000 */
[----:B------:R-:W-:-:S03]  /*acc0*/  @P0 IMAD.HI.U32 R2, R9, c[0x0][0x4ec], RZ ;  /* 0x00013b0009020a27 */ /* 0x000fc600078e00ff */
[----:B------:R-:W-:Y:S02]  /*acd0*/  FSETP.NE.FTZ.AND P1, PT, R6, RZ, PT ;  /* 0x000000ff0600720b */ /* 0x000fe40003f35000 */
[----:B------:R-:W-:Y:S02]  /*ace0*/  @P0 SHF.R.U32.HI R26, RZ, c[0x0][0x4f0], R2 ;  /* 0x00013c00ff1a0a19 */ /* 0x000fe40000011602 */
[----:B------:R-:W-:Y:S01]  /*acf0*/  IADD3 R2, -R4, R8, RZ ;  /* 0x0000000804027210 */ /* 0x000fe20007ffe1ff */
[----:B------:R-:W-:Y:S02]  /*ad00*/  IMAD.MOV.U32 R4, RZ, RZ, RZ ;  /* 0x000000ffff047224 */ /* 0x000fe400078e00ff */
[----:B------:R-:W1:Y:S01]  /*ad10*/  @P2 MUFU.RCP R0, R11 ;  /* 0x0000000b00002308 */ /* 0x000e620000001000 */
[----:B------:R-:W-:Y:S01]  /*ad20*/  UIMAD UR10, UR7, UR5, UR10 ;  /* 0x00000005070a72a4 */ /* 0x000fe2000f8e020a */
[----:B------:R-:W-:Y:S02]  /*ad30*/  LOP3.LUT P4, RZ, R2, 0x3, RZ, 0xc0, !PT ;  /* 0x0000000302ff7812 */ /* 0x000fe4000788c0ff */
[----:B------:R-:W-:Y:S01]  /*ad40*/  IADD3 R7, -R26, RZ, RZ ;  /* 0x000000ff1a077210 */ /* 0x000fe20007ffe1ff */
[----:B------:R-:W-:-:S03]  /*ad50*/  ULDC.64 UR4, c[0x0][0x3e8] ;  /* 0x0000fa0000047ab9 */ /* 0x000fc60000000a00 */
[----:B------:R-:W2:Y:S01]  /*ad60*/  @P1 MUFU.RCP R4, R6 ;  /* 0x0000000600041308 */ /* 0x000ea20000001000 */
[C---:B-1----:R-:W-:Y:S02]  /*ad70*/  FMUL.FTZ R29, R0.reuse, R56 ;  /* 0x00000038001d7220 */ /* 0x042fe40000410000 */
[C---:B------:R-:W-:Y:S02]  /*ad80*/  FMUL.FTZ R65, R0.reuse, R65 ;  /* 0x0000004100417220 */ /* 0x040fe40000410000 */
[C---:B------:R-:W-:Y:S02]  /*ad90*/  FMUL.FTZ R69, R0.reuse, R69 ;  /* 0x0000004500457220 */ /* 0x040fe40000410000 */
[----:B------:R-:W-:Y:S02]  /*ada0*/  FMUL.FTZ R68, R0, R68 ;  /* 0x0000004400447220 */ /* 0x000fe40000410000 */
[C---:B--2---:R-:W-:Y:S02]  /*adb0*/  FMUL.FTZ R71, R4.reuse, R71 ;  /* 0x0000004704477220 */ /* 0x044fe40000410000 */
[----:B------:R-:W-:-:S02]  /*adc0*/  FMUL.FTZ R70, R4, R70 ;  /* 0x0000004604467220 */ /* 0x000fc40000410000 */
[C---:B------:R-:W-:Y:S02]  /*add0*/  FMUL.FTZ R16, R0.reuse, R53 ;  /* 0x0000003500107220 */ /* 0x040fe40000410000 */
[C---:B------:R-:W-:Y:S01]  /*ade0*/  FMUL.FTZ R31, R0.reuse, R52 ;  /* 0x00000034001f7220 */ /* 0x040fe20000410000 */
[----:B------:R-:W-:Y:S01]  /*adf0*/  F2FP.PACK_AB R70, R71, R70 ;  /* 0x000000464746723e */ /* 0x000fe200000000ff */
[----:B------:R-:W-:Y:S01]  /*ae00*/  FMUL.FTZ R105, R0, R105 ;  /* 0x0000006900697220 */ /* 0x000fe20000410000 */
[----:B------:R-:W2:Y:S01]  /*ae10*/  LDL.LU R71, [R1+0x30] ;  /* 0x0000300001477983 */ /* 0x000ea20000300800 */
[C---:B------:R-:W-:Y:S02]  /*ae20*/  FMUL.FTZ R67, R4.reuse, R67 ;  /* 0x0000004304437220 */ /* 0x040fe40000410000 */
[----:B------:R-:W-:Y:S01]  /*ae30*/  FMUL.FTZ R66, R4, R66 ;  /* 0x0000004204427220 */ /* 0x000fe20000410000 */
[----:B------:R-:W-:Y:S01]  /*ae40*/  SHF.R.S32.HI R2, RZ, 0x2, R5 ;  /* 0x00000002ff027819 */ /* 0x000fe20000011405 */
[----:B------:R-:W-:-:S02]  /*ae50*/  FMUL.FTZ R13, R0, R104 ;  /* 0x00000068000d7220 */ /* 0x000fc40000410000 */
[C---:B------:R-:W-:Y:S01]  /*ae60*/  FMUL.FTZ R109, R0.reuse, R109 ;  /* 0x0000006d006d7220 */ /* 0x040fe20000410000 */
[----:B------:R-:W-:Y:S01]  /*ae70*/  F2FP.PACK_AB R66, R67, R66 ;  /* 0x000000424342723e */ /* 0x000fe200000000ff */
[C---:B------:R-:W-:Y:S01]  /*ae80*/  FMUL.FTZ R17, R0.reuse, R108 ;  /* 0x0000006c00117220 */ /* 0x040fe20000410000 */
[----:B------:R-:W3:Y:S01]  /*ae90*/  LDL R67, [R1+0x48] ;  /* 0x0000480001437983 */ /* 0x000ee20000100800 */
[----:B------:R-:W-:Y:S02]  /*aea0*/  FMUL.FTZ R56, R0, R64 ;  /* 0x0000004000387220 */ /* 0x000fe40000410000 */
[C---:B------:R-:W-:Y:S02]  /*aeb0*/  FMUL.FTZ R63, R4.reuse, R63 ;  /* 0x0000003f043f7220 */ /* 0x040fe40000410000 */
[C---:B------:R-:W-:Y:S01]  /*aec0*/  FMUL.FTZ R62, R4.reuse, R62 ;  /* 0x0000003e043e7220 */ /* 0x040fe20000410000 */
[----:B------:R-:W-:Y:S01]  /*aed0*/  F2FP.PACK_AB R56, R65, R56 ;  /* 0x000000384138723e */ /* 0x000fe200000000ff */
[----:B------:R-:W-:Y:S01]  /*aee0*/  FMUL.FTZ R30, R4, R54 ;  /* 0x00000036041e7220 */ /* 0x000fe20000410000 */
[----:B------:R-:W-:Y:S01]  /*aef0*/  F2FP.PACK_AB R54, R69, R68 ;  /* 0x000000444536723e */ /* 0x000fe200000000ff */
[----:B------:R1:W5:Y:S01]  /*af00*/  LDL R65, [R1+0x24] ;  /* 0x0000240001417983 */ /* 0x0003620000100800 */
[----:B------:R-:W-:Y:S01]  /*af10*/  F2FP.PACK_AB R62, R63, R62 ;  /* 0x0000003e3f3e723e */ /* 0x000fe200000000ff */
[----:B------:R-:W-:-:S02]  /*af20*/  FMUL.FTZ R113, R0, R113 ;  /* 0x0000007100717220 */ /* 0x000fc40000410000 */
[----:B------:R1:W5:Y:S01]  /*af30*/  LDL.64 R68, [R1+0x10] ;  /* 0x0000100001447983 */ /* 0x0003620000100a00 */
[C---:B------:R-:W-:Y:S02]  /*af40*/  FMUL.FTZ R19, R0.reuse, R112 ;  /* 0x0000007000137220 */ /* 0x040fe40000410000 */
[C---:B------:R-:W-:Y:S01]  /*af50*/  FMUL.FTZ R117, R0.reuse, R117 ;  /* 0x0000007500757220 */ /* 0x040fe20000410000 */
[----:B------:R1:W5:Y:S01]  /*af60*/  LDL R63, [R1+0x20] ;  /* 0x00002000013f7983 */ /* 0x0003620000100800 */
[C---:B------:R-:W-:Y:S02]  /*af70*/  FMUL.FTZ R21, R0.reuse, R116 ;  /* 0x0000007400157220 */ /* 0x040fe40000410000 */
[C---:B------:R-:W-:Y:S02]  /*af80*/  FMUL.FTZ R121, R0.reuse, R121 ;  /* 0x0000007900797220 */ /* 0x040fe40000410000 */
[C---:B------:R-:W-:Y:S02]  /*af90*/  FMUL.FTZ R23, R0.reuse, R120 ;  /* 0x0000007800177220 */ /* 0x040fe40000410000 */
[----:B------:R-:W-:-:S02]  /*afa0*/  FMUL.FTZ R125, R0, R125 ;  /* 0x0000007d007d7220 */ /* 0x000fc40000410000 */
[C---:B------:R-:W-:Y:S02]  /*afb0*/  FMUL.FTZ R25, R0.reuse, R124 ;  /* 0x0000007c00197220 */ /* 0x040fe40000410000 */
[C---:B------:R-:W-:Y:S02]  /*afc0*/  FMUL.FTZ R129, R0.reuse, R129 ;  /* 0x0000008100817220 */ /* 0x040fe40000410000 */
        /* <DEDUP_REMOVED lines=27> */
[----:B------:R-:W-:Y:S01]  /*b180*/  FMUL.FTZ R44, R0, R96 ;  /* 0x00000060002c7220 */ /* 0x000fe20000410000 */
[----:B------:R-:W-:Y:S01]  /*b190*/  SHF.R.S32.HI R0, RZ, 0x1f, R5 ;  /* 0x0000001fff007819 */ /* 0x000fe20000011405 */
[----:B------:R-:W4:Y:S01]  /*b1a0*/  @P1 MUFU.LG2 R6, R6 ;  /* 0x0000000600061308 */ /* 0x000f220000000c00 */
[----:B------:R-:W-:-:S02]  /*b1b0*/  IMAD R101, R7, c[0x0][0x4e8], R9 ;  /* 0x00013a0007657a24 */ /* 0x000fc400078e0209 */
[----:B------:R-:W-:Y:S01]  /*b1c0*/  LEA.HI R0, R0, R2, RZ, 0x3 ;  /* 0x0000000200007211 */ /* 0x000fe200078f18ff */
[----:B------:R-:W1:Y:S03]  /*b1d0*/  S2R R64, SR_CTAID.Z ;  /* 0x0000000000407919 */ /* 0x000e660000002700 */
[----:B------:R-:W-:Y:S01]  /*b1e0*/  LOP3.LUT R0, R0, 0xfffffff8, RZ, 0xc0, !PT ;  /* 0xfffffff800007812 */ /* 0x000fe200078ec0ff */
[----:B------:R-:W-:-:S03]  /*b1f0*/  UIMAD.WIDE.U32 UR14, UR7, UR4, URZ ;  /* 0x00000004070e72a5 */ /* 0x000fc6000f8e003f */
[----:B------:R-:W-:Y:S02]  /*b200*/  IADD3 R10, R2, -R0, RZ ;  /* 0x80000000020a7210 */ /* 0x000fe40007ffe0ff */
[----:B------:R-:W-:Y:S01]  /*b210*/  @P2 MOV R2, 0x3f317218 ;  /* 0x3f31721800022802 */ /* 0x000fe20000000f00 */
[----:B------:R-:W-:Y:S01]  /*b220*/  @P1 IMAD.MOV.U32 R0, RZ, RZ, 0x3f317218 ;  /* 0x3f317218ff001424 */ /* 0x000fe200078e00ff */
[----:B------:R-:W-:Y:S01]  /*b230*/  MOV R9, UR15 ;  /* 0x0000000f00097c02 */ /* 0x000fe20008000f00 */
[----:B------:R-:W1:Y:S02]  /*b240*/  @P2 MUFU.LG2 R11, R11 ;  /* 0x0000000b000b2308 */ /* 0x000e640000000c00 */
[----:B------:R-:W-:Y:S02]  /*b250*/  @P2 FMUL.FTZ R9, R2, c[0x0][0x2d0] ;  /* 0x0000b40002092a20 */ /* 0x000fe40000410000 */
[----:B----4-:R-:W-:Y:S02]  /*b260*/  @P1 FMUL.FTZ R2, R6, 0.69314718246459960938 ;  /* 0x3f31721806021820 */ /* 0x010fe40000410000 */
[----:B------:R-:W-:Y:S01]  /*b270*/  @P1 FMUL.FTZ R0, R0, c[0x0][0x2d0] ;  /* 0x0000b40000001a20 */ /* 0x000fe20000410000 */
[----:B------:R-:W-:Y:S01]  /*b280*/  UIMAD UR6, UR6, UR4, URZ ;  /* 0x00000004060672a4 */ /* 0x000fe2000f8e023f */
[----:B------:R-:W-:Y:S01]  /*b290*/  FMUL.FTZ R28, R4, R58 ;  /* 0x0000003a041c7220 */ /* 0x000fe20000410000 */
[----:B------:R-:W-:Y:S01]  /*b2a0*/  MOV R58, 0xff800000 ;  /* 0xff800000003a7802 */ /* 0x000fe20000000f00 */
[----:B------:R-:W-:Y:S01]  /*b2b0*/  @P1 FFMA.FTZ R58, R0, R3, R2 ;  /* 0x00000003003a1223 */ /* 0x000fe20000010002 */
[----:B------:R-:W-:Y:S01]  /*b2c0*/  SHF.R.S32.HI R0, RZ, 0x5, R102 ;  /* 0x00000005ff007819 */ /* 0x000fe20000011466 */
        /* <DEDUP_REMOVED lines=39> */
[----:B------:R-:W-:Y:S01]  /*b540*/  FMUL.FTZ R98, R4, R98 ;  /* 0x0000006204627220 */ /* 0x000fe20000410000 */
[----:B------:R-:W-:Y:S01]  /*b550*/  UIMAD UR5, UR7, UR5, UR6 ;  /* 0x00000005070572a4 */ /* 0x000fe2000f8e0206 */
[----:B------:R-:W-:Y:S01]  /*b560*/  IMAD.U32 R4, RZ, RZ, UR12 ;  /* 0x0000000cff047e24 */ /* 0x000fe2000f8e00ff */
[----:B------:R-:W-:Y:S02]  /*b570*/  MOV R8, UR14 ;  /* 0x0000000e00087c02 */ /* 0x000fe40008000f00 */
[----:B------:R-:W-:Y:S01]  /*b580*/  SHF.R.S32.HI R3, RZ, 0x1f, R0 ;  /* 0x0000001fff037819 */ /* 0x000fe20000011400 */
[----:B------:R-:W-:Y:S01]  /*b590*/  UIADD3 UR5, UR15, UR5, URZ ;  /* 0x000000050f057290 */ /* 0x000fe2000fffe03f */
[----:B------:R-:W-:-:S02]  /*b5a0*/  MOV R6, R4 ;  /* 0x0000000400067202 */ /* 0x000fc40000000f00 */
[----:B------:R-:W-:Y:S02]  /*b5b0*/  F2FP.PACK_AB R28, R59, R28 ;  /* 0x0000001c3b1c723e */ /* 0x000fe400000000ff */
[----:B------:R-:W-:Y:S01]  /*b5c0*/  MOV R4, R8 ;  /* 0x0000000800047202 */ /* 0x000fe20000000f00 */
[----:B------:R-:W4:Y:S01]  /*b5d0*/  S2R R59, SR_CTAID.X ;  /* 0x00000000003b7919 */ /* 0x000f220000002500 */
[----:B------:R-:W-:Y:S02]  /*b5e0*/  LEA.HI R3, R3, R0, RZ, 0x3 ;  /* 0x0000000003037211 */ /* 0x000fe400078f18ff */
[----:B-1----:R-:W-:Y:S02]  /*b5f0*/  SHF.R.S32.HI R8, RZ, 0x1f, R64 ;  /* 0x0000001fff087819 */ /* 0x002fe40000011440 */
[----:B------:R-:W-:Y:S01]  /*b600*/  LEA.HI R2, R14, R14, RZ, 0x1 ;  /* 0x0000000e0e027211 */ /* 0x000fe200078f08ff */
[----:B------:R-:W-:Y:S01]  /*b610*/  @P2 FMUL.FTZ R11, R11, 0.69314718246459960938 ;  /* 0x3f3172180b0b2820 */ /* 0x000fe20000410000 */
[----:B------:R-:W-:-:S02]  /*b620*/  MOV R5, UR13 ;  /* 0x0000000d00057c02 */ /* 0x000fc40008000f00 */
[----:B------:R-:W-:Y:S02]  /*b630*/  F2FP.PACK_AB R30, R55, R30 ;  /* 0x0000001e371e723e */ /* 0x000fe400000000ff */
[----:B------:R-:W-:Y:S02]  /*b640*/  MOV R5, UR5 ;  /* 0x0000000500057c02 */ /* 0x000fe40008000f00 */
[----:B------:R-:W-:Y:S01]  /*b650*/  F2FP.PACK_AB R55, R61, R15 ;  /* 0x0000000f3d37723e */ /* 0x000fe200000000ff */
[----:B------:R-:W-:Y:S01]  /*b660*/  IMAD R15, R8, c[0x0][0x3f0], RZ ;  /* 0x0000fc00080f7a24 */ /* 0x000fe200078e02ff */
[----:B------:R-:W-:Y:S02]  /*b670*/  LOP3.LUT R3, R3, 0xffffff8, RZ, 0xc0, !PT ;  /* 0x0ffffff803037812 */ /* 0x000fe400078ec0ff */
[----:B------:R-:W-:Y:S01]  /*b680*/  LOP3.LUT R2, R2, 0x1ffffffe, RZ, 0xc0, !PT ;  /* 0x1ffffffe02027812 */ /* 0x000fe200078ec0ff */
[----:B------:R-:W-:Y:S01]  /*b690*/  UIADD3 UR10, UR13, UR10, URZ ;  /* 0x0000000a0d0a7290 */ /* 0x000fe2000fffe03f */
[----:B------:R-:W-:Y:S01]  /*b6a0*/  MOV R60, 0xff800000 ;  /* 0xff800000003c7802 */ /* 0x000fe20000000f00 */
[----:B------:R-:W-:Y:S01]  /*b6b0*/  @P2 FFMA.FTZ R60, R9, R100, R11 ;  /* 0x00000064093c2223 */ /* 0x000fe2000001000b */
[----:B------:R-:W-:Y:S01]  /*b6c0*/  F2FP.PACK_AB R31, R16, R31 ;  /* 0x0000001f101f723e */ /* 0x000fe200000000ff */
[C---:B------:R-:W-:Y:S01]  /*b6d0*/  IMAD R16, R0.reuse, 0x200, R14 ;  /* 0x0000020000107824 */ /* 0x040fe200078e020e */
[----:B------:R-:W-:Y:S01]  /*b6e0*/  IADD3 R9, R0, -R3, RZ ;  /* 0x8000000300097210 */ /* 0x000fe20007ffe0ff */
[----:B------:R-:W-:Y:S01]  /*b6f0*/  IMAD R0, R64, c[0x0][0x3f4], R15 ;  /* 0x0000fd0040007a24 */ /* 0x000fe200078e020f */
[----:B------:R-:W-:Y:S01]  /*b700*/  IADD3 R11, R14, -R2, RZ ;  /* 0x800000020e0b7210 */ /* 0x000fe20007ffe0ff */
[----:B------:R-:W-:Y:S01]  /*b710*/  IMAD.WIDE.U32 R2, R64, c[0x0][0x3f0], R4 ;  /* 0x0000fc0040027a25 */ /* 0x000fe200078e0004 */
[----:B------:R-:W-:-:S03]  /*b720*/  F2FP.PACK_AB R29, R57, R29 ;  /* 0x0000001d391d723e */ /* 0x000fc600000000ff */
[----:B------:R-:W-:Y:S01]  /*b730*/  IMAD R57, R8, c[0x0][0x498], RZ ;  /* 0x0001260008397a24 */ /* 0x000fe200078e02ff */
[----:B------:R-:W-:Y:S02]  /*b740*/  SHF.R.S32.HI R8, RZ, 0x2, R152 ;  /* 0x00000002ff087819 */ /* 0x000fe40000011498 */
[----:B------:R-:W-:Y:S02]  /*b750*/  MOV R7, UR10 ;  /* 0x0000000a00077c02 */ /* 0x000fe40008000f00 */
[C---:B------:R-:W-:Y:S02]  /*b760*/  LOP3.LUT R4, R10.reuse, 0x1, RZ, 0xc0, !PT ;  /* 0x000000010a047812 */ /* 0x040fe400078ec0ff */
[----:B------:R-:W-:Y:S02]  /*b770*/  IADD3 R3, R3, R0, RZ ;  /* 0x0000000003037210 */ /* 0x000fe40007ffe0ff */
[----:B------:R-:W-:Y:S02]  /*b780*/  LEA R0, R9, R8, 0x4 ;  /* 0x0000000809007211 */ /* 0x000fe400078e20ff */
[----:B------:R-:W-:Y:S01]  /*b790*/  SHF.L.U32 R5, R10, 0x6, RZ ;  /* 0x000000060a057819 */ /* 0x000fe200000006ff */
[----:B------:R-:W-:Y:S01]  /*b7a0*/  IMAD.WIDE.U32 R14, R64, c[0x0][0x498], R6 ;  /* 0x00012600400e7a25 */ /* 0x000fe200078e0006 */
[----:B------:R-:W-:-:S02]  /*b7b0*/  R2P PR, R10, 0x6 ;  /* 0x000000060a007804 */ /* 0x000fc40000000000 */
[----:B------:R-:W-:Y:S02]  /*b7c0*/  ISETP.NE.U32.AND P3, PT, R4, 0x1, PT ;  /* 0x000000010400780c */ /* 0x000fe40003f65070 */
[----:B------:R-:W-:Y:S02]  /*b7d0*/  SHF.R.S32.HI R6, RZ, 0x1f, R26 ;  /* 0x0000001fff067819 */ /* 0x000fe4000001141a */
[----:B------:R-:W-:Y:S02]  /*b7e0*/  LEA R4, R11, R0, 0x3 ;  /* 0x000000000b047211 */ /* 0x000fe400078e18ff */
[----:B------:R-:W-:Y:S01]  /*b7f0*/  LOP3.LUT R5, R5, 0x1c0, RZ, 0xc0, !PT ;  /* 0x000001c005057812 */ /* 0x000fe200078ec0ff */
[----:B------:R-:W-:Y:S01]  /*b800*/  IMAD R61, R103, c[0x0][0x388], RZ ;  /* 0x0000e200673d7a24 */ /* 0x000fe200078e02ff */
[C---:B----4-:R-:W-:Y:S01]  /*b810*/  LEA R10, R59.reuse, R4, 0x7 ;  /* 0x000000043b0a7211 */ /* 0x050fe200078e38ff */
[----:B------:R-:W-:Y:S01]  /*b820*/  IMAD R0, R59, 0x80, R0 ;  /* 0x000000803b007824 */ /* 0x000fe200078e0200 */
[----:B------:R-:W-:Y:S01]  /*b830*/  LEA.HI R5, R5, R5, RZ, 0x1d ;  /* 0x0000000505057211 */ /* 0x000fe200078fe8ff */
[----:B------:R-:W-:-:S02]  /*b840*/  IMAD R4, R6, c[0x0][0x3e0], RZ ;  /* 0x0000f80006047a24 */ /* 0x000fc400078e02ff */
[----:B------:R-:W-:Y:S01]  /*b850*/  IMAD.WIDE.U32 R2, R26, c[0x0][0x3e0], R2 ;  /* 0x0000f8001a027a25 */ /* 0x000fe200078e0002 */
[----:B------:R-:W-:Y:S02]  /*b860*/  LEA R5, R16, R5, 0x1 ;  /* 0x0000000510057211 */ /* 0x000fe400078e08ff */
[----:B------:R-:W-:Y:S01]  /*b870*/  ISETP.GE.OR P5, PT, R0, R61, P4 ;  /* 0x0000003d0000720c */ /* 0x000fe200027a6670 */
[----:B------:R-:W-:Y:S01]  /*b880*/  IMAD R4, R26, c[0x0][0x3e4], R4 ;  /* 0x0000f9001a047a24 */ /* 0x000fe200078e0204 */
[----:B------:R-:W-:Y:S01]  /*b890*/  IADD3 R0, R0, 0x8, RZ ;  /* 0x0000000800007810 */ /* 0x000fe20007ffe0ff */
[----:B------:R-:W-:Y:S01]  /*b8a0*/  @P0 IMAD.HI.U32 R7, R10, c[0x0][0x4ec], RZ ;  /* 0x00013b000a070a27 */ /* 0x000fe200078e00ff */
[----:B------:R-:W-:Y:S02]  /*b8b0*/  F2FP.PACK_AB R13, R105, R13 ;  /* 0x0000000d690d723e */ /* 0x000fe400000000ff */
[----:B------:R-:W-:Y:S02]  /*b8c0*/  F2FP.PACK_AB R12, R107, R12 ;  /* 0x0000000c6b0c723e */ /* 0x000fe400000000ff */
[----:B------:R-:W-:-:S02]  /*b8d0*/  SHF.L.U32 R5, R5, 0x1, RZ ;  /* 0x0000000105057819 */ /* 0x000fc400000006ff */
[----:B------:R-:W-:Y:S02]  /*b8e0*/  ISETP.GE.OR P4, PT, R0, R61, P4 ;  /* 0x0000003d0000720c */ /* 0x000fe40002786670 */
[----:B------:R-:W-:Y:S02]  /*b8f0*/  IADD3 R3, R3, R4, RZ ;  /* 0x0000000403037210 */ /* 0x000fe40007ffe0ff */
[----:B------:R-:W-:Y:S02]  /*b900*/  MOV R0, R10 ;  /* 0x0000000a00007202 */ /* 0x000fe40000000f00 */
[----:B------:R-:W-:Y:S02]  /*b910*/  SHF.R.S32.HI R6, RZ, 0x1f, R101 ;  /* 0x0000001fff067819 */ /* 0x000fe40000011465 */
[----:B------:R-:W-:Y:S01]  /*b920*/  @P0 SHF.R.U32.HI R0, RZ, c[0x0][0x4f0], R7 ;  /* 0x00013c00ff000a19 */ /* 0x000fe20000011607 */
[----:B------:R-:W-:Y:S01]  /*b930*/  STS [R5+0x80], R13 ;  /* 0x0000800d05007388 */ /* 0x000fe20000000800 */
[----:B------:R-:W-:-:S03]  /*b940*/  IADD3 R8, R5, 0x80, RZ ;  /* 0x0000008005087810 */ /* 0x000fc60007ffe0ff */
[----:B------:R1:W-:Y:S01]  /*b950*/  STS [R5+0x480], R12 ;  /* 0x0004800c05007388 */ /* 0x0003e20000000800 */
[----:B------:R-:W-:Y:S01]  /*b960*/  IMAD R6, R6, c[0x0][0x3d8], RZ ;  /* 0x0000f60006067a24 */ /* 0x000fe200078e02ff */
[----:B------:R-:W-:Y:S01]  /*b970*/  IADD3 R4, R5, 0x70, RZ ;  /* 0x0000007005047810 */ /* 0x000fe20007ffe0ff */
[----:B------:R-:W-:Y:S01]  /*b980*/  IMAD.MOV.U32 R7, RZ, RZ, 0x20 ;  /* 0x00000020ff077424 */ /* 0x000fe200078e00ff */
[----:B------:R-:W-:Y:S01]  /*b990*/  @P3 IADD3 R4, R8, 0x10, RZ ;  /* 0x0000001008043810 */ /* 0x000fe20007ffe0ff */
[----:B------:R-:W-:Y:S01]  /*b9a0*/  IMAD R57, R64, c[0x0][0x49c], R57 ;  /* 0x0001270040397a24 */ /* 0x000fe200078e0239 */
[----:B------:R-:W-:Y:S01]  /*b9b0*/  IADD3 R8, P0, R0, R14, RZ ;  /* 0x0000000e00087210 */ /* 0x000fe20007f1e0ff */
[----:B------:R-:W-:Y:S01]  /*b9c0*/  IMAD R16, R101, c[0x0][0x3dc], R6 ;  /* 0x0000f70065107a24 */ /* 0x000fe200078e0206 */
[----:B------:R-:W-:-:S04]  /*b9d0*/  SHF.R.S32.HI R6, RZ, 0x1f, R0 ;  /* 0x0000001fff067819 */ /* 0x000fc80000011400 */
[----:B------:R-:W-:Y:S01]  /*b9e0*/  IADD3.X R9, R6, R15, R57, P0, !PT ;  /* 0x0000000f06097210 */ /* 0x000fe200007fe439 */
[----:B-1----:R-:W-:Y:S01]  /*b9f0*/  IMAD.WIDE.U32 R12, R101, c[0x0][0x3d8], R2 ;  /* 0x0000f600650c7a25 */ /* 0x002fe200078e0002 */
[----:B------:R-:W-:-:S05]  /*ba00*/  IADD3 R2, -R0, RZ, RZ ;  /* 0x000000ff00027210 */ /* 0x000fca0007ffe1ff */
[----:B------:R-:W-:Y:S01]  /*ba10*/  IMAD R2, R2, c[0x0][0x4e8], R10 ;  /* 0x00013a0002027a24 */ /* 0x000fe200078e020a */
[----:B------:R-:W-:Y:S02]  /*ba20*/  SEL R3, R7, 0xffffffe0, !P1 ;  /* 0xffffffe007037807 */ /* 0x000fe40004800000 */
[----:B------:R-:W-:Y:S02]  /*ba30*/  MOV R6, 0x40 ;  /* 0x0000004000067802 */ /* 0x000fe40000000f00 */
[----:B------:R-:W-:Y:S02]  /*ba40*/  SHF.R.S32.HI R7, RZ, 0x1f, R2 ;  /* 0x0000001fff077819 */ /* 0x000fe40000011402 */
[----:B------:R-:W-:Y:S02]  /*ba50*/  SEL R6, R6, 0xffffffc0, !P2 ;  /* 0xffffffc006067807 */ /* 0x000fe40005000000 */
[----:B------:R-:W-:Y:S01]  /*ba60*/  F2FP.PACK_AB R17, R109, R17 ;  /* 0x000000116d11723e */ /* 0x000fe200000000ff */
[----:B------:R-:W-:Y:S01]  /*ba70*/  IMAD R7, R7, c[0x0][0x488], RZ ;  /* 0x0001220007077a24 */ /* 0x000fe200078e02ff */
[----:B------:R-:W-:-:S02]  /*ba80*/  F2FP.PACK_AB R18, R111, R18 ;  /* 0x000000126f12723e */ /* 0x000fc400000000ff */
[----:B------:R-:W-:Y:S02]  /*ba90*/  F2FP.PACK_AB R19, R113, R19 ;  /* 0x000000137113723e */ /* 0x000fe400000000ff */
[----:B------:R-:W-:Y:S02]  /*baa0*/  F2FP.PACK_AB R22, R115, R22 ;  /* 0x000000167316723e */ /* 0x000fe400000000ff */
[----:B------:R-:W-:Y:S01]  /*bab0*/  IADD3 R0, R5, R3, RZ ;  /* 0x0000000305007210 */ /* 0x000fe20007ffe0ff */
[C---:B------:R-:W-:Y:S01]  /*bac0*/  IMAD R10, R2.reuse, c[0x0][0x48c], R7 ;  /* 0x00012300020a7a24 */ /* 0x040fe200078e0207 */
[----:B------:R-:W-:Y:S02]  /*bad0*/  F2FP.PACK_AB R21, R117, R21 ;  /* 0x000000157515723e */ /* 0x000fe400000000ff */
[----:B------:R-:W-:Y:S02]  /*bae0*/  F2FP.PACK_AB R20, R119, R20 ;  /* 0x000000147714723e */ /* 0x000fe400000000ff */
[----:B------:R-:W-:Y:S01]  /*baf0*/  IADD3 R15, R3, R4, RZ ;  /* 0x00000004030f7210 */ /* 0x000fe20007ffe0ff */
[----:B------:R-:W-:Y:S01]  /*bb00*/  IMAD.WIDE.U32 R8, R2, c[0x0][0x488], R8 ;  /* 0x0001220002087a25 */ /* 0x000fe200078e0008 */
[----:B------:R-:W-:-:S02]  /*bb10*/  F2FP.PACK_AB R23, R121, R23 ;  /* 0x000000177917723e */ /* 0x000fc400000000ff */
[----:B------:R-:W-:Y:S01]  /*bb20*/  F2FP.PACK_AB R24, R123, R24 ;  /* 0x000000187b18723e */ /* 0x000fe200000000ff */
[C---:B------:R-:W-:Y:S01]  /*bb30*/  IMAD.IADD R7, R6.reuse, 0x1, R4 ;  /* 0x0000000106077824 */ /* 0x040fe200078e0204 */
[----:B------:R-:W-:Y:S01]  /*bb40*/  IADD3 R3, R5, R6, RZ ;  /* 0x0000000605037210 */ /* 0x000fe20007ffe0ff */
[----:B------:R-:W-:Y:S01]  /*bb50*/  STS [R4], R17 ;  /* 0x0000001104007388 */ /* 0x000fe20000000800 */
[----:B------:R-:W-:Y:S02]  /*bb60*/  F2FP.PACK_AB R25, R125, R25 ;  /* 0x000000197d19723e */ /* 0x000fe400000000ff */
[----:B------:R-:W-:Y:S01]  /*bb70*/  F2FP.PACK_AB R27, R127, R27 ;  /* 0x0000001b7f1b723e */ /* 0x000fe200000000ff */
[----:B------:R-:W-:Y:S01]  /*bb80*/  STS [R4+0x400], R18 ;  /* 0x0004001204007388 */ /* 0x000fe20000000800 */
[----:B------:R-:W-:Y:S02]  /*bb90*/  F2FP.PACK_AB R43, R129, R43 ;  /* 0x0000002b812b723e */ /* 0x000fe400000000ff */
[----:B------:R-:W-:Y:S01]  /*bba0*/  F2FP.PACK_AB R42, R131, R42 ;  /* 0x0000002a832a723e */ /* 0x000fe200000000ff */
[----:B------:R-:W-:Y:S01]  /*bbb0*/  STS [R0+0x80], R19 ;  /* 0x0000801300007388 */ /* 0x000fe20000000800 */
[----:B------:R-:W-:-:S02]  /*bbc0*/  IADD3 R2, R6, R0, RZ ;  /* 0x0000000006027210 */ /* 0x000fc40007ffe0ff */
[----:B------:R-:W-:Y:S01]  /*bbd0*/  F2FP.PACK_AB R41, R133, R41 ;  /* 0x000000298529723e */ /* 0x000fe200000000ff */
[----:B------:R-:W-:Y:S01]  /*bbe0*/  STS [R0+0x480], R22 ;  /* 0x0004801600007388 */ /* 0x000fe20000000800 */
[----:B------:R-:W-:Y:S02]  /*bbf0*/  F2FP.PACK_AB R40, R135, R40 ;  /* 0x000000288728723e */ /* 0x000fe400000000ff */
[----:B------:R-:W-:Y:S01]  /*bc00*/  IADD3 R6, R15, R6, RZ ;  /* 0x000000060f067210 */ /* 0x000fe20007ffe0ff */
[----:B------:R-:W-:Y:S01]  /*bc10*/  STS [R15], R21 ;  /* 0x000000150f007388 */ /* 0x000fe20000000800 */
[----:B------:R-:W-:Y:S02]  /*bc20*/  F2FP.PACK_AB R39, R137, R39 ;  /* 0x000000278927723e */ /* 0x000fe400000000ff */
[----:B------:R-:W-:Y:S01]  /*bc30*/  F2FP.PACK_AB R38, R139, R38 ;  /* 0x000000268b26723e */ /* 0x000fe200000000ff */
[----:B------:R-:W-:Y:S01]  /*bc40*/  STS [R15+0x400], R20 ;  /* 0x000400140f007388 */ /* 0x000fe20000000800 */
[----:B------:R-:W-:-:S02]  /*bc50*/  F2FP.PACK_AB R37, R141, R37 ;  /* 0x000000258d25723e */ /* 0x000fc400000000ff */
[----:B------:R-:W-:Y:S01]  /*bc60*/  F2FP.PACK_AB R36, R143, R36 ;  /* 0x000000248f24723e */ /* 0x000fe200000000ff */
[----:B------:R-:W-:Y:S01]  /*bc70*/  STS [R3+0x80], R23 ;  /* 0x0000801703007388 */ /* 0x000fe20000000800 */
[----:B------:R-:W-:Y:S02]  /*bc80*/  F2FP.PACK_AB R35, R145, R35 ;  /* 0x000000239123723e */ /* 0x000fe400000000ff */
[----:B------:R-:W-:Y:S01]  /*bc90*/  F2FP.PACK_AB R34, R147, R34 ;  /* 0x000000229322723e */ /* 0x000fe200000000ff */
[----:B------:R-:W-:Y:S01]  /*bca0*/  STS [R3+0x480], R24 ;  /* 0x0004801803007388 */ /* 0x000fe20000000800 */
[----:B------:R-:W-:Y:S02]  /*bcb0*/  F2FP.PACK_AB R33, R149, R33 ;  /* 0x000000219521723e */ /* 0x000fe400000000ff */
[----:B------:R-:W-:Y:S01]  /*bcc0*/  F2FP.PACK_AB R32, R151, R32 ;  /* 0x000000209720723e */ /* 0x000fe200000000ff */
[----:B------:R-:W-:Y:S04]  /*bcd0*/  STS [R7], R25 ;  /* 0x0000001907007388 */ /* 0x000fe80000000800 */
[----:B------:R-:W-:Y:S04]  /*bce0*/  STS [R7+0x400], R27 ;  /* 0x0004001b07007388 */ /* 0x000fe80000000800 */
[----:B------:R-:W-:Y:S04]  /*bcf0*/  STS [R2+0x80], R43 ;  /* 0x0000802b02007388 */ /* 0x000fe80000000800 */
[----:B------:R-:W-:Y:S04]  /*bd00*/  STS [R2+0x480], R42 ;  /* 0x0004802a02007388 */ /* 0x000fe80000000800 */
[----:B------:R-:W-:Y:S04]  /*bd10*/  STS [R6], R41 ;  /* 0x0000002906007388 */ /* 0x000fe80000000800 */
[----:B------:R-:W-:Y:S04]  /*bd20*/  STS [R6+0x400], R40 ;  /* 0x0004002806007388 */ /* 0x000fe80000000800 */
[----:B------:R-:W-:Y:S04]  /*bd30*/  STS [R5+0x4080], R39 ;  /* 0x0040802705007388 */ /* 0x000fe80000000800 */
[----:B------:R-:W-:Y:S01]  /*bd40*/  STS [R5+0x4480], R38 ;  /* 0x0044802605007388 */ /* 0x000fe20000000800 */
[----:B------:R-:W-:-:S03]  /*bd50*/  F2FP.PACK_AB R53, R73, R53 ;  /* 0x000000354935723e */ /* 0x000fc600000000ff */
        /* <DEDUP_REMOVED lines=15> */
[----:B------:R-:W-:-:S03]  /*be50*/  LEA R14, P0, R8, c[0x0][0x450], 0x2 ;  /* 0x00011400080e7a11 */ /* 0x000fc600078010ff */
[----:B------:R-:W-:Y:S01]  /*be60*/  STS [R7+0x4000], R29 ;  /* 0x0040001d07007388 */ /* 0x000fe20000000800 */
[----:B------:R-:W-:-:S03]  /*be70*/  IADD3 R9, R9, R10, RZ ;  /* 0x0000000a09097210 */ /* 0x000fc60007ffe0ff */
        /* <DEDUP_REMOVED lines=13> */
[----:B------:R-:W-:-:S03]  /*bf50*/  LEA.HI.X R9, R8, c[0x0][0x454], R9, 0x2, P0 ;  /* 0x0001150008097a11 */ /* 0x000fc600000f1409 */
[----:B------:R-:W-:Y:S04]  /*bf60*/  STS [R4+0x8000], R53 ;  /* 0x0080003504007388 */ /* 0x000fe80000000800 */
[----:B------:R2:W-:Y:S04]  /*bf70*/  STS [R4+0x8400], R74 ;  /* 0x0084004a04007388 */ /* 0x0005e80000000800 */
[----:B------:R-:W-:Y:S04]  /*bf80*/  STS [R0+0x8080], R52 ;  /* 0x0080803400007388 */ /* 0x000fe80000000800 */
        /* <DEDUP_REMOVED lines=11> */
[----:B------:R-:W-:Y:S04]  /*c040*/  SHFL.IDX PT, R10, R14, RZ, 0x1c1f ;  /* 0x001c1fff0e0a7589 */ /* 0x000fe800000e0000 */
[----:B------:R-:W1:Y:S04]  /*c050*/  SHFL.IDX PT, R11, R9, RZ, 0x1c1f ;  /* 0x001c1fff090b7589 */ /* 0x000e6800000e0000 */
[----:B------:R-:W-:Y:S06]  /*c060*/  BAR.SYNC.DEFER_BLOCKING 0x1, 0x100 ;  /* 0x0044000000007b1d */ /* 0x000fec0000010000 */
[----:B------:R-:W-:Y:S04]  /*c070*/  SHFL.IDX PT, R8, R14, 0x1, 0x1c1f ;  /* 0x003c1f000e087f89 */ /* 0x000fe800000e0000 */
[----:B------:R-:W4:Y:S01]  /*c080*/  SHFL.IDX PT, R9, R9, 0x1, 0x1c1f ;  /* 0x003c1f0009097f89 */ /* 0x000f2200000e0000 */
[----:B--2---:R-:W-:-:S03]  /*c090*/  SHF.L.U32 R4, R71, 0x1, RZ ;  /* 0x0000000147047819 */ /* 0x004fc600000006ff */
[----:B-1----:R1:W-:Y:S04]  /*c0a0*/  @!P5 ST.E [R10.64], R60 ;  /* 0x0000003c0a00d985 */ /* 0x0023e8000c101908 */
[----:B----4-:R1:W-:Y:S04]  /*c0b0*/  @!P4 ST.E [R8.64], R58 ;  /* 0x0000003a0800c985 */ /* 0x0103e8000c101908 */
[----:B------:R1:W2:Y:S04]  /*c0c0*/  LDS.128 R32, [R4+0x1080] ;  /* 0x0010800004207984 */ /* 0x0002a80000000c00 */
[----:B------:R1:W4:Y:S04]  /*c0d0*/  LDS.128 R44, [R4+0x2080] ;  /* 0x00208000042c7984 */ /* 0x0003280000000c00 */
[----:B------:R1:W1:Y:S04]  /*c0e0*/  LDS.128 R52, [R4+0x3080] ;  /* 0x0030800004347984 */ /* 0x0002680000000c00 */
[----:B------:R1:W1:Y:S04]  /*c0f0*/  LDS.128 R28, [R4+0x5080] ;  /* 0x00508000041c7984 */ /* 0x0002680000000c00 */
[----:B------:R1:W1:Y:S04]  /*c100*/  LDS.128 R40, [R4+0x6080] ;  /* 0x0060800004287984 */ /* 0x0002680000000c00 */
[----:B------:R1:W1:Y:S04]  /*c110*/  LDS.128 R48, [R4+0x7080] ;  /* 0x0070800004307984 */ /* 0x0002680000000c00 */
[----:B------:R1:W1:Y:S04]  /*c120*/  LDS.128 R24, [R4+0x9080] ;  /* 0x0090800004187984 */ /* 0x0002680000000c00 */
[----:B------:R1:W1:Y:S04]  /*c130*/  LDS.128 R36, [R4+0xa080] ;  /* 0x00a0800004247984 */ /* 0x0002680000000c00 */
[----:B------:R1:W1:Y:S01]  /*c140*/  LDS.128 R56, [R4+0xb080] ;  /* 0x00b0800004387984 */ /* 0x0002620000000c00 */
[----:B------:R-:W-:-:S02]  /*c150*/  IADD3 R0, R13, R16, RZ ;  /* 0x000000100d007210 */ /* 0x000fc40007ffe0ff */
[----:B------:R-:W-:-:S04]  /*c160*/  LEA R21, P0, R12, c[0x0][0x380], 0x1 ;  /* 0x0000e0000c157a11 */ /* 0x000fc800078008ff */
[----:B------:R-:W-:Y:S02]  /*c170*/  LEA.HI.X R20, R12, c[0x0][0x384], R0, 0x1, P0 ;  /* 0x0000e1000c147a11 */ /* 0x000fe400000f0c00 */
[----:B---3--:R-:W-:Y:S01]  /*c180*/  ISETP.GE.AND P0, PT, R67, R61, PT ;  /* 0x0000003d4300720c */ /* 0x008fe20003f06270 */
[----:B------:R3:W1:Y:S01]  /*c190*/  SHFL.IDX PT, R2, R21, RZ, 0x181f ;  /* 0x00181fff15027589 */ /* 0x00066200000e0000 */
[----:B------:R-:W-:Y:S03]  /*c1a0*/  BSSY B0, `(.L_x_4) ;  /* 0x0000015000007945 */ /* 0x000fe60003800000 */
[----:B------:R3:W1:Y:S08]  /*c1b0*/  SHFL.IDX PT, R3, R20, RZ, 0x181f ;  /* 0x00181fff14037589 */ /* 0x00067000000e0000 */
[----:B------:R-:W-:Y:S05]  /*c1c0*/  @P0 BRA `(.L_x_5) ;  /* 0x0000012000000947 */ /* 0x000fea0003800000 */
[----:B--2-4-:R-:W2:Y:S01]  /*c1d0*/  LDS.128 R16, [R4+0x80] ;  /* 0x0000800004107984 */ /* 0x014ea20000000c00 */
[----:B-----5:R-:W-:-:S02]  /*c1e0*/  ISETP.GE.AND P1, PT, R65, c[0x0][0x3c8], PT ;  /* 0x0000f20041007a0c */ /* 0x020fc40003f26270 */
[----:B------:R-:W-:Y:S01]  /*c1f0*/  ISETP.GE.AND P0, PT, R63, c[0x0][0x3c8], PT ;  /* 0x0000f2003f007a0c */ /* 0x000fe20003f06270 */
[----:B------:R-:W4:Y:S01]  /*c200*/  LDS.128 R12, [R4+0x4080] ;  /* 0x00408000040c7984 */ /* 0x000f220000000c00 */
[----:B------:R-:W-:-:S03]  /*c210*/  ISETP.GE.AND P2, PT, R68, c[0x0][0x3c8], PT ;  /* 0x0000f20044007a0c */ /* 0x000fc60003f46270 */
[----:B-1----:R1:W3:Y:S08]  /*c220*/  LDS.128 R8, [R4+0x8080] ;  /* 0x0080800004087984 */ /* 0x0022f00000000c00 */
[----:B------:R-:W-:Y:S02]  /*c230*/  @!P0 SHF.R.S32.HI R0, RZ, 0x1f, R63 ;  /* 0x0000001fff008819 */ /* 0x000fe4000001143f */
[----:B------:R-:W-:-:S02]  /*c240*/  @!P2 IMAD.WIDE R6, R68, 0x2, R2 ;  /* 0x000000024406a825 */ /* 0x000fc400078e0202 */
[----:B------:R-:W-:-:S04]  /*c250*/  @!P0 LEA.HI R0, R0, R63, RZ, 0x3 ;  /* 0x0000003f00008211 */ /* 0x000fc800078f18ff */
[----:B------:R-:W-:Y:S02]  /*c260*/  @!P0 LOP3.LUT R0, R0, 0xfffffff8, RZ, 0xc0, !PT ;  /* 0xfffffff800008812 */ /* 0x000fe400078ec0ff */
[----:B-1----:R-:W-:-:S04]  /*c270*/  @!P1 SHF.R.S32.HI R4, RZ, 0x1f, R65 ;  /* 0x0000001fff049819 */ /* 0x002fc80000011441 */
[----:B------:R-:W-:-:S04]  /*c280*/  @!P1 LEA.HI R4, R4, R65, RZ, 0x3 ;  /* 0x0000004104049211 */ /* 0x000fc800078f18ff */
[----:B------:R-:W-:Y:S01]  /*c290*/  @!P1 LOP3.LUT R4, R4, 0xfffffff8, RZ, 0xc0, !PT ;  /* 0xfffffff804049812 */ /* 0x000fe200078ec0ff */
[----:B--2---:R1:W-:Y:S04]  /*c2a0*/  @!P2 ST.E.128 [R6.64], R16 ;  /* 0x000000100600a985 */ /* 0x0043e8000c101d08 */
[----:B------:R-:W-:-:S04]  /*c2b0*/  @!P1 IMAD.WIDE R4, R4, 0x2, R2 ;  /* 0x0000000204049825 */ /* 0x000fc800078e0202 */
[----:B------:R-:W-:Y:S01]  /*c2c0*/  @!P0 IMAD.WIDE R2, R0, 0x2, R2 ;  /* 0x0000000200028825 */ /* 0x000fe200078e0202 */
[----:B----4-:R1:W-:Y:S04]  /*c2d0*/  @!P1 ST.E.128 [R4.64], R12 ;  /* 0x0000000c04009985 */ /* 0x0103e8000c101d08 */
[----:B---3--:R1:W-:Y:S02]  /*c2e0*/  @!P0 ST.E.128 [R2.64], R8 ;  /* 0x0000000802008985 */ /* 0x0083e4000c101d08 */
.L_x_5:
[----:B--2-4-:R-:W-:Y:S05]  /*c2f0*/  BSYNC B0 ;  /* 0x0000000000007941 */ /* 0x014fea0003800000 */
.L_x_4:
[----:B------:R-:W-:Y:S01]  /*c300*/  IADD3 R0, R67, 0x20, RZ ;  /* 0x0000002043007810 */ /* 0x000fe20007ffe0ff */
[----:B-1----:R1:W2:Y:S01]  /*c310*/  SHFL.IDX PT, R3, R20, 0x1, 0x181f ;  /* 0x00381f0014037f89 */ /* 0x0022a200000e0000 */
[----:B------:R-:W-:Y:S02]  /*c320*/  BSSY B0, `(.L_x_6) ;  /* 0x0000013000007945 */ /* 0x000fe40003800000 */
[----:B------:R-:W-:Y:S01]  /*c330*/  ISETP.GE.AND P0, PT, R0, R61, PT ;  /* 0x0000003d0000720c */ /* 0x000fe20003f06270 */
[----:B------:R1:W4:-:S12]  /*c340*/  SHFL.IDX PT, R2, R21, 0x1, 0x181f ;  /* 0x00381f0015027f89 */ /* 0x00031800000e0000 */
[----:B------:R-:W-:Y:S05]  /*c350*/  @P0 BRA `(.L_x_7) ;  /* 0x000000f000000947 */ /* 0x000fea0003800000 */
[----:B-----5:R-:W-:Y:S02]  /*c360*/  ISETP.GE.AND P1, PT, R65, c[0x0][0x3c8], PT ;  /* 0x0000f20041007a0c */ /* 0x020fe40003f26270 */
[----:B------:R-:W-:Y:S02]  /*c370*/  ISETP.GE.AND P0, PT, R63, c[0x0][0x3c8], PT ;  /* 0x0000f2003f007a0c */ /* 0x000fe40003f06270 */
[----:B------:R-:W-:-:S09]  /*c380*/  ISETP.GE.AND P2, PT, R68, c[0x0][0x3c8], PT ;  /* 0x0000f20044007a0c */ /* 0x000fd20003f46270 */
[----:B------:R-:W-:Y:S02]  /*c390*/  @!P1 SHF.R.S32.HI R4, RZ, 0x1f, R65 ;  /* 0x0000001fff049819 */ /* 0x000fe40000011441 */
[----:B------:R-:W-:Y:S02]  /*c3a0*/  @!P0 SHF.R.S32.HI R0, RZ, 0x1f, R63 ;  /* 0x0000001fff008819 */ /* 0x000fe4000001143f */
[----:B------:R-:W-:Y:S01]  /*c3b0*/  @!P1 LEA.HI R4, R4, R65, RZ, 0x3 ;  /* 0x0000004104049211 */ /* 0x000fe200078f18ff */
[--C-:B--2-4-:R-:W-:Y:S01]  /*c3c0*/  @!P2 IMAD.WIDE R6, R68, 0x2, R2.reuse ;  /* 0x000000024406a825 */ /* 0x114fe200078e0202 */
[----:B------:R-:W-:Y:S02]  /*c3d0*/  @!P0 LEA.HI R0, R0, R63, RZ, 0x3 ;  /* 0x0000003f00008211 */ /* 0x000fe400078f18ff */
[----:B------:R-:W-:Y:S02]  /*c3e0*/  @!P1 LOP3.LUT R4, R4, 0xfffffff8, RZ, 0xc0, !PT ;  /* 0xfffffff804049812 */ /* 0x000fe400078ec0ff */
[----:B------:R-:W-:Y:S01]  /*c3f0*/  @!P0 LOP3.LUT R0, R0, 0xfffffff8, RZ, 0xc0, !PT ;  /* 0xfffffff800008812 */ /* 0x000fe200078ec0ff */
[----:B------:R2:W-:Y:S02]  /*c400*/  @!P2 ST.E.128 [R6.64], R32 ;  /* 0x000000200600a985 */ /* 0x0005e4000c101d08 */
[----:B------:R-:W-:-:S04]  /*c410*/  @!P1 IMAD.WIDE R4, R4, 0x2, R2 ;  /* 0x0000000204049825 */ /* 0x000fc800078e0202 */
[----:B------:R-:W-:Y:S01]  /*c420*/  @!P0 IMAD.WIDE R2, R0, 0x2, R2 ;  /* 0x0000000200028825 */ /* 0x000fe200078e0202 */
[----:B------:R2:W-:Y:S04]  /*c430*/  @!P1 ST.E.128 [R4.64], R28 ;  /* 0x0000001c04009985 */ /* 0x0005e8000c101d08 */
[----:B------:R2:W-:Y:S02]  /*c440*/  @!P0 ST.E.128 [R2.64], R24 ;  /* 0x0000001802008985 */ /* 0x0005e4000c101d08 */
.L_x_7:
[----:B------:R-:W-:Y:S05]  /*c450*/  BSYNC B0 ;  /* 0x0000000000007941 */ /* 0x000fea0003800000 */
.L_x_6:
[----:B------:R-:W-:Y:S01]  /*c460*/  IADD3 R0, R67, 0x40, RZ ;  /* 0x0000004043007810 */ /* 0x000fe20007ffe0ff */
[----:B--2---:R2:W1:Y:S01]  /*c470*/  SHFL.IDX PT, R3, R20, 0x2, 0x181f ;  /* 0x00581f0014037f89 */ /* 0x00446200000e0000 */
[----:B------:R-:W-:Y:S02]  /*c480*/  BSSY B0, `(.L_x_8) ;  /* 0x0000013000007945 */ /* 0x000fe40003800000 */
[----:B------:R-:W-:Y:S01]  /*c490*/  ISETP.GE.AND P0, PT, R0, R61, PT ;  /* 0x0000003d0000720c */ /* 0x000fe20003f06270 */
[----:B----4-:R2:W4:-:S12]  /*c4a0*/  SHFL.IDX PT, R2, R21, 0x2, 0x181f ;  /* 0x00581f0015027f89 */ /* 0x01051800000e0000 */
[----:B------:R-:W-:Y:S05]  /*c4b0*/  @P0 BRA `(.L_x_9) ;  /* 0x000000f000000947 */ /* 0x000fea0003800000 */
[----:B-----5:R-:W-:Y:S02]  /*c4c0*/  ISETP.GE.AND P1, PT, R65, c[0x0][0x3c8], PT ;  /* 0x0000f20041007a0c */ /* 0x020fe40003f26270 */
[----:B------:R-:W-:Y:S02]  /*c4d0*/  ISETP.GE.AND P0, PT, R63, c[0x0][0x3c8], PT ;  /* 0x0000f2003f007a0c */ /* 0x000fe40003f06270 */
[----:B------:R-:W-:-:S09]  /*c4e0*/  ISETP.GE.AND P2, PT, R68, c[0x0][0x3c8], PT ;  /* 0x0000f20044007a0c */ /* 0x000fd20003f46270 */
[----:B------:R-:W-:Y:S02]  /*c4f0*/  @!P1 SHF.R.S32.HI R4, RZ, 0x1f, R65 ;  /* 0x0000001fff049819 */ /* 0x000fe40000011441 */
[----:B------:R-:W-:Y:S02]  /*c500*/  @!P0 SHF.R.S32.HI R0, RZ, 0x1f, R63 ;  /* 0x0000001fff008819 */ /* 0x000fe4000001143f */
[----:B------:R-:W-:Y:S01]  /*c510*/  @!P1 LEA.HI R4, R4, R65, RZ, 0x3 ;  /* 0x0000004104049211 */ /* 0x000fe200078f18ff */
[--C-:B-1--4-:R-:W-:Y:S01]  /*c520*/  @!P2 IMAD.WIDE R6, R68, 0x2, R2.reuse ;  /* 0x000000024406a825 */ /* 0x112fe200078e0202 */
        /* <DEDUP_REMOVED lines=8> */
.L_x_9:
[----:B------:R-:W-:Y:S05]  /*c5b0*/  BSYNC B0 ;  /* 0x0000000000007941 */ /* 0x000fea0003800000 */
.L_x_8:
[----:B------:R-:W-:Y:S01]  /*c5c0*/  IADD3 R0, R67, 0x60, RZ ;  /* 0x0000006043007810 */ /* 0x000fe20007ffe0ff */
[----:B-1----:R1:W2:Y:S03]  /*c5d0*/  SHFL.IDX PT, R7, R20, 0x3, 0x181f ;  /* 0x00781f0014077f89 */ /* 0x0022a600000e0000 */
[----:B------:R-:W-:Y:S01]  /*c5e0*/  ISETP.GE.AND P0, PT, R0, R61, PT ;  /* 0x0000003d0000720c */ /* 0x000fe20003f06270 */
[----:B------:R1:W3:-:S12]  /*c5f0*/  SHFL.IDX PT, R6, R21, 0x3, 0x181f ;  /* 0x00781f0015067f89 */ /* 0x0002d800000e0000 */
[----:B------:R-:W-:Y:S05]  /*c600*/  @P0 EXIT ;  /* 0x000000000000094d */ /* 0x000fea0003800000 */
[----:B-----5:R-:W-:Y:S02]  /*c610*/  ISETP.GE.AND P0, PT, R65, c[0x0][0x3c8], PT ;  /* 0x0000f20041007a0c */ /* 0x020fe40003f06270 */
[----:B------:R-:W-:-:S11]  /*c620*/  ISETP.GE.AND P1, PT, R68, c[0x0][0x3c8], PT ;  /* 0x0000f20044007a0c */ /* 0x000fd60003f26270 */
[----:B------:R-:W-:Y:S02]  /*c630*/  @!P0 SHF.R.S32.HI R0, RZ, 0x1f, R65 ;  /* 0x0000001fff008819 */ /* 0x000fe40000011441 */
[----:B--23--:R-:W-:Y:S02]  /*c640*/  @!P1 IMAD.WIDE R4, R68, 0x2, R6 ;  /* 0x0000000244049825 */ /* 0x00cfe400078e0206 */
[----:B------:R-:W-:-:S03]  /*c650*/  @!P0 LEA.HI R0, R0, R65, RZ, 0x3 ;  /* 0x0000004100008211 */ /* 0x000fc600078f18ff */
[----:B------:R2:W-:Y:S01]  /*c660*/  @!P1 ST.E.128 [R4.64], R52 ;  /* 0x0000003404009985 */ /* 0x0005e2000c101d08 */
[----:B------:R-:W-:-:S05]  /*c670*/  @!P0 LOP3.LUT R0, R0, 0xfffffff8, RZ, 0xc0, !PT ;  /* 0xfffffff800008812 */ /* 0x000fca00078ec0ff */
[----:B----4-:R-:W-:-:S05]  /*c680*/  @!P0 IMAD.WIDE R2, R0, 0x2, R6 ;  /* 0x0000000200028825 */ /* 0x010fca00078e0206 */
[----:B------:R2:W-:Y:S01]  /*c690*/  @!P0 ST.E.128 [R2.64], R48 ;  /* 0x0000003002008985 */ /* 0x0005e2000c101d08 */
[----:B------:R-:W-:-:S13]  /*c6a0*/  ISETP.GE.AND P0, PT, R63, c[0x0][0x3c8], PT ;  /* 0x0000f2003f007a0c */ /* 0x000fda0003f06270 */
[----:B------:R-:W-:Y:S05]  /*c6b0*/  @P0 EXIT ;  /* 0x000000000000094d */ /* 0x000fea0003800000 */
[----:B------:R-:W-:-:S04]  /*c6c0*/  SHF.R.S32.HI R0, RZ, 0x1f, R63 ;  /* 0x0000001fff007819 */ /* 0x000fc8000001143f */
[----:B------:R-:W-:-:S04]  /*c6d0*/  LEA.HI R0, R0, R63, RZ, 0x3 ;  /* 0x0000003f00007211 */ /* 0x000fc800078f18ff */
[----:B------:R-:W-:-:S05]  /*c6e0*/  LOP3.LUT R0, R0, 0xfffffff8, RZ, 0xc0, !PT ;  /* 0xfffffff800007812 */ /* 0x000fca00078ec0ff */
[----:B--2---:R-:W-:-:S05]  /*c6f0*/  IMAD.WIDE R2, R0, 0x2, R6 ;  /* 0x0000000200027825 */ /* 0x004fca00078e0206 */
[----:B------:R-:W-:Y:S01]  /*c700*/  ST.E.128 [R2.64], R56 ;  /* 0x0000003802007985 */ /* 0x000fe2000c101d08 */
[----:B------:R-:W-:Y:S05]  /*c710*/  EXIT ;  /* 0x000000000000794d */ /* 0x000fea0003800000 */
.L_x_10:
[----:B------:R-:W-:-:S00]  /*c720*/  BRA `(.L_x_10) ;  /* 0xfffffff000007947 */ /* 0x000fc0000383ffff */
[----:B------:R-:W-:-:S00]  /*c730*/  NOP ;  /* 0x0000000000007918 */ /* 0x000fc00000000000 */
        /* <DEDUP_REMOVED lines=12> */
.L_x_2566:


//--------------------- .text._ZN7cutlass13device_kernelIN5flash19enable_sm80_to_sm89INS1_16FlashAttnFwdSm80INS1_25CollectiveMainloopFwdSm80ILi8ELi1ELb1EN4cute5tupleIJNS5_1CILi128EEENS7_ILi96EEENS7_ILi192EEEEEELi192ENS_6half_tEfNS_4arch4Sm80ELb0ELb0ELb1ELb1ELb0ELb0ELb1ELb0EEENS1_21CollectiveEpilogueFwdINS6_IJS8_SA_S9_EEENS6_IJNS7_ILi1EEESI_SI_EEESC_SE_Li256ELb1ELb1ELb0ELb0EEENS1_19SingleTileSchedulerILb1ELb0ELb1ELi128EEEEEEEEEvNT_6ParamsE --------------------------
	.section	.text._ZN7cutlass13device_kernelIN5flash19enable_sm80_to_sm89INS1_16FlashAttnFwdSm80INS1_25CollectiveMainloopFwdSm80ILi8ELi1ELb1EN4cute5tupleIJNS5_1CILi128EEENS7_ILi96EEENS7_ILi192EEEEEELi192ENS_6half_tEfNS_4arch4Sm80ELb0ELb0ELb1ELb1ELb0ELb0ELb1ELb0EEENS1_21CollectiveEpilogueFwdINS6_IJS8_SA_S9_EEENS6_IJNS7_ILi1EEESI_SI_EEESC_SE_Li256ELb1ELb1ELb0ELb0EEENS1_19SingleTileSchedulerILb1ELb0ELb1ELi128EEEEEEEEEvNT_6ParamsE,"ax",@progbits
	.sectioninfo	@"SHI_REGISTERS=255"
	.align	128
.text._ZN7cutlass13device_kernelIN5flash19enable_sm80_to_sm89INS1_16FlashAttnFwdSm80INS1_25CollectiveMainloopFwdSm80ILi8ELi1ELb1EN4cute5tupleIJNS5_1CILi128EEENS7_ILi96EEENS7_ILi192EEEEEELi192ENS_6half_tEfNS_4arch4Sm80ELb0ELb0ELb1ELb1ELb0ELb0ELb1ELb0EEENS1_21CollectiveEpilogueFwdINS6_IJS8_SA_S9_EEENS6_IJNS7_ILi1EEESI_SI_EEESC_SE_Li256ELb1ELb1ELb0ELb0EEENS1_19SingleTileSchedulerILb1ELb0ELb1ELi128EEEEEEEEEvNT_6ParamsE:
        .type           _ZN7cutlass13device_kernelIN5flash19enable_sm80_to_sm89INS1_16FlashAttnFwdSm80INS1_25CollectiveMainloopFwdSm80ILi8ELi1ELb1EN4cute5tupleIJNS5_1CILi128EEENS7_ILi96EEENS7_ILi192EEEEEELi192ENS_6half_tEfNS_4arch4Sm80ELb0ELb0ELb1ELb1ELb0ELb0ELb1ELb0EEENS1_21CollectiveEpilogueFwdINS6_IJS8_SA_S9_EEENS6_IJNS7_ILi1EEESI_SI_EEESC_SE_Li256ELb1ELb1ELb0ELb0EEENS1_19SingleTileSchedulerILb1ELb0ELb1ELi128EEEEEEEEEvNT_6ParamsE,@function
        .size           _ZN7cutlass13device_kernelIN5flash19enable_sm80_to_sm89INS1_16FlashAttnFwdSm80INS1_25CollectiveMainloopFwdSm80ILi8ELi1ELb1EN4cute5tupleIJNS5_1CILi128EEENS7_ILi96EEENS7_ILi192EEEEEELi192ENS_6half_tEfNS_4arch4Sm80ELb0ELb0ELb1ELb1ELb0ELb0ELb1ELb0EEENS1_21CollectiveEpilogueFwdINS6_IJS8_SA_S9_EEENS6_IJNS7_ILi1EEESI_SI_EEESC_SE_Li256ELb1ELb1ELb0ELb0EEENS1_19SingleTileSchedulerILb1ELb0ELb1ELi128EEEEEEEEEvNT_6ParamsE,(.L_x_2567 - _ZN7cutlass13device_kernelIN5flash19enable_sm80_to_sm89INS1_16FlashAttnFwdSm80INS1_25CollectiveMainloopFwdSm80ILi8ELi1ELb1EN4cute5tupleIJNS5_1CILi128EEENS7_ILi96EEENS7_ILi192EEEEEELi192ENS_6half_tEfNS_4arch4Sm80ELb0ELb0ELb1ELb1ELb0ELb0ELb1ELb0EEENS1_21CollectiveEpilogueFwdINS6_IJS8_SA_S9_EEENS6_IJNS7_ILi1EEESI_SI_EEESC_SE_Li256ELb1ELb1ELb0ELb0EEENS1_19SingleTileSchedulerILb1ELb0ELb1ELi128EEEEEEEEEvNT_6ParamsE)
        .other          _ZN7cutlass13device_kernelIN5flash19enable_sm80_to_sm89INS1_16FlashAttnFwdSm80INS1_25CollectiveMainloopFwdSm80ILi8ELi1ELb1EN4cute5tupleIJNS5_1CILi128EEENS7_ILi96EEENS7_ILi192EEEEEELi192ENS_6half_tEfNS_4arch4Sm80ELb0ELb0ELb1ELb1ELb0ELb0ELb1ELb0EEENS1_21CollectiveEpilogueFwdINS6_IJS8_SA_S9_EEENS6_IJNS7_ILi1EEESI_SI_EEESC_SE_Li256ELb1ELb1ELb0ELb0EEENS1_19SingleTileSchedulerILb1ELb0ELb1ELi128EEEEEEEEEvNT_6ParamsE,@"STO_CUDA_ENTRY STV_DEFAULT"
_ZN7cutlass13device_kernelIN5flash19enable_sm80_to_sm89INS1_16FlashAttnFwdSm80INS1_25CollectiveMainloopFwdSm80ILi8ELi1ELb1EN4cute5tupleIJNS5_1CILi128EEENS7_ILi96EEENS7_ILi192EEEEEELi192ENS_6half_tEfNS_4arch4Sm80ELb0ELb0ELb1ELb1ELb0ELb0ELb1ELb0EEENS1_21CollectiveEpilogueFwdINS6_IJS8_SA_S9_EEENS6_IJNS7_ILi1EEESI_SI_EEESC_SE_Li256ELb1ELb1ELb0ELb0EEENS1_19SingleTileSchedulerILb1ELb0ELb1ELi128EEEEEEEEEvNT_6ParamsE:
[----:B------:R-:W-:Y:S02]  /*0000*/  MOV R1, c[0x0][0x28] ;  /* 0x00000a0000017a02 */ /* 0x000fe40000000f00 */
[----:B------:R-:W1:Y:S01]  /*0010*/  S2R R125, SR_TID.X ;  /* 0x00000000007d7919 */ /* 0x000e620000002100 */
[----:B------:R-:W-:Y:S01]  /*0020*/  IMAD.MOV.U32 R26, RZ, RZ, 0x4 ;  /* 0x00000004ff1a7424 */ /* 0x000fe200078e00ff */
[----:B------:R-:W-:Y:S01]  /*0030*/  ULDC.64 UR4, c[0x0][0x118] ;  /* 0x0000460000047ab9 */ /* 0x000fe20000000a00 */
[----:B------:R-:W-:Y:S01]  /*0040*/  IADD3 R1, R1, -0x68, RZ ;  /* 0xffffff9801017810 */ /* 0x000fe20007ffe0ff */
[----:B------:R-:W2:Y:S04]  /*0050*/  S2R R5, SR_CTAID.Z ;  /* 0x0000000000057919 */ /* 0x000ea80000002700 */
[----:B------:R-:W3:Y:S01]  /*0060*/  S2R R39, SR_CTAID.X ;  /* 0x0000000000277919 */ /* 0x000ee20000002500 */
[----:B-1----:R-:W-:Y:S01]  /*0070*/  SHF.R.U32.HI R0, RZ, 0x5, R125 ;  /* 0x00000005ff007819 */ /* 0x002fe2000001167d */
[----:B--2---:R-:W-:-:S05]  /*0080*/  IMAD.WIDE R2, R5, R26, c[0x0][0x568] ;  /* 0x00015a0005027625 */ /* 0x004fca00078e021a */
[----:B------:R-:W1:Y:S02]  /*0090*/  SHFL.IDX PT, R0, R0, RZ, 0x1f ;  /* 0x00001fff00007589 */ /* 0x000e6400000e0000 */
[----:B-1----:R-:W-:-:S13]  /*00a0*/  ISETP.NE.AND P0, PT, R0, RZ, PT ;  /* 0x000000ff0000720c */ /* 0x002fda0003f05270 */
[----:B------:R-:W-:Y:S05]  /*00b0*/  @!P0 BRA `(.L_x_11) ;  /* 0x0000014000008947 */ /* 0x000fea0003800000 */
[----:B---3--:R-:W-:-:S04]  /*00c0*/  ISETP.NE.U32.AND P0, PT, RZ, c[0x0][0x568], PT ;  /* 0x00015a00ff007a0c */ /* 0x008fc80003f05070 */
[----:B------:R-:W-:-:S13]  /*00d0*/  ISETP.NE.AND.EX P0, PT, RZ, c[0x0][0x56c], PT, P0 ;  /* 0x00015b00ff007a0c */ /* 0x000fda0003f05300 */
[----:B------:R-:W-:Y:S05]  /*00e0*/  @!P0 BRA `(.L_x_12) ;  /* 0x0000002000008947 */ /* 0x000fea0003800000 */
[----:B------:R1:W5:Y:S01]  /*00f0*/  LDG.E R0, [R2.64] ;  /* 0x0000000402007981 */ /* 0x000362000c1e1900 */
[----:B------:R-:W-:Y:S05]  /*0100*/  BRA `(.L_x_13) ;  /* 0x0000009000007947 */ /* 0x000fea0003800000 */
.L_x_12:
[----:B------:R-:W-:-:S04]  /*0110*/  ISETP.NE.U32.AND P0, PT, RZ, c[0x0][0x560], PT ;  /* 0x00015800ff007a0c */ /* 0x000fc80003f05070 */
[----:B------:R-:W-:-:S13]  /*0120*/  ISETP.NE.AND.EX P0, PT, RZ, c[0x0][0x564], PT, P0 ;  /* 0x00015900ff007a0c */ /* 0x000fda0003f05300 */
[----:B------:R-:W-:Y:S05]  /*0130*/  @!P0 BRA `(.L_x_14) ;  /* 0x0000005000008947 */ /* 0x000fea0003800000 */
[----:B------:R-:W-:-:S05]  /*0140*/  IMAD.WIDE R2, R5, R26, c[0x0][0x560] ;  /* 0x0001580005027625 */ /* 0x000fca00078e021a */
[----:B------:R-:W2:Y:S04]  /*0150*/  LDG.E R4, [R2.64] ;  /* 0x0000000402047981 */ /* 0x000ea8000c1e1900 */
[----:B------:R-:W2:Y:S02]  /*0160*/  LDG.E R0, [R2.64+0x4] ;  /* 0x0000040402007981 */ /* 0x000ea4000c1e1900 */
[----:B--2---:R-:W-:Y:S01]  /*0170*/  IADD3 R0, -R4, R0, RZ ;  /* 0x0000000004007210 */ /* 0x004fe20007ffe1ff */
[----:B------:R-:W-:Y:S05]  /*0180*/  BRA `(.L_x_13) ;  /* 0x0000001000007947 */ /* 0x000fea0003800000 */
.L_x_14:
[----:B------:R-:W-:-:S05]  /*0190*/  MOV R0, c[0x0][0x54c] ;  /* 0x0001530000007a02 */ /* 0x000fca0000000f00 */
.L_x_13:
[----:B-----5:R-:W-:Y:S01]  /*01a0*/  IMAD R0, R0, c[0x0][0x548], RZ ;  /* 0x0001520000007a24 */ /* 0x020fe200078e02ff */
[----:B-1----:R-:W-:-:S04]  /*01b0*/  SHF.L.U32 R2, R39, 0x7, RZ ;  /* 0x0000000727027819 */ /* 0x002fc800000006ff */
[----:B------:R-:W-:-:S04]  /*01c0*/  ISETP.GE.AND P0, PT, R2, R0, PT ;  /* 0x000000000200720c */ /* 0x000fc80003f06270 */
[----:B------:R-:W-:-:S05]  /*01d0*/  SEL R0, R5, 0xffffffff, !P0 ;  /* 0xffffffff05007807 */ /* 0x000fca0004000000 */
[----:B------:R1:W-:Y:S01]  /*01e0*/  STL [R1+0x20], R0 ;  /* 0x0000200001007387 */ /* 0x0003e20000100800 */
[----:B------:R-:W-:Y:S05]  /*01f0*/  BRA `(.L_x_15) ;  /* 0x0000013000007947 */ /* 0x000fea0003800000 */
.L_x_11:
[----:B---3--:R-:W-:-:S04]  /*0200*/  ISETP.NE.U32.AND P0, PT, RZ, c[0x0][0x568], PT ;  /* 0x00015a00ff007a0c */ /* 0x008fc80003f05070 */
[----:B------:R-:W-:-:S13]  /*0210*/  ISETP.NE.AND.EX P0, PT, RZ, c[0x0][0x56c], PT, P0 ;  /* 0x00015b00ff007a0c */ /* 0x000fda0003f05300 */
[----:B------:R-:W-:Y:S05]  /*0220*/  @!P0 BRA `(.L_x_16) ;  /* 0x0000002000008947 */ /* 0x000fea0003800000 */
[----:B------:R1:W5:Y:S01]  /*0230*/  LDG.E R0, [R2.64] ;  /* 0x0000000402007981 */ /* 0x000362000c1e1900 */
[----:B------:R-:W-:Y:S05]  /*0240*/  BRA `(.L_x_17) ;  /* 0x0000009000007947 */ /* 0x000fea0003800000 */
.L_x_16:
        /* <DEDUP_REMOVED lines=8> */
.L_x_18:
[----:B------:R-:W-:-:S05]  /*02d0*/  MOV R0, c[0x0][0x54c] ;  /* 0x0001530000007a02 */ /* 0x000fca0000000f00 */
.L_x_17:
[----:B-----5:R-:W-:Y:S01]  /*02e0*/  IMAD R0, R0, c[0x0][0x548], RZ ;  /* 0x0001520000007a24 */ /* 0x020fe200078e02ff */
[----:B-1----:R-:W-:-:S04]  /*02f0*/  SHF.L.U32 R2, R39, 0x7, RZ ;  /* 0x0000000727027819 */ /* 0x002fc800000006ff */
[----:B------:R-:W-:-:S04]  /*0300*/  ISETP.GE.AND P0, PT, R2, R0, PT ;  /* 0x000000000200720c */ /* 0x000fc80003f06270 */
[----:B------:R-:W-:-:S05]  /*0310*/  SEL R0, R5, 0xffffffff, !P0 ;  /* 0xffffffff05007807 */ /* 0x000fca0004000000 */
[----:B------:R1:W-:Y:S04]  /*0320*/  STL [R1+0x20], R0 ;  /* 0x0000200001007387 */ /* 0x0003e80000100800 */
.L_x_15:
[----:B------:R-:W2:Y:S02]  /*0330*/  LDL R40, [R1+0x20] ;  /* 0x0000200001287983 */ /* 0x000ea40000100800 */
[----:B--2---:R-:W-:-:S13]  /*0340*/  ISETP.GE.AND P0, PT, R40, RZ, PT ;  /* 0x000000ff2800720c */ /* 0x004fda0003f06270 */
[----:B------:R-:W-:Y:S05]  /*0350*/  @!P0 EXIT ;  /* 0x000000000000894d */ /* 0x000fea0003800000 */
[----:B------:R-:W-:Y:S01]  /*0360*/  ISETP.NE.U32.AND P2, PT, RZ, c[0x0][0x370], PT ;  /* 0x0000dc00ff007a0c */ /* 0x000fe20003f45070 */
[----:B------:R-:W-:Y:S01]  /*0370*/  CS2R R10, SRZ ;  /* 0x00000000000a7805 */ /* 0x000fe2000001ff00 */
[----:B------:R-:W-:Y:S01]  /*0380*/  ISETP.NE.U32.AND P1, PT, RZ, c[0x0][0x360], PT ;  /* 0x0000d800ff007a0c */ /* 0x000fe20003f25070 */
[----:B------:R-:W-:Y:S01]  /*0390*/  IMAD.MOV.U32 R13, RZ, RZ, c[0x0][0x168] ;  /* 0x00005a00ff0d7624 */ /* 0x000fe200078e00ff */
[----:B------:R-:W-:Y:S01]  /*03a0*/  ISETP.NE.AND.EX P2, PT, RZ, c[0x0][0x374], PT, P2 ;  /* 0x0000dd00ff007a0c */ /* 0x000fe20003f45320 */
[----:B------:R-:W-:Y:S01]  /*03b0*/  IMAD.MOV.U32 R12, RZ, RZ, RZ ;  /* 0x000000ffff0c7224 */ /* 0x000fe200078e00ff */
[----:B------:R-:W-:Y:S01]  /*03c0*/  ISETP.NE.AND.EX P1, PT, RZ, c[0x0][0x364], PT, P1 ;  /* 0x0000d900ff007a0c */ /* 0x000fe20003f25310 */
[CC--:B------:R-:W-:Y:S01]  /*03d0*/  IMAD.WIDE R4, R40.reuse, R26.reuse, c[0x0][0x348] ;  /* 0x0000d20028047625 */ /* 0x0c0fe200078e021a */
[----:B------:R-:W-:Y:S02]  /*03e0*/  ISETP.NE.U32.AND P0, PT, RZ, c[0x0][0x348], PT ;  /* 0x0000d200ff007a0c */ /* 0x000fe40003f05070 */
[----:B------:R-:W-:Y:S01]  /*03f0*/  ISETP.NE.U32.AND P3, PT, RZ, c[0x0][0x350], PT ;  /* 0x0000d400ff007a0c */ /* 0x000fe20003f65070 */
[----:B------:R-:W-:Y:S01]  /*0400*/  IMAD.WIDE R2, R40, R26, c[0x0][0x350] ;  /* 0x0000d40028027625 */ /* 0x000fe200078e021a */
[----:B------:R-:W-:-:S02]  /*0410*/  ISETP.NE.AND.EX P0, PT, RZ, c[0x0][0x34c], PT, P0 ;  /* 0x0000d300ff007a0c */ /* 0x000fc40003f05300 */
[----:B------:R-:W-:-:S03]  /*0420*/  ISETP.NE.AND.EX P3, PT, RZ, c[0x0][0x354], PT, P3 ;  /* 0x0000d500ff007a0c */ /* 0x000fc60003f65330 */
[----:B------:R-:W-:-:S04]  /*0430*/  @P2 IMAD.WIDE R8, R40, R26, c[0x0][0x370] ;  /* 0x0000dc0028082625 */ /* 0x000fc800078e021a */
[----:B------:R-:W-:Y:S01]  /*0440*/  @P1 IMAD.WIDE R6, R40, R26, c[0x0][0x360] ;  /* 0x0000d80028061625 */ /* 0x000fe200078e021a */
[----:B------:R2:W5:Y:S04]  /*0450*/  @P2 LDG.E R11, [R8.64] ;  /* 0x00000004080b2981 */ /* 0x000568000c1e1900 */
[----:B------:R2:W5:Y:S04]  /*0460*/  @P1 LDG.E R13, [R6.64] ;  /* 0x00000004060d1981 */ /* 0x000568000c1e1900 */
[----:B------:R2:W5:Y:S04]  /*0470*/  @P0 LDG.E R10, [R4.64] ;  /* 0x00000004040a0981 */ /* 0x000568000c1e1900 */
[----:B------:R2:W5:Y:S01]  /*0480*/  @P3 LDG.E R12, [R2.64] ;  /* 0x00000004020c3981 */ /* 0x000562000c1e1900 */
[----:B-1----:R-:W-:Y:S01]  /*0490*/  IMAD.MOV.U32 R0, RZ, RZ, c[0x0][0x1d0] ;  /* 0x00007400ff007624 */ /* 0x002fe200078e00ff */
[----:B------:R-:W-:Y:S05]  /*04a0*/  @P1 BRA `(.L_x_19) ;  /* 0x0000004000001947 */ /* 0x000fea0003800000 */
[----:B------:R-:W-:Y:S05]  /*04b0*/  @!P0 BRA `(.L_x_19) ;  /* 0x0000003000008947 */ /* 0x000fea0003800000 */
[----:B--2---:R1:W2:Y:S04]  /*04c0*/  LDG.E R6, [R4.64] ;  /* 0x0000000404067981 */ /* 0x0042a8000c1e1900 */
[----:B-1----:R-:W2:Y:S02]  /*04d0*/  LDG.E R4, [R4.64+0x4] ;  /* 0x0000040404047981 */ /* 0x002ea4000c1e1900 */
[----:B--2--5:R-:W-:-:S02]  /*04e0*/  IADD3 R13, -R6, R4, RZ ;  /* 0x00000004060d7210 */ /* 0x024fc40007ffe1ff */
.L_x_19:
[----:B------:R-:W-:-:S04]  /*04f0*/  ISETP.NE.U32.AND P1, PT, RZ, c[0x0][0x368], PT ;  /* 0x0000da00ff007a0c */ /* 0x000fc80003f25070 */
[----:B------:R-:W-:-:S13]  /*0500*/  ISETP.NE.AND.EX P1, PT, RZ, c[0x0][0x36c], PT, P1 ;  /* 0x0000db00ff007a0c */ /* 0x000fda0003f25310 */
[----:B------:R-:W-:Y:S05]  /*0510*/  @!P1 BRA `(.L_x_20) ;  /* 0x0000003000009947 */ /* 0x000fea0003800000 */
[----:B--2---:R-:W-:-:S05]  /*0520*/  IMAD.WIDE R2, R40, R26, c[0x0][0x368] ;  /* 0x0000da0028027625 */ /* 0x004fca00078e021a */
[----:B------:R1:W5:Y:S01]  /*0530*/  LDG.E R0, [R2.64] ;  /* 0x0000000402007981 */ /* 0x000362000c1e1900 */
[----:B------:R-:W-:Y:S05]  /*0540*/  BRA `(.L_x_21) ;  /* 0x0000004000007947 */ /* 0x000fea0003800000 */
.L_x_20:
[----:B------:R-:W-:Y:S05]  /*0550*/  @!P3 BRA `(.L_x_21) ;  /* 0x000000300000b947 */ /* 0x000fea0003800000 */
[----:B------:R1:W3:Y:S04]  /*0560*/  LDG.E R0, [R2.64] ;  /* 0x0000000402007981 */ /* 0x0002e8000c1e1900 */
[----:B-12---:R-:W3:Y:S02]  /*0570*/  LDG.E R2, [R2.64+0x4] ;  /* 0x0000040402027981 */ /* 0x006ee4000c1e1900 */
[----:B---3--:R-:W-:-:S05]  /*0580*/  IADD3 R0, -R0, R2, RZ ;  /* 0x0000000200007210 */ /* 0x008fca0007ffe1ff */
.L_x_21:
[--C-:B-----5:R-:W-:Y:S01]  /*0590*/  IMAD.IADD R121, R0, 0x1, -R11.reuse ;  /* 0x0000000100797824 */ /* 0x120fe200078e0a0b */
[----:B------:R-:W-:Y:S01]  /*05a0*/  PLOP3.LUT P2, PT, PT, PT, PT, 0x80, 0x0 ;  /* 0x000000000000781c */ /* 0x000fe20003f4f070 */
[----:B------:R-:W-:Y:S01]  /*05b0*/  IMAD.IADD R16, R12, 0x1, R11 ;  /* 0x000000010c107824 */ /* 0x000fe200078e020b */
[----:B------:R-:W-:Y:S01]  /*05c0*/  CS2R R98, SRZ ;  /* 0x0000000000627805 */ /* 0x000fe2000001ff00 */
[----:B------:R-:W-:Y:S01]  /*05d0*/  CS2R R14, SRZ ;  /* 0x00000000000e7805 */ /* 0x000fe2000001ff00 */
[C---:B------:R-:W-:Y:S01]  /*05e0*/  IADD3 R0, R121.reuse, 0x5f, RZ ;  /* 0x0000005f79007810 */ /* 0x040fe20007ffe0ff */
[----:B------:R-:W-:Y:S01]  /*05f0*/  IMAD.MOV.U32 R94, RZ, RZ, RZ ;  /* 0x000000ffff5e7224 */ /* 0x000fe200078e00ff */
[----:B------:R-:W-:Y:S01]  /*0600*/  ISETP.GE.AND P1, PT, R121, 0x1, PT ;  /* 0x000000017900780c */ /* 0x000fe20003f26270 */
[----:B--2---:R-:W-:Y:S01]  /*0610*/  CS2R R8, SRZ ;  /* 0x0000000000087805 */ /* 0x004fe2000001ff00 */
[----:B------:R-:W-:Y:S01]  /*0620*/  MOV R96, RZ ;  /* 0x000000ff00607202 */ /* 0x000fe20000000f00 */
[----:B------:R-:W-:Y:S01]  /*0630*/  IMAD.HI R0, R0, 0x2aaaaaab, RZ ;  /* 0x2aaaaaab00007827 */ /* 0x000fe200078e02ff */
[----:B------:R-:W-:Y:S01]  /*0640*/  MOV R11, RZ ;  /* 0x000000ff000b7202 */ /* 0x000fe20000000f00 */
[----:B------:R-:W-:Y:S01]  /*0650*/  CS2R R86, SRZ ;  /* 0x0000000000567805 */ /* 0x000fe2000001ff00 */
[----:B------:R-:W-:Y:S01]  /*0660*/  MOV R12, RZ ;  /* 0x000000ff000c7202 */ /* 0x000fe20000000f00 */
[----:B------:R-:W-:Y:S01]  /*0670*/  IMAD.MOV.U32 R92, RZ, RZ, RZ ;  /* 0x000000ffff5c7224 */ /* 0x000fe200078e00ff */
[----:B-1----:R-:W-:Y:S01]  /*0680*/  SHF.R.U32.HI R2, RZ, 0x1f, R0 ;  /* 0x0000001fff027819 */ /* 0x002fe20000011600 */
[----:B------:R-:W-:Y:S01]  /*0690*/  IMAD.MOV.U32 R90, RZ, RZ, RZ ;  /* 0x000000ffff5a7224 */ /* 0x000fe200078e00ff */
[----:B------:R-:W-:Y:S01]  /*06a0*/  CS2R R84, SRZ ;  /* 0x0000000000547805 */ /* 0x000fe2000001ff00 */
[----:B------:R-:W-:Y:S01]  /*06b0*/  IMAD.MOV.U32 R88, RZ, RZ, RZ ;  /* 0x000000ffff587224 */ /* 0x000fe200078e00ff */
[----:B------:R-:W-:Y:S01]  /*06c0*/  LEA.HI.SX32 R129, R0, R2, 0x1c ;  /* 0x0000000200817211 */ /* 0x000fe200078fe2ff */
[----:B------:R-:W-:Y:S01]  /*06d0*/  IMAD.MOV.U32 R82, RZ, RZ, RZ ;  /* 0x000000ffff527224 */ /* 0x000fe200078e00ff */
[----:B------:R-:W-:Y:S01]  /*06e0*/  MOV R17, RZ ;  /* 0x000000ff00117202 */ /* 0x000fe20000000f00 */
[----:B------:R-:W-:Y:S01]  /*06f0*/  CS2R R18, SRZ ;  /* 0x0000000000127805 */ /* 0x000fe2000001ff00 */
[----:B------:R-:W-:Y:S01]  /*0700*/  MOV R80, RZ ;  /* 0x000000ff00507202 */ /* 0x000fe20000000f00 */
[----:B------:R1:W-:Y:S01]  /*0710*/  STL [R1+0x30], R129 ;  /* 0x0000308101007387 */ /* 0x0003e20000100800 */
[----:B------:R-:W-:Y:S01]  /*0720*/  IMAD.MOV.U32 R78, RZ, RZ, RZ ;  /* 0x000000ffff4e7224 */ /* 0x000fe200078e00ff */
[----:B------:R-:W-:Y:S01]  /*0730*/  CS2R R20, SRZ ;  /* 0x0000000000147805 */ /* 0x000fe2000001ff00 */
[----:B------:R-:W-:Y:S01]  /*0740*/  MOV R76, RZ ;  /* 0x000000ff004c7202 */ /* 0x000fe20000000f00 */
[----:B------:R-:W-:Y:S01]  /*0750*/  IMAD.MOV.U32 R74, RZ, RZ, RZ ;  /* 0x000000ffff4a7224 */ /* 0x000fe200078e00ff */
[----:B------:R-:W-:Y:S01]  /*0760*/  CS2R R22, SRZ ;  /* 0x0000000000167805 */ /* 0x000fe2000001ff00 */
[----:B------:R-:W-:Y:S01]  /*0770*/  MOV R72, RZ ;  /* 0x000000ff00487202 */ /* 0x000fe20000000f00 */
[----:B------:R-:W-:Y:S01]  /*0780*/  IMAD.MOV.U32 R70, RZ, RZ, RZ ;  /* 0x000000ffff467224 */ /* 0x000fe200078e00ff */
[----:B------:R-:W-:Y:S01]  /*0790*/  CS2R R24, SRZ ;  /* 0x0000000000187805 */ /* 0x000fe2000001ff00 */
[----:B------:R-:W-:Y:S01]  /*07a0*/  MOV R68, RZ ;  /* 0x000000ff00447202 */ /* 0x000fe20000000f00 */
[----:B------:R-:W-:Y:S01]  /*07b0*/  CS2R R66, SRZ ;  /* 0x0000000000427805 */ /* 0x000fe2000001ff00 */
[----:B------:R-:W-:Y:S01]  /*07c0*/  IMAD.MOV.U32 R64, RZ, RZ, RZ ;  /* 0x000000ffff407224 */ /* 0x000fe200078e00ff */
[----:B------:R-:W-:Y:S01]  /*07d0*/  CS2R R62, SRZ ;  /* 0x00000000003e7805 */ /* 0x000fe2000001ff00 */
[----:B------:R-:W-:Y:S01]  /*07e0*/  MOV R27, RZ ;  /* 0x000000ff001b7202 */ /* 0x000fe20000000f00 */
[----:B------:R-:W-:Y:S01]  /*07f0*/  IMAD.MOV.U32 R60, RZ, RZ, RZ ;  /* 0x000000ffff3c7224 */ /* 0x000fe200078e00ff */
[----:B------:R-:W-:Y:S01]  /*0800*/  CS2R R58, SRZ ;  /* 0x00000000003a7805 */ /* 0x000fe2000001ff00 */
[----:B------:R-:W-:Y:S01]  /*0810*/  CS2R R28, SRZ ;  /* 0x00000000001c7805 */ /* 0x000fe2000001ff00 */
[----:B------:R-:W-:Y:S01]  /*0820*/  MOV R56, RZ ;  /* 0x000000ff00387202 */ /* 0x000fe20000000f00 */
[----:B------:R-:W-:Y:S01]  /*0830*/  CS2R R54, SRZ ;  /* 0x0000000000367805 */ /* 0x000fe2000001ff00 */
        /* <DEDUP_REMOVED lines=23> */
[----:B------:R-:W-:Y:S01]  /*09b0*/  CS2R R114, SRZ ;  /* 0x0000000000727805 */ /* 0x000fe2000001ff00 */
[----:B------:R-:W-:Y:S01]  /*09c0*/  MOV R38, RZ ;  /* 0x000000ff00267202 */ /* 0x000fe20000000f00 */
[----:B------:R-:W-:Y:S01]  /*09d0*/  IMAD.MOV.U32 R112, RZ, RZ, RZ ;  /* 0x000000ffff707224 */ /* 0x000fe200078e00ff */
[----:B------:R-:W-:Y:S01]  /*09e0*/  CS2R R110, SRZ ;  /* 0x00000000006e7805 */ /* 0x000fe2000001ff00 */
[----:B------:R-:W-:Y:S01]  /*09f0*/  CS2R R108, SRZ ;  /* 0x00000000006c7805 */ /* 0x000fe2000001ff00 */
[----:B------:R-:W-:Y:S01]  /*0a00*/  CS2R R106, SRZ ;  /* 0x00000000006a7805 */ /* 0x000fe2000001ff00 */
[----:B------:R-:W-:Y:S01]  /*0a10*/  MOV R104, RZ ;  /* 0x000000ff00687202 */ /* 0x000fe20000000f00 */
[----:B------:R-:W-:Y:S01]  /*0a20*/  IMAD.MOV.U32 R42, RZ, RZ, RZ ;  /* 0x000000ffff2a7224 */ /* 0x000fe200078e00ff */
[----:B------:R-:W-:Y:S01]  /*0a30*/  MOV R41, RZ ;  /* 0x000000ff00297202 */ /* 0x000fe20000000f00 */
[----:B------:R-:W-:Y:S05]  /*0a40*/  @!P1 BRA `(.L_x_22) ;  /* 0x0000ac0000009947 */ /* 0x000fea0003800000 */
[----:B-1----:R-:W-:-:S04]  /*0a50*/  ISETP.NE.U32.AND P2, PT, RZ, c[0x0][0x340], PT ;  /* 0x0000d000ff007a0c */ /* 0x002fc80003f45070 */
[----:B------:R-:W-:-:S13]  /*0a60*/  ISETP.NE.AND.EX P2, PT, RZ, c[0x0][0x344], PT, P2 ;  /* 0x0000d100ff007a0c */ /* 0x000fda0003f45320 */
[----:B------:R-:W-:-:S05]  /*0a70*/  @P2 IMAD.WIDE R2, R40, R26, c[0x0][0x340] ;  /* 0x0000d00028022625 */ /* 0x000fca00078e021a */
[----:B------:R1:W2:Y:S01]  /*0a80*/  @P2 LDG.E R14, [R2.64] ;  /* 0x00000004020e2981 */ /* 0x0002a2000c1e1900 */
[----:B------:R-:W-:Y:S01]  /*0a90*/  SHF.R.S32.HI R33, RZ, 0x1f, R125 ;  /* 0x0000001fff217819 */ /* 0x000fe2000001147d */
[----:B------:R-:W-:Y:S01]  /*0aa0*/  IMAD.MOV.U32 R4, RZ, RZ, c[0x0][0x2c4] ;  /* 0x0000b100ff047624 */ /* 0x000fe200078e00ff */
[----:B------:R-:W-:Y:S01]  /*0ab0*/  SHF.R.S32.HI R0, RZ, 0x1f, R10 ;  /* 0x0000001fff007819 */ /* 0x000fe2000001140a */
[----:B------:R-:W3:Y:S01]  /*0ac0*/  S2R R37, SR_CTAID.Y ;  /* 0x0000000000257919 */ /* 0x000ee20000002600 */
[----:B------:R-:W-:Y:S01]  /*0ad0*/  LEA.HI R30, R33, R125, RZ, 0x3 ;  /* 0x0000007d211e7211 */ /* 0x000fe200078f18ff */
[----:B------:R-:W-:Y:S01]  /*0ae0*/  IMAD.MOV.U32 R120, RZ, RZ, 0x60 ;  /* 0x00000060ff787424 */ /* 0x000fe200078e00ff */
[----:B------:R-:W-:Y:S01]  /*0af0*/  ISETP.NE.AND P1, PT, R4, 0x1, PT ;  /* 0x000000010400780c */ /* 0x000fe20003f25270 */
[----:B------:R-:W-:Y:S01]  /*0b00*/  IMAD R0, R0, c[0x0][0x178], RZ ;  /* 0x00005e0000007a24 */ /* 0x000fe200078e02ff */
[----:B------:R-:W-:Y:S01]  /*0b10*/  LOP3.LUT R4, R30, 0xfffffff8, RZ, 0xc0, !PT ;  /* 0xfffffff81e047812 */ /* 0x000fe200078ec0ff */
[----:B------:R-:W-:Y:S01]  /*0b20*/  IMAD.WIDE.U32 R34, R120, c[0x0][0x208], RZ ;  /* 0x0000820078227a25 */ /* 0x000fe200078e00ff */
[----:B------:R-:W-:-:S02]  /*0b30*/  SHF.R.S32.HI R26, RZ, 0x3, R30 ;  /* 0x00000003ff1a7819 */ /* 0x000fc4000001141e */
[----:B------:R-:W-:Y:S01]  /*0b40*/  SHF.R.S32.HI R12, RZ, 0x1f, R40 ;  /* 0x0000001fff0c7819 */ /* 0x000fe20000011428 */
[----:B------:R-:W-:Y:S01]  /*0b50*/  IMAD.IADD R36, R125, 0x1, -R4 ;  /* 0x000000017d247824 */ /* 0x000fe200078e0a04 */
[----:B------:R-:W-:Y:S01]  /*0b60*/  IADD3 R31, R129, -0x1, RZ ;  /* 0xffffffff811f7810 */ /* 0x000fe20007ffe0ff */
[----:B------:R-:W-:Y:S01]  /*0b70*/  IMAD R0, R10, c[0x0][0x17c], R0 ;  /* 0x00005f000a007a24 */ /* 0x000fe200078e0200 */
[----:B------:R-:W-:Y:S01]  /*0b80*/  SEL R5, R12, RZ, !P0 ;  /* 0x000000ff0c057207 */ /* 0x000fe20004000000 */
[--C-:B------:R-:W-:Y:S01]  /*0b90*/  IMAD R4, R36, 0x20, R26.reuse ;  /* 0x0000002024047824 */ /* 0x100fe200078e021a */
[----:B------:R-:W-:Y:S01]  /*0ba0*/  SHF.R.S32.HI R8, RZ, 0x1f, R31 ;  /* 0x0000001fff087819 */ /* 0x000fe2000001141f */
[----:B------:R-:W-:Y:S01]  /*0bb0*/  IMAD R11, R39, 0x80, R26 ;  /* 0x00000080270b7824 */ /* 0x000fe200078e021a */
[-C--:B------:R-:W-:Y:S01]  /*0bc0*/  LEA.HI R29, R33, R125.reuse, RZ, 0x4 ;  /* 0x0000007d211d7211 */ /* 0x080fe200078f20ff */
[----:B------:R-:W-:Y:S01]  /*0bd0*/  IMAD R7, R39, 0x80, R4 ;  /* 0x0000008027077824 */ /* 0x000fe200078e0204 */
[----:B------:R-:W-:Y:S01]  /*0be0*/  SEL R4, R40, RZ, !P0 ;  /* 0x000000ff28047207 */ /* 0x000fe20004000000 */
[----:B------:R-:W-:Y:S01]  /*0bf0*/  IMAD R5, R5, c[0x0][0x1c0], RZ ;  /* 0x0000700005057a24 */ /* 0x000fe200078e02ff */
[----:B------:R-:W-:Y:S01]  /*0c00*/  IADD3 R9, R11, 0x20, RZ ;  /* 0x000000200b097810 */ /* 0x000fe20007ffe0ff */
[----:B-1----:R-:W-:Y:S01]  /*0c10*/  IMAD.WIDE.U32 R2, R10, c[0x0][0x178], RZ ;  /* 0x00005e000a027a25 */ /* 0x002fe200078e00ff */
[----:B------:R-:W-:-:S02]  /*0c20*/  LEA.HI R10, R33, R125, RZ, 0x6 ;  /* 0x0000007d210a7211 */ /* 0x000fc400078f30ff */
[----:B---3--:R-:W-:Y:S01]  /*0c30*/  SHF.R.S32.HI R38, RZ, 0x1f, R37 ;  /* 0x0000001fff267819 */ /* 0x008fe20000011425 */
[----:B------:R-:W-:Y:S01]  /*0c40*/  IMAD.IADD R3, R3, 0x1, R0 ;  /* 0x0000000103037824 */ /* 0x000fe200078e0200 */
[----:B------:R-:W-:Y:S01]  /*0c50*/  LEA.HI R122, R33, R125, RZ, 0x5 ;  /* 0x0000007d217a7211 */ /* 0x000fe200078f28ff */
[----:B------:R-:W-:-:S04]  /*0c60*/  @P1 IMAD.HI.U32 R6, R7, c[0x0][0x2c8], RZ ;  /* 0x0000b20007061a27 */ /* 0x000fc800078e00ff */
[----:B------:R-:W-:Y:S02]  /*0c70*/  IMAD R0, R38, c[0x0][0x1b8], RZ ;  /* 0x00006e0026007a24 */ /* 0x000fe400078e02ff */
[----:B------:R-:W-:-:S04]  /*0c80*/  IMAD.WIDE.U32 R2, R37, c[0x0][0x1b8], R2 ;  /* 0x00006e0025027a25 */ /* 0x000fc800078e0002 */
[----:B------:R-:W-:Y:S02]  /*0c90*/  IMAD R0, R37, c[0x0][0x1bc], R0 ;  /* 0x00006f0025007a24 */ /* 0x000fe400078e0200 */
[C---:B------:R-:W-:Y:S02]  /*0ca0*/  IMAD R5, R4.reuse, c[0x0][0x1c4], R5 ;  /* 0x0000710004057a24 */ /* 0x040fe400078e0205 */
[----:B------:R-:W-:Y:S02]  /*0cb0*/  IMAD.IADD R3, R3, 0x1, R0 ;  /* 0x0000000103037824 */ /* 0x000fe400078e0200 */
[----:B------:R-:W-:Y:S01]  /*0cc0*/  IMAD.MOV.U32 R0, RZ, RZ, R7 ;  /* 0x000000ffff007224 */ /* 0x000fe200078e0007 */
[----:B------:R-:W-:Y:S01]  /*0cd0*/  @P1 SHF.R.U32.HI R0, RZ, c[0x0][0x2cc], R6 ;  /* 0x0000b300ff001a19 */ /* 0x000fe20000011606 */
[----:B------:R-:W-:-:S03]  /*0ce0*/  IMAD.WIDE.U32 R2, R4, c[0x0][0x1c0], R2 ;  /* 0x0000700004027a25 */ /* 0x000fc600078e0002 */
[----:B------:R-:W-:Y:S01]  /*0cf0*/  SHF.R.S32.HI R4, RZ, 0x1f, R0 ;  /* 0x0000001fff047819 */ /* 0x000fe20000011400 */
[----:B------:R-:W-:Y:S02]  /*0d00*/  IMAD.IADD R3, R3, 0x1, R5 ;  /* 0x0000000103037824 */ /* 0x000fe400078e0205 */
[----:B------:R-:W-:Y:S02]  /*0d10*/  IMAD R6, R120, c[0x0][0x20c], RZ ;  /* 0x0000830078067a24 */ /* 0x000fe400078e02ff */
[----:B------:R-:W-:Y:S02]  /*0d20*/  IMAD R4, R4, c[0x0][0x1b0], RZ ;  /* 0x00006c0004047a24 */ /* 0x000fe400078e02ff */
[----:B------:R-:W-:-:S04]  /*0d30*/  IMAD.WIDE.U32 R2, R0, c[0x0][0x1b0], R2 ;  /* 0x00006c0000027a25 */ /* 0x000fc800078e0002 */
[----:B------:R-:W-:Y:S02]  /*0d40*/  IMAD R4, R0, c[0x0][0x1b4], R4 ;  /* 0x00006d0000047a24 */ /* 0x000fe400078e0204 */
[----:B------:R-:W-:Y:S02]  /*0d50*/  IMAD.MOV R0, RZ, RZ, -R0 ;  /* 0x000000ffff007224 */ /* 0x000fe400078e0a00 */
[----:B------:R-:W-:Y:S02]  /*0d60*/  IMAD.IADD R3, R3, 0x1, R4 ;  /* 0x0000000103037824 */ /* 0x000fe400078e0204 */
[----:B------:R-:W-:Y:S02]  /*0d70*/  IMAD R0, R0, c[0x0][0x2c4], R7 ;  /* 0x0000b10000007a24 */ /* 0x000fe400078e0207 */
[----:B------:R-:W-:Y:S02]  /*0d80*/  IMAD.IADD R6, R35, 0x1, R6 ;  /* 0x0000000123067824 */ /* 0x000fe400078e0206 */
[----:B------:R-:W-:Y:S01]  /*0d90*/  IMAD R7, R120, c[0x0][0x1e4], RZ ;  /* 0x0000790078077a24 */ /* 0x000fe200078e02ff */
[----:B------:R-:W-:Y:S01]  /*0da0*/  SHF.R.S32.HI R4, RZ, 0x1f, R0 ;  /* 0x0000001fff047819 */ /* 0x000fe20000011400 */
[----:B------:R-:W-:-:S02]  /*0db0*/  IMAD R6, R6, R31, RZ ;  /* 0x0000001f06067224 */ /* 0x000fc400078e02ff */
[----:B------:R-:W-:-:S04]  /*0dc0*/  IMAD.WIDE.U32 R126, R120, c[0x0][0x1e0], RZ ;  /* 0x00007800787e7a25 */ /* 0x000fc800078e00ff */
[----:B------:R-:W-:Y:S02]  /*0dd0*/  IMAD R4, R4, c[0x0][0x1a8], RZ ;  /* 0x00006a0004047a24 */ /* 0x000fe400078e02ff */
[----:B------:R-:W-:-:S04]  /*0de0*/  IMAD.WIDE.U32 R2, R0, c[0x0][0x1a8], R2 ;  /* 0x00006a0000027a25 */ /* 0x000fc800078e0002 */
[----:B------:R-:W-:Y:S01]  /*0df0*/  IMAD R4, R0, c[0x0][0x1ac], R4 ;  /* 0x00006b0000047a24 */ /* 0x000fe200078e0204 */
[----:B------:R-:W-:Y:S01]  /*0e00*/  LEA R17, P0, R2, c[0x0][0x160], 0x1 ;  /* 0x0000580002117a11 */ /* 0x000fe200078008ff */
[----:B------:R-:W-:Y:S01]  /*0e10*/  IMAD R32, R8, R34, R6 ;  /* 0x0000002208207224 */ /* 0x000fe200078e0206 */
[----:B------:R-:W-:Y:S01]  /*0e20*/  IADD3 R6, R11, 0x40, RZ ;  /* 0x000000400b067810 */ /* 0x000fe20007ffe0ff */
[----:B------:R-:W-:Y:S02]  /*0e30*/  IMAD R5, R13, c[0x0][0x2c4], RZ ;  /* 0x0000b1000d057a24 */ /* 0x000fe400078e02ff */
[----:B------:R-:W-:Y:S02]  /*0e40*/  IMAD.IADD R123, R127, 0x1, R7 ;  /* 0x000000017f7b7824 */ /* 0x000fe400078e0207 */
[----:B------:R-:W-:Y:S01]  /*0e50*/  IMAD.IADD R0, R3, 0x1, R4 ;  /* 0x0000000103007824 */ /* 0x000fe200078e0204 */
[----:B------:R-:W-:Y:S01]  /*0e60*/  ISETP.GE.AND P6, PT, R6, R5, PT ;  /* 0x000000050600720c */ /* 0x000fe20003fc6270 */
[----:B------:R-:W-:Y:S01]  /*0e70*/  IMAD.SHL.U32 R3, R26, 0x40, RZ ;  /* 0x000000401a037824 */ /* 0x000fe200078e00ff */
[----:B------:R-:W1:Y:S01]  /*0e80*/  SHFL.IDX PT, R6, R17, RZ, 0x181f ;  /* 0x00181fff11067589 */ /* 0x000e6200000e0000 */
[----:B------:R-:W-:Y:S01]  /*0e90*/  IMAD R7, R123, R31, RZ ;  /* 0x0000001f7b077224 */ /* 0x000fe200078e02ff */
[----:B------:R-:W-:Y:S01]  /*0ea0*/  LEA.HI.X R18, R2, c[0x0][0x164], R0, 0x1, P0 ;  /* 0x0000590002127a11 */ /* 0x000fe200000f0c00 */
[----:B------:R-:W-:Y:S01]  /*0eb0*/  IMAD.SHL.U32 R2, R36, 0x8, RZ ;  /* 0x0000000824027824 */ /* 0x000fe200078e00ff */
[----:B------:R-:W-:Y:S01]  /*0ec0*/  ISETP.GE.AND P5, PT, R9, R5, PT ;  /* 0x000000050900720c */ /* 0x000fe20003fa6270 */
[----:B------:R-:W-:Y:S01]  /*0ed0*/  IMAD R28, R8, R126, R7 ;  /* 0x0000007e081c7224 */ /* 0x000fe200078e0207 */
[----:B------:R-:W-:Y:S01]  /*0ee0*/  LOP3.LUT R0, R3, 0x1c0, RZ, 0xc0, !PT ;  /* 0x000001c003007812 */ /* 0x000fe200078ec0ff */
[----:B------:R-:W3:Y:S01]  /*0ef0*/  SHFL.IDX PT, R7, R18, RZ, 0x181f ;  /* 0x00181fff12077589 */ /* 0x000ee200000e0000 */
[----:B------:R-:W-:Y:S01]  /*0f00*/  SHF.R.S32.HI R9, RZ, 0x4, R29 ;  /* 0x00000004ff097819 */ /* 0x000fe2000001141d */
[----:B------:R-:W-:Y:S01]  /*0f10*/  IMAD R120, R129, -0x60, R120 ;  /* 0xffffffa081787824 */ /* 0x000fe200078e0278 */
[----:B------:R-:W-:Y:S01]  /*0f20*/  LOP3.LUT R4, R0, 0x38, R2, 0xf8, !PT ;  /* 0x0000003800047812 */ /* 0x000fe200078ef802 */
[----:B------:R-:W-:Y:S01]  /*0f30*/  IMAD.MOV.U32 R124, RZ, RZ, c[0x0][0x1e0] ;  /* 0x00007800ff7c7624 */ /* 0x000fe200078e00ff */
[----:B------:R-:W-:Y:S01]  /*0f40*/  SHF.R.U32.HI R3, RZ, 0x3, R0 ;  /* 0x00000003ff037819 */ /* 0x000fe20000011600 */
[----:B------:R-:W-:Y:S01]  /*0f50*/  IMAD.MOV.U32 R128, RZ, RZ, c[0x0][0x1e4] ;  /* 0x00007900ff807624 */ /* 0x000fe200078e00ff */
[----:B------:R-:W-:Y:S01]  /*0f60*/  LEA.HI R8, R29, R9, RZ, 0x1 ;  /* 0x000000091d087211 */ /* 0x000fe200078f08ff */
[----:B------:R-:W-:Y:S01]  /*0f70*/  IMAD.SHL.U32 R208, R122, 0x20, RZ ;  /* 0x000000207ad07824 */ /* 0x000fe200078e00ff */
[----:B------:R-:W-:Y:S01]  /*0f80*/  LOP3.LUT R4, R4, R3, RZ, 0x3c, !PT ;  /* 0x0000000304047212 */ /* 0x000fe200078e3cff */
[----:B------:R-:W-:Y:S01]  /*0f90*/  BAR.SYNC.DEFER_BLOCKING 0x0 ;  /* 0x0000000000007b1d */ /* 0x000fe20000010000 */
[----:B------:R-:W-:-:S02]  /*0fa0*/  ISETP.GE.AND P4, PT, R11, R5, PT ;  /* 0x000000050b00720c */ /* 0x000fc40003f86270 */
[----:B------:R-:W-:Y:S01]  /*0fb0*/  LOP3.LUT R3, R8, 0xfffffffe, RZ, 0xc0, !PT ;  /* 0xfffffffe08037812 */ /* 0x000fe200078ec0ff */
[----:B------:R-:W-:Y:S01]  /*0fc0*/  IMAD.SHL.U32 R8, R10, 0x8, RZ ;  /* 0x000000080a087824 */ /* 0x000fe200078e00ff */
[----:B------:R-:W-:Y:S02]  /*0fd0*/  IADD3 R0, R11, 0x60, RZ ;  /* 0x000000600b007810 */ /* 0x000fe40007ffe0ff */
[----:B------:R-:W-:Y:S01]  /*0fe0*/  IADD3 R22, R2, 0x40, RZ ;  /* 0x0000004002167810 */ /* 0x000fe20007ffe0ff */
[----:B------:R-:W-:Y:S01]  /*0ff0*/  IMAD.IADD R27, R9, 0x1, -R3 ;  /* 0x00000001091b7824 */ /* 0x000fe200078e0a03 */
[----:B------:R-:W-:Y:S02]  /*1000*/  ISETP.GE.AND P0, PT, R0, R5, PT ;  /* 0x000000050000720c */ /* 0x000fe40003f06270 */
[----:B------:R-:W-:Y:S02]  /*1010*/  LOP3.LUT R249, R4, 0xfffffe00, R8, 0xf8, !PT ;  /* 0xfffffe0004f97812 */ /* 0x000fe400078ef808 */
[----:B------:R-:W-:-:S02]  /*1020*/  IADD3 R23, R2, 0x80, RZ ;  /* 0x0000008002177810 */ /* 0x000fc40007ffe0ff */
[----:B------:R-:W-:Y:S01]  /*1030*/  SHF.R.S32.HI R0, RZ, 0x1f, R16 ;  /* 0x0000001fff007819 */ /* 0x000fe20000011410 */
[----:B------:R-:W-:Y:S01]  /*1040*/  IMAD.SHL.U32 R249, R249, 0x2, RZ ;  /* 0x00000002f9f97824 */ /* 0x000fe200078e00ff */
[----:B------:R-:W-:Y:S02]  /*1050*/  IADD3 R16, P1, R16, R26, RZ ;  /* 0x0000001a10107210 */ /* 0x000fe40007f3e0ff */
[----:B------:R-:W-:Y:S02]  /*1060*/  @!P4 SHF.R.S32.HI R11, RZ, 0x1f, R22 ;  /* 0x0000001fff0bc819 */ /* 0x000fe40000011416 */
[--C-:B------:R-:W-:Y:S02]  /*1070*/  SHF.R.S32.HI R3, RZ, 0x1f, R2.reuse ;  /* 0x0000001fff037819 */ /* 0x100fe40000011402 */
[----:B------:R-:W-:Y:S02]  /*1080*/  @!P4 SHF.R.S32.HI R10, RZ, 0x1f, R23 ;  /* 0x0000001fff0ac819 */ /* 0x000fe40000011417 */
[----:B------:R-:W-:Y:S01]  /*1090*/  LEA.HI.X.SX32 R19, R26, R0, 0x1, P1 ;  /* 0x000000001a137211 */ /* 0x000fe200008f0eff */
[----:B------:R-:W-:Y:S01]  /*10a0*/  IMAD.WIDE.U32 R20, R16, c[0x0][0x208], R2 ;  /* 0x0000820010147a25 */ /* 0x000fe200078e0002 */
[----:B------:R-:W-:-:S02]  /*10b0*/  @!P5 SHF.R.S32.HI R0, RZ, 0x1f, R22 ;  /* 0x0000001fff00d819 */ /* 0x000fc40000011416 */
[----:B------:R-:W-:Y:S02]  /*10c0*/  @!P4 LEA.HI R11, R11, R22, RZ, 0x3 ;  /* 0x000000160b0bc211 */ /* 0x000fe400078f18ff */
[----:B------:R-:W-:Y:S02]  /*10d0*/  ISETP.GE.AND P1, PT, R22, c[0x0][0x198], PT ;  /* 0x0000660016007a0c */ /* 0x000fe40003f26270 */
[----:B------:R-:W-:Y:S02]  /*10e0*/  @!P4 LOP3.LUT R11, R11, 0xfffffff8, RZ, 0xc0, !PT ;  /* 0xfffffff80b0bc812 */ /* 0x000fe400078ec0ff */
[----:B------:R-:W-:Y:S02]  /*10f0*/  @!P5 SHF.R.S32.HI R13, RZ, 0x1f, R23 ;  /* 0x0000001fff0dd819 */ /* 0x000fe40000011417 */
[----:B------:R-:W-:Y:S02]  /*1100*/  LOP3.LUT R208, R208, 0x7ffffc00, RZ, 0xc0, !PT ;  /* 0x7ffffc00d0d07812 */ /* 0x000fe400078ec0ff */
[--C-:B--2---:R-:W-:Y:S01]  /*1110*/  @P2 SHF.R.S32.HI R5, RZ, 0x1f, R14.reuse ;  /* 0x0000001fff052819 */ /* 0x104fe2000001140e */
[----:B------:R-:W-:-:S02]  /*1120*/  @P2 IMAD.MOV.U32 R4, RZ, RZ, R14 ;  /* 0x000000ffff042224 */ /* 0x000fc400078e000e */
[----:B------:R-:W-:Y:S02]  /*1130*/  @!P2 IMAD.MOV.U32 R4, RZ, RZ, R40 ;  /* 0x000000ffff04a224 */ /* 0x000fe400078e0028 */
[----:B------:R-:W-:Y:S01]  /*1140*/  @!P2 IMAD.MOV.U32 R5, RZ, RZ, R12 ;  /* 0x000000ffff05a224 */ /* 0x000fe200078e000c */
[----:B-1----:R-:W-:Y:S02]  /*1150*/  @!P4 LEA R8, P2, R2, R6, 0x1 ;  /* 0x000000060208c211 */ /* 0x002fe400078408ff */
[----:B------:R-:W-:Y:S02]  /*1160*/  SEL R25, R4, RZ, !P3 ;  /* 0x000000ff04197207 */ /* 0x000fe40005800000 */
[----:B------:R-:W-:Y:S01]  /*1170*/  SEL R24, R5, RZ, !P3 ;  /* 0x000000ff05187207 */ /* 0x000fe20005800000 */
[----:B------:R-:W-:Y:S01]  /*1180*/  SHFL.IDX PT, R4, R17, 0x1, 0x181f ;  /* 0x00381f0011047f89 */ /* 0x000fe200000e0000 */
[C---:B------:R-:W-:Y:S02]  /*1190*/  ISETP.GE.AND P3, PT, R2.reuse, c[0x0][0x198], PT ;  /* 0x0000660002007a0c */ /* 0x040fe40003f66270 */
[----:B---3--:R-:W-:Y:S01]  /*11a0*/  @!P4 LEA.HI.X R9, R2, R7, R3, 0x1, P2 ;  /* 0x000000070209c211 */ /* 0x008fe200010f0c03 */
[----:B------:R-:W1:Y:S01]  /*11b0*/  SHFL.IDX PT, R5, R18, 0x1, 0x181f ;  /* 0x00381f0012057f89 */ /* 0x000e6200000e0000 */
[----:B------:R-:W-:-:S02]  /*11c0*/  @!P4 LEA.HI R12, R10, R23, RZ, 0x3 ;  /* 0x000000170a0cc211 */ /* 0x000fc400078f18ff */
[----:B------:R-:W-:Y:S02]  /*11d0*/  ISETP.GE.AND P2, PT, R23, c[0x0][0x198], PT ;  /* 0x0000660017007a0c */ /* 0x000fe40003f46270 */
[----:B------:R-:W-:Y:S02]  /*11e0*/  @!P5 LEA.HI R10, R0, R22, RZ, 0x3 ;  /* 0x00000016000ad211 */ /* 0x000fe400078f18ff */
[----:B------:R-:W-:Y:S02]  /*11f0*/  @!P4 LOP3.LUT R12, R12, 0xfffffff8, RZ, 0xc0, !PT ;  /* 0xfffffff80c0cc812 */ /* 0x000fe400078ec0ff */
[----:B------:R-:W-:Y:S01]  /*1200*/  @!P5 LOP3.LUT R14, R10, 0xfffffff8, RZ, 0xc0, !PT ;  /* 0xfffffff80a0ed812 */ /* 0x000fe200078ec0ff */
[--C-:B------:R-:W-:Y:S01]  /*1210*/  @!P4 IMAD.WIDE R10, R11, 0x2, R6.reuse ;  /* 0x000000020b0ac825 */ /* 0x100fe200078e0206 */
[----:B------:R-:W-:Y:S01]  /*1220*/  @!P5 LEA.HI R0, R13, R23, RZ, 0x3 ;  /* 0x000000170d00d211 */ /* 0x000fe200078f18ff */
[----:B------:R-:W-:Y:S01]  /*1230*/  @!PT LDS RZ, [RZ] ;  /* 0x00000000fffff984 */ /* 0x000fe20000000800 */
[----:B------:R2:W-:Y:S02]  /*1240*/  @!P4 LDGSTS.E.BYPASS.LTC128B.128 [R249+0x100], [R8.64], !P3 ;  /* 0x0010000008f9cfae */ /* 0x0005e4000d901d44 */
[----:B------:R-:W-:Y:S01]  /*1250*/  @!P4 IMAD.WIDE R6, R12, 0x2, R6 ;  /* 0x000000020c06c825 */ /* 0x000fe200078e0206 */
[----:B------:R-:W-:Y:S01]  /*1260*/  @!P5 LOP3.LUT R0, R0, 0xfffffff8, RZ, 0xc0, !PT ;  /* 0xfffffff80000d812 */ /* 0x000fe200078ec0ff */
[----:B------:R3:W-:Y:S04]  /*1270*/  @!P4 LDGSTS.E.BYPASS.LTC128B.128 [R249+0x4100], [R10.64], !P1 ;  /* 0x041000000af9cfae */ /* 0x0007e8000c901d44 */
[----:B------:R4:W-:Y:S01]  /*1280*/  @!P4 LDGSTS.E.BYPASS.LTC128B.128 [R249+0x8100], [R6.64], !P2 ;  /* 0x0810000006f9cfae */ /* 0x0009e2000d101d44 */
[----:B-1----:R-:W-:-:S04]  /*1290*/  @!P5 IMAD.WIDE R14, R14, 0x2, R4 ;  /* 0x000000020e0ed825 */ /* 0x002fc800078e0204 */
[----:B------:R-:W-:Y:S01]  /*12a0*/  @!P5 IMAD.WIDE R12, R0, 0x2, R4 ;  /* 0x00000002000cd825 */ /* 0x000fe200078e0204 */
[----:B------:R-:W-:-:S03]  /*12b0*/  @!P5 LEA R4, P4, R2, R4, 0x1 ;  /* 0x000000040204d211 */ /* 0x000fc600078808ff */
[----:B------:R-:W-:Y:S01]  /*12c0*/  IMAD R0, R19, c[0x0][0x208], RZ ;  /* 0x0000820013007a24 */ /* 0x000fe200078e02ff */
[----:B------:R-:W-:-:S05]  /*12d0*/  @!P5 LEA.HI.X R5, R2, R5, R3, 0x1, P4 ;  /* 0x000000050205d211 */ /* 0x000fca00020f0c03 */
[----:B------:R1:W-:Y:S01]  /*12e0*/  @!P5 LDGSTS.E.BYPASS.LTC128B.128 [R249+0x1100], [R4.64], !P3 ;  /* 0x0110000004f9dfae */ /* 0x0003e2000d901d44 */
[----:B--2---:R-:W-:Y:S02]  /*12f0*/  IMAD R8, R19, c[0x0][0x1e0], RZ ;  /* 0x0000780013087a24 */ /* 0x004fe400078e02ff */
[C---:B------:R-:W-:Y:S01]  /*1300*/  IMAD R19, R16.reuse, c[0x0][0x20c], R0 ;  /* 0x0000830010137a24 */ /* 0x040fe200078e0200 */
[----:B------:R-:W-:Y:S01]  /*1310*/  @!P6 SHF.R.S32.HI R0, RZ, 0x1f, R22 ;  /* 0x0000001fff00e819 */ /* 0x000fe20000011416 */
[----:B------:R2:W-:Y:S01]  /*1320*/  @!P5 LDGSTS.E.BYPASS.LTC128B.128 [R249+0x5100], [R14.64], !P1 ;  /* 0x051000000ef9dfae */ /* 0x0005e2000c901d44 */
[C---:B---3--:R-:W-:Y:S01]  /*1330*/  IMAD R10, R16.reuse, c[0x0][0x1e4], R8 ;  /* 0x00007900100a7a24 */ /* 0x048fe200078e0208 */
[----:B------:R-:W-:Y:S01]  /*1340*/  @!P0 SHF.R.S32.HI R11, RZ, 0x1f, R22 ;  /* 0x0000001fff0b8819 */ /* 0x000fe20000011416 */
[----:B------:R-:W-:Y:S01]  /*1350*/  IMAD.WIDE.U32 R8, R16, c[0x0][0x1e0], R2 ;  /* 0x0000780010087a25 */ /* 0x000fe200078e0002 */
[----:B----4-:R-:W3:Y:S01]  /*1360*/  SHFL.IDX PT, R6, R17, 0x2, 0x181f ;  /* 0x00581f0011067f89 */ /* 0x010ee200000e0000 */
[----:B------:R-:W-:-:S02]  /*1370*/  IADD3 R16, R120, R121, -R26 ;  /* 0x0000007978107210 */ /* 0x000fc40007ffe81a */
[----:B------:R-:W-:Y:S01]  /*1380*/  IMAD.IADD R9, R9, 0x1, R10 ;  /* 0x0000000109097824 */ /* 0x000fe200078e020a */
[----:B------:R-:W4:Y:S04]  /*1390*/  SHFL.IDX PT, R7, R18, 0x2, 0x181f ;  /* 0x00581f0012077f89 */ /* 0x000f2800000e0000 */
[----:B------:R5:W-:Y:S01]  /*13a0*/  @!P5 LDGSTS.E.BYPASS.LTC128B.128 [R249+0x9100], [R12.64], !P2 ;  /* 0x091000000cf9dfae */ /* 0x000be2000d101d44 */
[----:B------:R-:W-:Y:S02]  /*13b0*/  ISETP.GE.AND P5, PT, R22, c[0x0][0x1d4], PT ;  /* 0x0000750016007a0c */ /* 0x000fe40003fa6270 */
[----:B-1----:R-:W-:Y:S01]  /*13c0*/  @!P6 SHF.R.S32.HI R5, RZ, 0x1f, R23 ;  /* 0x0000001fff05e819 */ /* 0x002fe20000011417 */
[----:B------:R-:W1:Y:S01]  /*13d0*/  SHFL.IDX PT, R4, R17, 0x3, 0x181f ;  /* 0x00781f0011047f89 */ /* 0x000e6200000e0000 */
[----:B--2---:R-:W-:-:S02]  /*13e0*/  @!P0 LEA.HI R14, R11, R22, RZ, 0x3 ;  /* 0x000000160b0e8211 */ /* 0x004fc400078f18ff */
[----:B---3--:R-:W-:-:S04]  /*13f0*/  @!P6 LEA R10, P4, R2, R6, 0x1 ;  /* 0x00000006020ae211 */ /* 0x008fc800078808ff */
[----:B----4-:R-:W-:-:S05]  /*1400*/  @!P6 LEA.HI.X R11, R2, R7, R3, 0x1, P4 ;  /* 0x00000007020be211 */ /* 0x010fca00020f0c03 */
[----:B------:R2:W-:Y:S01]  /*1410*/  @!P6 LDGSTS.E.BYPASS.LTC128B.128 [R249+0x2100], [R10.64], !P3 ;  /* 0x021000000af9efae */ /* 0x0005e2000d901d44 */
[----:B-----5:R-:W-:Y:S02]  /*1420*/  @!P6 LEA.HI R12, R0, R22, RZ, 0x3 ;  /* 0x00000016000ce211 */ /* 0x020fe400078f18ff */
[----:B------:R-:W-:Y:S02]  /*1430*/  @!P6 LEA.HI R0, R5, R23, RZ, 0x3 ;  /* 0x000000170500e211 */ /* 0x000fe400078f18ff */
[----:B------:R-:W3:Y:S01]  /*1440*/  SHFL.IDX PT, R5, R18, 0x3, 0x181f ;  /* 0x00781f0012057f89 */ /* 0x000ee200000e0000 */
[----:B------:R-:W-:Y:S02]  /*1450*/  @!P6 LOP3.LUT R12, R12, 0xfffffff8, RZ, 0xc0, !PT ;  /* 0xfffffff80c0ce812 */ /* 0x000fe400078ec0ff */
[----:B------:R-:W-:-:S03]  /*1460*/  @!P6 LOP3.LUT R0, R0, 0xfffffff8, RZ, 0xc0, !PT ;  /* 0xfffffff80000e812 */ /* 0x000fc600078ec0ff */
[----:B------:R-:W-:-:S04]  /*1470*/  @!P6 IMAD.WIDE R12, R12, 0x2, R6 ;  /* 0x000000020c0ce825 */ /* 0x000fc800078e0206 */
[----:B------:R-:W-:Y:S01]  /*1480*/  @!P6 IMAD.WIDE R6, R0, 0x2, R6 ;  /* 0x000000020006e825 */ /* 0x000fe200078e0206 */
[----:B------:R4:W-:Y:S03]  /*1490*/  @!P6 LDGSTS.E.BYPASS.LTC128B.128 [R249+0x6100], [R12.64], !P1 ;  /* 0x061000000cf9efae */ /* 0x0009e6000c901d44 */
[----:B------:R-:W-:Y:S01]  /*14a0*/  IMAD.SHL.U32 R0, R36, 0x40, RZ ;  /* 0x0000004024007824 */ /* 0x000fe200078e00ff */
[----:B------:R5:W-:Y:S01]  /*14b0*/  @!P6 LDGSTS.E.BYPASS.LTC128B.128 [R249+0xa100], [R6.64], !P2 ;  /* 0x0a10000006f9efae */ /* 0x000be2000d101d44 */
[----:B------:R-:W-:-:S03]  /*14c0*/  ISETP.GE.AND P6, PT, R2, c[0x0][0x1d4], PT ;  /* 0x0000750002007a0c */ /* 0x000fc60003fc6270 */
[----:B------:R-:W-:Y:S01]  /*14d0*/  LOP3.LUT R0, R0, 0x1c0, RZ, 0xc0, !PT ;  /* 0x000001c000007812 */ /* 0x000fe200078ec0ff */
[----:B--2---:R-:W-:-:S03]  /*14e0*/  IMAD R10, R38, c[0x0][0x1e8], RZ ;  /* 0x00007a00260a7a24 */ /* 0x004fc600078e02ff */
[----:B------:R-:W-:Y:S01]  /*14f0*/  SHF.R.U32.HI R11, RZ, 0x3, R0 ;  /* 0x00000003ff0b7819 */ /* 0x000fe20000011600 */
[C---:B------:R-:W-:Y:S01]  /*1500*/  IMAD R10, R37.reuse, c[0x0][0x1ec], R10 ;  /* 0x00007b00250a7a24 */ /* 0x040fe200078e020a */
[----:B----4-:R-:W-:Y:S01]  /*1510*/  LOP3.LUT R12, R0, 0x8, R30, 0xf8, !PT ;  /* 0x00000008000c7812 */ /* 0x010fe200078ef81e */
[----:B------:R-:W-:Y:S01]  /*1520*/  IMAD.SHL.U32 R13, R128, 0x40, RZ ;  /* 0x00000040800d7824 */ /* 0x000fe200078e00ff */
[----:B------:R-:W-:Y:S01]  /*1530*/  @!P0 SHF.R.S32.HI R0, RZ, 0x1f, R23 ;  /* 0x0000001fff008819 */ /* 0x000fe20000011417 */
[----:B-----5:R-:W-:Y:S01]  /*1540*/  IMAD.WIDE.U32 R6, R37, c[0x0][0x1e8], R8 ;  /* 0x00007a0025067a25 */ /* 0x020fe200078e0008 */
[----:B-1----:R-:W-:Y:S02]  /*1550*/  @!P0 LEA R8, P4, R2, R4, 0x1 ;  /* 0x0000000402088211 */ /* 0x002fe400078808ff */
[----:B------:R-:W-:Y:S01]  /*1560*/  @!P0 LEA.HI R0, R0, R23, RZ, 0x3 ;  /* 0x0000001700008211 */ /* 0x000fe200078f18ff */
[----:B------:R-:W-:Y:S01]  /*1570*/  IMAD.IADD R7, R7, 0x1, R10 ;  /* 0x0000000107077824 */ /* 0x000fe200078e020a */
[----:B---3--:R-:W-:Y:S01]  /*1580*/  @!P0 LEA.HI.X R9, R2, R5, R3, 0x1, P4 ;  /* 0x0000000502098211 */ /* 0x008fe200020f0c03 */
[----:B------:R-:W-:Y:S01]  /*1590*/  IMAD R10, R24, c[0x0][0x1f0], RZ ;  /* 0x00007c00180a7a24 */ /* 0x000fe200078e02ff */
[----:B------:R-:W-:Y:S01]  /*15a0*/  @!P0 LOP3.LUT R2, R14, 0xfffffff8, RZ, 0xc0, !PT ;  /* 0xfffffff80e028812 */ /* 0x000fe200078ec0ff */
[----:B------:R-:W-:Y:S01]  /*15b0*/  IMAD.WIDE.U32 R40, R25, c[0x0][0x1f0], R6 ;  /* 0x00007c0019287a25 */ /* 0x000fe200078e0006 */
[----:B------:R-:W-:Y:S01]  /*15c0*/  @!P0 LOP3.LUT R0, R0, 0xfffffff8, RZ, 0xc0, !PT ;  /* 0xfffffff800008812 */ /* 0x000fe200078ec0ff */
[----:B------:R1:W-:Y:S01]  /*15d0*/  @!P0 LDGSTS.E.BYPASS.LTC128B.128 [R249+0x3100], [R8.64], !P3 ;  /* 0x0310000008f98fae */ /* 0x0003e2000d901d44 */
[----:B------:R-:W-:Y:S01]  /*15e0*/  ISETP.GE.AND P3, PT, R16, 0x1, PT ;  /* 0x000000011000780c */ /* 0x000fe20003f66270 */
[--C-:B------:R-:W-:Y:S01]  /*15f0*/  @!P0 IMAD.WIDE R2, R2, 0x2, R4.reuse ;  /* 0x0000000202028825 */ /* 0x100fe200078e0204 */
[----:B------:R-:W-:Y:S01]  /*1600*/  ISETP.GE.AND P4, PT, R23, c[0x0][0x1d4], PT ;  /* 0x0000750017007a0c */ /* 0x000fe20003f86270 */
[----:B------:R2:W-:Y:S01]  /*1610*/  STL.64 [R1+0x18], R40 ;  /* 0x0000182801007387 */ /* 0x0005e20000100a00 */
[----:B------:R-:W-:Y:S01]  /*1620*/  LOP3.LUT R17, R12, R11, RZ, 0x3c, !PT ;  /* 0x0000000b0c117212 */ /* 0x000fe200078e3cff */
[----:B------:R-:W-:Y:S01]  /*1630*/  @!P0 IMAD.WIDE R4, R0, 0x2, R4 ;  /* 0x0000000200048825 */ /* 0x000fe200078e0204 */
[----:B------:R-:W-:Y:S01]  /*1640*/  LOP3.LUT R0, R29, 0xfffffff0, RZ, 0xc0, !PT ;  /* 0xfffffff01d007812 */ /* 0x000fe200078ec0ff */
[----:B------:R3:W-:Y:S01]  /*1650*/  @!P0 LDGSTS.E.BYPASS.LTC128B.128 [R249+0x7100], [R2.64], !P1 ;  /* 0x0710000002f98fae */ /* 0x0007e2000c901d44 */
[C---:B------:R-:W-:Y:S01]  /*1660*/  ISETP.GE.AND P1, PT, R16.reuse, 0x41, PT ;  /* 0x000000411000780c */ /* 0x040fe20003f26270 */
[----:B------:R-:W-:Y:S01]  /*1670*/  IMAD R10, R25, c[0x0][0x1f4], R10 ;  /* 0x00007d00190a7a24 */ /* 0x000fe200078e020a */
[----:B------:R-:W-:Y:S01]  /*1680*/  SEL R11, RZ, 0x1, P6 ;  /* 0x00000001ff0b7807 */ /* 0x000fe20003000000 */
[----:B------:R4:W-:Y:S01]  /*1690*/  @!P0 LDGSTS.E.BYPASS.LTC128B.128 [R249+0xb100], [R4.64], !P2 ;  /* 0x0b10000004f98fae */ /* 0x0009e2000d101d44 */
[----:B------:R-:W-:Y:S01]  /*16a0*/  IMAD.MOV.U32 R130, RZ, RZ, R40 ;  /* 0x000000ffff827224 */ /* 0x000fe200078e0028 */
[----:B------:R-:W-:Y:S01]  /*16b0*/  ISETP.GE.AND P2, PT, R16, 0x21, PT ;  /* 0x000000211000780c */ /* 0x000fe20003f46270 */
[----:B------:R-:W-:Y:S01]  /*16c0*/  IMAD.IADD R131, R41, 0x1, R10 ;  /* 0x0000000129837824 */ /* 0x000fe200078e020a */
[----:B------:R-:W0:Y:S01]  /*16d0*/  LDGDEPBAR ;  /* 0x00000000000079af */ /* 0x000e220000000000 */
[----:B------:R-:W-:-:S02]  /*16e0*/  IMAD.IADD R0, R125, 0x1, -R0 ;  /* 0x000000017d007824 */ /* 0x000fc400078e0a00 */
[----:B------:R-:W-:Y:S01]  /*16f0*/  IMAD R10, R38, c[0x0][0x210], RZ ;  /* 0x00008400260a7a24 */ /* 0x000fe200078e02ff */
[----:B------:R-:W-:Y:S03]  /*1700*/  STL.64 [R1+0x10], R130 ;  /* 0x0000108201007387 */ /* 0x000fe60000100a00 */
[----:B------:R-:W-:Y:S02]  /*1710*/  IMAD R10, R37, c[0x0][0x214], R10 ;  /* 0x00008500250a7a24 */ /* 0x000fe400078e020a */
[----:B---3--:R-:W-:-:S04]  /*1720*/  IMAD.WIDE.U32 R2, R31, R126, R130 ;  /* 0x0000007e1f027225 */ /* 0x008fc800078e0082 */
[----:B------:R-:W-:Y:S01]  /*1730*/  IMAD.IADD R3, R3, 0x1, R28 ;  /* 0x0000000103037824 */ /* 0x000fe200078e021c */
[----:B------:R-:W-:Y:S01]  /*1740*/  @P3 LEA R6, P0, R2, c[0x0][0x1c8], 0x1 ;  /* 0x0000720002063a11 */ /* 0x000fe200078008ff */
[----:B----4-:R-:W-:Y:S01]  /*1750*/  IMAD.IADD R5, R21, 0x1, R19 ;  /* 0x0000000115057824 */ /* 0x010fe200078e0213 */
[----:B------:R-:W-:Y:S01]  /*1760*/  SHF.R.S32.HI R4, RZ, 0x1f, R0 ;  /* 0x0000001fff047819 */ /* 0x000fe20000011400 */
[----:B------:R-:W-:Y:S01]  /*1770*/  IMAD.WIDE.U32 R18, R124, 0x40, RZ ;  /* 0x000000407c127825 */ /* 0x000fe200078e00ff */
[----:B------:R-:W-:Y:S02]  /*1780*/  @P3 LEA.HI.X R7, R2, c[0x0][0x1cc], R3, 0x1, P0 ;  /* 0x0000730002073a11 */ /* 0x000fe400000f0c03 */
[----:B-1----:R-:W-:Y:S02]  /*1790*/  @P2 LEA R8, P0, R124, R2, 0x5 ;  /* 0x000000027c082211 */ /* 0x002fe400078028ff */
[----:B------:R-:W-:Y:S01]  /*17a0*/  LEA.HI R15, R4, R0, RZ, 0x3 ;  /* 0x00000000040f7211 */ /* 0x000fe200078f18ff */
[----:B------:R1:W-:Y:S01]  /*17b0*/  @P3 LDGSTS.E.BYPASS.LTC128B.128 [R249+0xc100], [R6.64], !P6 ;  /* 0x0c10000006f93fae */ /* 0x0003e2000f101d44 */
[----:B------:R-:W-:-:S02]  /*17c0*/  @P2 LEA.HI.X R14, R124, R3, R128, 0x5, P0 ;  /* 0x000000037c0e2211 */ /* 0x000fc400000f2c80 */
[----:B------:R-:W-:Y:S01]  /*17d0*/  @P1 IADD3 R9, P0, R2, R18, RZ ;  /* 0x0000001202091210 */ /* 0x000fe20007f1e0ff */
[----:B------:R1:W-:Y:S01]  /*17e0*/  @P3 LDGSTS.E.BYPASS.LTC128B.128 [R249+0xf100], [R6.64+0x80], !P5 ;  /* 0x0f10008006f93fae */ /* 0x0003e2000e901d44 */
[----:B------:R-:W-:Y:S02]  /*17f0*/  LOP3.LUT R4, R15, 0xfffffff8, RZ, 0xc0, !PT ;  /* 0xfffffff80f047812 */ /* 0x000fe400078ec0ff */
[----:B------:R-:W-:Y:S01]  /*1800*/  @P1 IADD3.X R13, R3, R19, R13, P0, !PT ;  /* 0x00000013030d1210 */ /* 0x000fe200007fe40d */
[----:B------:R1:W-:Y:S01]  /*1810*/  @P3 LDGSTS.E.BYPASS.LTC128B.128 [R249+0x12100], [R6.64+0x100], !P4 ;  /* 0x1210010006f93fae */ /* 0x0003e2000e101d44 */
[----:B------:R-:W-:Y:S01]  /*1820*/  @P2 LEA R2, P0, R8, c[0x0][0x1c8], 0x1 ;  /* 0x0000720008022a11 */ /* 0x000fe200078008ff */
[----:B------:R-:W-:Y:S01]  /*1830*/  IMAD.IADD R12, R0, 0x1, -R4 ;  /* 0x00000001000c7824 */ /* 0x000fe200078e0a04 */
[----:B------:R-:W-:Y:S01]  /*1840*/  SEL R0, RZ, 0xffffffff, P5 ;  /* 0xffffffffff007807 */ /* 0x000fe20002800000 */
[----:B------:R-:W-:Y:S01]  /*1850*/  IMAD.MOV.U32 R4, RZ, RZ, R20 ;  /* 0x000000ffff047224 */ /* 0x000fe200078e0014 */
[----:B------:R-:W-:-:S02]  /*1860*/  @P2 LEA.HI.X R3, R8, c[0x0][0x1cc], R14, 0x1, P0 ;  /* 0x0000730008032a11 */ /* 0x000fc400000f0c0e */
[C---:B------:R-:W-:Y:S01]  /*1870*/  @P1 LEA R8, P0, R9.reuse, c[0x0][0x1c8], 0x1 ;  /* 0x0000720009081a11 */ /* 0x040fe200078008ff */
[----:B------:R-:W-:Y:S01]  /*1880*/  IMAD.SHL.U32 R0, R0, 0x2, RZ ;  /* 0x0000000200007824 */ /* 0x000fe200078e00ff */
[----:B------:R-:W-:Y:S01]  /*1890*/  LOP3.LUT P3, RZ, R12, 0x4, RZ, 0xc0, !PT ;  /* 0x000000040cff7812 */ /* 0x000fe2000786c0ff */
[----:B------:R3:W-:Y:S01]  /*18a0*/  @P2 LDGSTS.E.BYPASS.LTC128B.128 [R249+0xd100], [R2.64], !P6 ;  /* 0x0d10000002f92fae */ /* 0x0007e2000f101d44 */
[----:B------:R-:W-:Y:S01]  /*18b0*/  @P1 LEA.HI.X R9, R9, c[0x0][0x1cc], R13, 0x1, P0 ;  /* 0x0000730009091a11 */ /* 0x000fe200000f0c0d */
[----:B------:R-:W-:Y:S01]  /*18c0*/  IMAD.WIDE.U32 R4, R37, c[0x0][0x210], R4 ;  /* 0x0000840025047a25 */ /* 0x000fe200078e0004 */
[----:B------:R-:W-:Y:S01]  /*18d0*/  LOP3.LUT R11, R0, 0x2, R11, 0xe2, !PT ;  /* 0x00000002000b7812 */ /* 0x000fe200078ee20b */
[----:B------:R3:W-:Y:S01]  /*18e0*/  @P2 LDGSTS.E.BYPASS.LTC128B.128 [R249+0x10100], [R2.64+0x80], !P5 ;  /* 0x1010008002f92fae */ /* 0x0007e2000e901d44 */
[----:B------:R-:W-:Y:S01]  /*18f0*/  LOP3.LUT P0, RZ, R36, 0x2, RZ, 0xc0, !PT ;  /* 0x0000000224ff7812 */ /* 0x000fe2000780c0ff */
[----:B------:R-:W-:Y:S02]  /*1900*/  IMAD R0, R24, c[0x0][0x218], RZ ;  /* 0x0000860018007a24 */ /* 0x000fe400078e02ff */
[----:B------:R3:W-:Y:S01]  /*1910*/  @P2 LDGSTS.E.BYPASS.LTC128B.128 [R249+0x13100], [R2.64+0x100], !P4 ;  /* 0x1310010002f92fae */ /* 0x0007e2000e101d44 */
[----:B------:R-:W-:Y:S01]  /*1920*/  IMAD.IADD R5, R5, 0x1, R10 ;  /* 0x0000000105057824 */ /* 0x000fe200078e020a */
[----:B------:R-:W-:Y:S01]  /*1930*/  LOP3.LUT P2, RZ, R12, 0x2, RZ, 0xc0, !PT ;  /* 0x000000020cff7812 */ /* 0x000fe2000784c0ff */
[----:B------:R-:W-:Y:S01]  /*1940*/  IMAD R10, R25, c[0x0][0x21c], R0 ;  /* 0x00008700190a7a24 */ /* 0x000fe200078e0200 */
[----:B------:R4:W-:Y:S01]  /*1950*/  @P1 LDGSTS.E.BYPASS.LTC128B.128 [R249+0xe100], [R8.64], !P6 ;  /* 0x0e10000008f91fae */ /* 0x0009e2000f101d44 */
[----:B------:R-:W-:-:S02]  /*1960*/  IMAD R0, R27, 0x200, R17 ;  /* 0x000002001b007824 */ /* 0x000fc400078e0211 */
[----:B--2---:R-:W-:Y:S01]  /*1970*/  IMAD.WIDE.U32 R40, R25, c[0x0][0x218], R4 ;  /* 0x0000860019287a25 */ /* 0x004fe200078e0004 */
[----:B------:R4:W-:Y:S01]  /*1980*/  @P1 LDGSTS.E.BYPASS.LTC128B.128 [R249+0x11100], [R8.64+0x80], !P5 ;  /* 0x1110008008f91fae */ /* 0x0009e2000e901d44 */
[----:B------:R-:W-:Y:S02]  /*1990*/  SEL R4, RZ, 0x4, P4 ;  /* 0x00000004ff047807 */ /* 0x000fe40002000000 */
[----:B------:R-:W-:Y:S01]  /*19a0*/  IMAD.SHL.U32 R224, R0, 0x2, RZ ;  /* 0x0000000200e07824 */ /* 0x000fe200078e00ff */
[----:B------:R4:W-:Y:S01]  /*19b0*/  @P1 LDGSTS.E.BYPASS.LTC128B.128 [R249+0x14100], [R8.64+0x100], !P4 ;  /* 0x1410010008f91fae */ /* 0x0009e2000e101d44 */
[----:B------:R-:W-:Y:S02]  /*19c0*/  IMAD.IADD R23, R41, 0x1, R10 ;  /* 0x0000000129177824 */ /* 0x000fe400078e020a */
[----:B------:R-:W-:Y:S01]  /*19d0*/  IMAD.MOV.U32 R22, RZ, RZ, R40 ;  /* 0x000000ffff167224 */ /* 0x000fe200078e0028 */
[----:B------:R-:W0:Y:S01]  /*19e0*/  LDGDEPBAR ;  /* 0x00000000000079af */ /* 0x000e220000000000 */
[----:B------:R-:W-:-:S02]  /*19f0*/  IADD3 R0, R224, 0xc100, RZ ;  /* 0x0000c100e0007810 */ /* 0x000fc40007ffe0ff */
[----:B------:R-:W-:Y:S01]  /*1a00*/  IADD3 R231, R224, 0xc120, RZ ;  /* 0x0000c120e0e77810 */ /* 0x000fe20007ffe0ff */
[----:B------:R-:W-:Y:S01]  /*1a10*/  STL.64 [R1+0x38], R40 ;  /* 0x0000382801007387 */ /* 0x000fe20000100a00 */
[----:B------:R-:W-:-:S03]  /*1a20*/  @P0 IADD3 R231, R0, -0x20, RZ ;  /* 0xffffffe000e70810 */ /* 0x000fc60007ffe0ff */
[----:B------:R-:W-:Y:S01]  /*1a30*/  STL.64 [R1+0x28], R22 ;  /* 0x0000281601007387 */ /* 0x000fe20000100a00 */
[----:B------:R-:W-:Y:S01]  /*1a40*/  IADD3 R248, R231, 0x800, RZ ;  /* 0x00000800e7f87810 */ /* 0x000fe20007ffe0ff */
[----:B---3--:R-:W-:Y:S01]  /*1a50*/  IMAD.SHL.U32 R2, R12, 0x40, RZ ;  /* 0x000000400c027824 */ /* 0x008fe200078e00ff */
[----:B------:R-:W-:Y:S01]  /*1a60*/  LOP3.LUT R12, R11, R4, RZ, 0xfc, !PT ;  /* 0x000000040b0c7212 */ /* 0x000fe200078efcff */
[----:B------:R-:W-:Y:S01]  /*1a70*/  IMAD.SHL.U32 R3, R27, 0x8, RZ ;  /* 0x000000081b037824 */ /* 0x000fe200078e00ff */
[----:B------:R-:W-:Y:S01]  /*1a80*/  IADD3 R247, R231, 0x1000, RZ ;  /* 0x00001000e7f77810 */ /* 0x000fe20007ffe0ff */
[----:B------:R-:W-:Y:S01]  /*1a90*/  IMAD.SHL.U32 R4, R15, 0x40, RZ ;  /* 0x000000400f047824 */ /* 0x000fe200078e00ff */
[----:B------:R-:W-:Y:S02]  /*1aa0*/  LOP3.LUT R2, R2, 0x1c0, RZ, 0xc0, !PT ;  /* 0x000001c002027812 */ /* 0x000fe400078ec0ff */
[----:B------:R-:W-:Y:S02]  /*1ab0*/  IADD3 R246, R231, 0x1800, RZ ;  /* 0x00001800e7f67810 */ /* 0x000fe40007ffe0ff */
[----:B------:R-:W-:-:S02]  /*1ac0*/  LOP3.LUT R3, R2, 0x8, R3, 0xf8, !PT ;  /* 0x0000000802037812 */ /* 0x000fc400078ef803 */
[----:B------:R-:W-:Y:S01]  /*1ad0*/  SHF.R.U32.HI R2, RZ, 0x3, R2 ;  /* 0x00000003ff027819 */ /* 0x000fe20000011602 */
[----:B------:R-:W-:-:S04]  /*1ae0*/  DEPBAR.LE SB0, 0x1 ;  /* 0x000080400000791a */ /* 0x000fc80000000000 */
[----:B------:R-:W-:Y:S01]  /*1af0*/  LOP3.LUT R5, R3, R2, RZ, 0x3c, !PT ;  /* 0x0000000203057212 */ /* 0x000fe200078e3cff */
[----:B------:R-:W-:Y:S01]  /*1b00*/  IMAD.WIDE.U32 R2, R31, R34, R22 ;  /* 0x000000221f027225 */ /* 0x000fe200078e0016 */
[----:B------:R-:W-:Y:S01]  /*1b10*/  BAR.SYNC.DEFER_BLOCKING 0x0 ;  /* 0x0000000000007b1d */ /* 0x000fe20000010000 */
[----:B------:R-:W-:Y:S02]  /*1b20*/  IADD3 R245, R231, 0x2000, RZ ;  /* 0x00002000e7f57810 */ /* 0x000fe40007ffe0ff */
[----:B------:R-:W-:Y:S01]  /*1b30*/  LOP3.LUT R4, R5, 0xfffffe00, R4, 0xf8, !PT ;  /* 0xfffffe0005047812 */ /* 0x000fe200078ef804 */
[----:B------:R-:W-:Y:S01]  /*1b40*/  IMAD.IADD R0, R3, 0x1, R32 ;  /* 0x0000000103007824 */ /* 0x000fe200078e0220 */
[----:B-1----:R-:W-:Y:S01]  /*1b50*/  LEA R6, P0, R2, c[0x0][0x1f8], 0x1 ;  /* 0x00007e0002067a11 */ /* 0x002fe200078008ff */
[----:B------:R-:W-:Y:S01]  /*1b60*/  IMAD.MOV.U32 R5, RZ, RZ, 0x10 ;  /* 0x00000010ff057424 */ /* 0x000fe200078e00ff */
[----:B------:R-:W-:Y:S01]  /*1b70*/  IADD3 R244, R231, 0x2800, RZ ;  /* 0x00002800e7f47810 */ /* 0x000fe20007ffe0ff */
[----:B------:R-:W-:Y:S01]  /*1b80*/  IMAD.IADD R208, R4, 0x1, R208 ;  /* 0x0000000104d07824 */ /* 0x000fe200078e02d0 */
[----:B------:R-:W-:Y:S01]  /*1b90*/  LEA.HI.X R7, R2, c[0x0][0x1fc], R0, 0x1, P0 ;  /* 0x00007f0002077a11 */ /* 0x000fe200000f0c00 */
[----:B------:R-:W-:Y:S01]  /*1ba0*/  IMAD.MOV.U32 R0, RZ, RZ, c[0x0][0x208] ;  /* 0x00008200ff007624 */ /* 0x000fe200078e00ff */
[----:B------:R-:W-:Y:S01]  /*1bb0*/  SEL R5, R5, 0xfffffff0, !P2 ;  /* 0xfffffff005057807 */ /* 0x000fe20005000000 */
[----:B------:R-:W-:Y:S01]  /*1bc0*/  IMAD.MOV.U32 R2, RZ, RZ, 0x6 ;  /* 0x00000006ff027424 */ /* 0x000fe200078e00ff */
[----:B------:R-:W-:Y:S01]  /*1bd0*/  LEA R216, R208, 0x100, 0x1 ;  /* 0x00000100d0d87811 */ /* 0x000fe200078e08ff */
[----:B------:R-:W-:Y:S01]  /*1be0*/  IMAD.MOV.U32 R3, RZ, RZ, 0x20 ;  /* 0x00000020ff037424 */ /* 0x000fe200078e00ff */
[----:B------:R-:W-:Y:S01]  /*1bf0*/  IADD3 R243, R231, 0x3000, RZ ;  /* 0x00003000e7f37810 */ /* 0x000fe20007ffe0ff */
[C---:B------:R-:W-:Y:S01]  /*1c00*/  IMAD.SHL.U32 R17, R0.reuse, 0x40, RZ ;  /* 0x0000004000117824 */ /* 0x040fe200078e00ff */
[----:B------:R-:W-:Y:S01]  /*1c10*/  SHF.L.U64.HI R13, R0, R2, c[0x0][0x20c] ;  /* 0x00008300000d7619 */ /* 0x000fe20000010202 */
[----:B------:R-:W-:Y:S01]  /*1c20*/  IMAD R212, R5, 0x2, R216 ;  /* 0x0000000205d47824 */ /* 0x000fe200078e02d8 */
[----:B------:R-:W-:Y:S01]  /*1c30*/  SEL R0, R3, 0xffffffe0, !P3 ;  /* 0xffffffe003007807 */ /* 0x000fe20005800000 */
[----:B------:R-:W-:Y:S01]  /*1c40*/  IMAD.SHL.U32 R208, R208, 0x2, RZ ;  /* 0x00000002d0d07824 */ /* 0x000fe200078e00ff */
[----:B------:R-:W-:-:S02]  /*1c50*/  IADD3 R14, P1, P0, R17, 0x80, R6 ;  /* 0x00000080110e7810 */ /* 0x000fc4000783e006 */
[----:B------:R-:W-:Y:S01]  /*1c60*/  LOP3.LUT R3, R12, 0x1, RZ, 0xc0, !PT ;  /* 0x000000010c037812 */ /* 0x000fe200078ec0ff */
[C---:B------:R-:W-:Y:S01]  /*1c70*/  IMAD R216, R0.reuse, 0x2, R216 ;  /* 0x0000000200d87824 */ /* 0x040fe200078e02d8 */
[----:B------:R-:W-:Y:S01]  /*1c80*/  LDSM.16.M88.4 R156, [R208+0x100] ;  /* 0x00010000d09c783b */ /* 0x000fe20000000200 */
[----:B------:R-:W-:Y:S01]  /*1c90*/  IMAD R220, R0, 0x2, R212 ;  /* 0x0000000200dc7824 */ /* 0x000fe200078e02d4 */
[----:B------:R-:W-:Y:S02]  /*1ca0*/  IADD3.X R15, R13, RZ, R7, P1, P0 ;  /* 0x000000ff0d0f7210 */ /* 0x000fe40000fe0407 */
[----:B------:R-:W-:Y:S01]  /*1cb0*/  LDSM.16.M88.4 R192, [R208+0x4100] ;  /* 0x00410000d0c0783b */ /* 0x000fe20000000200 */
[C---:B------:R-:W-:Y:S02]  /*1cc0*/  IADD3 R10, P1, P0, R17.reuse, 0x100, R6 ;  /* 0x00000100110a7810 */ /* 0x040fe4000783e006 */
[----:B------:R-:W-:Y:S01]  /*1cd0*/  IADD3 R2, P2, R17, R6, RZ ;  /* 0x0000000611027210 */ /* 0x000fe20007f5e0ff */
[----:B------:R-:W-:Y:S01]  /*1ce0*/  LDSM.16.M88.4 R160, [R212] ;  /* 0x00000000d4a0783b */ /* 0x000fe20000000200 */
[----:B------:R-:W-:-:S02]  /*1cf0*/  ISETP.NE.U32.AND P3, PT, R3, 0x1, PT ;  /* 0x000000010300780c */ /* 0x000fc40003f65070 */
[C-C-:B------:R-:W-:Y:S01]  /*1d00*/  IADD3.X R11, R13.reuse, RZ, R7.reuse, P1, P0 ;  /* 0x000000ff0d0b7210 */ /* 0x140fe20000fe0407 */
[----:B------:R-:W-:Y:S01]  /*1d10*/  LDSM.16.M88.4 R196, [R212+0x4000] ;  /* 0x00400000d4c4783b */ /* 0x000fe20000000200 */
[----:B----4-:R-:W-:Y:S01]  /*1d20*/  IADD3 R8, P0, R2, R17, RZ ;  /* 0x0000001102087210 */ /* 0x010fe20007f1e0ff */
[----:B------:R-:W-:Y:S01]  /*1d30*/  IMAD.X R3, R13, 0x1, R7, P2 ;  /* 0x000000010d037824 */ /* 0x000fe200010e0607 */
[----:B------:R-:W-:Y:S01]  /*1d40*/  LOP3.LUT P1, RZ, R12, 0x2, RZ, 0xc0, !PT ;  /* 0x000000020cff7812 */ /* 0x000fe2000782c0ff */
[----:B------:R-:W-:Y:S01]  /*1d50*/  LDSM.16.M88.4 R184, [R216] ;  /* 0x00000000d8b8783b */ /* 0x000fe20000000200 */
[C---:B------:R-:W-:Y:S01]  /*1d60*/  ISETP.LT.OR P2, PT, R16.reuse, 0x1, P3 ;  /* 0x000000011000780c */ /* 0x040fe20001f41670 */
[----:B------:R-:W-:Y:S01]  /*1d70*/  IMAD.X R9, R3, 0x1, R13, P0 ;  /* 0x0000000103097824 */ /* 0x000fe200000e060d */
[----:B------:R-:W-:Y:S01]  /*1d80*/  ISETP.LT.OR P0, PT, R16, 0x1, !P1 ;  /* 0x000000011000780c */ /* 0x000fe20004f01670 */
[----:B------:R-:W-:Y:S01]  /*1d90*/  LDSM.16.M88.4 R200, [R216+0x4000] ;  /* 0x00400000d8c8783b */ /* 0x000fe20000000200 */
[----:B------:R-:W-:-:S02]  /*1da0*/  IADD3 R242, R231, 0x3800, RZ ;  /* 0x00003800e7f27810 */ /* 0x000fc40007ffe0ff */
[C---:B------:R-:W-:Y:S01]  /*1db0*/  IADD3 R241, R231.reuse, 0x4000, RZ ;  /* 0x00004000e7f17810 */ /* 0x040fe20007ffe0ff */
[----:B------:R-:W-:Y:S01]  /*1dc0*/  LDSM.16.M88.4 R188, [R220] ;  /* 0x00000000dcbc783b */ /* 0x000fe20000000200 */
[C---:B------:R-:W-:Y:S02]  /*1dd0*/  IADD3 R240, R231.reuse, 0x4800, RZ ;  /* 0x00004800e7f07810 */ /* 0x040fe40007ffe0ff */
[C---:B------:R-:W-:Y:S01]  /*1de0*/  IADD3 R239, R231.reuse, 0x5000, RZ ;  /* 0x00005000e7ef7810 */ /* 0x040fe20007ffe0ff */
[----:B------:R-:W-:Y:S01]  /*1df0*/  LDSM.16.M88.4 R204, [R220+0x4000] ;  /* 0x00400000dccc783b */ /* 0x000fe20000000200 */
[C---:B------:R-:W-:Y:S02]  /*1e00*/  IADD3 R238, R231.reuse, 0x5800, RZ ;  /* 0x00005800e7ee7810 */ /* 0x040fe40007ffe0ff */
[C---:B------:R-:W-:Y:S01]  /*1e10*/  IADD3 R237, R231.reuse, 0x6000, RZ ;  /* 0x00006000e7ed7810 */ /* 0x040fe20007ffe0ff */
[----:B------:R-:W-:Y:S01]  /*1e20*/  LDSM.16.M88.4 R208, [R208+0x8100] ;  /* 0x00810000d0d0783b */ /* 0x000fe20000000200 */
[----:B------:R-:W-:-:S02]  /*1e30*/  IADD3 R236, R231, 0x6800, RZ ;  /* 0x00006800e7ec7810 */ /* 0x000fc40007ffe0ff */
[C---:B------:R-:W-:Y:S01]  /*1e40*/  IADD3 R235, R231.reuse, 0x7000, RZ ;  /* 0x00007000e7eb7810 */ /* 0x040fe20007ffe0ff */
[----:B------:R-:W-:Y:S01]  /*1e50*/  LDSM.16.M88.4 R212, [R212+0x8000] ;  /* 0x00800000d4d4783b */ /* 0x000fe20000000200 */
[C---:B------:R-:W-:Y:S02]  /*1e60*/  IADD3 R234, R231.reuse, 0x7800, RZ ;  /* 0x00007800e7ea7810 */ /* 0x040fe40007ffe0ff */
[C---:B------:R-:W-:Y:S01]  /*1e70*/  IADD3 R233, R231.reuse, 0x8000, RZ ;  /* 0x00008000e7e97810 */ /* 0x040fe20007ffe0ff */
[----:B------:R-:W-:Y:S01]  /*1e80*/  LDSM.16.M88.4 R216, [R216+0x8000] ;  /* 0x00800000d8d8783b */ /* 0x000fe20000000200 */
[----:B------:R-:W-:-:S03]  /*1e90*/  IADD3 R232, R231, 0x8800, RZ ;  /* 0x00008800e7e87810 */ /* 0x000fc60007ffe0ff */
[----:B------:R-:W-:Y:S04]  /*1ea0*/  LDSM.16.M88.4 R220, [R220+0x8000] ;  /* 0x00800000dcdc783b */ /* 0x000fe80000000200 */
[----:B------:R-:W-:Y:S06]  /*1eb0*/  BAR.SYNC.DEFER_BLOCKING 0x0 ;  /* 0x0000000000007b1d */ /* 0x000fec0000010000 */
[----:B------:R-:W-:-:S04]  /*1ec0*/  DEPBAR.LE SB0, 0x0 ;  /* 0x000080000000791a */ /* 0x000fc80000000000 */
[----:B------:R-:W-:Y:S06]  /*1ed0*/  BAR.SYNC.DEFER_BLOCKING 0x0 ;  /* 0x0000000000007b1d */ /* 0x000fec0000010000 */
[----:B------:R-:W1:Y:S04]  /*1ee0*/  LDSM.16.M88.4 R20, [R224+0xc100] ;  /* 0x00c10000e014783b */ /* 0x000e680000000200 */
[----:B------:R-:W2:Y:S04]  /*1ef0*/  LDSM.16.M88.4 R28, [R224+0xc900] ;  /* 0x00c90000e01c783b */ /* 0x000ea80000000200 */
[----:B------:R-:W-:Y:S04]  /*1f00*/  LDSM.16.M88.4 R52, [R224+0xd100] ;  /* 0x00d10000e034783b */ /* 0x000fe80000000200 */
[----:B------:R-:W-:Y:S04]  /*1f10*/  LDSM.16.M88.4 R56, [R224+0xd900] ;  /* 0x00d90000e038783b */ /* 0x000fe80000000200 */
[----:B------:R-:W-:Y:S04]  /*1f20*/  LDSM.16.M88.4 R60, [R224+0xe100] ;  /* 0x00e10000e03c783b */ /* 0x000fe80000000200 */
[----:B------:R-:W-:Y:S04]  /*1f30*/  LDSM.16.M88.4 R64, [R224+0xe900] ;  /* 0x00e90000e040783b */ /* 0x000fe80000000200 */
[----:B------:R-:W3:Y:S04]  /*1f40*/  LDSM.16.M88.4 R48, [R231] ;  /* 0x00000000e730783b */ /* 0x000ee80000000200 */
[----:B------:R-:W4:Y:S04]  /*1f50*/  LDSM.16.M88.4 R44, [R231+0x800] ;  /* 0x00080000e72c783b */ /* 0x000f280000000200 */
[----:B------:R-:W-:Y:S04]  /*1f60*/  LDSM.16.M88.4 R76, [R231+0x1000] ;  /* 0x00100000e74c783b */ /* 0x000fe80000000200 */
[----:B------:R-:W5:Y:S04]  /*1f70*/  LDSM.16.M88.4 R88, [R231+0x1800] ;  /* 0x00180000e758783b */ /* 0x000f680000000200 */
[----:B------:R-:W4:Y:S01]  /*1f80*/  LDSM.16.M88.4 R112, [R231+0x2000] ;  /* 0x00200000e770783b */ /* 0x000f220000000200 */
[C---:B-1----:R-:W-:Y:S03]  /*1f90*/  HMMA.16816.F32 R32, R156.reuse, R22, RZ ;  /* 0x000000169c20723c */ /* 0x042fe600000018ff */
[----:B------:R-:W1:Y:S04]  /*1fa0*/  LDSM.16.M88.4 R116, [R231+0x2800] ;  /* 0x00280000e774783b */ /* 0x000e680000000200 */
[----:B------:R-:W-:Y:S01]  /*1fb0*/  @!PT LDS RZ, [RZ] ;  /* 0x00000000fffff984 */ /* 0x000fe20000000800 */
[----:B------:R-:W-:Y:S01]  /*1fc0*/  @!PT LDS RZ, [RZ] ;  /* 0x00000000fffff984 */ /* 0x000fe20000000800 */
[----:B------:R-:W-:Y:S01]  /*1fd0*/  @!PT LDS RZ, [RZ] ;  /* 0x00000000fffff984 */ /* 0x000fe20000000800 */
[----:B------:R1:W-:Y:S01]  /*1fe0*/  LDGSTS.E.BYPASS.LTC128B.128 [R249+0x100], [R6.64], !P2 ;  /* 0x0010000006f97fae */ /* 0x0003e2000d101d44 */
[----:B------:R-:W-:Y:S01]  /*1ff0*/  LOP3.LUT P2, RZ, R12, 0x4, RZ, 0xc0, !PT ;  /* 0x000000040cff7812 */ /* 0x000fe2000784c0ff */
[----:B--2---:R-:W-:Y:S02]  /*2000*/  HMMA.16816.F32 R24, R156, R28, RZ ;  /* 0x0000001c9c18723c */ /* 0x004fe400000018ff */
[----:B------:R2:W-:Y:S01]  /*2010*/  LDGSTS.E.BYPASS.LTC128B.128 [R249+0x3100], [R6.64+0x80], !P0 ;  /* 0x0310008006f97fae */ /* 0x0005e2000c101d44 */
[----:B------:R-:W-:-:S05]  /*2020*/  ISETP.LT.OR P0, PT, R16, 0x1, !P2 ;  /* 0x000000011000780c */ /* 0x000fca0005701670 */
[C---:B------:R-:W-:Y:S08]  /*2030*/  HMMA.16816.F32 R40, R156.reuse, R20, RZ ;  /* 0x000000149c28723c */ /* 0x040ff000000018ff */
[----:B------:R2:W-:Y:S01]  /*2040*/  LDGSTS.E.BYPASS.LTC128B.128 [R249+0x6100], [R6.64+0x100], !P0 ;  /* 0x0610010006f97fae */ /* 0x0005e2000c101d44 */
[C---:B------:R-:W-:Y:S01]  /*2050*/  ISETP.LT.OR P0, PT, R16.reuse, 0x21, P3 ;  /* 0x000000211000780c */ /* 0x040fe20001f01670 */
[----:B------:R-:W-:Y:S01]  /*2060*/  HMMA.16816.F32 R20, R156, R30, RZ ;  /* 0x0000001e9c14723c */ /* 0x000fe200000018ff */
[----:B------:R-:W-:-:S07]  /*2070*/  ISETP.LT.OR P3, PT, R16, 0x41, P3 ;  /* 0x000000411000780c */ /* 0x000fce0001f61670 */
[C---:B---3--:R-:W-:Y:S04]  /*2080*/  HMMA.16816.F32 R92, R160.reuse, R50, R32 ;  /* 0x00000032a05c723c */ /* 0x048fe80000001820 */
[----:B------:R3:W-:Y:S01]  /*2090*/  LDGSTS.E.BYPASS.LTC128B.128 [R249+0x1100], [R2.64], !P0 ;  /* 0x0110000002f97fae */ /* 0x0007e2000c101d44 */
[C---:B------:R-:W-:Y:S02]  /*20a0*/  ISETP.LT.OR P0, PT, R16.reuse, 0x21, !P1 ;  /* 0x000000211000780c */ /* 0x040fe40004f01670 */
[C---:B------:R-:W-:Y:S01]  /*20b0*/  ISETP.LT.OR P1, PT, R16.reuse, 0x41, !P1 ;  /* 0x000000411000780c */ /* 0x040fe20004f21670 */
[----:B----4-:R-:W-:Y:S08]  /*20c0*/  HMMA.16816.F32 R96, R160, R44, R24 ;  /* 0x0000002ca060723c */ /* 0x010ff00000001818 */
[----:B------:R-:W-:Y:S02]  /*20d0*/  HMMA.16816.F32 R28, R156, R56, RZ ;  /* 0x000000389c1c723c */ /* 0x000fe400000018ff */
[----:B------:R4:W-:Y:S01]  /*20e0*/  LDGSTS.E.BYPASS.LTC128B.128 [R249+0x4100], [R14.64], !P0 ;  /* 0x041000000ef97fae */ /* 0x0009e2000c101d44 */
[----:B------:R-:W-:-:S02]  /*20f0*/  ISETP.LT.OR P0, PT, R16, 0x21, !P2 ;  /* 0x000000211000780c */ /* 0x000fc40005701670 */
[----:B------:R-:W-:-:S03]  /*2100*/  ISETP.LT.OR P2, PT, R16, 0x41, !P2 ;  /* 0x000000411000780c */ /* 0x000fc60005741670 */
[----:B------:R-:W-:Y:S01]  /*2110*/  HMMA.16816.F32 R24, R156, R52, RZ ;  /* 0x000000349c18723c */ /* 0x000fe200000018ff */
[----:B---3--:R-:W-:-:S07]  /*2120*/  IMAD.MOV.U32 R2, RZ, RZ, 0x40 ;  /* 0x00000040ff027424 */ /* 0x008fce00078e00ff */
[----:B------:R3:W-:Y:S01]  /*2130*/  LDGSTS.E.BYPASS.LTC128B.128 [R249+0x7100], [R10.64], !P0 ;  /* 0x071000000af97fae */ /* 0x0007e2000c101d44 */
[----:B------:R-:W-:Y:S01]  /*2140*/  LOP3.LUT P0, RZ, R36, 0x4, RZ, 0xc0, !PT ;  /* 0x0000000424ff7812 */ /* 0x000fe2000780c0ff */
[C---:B------:R-:W-:Y:S02]  /*2150*/  HMMA.16816.F32 R32, R156.reuse, R54, RZ ;  /* 0x000000369c20723c */ /* 0x040fe400000018ff */
[----:B------:R3:W-:Y:S01]  /*2160*/  LDGSTS.E.BYPASS.LTC128B.128 [R249+0x2100], [R8.64], !P3 ;  /* 0x0210000008f97fae */ /* 0x0007e2000d901d44 */
[----:B------:R-:W-:Y:S02]  /*2170*/  SEL R2, R2, 0xffffffc0, !P0 ;  /* 0xffffffc002027807 */ /* 0x000fe40004000000 */
[----:B------:R-:W-:Y:S01]  /*2180*/  ISETP.GE.AND P0, PT, R121, 0x61, PT ;  /* 0x000000617900780c */ /* 0x000fe20003f06270 */
[----:B------:R3:W-:Y:S02]  /*2190*/  LDGSTS.E.BYPASS.LTC128B.128 [R249+0x5100], [R8.64+0x80], !P1 ;  /* 0x0510008008f97fae */ /* 0x0007e4000c901d44 */
[----:B------:R-:W-:Y:S01]  /*21a0*/  IMAD.IADD R230, R224, 0x1, R2 ;  /* 0x00000001e0e67824 */ /* 0x000fe200078e0202 */
[----:B------:R-:W-:Y:S01]  /*21b0*/  HMMA.16816.F32 R16, R156, R60, RZ ;  /* 0x0000003c9c10723c */ /* 0x000fe200000018ff */
[----:B------:R3:W-:Y:S01]  /*21c0*/  LDGSTS.E.BYPASS.LTC128B.128 [R249+0x8100], [R8.64+0x100], !P2 ;  /* 0x0810010008f97fae */ /* 0x0007e2000d101d44 */
[----:B------:R-:W-:-:S03]  /*21d0*/  IMAD.IADD R227, R2, 0x1, R231 ;  /* 0x0000000102e37824 */ /* 0x000fc600078e02e7 */
[----:B------:R-:W-:Y:S03]  /*21e0*/  LDSM.16.M88.4 R68, [R230+0xd900] ;  /* 0x00d90000e644783b */ /* 0x000fe60000000200 */
[----:B----4-:R-:W-:Y:S01]  /*21f0*/  HMMA.16816.F32 R12, R156, R62, RZ ;  /* 0x0000003e9c0c723c */ /* 0x010fe200000018ff */
[----:B------:R-:W4:Y:S04]  /*2200*/  LDSM.16.M88.4 R60, [R230+0xc900] ;  /* 0x00c90000e63c783b */ /* 0x000f280000000200 */
[----:B------:R-:W-:Y:S03]  /*2210*/  LDSM.16.M88.4 R72, [R230+0xd100] ;  /* 0x00d10000e648783b */ /* 0x000fe60000000200 */
[----:B------:R-:W-:Y:S01]  /*2220*/  HMMA.16816.F32 R100, R160, R48, R40 ;  /* 0x00000030a064723c */ /* 0x000fe20000001828 */
[----:B------:R-:W1:Y:S04]  /*2230*/  LDSM.16.M88.4 R48, [R230+0xc100] ;  /* 0x00c10000e630783b */ /* 0x000e680000000200 */
[----:B------:R-:W1:Y:S03]  /*2240*/  LDSM.16.M88.4 R80, [R230+0xe100] ;  /* 0x00e10000e650783b */ /* 0x000e660000000200 */
[----:B------:R-:W-:Y:S01]  /*2250*/  HMMA.16816.F32 R40, R156, R66, RZ ;  /* 0x000000429c28723c */ /* 0x000fe200000018ff */
[----:B------:R-:W1:Y:S04]  /*2260*/  LDSM.16.M88.4 R104, [R230+0xe900] ;  /* 0x00e90000e668783b */ /* 0x000e680000000200 */
[----:B------:R-:W1:Y:S03]  /*2270*/  LDSM.16.M88.4 R108, [R227] ;  /* 0x00000000e36c783b */ /* 0x000e660000000200 */
[----:B------:R-:W-:Y:S01]  /*2280*/  HMMA.16816.F32 R84, R160, R46, R20 ;  /* 0x0000002ea054723c */ /* 0x000fe20000001814 */
[----:B------:R-:W0:Y:S07]  /*2290*/  LDGDEPBAR ;  /* 0x00000000000079af */ /* 0x000e2e0000000000 */
[C---:B------:R-:W-:Y:S08]  /*22a0*/  HMMA.16816.F32 R20, R156.reuse, R58, RZ ;  /* 0x0000003a9c14723c */ /* 0x040ff000000018ff */
[----:B---3--:R-:W-:Y:S08]  /*22b0*/  HMMA.16816.F32 R8, R156, R64, RZ ;  /* 0x000000409c08723c */ /* 0x008ff000000018ff */
[C---:B-----5:R-:W-:Y:S08]  /*22c0*/  HMMA.16816.F32 R52, R160.reuse, R88, R28 ;  /* 0x00000058a034723c */ /* 0x060ff0000000181c */
[C---:B------:R-:W-:Y:S08]  /*22d0*/  HMMA.16816.F32 R64, R160.reuse, R76, R24 ;  /* 0x0000004ca040723c */ /* 0x040ff00000001818 */
[C---:B------:R-:W-:Y:S01]  /*22e0*/  HMMA.16816.F32 R56, R160.reuse, R78, R32 ;  /* 0x0000004ea038723c */ /* 0x040fe20000001820 */
[----:B------:R-:W3:Y:S07]  /*22f0*/  LDSM.16.M88.4 R76, [R227+0x800] ;  /* 0x00080000e34c783b */ /* 0x000eee0000000200 */
[C---:B------:R-:W-:Y:S08]  /*2300*/  HMMA.16816.F32 R32, R160.reuse, R114, R12 ;  /* 0x00000072a020723c */ /* 0x040ff0000000180c */
[C---:B-1----:R-:W-:Y:S08]  /*2310*/  HMMA.16816.F32 R24, R160.reuse, R118, R40 ;  /* 0x00000076a018723c */ /* 0x042ff00000001828 */
[C---:B------:R-:W-:Y:S08]  /*2320*/  HMMA.16816.F32 R44, R160.reuse, R90, R20 ;  /* 0x0000005aa02c723c */ /* 0x040ff00000001814 */
[----:B------:R-:W-:Y:S01]  /*2330*/  HMMA.16816.F32 R28, R160, R116, R8 ;  /* 0x00000074a01c723c */ /* 0x000fe20000001808 */
[----:B------:R-:W-:Y:S07]  /*2340*/  LDSM.16.M88.4 R116, [R231+0x3800] ;  /* 0x00380000e774783b */ /* 0x000fee0000000200 */
[----:B----4-:R-:W-:Y:S01]  /*2350*/  HMMA.16816.F32 R12, R184, R60, R96 ;  /* 0x0000003cb80c723c */ /* 0x010fe20000001860 */
[----:B------:R-:W1:Y:S07]  /*2360*/  LDSM.16.M88.4 R96, [R227+0x1000] ;  /* 0x00100000e360783b */ /* 0x000e6e0000000200 */
[----:B------:R-:W-:Y:S01]  /*2370*/  HMMA.16816.F32 R36, R160, R112, R16 ;  /* 0x00000070a024723c */ /* 0x000fe20000001810 */
[----:B------:R-:W-:Y:S07]  /*2380*/  LDSM.16.M88.4 R112, [R230+0xf100] ;  /* 0x00f10000e670783b */ /* 0x000fee0000000200 */
[C---:B------:R-:W-:Y:S01]  /*2390*/  HMMA.16816.F32 R20, R184.reuse, R48, R100 ;  /* 0x00000030b814723c */ /* 0x040fe20000001864 */
[----:B------:R-:W-:Y:S07]  /*23a0*/  LDSM.16.M88.4 R100, [R231+0x5800] ;  /* 0x00580000e764783b */ /* 0x000fee0000000200 */
[C---:B------:R-:W-:Y:S08]  /*23b0*/  HMMA.16816.F32 R8, R184.reuse, R62, R84 ;  /* 0x0000003eb808723c */ /* 0x040ff00000001854 */
[C---:B------:R-:W-:Y:S01]  /*23c0*/  HMMA.16816.F32 R84, R184.reuse, R68, R52 ;  /* 0x00000044b854723c */ /* 0x040fe20000001834 */
[----:B------:R-:W4:Y:S07]  /*23d0*/  LDSM.16.M88.4 R52, [R227+0x1800] ;  /* 0x00180000e334783b */ /* 0x000f2e0000000200 */
[C---:B------:R-:W-:Y:S08]  /*23e0*/  HMMA.16816.F32 R16, R184.reuse, R50, R92 ;  /* 0x00000032b810723c */ /* 0x040ff0000000185c */
[C---:B------:R-:W-:Y:S08]  /*23f0*/  HMMA.16816.F32 R88, R184.reuse, R72, R64 ;  /* 0x00000048b858723c */ /* 0x040ff00000001840 */
[C---:B------:R-:W-:Y:S08]  /*2400*/  HMMA.16816.F32 R92, R184.reuse, R74, R56 ;  /* 0x0000004ab85c723c */ /* 0x040ff00000001838 */
[C---:B------:R-:W-:Y:S01]  /*2410*/  HMMA.16816.F32 R64, R184.reuse, R82, R32 ;  /* 0x00000052b840723c */ /* 0x040fe20000001820 */
[----:B------:R-:W5:Y:S07]  /*2420*/  LDSM.16.M88.4 R32, [R227+0x2800] ;  /* 0x00280000e320783b */ /* 0x000f6e0000000200 */
[C---:B------:R-:W-:Y:S01]  /*2430*/  HMMA.16816.F32 R56, R184.reuse, R106, R24 ;  /* 0x0000006ab838723c */ /* 0x040fe20000001818 */
[----:B------:R-:W1:Y:S07]  /*2440*/  LDSM.16.M88.4 R24, [R224+0xf900] ;  /* 0x00f90000e018783b */ /* 0x000e6e0000000200 */
[C---:B------:R-:W-:Y:S01]  /*2450*/  HMMA.16816.F32 R72, R184.reuse, R70, R44 ;  /* 0x00000046b848723c */ /* 0x040fe2000000182c */
[----:B------:R-:W1:Y:S07]  /*2460*/  LDSM.16.M88.4 R44, [R227+0x2000] ;  /* 0x00200000e32c783b */ /* 0x000e6e0000000200 */
[C---:B------:R-:W-:Y:S01]  /*2470*/  HMMA.16816.F32 R60, R184.reuse, R104, R28 ;  /* 0x00000068b83c723c */ /* 0x040fe2000000181c */
[----:B------:R-:W1:Y:S04]  /*2480*/  LDSM.16.M88.4 R28, [R224+0xf100] ;  /* 0x00f10000e01c783b */ /* 0x000e680000000200 */
[----:B------:R-:W-:Y:S03]  /*2490*/  LDSM.16.M88.4 R104, [R224+0x11900] ;  /* 0x01190000e068783b */ /* 0x000fe60000000200 */
[----:B------:R-:W-:Y:S08]  /*24a0*/  HMMA.16816.F32 R68, R184, R80, R36 ;  /* 0x00000050b844723c */ /* 0x000ff00000001824 */
[C---:B------:R-:W-:Y:S01]  /*24b0*/  HMMA.16816.F32 R48, R188.reuse, R108, R20 ;  /* 0x0000006cbc30723c */ /* 0x040fe20000001814 */
[----:B------:R-:W2:Y:S07]  /*24c0*/  LDSM.16.M88.4 R20, [R224+0x10100] ;  /* 0x01010000e014783b */ /* 0x000eae0000000200 */
[C---:B---3--:R-:W-:Y:S08]  /*24d0*/  HMMA.16816.F32 R36, R188.reuse, R76, R12 ;  /* 0x0000004cbc24723c */ /* 0x048ff0000000180c */
[C---:B------:R-:W-:Y:S01]  /*24e0*/  HMMA.16816.F32 R40, R188.reuse, R110, R16 ;  /* 0x0000006ebc28723c */ /* 0x040fe20000001810 */
[----:B------:R-:W-:Y:S07]  /*24f0*/  LDSM.16.M88.4 R108, [R231+0x3000] ;  /* 0x00300000e76c783b */ /* 0x000fee0000000200 */
[C---:B------:R-:W-:Y:S08]  /*2500*/  HMMA.16816.F32 R16, R188.reuse, R78, R8 ;  /* 0x0000004ebc10723c */ /* 0x040ff00000001808 */
[C---:B-1----:R-:W-:Y:S08]  /*2510*/  HMMA.16816.F32 R12, R188.reuse, R96, R88 ;  /* 0x00000060bc0c723c */ /* 0x042ff00000001858 */
[C---:B------:R-:W-:Y:S01]  /*2520*/  HMMA.16816.F32 R8, R188.reuse, R98, R92 ;  /* 0x00000062bc08723c */ /* 0x040fe2000000185c */
[----:B------:R-:W1:Y:S04]  /*2530*/  LDSM.16.M88.4 R96, [R224+0x10900] ;  /* 0x01090000e060783b */ /* 0x000e680000000200 */
[----:B------:R-:W3:Y:S03]  /*2540*/  LDSM.16.M88.4 R92, [R224+0x11100] ;  /* 0x01110000e05c783b */ /* 0x000ee60000000200 */
[C---:B----4-:R-:W-:Y:S08]  /*2550*/  HMMA.16816.F32 R88, R188.reuse, R52, R84 ;  /* 0x00000034bc58723c */ /* 0x050ff00000001854 */
[C---:B------:R-:W-:Y:S08]  /*2560*/  HMMA.16816.F32 R84, R188.reuse, R54, R72 ;  /* 0x00000036bc54723c */ /* 0x040ff00000001848 */
[----:B-----5:R-:W-:Y:S08]  /*2570*/  HMMA.16816.F32 R72, R188, R32, R60 ;  /* 0x00000020bc48723c */ /* 0x020ff0000000183c */
[----:B------:R-:W-:Y:S01]  /*2580*/  HMMA.16816.F32 R60, R192, R24, R36 ;  /* 0x00000018c03c723c */ /* 0x000fe20000001824 */
[----:B------:R-:W4:Y:S07]  /*2590*/  LDSM.16.M88.4 R36, [R231+0x4000] ;  /* 0x00400000e724783b */ /* 0x000f2e0000000200 */
[C---:B------:R-:W-:Y:S08]  /*25a0*/  HMMA.16816.F32 R80, R188.reuse, R44, R68 ;  /* 0x0000002cbc50723c */ /* 0x040ff00000001844 */
[C---:B------:R-:W-:Y:S08]  /*25b0*/  HMMA.16816.F32 R76, R188.reuse, R46, R64 ;  /* 0x0000002ebc4c723c */ /* 0x040ff00000001840 */
[----:B------:R-:W-:Y:S01]  /*25c0*/  HMMA.16816.F32 R68, R188, R34, R56 ;  /* 0x00000022bc44723c */ /* 0x000fe20000001838 */
[----:B------:R-:W5:Y:S07]  /*25d0*/  LDSM.16.M88.4 R32, [R231+0x4800] ;  /* 0x00480000e720783b */ /* 0x000f6e0000000200 */
[C---:B------:R-:W-:Y:S08]  /*25e0*/  HMMA.16816.F32 R56, R192.reuse, R28, R48 ;  /* 0x0000001cc038723c */ /* 0x040ff00000001830 */
[C---:B------:R-:W-:Y:S01]  /*25f0*/  HMMA.16816.F32 R64, R192.reuse, R30, R40 ;  /* 0x0000001ec040723c */ /* 0x040fe20000001828 */
[----:B------:R-:W4:Y:S07]  /*2600*/  LDSM.16.M88.4 R28, [R231+0x5000] ;  /* 0x00500000e71c783b */ /* 0x000f2e0000000200 */
[C---:B------:R-:W-:Y:S08]  /*2610*/  HMMA.16816.F32 R52, R192.reuse, R26, R16 ;  /* 0x0000001ac034723c */ /* 0x040ff00000001810 */
[C---:B--2---:R-:W-:Y:S08]  /*2620*/  HMMA.16816.F32 R24, R192.reuse, R22, R8 ;  /* 0x00000016c018723c */ /* 0x044ff00000001808 */
[C---:B------:R-:W-:Y:S08]  /*2630*/  HMMA.16816.F32 R44, R192.reuse, R20, R12 ;  /* 0x00000014c02c723c */ /* 0x040ff0000000180c */
[C---:B-1----:R-:W-:Y:S01]  /*2640*/  HMMA.16816.F32 R20, R192.reuse, R96, R88 ;  /* 0x00000060c014723c */ /* 0x042fe20000001858 */
[----:B------:R-:W-:Y:S07]  /*2650*/  LDSM.16.M88.4 R88, [R230+0xf900] ;  /* 0x00f90000e658783b */ /* 0x000fee0000000200 */
[----:B---3--:R-:W-:Y:S08]  /*2660*/  HMMA.16816.F32 R8, R192, R94, R76 ;  /* 0x0000005ec008723c */ /* 0x008ff0000000184c */
[----:B------:R-:W-:Y:S08]  /*2670*/  HMMA.16816.F32 R56, R196, R108, R56 ;  /* 0x0000006cc438723c */ /* 0x000ff00000001838 */
[C---:B------:R-:W-:Y:S01]  /*2680*/  HMMA.16816.F32 R16, R192.reuse, R98, R84 ;  /* 0x00000062c010723c */ /* 0x040fe20000001854 */
[----:B------:R-:W-:Y:S07]  /*2690*/  LDSM.16.M88.4 R96, [R230+0x10900] ;  /* 0x01090000e660783b */ /* 0x000fee0000000200 */
[----:B------:R-:W-:Y:S01]  /*26a0*/  HMMA.16816.F32 R12, R192, R92, R80 ;  /* 0x0000005cc00c723c */ /* 0x000fe20000001850 */
[----:B------:R-:W-:Y:S07]  /*26b0*/  LDSM.16.M88.4 R92, [R230+0x10100] ;  /* 0x01010000e65c783b */ /* 0x000fee0000000200 */
[----:B------:R-:W-:Y:S08]  /*26c0*/  HMMA.16816.F32 R84, R196, R116, R60 ;  /* 0x00000074c454723c */ /* 0x000ff0000000183c */
[----:B------:R-:W-:Y:S08]  /*26d0*/  HMMA.16816.F32 R48, R192, R106, R68 ;  /* 0x0000006ac030723c */ /* 0x000ff00000001844 */
[----:B----4-:R-:W-:Y:S01]  /*26e0*/  HMMA.16816.F32 R60, R196, R38, R24 ;  /* 0x00000026c43c723c */ /* 0x010fe20000001818 */
[----:B------:R-:W1:Y:S07]  /*26f0*/  LDSM.16.M88.4 R24, [R227+0x3000] ;  /* 0x00300000e318783b */ /* 0x000e6e0000000200 */
[----:B------:R-:W-:Y:S01]  /*2700*/  HMMA.16816.F32 R40, R192, R104, R72 ;  /* 0x00000068c028723c */ /* 0x000fe20000001848 */
[----:B------:R-:W-:Y:S07]  /*2710*/  LDSM.16.M88.4 R104, [R230+0x11100] ;  /* 0x01110000e668783b */ /* 0x000fee0000000200 */
[C---:B------:R-:W-:Y:S01]  /*2720*/  HMMA.16816.F32 R72, R196.reuse, R110, R64 ;  /* 0x0000006ec448723c */ /* 0x040fe20000001840 */
[----:B------:R-:W2:Y:S07]  /*2730*/  LDSM.16.M88.4 R108, [R230+0x11900] ;  /* 0x01190000e66c783b */ /* 0x000eae0000000200 */
[C---:B-----5:R-:W-:Y:S08]  /*2740*/  HMMA.16816.F32 R68, R196.reuse, R32, R20 ;  /* 0x00000020c444723c */ /* 0x060ff00000001814 */
[----:B------:R-:W-:Y:S08]  /*2750*/  HMMA.16816.F32 R20, R196, R30, R8 ;  /* 0x0000001ec414723c */ /* 0x000ff00000001808 */
[----:B------:R-:W-:Y:S01]  /*2760*/  HMMA.16816.F32 R8, R200, R112, R56 ;  /* 0x00000070c808723c */ /* 0x000fe20000001838 */
[----:B------:R-:W3:Y:S07]  /*2770*/  LDSM.16.M88.4 R56, [R224+0x12100] ;  /* 0x01210000e038783b */ /* 0x000eee0000000200 */
[C---:B------:R-:W-:Y:S08]  /*2780*/  HMMA.16816.F32 R80, R196.reuse, R118, R52 ;  /* 0x00000076c450723c */ /* 0x040ff00000001834 */
[C---:B------:R-:W-:Y:S08]  /*2790*/  HMMA.16816.F32 R52, R196.reuse, R28, R12 ;  /* 0x0000001cc434723c */ /* 0x040ff0000000180c */
[C---:B------:R-:W-:Y:S01]  /*27a0*/  HMMA.16816.F32 R12, R196.reuse, R102, R48 ;  /* 0x00000066c40c723c */ /* 0x040fe20000001830 */
[----:B------:R-:W-:Y:S07]  /*27b0*/  LDSM.16.M88.4 R48, [R227+0x4000] ;  /* 0x00400000e330783b */ /* 0x000fee0000000200 */
[C---:B------:R-:W-:Y:S01]  /*27c0*/  HMMA.16816.F32 R76, R196.reuse, R36, R44 ;  /* 0x00000024c44c723c */ /* 0x040fe2000000182c */
[----:B------:R-:W4:Y:S07]  /*27d0*/  LDSM.16.M88.4 R44, [R227+0x3800] ;  /* 0x00380000e32c783b */ /* 0x000f2e0000000200 */
[C---:B------:R-:W-:Y:S08]  /*27e0*/  HMMA.16816.F32 R64, R196.reuse, R34, R16 ;  /* 0x00000022c440723c */ /* 0x040ff00000001810 */
[----:B------:R-:W-:Y:S08]  /*27f0*/  HMMA.16816.F32 R16, R196, R100, R40 ;  /* 0x00000064c410723c */ /* 0x000ff00000001828 */
[----:B------:R-:W-:Y:S08]  /*2800*/  HMMA.16816.F32 R28, R200, R114, R72 ;  /* 0x00000072c81c723c */ /* 0x000ff00000001848 */
[----:B-1----:R-:W-:Y:S08]  /*2810*/  HMMA.16816.F32 R8, R204, R24, R8 ;  /* 0x00000018cc08723c */ /* 0x002ff00000001808 */
[C---:B------:R-:W-:Y:S08]  /*2820*/  HMMA.16816.F32 R40, R200.reuse, R88, R84 ;  /* 0x00000058c828723c */ /* 0x040ff00000001854 */
[C---:B------:R-:W-:Y:S08]  /*2830*/  HMMA.16816.F32 R36, R200.reuse, R90, R80 ;  /* 0x0000005ac824723c */ /* 0x040ff00000001850 */
[C---:B--2---:R-:W-:Y:S01]  /*2840*/  HMMA.16816.F32 R88, R200.reuse, R110, R12 ;  /* 0x0000006ec858723c */ /* 0x044fe2000000180c */
[----:B------:R-:W1:Y:S07]  /*2850*/  LDSM.16.M88.4 R12, [R231+0x6000] ;  /* 0x00600000e70c783b */ /* 0x000e6e0000000200 */
[C---:B------:R-:W-:Y:S01]  /*2860*/  HMMA.16816.F32 R84, R200.reuse, R104, R52 ;  /* 0x00000068c854723c */ /* 0x040fe20000001834 */
[----:B------:R-:W2:Y:S07]  /*2870*/  LDSM.16.M88.4 R52, [R227+0x4800] ;  /* 0x00480000e334783b */ /* 0x000eae0000000200 */
[C---:B------:R-:W-:Y:S08]  /*2880*/  HMMA.16816.F32 R32, R200.reuse, R92, R76 ;  /* 0x0000005cc820723c */ /* 0x040ff0000000184c */
[C---:B------:R-:W-:Y:S08]  /*2890*/  HMMA.16816.F32 R60, R200.reuse, R94, R60 ;  /* 0x0000005ec83c723c */ /* 0x040ff0000000183c */
[----:B------:R-:W-:Y:S08]  /*28a0*/  HMMA.16816.F32 R92, R200, R108, R16 ;  /* 0x0000006cc85c723c */ /* 0x000ff00000001810 */
[----:B------:R-:W-:Y:S01]  /*28b0*/  HMMA.16816.F32 R16, R204, R26, R28 ;  /* 0x0000001acc10723c */ /* 0x000fe2000000181c */
[----:B------:R-:W5:Y:S07]  /*28c0*/  LDSM.16.M88.4 R28, [R224+0x12900] ;  /* 0x01290000e01c783b */ /* 0x000f6e0000000200 */
[----:B---3--:R-:W-:Y:S08]  /*28d0*/  HMMA.16816.F32 R8, R208, R56, R8 ;  /* 0x00000038d008723c */ /* 0x008ff00000001808 */
[----:B------:R-:W-:Y:S08]  /*28e0*/  HMMA.16816.F32 R64, R200, R98, R64 ;  /* 0x00000062c840723c */ /* 0x000ff00000001840 */
[C---:B----4-:R-:W-:Y:S01]  /*28f0*/  HMMA.16816.F32 R72, R204.reuse, R46, R36 ;  /* 0x0000002ecc48723c */ /* 0x050fe20000001824 */
[----:B------:R-:W3:Y:S07]  /*2900*/  LDSM.16.M88.4 R36, [R230+0x12100] ;  /* 0x01210000e624783b */ /* 0x000eee0000000200 */
[----:B------:R-:W-:Y:S01]  /*2910*/  HMMA.16816.F32 R24, R204, R44, R40 ;  /* 0x0000002ccc18723c */ /* 0x000fe20000001828 */
[----:B------:R-:W-:Y:S07]  /*2920*/  LDSM.16.M88.4 R40, [R224+0x13100] ;  /* 0x01310000e028783b */ /* 0x000fee0000000200 */
[----:B------:R-:W-:Y:S01]  /*2930*/  HMMA.16816.F32 R80, R200, R106, R20 ;  /* 0x0000006ac850723c */ /* 0x000fe20000001814 */
[----:B------:R-:W4:Y:S07]  /*2940*/  LDSM.16.M88.4 R20, [R227+0x5000] ;  /* 0x00500000e314783b */ /* 0x000f2e0000000200 */
[----:B------:R-:W-:Y:S01]  /*2950*/  HMMA.16816.F32 R16, R208, R58, R16 ;  /* 0x0000003ad010723c */ /* 0x000fe20000001810 */
[----:B------:R-:W-:Y:S07]  /*2960*/  LDSM.16.M88.4 R56, [R230+0x12900] ;  /* 0x01290000e638783b */ /* 0x000fee0000000200 */
[C---:B------:R-:W-:Y:S01]  /*2970*/  HMMA.16816.F32 R44, R204.reuse, R48, R32 ;  /* 0x00000030cc2c723c */ /* 0x040fe20000001820 */
[----:B------:R-:W3:Y:S07]  /*2980*/  LDSM.16.M88.4 R32, [R227+0x5800] ;  /* 0x00580000e320783b */ /* 0x000eee0000000200 */
[----:B------:R-:W-:Y:S01]  /*2990*/  HMMA.16816.F32 R76, R204, R50, R60 ;  /* 0x00000032cc4c723c */ /* 0x000fe2000000183c */
[----:B------:R-:W3:Y:S04]  /*29a0*/  LDSM.16.M88.4 R48, [R231+0x6800] ;  /* 0x00680000e730783b */ /* 0x000ee80000000200 */
[----:B------:R-:W-:Y:S03]  /*29b0*/  LDSM.16.M88.4 R60, [R224+0x13900] ;  /* 0x01390000e03c783b */ /* 0x000fe60000000200 */
[----:B-1----:R-:W-:Y:S08]  /*29c0*/  HMMA.16816.F32 R8, R212, R12, R8 ;  /* 0x0000000cd408723c */ /* 0x002ff00000001808 */
[----:B------:R-:W-:Y:S08]  /*29d0*/  HMMA.16816.F32 R68, R200, R96, R68 ;  /* 0x00000060c844723c */ /* 0x000ff00000001844 */
[----:B--2---:R-:W-:Y:S01]  /*29e0*/  HMMA.16816.F32 R96, R204, R54, R64 ;  /* 0x00000036cc60723c */ /* 0x004fe20000001840 */
[----:B------:R-:W1:Y:S07]  /*29f0*/  LDSM.16.M88.4 R64, [R227+0x6000] ;  /* 0x00600000e340783b */ /* 0x000e6e0000000200 */
[----:B-----5:R-:W-:Y:S08]  /*2a00*/  HMMA.16816.F32 R24, R208, R28, R24 ;  /* 0x0000001cd018723c */ /* 0x020ff00000001818 */
[----:B------:R-:W-:Y:S08]  /*2a10*/  HMMA.16816.F32 R16, R212, R14, R16 ;  /* 0x0000000ed410723c */ /* 0x000ff00000001810 */
[----:B---3--:R-:W-:Y:S08]  /*2a20*/  HMMA.16816.F32 R12, R216, R36, R8 ;  /* 0x00000024d80c723c */ /* 0x008ff00000001808 */
[C---:B------:R-:W-:Y:S08]  /*2a30*/  HMMA.16816.F32 R68, R204.reuse, R52, R68 ;  /* 0x00000034cc44723c */ /* 0x040ff00000001844 */
[C---:B----4-:R-:W-:Y:S08]  /*2a40*/  HMMA.16816.F32 R84, R204.reuse, R20, R84 ;  /* 0x00000014cc54723c */ /* 0x050ff00000001854 */
[----:B------:R-:W-:Y:S08]  /*2a50*/  HMMA.16816.F32 R80, R204, R22, R80 ;  /* 0x00000016cc50723c */ /* 0x000ff00000001850 */
[----:B------:R-:W-:Y:S08]  /*2a60*/  HMMA.16816.F32 R20, R208, R30, R72 ;  /* 0x0000001ed014723c */ /* 0x000ff00000001848 */
[C---:B------:R-:W-:Y:S08]  /*2a70*/  HMMA.16816.F32 R92, R204.reuse, R32, R92 ;  /* 0x00000020cc5c723c */ /* 0x040ff0000000185c */
[----:B------:R-:W-:Y:S01]  /*2a80*/  HMMA.16816.F32 R88, R204, R34, R88 ;  /* 0x00000022cc58723c */ /* 0x000fe20000001858 */
[----:B------:R-:W2:Y:S07]  /*2a90*/  LDSM.16.M88.4 R32, [R231+0x7000] ;  /* 0x00700000e720783b */ /* 0x000eae0000000200 */
[----:B------:R-:W-:Y:S08]  /*2aa0*/  HMMA.16816.F32 R24, R212, R48, R24 ;  /* 0x00000030d418723c */ /* 0x000ff00000001818 */
[----:B------:R-:W-:Y:S01]  /*2ab0*/  HMMA.16816.F32 R8, R216, R38, R16 ;  /* 0x00000026d808723c */ /* 0x000fe20000001810 */
[----:B------:R-:W-:Y:S07]  /*2ac0*/  LDSM.16.M88.4 R36, [R230+0x13100] ;  /* 0x01310000e624783b */ /* 0x000fee0000000200 */
[----:B------:R-:W-:Y:S01]  /*2ad0*/  HMMA.16816.F32 R52, R208, R40, R44 ;  /* 0x00000028d034723c */ /* 0x000fe2000000182c */
[----:B------:R-:W-:Y:S07]  /*2ae0*/  LDSM.16.M88.4 R44, [R227+0x6800] ;  /* 0x00680000e32c783b */ /* 0x000fee0000000200 */
[----:B-1----:R-:W-:Y:S08]  /*2af0*/  HMMA.16816.F32 R28, R220, R64, R12 ;  /* 0x00000040dc1c723c */ /* 0x002ff0000000180c */
[----:B------:R-:W-:Y:S01]  /*2b00*/  HMMA.16816.F32 R72, R208, R60, R68 ;  /* 0x0000003cd048723c */ /* 0x000fe20000001844 */
[----:B------:R-:W1:Y:S07]  /*2b10*/  LDSM.16.M88.4 R68, [R224+0x14100] ;  /* 0x01410000e044783b */ /* 0x000e6e0000000200 */
[----:B------:R-:W-:Y:S01]  /*2b20*/  HMMA.16816.F32 R12, R212, R50, R20 ;  /* 0x00000032d40c723c */ /* 0x000fe20000001814 */
[----:B------:R-:W-:Y:S07]  /*2b30*/  LDSM.16.M88.4 R48, [R227+0x7000] ;  /* 0x00700000e330783b */ /* 0x000fee0000000200 */
[----:B------:R-:W-:Y:S01]  /*2b40*/  HMMA.16816.F32 R20, R216, R56, R24 ;  /* 0x00000038d814723c */ /* 0x000fe20000001818 */
[----:B------:R-:W-:-:S04]  /*2b50*/  FMUL.FTZ R2, R28, c[0x0][0x320] ;  /* 0x0000c8001c027a20 */ /* 0x000fc80000410000 */
[----:B------:R3:W4:Y:S03]  /*2b60*/  MUFU.TANH R100, R2 ;  /* 0x0000000200647308 */ /* 0x0007260000002400 */
[----:B------:R-:W-:Y:S08]  /*2b70*/  HMMA.16816.F32 R8, R220, R66, R8 ;  /* 0x00000042dc08723c */ /* 0x000ff00000001808 */
[----:B------:R-:W-:Y:S01]  /*2b80*/  HMMA.16816.F32 R40, R208, R42, R76 ;  /* 0x0000002ad028723c */ /* 0x000fe2000000184c */
[----:B---3--:R-:W-:-:S07]  /*2b90*/  FMUL.FTZ R2, R29, c[0x0][0x320] ;  /* 0x0000c8001d027a20 */ /* 0x008fce0000410000 */
[----:B------:R-:W-:Y:S01]  /*2ba0*/  HMMA.16816.F32 R76, R208, R62, R96 ;  /* 0x0000003ed04c723c */ /* 0x000fe20000001860 */
[----:B------:R-:W3:Y:S01]  /*2bb0*/  LDSM.16.M88.4 R60, [R231+0x7800] ;  /* 0x00780000e73c783b */ /* 0x000ee20000000200 */
[----:B------:R5:W1:Y:S06]  /*2bc0*/  MUFU.TANH R99, R2 ;  /* 0x0000000200637308 */ /* 0x000a6c0000002400 */
[----:B--2---:R-:W-:Y:S08]  /*2bd0*/  HMMA.16816.F32 R16, R212, R32, R52 ;  /* 0x00000020d410723c */ /* 0x004ff00000001834 */
[----:B------:R-:W-:Y:S01]  /*2be0*/  HMMA.16816.F32 R12, R216, R58, R12 ;  /* 0x0000003ad80c723c */ /* 0x000fe2000000180c */
[----:B------:R-:W-:Y:S01]  /*2bf0*/  LDSM.16.M88.4 R56, [R224+0x14900] ;  /* 0x01490000e038783b */ /* 0x000fe20000000200 */
[----:B-----5:R-:W-:-:S04]  /*2c00*/  FMUL.FTZ R2, R30, c[0x0][0x320] ;  /* 0x0000c8001e027a20 */ /* 0x020fc80000410000 */
[----:B------:R2:W2:Y:S02]  /*2c10*/  MUFU.TANH R98, R2 ;  /* 0x0000000200627308 */ /* 0x0004a40000002400 */
[----:B------:R-:W-:Y:S01]  /*2c20*/  HMMA.16816.F32 R24, R212, R34, R40 ;  /* 0x00000022d418723c */ /* 0x000fe20000001828 */
[----:B------:R-:W5:Y:S04]  /*2c30*/  LDSM.16.M88.4 R32, [R230+0x13900] ;  /* 0x01390000e620783b */ /* 0x000f680000000200 */
[----:B------:R-:W-:Y:S03]  /*2c40*/  LDSM.16.M88.4 R40, [R227+0x7800] ;  /* 0x00780000e328783b */ /* 0x000fe60000000200 */
[----:B-1----:R-:W-:Y:S01]  /*2c50*/  HMMA.16816.F32 R64, R208, R68, R84 ;  /* 0x00000044d040723c */ /* 0x002fe20000001854 */
[----:B--2---:R-:W-:-:S07]  /*2c60*/  FMUL.FTZ R2, R31, c[0x0][0x320] ;  /* 0x0000c8001f027a20 */ /* 0x004fce0000410000 */
[----:B------:R-:W-:Y:S01]  /*2c70*/  HMMA.16816.F32 R28, R220, R44, R20 ;  /* 0x0000002cdc1c723c */ /* 0x000fe20000001814 */
[----:B------:R1:W2:Y:S07]  /*2c80*/  MUFU.TANH R97, R2 ;  /* 0x0000000200617308 */ /* 0x0002ae0000002400 */
[----:B------:R-:W-:Y:S08]  /*2c90*/  HMMA.16816.F32 R20, R216, R36, R16 ;  /* 0x00000024d814723c */ /* 0x000ff00000001810 */
[----:B---3--:R-:W-:Y:S01]  /*2ca0*/  HMMA.16816.F32 R16, R212, R60, R72 ;  /* 0x0000003cd410723c */ /* 0x008fe20000001848 */
[----:B-1----:R-:W-:-:S04]  /*2cb0*/  FMUL.FTZ R2, R8, c[0x0][0x320] ;  /* 0x0000c80008027a20 */ /* 0x002fc80000410000 */
[----:B------:R1:W3:Y:S03]  /*2cc0*/  MUFU.TANH R96, R2 ;  /* 0x0000000200607308 */ /* 0x0002e60000002400 */
[----:B------:R-:W-:Y:S01]  /*2cd0*/  HMMA.16816.F32 R52, R208, R70, R80 ;  /* 0x00000046d034723c */ /* 0x000fe20000001850 */
[----:B-1----:R-:W-:-:S04]  /*2ce0*/  FMUL.FTZ R2, R9, c[0x0][0x320] ;  /* 0x0000c80009027a20 */ /* 0x002fc80000410000 */
[----:B------:R1:W1:Y:S02]  /*2cf0*/  MUFU.TANH R87, R2 ;  /* 0x0000000200577308 */ /* 0x0002640000002400 */
[----:B-1----:R-:W-:-:S06]  /*2d00*/  FMUL.FTZ R2, R10, c[0x0][0x320] ;  /* 0x0000c8000a027a20 */ /* 0x002fcc0000410000 */
[----:B------:R1:W1:Y:S02]  /*2d10*/  MUFU.TANH R86, R2 ;  /* 0x0000000200567308 */ /* 0x0002640000002400 */
[----:B-1----:R-:W-:Y:S02]  /*2d20*/  FMUL.FTZ R2, R11, c[0x0][0x320] ;  /* 0x0000c8000b027a20 */ /* 0x002fe40000410000 */
[----:B------:R-:W-:Y:S01]  /*2d30*/  HMMA.16816.F32 R8, R220, R46, R12 ;  /* 0x0000002edc08723c */ /* 0x000fe2000000180c */
[----:B------:R-:W-:Y:S03]  /*2d40*/  LDSM.16.M88.4 R44, [R231+0x8800] ;  /* 0x00880000e72c783b */ /* 0x000fe60000000200 */
[----:B------:R1:W1:Y:S04]  /*2d50*/  MUFU.TANH R85, R2 ;  /* 0x0000000200557308 */ /* 0x0002680000002400 */
[----:B------:R-:W-:Y:S01]  /*2d60*/  HMMA.16816.F32 R12, R216, R38, R24 ;  /* 0x00000026d80c723c */ /* 0x000fe20000001818 */
[----:B------:R-:W2:Y:S07]  /*2d70*/  LDSM.16.M88.4 R36, [R231+0x8000] ;  /* 0x00800000e724783b */ /* 0x000eae0000000200 */
        /* <DEDUP_REMOVED lines=8> */
[----:B------:R-:W-:Y:S04]  /*2e00*/  HMMA.16816.F32 R28, R220, R48, R20 ;  /* 0x00000030dc1c723c */ /* 0x000fe80000001814 */
[----:B------:R1:W1:Y:S04]  /*2e10*/  MUFU.TANH R73, R2 ;  /* 0x0000000200497308 */ /* 0x0002680000002400 */
[----:B-----5:R-:W-:Y:S08]  /*2e20*/  HMMA.16816.F32 R20, R216, R32, R16 ;  /* 0x00000020d814723c */ /* 0x020ff00000001810 */
[----:B--2---:R-:W-:Y:S01]  /*2e30*/  HMMA.16816.F32 R16, R212, R36, R64 ;  /* 0x00000024d410723c */ /* 0x004fe20000001840 */
[----:B-1----:R-:W-:-:S04]  /*2e40*/  FMUL.FTZ R2, R8, c[0x0][0x320] ;  /* 0x0000c80008027a20 */ /* 0x002fc80000410000 */
[----:B------:R1:W2:Y:S02]  /*2e50*/  MUFU.TANH R72, R2 ;  /* 0x0000000200487308 */ /* 0x0002a40000002400 */
        /* <DEDUP_REMOVED lines=8> */
[----:B------:R-:W-:Y:S08]  /*2ee0*/  HMMA.16816.F32 R12, R216, R34, R24 ;  /* 0x00000022d80c723c */ /* 0x000ff00000001818 */
[----:B------:R-:W-:Y:S01]  /*2ef0*/  HMMA.16816.F32 R32, R212, R38, R52 ;  /* 0x00000026d420723c */ /* 0x000fe20000001834 */
[----:B------:R-:W-:Y:S01]  /*2f00*/  LDSM.16.M88.4 R36, [R230+0x14900] ;  /* 0x01490000e624783b */ /* 0x000fe20000000200 */
[----:B-----5:R-:W-:-:S03]  /*2f10*/  FMUL.FTZ R2, R28, c[0x0][0x320] ;  /* 0x0000c8001c027a20 */ /* 0x020fc60000410000 */
[----:B------:R-:W5:Y:S01]  /*2f20*/  LDSM.16.M88.4 R52, [R227+0x8000] ;  /* 0x00800000e334783b */ /* 0x000f620000000200 */
[----:B------:R2:W1:Y:S10]  /*2f30*/  MUFU.TANH R68, R2 ;  /* 0x0000000200447308 */ /* 0x0004740000002400 */
[----:B------:R-:W-:Y:S01]  /*2f40*/  HMMA.16816.F32 R12, R220, R42, R12 ;  /* 0x0000002adc0c723c */ /* 0x000fe2000000180c */
[----:B--2---:R-:W-:-:S07]  /*2f50*/  FMUL.FTZ R2, R29, c[0x0][0x320] ;  /* 0x0000c8001d027a20 */ /* 0x004fce0000410000 */
[----:B-1----:R-:W-:Y:S01]  /*2f60*/  HMMA.16816.F32 R24, R216, R48, R16 ;  /* 0x00000030d818723c */ /* 0x002fe20000001810 */
[----:B------:R1:W2:Y:S11]  /*2f70*/  MUFU.TANH R66, R2 ;  /* 0x0000000200427308 */ /* 0x0002b60000002400 */
[----:B------:R-:W-:Y:S04]  /*2f80*/  @!UPT UIADD3 URZ, URZ, URZ, URZ ;  /* 0x0000003f3f3ff290 */ /* 0x000fe8000fffe03f */
[----:B------:R-:W-:Y:S02]  /*2f90*/  FMUL.FTZ R12, R12, c[0x0][0x320] ;  /* 0x0000c8000c0c7a20 */ /* 0x000fe40000410000 */
[----:B-1----:R-:W-:Y:S02]  /*2fa0*/  FMUL.FTZ R2, R30, c[0x0][0x320] ;  /* 0x0000c8001e027a20 */ /* 0x002fe40000410000 */
[----:B------:R-:W-:Y:S02]  /*2fb0*/  FMUL.FTZ R13, R13, c[0x0][0x320] ;  /* 0x0000c8000d0d7a20 */ /* 0x000fe40000410000 */
[----:B------:R1:W1:Y:S01]  /*2fc0*/  MUFU.TANH R65, R2 ;  /* 0x0000000200417308 */ /* 0x0002620000002400 */
[----:B------:R-:W-:Y:S02]  /*2fd0*/  FMUL.FTZ R14, R14, c[0x0][0x320] ;  /* 0x0000c8000e0e7a20 */ /* 0x000fe40000410000 */
[----:B------:R-:W-:Y:S01]  /*2fe0*/  FMUL.FTZ R15, R15, c[0x0][0x320] ;  /* 0x0000c8000f0f7a20 */ /* 0x000fe20000410000 */
[----:B-----5:R-:W-:Y:S04]  /*2ff0*/  HMMA.16816.F32 R24, R220, R52, R24 ;  /* 0x00000034dc18723c */ /* 0x020fe80000001818 */
[----:B------:R-:W2:Y:S01]  /*3000*/  MUFU.TANH R43, R14 ;  /* 0x0000000e002b7308 */ /* 0x000ea20000002400 */
[----:B-1----:R-:W-:-:S07]  /*3010*/  FMUL.FTZ R2, R31, c[0x0][0x320] ;  /* 0x0000c8001f027a20 */ /* 0x002fce0000410000 */
[----:B------:R-:W1:Y:S01]  /*3020*/  MUFU.TANH R42, R15 ;  /* 0x0000000f002a7308 */ /* 0x000e620000002400 */
[----:B------:R-:W-:Y:S07]  /*3030*/  HMMA.16816.F32 R28, R220, R40, R20 ;  /* 0x00000028dc1c723c */ /* 0x000fee0000001814 */
[----:B------:R5:W1:Y:S01]  /*3040*/  MUFU.TANH R64, R2 ;  /* 0x0000000200407308 */ /* 0x000a620000002400 */
[----:B------:R-:W-:Y:S03]  /*3050*/  HMMA.16816.F32 R20, R208, R56, R92 ;  /* 0x00000038d014723c */ /* 0x000fe6000000185c */
[----:B------:R-:W-:-:S02]  /*3060*/  FMUL.FTZ R24, R24, c[0x0][0x320] ;  /* 0x0000c80018187a20 */ /* 0x000fc40000410000 */
[----:B------:R-:W-:Y:S02]  /*3070*/  FMUL.FTZ R25, R25, c[0x0][0x320] ;  /* 0x0000c80019197a20 */ /* 0x000fe40000410000 */
[----:B------:R-:W-:Y:S01]  /*3080*/  FMUL.FTZ R26, R26, c[0x0][0x320] ;  /* 0x0000c8001a1a7a20 */ /* 0x000fe20000410000 */
[----:B------:R-:W1:Y:S01]  /*3090*/  MUFU.TANH R41, R24 ;  /* 0x0000001800297308 */ /* 0x000e620000002400 */
[----:B------:R-:W-:Y:S02]  /*30a0*/  FMUL.FTZ R27, R27, c[0x0][0x320] ;  /* 0x0000c8001b1b7a20 */ /* 0x000fe40000410000 */
[----:B-----5:R-:W-:-:S05]  /*30b0*/  FMUL.FTZ R2, R8, c[0x0][0x320] ;  /* 0x0000c80008027a20 */ /* 0x020fca0000410000 */
[----:B------:R-:W1:Y:S01]  /*30c0*/  MUFU.TANH R40, R25 ;  /* 0x0000001900287308 */ /* 0x000e620000002400 */
[----:B------:R-:W-:Y:S02]  /*30d0*/  FMUL.FTZ R29, R29, c[0x0][0x320] ;  /* 0x0000c8001d1d7a20 */ /* 0x000fe40000410000 */
[----:B------:R-:W-:Y:S02]  /*30e0*/  FMUL.FTZ R30, R30, c[0x0][0x320] ;  /* 0x0000c8001e1e7a20 */ /* 0x000fe40000410000 */
[----:B------:R-:W-:-:S03]  /*30f0*/  FMUL.FTZ R31, R31, c[0x0][0x320] ;  /* 0x0000c8001f1f7a20 */ /* 0x000fc60000410000 */
[----:B------:R5:W1:Y:S01]  /*3100*/  MUFU.TANH R63, R2 ;  /* 0x00000002003f7308 */ /* 0x000a620000002400 */
[----:B------:R-:W-:Y:S07]  /*3110*/  HMMA.16816.F32 R16, R212, R44, R20 ;  /* 0x0000002cd410723c */ /* 0x000fee0000001814 */
[----:B------:R-:W1:Y:S01]  /*3120*/  MUFU.TANH R56, R29 ;  /* 0x0000001d00387308 */ /* 0x000e620000002400 */
[----:B------:R-:W-:Y:S01]  /*3130*/  HMMA.16816.F32 R20, R216, R50, R32 ;  /* 0x00000032d814723c */ /* 0x000fe20000001820 */
[----:B-----5:R-:W-:-:S06]  /*3140*/  FMUL.FTZ R2, R9, c[0x0][0x320] ;  /* 0x0000c80009027a20 */ /* 0x020fcc0000410000 */
[----:B------:R-:W1:Y:S08]  /*3150*/  MUFU.TANH R49, R30 ;  /* 0x0000001e00317308 */ /* 0x000e700000002400 */
[----:B------:R5:W1:Y:S01]  /*3160*/  MUFU.TANH R62, R2 ;  /* 0x00000002003e7308 */ /* 0x000a620000002400 */
[----:B------:R-:W-:Y:S07]  /*3170*/  HMMA.16816.F32 R16, R216, R36, R16 ;  /* 0x00000024d810723c */ /* 0x000fee0000001810 */
[----:B------:R-:W1:Y:S01]  /*3180*/  MUFU.TANH R48, R31 ;  /* 0x0000001f00307308 */ /* 0x000e620000002400 */
[----:B------:R-:W-:Y:S01]  /*3190*/  HMMA.16816.F32 R20, R220, R54, R20 ;  /* 0x00000036dc14723c */ /* 0x000fe20000001814 */
[----:B-----5:R-:W-:-:S06]  /*31a0*/  FMUL.FTZ R2, R10, c[0x0][0x320] ;  /* 0x0000c8000a027a20 */ /* 0x020fcc0000410000 */
[----:B------:R-:W1:Y:S08]  /*31b0*/  MUFU.TANH R45, R12 ;  /* 0x0000000c002d7308 */ /* 0x000e700000002400 */
[----:B------:R5:W1:Y:S08]  /*31c0*/  MUFU.TANH R61, R2 ;  /* 0x00000002003d7308 */ /* 0x000a700000002400 */
[----:B------:R-:W1:Y:S01]  /*31d0*/  MUFU.TANH R44, R13 ;  /* 0x0000000d002c7308 */ /* 0x000e620000002400 */
[----:B------:R-:W-:-:S02]  /*31e0*/  FMUL.FTZ R20, R20, c[0x0][0x320] ;  /* 0x0000c80014147a20 */ /* 0x000fc40000410000 */
[----:B------:R-:W-:Y:S02]  /*31f0*/  FMUL.FTZ R21, R21, c[0x0][0x320] ;  /* 0x0000c80015157a20 */ /* 0x000fe40000410000 */
[----:B------:R-:W-:Y:S02]  /*3200*/  FMUL.FTZ R22, R22, c[0x0][0x320] ;  /* 0x0000c80016167a20 */ /* 0x000fe40000410000 */
[----:B------:R-:W-:Y:S01]  /*3210*/  FMUL.FTZ R23, R23, c[0x0][0x320] ;  /* 0x0000c80017177a20 */ /* 0x000fe20000410000 */
[----:B------:R-:W1:Y:S01]  /*3220*/  MUFU.TANH R35, R20 ;  /* 0x0000001400237308 */ /* 0x000e620000002400 */
[----:B-----5:R-:W-:Y:S02]  /*3230*/  FMUL.FTZ R2, R11, c[0x0][0x320] ;  /* 0x0000c8000b027a20 */ /* 0x020fe40000410000 */
[----:B------:R-:W-:Y:S05]  /*3240*/  HMMA.16816.F32 R8, R208, R58, R88 ;  /* 0x0000003ad008723c */ /* 0x000fea0000001858 */
[----:B------:R5:W1:Y:S08]  /*3250*/  MUFU.TANH R60, R2 ;  /* 0x00000002003c7308 */ /* 0x000a700000002400 */
[----:B------:R1:W1:Y:S01]  /*3260*/  MUFU.TANH R34, R21 ;  /* 0x0000001500227308 */ /* 0x0002620000002400 */
[----:B-----5:R-:W-:-:S07]  /*3270*/  FMUL.FTZ R2, R28, c[0x0][0x320] ;  /* 0x0000c8001c027a20 */ /* 0x020fce0000410000 */
[----:B------:R1:W1:Y:S01]  /*3280*/  MUFU.TANH R32, R22 ;  /* 0x0000001600207308 */ /* 0x0002620000002400 */
[----:B------:R-:W5:Y:S02]  /*3290*/  LDSM.16.M88.4 R28, [R227+0x8800] ;  /* 0x00880000e31c783b */ /* 0x000f640000000200 */
[----:B------:R-:W-:Y:S01]  /*32a0*/  HMMA.16816.F32 R8, R212, R46, R8 ;  /* 0x0000002ed408723c */ /* 0x000fe20000001808 */
[----:B------:R-:W-:-:S04]  /*32b0*/  DEPBAR.LE SB0, 0x0 ;  /* 0x000080000000791a */ /* 0x000fc80000000000 */
[----:B------:R1:W1:Y:S08]  /*32c0*/  MUFU.TANH R57, R2 ;  /* 0x0000000200397308 */ /* 0x0002700000002400 */
[----:B------:R1:W1:Y:S08]  /*32d0*/  MUFU.TANH R37, R26 ;  /* 0x0000001a00257308 */ /* 0x0002700000002400 */
[----:B------:R1:W1:Y:S03]  /*32e0*/  MUFU.TANH R33, R27 ;  /* 0x0000001b00217308 */ /* 0x0002660000002400 */
[----:B------:R-:W-:Y:S08]  /*32f0*/  HMMA.16816.F32 R8, R216, R38, R8 ;  /* 0x00000026d808723c */ /* 0x000ff00000001808 */
[C---:B-----5:R-:W-:Y:S01]  /*3300*/  HMMA.16816.F32 R12, R220.reuse, R28, R16 ;  /* 0x0000001cdc0c723c */ /* 0x060fe20000001810 */
[----:B------:R1:W1:Y:S11]  /*3310*/  MUFU.TANH R29, R23 ;  /* 0x00000017001d7308 */ /* 0x0002760000002400 */
[----:B------:R-:W-:Y:S04]  /*3320*/  @!UPT UIADD3 URZ, URZ, URZ, URZ ;  /* 0x0000003f3f3ff290 */ /* 0x000fe8000fffe03f */
[----:B------:R-:W-:Y:S08]  /*3330*/  HMMA.16816.F32 R8, R220, R30, R8 ;  /* 0x0000001edc08723c */ /* 0x000ff00000001808 */
[----:B------:R-:W-:Y:S02]  /*3340*/  FMUL.FTZ R12, R12, c[0x0][0x320] ;  /* 0x0000c8000c0c7a20 */ /* 0x000fe40000410000 */
[----:B------:R-:W-:-:S02]  /*3350*/  FMUL.FTZ R13, R13, c[0x0][0x320] ;  /* 0x0000c8000d0d7a20 */ /* 0x000fc40000410000 */
[----:B------:R-:W-:Y:S01]  /*3360*/  FMUL.FTZ R14, R14, c[0x0][0x320] ;  /* 0x0000c8000e0e7a20 */ /* 0x000fe20000410000 */
[----:B------:R1:W1:Y:S01]  /*3370*/  MUFU.TANH R28, R12 ;  /* 0x0000000c001c7308 */ /* 0x0002620000002400 */
[----:B------:R-:W-:-:S10]  /*3380*/  FMUL.FTZ R15, R15, c[0x0][0x320] ;  /* 0x0000c8000f0f7a20 */ /* 0x000fd40000410000 */
[----:B------:R-:W-:Y:S02]  /*3390*/  FMUL.FTZ R8, R8, c[0x0][0x320] ;  /* 0x0000c80008087a20 */ /* 0x000fe40000410000 */
        /* <DEDUP_REMOVED lines=14> */
[----:B------:R-:W-:-:S02]  /*3480*/  SHF.L.U64.HI R9, R124, 0x6, R128 ;  /* 0x000000067c097819 */ /* 0x000fc40000010280 */
[----:B------:R-:W-:Y:S01]  /*3490*/  SHF.R.S32.HI R2, RZ, 0x1f, R6 ;  /* 0x0000001fff027819 */ /* 0x000fe20000011406 */
[----:B------:R-:W-:Y:S02]  /*34a0*/  IMAD R3, R123, R6, RZ ;  /* 0x000000067b037224 */ /* 0x000fe400078e02ff */
        /* <DEDUP_REMOVED lines=25> */
.L_x_23:
[----:B-1234-:R-:W-:Y:S01]  /*3640*/  LOP3.LUT R2, R122, 0xffffffe0, RZ, 0xc0, !PT ;  /* 0xffffffe07a027812 */ /* 0x01efe200078ec0ff */
[----:B------:R-:W-:Y:S01]  /*3650*/  IMAD.IADD R6, R121, 0x1, R120 ;  /* 0x0000000179067824 */ /* 0x000fe200078e0278 */
[----:B------:R-:W-:Y:S01]  /*3660*/  STL [R1+0x64], R185 ;  /* 0x000064b901007387 */ /* 0x000fe20000100800 */
[----:B------:R-:W-:-:S02]  /*3670*/  IMAD.SHL.U32 R225, R4, 0x2, RZ ;  /* 0x0000000204e17824 */ /* 0x000fc400078e00ff */
[----:B------:R-:W-:Y:S01]  /*3680*/  IMAD.IADD R2, R125, 0x1, -R2 ;  /* 0x000000017d027824 */ /* 0x000fe200078e0a02 */
[----:B------:R-:W-:Y:S01]  /*3690*/  STL [R1+0x60], R184 ;  /* 0x000060b801007387 */ /* 0x000fe20000100800 */
[----:B------:R-:W-:Y:S01]  /*36a0*/  IMAD R226, R5, 0x2, R225 ;  /* 0x0000000205e27824 */ /* 0x000fe200078e02e1 */
[C---:B------:R-:W-:Y:S02]  /*36b0*/  LEA R229, R0.reuse, R225, 0x1 ;  /* 0x000000e100e57211 */ /* 0x040fe400078e08ff */
[----:B------:R-:W-:Y:S01]  /*36c0*/  SHF.R.S32.HI R3, RZ, 0x1f, R2 ;  /* 0x0000001fff037819 */ /* 0x000fe20000011402 */
[----:B------:R1:W-:Y:S01]  /*36d0*/  STL [R1+0x5c], R163 ;  /* 0x00005ca301007387 */ /* 0x0003e20000100800 */
[----:B------:R-:W-:Y:S02]  /*36e0*/  IMAD R228, R0, 0x2, R226 ;  /* 0x0000000200e47824 */ /* 0x000fe400078e02e2 */
[----:B------:R-:W-:Y:S01]  /*36f0*/  LEA.HI R3, R3, R2, RZ, 0x2 ;  /* 0x0000000203037211 */ /* 0x000fe200078f10ff */
[----:B------:R-:W-:Y:S03]  /*3700*/  STL [R1+0x58], R162 ;  /* 0x000058a201007387 */ /* 0x000fe60000100800 */
[----:B------:R-:W-:Y:S01]  /*3710*/  LOP3.LUT R3, R3, 0x7ffffffc, RZ, 0xc0, !PT ;  /* 0x7ffffffc03037812 */ /* 0x000fe200078ec0ff */
[----:B------:R-:W-:Y:S03]  /*3720*/  STL [R1+0x54], R161 ;  /* 0x000054a101007387 */ /* 0x000fe60000100800 */
[----:B------:R-:W-:Y:S01]  /*3730*/  IADD3 R2, R2, -R3, RZ ;  /* 0x8000000302027210 */ /* 0x000fe20007ffe0ff */
[----:B------:R-:W-:Y:S04]  /*3740*/  STL [R1+0x50], R160 ;  /* 0x000050a001007387 */ /* 0x000fe80000100800 */
[----:B------:R-:W-:Y:S01]  /*3750*/  IMAD R2, R2, -0x2, R6 ;  /* 0xfffffffe02027824 */ /* 0x000fe200078e0206 */
[----:B------:R-:W-:Y:S04]  /*3760*/  STL [R1+0x4c], R159 ;  /* 0x00004c9f01007387 */ /* 0x000fe80000100800 */
[C---:B------:R-:W-:Y:S01]  /*3770*/  ISETP.GT.AND P3, PT, R2.reuse, RZ, PT ;  /* 0x000000ff0200720c */ /* 0x040fe20003f64270 */
[----:B------:R-:W-:Y:S01]  /*3780*/  STL [R1+0x48], R158 ;  /* 0x0000489e01007387 */ /* 0x000fe20000100800 */
[----:B------:R-:W-:-:S02]  /*3790*/  ISETP.GT.AND P2, PT, R2, 0x1, PT ;  /* 0x000000010200780c */ /* 0x000fc40003f44270 */
[----:B------:R-:W-:Y:S01]  /*37a0*/  ISETP.GT.AND P1, PT, R2, 0x8, PT ;  /* 0x000000080200780c */ /* 0x000fe20003f24270 */
[----:B------:R-:W-:Y:S01]  /*37b0*/  STL [R1+0x44], R157 ;  /* 0x0000449d01007387 */ /* 0x000fe20000100800 */
[----:B------:R-:W-:Y:S02]  /*37c0*/  FSEL R7, R100, -INF , P3 ;  /* 0xff80000064077808 */ /* 0x000fe40001800000 */
[----:B------:R-:W-:Y:S01]  /*37d0*/  FSEL R8, R99, -INF , P2 ;  /* 0xff80000063087808 */ /* 0x000fe20001000000 */
[----:B------:R2:W-:Y:S01]  /*37e0*/  STL [R1+0x40], R156 ;  /* 0x0000409c01007387 */ /* 0x0005e20000100800 */
[----:B------:R-:W-:Y:S02]  /*37f0*/  FSEL R16, R98, -INF , P3 ;  /* 0xff80000062107808 */ /* 0x000fe40001800000 */
[----:B------:R-:W-:Y:S01]  /*3800*/  ISETP.GT.AND P3, PT, R2, 0x9, PT ;  /* 0x000000090200780c */ /* 0x000fe20003f64270 */
[----:B------:R-:W-:Y:S01]  /*3810*/  LDSM.16.MT88.4 R52, [R225+0x900] ;  /* 0x00090000e134783b */ /* 0x000fe20000004200 */
[----:B------:R-:W-:-:S02]  /*3820*/  FSEL R9, R96, -INF , P1 ;  /* 0xff80000060097808 */ /* 0x000fc40000800000 */
[----:B------:R-:W-:Y:S01]  /*3830*/  FMNMX.FTZ R100, R7, R8, !PT ;  /* 0x0000000807647209 */ /* 0x000fe20007810000 */
[----:B------:R-:W-:Y:S01]  /*3840*/  LDSM.16.MT88.4 R80, [R229+0x3900] ;  /* 0x00390000e550783b */ /* 0x000fe20000004200 */
[----:B------:R-:W-:Y:S02]  /*3850*/  FSEL R17, R97, -INF , P2 ;  /* 0xff80000061117808 */ /* 0x000fe40001000000 */
[----:B------:R-:W-:Y:S01]  /*3860*/  ISETP.GT.AND P2, PT, R2, 0x10, PT ;  /* 0x000000100200780c */ /* 0x000fe20003f44270 */
[----:B------:R-:W0:Y:S01]  /*3870*/  LDGDEPBAR ;  /* 0x00000000000079af */ /* 0x000e220000000000 */
        /* <DEDUP_REMOVED lines=23> */
[----:B------:R-:W-:Y:S02]  /*39f0*/  FSEL R27, R69, -INF , P2 ;  /* 0xff800000451b7808 */ /* 0x000fe40001000000 */
[----:B------:R-:W-:Y:S01]  /*3a00*/  ISETP.GT.AND P2, PT, R2, 0x28, PT ;  /* 0x000000280200780c */ /* 0x000fe20003f44270 */
[----:B------:R-:W-:Y:S01]  /*3a10*/  LDSM.16.MT88.4 R68, [R228+0x900] ;  /* 0x00090000e444783b */ /* 0x000fe20000004200 */
[----:B------:R-:W-:Y:S02]  /*3a20*/  FSEL R103, R66, -INF , P3 ;  /* 0xff80000042677808 */ /* 0x000fe40001800000 */
[----:B------:R-:W-:Y:S02]  /*3a30*/  FMNMX.FTZ R100, R124, R100, !PT ;  /* 0x000000647c647209 */ /* 0x000fe40007810000 */
[----:B------:R-:W-:-:S02]  /*3a40*/  FSEL R127, R65, -INF , P1 ;  /* 0xff800000417f7808 */ /* 0x000fc40000800000 */
[----:B------:R-:W-:Y:S02]  /*3a50*/  ISETP.GT.AND P1, PT, R2, 0x29, PT ;  /* 0x000000290200780c */ /* 0x000fe40003f24270 */
[----:B------:R-:W-:Y:S02]  /*3a60*/  FSEL R102, R63, -INF , P2 ;  /* 0xff8000003f667808 */ /* 0x000fe40001000000 */
[----:B------:R-:W-:Y:S02]  /*3a70*/  FMNMX.FTZ R100, R103, R100, !PT ;  /* 0x0000006467647209 */ /* 0x000fe40007810000 */
[----:B------:R-:W-:Y:S02]  /*3a80*/  FSEL R126, R64, -INF , P3 ;  /* 0xff800000407e7808 */ /* 0x000fe40001800000 */
[----:B------:R-:W-:Y:S01]  /*3a90*/  ISETP.GT.AND P3, PT, R2, 0x30, PT ;  /* 0x000000300200780c */ /* 0x000fe20003f64270 */
[----:B------:R-:W-:Y:S01]  /*3aa0*/  LDSM.16.MT88.4 R64, [R226+0x3100] ;  /* 0x00310000e240783b */ /* 0x000fe20000004200 */
[----:B------:R-:W-:-:S02]  /*3ab0*/  FSEL R101, R62, -INF , P1 ;  /* 0xff8000003e657808 */ /* 0x000fc40000800000 */
[----:B------:R-:W-:Y:S02]  /*3ac0*/  FMNMX.FTZ R100, R102, R100, !PT ;  /* 0x0000006466647209 */ /* 0x000fe40007810000 */
[----:B------:R-:W-:Y:S02]  /*3ad0*/  FSEL R125, R61, -INF , P2 ;  /* 0xff8000003d7d7808 */ /* 0x000fe40001000000 */
[----:B------:R-:W-:Y:S02]  /*3ae0*/  ISETP.GT.AND P2, PT, R2, 0x31, PT ;  /* 0x000000310200780c */ /* 0x000fe40003f44270 */
[----:B------:R-:W-:Y:S02]  /*3af0*/  FSEL R94, R57, -INF , P3 ;  /* 0xff800000395e7808 */ /* 0x000fe40001800000 */
[----:B------:R-:W-:Y:S02]  /*3b00*/  FMNMX.FTZ R3, R16, R17, !PT ;  /* 0x0000001110037209 */ /* 0x000fe40007810000 */
[----:B------:R-:W-:-:S02]  /*3b10*/  FMNMX.FTZ R100, R101, R100, !PT ;  /* 0x0000006465647209 */ /* 0x000fc40007810000 */
[----:B------:R-:W-:Y:S02]  /*3b20*/  FSEL R128, R60, -INF , P1 ;  /* 0xff8000003c807808 */ /* 0x000fe40000800000 */
[----:B------:R-:W-:Y:S01]  /*3b30*/  ISETP.GT.AND P1, PT, R2, 0x38, PT ;  /* 0x000000380200780c */ /* 0x000fe20003f24270 */
[----:B------:R-:W-:Y:S01]  /*3b40*/  LDSM.16.MT88.4 R60, [R225+0x3100] ;  /* 0x00310000e13c783b */ /* 0x000fe20000004200 */
[----:B------:R-:W-:Y:S02]  /*3b50*/  FSEL R252, R56, -INF , P2 ;  /* 0xff80000038fc7808 */ /* 0x000fe40001000000 */
[----:B------:R-:W-:Y:S01]  /*3b60*/  FMNMX.FTZ R3, R18, R3, !PT ;  /* 0x0000000312037209 */ /* 0x000fe20007810000 */
[----:B------:R-:W-:Y:S01]  /*3b70*/  LDSM.16.MT88.4 R56, [R228+0x100] ;  /* 0x00010000e438783b */ /* 0x000fe20000004200 */
[----:B------:R-:W-:Y:S02]  /*3b80*/  FMNMX.FTZ R100, R94, R100, !PT ;  /* 0x000000645e647209 */ /* 0x000fe40007810000 */
[----:B------:R-:W-:-:S02]  /*3b90*/  FSEL R89, R49, -INF , P3 ;  /* 0xff80000031597808 */ /* 0x000fc40001800000 */
[----:B------:R-:W-:Y:S02]  /*3ba0*/  ISETP.GT.AND P3, PT, R2, 0x39, PT ;  /* 0x000000390200780c */ /* 0x000fe40003f64270 */
[----:B------:R-:W-:Y:S02]  /*3bb0*/  FSEL R251, R45, -INF , P1 ;  /* 0xff8000002dfb7808 */ /* 0x000fe40000800000 */
[----:B------:R-:W-:Y:S02]  /*3bc0*/  FMNMX.FTZ R3, R19, R3, !PT ;  /* 0x0000000313037209 */ /* 0x000fe40007810000 */
[----:B------:R-:W-:Y:S02]  /*3bd0*/  FMNMX.FTZ R100, R252, R100, !PT ;  /* 0x00000064fc647209 */ /* 0x000fe40007810000 */
[----:B------:R-:W-:Y:S02]  /*3be0*/  FSEL R108, R48, -INF , P2 ;  /* 0xff800000306c7808 */ /* 0x000fe40001000000 */
[----:B------:R-:W-:Y:S01]  /*3bf0*/  ISETP.GT.AND P2, PT, R2, 0x40, PT ;  /* 0x000000400200780c */ /* 0x000fe20003f44270 */
[----:B------:R-:W-:Y:S01]  /*3c00*/  LDSM.16.MT88.4 R48, [R226+0x900] ;  /* 0x00090000e230783b */ /* 0x000fe20000004200 */
[----:B------:R-:W-:-:S02]  /*3c10*/  FSEL R250, R44, -INF , P3 ;  /* 0xff8000002cfa7808 */ /* 0x000fc40001800000 */
[----:B------:R-:W-:Y:S01]  /*3c20*/  FMNMX.FTZ R3, R24, R3, !PT ;  /* 0x0000000318037209 */ /* 0x000fe20007810000 */
[----:B------:R-:W-:Y:S01]  /*3c30*/  LDSM.16.MT88.4 R44, [R229+0x900] ;  /* 0x00090000e52c783b */ /* 0x000fe20000004200 */
[----:B------:R-:W-:Y:S02]  /*3c40*/  FMNMX.FTZ R100, R251, R100, !PT ;  /* 0x00000064fb647209 */ /* 0x000fe40007810000 */
[----:B------:R-:W-:Y:S02]  /*3c50*/  FSEL R95, R43, -INF , P1 ;  /* 0xff8000002b5f7808 */ /* 0x000fe40000800000 */
[----:B------:R-:W-:Y:S02]  /*3c60*/  ISETP.GT.AND P1, PT, R2, 0x41, PT ;  /* 0x000000410200780c */ /* 0x000fe40003f24270 */
[----:B-1----:R-:W-:Y:S02]  /*3c70*/  FSEL R163, R41, -INF , P2 ;  /* 0xff80000029a37808 */ /* 0x002fe40001000000 */
[----:B------:R-:W-:-:S02]  /*3c80*/  FMNMX.FTZ R3, R25, R3, !PT ;  /* 0x0000000319037209 */ /* 0x000fc40007810000 */
[----:B------:R-:W-:Y:S02]  /*3c90*/  FMNMX.FTZ R100, R250, R100, !PT ;  /* 0x00000064fa647209 */ /* 0x000fe40007810000 */
[----:B------:R-:W-:Y:S02]  /*3ca0*/  FSEL R130, R42, -INF , P3 ;  /* 0xff8000002a827808 */ /* 0x000fe40001800000 */
[----:B------:R-:W-:Y:S02]  /*3cb0*/  ISETP.GT.AND P3, PT, R2, 0x48, PT ;  /* 0x000000480200780c */ /* 0x000fe40003f64270 */
[----:B------:R-:W-:Y:S02]  /*3cc0*/  FSEL R107, R40, -INF , P1 ;  /* 0xff800000286b7808 */ /* 0x000fe40000800000 */
[----:B------:R-:W-:Y:S02]  /*3cd0*/  FMNMX.FTZ R3, R26, R3, !PT ;  /* 0x000000031a037209 */ /* 0x000fe40007810000 */
[----:B------:R-:W-:-:S02]  /*3ce0*/  FMNMX.FTZ R100, R163, R100, !PT ;  /* 0x00000064a3647209 */ /* 0x000fc40007810000 */
[----:B------:R-:W-:Y:S02]  /*3cf0*/  FSEL R98, R37, -INF , P2 ;  /* 0xff80000025627808 */ /* 0x000fe40001000000 */
[----:B------:R-:W-:Y:S02]  /*3d00*/  ISETP.GT.AND P2, PT, R2, 0x49, PT ;  /* 0x000000490200780c */ /* 0x000fe40003f44270 */
        /* <DEDUP_REMOVED lines=25> */
[----:B------:R-:W-:Y:S01]  /*3ea0*/  FMNMX.FTZ R2, R89, R2, !PT ;  /* 0x0000000259027209 */ /* 0x000fe20007810000 */
[----:B------:R-:W-:Y:S01]  /*3eb0*/  LDSM.16.MT88.4 R20, [R225+0x100] ;  /* 0x00010000e114783b */ /* 0x000fe20000004200 */
[----:B------:R-:W-:Y:S02]  /*3ec0*/  FMNMX.FTZ R100, R110, R100, !PT ;  /* 0x000000646e647209 */ /* 0x000fe40007810000 */
[----:B------:R-:W-:Y:S02]  /*3ed0*/  FMNMX.FTZ R2, R108, R2, !PT ;  /* 0x000000026c027209 */ /* 0x000fe40007810000 */
[----:B------:R-:W-:Y:S02]  /*3ee0*/  FMNMX.FTZ R100, R93, R100, !PT ;  /* 0x000000645d647209 */ /* 0x000fe40007810000 */
[----:B------:R-:W-:-:S02]  /*3ef0*/  FMNMX.FTZ R2, R95, R2, !PT ;  /* 0x000000025f027209 */ /* 0x000fc40007810000 */
[----:B--2---:R-:W-:Y:S01]  /*3f00*/  FSEL R156, R36, -INF , P3 ;  /* 0xff800000249c7808 */ /* 0x004fe20001800000 */
[----:B------:R-:W1:Y:S01]  /*3f10*/  SHFL.BFLY PT, R3, R100, 0x2, 0x1f ;  /* 0x0c401f0064037f89 */ /* 0x000e6200000e0000 */
[----:B------:R-:W-:Y:S02]  /*3f20*/  FMNMX.FTZ R2, R130, R2, !PT ;  /* 0x0000000282027209 */ /* 0x000fe40007810000 */
[----:B------:R-:W-:Y:S02]  /*3f30*/  FSEL R162, R30, -INF , P2 ;  /* 0xff8000001ea27808 */ /* 0x000fe40001000000 */
[----:B------:R-:W-:Y:S02]  /*3f40*/  FMNMX.FTZ R2, R98, R2, !PT ;  /* 0x0000000262027209 */ /* 0x000fe40007810000 */
[----:B------:R-:W-:Y:S02]  /*3f50*/  FSEL R111, R31, -INF , P1 ;  /* 0xff8000001f6f7808 */ /* 0x000fe40000800000 */
        /* <DEDUP_REMOVED lines=16> */
[----:B------:R-:W1:Y:S02]  /*4060*/  SHFL.BFLY PT, R6, R3, 0x1, 0x1f ;  /* 0x0c201f0003067f89 */ /* 0x000e6400000e0000 */
[----:B------:R2:W-:Y:S02]  /*4070*/  MUFU.EX2 R96, R2 ;  /* 0x0000000200607308 */ /* 0x0005e40000000800 */
[----:B--2---:R-:W-:-:S06]  /*4080*/  FFMA.FTZ R2, R8, c[0x0][0x2d0], -R12 ;  /* 0x0000b40008027a23 */ /* 0x004fcc000001080c */
[----:B------:R2:W3:Y:S01]  /*4090*/  MUFU.EX2 R157, R2 ;  /* 0x00000002009d7308 */ /* 0x0004e20000000800 */
[----:B-1----:R-:W-:Y:S01]  /*40a0*/  FMNMX.FTZ R3, R3, R6, !PT ;  /* 0x0000000603037209 */ /* 0x002fe20007810000 */
[----:B------:R-:W-:-:S03]  /*40b0*/  FFMA.FTZ R6, R14, c[0x0][0x2d0], -R12 ;  /* 0x0000b4000e067a23 */ /* 0x000fc6000001080c */
[----:B------:R-:W-:-:S03]  /*40c0*/  FSETP.NEU.FTZ.AND P1, PT, R3, -INF , PT ;  /* 0xff8000000300780b */ /* 0x000fc60003f3d000 */
[----:B------:R1:W-:Y:S01]  /*40d0*/  MUFU.EX2 R161, R6 ;  /* 0x0000000600a17308 */ /* 0x0003e20000000800 */
[----:B--2---:R-:W-:Y:S01]  /*40e0*/  FFMA.FTZ R2, R9, c[0x0][0x2d0], -R12 ;  /* 0x0000b40009027a23 */ /* 0x004fe2000001080c */
[----:B---3--:R-:W-:-:S06]  /*40f0*/  F2FP.PACK_AB R8, R157, R96 ;  /* 0x000000609d08723e */ /* 0x008fcc00000000ff */
[----:B------:R2:W-:Y:S01]  /*4100*/  MUFU.EX2 R131, R2 ;  /* 0x0000000200837308 */ /* 0x0005e20000000800 */
[----:B-1----:R-:W-:-:S07]  /*4110*/  FFMA.FTZ R6, R15, c[0x0][0x2d0], -R12 ;  /* 0x0000b4000f067a23 */ /* 0x002fce000001080c */
[----:B------:R-:W-:Y:S01]  /*4120*/  MUFU.EX2 R87, R6 ;  /* 0x0000000600577308 */ /* 0x000fe20000000800 */
[----:B--2---:R-:W-:-:S07]  /*4130*/  FFMA.FTZ R2, R10, c[0x0][0x2d0], -R12 ;  /* 0x0000b4000a027a23 */ /* 0x004fce000001080c */
[----:B------:R1:W2:Y:S02]  /*4140*/  MUFU.EX2 R97, R2 ;  /* 0x0000000200617308 */ /* 0x0002a40000000800 */
[----:B-1----:R-:W-:Y:S01]  /*4150*/  FFMA.FTZ R2, R11, c[0x0][0x2d0], -R12 ;  /* 0x0000b4000b027a23 */ /* 0x002fe2000001080c */
[----:B--2---:R-:W-:-:S05]  /*4160*/  F2FP.PACK_AB R10, R97, R131 ;  /* 0x00000083610a723e */ /* 0x004fca00000000ff */
[----:B------:R1:W-:Y:S02]  /*4170*/  MUFU.EX2 R158, R2 ;  /* 0x00000002009e7308 */ /* 0x0003e40000000800 */
[----:B-1----:R-:W-:-:S06]  /*4180*/  FFMA.FTZ R2, R13, c[0x0][0x2d0], -R12 ;  /* 0x0000b4000d027a23 */ /* 0x002fcc000001080c */
[----:B------:R1:W-:Y:S02]  /*4190*/  MUFU.EX2 R160, R2 ;  /* 0x0000000200a07308 */ /* 0x0003e40000000800 */
[----:B-1----:R-:W-:-:S05]  /*41a0*/  FMUL.FTZ R2, R3, c[0x0][0x2d0] ;  /* 0x0000b40003027a20 */ /* 0x002fca0000410000 */
[----:B------:R-:W-:-:S05]  /*41b0*/  FSEL R2, R2, RZ, P1 ;  /* 0x000000ff02027208 */ /* 0x000fca0000800000 */
[--C-:B------:R-:W-:Y:S02]  /*41c0*/  FFMA.FTZ R6, R16, c[0x0][0x2d0], -R2.reuse ;  /* 0x0000b40010067a23 */ /* 0x100fe40000010802 */
[--C-:B------:R-:W-:Y:S02]  /*41d0*/  FFMA.FTZ R4, R18, c[0x0][0x2d0], -R2.reuse ;  /* 0x0000b40012047a23 */ /* 0x100fe40000010802 */
[----:B------:R1:W-:Y:S01]  /*41e0*/  MUFU.EX2 R15, R6 ;  /* 0x00000006000f7308 */ /* 0x0003e20000000800 */
[----:B------:R-:W-:-:S07]  /*41f0*/  FFMA.FTZ R0, R27, c[0x0][0x2d0], -R2 ;  /* 0x0000b4001b007a23 */ /* 0x000fce0000010802 */
[----:B------:R2:W-:Y:S01]  /*4200*/  MUFU.EX2 R13, R4 ;  /* 0x00000004000d7308 */ /* 0x0005e20000000800 */
[----:B-1----:R-:W-:-:S07]  /*4210*/  FFMA.FTZ R6, R17, c[0x0][0x2d0], -R2 ;  /* 0x0000b40011067a23 */ /* 0x002fce0000010802 */
[----:B------:R-:W-:Y:S01]  /*4220*/  MUFU.EX2 R185, R0 ;  /* 0x0000000000b97308 */ /* 0x000fe20000000800 */
[----:B--2---:R-:W-:-:S07]  /*4230*/  FFMA.FTZ R4, R19, c[0x0][0x2d0], -R2 ;  /* 0x0000b40013047a23 */ /* 0x004fce0000010802 */
[----:B------:R-:W1:Y:S01]  /*4240*/  MUFU.EX2 R14, R6 ;  /* 0x00000006000e7308 */ /* 0x000e620000000800 */
[----:B------:R-:W2:Y:S07]  /*4250*/  LDSM.16.MT88.4 R16, [R226+0x100] ;  /* 0x00010000e210783b */ /* 0x000eae0000004200 */
[----:B------:R3:W4:Y:S01]  /*4260*/  MUFU.EX2 R129, R4 ;  /* 0x0000000400817308 */ /* 0x0007220000000800 */
[----:B-1----:R-:W-:Y:S02]  /*4270*/  F2FP.PACK_AB R9, R14, R15 ;  /* 0x0000000f0e09723e */ /* 0x002fe400000000ff */
[----:B------:R-:W-:Y:S01]  /*4280*/  F2FP.PACK_AB R6, R87, R161 ;  /* 0x000000a15706723e */ /* 0x000fe200000000ff */
[----:B---3--:R-:W-:Y:S01]  /*4290*/  FFMA.FTZ R4, R24, c[0x0][0x2d0], -R2 ;  /* 0x0000b40018047a23 */ /* 0x008fe20000010802 */
[----:B----4-:R-:W-:-:S03]  /*42a0*/  F2FP.PACK_AB R11, R129, R13 ;  /* 0x0000000d810b723e */ /* 0x010fc600000000ff */
[----:B------:R1:W-:Y:S04]  /*42b0*/  MUFU.EX2 R159, R4 ;  /* 0x00000004009f7308 */ /* 0x0003e80000000800 */
[C---:B------:R-:W-:Y:S08]  /*42c0*/  HMMA.16816.F32 R40, R8.reuse, R20, RZ ;  /* 0x000000140828723c */ /* 0x040ff000000018ff */
[----:B------:R-:W-:Y:S01]  /*42d0*/  HMMA.16816.F32 R36, R8, R22, RZ ;  /* 0x000000160824723c */ /* 0x000fe200000018ff */
[----:B-1----:R-:W-:-:S04]  /*42e0*/  FFMA.FTZ R4, R25, c[0x0][0x2d0], -R2 ;  /* 0x0000b40019047a23 */ /* 0x002fc80000010802 */
[----:B------:R1:W3:Y:S03]  /*42f0*/  MUFU.EX2 R88, R4 ;  /* 0x0000000400587308 */ /* 0x0002e60000000800 */
[C---:B--2---:R-:W-:Y:S08]  /*4300*/  HMMA.16816.F32 R28, R8.reuse, R16, RZ ;  /* 0x00000010081c723c */ /* 0x044ff000000018ff */
[----:B------:R-:W-:Y:S01]  /*4310*/  HMMA.16816.F32 R20, R8, R32, RZ ;  /* 0x000000200814723c */ /* 0x000fe200000018ff */
[----:B-1----:R-:W-:Y:S01]  /*4320*/  FFMA.FTZ R4, R26, c[0x0][0x2d0], -R2 ;  /* 0x0000b4001a047a23 */ /* 0x002fe20000010802 */
[----:B---3--:R-:W-:-:S06]  /*4330*/  F2FP.PACK_AB R5, R88, R159 ;  /* 0x0000009f5805723e */ /* 0x008fcc00000000ff */
[C---:B------:R-:W-:Y:S01]  /*4340*/  HMMA.16816.F32 R24, R8.reuse, R18, RZ ;  /* 0x000000120818723c */ /* 0x040fe200000018ff */
[----:B------:R1:W2:Y:S07]  /*4350*/  MUFU.EX2 R105, R4 ;  /* 0x0000000400697308 */ /* 0x0002ae0000000800 */
[C---:B------:R-:W-:Y:S08]  /*4360*/  HMMA.16816.F32 R16, R8.reuse, R34, RZ ;  /* 0x000000220810723c */ /* 0x040ff000000018ff */
[----:B------:R-:W-:Y:S01]  /*4370*/  HMMA.16816.F32 R32, R8, R58, RZ ;  /* 0x0000003a0820723c */ /* 0x000fe200000018ff */
[----:B-1----:R-:W-:-:S02]  /*4380*/  F2FP.PACK_AB R4, R160, R158 ;  /* 0x0000009ea004723e */ /* 0x002fc400000000ff */
[----:B--2---:R-:W-:-:S07]  /*4390*/  F2FP.PACK_AB R7, R185, R105 ;  /* 0x00000069b907723e */ /* 0x004fce00000000ff */
[C---:B------:R-:W-:Y:S01]  /*43a0*/  HMMA.16816.F32 R76, R4.reuse, R52, R40 ;  /* 0x00000034044c723c */ /* 0x040fe20000001828 */
[----:B------:R-:W1:Y:S07]  /*43b0*/  LDSM.16.MT88.4 R40, [R225+0x3900] ;  /* 0x00390000e128783b */ /* 0x000e6e0000004200 */
[----:B------:R-:W-:Y:S08]  /*43c0*/  HMMA.16816.F32 R152, R4, R46, R16 ;  /* 0x0000002e0498723c */ /* 0x000ff00000001810 */
[----:B------:R-:W-:Y:S01]  /*43d0*/  HMMA.16816.F32 R16, R8, R56, RZ ;  /* 0x000000380810723c */ /* 0x000fe200000018ff */
[----:B------:R-:W-:Y:S07]  /*43e0*/  LDSM.16.MT88.4 R56, [R226+0x6100] ;  /* 0x00610000e238783b */ /* 0x000fee0000004200 */
[----:B------:R-:W-:Y:S01]  /*43f0*/  HMMA.16816.F32 R180, R4, R54, R36 ;  /* 0x0000003604b4723c */ /* 0x000fe20000001824 */
[----:B------:R-:W2:Y:S01]  /*4400*/  LDSM.16.MT88.4 R36, [R226+0x3900] ;  /* 0x00390000e224783b */ /* 0x000ea20000004200 */
[----:B------:R-:W-:Y:S01]  /*4410*/  IMAD.MOV.U32 R86, RZ, RZ, R76 ;  /* 0x000000ffff567224 */ /* 0x000fe200078e004c */
[----:B------:R-:W-:Y:S01]  /*4420*/  MOV R85, R77 ;  /* 0x0000004d00557202 */ /* 0x000fe20000000f00 */
[----:B------:R-:W-:Y:S01]  /*4430*/  IMAD.MOV.U32 R84, RZ, RZ, R78 ;  /* 0x000000ffff547224 */ /* 0x000fe200078e004e */
[----:B------:R-:W-:Y:S01]  /*4440*/  LDSM.16.MT88.4 R52, [R225+0x6100] ;  /* 0x00610000e134783b */ /* 0x000fe20000004200 */
[----:B------:R-:W-:-:S02]  /*4450*/  IMAD.MOV.U32 R0, RZ, RZ, R79 ;  /* 0x000000ffff007224 */ /* 0x000fc400078e004f */
[C---:B------:R-:W-:Y:S01]  /*4460*/  HMMA.16816.F32 R164, R4.reuse, R44, R20 ;  /* 0x0000002c04a4723c */ /* 0x040fe20000001814 */
[----:B------:R-:W3:Y:S04]  /*4470*/  LDSM.16.MT88.4 R44, [R229+0x3100] ;  /* 0x00310000e52c783b */ /* 0x000ee80000004200 */
[----:B------:R-:W-:Y:S03]  /*4480*/  LDSM.16.MT88.4 R76, [R228+0x3900] ;  /* 0x00390000e44c783b */ /* 0x000fe60000004200 */
[C---:B------:R-:W-:Y:S08]  /*4490*/  HMMA.16816.F32 R176, R4.reuse, R48, R28 ;  /* 0x0000003004b0723c */ /* 0x040ff0000000181c */
[C---:B------:R-:W-:Y:S01]  /*44a0*/  HMMA.16816.F32 R172, R4.reuse, R50, R24 ;  /* 0x0000003204ac723c */ /* 0x040fe20000001818 */
[----:B------:R-:W4:Y:S07]  /*44b0*/  LDSM.16.MT88.4 R48, [R228+0x3100] ;  /* 0x00310000e430783b */ /* 0x000f2e0000004200 */
[----:B------:R-:W-:Y:S08]  /*44c0*/  HMMA.16816.F32 R168, R4, R68, R16 ;  /* 0x0000004404a8723c */ /* 0x000ff00000001810 */
[C---:B------:R-:W-:Y:S08]  /*44d0*/  HMMA.16816.F32 R28, R8.reuse, R60, RZ ;  /* 0x0000003c081c723c */ /* 0x040ff000000018ff */
[C---:B------:R-:W-:Y:S08]  /*44e0*/  HMMA.16816.F32 R20, R8.reuse, R64, RZ ;  /* 0x000000400814723c */ /* 0x040ff000000018ff */
[----:B------:R-:W-:Y:S01]  /*44f0*/  HMMA.16816.F32 R16, R8, R66, RZ ;  /* 0x000000420810723c */ /* 0x000fe200000018ff */
[----:B------:R-:W3:Y:S07]  /*4500*/  LDSM.16.MT88.4 R64, [R229+0x6100] ;  /* 0x00610000e540783b */ /* 0x000eee0000004200 */
[----:B------:R-:W-:Y:S01]  /*4510*/  HMMA.16816.F32 R148, R4, R70, R32 ;  /* 0x000000460494723c */ /* 0x000fe20000001820 */
[----:B------:R-:W4:Y:S07]  /*4520*/  LDSM.16.MT88.4 R68, [R225+0x6900] ;  /* 0x00690000e144783b */ /* 0x000f2e0000004200 */
[----:B------:R-:W-:Y:S08]  /*4530*/  HMMA.16816.F32 R24, R8, R62, RZ ;  /* 0x0000003e0818723c */ /* 0x000ff000000018ff */
[C---:B-1----:R-:W-:Y:S08]  /*4540*/  HMMA.16816.F32 R144, R4.reuse, R40, R28 ;  /* 0x000000280490723c */ /* 0x042ff0000000181c */
[C---:B--2---:R-:W-:Y:S08]  /*4550*/  HMMA.16816.F32 R136, R4.reuse, R36, R20 ;  /* 0x000000240488723c */ /* 0x044ff00000001814 */
[----:B------:R-:W-:Y:S08]  /*4560*/  HMMA.16816.F32 R132, R4, R38, R16 ;  /* 0x000000260484723c */ /* 0x000ff00000001810 */
[C---:B---3--:R-:W-:Y:S08]  /*4570*/  HMMA.16816.F32 R32, R8.reuse, R46, RZ ;  /* 0x0000002e0820723c */ /* 0x048ff000000018ff */
[C---:B------:R-:W-:Y:S08]  /*4580*/  HMMA.16816.F32 R36, R8.reuse, R44, RZ ;  /* 0x0000002c0824723c */ /* 0x040ff000000018ff */
[C---:B----4-:R-:W-:Y:S08]  /*4590*/  HMMA.16816.F32 R28, R8.reuse, R48, RZ ;  /* 0x00000030081c723c */ /* 0x050ff000000018ff */
[C---:B------:R-:W-:Y:S08]  /*45a0*/  HMMA.16816.F32 R16, R8.reuse, R54, RZ ;  /* 0x000000360810723c */ /* 0x040ff000000018ff */
[----:B------:R-:W-:Y:S08]  /*45b0*/  HMMA.16816.F32 R20, R8, R52, RZ ;  /* 0x000000340814723c */ /* 0x000ff000000018ff */
[----:B------:R-:W-:Y:S08]  /*45c0*/  HMMA.16816.F32 R140, R4, R42, R24 ;  /* 0x0000002a048c723c */ /* 0x000ff00000001818 */
[C---:B------:R-:W-:Y:S08]  /*45d0*/  HMMA.16816.F32 R24, R8.reuse, R50, RZ ;  /* 0x000000320818723c */ /* 0x040ff000000018ff */
[----:B------:R-:W-:Y:S07]  /*45e0*/  HMMA.16816.F32 R48, R8, R66, RZ ;  /* 0x000000420830723c */ /* 0x000fee00000018ff */
[----:B------:R-:W-:Y:S01]  /*45f0*/  MOV R66, R95 ;  /* 0x0000005f00427202 */ /* 0x000fe20000000f00 */
[----:B------:R-:W-:Y:S01]  /*4600*/  HMMA.16816.F32 R116, R4, R82, R32 ;  /* 0x000000520474723c */ /* 0x000fe20000001820 */
[----:B------:R-:W-:-:S06]  /*4610*/  IMAD.MOV.U32 R67, RZ, RZ, R108 ;  /* 0x000000ffff437224 */ /* 0x000fcc00078e006c */
[----:B------:R-:W-:Y:S01]  /*4620*/  IMAD.MOV.U32 R35, RZ, RZ, R94 ;  /* 0x000000ffff237224 */ /* 0x000fe200078e005e */
[----:B------:R-:W-:Y:S01]  /*4630*/  HMMA.16816.F32 R120, R4, R80, R36 ;  /* 0x000000500478723c */ /* 0x000fe20000001824 */
[----:B------:R-:W-:Y:S01]  /*4640*/  IMAD.MOV.U32 R34, RZ, RZ, R93 ;  /* 0x000000ffff227224 */ /* 0x000fe200078e005d */
[----:B------:R-:W-:Y:S01]  /*4650*/  MOV R33, R92 ;  /* 0x0000005c00217202 */ /* 0x000fe20000000f00 */
[----:B------:R-:W-:-:S04]  /*4660*/  IMAD.MOV.U32 R32, RZ, RZ, R91 ;  /* 0x000000ffff207224 */ /* 0x000fc800078e005b */
[----:B------:R-:W-:Y:S01]  /*4670*/  IMAD.MOV.U32 R39, RZ, RZ, R97 ;  /* 0x000000ffff277224 */ /* 0x000fe200078e0061 */
[----:B------:R-:W-:Y:S01]  /*4680*/  HMMA.16816.F32 R112, R4, R76, R28 ;  /* 0x0000004c0470723c */ /* 0x000fe2000000181c */
[----:B------:R-:W-:Y:S01]  /*4690*/  IMAD.MOV.U32 R38, RZ, RZ, R98 ;  /* 0x000000ffff267224 */ /* 0x000fe200078e0062 */
[----:B------:R-:W-:Y:S01]  /*46a0*/  MOV R37, R162 ;  /* 0x000000a200257202 */ /* 0x000fe20000000f00 */
[----:B------:R-:W-:-:S04]  /*46b0*/  IMAD.MOV.U32 R36, RZ, RZ, R163 ;  /* 0x000000ffff247224 */ /* 0x000fc800078e00a3 */
[----:B------:R-:W-:Y:S01]  /*46c0*/  IMAD.MOV.U32 R31, RZ, RZ, R96 ;  /* 0x000000ffff1f7224 */ /* 0x000fe200078e0060 */
[----:B------:R-:W-:Y:S01]  /*46d0*/  MOV R30, R99 ;  /* 0x00000063001e7202 */ /* 0x000fe20000000f00 */
[----:B------:R-:W-:Y:S01]  /*46e0*/  HMMA.16816.F32 R92, R4, R70, R16 ;  /* 0x00000046045c723c */ /* 0x000fe20000001810 */
[----:B------:R-:W1:Y:S01]  /*46f0*/  LDSM.16.MT88.4 R16, [R229+0x6900] ;  /* 0x00690000e510783b */ /* 0x000e620000004200 */
[----:B------:R-:W-:Y:S01]  /*4700*/  IMAD.MOV.U32 R76, RZ, RZ, R86 ;  /* 0x000000ffff4c7224 */ /* 0x000fe200078e0056 */
[----:B------:R-:W-:Y:S01]  /*4710*/  MOV R77, R85 ;  /* 0x00000055004d7202 */ /* 0x000fe20000000f00 */
[----:B------:R-:W-:Y:S01]  /*4720*/  IMAD.MOV.U32 R29, RZ, RZ, R111 ;  /* 0x000000ffff1d7224 */ /* 0x000fe200078e006f */
[----:B------:R-:W-:-:S03]  /*4730*/  MOV R28, R110 ;  /* 0x0000006e001c7202 */ /* 0x000fc60000000f00 */
[----:B------:R-:W-:Y:S08]  /*4740*/  HMMA.16816.F32 R60, R8, R56, RZ ;  /* 0x00000038083c723c */ /* 0x000ff000000018ff */
[----:B------:R-:W-:Y:S01]  /*4750*/  HMMA.16816.F32 R96, R4, R68, R20 ;  /* 0x000000440460723c */ /* 0x000fe20000001814 */
[----:B------:R-:W2:Y:S06]  /*4760*/  LDSM.16.MT88.4 R20, [R226+0x6900] ;  /* 0x00690000e214783b */ /* 0x000eac0000004200 */
[----:B------:R-:W-:Y:S01]  /*4770*/  IMAD.MOV.U32 R69, RZ, RZ, R88 ;  /* 0x000000ffff457224 */ /* 0x000fe200078e0058 */
[C---:B------:R-:W-:Y:S08]  /*4780*/  HMMA.16816.F32 R56, R8.reuse, R58, RZ ;  /* 0x0000003a0838723c */ /* 0x040ff000000018ff */
[C---:B------:R-:W-:Y:S07]  /*4790*/  HMMA.16816.F32 R52, R8.reuse, R64, RZ ;  /* 0x000000400834723c */ /* 0x040fee00000018ff */
[----:B------:R-:W-:Y:S01]  /*47a0*/  IMAD.MOV.U32 R64, RZ, RZ, R90 ;  /* 0x000000ffff407224 */ /* 0x000fe200078e005a */
[----:B------:R-:W-:Y:S01]  /*47b0*/  HMMA.16816.F32 R44, R8, R72, RZ ;  /* 0x00000048082c723c */ /* 0x000fe200000018ff */
[----:B------:R-:W-:-:S06]  /*47c0*/  MOV R65, R89 ;  /* 0x0000005900417202 */ /* 0x000fcc0000000f00 */
[----:B------:R-:W-:Y:S01]  /*47d0*/  MOV R73, R107 ;  /* 0x0000006b00497202 */ /* 0x000fe20000000f00 */
[----:B------:R-:W-:Y:S01]  /*47e0*/  HMMA.16816.F32 R40, R8, R74, RZ ;  /* 0x0000004a0828723c */ /* 0x000fe200000018ff */
[----:B------:R-:W3:Y:S01]  /*47f0*/  LDSM.16.MT88.4 R8, [R228+0x6900] ;  /* 0x00690000e408783b */ /* 0x000ee20000004200 */
[----:B------:R-:W-:-:S05]  /*4800*/  IMAD.MOV.U32 R72, RZ, RZ, R106 ;  /* 0x000000ffff487224 */ /* 0x000fca00078e006a */
[----:B------:R-:W-:Y:S01]  /*4810*/  IMAD.MOV.U32 R75, RZ, RZ, R105 ;  /* 0x000000ffff4b7224 */ /* 0x000fe200078e0069 */
[----:B------:R-:W-:Y:S01]  /*4820*/  MOV R74, R104 ;  /* 0x00000068004a7202 */ /* 0x000fe20000000f00 */
[C---:B-1----:R-:W-:Y:S08]  /*4830*/  HMMA.16816.F32 R80, R4.reuse, R18, R48 ;  /* 0x000000120450723c */ /* 0x042ff00000001830 */
[C---:B------:R-:W-:Y:S07]  /*4840*/  HMMA.16816.F32 R104, R4.reuse, R78, R24 ;  /* 0x0000004e0468723c */ /* 0x040fee0000001818 */
[----:B------:R-:W-:Y:S01]  /*4850*/  IMAD.MOV.U32 R79, RZ, RZ, R0 ;  /* 0x000000ffff4f7224 */ /* 0x000fe200078e0000 */
[----:B--2---:R-:W-:Y:S01]  /*4860*/  HMMA.16816.F32 R88, R4, R22, R56 ;  /* 0x000000160458723c */ /* 0x004fe20000001838 */
[----:B------:R-:W-:-:S02]  /*4870*/  FFMA.FTZ R0, R124, c[0x0][0x2d0], -R12 ;  /* 0x0000b4007c007a23 */ /* 0x000fc4000001080c */
[----:B------:R-:W-:Y:S02]  /*4880*/  IMAD.MOV.U32 R27, RZ, RZ, R87 ;  /* 0x000000ffff1b7224 */ /* 0x000fe400078e0057 */
[----:B------:R1:W-:Y:S01]  /*4890*/  MUFU.EX2 R24, R0 ;  /* 0x0000000000187308 */ /* 0x0003e20000000800 */
[----:B------:R-:W-:Y:S02]  /*48a0*/  IMAD.MOV.U32 R78, RZ, RZ, R84 ;  /* 0x000000ffff4e7224 */ /* 0x000fe400078e0054 */
[----:B------:R-:W-:Y:S01]  /*48b0*/  IMAD.MOV.U32 R26, RZ, RZ, R109 ;  /* 0x000000ffff1a7224 */ /* 0x000fe200078e006d */
[C---:B------:R-:W-:Y:S01]  /*48c0*/  HMMA.16816.F32 R84, R4.reuse, R16, R52 ;  /* 0x000000100454723c */ /* 0x040fe20000001834 */
[----:B------:R-:W2:Y:S07]  /*48d0*/  LDSM.16.MT88.4 R16, [R226+0x1100] ;  /* 0x00110000e210783b */ /* 0x000eae0000004200 */
[----:B------:R-:W-:Y:S01]  /*48e0*/  HMMA.16816.F32 R108, R4, R20, R60 ;  /* 0x00000014046c723c */ /* 0x000fe2000000183c */
[----:B------:R-:W4:Y:S01]  /*48f0*/  LDSM.16.MT88.4 R20, [R225+0x1100] ;  /* 0x00110000e114783b */ /* 0x000f220000004200 */
[----:B-1----:R-:W-:Y:S01]  /*4900*/  FFMA.FTZ R0, R103, c[0x0][0x2d0], -R12 ;  /* 0x0000b40067007a23 */ /* 0x002fe2000001080c */
[----:B------:R-:W-:-:S03]  /*4910*/  MOV R103, R69 ;  /* 0x0000004500677202 */ /* 0x000fc60000000f00 */
[----:B------:R1:W1:Y:S02]  /*4920*/  MUFU.EX2 R163, R0 ;  /* 0x0000000000a37308 */ /* 0x0002640000000800 */
[C---:B---3--:R-:W-:Y:S08]  /*4930*/  HMMA.16816.F32 R60, R4.reuse, R8, R44 ;  /* 0x00000008043c723c */ /* 0x048ff0000000182c */
[----:B------:R-:W-:Y:S01]  /*4940*/  HMMA.16816.F32 R40, R4, R10, R40 ;  /* 0x0000000a0428723c */ /* 0x000fe20000001828 */
[----:B------:R-:W3:Y:S01]  /*4950*/  LDSM.16.MT88.4 R8, [R229+0x1100] ;  /* 0x00110000e508783b */ /* 0x000ee20000004200 */
[----:B-1----:R-:W-:-:S05]  /*4960*/  FFMA.FTZ R0, R102, c[0x0][0x2d0], -R12 ;  /* 0x0000b40066007a23 */ /* 0x002fca000001080c */
[----:B------:R-:W-:Y:S01]  /*4970*/  F2FP.PACK_AB R4, R163, R24 ;  /* 0x00000018a304723e */ /* 0x000fe200000000ff */
[----:B------:R1:W-:Y:S02]  /*4980*/  MUFU.EX2 R162, R0 ;  /* 0x0000000000a27308 */ /* 0x0003e40000000800 */
[----:B-1----:R-:W-:-:S06]  /*4990*/  FFMA.FTZ R0, R101, c[0x0][0x2d0], -R12 ;  /* 0x0000b40065007a23 */ /* 0x002fcc000001080c */
[----:B------:R1:W1:Y:S02]  /*49a0*/  MUFU.EX2 R101, R0 ;  /* 0x0000000000657308 */ /* 0x0002640000000800 */
[----:B-1----:R-:W-:Y:S01]  /*49b0*/  FFMA.FTZ R0, R127, c[0x0][0x2d0], -R2 ;  /* 0x0000b4007f007a23 */ /* 0x002fe20000010802 */
[----:B------:R-:W-:-:S05]  /*49c0*/  F2FP.PACK_AB R6, R101, R162 ;  /* 0x000000a26506723e */ /* 0x000fca00000000ff */
[----:B------:R1:W-:Y:S02]  /*49d0*/  MUFU.EX2 R102, R0 ;  /* 0x0000000000667308 */ /* 0x0003e40000000800 */
[----:B-1----:R-:W-:Y:S02]  /*49e0*/  FFMA.FTZ R0, R126, c[0x0][0x2d0], -R2 ;  /* 0x0000b4007e007a23 */ /* 0x002fe40000010802 */
[----:B------:R-:W-:-:S04]  /*49f0*/  IMAD.MOV.U32 R126, RZ, RZ, R74 ;  /* 0x000000ffff7e7224 */ /* 0x000fc800078e004a */
[----:B------:R1:W1:Y:S02]  /*4a00*/  MUFU.EX2 R25, R0 ;  /* 0x0000000000197308 */ /* 0x0002640000000800 */
[----:B-1----:R-:W-:Y:S01]  /*4a10*/  FFMA.FTZ R0, R125, c[0x0][0x2d0], -R2 ;  /* 0x0000b4007d007a23 */ /* 0x002fe20000010802 */
[----:B------:R-:W-:Y:S01]  /*4a20*/  F2FP.PACK_AB R5, R25, R102 ;  /* 0x000000661905723e */ /* 0x000fe200000000ff */
[----:B------:R-:W-:-:S04]  /*4a30*/  IMAD.MOV.U32 R125, RZ, RZ, R38 ;  /* 0x000000ffff7d7224 */ /* 0x000fc800078e0026 */
[----:B------:R1:W-:Y:S02]  /*4a40*/  MUFU.EX2 R127, R0 ;  /* 0x00000000007f7308 */ /* 0x0003e40000000800 */
[----:B-1----:R-:W-:-:S06]  /*4a50*/  FFMA.FTZ R0, R128, c[0x0][0x2d0], -R2 ;  /* 0x0000b40080007a23 */ /* 0x002fcc0000010802 */
[----:B------:R-:W1:Y:S02]  /*4a60*/  MUFU.EX2 R124, R0 ;  /* 0x00000000007c7308 */ /* 0x000e640000000800 */
[----:B-1----:R-:W-:Y:S01]  /*4a70*/  F2FP.PACK_AB R7, R124, R127 ;  /* 0x0000007f7c07723e */ /* 0x002fe200000000ff */
[----:B------:R-:W-:-:S04]  /*4a80*/  IMAD.MOV.U32 R0, RZ, RZ, R35 ;  /* 0x000000ffff007224 */ /* 0x000fc800078e0023 */
[----:B------:R-:W-:Y:S02]  /*4a90*/  FFMA.FTZ R0, R0, c[0x0][0x2d0], -R12 ;  /* 0x0000b40000007a23 */ /* 0x000fe4000001080c */
[C---:B--2---:R-:W-:Y:S07]  /*4aa0*/  HMMA.16816.F32 R48, R4.reuse, R18, R172 ;  /* 0x000000120430723c */ /* 0x044fee00000018ac */
[----:B------:R-:W-:Y:S01]  /*4ab0*/  IMAD.MOV.U32 R175, RZ, RZ, R36 ;  /* 0x000000ffffaf7224 */ /* 0x000fe200078e0024 */
[----:B----4-:R-:W-:Y:S01]  /*4ac0*/  HMMA.16816.F32 R76, R4, R20, R76 ;  /* 0x00000014044c723c */ /* 0x010fe2000000184c */
[----:B------:R-:W-:Y:S01]  /*4ad0*/  IMAD.MOV.U32 R173, RZ, RZ, R37 ;  /* 0x000000ffffad7224 */ /* 0x000fe200078e0025 */
[----:B------:R-:W-:-:S02]  /*4ae0*/  MOV R172, R39 ;  /* 0x0000002700ac7202 */ /* 0x000fc40000000f00 */
[----:B------:R-:W-:-:S04]  /*4af0*/  MOV R174, R24 ;  /* 0x0000001800ae7202 */ /* 0x000fc80000000f00 */
[C---:B------:R-:W-:Y:S01]  /*4b00*/  HMMA.16816.F32 R68, R4.reuse, R22, R180 ;  /* 0x000000160444723c */ /* 0x040fe200000018b4 */
[----:B------:R-:W1:Y:S06]  /*4b10*/  LDSM.16.MT88.4 R20, [R228+0x1100] ;  /* 0x00110000e414783b */ /* 0x000e6c0000004200 */
[----:B------:R-:W-:Y:S01]  /*4b20*/  IMAD.MOV.U32 R180, RZ, RZ, R64 ;  /* 0x000000ffffb47224 */ /* 0x000fe200078e0040 */
[----:B------:R-:W-:Y:S01]  /*4b30*/  HMMA.16816.F32 R56, R4, R16, R176 ;  /* 0x000000100438723c */ /* 0x000fe200000018b0 */
[----:B------:R-:W2:Y:S01]  /*4b40*/  LDSM.16.MT88.4 R16, [R225+0x4100] ;  /* 0x00410000e110783b */ /* 0x000ea20000004200 */
[----:B------:R-:W-:Y:S01]  /*4b50*/  MOV R182, R33 ;  /* 0x0000002100b67202 */ /* 0x000fe20000000f00 */
[----:B------:R-:W-:-:S02]  /*4b60*/  IMAD.MOV.U32 R183, RZ, RZ, R34 ;  /* 0x000000ffffb77224 */ /* 0x000fc400078e0022 */
[----:B------:R-:W-:Y:S02]  /*4b70*/  IMAD.MOV.U32 R181, RZ, RZ, R131 ;  /* 0x000000ffffb57224 */ /* 0x000fe400078e0083 */
[----:B------:R-:W-:Y:S01]  /*4b80*/  MOV R177, R28 ;  /* 0x0000001c00b17202 */ /* 0x000fe20000000f00 */
[----:B---3--:R-:W-:Y:S01]  /*4b90*/  HMMA.16816.F32 R36, R4, R8, R164 ;  /* 0x000000080424723c */ /* 0x008fe200000018a4 */
[----:B------:R-:W-:Y:S02]  /*4ba0*/  IMAD.MOV.U32 R176, RZ, RZ, R29 ;  /* 0x000000ffffb07224 */ /* 0x000fe400078e001d */
[----:B------:R-:W-:Y:S02]  /*4bb0*/  IMAD.MOV.U32 R179, RZ, RZ, R26 ;  /* 0x000000ffffb37224 */ /* 0x000fe400078e001a */
[----:B------:R-:W-:Y:S02]  /*4bc0*/  IMAD.MOV.U32 R178, RZ, RZ, R25 ;  /* 0x000000ffffb27224 */ /* 0x000fe400078e0019 */
[----:B------:R-:W-:Y:S01]  /*4bd0*/  IMAD.MOV.U32 R165, RZ, RZ, R30 ;  /* 0x000000ffffa57224 */ /* 0x000fe200078e001e */
[----:B------:R-:W-:Y:S01]  /*4be0*/  MOV R166, R66 ;  /* 0x0000004200a67202 */ /* 0x000fe20000000f00 */
[----:B------:R-:W-:-:S02]  /*4bf0*/  IMAD.MOV.U32 R164, RZ, RZ, R31 ;  /* 0x000000ffffa47224 */ /* 0x000fc400078e001f */
[----:B------:R-:W-:Y:S01]  /*4c00*/  HMMA.16816.F32 R28, R4, R10, R152 ;  /* 0x0000000a041c723c */ /* 0x000fe20000001898 */
[----:B------:R-:W3:Y:S01]  /*4c10*/  LDSM.16.MT88.4 R8, [R226+0x4100] ;  /* 0x00410000e208783b */ /* 0x000ee20000004200 */
[----:B------:R-:W-:-:S05]  /*4c20*/  IMAD.MOV.U32 R167, RZ, RZ, R67 ;  /* 0x000000ffffa77224 */ /* 0x000fca00078e0043 */
[----:B------:R-:W-:Y:S01]  /*4c30*/  IMAD.MOV.U32 R154, RZ, RZ, R75 ;  /* 0x000000ffff9a7224 */ /* 0x000fe200078e004b */
[----:B------:R-:W-:Y:S01]  /*4c40*/  MOV R153, R72 ;  /* 0x0000004800997202 */ /* 0x000fe20000000f00 */
[----:B------:R-:W-:Y:S01]  /*4c50*/  IMAD.MOV.U32 R152, RZ, RZ, R73 ;  /* 0x000000ffff987224 */ /* 0x000fe200078e0049 */
[----:B------:R-:W-:Y:S01]  /*4c60*/  MOV R155, R27 ;  /* 0x0000001b009b7202 */ /* 0x000fe20000000f00 */
[C---:B-1----:R-:W-:Y:S07]  /*4c70*/  HMMA.16816.F32 R72, R4.reuse, R20, R168 ;  /* 0x000000140448723c */ /* 0x042fee00000018a8 */
[----:B------:R-:W-:Y:S01]  /*4c80*/  MOV R168, R65 ;  /* 0x0000004100a87202 */ /* 0x000fe20000000f00 */
[----:B------:R-:W-:Y:S01]  /*4c90*/  IMAD.MOV.U32 R171, RZ, RZ, R32 ;  /* 0x000000ffffab7224 */ /* 0x000fe200078e0020 */
[----:B------:R-:W-:Y:S01]  /*4ca0*/  HMMA.16816.F32 R64, R4, R22, R148 ;  /* 0x000000160440723c */ /* 0x000fe20000001894 */
[----:B------:R-:W1:Y:S01]  /*4cb0*/  LDSM.16.MT88.4 R20, [R229+0x4100] ;  /* 0x00410000e514783b */ /* 0x000e620000004200 */
[----:B------:R-:W-:Y:S01]  /*4cc0*/  IMAD.MOV.U32 R169, RZ, RZ, R130 ;  /* 0x000000ffffa97224 */ /* 0x000fe200078e0082 */
[----:B------:R-:W-:-:S04]  /*4cd0*/  MOV R170, R129 ;  /* 0x0000008100aa7202 */ /* 0x000fc80000000f00 */
[----:B------:R-:W-:Y:S01]  /*4ce0*/  IMAD.MOV.U32 R151, RZ, RZ, R168 ;  /* 0x000000ffff977224 */ /* 0x000fe200078e00a8 */
[C---:B--2---:R-:W-:Y:S01]  /*4cf0*/  HMMA.16816.F32 R52, R4.reuse, R16, R144 ;  /* 0x000000100434723c */ /* 0x044fe20000001890 */
[----:B------:R-:W-:Y:S01]  /*4d00*/  IMAD.MOV.U32 R168, RZ, RZ, R169 ;  /* 0x000000ffffa87224 */ /* 0x000fe200078e00a9 */
[----:B------:R-:W-:Y:S01]  /*4d10*/  MOV R169, R170 ;  /* 0x000000aa00a97202 */ /* 0x000fe20000000f00 */
[----:B------:R-:W-:Y:S02]  /*4d20*/  IMAD.MOV.U32 R170, RZ, RZ, R171 ;  /* 0x000000ffffaa7224 */ /* 0x000fe400078e00ab */
[----:B------:R-:W-:Y:S01]  /*4d30*/  IMAD.MOV.U32 R171, RZ, RZ, R152 ;  /* 0x000000ffffab7224 */ /* 0x000fe200078e0098 */
[----:B------:R-:W-:Y:S01]  /*4d40*/  MOV R152, R153 ;  /* 0x0000009900987202 */ /* 0x000fe20000000f00 */
[----:B------:R-:W-:Y:S01]  /*4d50*/  IMAD.MOV.U32 R153, RZ, RZ, R154 ;  /* 0x000000ffff997224 */ /* 0x000fe200078e009a */
[----:B------:R-:W-:Y:S01]  /*4d60*/  HMMA.16816.F32 R44, R4, R18, R140 ;  /* 0x00000012042c723c */ /* 0x000fe2000000188c */
[----:B------:R-:W2:Y:S01]  /*4d70*/  LDSM.16.MT88.4 R16, [R228+0x4100] ;  /* 0x00410000e410783b */ /* 0x000ea20000004200 */
[----:B------:R-:W-:Y:S01]  /*4d80*/  IMAD.MOV.U32 R154, RZ, RZ, R155 ;  /* 0x000000ffff9a7224 */ /* 0x000fe200078e009b */
[----:B------:R-:W-:Y:S01]  /*4d90*/  MOV R155, R164 ;  /* 0x000000a4009b7202 */ /* 0x000fe20000000f00 */
[----:B------:R-:W-:-:S02]  /*4da0*/  IMAD.MOV.U32 R164, RZ, RZ, R165 ;  /* 0x000000ffffa47224 */ /* 0x000fc400078e00a5 */
[----:B------:R-:W-:Y:S01]  /*4db0*/  IMAD.MOV.U32 R165, RZ, RZ, R172 ;  /* 0x000000ffffa57224 */ /* 0x000fe200078e00ac */
[----:B------:R-:W-:Y:S01]  /*4dc0*/  MOV R172, R173 ;  /* 0x000000ad00ac7202 */ /* 0x000fe20000000f00 */
[C---:B---3--:R-:W-:Y:S01]  /*4dd0*/  HMMA.16816.F32 R32, R4.reuse, R8, R136 ;  /* 0x000000080420723c */ /* 0x048fe20000001888 */
[----:B------:R-:W-:Y:S02]  /*4de0*/  IMAD.MOV.U32 R173, RZ, RZ, R174 ;  /* 0x000000ffffad7224 */ /* 0x000fe400078e00ae */
[----:B------:R-:W-:Y:S01]  /*4df0*/  IMAD.MOV.U32 R174, RZ, RZ, R175 ;  /* 0x000000ffffae7224 */ /* 0x000fe200078e00af */
[----:B------:R-:W-:Y:S01]  /*4e00*/  MOV R175, R176 ;  /* 0x000000b000af7202 */ /* 0x000fe20000000f00 */
[----:B------:R-:W-:Y:S02]  /*4e10*/  IMAD.MOV.U32 R176, RZ, RZ, R177 ;  /* 0x000000ffffb07224 */ /* 0x000fe400078e00b1 */
[----:B------:R-:W-:Y:S01]  /*4e20*/  IMAD.MOV.U32 R177, RZ, RZ, R178 ;  /* 0x000000ffffb17224 */ /* 0x000fe200078e00b2 */
[----:B------:R-:W-:Y:S01]  /*4e30*/  HMMA.16816.F32 R24, R4, R10, R132 ;  /* 0x0000000a0418723c */ /* 0x000fe20000001884 */
[----:B------:R-:W3:Y:S01]  /*4e40*/  LDSM.16.MT88.4 R8, [R225+0x7100] ;  /* 0x00710000e108783b */ /* 0x000ee20000004200 */
[----:B------:R-:W-:Y:S01]  /*4e50*/  MOV R178, R179 ;  /* 0x000000b300b27202 */ /* 0x000fe20000000f00 */
[----:B------:R-:W-:-:S02]  /*4e60*/  IMAD.MOV.U32 R179, RZ, RZ, R103 ;  /* 0x000000ffffb37224 */ /* 0x000fc400078e0067 */
[----:B------:R4:W-:Y:S03]  /*4e70*/  MUFU.EX2 R103, R0 ;  /* 0x0000000000677308 */ /* 0x0009e60000000800 */
[C---:B-1----:R-:W-:Y:S08]  /*4e80*/  HMMA.16816.F32 R144, R4.reuse, R20, R120 ;  /* 0x000000140490723c */ /* 0x042ff00000001878 */
[----:B------:R-:W-:Y:S01]  /*4e90*/  HMMA.16816.F32 R128, R4, R22, R116 ;  /* 0x000000160480723c */ /* 0x000fe20000001874 */
[----:B------:R-:W1:Y:S01]  /*4ea0*/  LDSM.16.MT88.4 R20, [R226+0x7100] ;  /* 0x00710000e214783b */ /* 0x000e620000004200 */
[----:B----4-:R-:W-:-:S04]  /*4eb0*/  FFMA.FTZ R0, R252, c[0x0][0x2d0], -R12 ;  /* 0x0000b400fc007a23 */ /* 0x010fc8000001080c */
[----:B------:R4:W1:Y:S02]  /*4ec0*/  MUFU.EX2 R252, R0 ;  /* 0x0000000000fc7308 */ /* 0x0008640000000800 */
[C---:B--2---:R-:W-:Y:S08]  /*4ed0*/  HMMA.16816.F32 R116, R4.reuse, R16, R112 ;  /* 0x000000100474723c */ /* 0x044ff00000001870 */
[----:B------:R-:W-:Y:S01]  /*4ee0*/  HMMA.16816.F32 R112, R4, R18, R104 ;  /* 0x000000120470723c */ /* 0x000fe20000001868 */
[----:B------:R-:W2:Y:S01]  /*4ef0*/  LDSM.16.MT88.4 R16, [R229+0x7100] ;  /* 0x00710000e510783b */ /* 0x000ea20000004200 */
[----:B----4-:R-:W-:-:S06]  /*4f00*/  FFMA.FTZ R0, R251, c[0x0][0x2d0], -R12 ;  /* 0x0000b400fb007a23 */ /* 0x010fcc000001080c */
[C---:B---3--:R-:W-:Y:S01]  /*4f10*/  HMMA.16816.F32 R96, R4.reuse, R8, R96 ;  /* 0x000000080460723c */ /* 0x048fe20000001860 */
[----:B------:R3:W-:Y:S07]  /*4f20*/  MUFU.EX2 R251, R0 ;  /* 0x0000000000fb7308 */ /* 0x0007ee0000000800 */
[C---:B------:R-:W-:Y:S01]  /*4f30*/  HMMA.16816.F32 R92, R4.reuse, R10, R92 ;  /* 0x0000000a045c723c */ /* 0x040fe2000000185c */
[----:B------:R-:W4:Y:S07]  /*4f40*/  LDSM.16.MT88.4 R8, [R228+0x7100] ;  /* 0x00710000e408783b */ /* 0x000f2e0000004200 */
[----:B-1----:R-:W-:Y:S01]  /*4f50*/  HMMA.16816.F32 R120, R4, R22, R88 ;  /* 0x000000160478723c */ /* 0x002fe20000001858 */
[----:B---3--:R-:W-:-:S07]  /*4f60*/  FFMA.FTZ R0, R250, c[0x0][0x2d0], -R12 ;  /* 0x0000b400fa007a23 */ /* 0x008fce000001080c */
[C---:B------:R-:W-:Y:S01]  /*4f70*/  HMMA.16816.F32 R140, R4.reuse, R20, R108 ;  /* 0x00000014048c723c */ /* 0x040fe2000000186c */
[----:B------:R-:W1:Y:S07]  /*4f80*/  LDSM.16.MT88.4 R20, [R225+0x1900] ;  /* 0x00190000e114783b */ /* 0x000e6e0000004200 */
[C---:B--2---:R-:W-:Y:S08]  /*4f90*/  HMMA.16816.F32 R108, R4.reuse, R16, R84 ;  /* 0x00000010046c723c */ /* 0x044ff00000001854 */
[C---:B------:R-:W-:Y:S01]  /*4fa0*/  HMMA.16816.F32 R104, R4.reuse, R18, R80 ;  /* 0x000000120468723c */ /* 0x040fe20000001850 */
[----:B------:R-:W-:Y:S07]  /*4fb0*/  LDSM.16.MT88.4 R16, [R226+0x1900] ;  /* 0x00190000e210783b */ /* 0x000fee0000004200 */
[C---:B----4-:R-:W-:Y:S01]  /*4fc0*/  HMMA.16816.F32 R88, R4.reuse, R8, R60 ;  /* 0x000000080458723c */ /* 0x050fe2000000183c */
[----:B------:R2:W3:Y:S07]  /*4fd0*/  MUFU.EX2 R60, R0 ;  /* 0x00000000003c7308 */ /* 0x0004ee0000000800 */
[----:B------:R-:W-:Y:S01]  /*4fe0*/  HMMA.16816.F32 R84, R4, R10, R40 ;  /* 0x0000000a0454723c */ /* 0x000fe20000001828 */
[----:B------:R-:W4:Y:S06]  /*4ff0*/  LDSM.16.MT88.4 R8, [R229+0x1900] ;  /* 0x00190000e508783b */ /* 0x000f2c0000004200 */
[----:B------:R-:W-:Y:S01]  /*5000*/  F2FP.PACK_AB R4, R252, R103 ;  /* 0x00000067fc04723e */ /* 0x000fe200000000ff */
[----:B--2---:R-:W-:Y:S01]  /*5010*/  FFMA.FTZ R0, R151, c[0x0][0x2d0], -R2 ;  /* 0x0000b40097007a23 */ /* 0x004fe20000010802 */
[----:B---3--:R-:W-:Y:S01]  /*5020*/  F2FP.PACK_AB R6, R60, R251 ;  /* 0x000000fb3c06723e */ /* 0x008fe200000000ff */
[----:B------:R-:W-:Y:S01]  /*5030*/  IMAD.MOV.U32 R151, RZ, RZ, R168 ;  /* 0x000000ffff977224 */ /* 0x000fe200078e00a8 */
[----:B------:R-:W-:Y:S01]  /*5040*/  MOV R168, R169 ;  /* 0x000000a900a87202 */ /* 0x000fe20000000f00 */
[----:B------:R-:W-:-:S02]  /*5050*/  IMAD.MOV.U32 R169, RZ, RZ, R170 ;  /* 0x000000ffffa97224 */ /* 0x000fc400078e00aa */
[----:B------:R-:W-:Y:S01]  /*5060*/  IMAD.MOV.U32 R170, RZ, RZ, R171 ;  /* 0x000000ffffaa7224 */ /* 0x000fe200078e00ab */
[----:B------:R-:W-:Y:S01]  /*5070*/  MOV R171, R152 ;  /* 0x0000009800ab7202 */ /* 0x000fe20000000f00 */
[----:B------:R-:W-:Y:S01]  /*5080*/  IMAD.MOV.U32 R152, RZ, RZ, R153 ;  /* 0x000000ffff987224 */ /* 0x000fe200078e0099 */
[----:B------:R-:W-:Y:S01]  /*5090*/  MOV R43, R168 ;  /* 0x000000a8002b7202 */ /* 0x000fe20000000f00 */
[----:B------:R-:W-:Y:S01]  /*50a0*/  IMAD.MOV.U32 R153, RZ, RZ, R154 ;  /* 0x000000ffff997224 */ /* 0x000fe200078e009a */
[----:B------:R-:W-:Y:S01]  /*50b0*/  MOV R154, R155 ;  /* 0x0000009b009a7202 */ /* 0x000fe20000000f00 */
[----:B------:R-:W-:Y:S02]  /*50c0*/  IMAD.MOV.U32 R155, RZ, RZ, R164 ;  /* 0x000000ffff9b7224 */ /* 0x000fe400078e00a4 */
[----:B------:R-:W-:Y:S01]  /*50d0*/  IMAD.MOV.U32 R164, RZ, RZ, R165 ;  /* 0x000000ffffa47224 */ /* 0x000fe200078e00a5 */
[----:B------:R-:W-:Y:S01]  /*50e0*/  MOV R150, R154 ;  /* 0x0000009a00967202 */ /* 0x000fe20000000f00 */
[----:B------:R2:W-:Y:S01]  /*50f0*/  MUFU.EX2 R165, R0 ;  /* 0x0000000000a57308 */ /* 0x0005e20000000800 */
[----:B------:R-:W-:-:S02]  /*5100*/  IMAD.MOV.U32 R168, RZ, RZ, R169 ;  /* 0x000000ffffa87224 */ /* 0x000fc400078e00a9 */
[----:B------:R-:W-:Y:S01]  /*5110*/  IMAD.MOV.U32 R169, RZ, RZ, R170 ;  /* 0x000000ffffa97224 */ /* 0x000fe200078e00aa */
[----:B------:R-:W-:Y:S01]  /*5120*/  MOV R170, R171 ;  /* 0x000000ab00aa7202 */ /* 0x000fe20000000f00 */
[----:B------:R-:W-:Y:S02]  /*5130*/  IMAD.MOV.U32 R171, RZ, RZ, R152 ;  /* 0x000000ffffab7224 */ /* 0x000fe400078e0098 */
[----:B------:R-:W-:Y:S01]  /*5140*/  IMAD.MOV.U32 R149, RZ, RZ, R153 ;  /* 0x000000ffff957224 */ /* 0x000fe200078e0099 */
[----:B------:R-:W-:Y:S01]  /*5150*/  MOV R153, R172 ;  /* 0x000000ac00997202 */ /* 0x000fe20000000f00 */
[----:B------:R-:W-:Y:S01]  /*5160*/  IMAD.MOV.U32 R152, RZ, RZ, R164 ;  /* 0x000000ffff987224 */ /* 0x000fe200078e00a4 */
[----:B------:R-:W-:Y:S01]  /*5170*/  MOV R164, R175 ;  /* 0x000000af00a47202 */ /* 0x000fe20000000f00 */
[----:B------:R-:W-:Y:S02]  /*5180*/  IMAD.MOV.U32 R154, RZ, RZ, R173 ;  /* 0x000000ffff9a7224 */ /* 0x000fe400078e00ad */
[----:B------:R-:W-:-:S02]  /*5190*/  IMAD.MOV.U32 R172, RZ, RZ, R176 ;  /* 0x000000ffffac7224 */ /* 0x000fc400078e00b0 */
[----:B------:R-:W-:Y:S02]  /*51a0*/  IMAD.MOV.U32 R173, RZ, RZ, R177 ;  /* 0x000000ffffad7224 */ /* 0x000fe400078e00b1 */
[--C-:B--2---:R-:W-:Y:S02]  /*51b0*/  FFMA.FTZ R0, R167, c[0x0][0x2d0], -R2.reuse ;  /* 0x0000b400a7007a23 */ /* 0x104fe40000010802 */
[----:B------:R-:W-:Y:S02]  /*51c0*/  IMAD.MOV.U32 R175, RZ, RZ, R179 ;  /* 0x000000ffffaf7224 */ /* 0x000fe400078e00b3 */
[----:B------:R2:W3:Y:S02]  /*51d0*/  MUFU.EX2 R167, R0 ;  /* 0x0000000000a77308 */ /* 0x0004e40000000800 */
[----:B--2---:R-:W-:Y:S01]  /*51e0*/  FFMA.FTZ R0, R166, c[0x0][0x2d0], -R2 ;  /* 0x0000b400a6007a23 */ /* 0x004fe20000010802 */
[----:B---3--:R-:W-:-:S05]  /*51f0*/  F2FP.PACK_AB R5, R167, R165 ;  /* 0x000000a5a705723e */ /* 0x008fca00000000ff */
[----:B------:R2:W-:Y:S02]  /*5200*/  MUFU.EX2 R166, R0 ;  /* 0x0000000000a67308 */ /* 0x0005e40000000800 */
[----:B--2---:R-:W-:Y:S02]  /*5210*/  FFMA.FTZ R0, R151, c[0x0][0x2d0], -R2 ;  /* 0x0000b40097007a23 */ /* 0x004fe40000010802 */
[----:B------:R-:W-:-:S04]  /*5220*/  IMAD.MOV.U32 R151, RZ, RZ, R155 ;  /* 0x000000ffff977224 */ /* 0x000fc800078e009b */
[----:B------:R-:W2:Y:S01]  /*5230*/  MUFU.EX2 R250, R0 ;  /* 0x0000000000fa7308 */ /* 0x000ea20000000800 */
[----:B------:R-:W-:Y:S01]  /*5240*/  IMAD.MOV.U32 R155, RZ, RZ, R174 ;  /* 0x000000ffff9b7224 */ /* 0x000fe200078e00ae */
[----:B------:R-:W-:Y:S02]  /*5250*/  MOV R174, R178 ;  /* 0x000000b200ae7202 */ /* 0x000fe40000000f00 */
[----:B--2---:R-:W-:Y:S01]  /*5260*/  F2FP.PACK_AB R7, R250, R166 ;  /* 0x000000a6fa07723e */ /* 0x004fe200000000ff */
[----:B------:R-:W-:Y:S02]  /*5270*/  IMAD.MOV.U32 R0, RZ, RZ, R155 ;  /* 0x000000ffff007224 */ /* 0x000fe400078e009b */
[----:B------:R-:W-:Y:S02]  /*5280*/  IMAD.MOV.U32 R155, RZ, RZ, R181 ;  /* 0x000000ffff9b7224 */ /* 0x000fe400078e00b5 */
[----:B------:R-:W-:Y:S02]  /*5290*/  FFMA.FTZ R0, R0, c[0x0][0x2d0], -R12 ;  /* 0x0000b40000007a23 */ /* 0x000fe4000001080c */
[C---:B-1----:R-:W-:Y:S08]  /*52a0*/  HMMA.16816.F32 R76, R4.reuse, R20, R76 ;  /* 0x00000014044c723c */ /* 0x042ff0000000184c */
[C---:B----4-:R-:W-:Y:S07]  /*52b0*/  HMMA.16816.F32 R136, R4.reuse, R8, R36 ;  /* 0x000000080488723c */ /* 0x050fee0000001824 */
[----:B------:R-:W-:Y:S01]  /*52c0*/  MOV R39, R125 ;  /* 0x0000007d00277202 */ /* 0x000fe20000000f00 */
[----:B------:R-:W-:Y:S01]  /*52d0*/  IMAD.MOV.U32 R36, RZ, RZ, R126 ;  /* 0x000000ffff247224 */ /* 0x000fe200078e007e */
[----:B------:R-:W-:Y:S01]  /*52e0*/  MOV R38, R124 ;  /* 0x0000007c00267202 */ /* 0x000fe20000000f00 */
[----:B------:R-:W-:Y:S01]  /*52f0*/  IMAD.MOV.U32 R37, RZ, RZ, R127 ;  /* 0x000000ffff257224 */ /* 0x000fe200078e007f */
[C---:B------:R-:W-:Y:S05]  /*5300*/  HMMA.16816.F32 R176, R4.reuse, R22, R68 ;  /* 0x0000001604b0723c */ /* 0x040fea0000001844 */
[----:B------:R-:W-:Y:S01]  /*5310*/  IMAD.MOV.U32 R20, RZ, RZ, R76 ;  /* 0x000000ffff147224 */ /* 0x000fe200078e004c */
[----:B------:R-:W-:Y:S01]  /*5320*/  MOV R42, R79 ;  /* 0x0000004f002a7202 */ /* 0x000fe20000000f00 */
[----:B------:R-:W-:Y:S01]  /*5330*/  IMAD.MOV.U32 R70, RZ, RZ, R169 ;  /* 0x000000ffff467224 */ /* 0x000fe200078e00a9 */
[----:B------:R-:W-:Y:S01]  /*5340*/  HMMA.16816.F32 R124, R4, R10, R28 ;  /* 0x0000000a047c723c */ /* 0x000fe2000000181c */
[----:B------:R-:W-:Y:S01]  /*5350*/  MOV R71, R168 ;  /* 0x000000a800477202 */ /* 0x000fe20000000f00 */
[----:B------:R-:W-:Y:S01]  /*5360*/  IMAD.MOV.U32 R69, RZ, RZ, R170 ;  /* 0x000000ffff457224 */ /* 0x000fe200078e00aa */
[----:B------:R-:W-:Y:S01]  /*5370*/  MOV R68, R171 ;  /* 0x000000ab00447202 */ /* 0x000fe20000000f00 */
[----:B------:R-:W1:Y:S01]  /*5380*/  LDSM.16.MT88.4 R8, [R226+0x4900] ;  /* 0x00490000e208783b */ /* 0x000e620000004200 */
[----:B------:R-:W-:-:S02]  /*5390*/  IMAD.MOV.U32 R41, RZ, RZ, R77 ;  /* 0x000000ffff297224 */ /* 0x000fc400078e004d */
[----:B------:R-:W-:Y:S01]  /*53a0*/  MOV R30, R20 ;  /* 0x00000014001e7202 */ /* 0x000fe20000000f00 */
[----:B------:R-:W-:Y:S01]  /*53b0*/  HMMA.16816.F32 R168, R4, R16, R56 ;  /* 0x0000001004a8723c */ /* 0x000fe20000001838 */
[----:B------:R-:W2:Y:S01]  /*53c0*/  LDSM.16.MT88.4 R20, [R228+0x1900] ;  /* 0x00190000e414783b */ /* 0x000ea20000004200 */
[----:B------:R-:W-:Y:S02]  /*53d0*/  IMAD.MOV.U32 R28, RZ, RZ, R182 ;  /* 0x000000ffff1c7224 */ /* 0x000fe400078e00b6 */
[----:B------:R-:W-:Y:S02]  /*53e0*/  IMAD.MOV.U32 R29, RZ, RZ, R183 ;  /* 0x000000ffff1d7224 */ /* 0x000fe400078e00b7 */
[----:B------:R-:W-:Y:S01]  /*53f0*/  IMAD.MOV.U32 R31, RZ, RZ, R60 ;  /* 0x000000ffff1f7224 */ /* 0x000fe200078e003c */
[----:B------:R-:W-:Y:S01]  /*5400*/  MOV R57, R151 ;  /* 0x0000009700397202 */ /* 0x000fe20000000f00 */
[----:B------:R-:W-:Y:S02]  /*5410*/  IMAD.MOV.U32 R59, RZ, RZ, R149 ;  /* 0x000000ffff3b7224 */ /* 0x000fe400078e0095 */
[----:B------:R-:W-:-:S02]  /*5420*/  IMAD.MOV.U32 R58, RZ, RZ, R150 ;  /* 0x000000ffff3a7224 */ /* 0x000fc400078e0096 */
[----:B------:R-:W-:Y:S01]  /*5430*/  HMMA.16816.F32 R148, R4, R18, R48 ;  /* 0x000000120494723c */ /* 0x000fe20000001830 */
[----:B------:R-:W3:Y:S01]  /*5440*/  LDSM.16.MT88.4 R16, [R225+0x4900] ;  /* 0x00490000e110783b */ /* 0x000ee20000004200 */
[----:B------:R-:W-:Y:S01]  /*5450*/  IMAD.MOV.U32 R56, RZ, RZ, R152 ;  /* 0x000000ffff387224 */ /* 0x000fe200078e0098 */
[----:B------:R-:W-:Y:S01]  /*5460*/  MOV R152, R175 ;  /* 0x000000af00987202 */ /* 0x000fe20000000f00 */
[----:B------:R-:W-:-:S03]  /*5470*/  IMAD.MOV.U32 R40, RZ, RZ, R78 ;  /* 0x000000ffff287224 */ /* 0x000fc600078e004e */
[----:B------:R-:W-:Y:S01]  /*5480*/  IMAD.MOV.U32 R51, RZ, RZ, R153 ;  /* 0x000000ffff337224 */ /* 0x000fe200078e0099 */
[----:B------:R-:W-:Y:S01]  /*5490*/  MOV R50, R154 ;  /* 0x0000009a00327202 */ /* 0x000fe20000000f00 */
[----:B------:R-:W-:Y:S01]  /*54a0*/  IMAD.MOV.U32 R153, RZ, RZ, R164 ;  /* 0x000000ffff997224 */ /* 0x000fe200078e00a4 */
[----:B------:R-:W-:Y:S01]  /*54b0*/  MOV R154, R172 ;  /* 0x000000ac009a7202 */ /* 0x000fe20000000f00 */
[----:B------:R-:W-:Y:S02]  /*54c0*/  IMAD.MOV.U32 R164, RZ, RZ, R173 ;  /* 0x000000ffffa47224 */ /* 0x000fe400078e00ad */
[----:B------:R-:W-:Y:S02]  /*54d0*/  IMAD.MOV.U32 R48, RZ, RZ, R174 ;  /* 0x000000ffff307224 */ /* 0x000fe400078e00ae */
[----:B------:R-:W-:Y:S01]  /*54e0*/  IMAD.MOV.U32 R49, RZ, RZ, R180 ;  /* 0x000000ffff317224 */ /* 0x000fe200078e00b4 */
[C---:B-1----:R-:W-:Y:S08]  /*54f0*/  HMMA.16816.F32 R60, R4.reuse, R8, R32 ;  /* 0x00000008043c723c */ /* 0x042ff00000001820 */
[C---:B--2---:R-:W-:Y:S07]  /*5500*/  HMMA.16816.F32 R180, R4.reuse, R20, R72 ;  /* 0x0000001404b4723c */ /* 0x044fee0000001848 */
[----:B------:R-:W-:Y:S01]  /*5510*/  IMAD.MOV.U32 R72, RZ, RZ, R49 ;  /* 0x000000ffff487224 */ /* 0x000fe200078e0031 */
[----:B------:R-:W-:Y:S01]  /*5520*/  HMMA.16816.F32 R172, R4, R22, R64 ;  /* 0x0000001604ac723c */ /* 0x000fe20000001840 */
[----:B------:R-:W1:Y:S01]  /*5530*/  LDSM.16.MT88.4 R20, [R229+0x4900] ;  /* 0x00490000e514783b */ /* 0x000e620000004200 */
[----:B------:R-:W-:Y:S01]  /*5540*/  IMAD.MOV.U32 R73, RZ, RZ, R50 ;  /* 0x000000ffff497224 */ /* 0x000fe200078e0032 */
[----:B------:R-:W-:Y:S01]  /*5550*/  MOV R74, R51 ;  /* 0x00000033004a7202 */ /* 0x000fe20000000f00 */
[----:B------:R-:W-:-:S03]  /*5560*/  IMAD.MOV.U32 R75, RZ, RZ, R56 ;  /* 0x000000ffff4b7224 */ /* 0x000fc600078e0038 */
[----:B------:R-:W-:Y:S01]  /*5570*/  MOV R64, R36 ;  /* 0x0000002400407202 */ /* 0x000fe20000000f00 */
[C---:B---3--:R-:W-:Y:S01]  /*5580*/  HMMA.16816.F32 R132, R4.reuse, R16, R52 ;  /* 0x000000100484723c */ /* 0x048fe20000001834 */
[----:B------:R-:W-:Y:S01]  /*5590*/  IMAD.MOV.U32 R65, RZ, RZ, R37 ;  /* 0x000000ffff417224 */ /* 0x000fe200078e0025 */
[----:B------:R-:W-:Y:S01]  /*55a0*/  MOV R67, R48 ;  /* 0x0000003000437202 */ /* 0x000fe20000000f00 */
[----:B------:R-:W-:Y:S01]  /*55b0*/  IMAD.MOV.U32 R66, RZ, RZ, R38 ;  /* 0x000000ffff427224 */ /* 0x000fe200078e0026 */
[----:B------:R-:W-:Y:S01]  /*55c0*/  MOV R38, R69 ;  /* 0x0000004500267202 */ /* 0x000fe20000000f00 */
[----:B------:R-:W-:Y:S02]  /*55d0*/  IMAD.MOV.U32 R36, RZ, RZ, R70 ;  /* 0x000000ffff247224 */ /* 0x000fe400078e0046 */
[----:B------:R-:W-:Y:S01]  /*55e0*/  IMAD.MOV.U32 R55, RZ, RZ, R31 ;  /* 0x000000ffff377224 */ /* 0x000fe200078e001f */
[----:B------:R-:W-:Y:S01]  /*55f0*/  HMMA.16816.F32 R80, R4, R18, R44 ;  /* 0x000000120450723c */ /* 0x000fe2000000182c */
[----:B------:R-:W2:Y:S01]  /*5600*/  LDSM.16.MT88.4 R16, [R228+0x4900] ;  /* 0x00490000e410783b */ /* 0x000ea20000004200 */
[----:B------:R-:W-:-:S02]  /*5610*/  IMAD.MOV.U32 R31, RZ, RZ, R68 ;  /* 0x000000ffff1f7224 */ /* 0x000fc400078e0044 */
[----:B------:R-:W-:Y:S02]  /*5620*/  IMAD.MOV.U32 R37, RZ, RZ, R71 ;  /* 0x000000ffff257224 */ /* 0x000fe400078e0047 */
[----:B------:R-:W-:Y:S02]  /*5630*/  IMAD.MOV.U32 R54, RZ, RZ, R30 ;  /* 0x000000ffff367224 */ /* 0x000fe400078e001e */
[----:B------:R-:W-:Y:S01]  /*5640*/  HMMA.16816.F32 R32, R4, R10, R24 ;  /* 0x0000000a0420723c */ /* 0x000fe20000001818 */
[----:B------:R-:W3:Y:S01]  /*5650*/  LDSM.16.MT88.4 R8, [R225+0x7900] ;  /* 0x00790000e108783b */ /* 0x000ee20000004200 */
[----:B------:R-:W-:-:S06]  /*5660*/  IMAD.MOV.U32 R30, RZ, RZ, R59 ;  /* 0x000000ffff1e7224 */ /* 0x000fcc00078e003b */
[C---:B-1----:R-:W-:Y:S07]  /*5670*/  HMMA.16816.F32 R76, R4.reuse, R20, R144 ;  /* 0x00000014044c723c */ /* 0x042fee0000001890 */
[----:B------:R-:W-:Y:S01]  /*5680*/  IMAD.MOV.U32 R147, RZ, RZ, R28 ;  /* 0x000000ffff937224 */ /* 0x000fe200078e001c */
[----:B------:R-:W-:Y:S01]  /*5690*/  HMMA.16816.F32 R68, R4, R22, R128 ;  /* 0x000000160444723c */ /* 0x000fe20000001880 */
[----:B------:R-:W1:Y:S01]  /*56a0*/  LDSM.16.MT88.4 R20, [R226+0x7900] ;  /* 0x00790000e214783b */ /* 0x000e620000004200 */
[----:B------:R-:W-:Y:S01]  /*56b0*/  MOV R146, R29 ;  /* 0x0000001d00927202 */ /* 0x000fe20000000f00 */
[----:B------:R-:W-:Y:S01]  /*56c0*/  IMAD.MOV.U32 R28, RZ, RZ, R57 ;  /* 0x000000ffff1c7224 */ /* 0x000fe200078e0039 */
[----:B------:R-:W-:Y:S01]  /*56d0*/  MOV R29, R58 ;  /* 0x0000003a001d7202 */ /* 0x000fe20000000f00 */
[----:B------:R-:W-:-:S02]  /*56e0*/  IMAD.MOV.U32 R144, RZ, RZ, R30 ;  /* 0x000000ffff907224 */ /* 0x000fc400078e001e */
[----:B------:R-:W-:Y:S01]  /*56f0*/  MOV R129, R73 ;  /* 0x0000004900817202 */ /* 0x000fe20000000f00 */
[----:B--2---:R-:W-:Y:S01]  /*5700*/  HMMA.16816.F32 R56, R4, R16, R116 ;  /* 0x000000100438723c */ /* 0x004fe20000001874 */
[----:B------:R-:W-:Y:S01]  /*5710*/  MOV R145, R29 ;  /* 0x0000001d00917202 */ /* 0x000fe20000000f00 */
[----:B------:R-:W-:Y:S01]  /*5720*/  IMAD.MOV.U32 R128, RZ, RZ, R74 ;  /* 0x000000ffff807224 */ /* 0x000fe200078e004a */
[----:B------:R-:W-:Y:S01]  /*5730*/  MOV R130, R55 ;  /* 0x0000003700827202 */ /* 0x000fe20000000f00 */
[----:B------:R-:W-:-:S03]  /*5740*/  IMAD.MOV.U32 R131, RZ, RZ, R64 ;  /* 0x000000ffff837224 */ /* 0x000fc600078e0040 */
[----:B------:R-:W-:Y:S01]  /*5750*/  MOV R117, R43 ;  /* 0x0000002b00757202 */ /* 0x000fe20000000f00 */
[----:B------:R-:W-:Y:S01]  /*5760*/  HMMA.16816.F32 R48, R4, R18, R112 ;  /* 0x000000120430723c */ /* 0x000fe20000001870 */
[----:B------:R-:W-:Y:S01]  /*5770*/  IMAD.MOV.U32 R116, RZ, RZ, R42 ;  /* 0x000000ffff747224 */ /* 0x000fe200078e002a */
[----:B------:R-:W-:Y:S01]  /*5780*/  MOV R119, R75 ;  /* 0x0000004b00777202 */ /* 0x000fe20000000f00 */
[----:B------:R-:W2:Y:S01]  /*5790*/  LDSM.16.MT88.4 R16, [R229+0x7900] ;  /* 0x00790000e510783b */ /* 0x000ea20000004200 */
[----:B------:R-:W-:-:S03]  /*57a0*/  IMAD.MOV.U32 R118, RZ, RZ, R66 ;  /* 0x000000ffff767224 */ /* 0x000fc600078e0042 */
[----:B------:R-:W-:Y:S01]  /*57b0*/  IMAD.MOV.U32 R114, RZ, RZ, R41 ;  /* 0x000000ffff727224 */ /* 0x000fe200078e0029 */
[----:B------:R-:W-:Y:S02]  /*57c0*/  MOV R115, R40 ;  /* 0x0000002800737202 */ /* 0x000fe40000000f00 */
[----:B---3--:R-:W-:Y:S01]  /*57d0*/  HMMA.16816.F32 R40, R4, R8, R96 ;  /* 0x000000080428723c */ /* 0x008fe20000001860 */
[----:B------:R-:W-:Y:S02]  /*57e0*/  MOV R113, R31 ;  /* 0x0000001f00717202 */ /* 0x000fe40000000f00 */
[----:B------:R-:W-:-:S04]  /*57f0*/  MOV R112, R65 ;  /* 0x0000004100707202 */ /* 0x000fc80000000f00 */
[----:B------:R-:W-:Y:S01]  /*5800*/  IMAD.MOV.U32 R98, RZ, RZ, R28 ;  /* 0x000000ffff627224 */ /* 0x000fe200078e001c */
[----:B------:R-:W-:Y:S01]  /*5810*/  MOV R96, R67 ;  /* 0x0000004300607202 */ /* 0x000fe20000000f00 */
[----:B------:R-:W-:Y:S01]  /*5820*/  HMMA.16816.F32 R28, R4, R10, R92 ;  /* 0x0000000a041c723c */ /* 0x000fe2000000185c */
[----:B------:R-:W-:Y:S01]  /*5830*/  IMAD.MOV.U32 R97, RZ, RZ, R72 ;  /* 0x000000ffff617224 */ /* 0x000fe200078e0048 */
[----:B------:R-:W3:Y:S01]  /*5840*/  LDSM.16.MT88.4 R8, [R228+0x7900] ;  /* 0x00790000e408783b */ /* 0x000ee20000004200 */
[----:B------:R-:W-:-:S04]  /*5850*/  IMAD.MOV.U32 R99, RZ, RZ, R54 ;  /* 0x000000ffff637224 */ /* 0x000fc800078e0036 */
[----:B------:R-:W-:Y:S01]  /*5860*/  MOV R93, R37 ;  /* 0x00000025005d7202 */ /* 0x000fe20000000f00 */
[----:B-1----:R-:W-:Y:S01]  /*5870*/  HMMA.16816.F32 R72, R4, R20, R140 ;  /* 0x000000140448723c */ /* 0x002fe2000000188c */
[----:B------:R-:W-:Y:S01]  /*5880*/  MOV R95, R39 ;  /* 0x00000027005f7202 */ /* 0x000fe20000000f00 */
[----:B------:R-:W-:Y:S02]  /*5890*/  IMAD.MOV.U32 R92, RZ, RZ, R36 ;  /* 0x000000ffff5c7224 */ /* 0x000fe400078e0024 */
        /* <DEDUP_REMOVED lines=17> */
[----:B------:R-:W-:Y:S01]  /*59b0*/  IMAD.MOV.U32 R147, RZ, RZ, R185 ;  /* 0x000000ffff937224 */ /* 0x000fe200078e00b9 */
[----:B------:R-:W-:Y:S01]  /*59c0*/  MOV R143, R93 ;  /* 0x0000005d008f7202 */ /* 0x000fe20000000f00 */
[----:B------:R-:W-:Y:S01]  /*59d0*/  HMMA.16816.F32 R64, R4, R22, R120 ;  /* 0x000000160440723c */ /* 0x000fe20000001878 */
[----:B------:R-:W-:Y:S01]  /*59e0*/  MOV R93, R95 ;  /* 0x0000005f005d7202 */ /* 0x000fe20000000f00 */
[----:B------:R4:W5:Y:S01]  /*59f0*/  LDL.LU R185, [R1+0x64] ;  /* 0x0000640001b97983 */ /* 0x0009620000300800 */
[----:B------:R-:W-:-:S05]  /*5a00*/  MOV R95, R97 ;  /* 0x00000061005f7202 */ /* 0x000fca0000000f00 */
[----:B--2---:R-:W-:Y:S01]  /*5a10*/  HMMA.16816.F32 R52, R4, R16, R108 ;  /* 0x000000100434723c */ /* 0x004fe2000000186c */
[----:B-1----:R-:W-:Y:S02]  /*5a20*/  FFMA.FTZ R0, R142, c[0x0][0x2d0], -R12 ;  /* 0x0000b4008e007a23 */ /* 0x002fe4000001080c */
[----:B------:R-:W-:Y:S02]  /*5a30*/  IMAD.MOV.U32 R142, RZ, RZ, R92 ;  /* 0x000000ffff8e7224 */ /* 0x000fe400078e005c */
[----:B------:R-:W-:-:S03]  /*5a40*/  IMAD.MOV.U32 R92, RZ, RZ, R94 ;  /* 0x000000ffff5c7224 */ /* 0x000fc600078e005e */
[C---:B------:R-:W-:Y:S01]  /*5a50*/  HMMA.16816.F32 R44, R4.reuse, R18, R104 ;  /* 0x00000012042c723c */ /* 0x040fe20000001868 */
        /* <DEDUP_REMOVED lines=12> */
[----:B------:R1:W2:Y:S01]  /*5b20*/  MUFU.EX2 R153, R0 ;  /* 0x0000000000997308 */ /* 0x0002a20000000800 */
[----:B------:R-:W-:Y:S01]  /*5b30*/  MOV R92, R94 ;  /* 0x0000005e005c7202 */ /* 0x000fe20000000f00 */
[----:B------:R-:W-:Y:S01]  /*5b40*/  LDSM.16.MT88.4 R16, [R226+0x2100] ;  /* 0x00210000e210783b */ /* 0x000fe20000004200 */
[----:B------:R-:W-:Y:S01]  /*5b50*/  MOV R94, R96 ;  /* 0x00000060005e7202 */ /* 0x000fe20000000f00 */
[----:B---3--:R-:W-:Y:S01]  /*5b60*/  HMMA.16816.F32 R36, R4, R8, R88 ;  /* 0x000000080424723c */ /* 0x008fe20000001858 */
[----:B------:R-:W-:Y:S01]  /*5b70*/  MOV R96, R98 ;  /* 0x0000006200607202 */ /* 0x000fe20000000f00 */
[----:B------:R4:W5:Y:S01]  /*5b80*/  LDL.LU R184, [R1+0x60] ;  /* 0x0000600001b87983 */ /* 0x0009620000300800 */
[----:B------:R-:W-:Y:S01]  /*5b90*/  MOV R98, R146 ;  /* 0x0000009200627202 */ /* 0x000fe20000000f00 */
[----:B------:R-:W-:Y:S01]  /*5ba0*/  IMAD.MOV.U32 R146, RZ, RZ, R147 ;  /* 0x000000ffff927224 */ /* 0x000fe200078e0093 */
[----:B------:R-:W-:-:S03]  /*5bb0*/  MOV R147, R154 ;  /* 0x0000009a00937202 */ /* 0x000fc60000000f00 */
[----:B------:R-:W-:Y:S01]  /*5bc0*/  HMMA.16816.F32 R24, R4, R10, R84 ;  /* 0x0000000a0418723c */ /* 0x000fe20000001854 */
[----:B------:R-:W-:Y:S01]  /*5bd0*/  LDSM.16.MT88.4 R8, [R229+0x2100] ;  /* 0x00210000e508783b */ /* 0x000fe20000004200 */
[--C-:B-1----:R-:W-:Y:S02]  /*5be0*/  FFMA.FTZ R0, R141, c[0x0][0x2d0], -R12.reuse ;  /* 0x0000b4008d007a23 */ /* 0x102fe4000001080c */
[----:B------:R-:W-:Y:S02]  /*5bf0*/  IMAD.MOV.U32 R141, RZ, RZ, R143 ;  /* 0x000000ffff8d7224 */ /* 0x000fe400078e008f */
[----:B------:R1:W-:Y:S01]  /*5c00*/  MUFU.EX2 R154, R0 ;  /* 0x00000000009a7308 */ /* 0x0003e20000000800 */
[----:B------:R-:W-:Y:S02]  /*5c10*/  IMAD.MOV.U32 R143, RZ, RZ, R93 ;  /* 0x000000ffff8f7224 */ /* 0x000fe400078e005d */
[----:B------:R-:W-:Y:S01]  /*5c20*/  IMAD.MOV.U32 R93, RZ, RZ, R95 ;  /* 0x000000ffff5d7224 */ /* 0x000fe200078e005f */
[----:B------:R-:W-:Y:S01]  /*5c30*/  MOV R21, R141 ;  /* 0x0000008d00157202 */ /* 0x000fe20000000f00 */
[----:B------:R-:W-:Y:S01]  /*5c40*/  IMAD.MOV.U32 R95, RZ, RZ, R97 ;  /* 0x000000ffff5f7224 */ /* 0x000fe200078e0061 */
[----:B------:R-:W-:Y:S01]  /*5c50*/  MOV R141, R143 ;  /* 0x0000008f008d7202 */ /* 0x000fe20000000f00 */
[----:B------:R-:W-:Y:S01]  /*5c60*/  IMAD.MOV.U32 R97, RZ, RZ, R99 ;  /* 0x000000ffff617224 */ /* 0x000fe200078e0063 */
[----:B------:R-:W-:Y:S01]  /*5c70*/  MOV R143, R93 ;  /* 0x0000005d008f7202 */ /* 0x000fe20000000f00 */
[----:B-1----:R-:W-:-:S02]  /*5c80*/  FFMA.FTZ R0, R140, c[0x0][0x2d0], -R12 ;  /* 0x0000b4008c007a23 */ /* 0x002fc4000001080c */
[----:B------:R-:W-:Y:S02]  /*5c90*/  IMAD.MOV.U32 R140, RZ, RZ, R142 ;  /* 0x000000ffff8c7224 */ /* 0x000fe400078e008e */
[----:B------:R-:W-:Y:S02]  /*5ca0*/  IMAD.MOV.U32 R142, RZ, RZ, R92 ;  /* 0x000000ffff8e7224 */ /* 0x000fe400078e005c */
[----:B------:R-:W-:Y:S02]  /*5cb0*/  IMAD.MOV.U32 R92, RZ, RZ, R94 ;  /* 0x000000ffff5c7224 */ /* 0x000fe400078e005e */
[----:B------:R-:W-:Y:S02]  /*5cc0*/  IMAD.MOV.U32 R94, RZ, RZ, R96 ;  /* 0x000000ffff5e7224 */ /* 0x000fe400078e0060 */
[----:B------:R-:W-:Y:S01]  /*5cd0*/  IMAD.MOV.U32 R96, RZ, RZ, R98 ;  /* 0x000000ffff607224 */ /* 0x000fe200078e0062 */
[----:B------:R-:W-:Y:S02]  /*5ce0*/  MOV R98, R164 ;  /* 0x000000a400627202 */ /* 0x000fe40000000f00 */
[----:B------:R1:W3:Y:S01]  /*5cf0*/  MUFU.EX2 R164, R0 ;  /* 0x0000000000a47308 */ /* 0x0002e20000000800 */
[----:B------:R-:W-:-:S02]  /*5d00*/  MOV R93, R95 ;  /* 0x0000005f005d7202 */ /* 0x000fc40000000f00 */
[----:B------:R-:W-:Y:S01]  /*5d10*/  MOV R95, R97 ;  /* 0x00000061005f7202 */ /* 0x000fe20000000f00 */
        /* <DEDUP_REMOVED lines=12> */
[----:B------:R1:W-:Y:S02]  /*5de0*/  MUFU.EX2 R101, R0 ;  /* 0x0000000000657308 */ /* 0x0003e40000000800 */
[----:B-1----:R-:W-:Y:S02]  /*5df0*/  FFMA.FTZ R0, R21, c[0x0][0x2d0], -R2 ;  /* 0x0000b40015007a23 */ /* 0x002fe40000010802 */
        /* <DEDUP_REMOVED lines=10> */
[----:B------:R-:W-:-:S02]  /*5ea0*/  IMAD.MOV.U32 R118, RZ, RZ, R103 ;  /* 0x000000ffff767224 */ /* 0x000fc400078e0067 */
[----:B------:R1:W1:Y:S01]  /*5eb0*/  MUFU.EX2 R103, R0 ;  /* 0x0000000000677308 */ /* 0x0002620000000800 */
[----:B------:R-:W-:Y:S01]  /*5ec0*/  MOV R122, R140 ;  /* 0x0000008c007a7202 */ /* 0x000fe20000000f00 */
[----:B------:R-:W-:Y:S01]  /*5ed0*/  IMAD.MOV.U32 R123, RZ, RZ, R141 ;  /* 0x000000ffff7b7224 */ /* 0x000fe200078e008d */
[----:B------:R-:W-:Y:S01]  /*5ee0*/  MOV R140, R142 ;  /* 0x0000008e008c7202 */ /* 0x000fe20000000f00 */
[----:B------:R-:W-:Y:S01]  /*5ef0*/  IMAD.MOV.U32 R141, RZ, RZ, R143 ;  /* 0x000000ffff8d7224 */ /* 0x000fe200078e008f */
[----:B------:R-:W-:Y:S01]  /*5f00*/  MOV R142, R92 ;  /* 0x0000005c008e7202 */ /* 0x000fe20000000f00 */
[----:B-1----:R-:W-:Y:S02]  /*5f10*/  FFMA.FTZ R0, R21, c[0x0][0x2d0], -R2 ;  /* 0x0000b40015007a23 */ /* 0x002fe40000010802 */
[----:B------:R-:W1:Y:S01]  /*5f20*/  LDSM.16.MT88.4 R20, [R225+0x2100] ;  /* 0x00210000e114783b */ /* 0x000e620000004200 */
[----:B------:R-:W-:Y:S01]  /*5f30*/  MOV R92, R94 ;  /* 0x0000005e005c7202 */ /* 0x000fe20000000f00 */
[----:B------:R-:W-:Y:S01]  /*5f40*/  IMAD.MOV.U32 R143, RZ, RZ, R93 ;  /* 0x000000ffff8f7224 */ /* 0x000fe200078e005d */
[----:B------:R-:W-:-:S02]  /*5f50*/  MOV R94, R112 ;  /* 0x00000070005e7202 */ /* 0x000fc40000000f00 */
[----:B------:R-:W-:Y:S02]  /*5f60*/  MOV R112, R152 ;  /* 0x0000009800707202 */ /* 0x000fe40000000f00 */
[----:B------:R2:W-:Y:S02]  /*5f70*/  MUFU.EX2 R152, R0 ;  /* 0x0000000000987308 */ /* 0x0005e40000000800 */
[----:B--2---:R-:W-:Y:S01]  /*5f80*/  FFMA.FTZ R0, R122, c[0x0][0x2d0], -R2 ;  /* 0x0000b4007a007a23 */ /* 0x004fe20000010802 */
[----:B------:R-:W-:Y:S02]  /*5f90*/  MOV R122, R143 ;  /* 0x0000008f007a7202 */ /* 0x000fe40000000f00 */
[----:B------:R-:W-:-:S03]  /*5fa0*/  MOV R143, R155 ;  /* 0x0000009b008f7202 */ /* 0x000fc60000000f00 */
[----:B------:R-:W2:Y:S01]  /*5fb0*/  MUFU.EX2 R155, R0 ;  /* 0x00000000009b7308 */ /* 0x000ea20000000800 */
[----:B------:R-:W-:Y:S01]  /*5fc0*/  MOV R110, R141 ;  /* 0x0000008d006e7202 */ /* 0x000fe20000000f00 */
[----:B------:R-:W-:Y:S01]  /*5fd0*/  IMAD.MOV.U32 R109, RZ, RZ, R140 ;  /* 0x000000ffff6d7224 */ /* 0x000fe200078e008c */
[----:B------:R-:W-:Y:S01]  /*5fe0*/  MOV R108, R123 ;  /* 0x0000007b006c7202 */ /* 0x000fe20000000f00 */
[----:B------:R-:W-:Y:S01]  /*5ff0*/  IMAD.MOV.U32 R111, RZ, RZ, R142 ;  /* 0x000000ffff6f7224 */ /* 0x000fe200078e008e */
[----:B------:R-:W-:Y:S01]  /*6000*/  F2FP.PACK_AB R4, R153, R102 ;  /* 0x000000669904723e */ /* 0x000fe200000000ff */
[----:B------:R-:W-:Y:S01]  /*6010*/  IMAD.MOV.U32 R141, RZ, RZ, R119 ;  /* 0x000000ffff8d7224 */ /* 0x000fe200078e0077 */
[----:B---3--:R-:W-:Y:S02]  /*6020*/  F2FP.PACK_AB R6, R164, R154 ;  /* 0x0000009aa406723e */ /* 0x008fe400000000ff */
[----:B------:R-:W-:Y:S02]  /*6030*/  F2FP.PACK_AB R5, R103, R101 ;  /* 0x000000656705723e */ /* 0x000fe400000000ff */
[----:B------:R-:W-:Y:S01]  /*6040*/  MOV R142, R128 ;  /* 0x00000080008e7202 */ /* 0x000fe20000000f00 */
[----:B------:R-:W-:Y:S01]  /*6050*/  IMAD.MOV.U32 R123, RZ, RZ, R112 ;  /* 0x000000ffff7b7224 */ /* 0x000fe200078e0070 */
[----:B--2---:R-:W-:Y:S01]  /*6060*/  F2FP.PACK_AB R7, R155, R152 ;  /* 0x000000989b07723e */ /* 0x004fe200000000ff */
[----:B------:R-:W-:Y:S01]  /*6070*/  IMAD.MOV.U32 R93, RZ, RZ, R95 ;  /* 0x000000ffff5d7224 */ /* 0x000fe200078e005f */
[----:B------:R-:W-:Y:S01]  /*6080*/  MOV R0, R141 ;  /* 0x0000008d00007202 */ /* 0x000fe20000000f00 */
[----:B------:R-:W-:-:S02]  /*6090*/  IMAD.MOV.U32 R112, RZ, RZ, R160 ;  /* 0x000000ffff707224 */ /* 0x000fc400078e00a0 */
[----:B------:R-:W-:Y:S02]  /*60a0*/  IMAD.MOV.U32 R95, RZ, RZ, R118 ;  /* 0x000000ffff5f7224 */ /* 0x000fe400078e0076 */
[----:B------:R-:W-:Y:S01]  /*60b0*/  IMAD.MOV.U32 R141, RZ, RZ, R142 ;  /* 0x000000ffff8d7224 */ /* 0x000fe200078e008e */
[----:B-1----:R-:W-:Y:S01]  /*60c0*/  HMMA.16816.F32 R104, R4, R20, R108 ;  /* 0x000000140468723c */ /* 0x002fe2000000186c */
[----:B------:R-:W-:Y:S01]  /*60d0*/  MOV R142, R143 ;  /* 0x0000008f008e7202 */ /* 0x000fe20000000f00 */
[----:B------:R-:W-:-:S05]  /*60e0*/  IMAD.MOV.U32 R143, RZ, RZ, R112 ;  /* 0x000000ffff8f7224 */ /* 0x000fca00078e0070 */
[----:B------:R-:W-:Y:S01]  /*60f0*/  MOV R108, R113 ;  /* 0x00000071006c7202 */ /* 0x000fe20000000f00 */
[C---:B------:R-:W-:Y:S01]  /*6100*/  HMMA.16816.F32 R84, R4.reuse, R22, R176 ;  /* 0x000000160454723c */ /* 0x040fe200000018b0 */
[----:B------:R-:W-:Y:S01]  /*6110*/  IMAD.MOV.U32 R111, RZ, RZ, R122 ;  /* 0x000000ffff6f7224 */ /* 0x000fe200078e007a */
[----:B------:R-:W-:Y:S01]  /*6120*/  MOV R110, R123 ;  /* 0x0000007b006e7202 */ /* 0x000fe20000000f00 */
[----:B------:R-:W1:Y:S04]  /*6130*/  LDSM.16.MT88.4 R20, [R228+0x2100] ;  /* 0x00210000e414783b */ /* 0x000e680000004200 */
[----:B------:R-:W-:Y:S01]  /*6140*/  IMAD.MOV.U32 R178, RZ, RZ, R114 ;  /* 0x000000ffffb27224 */ /* 0x000fe200078e0072 */
[----:B------:R-:W-:Y:S01]  /*6150*/  MOV R179, R115 ;  /* 0x0000007300b37202 */ /* 0x000fe20000000f00 */
[C---:B------:R-:W-:Y:S07]  /*6160*/  HMMA.16816.F32 R88, R4.reuse, R18, R148 ;  /* 0x000000120458723c */ /* 0x040fee0000001894 */
[----:B------:R-:W-:Y:S01]  /*6170*/  IMAD.MOV.U32 R151, RZ, RZ, R92 ;  /* 0x000000ffff977224 */ /* 0x000fe200078e005c */
[C---:B------:R-:W-:Y:S01]  /*6180*/  HMMA.16816.F32 R112, R4.reuse, R16, R168 ;  /* 0x000000100470723c */ /* 0x040fe200000018a8 */
[----:B------:R-:W-:Y:S01]  /*6190*/  MOV R150, R93 ;  /* 0x0000005d00967202 */ /* 0x000fe20000000f00 */
[----:B------:R-:W-:Y:S01]  /*61a0*/  IMAD.MOV.U32 R149, RZ, RZ, R94 ;  /* 0x000000ffff957224 */ /* 0x000fe200078e005e */
[----:B------:R-:W-:Y:S01]  /*61b0*/  MOV R148, R95 ;  /* 0x0000005f00947202 */ /* 0x000fe20000000f00 */
[----:B------:R-:W2:Y:S04]  /*61c0*/  LDSM.16.MT88.4 R16, [R225+0x5100] ;  /* 0x00510000e110783b */ /* 0x000ea80000004200 */
[C---:B------:R-:W-:Y:S08]  /*61d0*/  HMMA.16816.F32 R120, R4.reuse, R8, R136 ;  /* 0x000000080478723c */ /* 0x040ff00000001888 */
[----:B------:R-:W-:Y:S01]  /*61e0*/  HMMA.16816.F32 R92, R4, R10, R124 ;  /* 0x0000000a045c723c */ /* 0x000fe2000000187c */
[----:B------:R-:W3:Y:S01]  /*61f0*/  LDSM.16.MT88.4 R8, [R226+0x5100] ;  /* 0x00510000e208783b */ /* 0x000ee20000004200 */
[----:B------:R-:W-:-:S05]  /*6200*/  IMAD.MOV.U32 R118, RZ, RZ, R161 ;  /* 0x000000ffff767224 */ /* 0x000fca00078e00a1 */
        /* <DEDUP_REMOVED lines=16> */
[C---:B-1----:R-:W-:Y:S07]  /*6310*/  HMMA.16816.F32 R128, R4.reuse, R20, R180 ;  /* 0x000000140480723c */ /* 0x042fee00000018b4 */
[----:B------:R-:W-:Y:S01]  /*6320*/  IMAD.MOV.U32 R182, RZ, RZ, R144 ;  /* 0x000000ffffb67224 */ /* 0x000fe200078e0090 */
[----:B--2---:R-:W-:Y:S01]  /*6330*/  HMMA.16816.F32 R136, R4, R16, R132 ;  /* 0x000000100488723c */ /* 0x004fe20000001884 */
[----:B------:R-:W-:-:S06]  /*6340*/  MOV R183, R145 ;  /* 0x0000009100b77202 */ /* 0x000fcc0000000f00 */
[----:B------:R-:W-:Y:S01]  /*6350*/  IMAD.MOV.U32 R134, RZ, RZ, R146 ;  /* 0x000000ffff867224 */ /* 0x000fe200078e0092 */
[----:B------:R-:W-:Y:S01]  /*6360*/  MOV R135, R147 ;  /* 0x0000009300877202 */ /* 0x000fe20000000f00 */
[C---:B---3--:R-:W-:Y:S08]  /*6370*/  HMMA.16816.F32 R32, R4.reuse, R10, R32 ;  /* 0x0000000a0420723c */ /* 0x048ff00000001820 */
[C---:B------:R-:W-:Y:S01]  /*6380*/  HMMA.16816.F32 R144, R4.reuse, R8, R60 ;  /* 0x000000080490723c */ /* 0x040fe2000000183c */
[----:B------:R-:W1:Y:S07]  /*6390*/  LDSM.16.MT88.4 R8, [R225+0x8100] ;  /* 0x00810000e108783b */ /* 0x000e6e0000004200 */
[C---:B------:R-:W-:Y:S01]  /*63a0*/  HMMA.16816.F32 R172, R4.reuse, R22, R172 ;  /* 0x0000001604ac723c */ /* 0x040fe200000018ac */
[----:B------:R-:W2:Y:S07]  /*63b0*/  LDSM.16.MT88.4 R20, [R229+0x5100] ;  /* 0x00510000e514783b */ /* 0x000eae0000004200 */
[C---:B------:R-:W-:Y:S01]  /*63c0*/  HMMA.16816.F32 R80, R4.reuse, R18, R80 ;  /* 0x000000120450723c */ /* 0x040fe20000001850 */
[----:B------:R-:W3:Y:S07]  /*63d0*/  LDSM.16.MT88.4 R16, [R228+0x5100] ;  /* 0x00510000e410783b */ /* 0x000eee0000004200 */
[C---:B-1----:R-:W-:Y:S08]  /*63e0*/  HMMA.16816.F32 R40, R4.reuse, R8, R40 ;  /* 0x000000080428723c */ /* 0x042ff00000001828 */
[C---:B------:R-:W-:Y:S01]  /*63f0*/  HMMA.16816.F32 R28, R4.reuse, R10, R28 ;  /* 0x0000000a041c723c */ /* 0x040fe2000000181c */
[----:B------:R-:W1:Y:S07]  /*6400*/  LDSM.16.MT88.4 R8, [R228+0x8100] ;  /* 0x00810000e408783b */ /* 0x000e6e0000004200 */
[C---:B--2---:R-:W-:Y:S08]  /*6410*/  HMMA.16816.F32 R76, R4.reuse, R20, R76 ;  /* 0x00000014044c723c */ /* 0x044ff0000000184c */
[C---:B------:R-:W-:Y:S01]  /*6420*/  HMMA.16816.F32 R68, R4.reuse, R22, R68 ;  /* 0x000000160444723c */ /* 0x040fe20000001844 */
[----:B------:R-:W2:Y:S07]  /*6430*/  LDSM.16.MT88.4 R20, [R226+0x8100] ;  /* 0x00810000e214783b */ /* 0x000eae0000004200 */
[C---:B---3--:R-:W-:Y:S08]  /*6440*/  HMMA.16816.F32 R60, R4.reuse, R16, R56 ;  /* 0x00000010043c723c */ /* 0x048ff00000001838 */
[----:B------:R-:W-:Y:S01]  /*6450*/  HMMA.16816.F32 R48, R4, R18, R48 ;  /* 0x000000120430723c */ /* 0x000fe20000001830 */
[----:B------:R-:W3:Y:S01]  /*6460*/  LDSM.16.MT88.4 R16, [R229+0x8100] ;  /* 0x00810000e510783b */ /* 0x000ee20000004200 */
[----:B------:R-:W-:-:S06]  /*6470*/  FFMA.FTZ R0, R0, c[0x0][0x2d0], -R12 ;  /* 0x0000b40000007a23 */ /* 0x000fcc000001080c */
[----:B-1----:R-:W-:Y:S01]  /*6480*/  HMMA.16816.F32 R24, R4, R10, R24 ;  /* 0x0000000a0418723c */ /* 0x002fe20000001818 */
[----:B------:R1:W-:Y:S01]  /*6490*/  MUFU.EX2 R11, R0 ;  /* 0x00000000000b7308 */ /* 0x0003e20000000800 */
[----:B------:R-:W-:Y:S01]  /*64a0*/  IMAD.MOV.U32 R180, RZ, RZ, R178 ;  /* 0x000000ffffb47224 */ /* 0x000fe200078e00b2 */
[----:B------:R-:W-:-:S05]  /*64b0*/  MOV R181, R179 ;  /* 0x000000b300b57202 */ /* 0x000fca0000000f00 */
[----:B------:R-:W-:Y:S01]  /*64c0*/  HMMA.16816.F32 R36, R4, R8, R36 ;  /* 0x000000080424723c */ /* 0x000fe20000001824 */
[----:B-1----:R-:W-:-:S04]  /*64d0*/  FFMA.FTZ R0, R134, c[0x0][0x2d0], -R12 ;  /* 0x0000b40086007a23 */ /* 0x002fc8000001080c */
[----:B------:R1:W1:Y:S03]  /*64e0*/  MUFU.EX2 R10, R0 ;  /* 0x00000000000a7308 */ /* 0x0002660000000800 */
[----:B--2---:R-:W-:Y:S01]  /*64f0*/  HMMA.16816.F32 R168, R4, R20, R72 ;  /* 0x0000001404a8723c */ /* 0x004fe20000001848 */
[----:B-1----:R-:W-:-:S07]  /*6500*/  FFMA.FTZ R0, R135, c[0x0][0x2d0], -R12 ;  /* 0x0000b40087007a23 */ /* 0x002fce000001080c */
[----:B------:R-:W-:Y:S01]  /*6510*/  HMMA.16816.F32 R20, R4, R22, R64 ;  /* 0x000000160414723c */ /* 0x000fe20000001840 */
[----:B------:R-:W-:Y:S01]  /*6520*/  IMAD.MOV.U32 R74, RZ, RZ, R183 ;  /* 0x000000ffff4a7224 */ /* 0x000fe200078e00b7 */
[----:B------:R-:W-:Y:S01]  /*6530*/  MOV R57, R116 ;  /* 0x0000007400397202 */ /* 0x000fe20000000f00 */
[----:B------:R1:W-:Y:S01]  /*6540*/  MUFU.EX2 R9, R0 ;  /* 0x0000000000097308 */ /* 0x0003e20000000800 */
[----:B------:R-:W-:-:S04]  /*6550*/  IMAD.MOV.U32 R58, RZ, RZ, R117 ;  /* 0x000000ffff3a7224 */ /* 0x000fc800078e0075 */
[----:B---3--:R-:W-:Y:S01]  /*6560*/  HMMA.16816.F32 R176, R4, R16, R52 ;  /* 0x0000001004b0723c */ /* 0x008fe20000001834 */
[----:B------:R-:W-:-:S07]  /*6570*/  IMAD.MOV.U32 R59, RZ, RZ, R119 ;  /* 0x000000ffff3b7224 */ /* 0x000fce00078e0077 */
[----:B------:R-:W-:Y:S01]  /*6580*/  HMMA.16816.F32 R44, R4, R18, R44 ;  /* 0x00000012042c723c */ /* 0x000fe2000000182c */
[----:B------:R-:W-:Y:S01]  /*6590*/  MOV R73, R124 ;  /* 0x0000007c00497202 */ /* 0x000fe20000000f00 */
[----:B------:R-:W-:Y:S01]  /*65a0*/  IMAD.MOV.U32 R75, RZ, RZ, R125 ;  /* 0x000000ffff4b7224 */ /* 0x000fe200078e007d */
[----:B------:R-:W-:Y:S01]  /*65b0*/  MOV R56, R127 ;  /* 0x0000007f00387202 */ /* 0x000fe20000000f00 */
[----:B-1----:R-:W-:Y:S01]  /*65c0*/  FFMA.FTZ R0, R180, c[0x0][0x2d0], -R12 ;  /* 0x0000b400b4007a23 */ /* 0x002fe2000001080c */
[----:B------:R-:W-:Y:S03]  /*65d0*/  LDSM.16.MT88.4 R132, [R228+0x2900] ;  /* 0x00290000e484783b */ /* 0x000fe60000004200 */
[----:B------:R1:W2:Y:S01]  /*65e0*/  MUFU.EX2 R8, R0 ;  /* 0x0000000000087308 */ /* 0x0002a20000000800 */
[----:B------:R-:W-:Y:S01]  /*65f0*/  MOV R183, R118 ;  /* 0x0000007600b77202 */ /* 0x000fe20000000f00 */
[----:B------:R-:W-:Y:S01]  /*6600*/  IMAD.MOV.U32 R99, RZ, RZ, R163 ;  /* 0x000000ffff637224 */ /* 0x000fe200078e00a3 */
[----:B------:R-:W3:Y:S01]  /*6610*/  LDSM.16.MT88.4 R116, [R226+0x2900] ;  /* 0x00290000e274783b */ /* 0x000ee20000004200 */
[----:B------:R-:W-:-:S02]  /*6620*/  IMAD.MOV.U32 R180, RZ, RZ, R150 ;  /* 0x000000ffffb47224 */ /* 0x000fc400078e0096 */
[----:B------:R-:W-:Y:S01]  /*6630*/  IMAD.MOV.U32 R97, RZ, RZ, R162 ;  /* 0x000000ffff617224 */ /* 0x000fe200078e00a2 */
[----:B------:R-:W-:Y:S01]  /*6640*/  MOV R17, R96 ;  /* 0x0000006000117202 */ /* 0x000fe20000000f00 */
[----:B------:R-:W-:Y:S01]  /*6650*/  LDSM.16.MT88.4 R64, [R228+0x5900] ;  /* 0x00590000e440783b */ /* 0x000fe20000004200 */
[--C-:B-1----:R-:W-:Y:S01]  /*6660*/  FFMA.FTZ R0, R181, c[0x0][0x2d0], -R2.reuse ;  /* 0x0000b400b5007a23 */ /* 0x102fe20000010802 */
[----:B------:R-:W-:Y:S02]  /*6670*/  MOV R19, R98 ;  /* 0x0000006200137202 */ /* 0x000fe40000000f00 */
[----:B------:R4:W5:Y:S01]  /*6680*/  LDL.LU R163, [R1+0x5c] ;  /* 0x00005c0001a37983 */ /* 0x0009620000300800 */
[----:B------:R1:W-:Y:S01]  /*6690*/  MUFU.EX2 R7, R0 ;  /* 0x0000000000077308 */ /* 0x0003e20000000800 */
[----:B------:R-:W-:Y:S01]  /*66a0*/  MOV R181, R149 ;  /* 0x0000009500b57202 */ /* 0x000fe20000000f00 */
[----:B------:R-:W-:Y:S01]  /*66b0*/  IMAD.MOV.U32 R150, RZ, RZ, R109 ;  /* 0x000000ffff967224 */ /* 0x000fe200078e006d */
[----:B------:R-:W-:Y:S01]  /*66c0*/  MOV R149, R110 ;  /* 0x0000006e00957202 */ /* 0x000fe20000000f00 */
[----:B------:R-:W-:Y:S01]  /*66d0*/  IMAD.MOV.U32 R16, RZ, RZ, R97 ;  /* 0x000000ffff107224 */ /* 0x000fe200078e0061 */
[----:B------:R-:W-:Y:S01]  /*66e0*/  F2FP.PACK_AB R96, R10, R11 ;  /* 0x0000000b0a60723e */ /* 0x000fe200000000ff */
[----:B------:R-:W-:Y:S01]  /*66f0*/  IMAD.MOV.U32 R18, RZ, RZ, R99 ;  /* 0x000000ffff127224 */ /* 0x000fe200078e0063 */
[----:B--2---:R-:W-:Y:S01]  /*6700*/  F2FP.PACK_AB R98, R8, R9 ;  /* 0x000000090862723e */ /* 0x004fe200000000ff */
[----:B------:R4:W5:Y:S04]  /*6710*/  LDL.LU R162, [R1+0x58] ;  /* 0x0000580001a27983 */ /* 0x0009680000300800 */
[----:B------:R4:W5:Y:S01]  /*6720*/  LDL.LU R161, [R1+0x54] ;  /* 0x0000540001a17983 */ /* 0x0009620000300800 */
[----:B-1----:R-:W-:-:S03]  /*6730*/  FFMA.FTZ R0, R182, c[0x0][0x2d0], -R2 ;  /* 0x0000b400b6007a23 */ /* 0x002fc60000010802 */
[----:B------:R4:W5:Y:S01]  /*6740*/  LDL.LU R160, [R1+0x50] ;  /* 0x0000500001a07983 */ /* 0x0009620000300800 */
[----:B------:R-:W-:Y:S01]  /*6750*/  IMAD.MOV.U32 R182, RZ, RZ, R148 ;  /* 0x000000ffffb67224 */ /* 0x000fe200078e0094 */
[----:B------:R1:W2:Y:S01]  /*6760*/  MUFU.EX2 R6, R0 ;  /* 0x0000000000067308 */ /* 0x0002a20000000800 */
[----:B------:R-:W-:Y:S01]  /*6770*/  IMAD.MOV.U32 R148, RZ, RZ, R111 ;  /* 0x000000ffff947224 */ /* 0x000fe200078e006f */
[----:B------:R4:W5:Y:S04]  /*6780*/  LDL.LU R159, [R1+0x4c] ;  /* 0x00004c00019f7983 */ /* 0x0009680000300800 */
[----:B------:R4:W5:Y:S04]  /*6790*/  LDL.LU R158, [R1+0x48] ;  /* 0x00004800019e7983 */ /* 0x0009680000300800 */
[----:B------:R4:W5:Y:S04]  /*67a0*/  LDL.LU R157, [R1+0x44] ;  /* 0x00004400019d7983 */ /* 0x0009680000300800 */
[----:B------:R4:W5:Y:S01]  /*67b0*/  LDL.LU R156, [R1+0x40] ;  /* 0x00004000019c7983 */ /* 0x0009620000300800 */
[----:B-1----:R-:W-:-:S02]  /*67c0*/  FFMA.FTZ R0, R126, c[0x0][0x2d0], -R2 ;  /* 0x0000b4007e007a23 */ /* 0x002fc40000010802 */
[----:B------:R-:W-:Y:S01]  /*67d0*/  FFMA.FTZ R2, R151, c[0x0][0x2d0], -R2 ;  /* 0x0000b40097027a23 */ /* 0x000fe20000010802 */
[----:B------:R-:W-:Y:S01]  /*67e0*/  MOV R151, R108 ;  /* 0x0000006c00977202 */ /* 0x000fe20000000f00 */
[----:B------:R-:W1:Y:S04]  /*67f0*/  LDSM.16.MT88.4 R124, [R229+0x2900] ;  /* 0x00290000e57c783b */ /* 0x000e680000004200 */
[----:B------:R-:W1:Y:S01]  /*6800*/  LDSM.16.MT88.4 R108, [R225+0x2900] ;  /* 0x00290000e16c783b */ /* 0x000e620000004200 */
[----:B------:R3:W-:Y:S08]  /*6810*/  MUFU.EX2 R5, R0 ;  /* 0x0000000000057308 */ /* 0x0007f00000000800 */
[----:B------:R-:W4:Y:S01]  /*6820*/  MUFU.EX2 R4, R2 ;  /* 0x0000000200047308 */ /* 0x000f220000000800 */
[----:B--2---:R-:W-:Y:S01]  /*6830*/  F2FP.PACK_AB R97, R6, R7 ;  /* 0x000000070661723e */ /* 0x004fe200000000ff */
[----:B---3--:R-:W-:-:S04]  /*6840*/  FADD.FTZ R0, R74, R73 ;  /* 0x000000494a007221 */ /* 0x008fc80000010000 */
[----:B------:R-:W-:Y:S02]  /*6850*/  FADD.FTZ R0, R75, R0 ;  /* 0x000000004b007221 */ /* 0x000fe40000010000 */
[----:B------:R-:W-:Y:S01]  /*6860*/  LDSM.16.MT88.4 R72, [R225+0x8900] ;  /* 0x00890000e148783b */ /* 0x000fe20000004200 */
[----:B----4-:R-:W-:Y:S01]  /*6870*/  F2FP.PACK_AB R99, R4, R5 ;  /* 0x000000050463723e */ /* 0x010fe200000000ff */
[----:B------:R-:W-:Y:S02]  /*6880*/  FADD.FTZ R2, R15, R14 ;  /* 0x0000000e0f027221 */ /* 0x000fe40000010000 */
[----:B------:R-:W-:Y:S02]  /*6890*/  FADD.FTZ R12, R56, R0 ;  /* 0x00000000380c7221 */ /* 0x000fe40000010000 */
[----:B------:R-:W-:Y:S02]  /*68a0*/  FADD.FTZ R2, R13, R2 ;  /* 0x000000020d027221 */ /* 0x000fe40000010000 */
[----:B------:R-:W-:Y:S01]  /*68b0*/  IMAD.MOV.U32 R0, RZ, RZ, R58 ;  /* 0x000000ffff007224 */ /* 0x000fe200078e003a */
[----:B------:R-:W-:Y:S03]  /*68c0*/  HMMA.16816.F32 R112, R96, R116, R112 ;  /* 0x000000746070723c */ /* 0x000fe60000001870 */
[----:B------:R-:W-:-:S05]  /*68d0*/  FADD.FTZ R0, R0, R2 ;  /* 0x0000000200007221 */ /* 0x000fca0000010000 */
[C---:B------:R-:W-:Y:S07]  /*68e0*/  HMMA.16816.F32 R116, R96.reuse, R118, R88 ;  /* 0x000000766074723c */ /* 0x040fee0000001858 */
[----:B------:R-:W-:Y:S01]  /*68f0*/  MOV R90, R141 ;  /* 0x0000008d005a7202 */ /* 0x000fe20000000f00 */
[----:B------:R-:W-:Y:S01]  /*6900*/  IMAD.MOV.U32 R91, RZ, RZ, R142 ;  /* 0x000000ffff5b7224 */ /* 0x000fe200078e008e */
[----:B-1----:R-:W-:Y:S03]  /*6910*/  HMMA.16816.F32 R120, R96, R124, R120 ;  /* 0x0000007c6078723c */ /* 0x002fe60000001878 */
[----:B------:R-:W-:-:S02]  /*6920*/  FADD.FTZ R2, R90, R12 ;  /* 0x0000000c5a027221 */ /* 0x000fc40000010000 */
[----:B------:R-:W-:-:S03]  /*6930*/  FADD.FTZ R0, R91, R0 ;  /* 0x000000005b007221 */ /* 0x000fc60000010000 */
[C---:B------:R-:W-:Y:S01]  /*6940*/  HMMA.16816.F32 R104, R96.reuse, R108, R104 ;  /* 0x0000006c6068723c */ /* 0x040fe20000001868 */
[----:B------:R-:W-:Y:S01]  /*6950*/  IMAD.MOV.U32 R13, RZ, RZ, R150 ;  /* 0x000000ffff0d7224 */ /* 0x000fe200078e0096 */
[----:B------:R-:W-:Y:S01]  /*6960*/  MOV R15, R151 ;  /* 0x00000097000f7202 */ /* 0x000fe20000000f00 */
[----:B------:R-:W-:Y:S01]  /*6970*/  IMAD.MOV.U32 R14, RZ, RZ, R140 ;  /* 0x000000ffff0e7224 */ /* 0x000fe200078e008c */
[----:B------:R-:W-:Y:S04]  /*6980*/  LDSM.16.MT88.4 R88, [R229+0x8900] ;  /* 0x00890000e558783b */ /* 0x000fe80000004200 */
[C---:B------:R-:W-:Y:S07]  /*6990*/  HMMA.16816.F32 R124, R96.reuse, R126, R92 ;  /* 0x0000007e607c723c */ /* 0x040fee000000185c */
[----:B------:R-:W-:Y:S01]  /*69a0*/  MOV R95, R143 ;  /* 0x0000008f005f7202 */ /* 0x000fe20000000f00 */
[----:B------:R-:W-:Y:S01]  /*69b0*/  HMMA.16816.F32 R108, R96, R110, R84 ;  /* 0x0000006e606c723c */ /* 0x000fe20000001854 */
[----:B------:R-:W-:Y:S06]  /*69c0*/  LDSM.16.MT88.4 R140, [R225+0x5900] ;  /* 0x00590000e18c783b */ /* 0x000fec0000004200 */
[----:B------:R-:W-:Y:S01]  /*69d0*/  MOV R84, R149 ;  /* 0x0000009500547202 */ /* 0x000fe20000000f00 */
[----:B------:R-:W-:-:S04]  /*69e0*/  FADD.FTZ R2, R95, R2 ;  /* 0x000000025f027221 */ /* 0x000fc80000010000 */
[----:B------:R-:W-:Y:S02]  /*69f0*/  FADD.FTZ R0, R84, R0 ;  /* 0x0000000054007221 */ /* 0x000fe40000010000 */
[----:B------:R-:W-:Y:S02]  /*6a00*/  FADD.FTZ R2, R13, R2 ;  /* 0x000000020d027221 */ /* 0x000fe40000010000 */
[----:B------:R-:W-:Y:S02]  /*6a10*/  IMAD.MOV.U32 R85, RZ, RZ, R148 ;  /* 0x000000ffff557224 */ /* 0x000fe400078e0094 */
[----:B------:R-:W-:Y:S01]  /*6a20*/  FADD.FTZ R0, R15, R0 ;  /* 0x000000000f007221 */ /* 0x000fe20000010000 */
[----:B------:R-:W-:Y:S01]  /*6a30*/  MOV R86, R59 ;  /* 0x0000003b00567202 */ /* 0x000fe20000000f00 */
[----:B------:R-:W-:Y:S01]  /*6a40*/  FADD.FTZ R2, R14, R2 ;  /* 0x000000020e027221 */ /* 0x000fe20000010000 */
[----:B------:R-:W-:Y:S01]  /*6a50*/  MOV R87, R57 ;  /* 0x0000003900577202 */ /* 0x000fe20000000f00 */
[----:B------:R-:W-:Y:S01]  /*6a60*/  FADD.FTZ R0, R85, R0 ;  /* 0x0000000055007221 */ /* 0x000fe20000010000 */
[----:B------:R-:W1:Y:S01]  /*6a70*/  LDSM.16.MT88.4 R12, [R228+0x8900] ;  /* 0x00890000e40c783b */ /* 0x000e620000004200 */
[----:B------:R-:W-:-:S02]  /*6a80*/  FADD.FTZ R2, R86, R2 ;  /* 0x0000000256027221 */ /* 0x000fc40000010000 */
[----:B------:R-:W-:Y:S01]  /*6a90*/  FADD.FTZ R0, R87, R0 ;  /* 0x0000000057007221 */ /* 0x000fe20000010000 */
[----:B------:R-:W2:Y:S01]  /*6aa0*/  LDSM.16.MT88.4 R56, [R229+0x5900] ;  /* 0x00590000e538783b */ /* 0x000ea20000004200 */
[----:B------:R-:W-:Y:S02]  /*6ab0*/  FADD.FTZ R2, R18, R2 ;  /* 0x0000000212027221 */ /* 0x000fe40000010000 */
[----:B------:R-:W-:Y:S01]  /*6ac0*/  FADD.FTZ R0, R19, R0 ;  /* 0x0000000013007221 */ /* 0x000fe20000010000 */
[----:B------:R-:W3:Y:S01]  /*6ad0*/  LDSM.16.MT88.4 R148, [R226+0x5900] ;  /* 0x00590000e294783b */ /* 0x000ee20000004200 */
        /* <DEDUP_REMOVED lines=15> */
[----:B------:R-:W-:Y:S01]  /*6bd0*/  FADD.FTZ R0, R103, R0 ;  /* 0x0000000067007221 */ /* 0x000fe20000010000 */
[C---:B-1----:R-:W-:Y:S07]  /*6be0*/  HMMA.16816.F32 R92, R96.reuse, R12, R36 ;  /* 0x0000000c605c723c */ /* 0x042fee0000001824 */
[----:B------:R-:W-:Y:S01]  /*6bf0*/  FADD.FTZ R12, R154, R2 ;  /* 0x000000029a0c7221 */ /* 0x000fe20000010000 */
[----:B------:R-:W-:Y:S01]  /*6c00*/  HMMA.16816.F32 R136, R96, R140, R136 ;  /* 0x0000008c6088723c */ /* 0x000fe20000001888 */
[----:B------:R-:W-:-:S02]  /*6c10*/  FADD.FTZ R2, R152, R0 ;  /* 0x0000000098027221 */ /* 0x000fc40000010000 */
[----:B------:R-:W-:-:S05]  /*6c20*/  FADD.FTZ R0, R164, R12 ;  /* 0x0000000ca4007221 */ /* 0x000fca0000010000 */
[----:B------:R-:W-:Y:S01]  /*6c30*/  HMMA.16816.F32 R140, R96, R142, R80 ;  /* 0x0000008e608c723c */ /* 0x000fe20000001850 */
[----:B------:R-:W1:Y:S01]  /*6c40*/  LDSM.16.MT88.4 R80, [R226+0x8900] ;  /* 0x00890000e250783b */ /* 0x000e620000004200 */
        /* <DEDUP_REMOVED lines=8> */
[----:B------:R-:W-:-:S05]  /*6cd0*/  FADD.FTZ R0, R4, R5 ;  /* 0x0000000504007221 */ /* 0x000fca0000010000 */
[----:B------:R4:W-:Y:S04]  /*6ce0*/  STL [R1+0x4], R0 ;  /* 0x0000040001007387 */ /* 0x0009e80000100800 */
[----:B------:R4:W-:Y:S01]  /*6cf0*/  STL [R1], R2 ;  /* 0x0000000201007387 */ /* 0x0009e20000100800 */
[C---:B--2---:R-:W-:Y:S08]  /*6d00*/  HMMA.16816.F32 R52, R96.reuse, R56, R76 ;  /* 0x000000386034723c */ /* 0x044ff0000000184c */
[C---:B------:R-:W-:Y:S08]  /*6d10*/  HMMA.16816.F32 R56, R96.reuse, R58, R68 ;  /* 0x0000003a6038723c */ /* 0x040ff00000001844 */
[C---:B------:R-:W-:Y:S08]  /*6d20*/  HMMA.16816.F32 R128, R96.reuse, R132, R128 ;  /* 0x000000846080723c */ /* 0x040ff00000001880 */
[C---:B---3--:R-:W-:Y:S08]  /*6d30*/  HMMA.16816.F32 R144, R96.reuse, R148, R144 ;  /* 0x000000946090723c */ /* 0x048ff00000001890 */
[C---:B------:R-:W-:Y:S08]  /*6d40*/  HMMA.16816.F32 R60, R96.reuse, R64, R60 ;  /* 0x00000040603c723c */ /* 0x040ff0000000183c */
[C---:B------:R-:W-:Y:S08]  /*6d50*/  HMMA.16816.F32 R68, R96.reuse, R72, R40 ;  /* 0x000000486044723c */ /* 0x040ff00000001828 */
        /* <DEDUP_REMOVED lines=10> */
[----:B----4-:R-:W2:Y:S01]  /*6e00*/  LDL.LU R183, [R1+0x30] ;  /* 0x0000300001b77983 */ /* 0x010ea20000300800 */
[----:B------:R-:W-:-:S02]  /*6e10*/  IMAD.MOV.U32 R102, RZ, RZ, R3 ;  /* 0x000000ffff667224 */ /* 0x000fc400078e0003 */
[----:B------:R-:W-:Y:S01]  /*6e20*/  IMAD.MOV.U32 R101, RZ, RZ, R100 ;  /* 0x000000ffff657224 */ /* 0x000fe200078e0064 */
[----:B------:R-:W3:Y:S01]  /*6e30*/  LDL.LU.64 R180, [R1+0x28] ;  /* 0x0000280001b47983 */ /* 0x000ee20000300a00 */
[----:B--2---:R-:W-:-:S03]  /*6e40*/  IADD3 R250, R183, -0x2, RZ ;  /* 0xfffffffeb7fa7810 */ /* 0x004fc60007ffe0ff */
[----:B------:R-:W2:Y:S01]  /*6e50*/  LDL.LU.64 R182, [R1+0x38] ;  /* 0x0000380001b67983 */ /* 0x000ea20000300a00 */
[----:B---3--:R-:W-:Y:S02]  /*6e60*/  MOV R3, R181 ;  /* 0x000000b500037202 */ /* 0x008fe40000000f00 */
[----:B--2---:R-:W-:-:S05]  /*6e70*/  MOV R2, R182 ;  /* 0x000000b600027202 */ /* 0x004fca0000000f00 */
[----:B------:R1:W-:Y:S02]  /*6e80*/  STL.64 [R1+0x8], R2 ;  /* 0x0000080201007387 */ /* 0x0003e40000100a00 */
.L_x_25:
[----:B------:R-:W2:Y:S01]  /*6e90*/  LDL.64 R20, [R1+0x8] ;  /* 0x0000080001147983 */ /* 0x000ea20000100a00 */
[----:B------:R-:W-:Y:S04]  /*6ea0*/  DEPBAR.LE SB0, 0x0 ;  /* 0x000080000000791a */ /* 0x000fe80000000000 */
[----:B----4-:R-:W-:Y:S01]  /*6eb0*/  SHF.R.S32.HI R0, RZ, 0x1f, R250 ;  /* 0x0000001fff007819 */ /* 0x010fe200000114fa */
[----:B------:R-:W-:Y:S01]  /*6ec0*/  BAR.SYNC.DEFER_BLOCKING 0x0 ;  /* 0x0000000000007b1d */ /* 0x000fe20000010000 */
[----:B-1----:R-:W-:Y:S01]  /*6ed0*/  IMAD.WIDE.U32 R2, R250, c[0x0][0x208], RZ ;  /* 0x00008200fa027a25 */ /* 0x002fe200078e00ff */
[----:B------:R-:W-:Y:S02]  /*6ee0*/  MOV R44, c[0x0][0x208] ;  /* 0x00008200002c7a02 */ /* 0x000fe40000000f00 */
[----:B------:R-:W-:Y:S01]  /*6ef0*/  MOV R100, 0x6 ;  /* 0x0000000600647802 */ /* 0x000fe20000000f00 */
[----:B------:R-:W-:Y:S01]  /*6f00*/  IMAD R0, R0, c[0x0][0x208], RZ ;  /* 0x0000820000007a24 */ /* 0x000fe200078e02ff */
[----:B------:R-:W-:Y:S02]  /*6f10*/  SHF.L.U32 R44, R44, 0x6, RZ ;  /* 0x000000062c2c7819 */ /* 0x000fe400000006ff */
[----:B------:R-:W-:Y:S01]  /*6f20*/  MOV R37, c[0x0][0x208] ;  /* 0x0000820000257a02 */ /* 0x000fe20000000f00 */
[----:B------:R-:W-:Y:S01]  /*6f30*/  IMAD R0, R250, c[0x0][0x20c], R0 ;  /* 0x00008300fa007a24 */ /* 0x000fe200078e0200 */
[----:B-----5:R-:W-:Y:S02]  /*6f40*/  STL [R1+0x40], R231 ;  /* 0x000040e701007387 */ /* 0x020fe40000100800 */
[----:B------:R-:W-:Y:S02]  /*6f50*/  SHF.L.U64.HI R37, R37, R100, c[0x0][0x20c] ;  /* 0x0000830025257619 */ /* 0x000fe40000010264 */
[----:B------:R-:W-:Y:S01]  /*6f60*/  IADD3 R0, R3, R0, RZ ;  /* 0x0000000003007210 */ /* 0x000fe20007ffe0ff */
[----:B------:R-:W-:Y:S04]  /*6f70*/  STL [R1+0x44], R248 ;  /* 0x000044f801007387 */ /* 0x000fe80000100800 */
        /* <DEDUP_REMOVED lines=19> */
[----:B------:R-:W-:Y:S04]  /*70b0*/  STL [R1+0x50], R245 ;  /* 0x000050f501007387 */ /* 0x000fe80000100800 */
        /* <DEDUP_REMOVED lines=24> */
[----:B--2---:R-:W-:Y:S04]  /*7240*/  IADD3 R2, P2, R2, R44, RZ ;  /* 0x0000002c02027210 */ /* 0x004fe80007f5e0ff */
[----:B------:R-:W-:Y:S02]  /*7250*/  IADD3.X R3, R3, R37, RZ, P2, !PT ;  /* 0x0000002503037210 */ /* 0x000fe400017fe4ff */
[----:B------:R-:W-:Y:S03]  /*7260*/  IADD3 R44, P0, R44, R2, RZ ;  /* 0x000000022c2c7210 */ /* 0x000fe60007f1e0ff */
[----:B------:R2:W-:Y:S01]  /*7270*/  LDGSTS.E.BYPASS.LTC128B.128 [R249+0x1100], [R2.64], !P6 ;  /* 0x0110000002f97fae */ /* 0x0005e2000f101d44 */
[----:B------:R-:W-:Y:S02]  /*7280*/  IADD3.X R45, R37, R3, RZ, P0, !PT ;  /* 0x00000003252d7210 */ /* 0x000fe400007fe4ff */
[C---:B----4-:R-:W-:Y:S01]  /*7290*/  HMMA.16816.F32 R36, R156.reuse, R40, RZ ;  /* 0x000000289c24723c */ /* 0x050fe200000018ff */
[C---:B------:R-:W-:Y:S02]  /*72a0*/  ISETP.GT.AND P0, PT, R250.reuse, RZ, PT ;  /* 0x000000fffa00720c */ /* 0x040fe40003f04270 */
[----:B------:R-:W-:Y:S02]  /*72b0*/  IADD3 R250, R250, -0x1, RZ ;  /* 0xfffffffffafa7810 */ /* 0x000fe40007ffe0ff */
[----:B------:R2:W-:Y:S03]  /*72c0*/  LDGSTS.E.BYPASS.LTC128B.128 [R249+0x4100], [R2.64+0x80], !P5 ;  /* 0x0410008002f97fae */ /* 0x0005e6000e901d44 */
[C---:B------:R-:W-:Y:S05]  /*72d0*/  HMMA.16816.F32 R40, R156.reuse, R42, RZ ;  /* 0x0000002a9c28723c */ /* 0x040fea00000018ff */
        /* <DEDUP_REMOVED lines=231> */
[----:B------:R-:W-:Y:S05]  /*8150*/  FMUL.FTZ R20, R20, c[0x0][0x320] ;  /* 0x0000c80014147a20 */ /* 0x000fea0000410000 */
[----:B------:R-:W1:Y:S01]  /*8160*/  MUFU.TANH R174, R16 ;  /* 0x0000001000ae7308 */ /* 0x000e620000002400 */
[----:B------:R-:W-:Y:S02]  /*8170*/  FMUL.FTZ R21, R21, c[0x0][0x320] ;  /* 0x0000c80015157a20 */ /* 0x000fe40000410000 */
[----:B------:R-:W-:Y:S01]  /*8180*/  FMUL.FTZ R22, R22, c[0x0][0x320] ;  /* 0x0000c80016167a20 */ /* 0x000fe20000410000 */
[----:B--2---:R-:W-:Y:S01]  /*8190*/  FMNMX.FTZ R2, R176, R2, !PT ;  /* 0x00000002b0027209 */ /* 0x004fe20007810000 */
[----:B------:R-:W-:Y:S02]  /*81a0*/  FMUL.FTZ R23, R23, c[0x0][0x320] ;  /* 0x0000c80017177a20 */ /* 0x000fe40000410000 */
[----:B------:R-:W-:Y:S02]  /*81b0*/  FMUL.FTZ R26, R26, c[0x0][0x320] ;  /* 0x0000c8001a1a7a20 */ /* 0x000fe40000410000 */
[----:B------:R-:W-:Y:S01]  /*81c0*/  FMUL.FTZ R27, R27, c[0x0][0x320] ;  /* 0x0000c8001b1b7a20 */ /* 0x000fe20000410000 */
[----:B------:R-:W2:Y:S01]  /*81d0*/  MUFU.TANH R175, R17 ;  /* 0x0000001100af7308 */ /* 0x000ea20000002400 */
[----:B------:R-:W-:Y:S02]  /*81e0*/  FMUL.FTZ R24, R24, c[0x0][0x320] ;  /* 0x0000c80018187a20 */ /* 0x000fe40000410000 */
[----:B------:R-:W-:Y:S01]  /*81f0*/  FMUL.FTZ R25, R25, c[0x0][0x320] ;  /* 0x0000c80019197a20 */ /* 0x000fe20000410000 */
[----:B---3--:R-:W-:Y:S01]  /*8200*/  FMNMX.FTZ R2, R178, R2, !PT ;  /* 0x00000002b2027209 */ /* 0x008fe20007810000 */
[C---:B-1----:R-:W-:Y:S05]  /*8210*/  HMMA.16816.F32 R28, R220.reuse, R8, R28 ;  /* 0x00000008dc1c723c */ /* 0x042fea000000181c */
[----:B------:R-:W1:Y:S03]  /*8220*/  MUFU.TANH R177, R18 ;  /* 0x0000001200b17308 */ /* 0x000e660000002400 */
[C---:B------:R-:W-:Y:S01]  /*8230*/  HMMA.16816.F32 R32, R220.reuse, R10, R32 ;  /* 0x0000000adc20723c */ /* 0x040fe20000001820 */
[----:B------:R-:W3:Y:S01]  /*8240*/  LDSM.16.M88.4 R8, [R227+0x8800] ;  /* 0x00880000e308783b */ /* 0x000ee20000000200 */
[----:B------:R-:W-:Y:S04]  /*8250*/  DEPBAR.LE SB0, 0x0 ;  /* 0x000080000000791a */ /* 0x000fe80000000000 */
[----:B------:R-:W-:Y:S01]  /*8260*/  FMNMX.FTZ R0, R174, R0, !PT ;  /* 0x00000000ae007209 */ /* 0x000fe20007810000 */
[----:B------:R-:W1:Y:S01]  /*8270*/  MUFU.TANH R183, R20 ;  /* 0x0000001400b77308 */ /* 0x000e620000002400 */
[C---:B------:R-:W-:Y:S01]  /*8280*/  HMMA.16816.F32 R36, R220.reuse, R4, R36 ;  /* 0x00000004dc24723c */ /* 0x040fe20000001824 */
[----:B------:R-:W-:Y:S04]  /*8290*/  BAR.SYNC.DEFER_BLOCKING 0x0 ;  /* 0x0000000000007b1d */ /* 0x000fe80000010000 */
[----:B--2---:R-:W-:Y:S03]  /*82a0*/  FMNMX.FTZ R0, R175, R0, !PT ;  /* 0x00000000af007209 */ /* 0x004fe60007810000 */
[C---:B------:R-:W-:Y:S04]  /*82b0*/  HMMA.16816.F32 R40, R220.reuse, R6, R40 ;  /* 0x00000006dc28723c */ /* 0x040fe80000001828 */
[----:B------:R-:W-:Y:S01]  /*82c0*/  FMUL.FTZ R28, R28, c[0x0][0x320] ;  /* 0x0000c8001c1c7a20 */ /* 0x000fe20000410000 */
[----:B-1----:R-:W-:Y:S01]  /*82d0*/  FMNMX.FTZ R2, R177, R2, !PT ;  /* 0x00000002b1027209 */ /* 0x002fe20007810000 */
[----:B------:R-:W-:Y:S02]  /*82e0*/  FMUL.FTZ R29, R29, c[0x0][0x320] ;  /* 0x0000c8001d1d7a20 */ /* 0x000fe40000410000 */
[----:B------:R-:W-:Y:S04]  /*82f0*/  FMUL.FTZ R30, R30, c[0x0][0x320] ;  /* 0x0000c8001e1e7a20 */ /* 0x000fe80000410000 */
[----:B------:R-:W-:Y:S02]  /*8300*/  FMUL.FTZ R31, R31, c[0x0][0x320] ;  /* 0x0000c8001f1f7a20 */ /* 0x000fe40000410000 */
[----:B------:R-:W-:Y:S01]  /*8310*/  @P0 IMAD.WIDE.U32 R6, R250, c[0x0][0x1e0], RZ ;  /* 0x00007800fa060a25 */ /* 0x000fe200078e00ff */
[----:B------:R-:W-:Y:S03]  /*8320*/  FMNMX.FTZ R0, R183, R0, !PT ;  /* 0x00000000b7007209 */ /* 0x000fe60007810000 */
[----:B------:R-:W-:Y:S01]  /*8330*/  FMUL.FTZ R36, R36, c[0x0][0x320] ;  /* 0x0000c80024247a20 */ /* 0x000fe20000410000 */
[----:B------:R-:W-:Y:S01]  /*8340*/  MUFU.TANH R18, R28 ;  /* 0x0000001c00127308 */ /* 0x000fe20000002400 */
[----:B------:R-:W-:Y:S02]  /*8350*/  FMUL.FTZ R37, R37, c[0x0][0x320] ;  /* 0x0000c80025257a20 */ /* 0x000fe40000410000 */
[----:B------:R-:W-:Y:S02]  /*8360*/  FMUL.FTZ R38, R38, c[0x0][0x320] ;  /* 0x0000c80026267a20 */ /* 0x000fe40000410000 */
[----:B------:R-:W-:Y:S01]  /*8370*/  FMUL.FTZ R39, R39, c[0x0][0x320] ;  /* 0x0000c80027277a20 */ /* 0x000fe20000410000 */
[C---:B---3--:R-:W-:Y:S03]  /*8380*/  HMMA.16816.F32 R44, R220.reuse, R8, R44 ;  /* 0x00000008dc2c723c */ /* 0x048fe6000000182c */
        /* <DEDUP_REMOVED lines=18> */
[----:B------:R-:W-:Y:S01]  /*84b0*/  MUFU.TANH R20, R43 ;  /* 0x0000002b00147308 */ /* 0x000fe20000002400 */
[----:B------:R-:W-:Y:S02]  /*84c0*/  FMUL.FTZ R49, R49, c[0x0][0x320] ;  /* 0x0000c80031317a20 */ /* 0x000fe40000410000 */
[----:B------:R-:W-:Y:S01]  /*84d0*/  FMUL.FTZ R50, R50, c[0x0][0x320] ;  /* 0x0000c80032327a20 */ /* 0x000fe20000410000 */
[----:B-1----:R-:W-:Y:S06]  /*84e0*/  FMNMX.FTZ R0, R182, R0, !PT ;  /* 0x00000000b6007209 */ /* 0x002fec0007810000 */
[----:B------:R-:W1:Y:S01]  /*84f0*/  MUFU.TANH R251, R22 ;  /* 0x0000001600fb7308 */ /* 0x000e620000002400 */
[----:B---3--:R-:W-:Y:S09]  /*8500*/  FMNMX.FTZ R2, R179, R2, !PT ;  /* 0x00000002b3027209 */ /* 0x008ff20007810000 */
[----:B------:R-:W3:Y:S10]  /*8510*/  MUFU.TANH R246, R23 ;  /* 0x0000001700f67308 */ /* 0x000ef40000002400 */
[----:B------:R-:W3:Y:S01]  /*8520*/  MUFU.TANH R181, R24 ;  /* 0x0000001800b57308 */ /* 0x000ee20000002400 */
[----:B-1----:R-:W-:Y:S09]  /*8530*/  FMNMX.FTZ R2, R251, R2, !PT ;  /* 0x00000002fb027209 */ /* 0x002ff20007810000 */
[----:B------:R-:W1:Y:S01]  /*8540*/  MUFU.TANH R180, R25 ;  /* 0x0000001900b47308 */ /* 0x000e620000002400 */
[----:B---3--:R-:W-:Y:S04]  /*8550*/  MOV R43, R246 ;  /* 0x000000f6002b7202 */ /* 0x008fe80000000f00 */
[----:B------:R-:W-:Y:S05]  /*8560*/  FMNMX.FTZ R2, R43, R2, !PT ;  /* 0x000000022b027209 */ /* 0x000fea0007810000 */
[----:B------:R-:W3:Y:S01]  /*8570*/  MUFU.TANH R252, R26 ;  /* 0x0000001a00fc7308 */ /* 0x000ee20000002400 */
[----:B------:R-:W-:Y:S09]  /*8580*/  FMNMX.FTZ R0, R181, R0, !PT ;  /* 0x00000000b5007209 */ /* 0x000ff20007810000 */
[----:B------:R-:W3:Y:S01]  /*8590*/  MUFU.TANH R245, R27 ;  /* 0x0000001b00f57308 */ /* 0x000ee20000002400 */
[----:B-1----:R-:W-:Y:S04]  /*85a0*/  FMNMX.FTZ R0, R180, R0, !PT ;  /* 0x00000000b4007209 */ /* 0x002fe80007810000 */
[----:B------:R-:W-:Y:S05]  /*85b0*/  FMNMX.FTZ R0, R18, R0, !PT ;  /* 0x0000000012007209 */ /* 0x000fea0007810000 */
[----:B------:R1:W-:Y:S01]  /*85c0*/  MUFU.TANH R247, R41 ;  /* 0x0000002900f77308 */ /* 0x0003e20000002400 */
[----:B------:R-:W-:Y:S02]  /*85d0*/  FMNMX.FTZ R0, R155, R0, !PT ;  /* 0x000000009b007209 */ /* 0x000fe40007810000 */
[----:B---3--:R-:W-:Y:S07]  /*85e0*/  FMNMX.FTZ R2, R252, R2, !PT ;  /* 0x00000002fc027209 */ /* 0x008fee0007810000 */
        /* <DEDUP_REMOVED lines=8> */
[----:B------:R-:W-:Y:S10]  /*8670*/  MUFU.TANH R159, R49 ;  /* 0x00000031009f7308 */ /* 0x000ff40000002400 */
[----:B------:R-:W3:Y:S01]  /*8680*/  MUFU.TANH R154, R32 ;  /* 0x00000020009a7308 */ /* 0x000ee20000002400 */
[----:B-1----:R-:W-:Y:S04]  /*8690*/  MOV R42, R231 ;  /* 0x000000e7002a7202 */ /* 0x002fe80000000f00 */
[----:B------:R-:W-:Y:S05]  /*86a0*/  FMNMX.FTZ R2, R42, R2, !PT ;  /* 0x000000022a027209 */ /* 0x000fea0007810000 */
[----:B------:R-:W1:Y:S10]  /*86b0*/  MUFU.TANH R100, R33 ;  /* 0x0000002100647308 */ /* 0x000e740000002400 */
[----:B------:R-:W1:Y:S01]  /*86c0*/  MUFU.TANH R244, R34 ;  /* 0x0000002200f47308 */ /* 0x000e620000002400 */
[----:B---3--:R-:W-:Y:S09]  /*86d0*/  FMNMX.FTZ R0, R154, R0, !PT ;  /* 0x000000009a007209 */ /* 0x008ff20007810000 */
[----:B------:R3:W-:Y:S01]  /*86e0*/  MUFU.TANH R19, R40 ;  /* 0x0000002800137308 */ /* 0x0007e20000002400 */
[----:B-1----:R-:W-:Y:S04]  /*86f0*/  MOV R49, R100 ;  /* 0x0000006400317202 */ /* 0x002fe80000000f00 */
[----:B------:R-:W-:Y:S05]  /*8700*/  FMNMX.FTZ R0, R49, R0, !PT ;  /* 0x0000000031007209 */ /* 0x000fea0007810000 */
[----:B------:R-:W1:Y:S10]  /*8710*/  MUFU.TANH R17, R36 ;  /* 0x0000002400117308 */ /* 0x000e740000002400 */
[----:B------:R-:W-:Y:S01]  /*8720*/  MUFU.TANH R16, R37 ;  /* 0x0000002500107308 */ /* 0x000fe20000002400 */
[----:B---3--:R-:W-:Y:S04]  /*8730*/  MOV R40, R244 ;  /* 0x000000f400287202 */ /* 0x008fe80000000f00 */
[----:B------:R-:W-:Y:S05]  /*8740*/  FMNMX.FTZ R2, R40, R2, !PT ;  /* 0x0000000228027209 */ /* 0x000fea0007810000 */
[----:B------:R-:W3:Y:S01]  /*8750*/  MUFU.TANH R24, R35 ;  /* 0x0000002300187308 */ /* 0x000ee20000002400 */
[----:B-1----:R-:W-:Y:S02]  /*8760*/  FMNMX.FTZ R0, R17, R0, !PT ;  /* 0x0000000011007209 */ /* 0x002fe40007810000 */
[----:B----4-:R-:W-:Y:S02]  /*8770*/  @P0 MOV R5, R13 ;  /* 0x0000000d00050202 */ /* 0x010fe40000000f00 */
[----:B------:R-:W-:Y:S05]  /*8780*/  MOV R12, c[0x0][0x1e0] ;  /* 0x00007800000c7a02 */ /* 0x000fea0000000f00 */
[----:B------:R-:W-:Y:S01]  /*8790*/  MUFU.TANH R27, R44 ;  /* 0x0000002c001b7308 */ /* 0x000fe20000002400 */
[----:B------:R-:W-:Y:S09]  /*87a0*/  MOV R13, c[0x0][0x1e4] ;  /* 0x00007900000d7a02 */ /* 0x000ff20000000f00 */
[----:B------:R-:W-:Y:S01]  /*87b0*/  MUFU.TANH R26, R45 ;  /* 0x0000002d001a7308 */ /* 0x000fe20000002400 */
[----:B---3--:R-:W-:Y:S02]  /*87c0*/  FMNMX.FTZ R3, R24, R2, !PT ;  /* 0x0000000218037209 */ /* 0x008fe40007810000 */
[----:B------:R-:W-:Y:S01]  /*87d0*/  FMNMX.FTZ R2, R16, R0, !PT ;  /* 0x0000000010027209 */ /* 0x000fe20007810000 */
[----:B------:R-:W-:Y:S01]  /*87e0*/  FMUL.FTZ R0, R51, c[0x0][0x320] ;  /* 0x0000c80033007a20 */ /* 0x000fe20000410000 */
[----:B------:R-:W-:Y:S05]  /*87f0*/  MOV R51, R155 ;  /* 0x0000009b00337202 */ /* 0x000fea0000000f00 */
[----:B------:R-:W1:Y:S01]  /*8800*/  MUFU.TANH R23, R38 ;  /* 0x0000002600177308 */ /* 0x000e620000002400 */
[----:B------:R-:W-:Y:S09]  /*8810*/  FMNMX.FTZ R2, R19, R2, !PT ;  /* 0x0000000213027209 */ /* 0x000ff20007810000 */
[----:B------:R3:W-:Y:S10]  /*8820*/  MUFU.TANH R152, R0 ;  /* 0x0000000000987308 */ /* 0x0007f40000002400 */
[----:B------:R-:W4:Y:S01]  /*8830*/  MUFU.TANH R22, R39 ;  /* 0x0000002700167308 */ /* 0x000f220000002400 */
[----:B-1----:R-:W-:Y:S09]  /*8840*/  FMNMX.FTZ R3, R23, R3, !PT ;  /* 0x0000000317037209 */ /* 0x002ff20007810000 */
[----:B------:R-:W1:Y:S01]  /*8850*/  MUFU.TANH R244, R46 ;  /* 0x0000002e00f47308 */ /* 0x000e620000002400 */
[----:B---3--:R-:W-:Y:S04]  /*8860*/  FMNMX.FTZ R0, R247, R2, !PT ;  /* 0x00000002f7007209 */ /* 0x008fe80007810000 */
[----:B------:R-:W-:Y:S05]  /*8870*/  FMNMX.FTZ R0, R27, R0, !PT ;  /* 0x000000001b007209 */ /* 0x000fea0007810000 */
[----:B------:R-:W3:Y:S01]  /*8880*/  MUFU.TANH R245, R47 ;  /* 0x0000002f00f57308 */ /* 0x000ee20000002400 */
[----:B------:R-:W-:Y:S02]  /*8890*/  FMNMX.FTZ R0, R26, R0, !PT ;  /* 0x000000001a007209 */ /* 0x000fe40007810000 */
[----:B----4-:R-:W-:Y:S02]  /*88a0*/  FMNMX.FTZ R3, R22, R3, !PT ;  /* 0x0000000316037209 */ /* 0x010fe40007810000 */
[----:B------:R-:W-:Y:S02]  /*88b0*/  FMNMX.FTZ R100, R25, R0, !PT ;  /* 0x0000000019647209 */ /* 0x000fe40007810000 */
[----:B------:R-:W-:Y:S02]  /*88c0*/  FMNMX.FTZ R2, R21, R3, !PT ;  /* 0x0000000315027209 */ /* 0x000fe40007810000 */
[----:B------:R-:W-:Y:S01]  /*88d0*/  FMNMX.FTZ R100, R159, R100, !PT ;  /* 0x000000649f647209 */ /* 0x000fe20007810000 */
[----:B------:R-:W4:Y:S01]  /*88e0*/  MUFU.TANH R103, R50 ;  /* 0x0000003200677308 */ /* 0x000f220000002400 */
[----:B------:R-:W-:Y:S03]  /*88f0*/  FMNMX.FTZ R2, R20, R2, !PT ;  /* 0x0000000214027209 */ /* 0x000fe60007810000 */
[----:B------:R-:W2:Y:S01]  /*8900*/  SHFL.BFLY PT, R3, R100, 0x2, 0x1f ;  /* 0x0c401f0064037f89 */ /* 0x000ea200000e0000 */
[----:B-1----:R-:W-:Y:S04]  /*8910*/  FMNMX.FTZ R2, R244, R2, !PT ;  /* 0x00000002f4027209 */ /* 0x002fe80007810000 */
[----:B---3--:R-:W-:Y:S04]  /*8920*/  FMNMX.FTZ R0, R245, R2, !PT ;  /* 0x00000002f5007209 */ /* 0x008fe80007810000 */
        /* <DEDUP_REMOVED lines=44> */
[----:B----4-:R-:W-:Y:S02]  /*8bf0*/  FMUL.FTZ R32, R2, R132 ;  /* 0x0000008402207220 */ /* 0x010fe40000410000 */
        /* <DEDUP_REMOVED lines=26> */
[C---:B------:R-:W-:Y:S02]  /*8da0*/  FMUL.FTZ R35, R0.reuse, R135 ;  /* 0x0000008700237220 */ /* 0x040fe40000410000 */
[C---:B------:R-:W-:Y:S01]  /*8db0*/  FMUL.FTZ R50, R0.reuse, R150 ;  /* 0x0000009600327220 */ /* 0x040fe20000410000 */
[----:B------:R2:W4:Y:S01]  /*8dc0*/  MUFU.EX2 R154, R9 ;  /* 0x00000009009a7308 */ /* 0x0005220000000800 */
[----:B------:R-:W-:Y:S02]  /*8dd0*/  FMUL.FTZ R51, R0, R151 ;  /* 0x0000009700337220 */ /* 0x000fe40000410000 */
[----:B------:R-:W-:Y:S01]  /*8de0*/  FMUL.FTZ R40, R2, R140 ;  /* 0x0000008c02287220 */ /* 0x000fe20000410000 */
[----:B------:R-:W-:Y:S01]  /*8df0*/  MOV R140, R41 ;  /* 0x00000029008c7202 */ /* 0x000fe20000000f00 */
[----:B-1----:R-:W-:Y:S02]  /*8e00*/  FMUL.FTZ R10, R0, R110 ;  /* 0x0000006e000a7220 */ /* 0x002fe40000410000 */
[----:B------:R-:W-:Y:S02]  /*8e10*/  FMUL.FTZ R41, R2, R141 ;  /* 0x0000008d02297220 */ /* 0x000fe40000410000 */
        /* <DEDUP_REMOVED lines=57> */
[----:B------:R-:W-:Y:S02]  /*91b0*/  FMUL.FTZ R93, R2, R93 ;  /* 0x0000005d025d7220 */ /* 0x000fe40000410000 */
[C---:B------:R-:W-:Y:S02]  /*91c0*/  FMUL.FTZ R94, R0.reuse, R94 ;  /* 0x0000005e005e7220 */ /* 0x040fe40000410000 */
[----:B------:R-:W-:Y:S01]  /*91d0*/  FMUL.FTZ R95, R0, R95 ;  /* 0x0000005f005f7220 */ /* 0x000fe20000410000 */
[----:B------:R-:W-:Y:S01]  /*91e0*/  LDSM.16.MT88.4 R28, [R229+0x100] ;  /* 0x00010000e51c783b */ /* 0x000fe20000004200 */
[C---:B------:R-:W-:Y:S02]  /*91f0*/  FMUL.FTZ R96, R2.reuse, R96 ;  /* 0x0000006002607220 */ /* 0x040fe40000410000 */
[----:B------:R-:W-:Y:S02]  /*9200*/  FMUL.FTZ R97, R2, R97 ;  /* 0x0000006102617220 */ /* 0x000fe40000410000 */
[C---:B------:R-:W-:Y:S02]  /*9210*/  FMUL.FTZ R98, R0.reuse, R98 ;  /* 0x0000006200627220 */ /* 0x040fe40000410000 */
[C---:B------:R-:W-:Y:S01]  /*9220*/  FMUL.FTZ R99, R0.reuse, R99 ;  /* 0x0000006300637220 */ /* 0x040fe20000410000 */
[----:B------:R-:W-:Y:S01]  /*9230*/  LDSM.16.MT88.4 R36, [R228+0x100] ;  /* 0x00010000e424783b */ /* 0x000fe20000004200 */
[C---:B-1----:R-:W-:Y:S01]  /*9240*/  FMUL.FTZ R6, R0.reuse, R106 ;  /* 0x0000006a00067220 */ /* 0x042fe20000410000 */
[----:B------:R-:W-:Y:S01]  /*9250*/  F2FP.PACK_AB R106, R231, R248 ;  /* 0x000000f8e76a723e */ /* 0x000fe200000000ff */
[----:B------:R-:W-:Y:S02]  /*9260*/  FMUL.FTZ R7, R0, R107 ;  /* 0x0000006b00077220 */ /* 0x000fe40000410000 */
[----:B--2---:R-:W-:Y:S01]  /*9270*/  FFMA.FTZ R4, R169, c[0x0][0x2d0], -R101 ;  /* 0x0000b400a9047a23 */ /* 0x004fe20000010865 */
[----:B------:R-:W-:Y:S02]  /*9280*/  MOV R169, R23 ;  /* 0x0000001700a97202 */ /* 0x000fe40000000f00 */
[----:B------:R-:W-:Y:S01]  /*9290*/  LDSM.16.MT88.4 R44, [R225+0x3100] ;  /* 0x00310000e12c783b */ /* 0x000fe20000004200 */
[----:B------:R1:W2:Y:S07]  /*92a0*/  MUFU.EX2 R165, R4 ;  /* 0x0000000400a57308 */ /* 0x0002ae0000000800 */
[----:B------:R-:W4:Y:S08]  /*92b0*/  LDSM.16.MT88.4 R20, [R226+0x100] ;  /* 0x00010000e214783b */ /* 0x000f300000004200 */
[----:B------:R-:W4:Y:S08]  /*92c0*/  LDSM.16.MT88.4 R108, [R226+0x3100] ;  /* 0x00310000e26c783b */ /* 0x000f300000004200 */
[----:B------:R-:W0:Y:S01]  /*92d0*/  LDGDEPBAR ;  /* 0x00000000000079af */ /* 0x000e220000000000 */
[----:B-1----:R-:W-:Y:S01]  /*92e0*/  FMUL.FTZ R4, R2, R104 ;  /* 0x0000006802047220 */ /* 0x002fe20000410000 */
[----:B------:R-:W-:Y:S02]  /*92f0*/  F2FP.PACK_AB R104, R246, R164 ;  /* 0x000000a4f668723e */ /* 0x000fe400000000ff */
[----:B--2---:R-:W-:Y:S07]  /*9300*/  F2FP.PACK_AB R107, R165, R155 ;  /* 0x0000009ba56b723e */ /* 0x004fee00000000ff */
[C---:B---3--:R-:W-:Y:S07]  /*9310*/  HMMA.16816.F32 R4, R104.reuse, R12, R4 ;  /* 0x0000000c6804723c */ /* 0x048fee0000001804 */
        /* <DEDUP_REMOVED lines=8> */
[C---:B------:R-:W-:Y:S01]  /*93a0*/  FMUL.FTZ R15, R0.reuse, R115 ;  /* 0x00000073000f7220 */ /* 0x040fe20000410000 */
[----:B------:R-:W-:Y:S01]  /*93b0*/  MOV R115, R16 ;  /* 0x0000001000737202 */ /* 0x000fe20000000f00 */
[----:B------:R-:W-:Y:S01]  /*93c0*/  FMUL.FTZ R19, R0, R119 ;  /* 0x0000007700137220 */ /* 0x000fe20000410000 */
[----:B------:R-:W-:Y:S01]  /*93d0*/  MOV R125, R113 ;  /* 0x00000071007d7202 */ /* 0x000fe20000000f00 */
[C---:B------:R-:W-:Y:S01]  /*93e0*/  FMUL.FTZ R16, R2.reuse, R116 ;  /* 0x0000007402107220 */ /* 0x040fe20000410000 */
[----:B------:R-:W-:Y:S01]  /*93f0*/  MOV R116, R17 ;  /* 0x0000001100747202 */ /* 0x000fe20000000f00 */
[----:B------:R-:W-:Y:S01]  /*9400*/  FMUL.FTZ R17, R2, R117 ;  /* 0x0000007502117220 */ /* 0x000fe20000410000 */
[C---:B----4-:R-:W-:Y:S03]  /*9410*/  HMMA.16816.F32 R12, R104.reuse, R20, R12 ;  /* 0x00000014680c723c */ /* 0x050fe6000000180c */
[----:B------:R-:W-:Y:S01]  /*9420*/  MOV R117, R18 ;  /* 0x0000001200757202 */ /* 0x000fe20000000f00 */
[----:B------:R-:W-:Y:S01]  /*9430*/  FMUL.FTZ R18, R0, R118 ;  /* 0x0000007600127220 */ /* 0x000fe20000410000 */
[----:B------:R-:W-:Y:S01]  /*9440*/  MOV R127, R42 ;  /* 0x0000002a007f7202 */ /* 0x000fe20000000f00 */
[C---:B------:R-:W-:Y:S01]  /*9450*/  FMUL.FTZ R24, R2.reuse, R124 ;  /* 0x0000007c02187220 */ /* 0x040fe20000410000 */
[----:B------:R-:W-:Y:S01]  /*9460*/  MOV R135, R117 ;  /* 0x0000007500877202 */ /* 0x000fe20000000f00 */
[C---:B------:R-:W-:Y:S01]  /*9470*/  FMUL.FTZ R20, R2.reuse, R120 ;  /* 0x0000007802147220 */ /* 0x040fe20000410000 */
[----:B------:R-:W-:Y:S02]  /*9480*/  MOV R120, R112 ;  /* 0x0000007000787202 */ /* 0x000fe40000000f00 */
[C---:B------:R-:W-:Y:S03]  /*9490*/  HMMA.16816.F32 R16, R104.reuse, R22, R16 ;  /* 0x000000166810723c */ /* 0x040fe60000001810 */
[----:B------:R-:W-:Y:S01]  /*94a0*/  FMUL.FTZ R21, R2, R121 ;  /* 0x0000007902157220 */ /* 0x000fe20000410000 */
[----:B------:R-:W-:Y:S01]  /*94b0*/  MOV R121, R102 ;  /* 0x0000006600797202 */ /* 0x000fe20000000f00 */
[--C-:B------:R-:W-:Y:S01]  /*94c0*/  FFMA.FTZ R102, R172, c[0x0][0x2d0], -R153.reuse ;  /* 0x0000b400ac667a23 */ /* 0x100fe20000010899 */
[----:B------:R-:W-:Y:S01]  /*94d0*/  MOV R124, R116 ;  /* 0x00000074007c7202 */ /* 0x000fe20000000f00 */
[C---:B------:R-:W-:Y:S01]  /*94e0*/  FMUL.FTZ R22, R0.reuse, R122 ;  /* 0x0000007a00167220 */ /* 0x040fe20000410000 */
[----:B------:R-:W-:Y:S01]  /*94f0*/  MOV R122, R114 ;  /* 0x00000072007a7202 */ /* 0x000fe20000000f00 */
[C---:B------:R-:W-:Y:S01]  /*9500*/  FMUL.FTZ R23, R0.reuse, R123 ;  /* 0x0000007b00177220 */ /* 0x040fe20000410000 */
[----:B------:R-:W-:Y:S02]  /*9510*/  LDSM.16.MT88.4 R116, [R228+0x3100] ;  /* 0x00310000e474783b */ /* 0x000fe40000004200 */
[----:B------:R-:W-:Y:S01]  /*9520*/  MOV R123, R115 ;  /* 0x00000073007b7202 */ /* 0x000fe20000000f00 */
[C---:B------:R-:W-:Y:S01]  /*9530*/  FMUL.FTZ R42, R0.reuse, R142 ;  /* 0x0000008e002a7220 */ /* 0x040fe20000410000 */
[----:B------:R-:W-:Y:S01]  /*9540*/  MOV R142, R43 ;  /* 0x0000002b008e7202 */ /* 0x000fe20000000f00 */
[----:B------:R-:W-:Y:S01]  /*9550*/  FMUL.FTZ R43, R0, R143 ;  /* 0x0000008f002b7220 */ /* 0x000fe20000410000 */
[C---:B------:R-:W-:Y:S02]  /*9560*/  HMMA.16816.F32 R20, R104.reuse, R28, R20 ;  /* 0x0000001c6814723c */ /* 0x040fe40000001814 */
[----:B------:R-:W1:Y:S05]  /*9570*/  LDSM.16.MT88.4 R112, [R229+0x3100] ;  /* 0x00310000e570783b */ /* 0x000e6a0000004200 */
[C---:B------:R-:W-:Y:S01]  /*9580*/  FMUL.FTZ R28, R2.reuse, R128 ;  /* 0x00000080021c7220 */ /* 0x040fe20000410000 */
[C---:B------:R-:W-:Y:S04]  /*9590*/  HMMA.16816.F32 R24, R104.reuse, R30, R24 ;  /* 0x0000001e6818723c */ /* 0x040fe80000001818 */
[C---:B------:R-:W-:Y:S01]  /*95a0*/  FMUL.FTZ R29, R2.reuse, R129 ;  /* 0x00000081021d7220 */ /* 0x040fe20000410000 */
[----:B------:R-:W-:Y:S01]  /*95b0*/  MOV R129, R49 ;  /* 0x0000003100817202 */ /* 0x000fe20000000f00 */
[----:B------:R-:W-:Y:S01]  /*95c0*/  FMUL.FTZ R49, R2, R149 ;  /* 0x0000009502317220 */ /* 0x000fe20000410000 */
[----:B------:R-:W-:Y:S01]  /*95d0*/  MOV R128, R48 ;  /* 0x0000003000807202 */ /* 0x000fe20000000f00 */
[C---:B------:R-:W-:Y:S02]  /*95e0*/  FMUL.FTZ R30, R0.reuse, R130 ;  /* 0x00000082001e7220 */ /* 0x040fe40000410000 */
[----:B------:R2:W-:Y:S02]  /*95f0*/  MUFU.EX2 R130, R102 ;  /* 0x0000006600827308 */ /* 0x0005e40000000800 */
[----:B------:R-:W-:Y:S02]  /*9600*/  FMUL.FTZ R31, R0, R131 ;  /* 0x00000083001f7220 */ /* 0x000fe40000410000 */
[C---:B------:R-:W-:Y:S02]  /*9610*/  FMUL.FTZ R48, R2.reuse, R148 ;  /* 0x0000009402307220 */ /* 0x040fe40000410000 */
[----:B------:R-:W-:Y:S03]  /*9620*/  LDSM.16.MT88.4 R148, [R226+0x5900] ;  /* 0x00590000e294783b */ /* 0x000fe60000004200 */
[C---:B------:R-:W-:Y:S07]  /*9630*/  HMMA.16816.F32 R28, R104.reuse, R36, R28 ;  /* 0x00000024681c723c */ /* 0x040fee000000181c */
[C---:B------:R-:W-:Y:S01]  /*9640*/  FMUL.FTZ R37, R2.reuse, R137 ;  /* 0x0000008902257220 */ /* 0x040fe20000410000 */
[C---:B------:R-:W-:Y:S04]  /*9650*/  HMMA.16816.F32 R32, R104.reuse, R38, R32 ;  /* 0x000000266820723c */ /* 0x040fe80000001820 */
[----:B------:R-:W-:Y:S02]  /*9660*/  FMUL.FTZ R36, R2, R136 ;  /* 0x0000008802247220 */ /* 0x000fe40000410000 */
[--C-:B--2---:R-:W-:Y:S02]  /*9670*/  FFMA.FTZ R102, R173, c[0x0][0x2d0], -R153.reuse ;  /* 0x0000b400ad667a23 */ /* 0x104fe40000010899 */
[C---:B------:R-:W-:Y:S02]  /*9680*/  FMUL.FTZ R38, R0.reuse, R138 ;  /* 0x0000008a00267220 */ /* 0x040fe40000410000 */
[----:B------:R2:W-:Y:S02]  /*9690*/  MUFU.EX2 R137, R102 ;  /* 0x0000006600897308 */ /* 0x0005e40000000800 */
[----:B------:R-:W-:Y:S07]  /*96a0*/  FMUL.FTZ R39, R0, R139 ;  /* 0x0000008b00277220 */ /* 0x000fee0000410000 */
[C---:B------:R-:W-:Y:S07]  /*96b0*/  HMMA.16816.F32 R36, R104.reuse, R44, R36 ;  /* 0x0000002c6824723c */ /* 0x040fee0000001824 */
[C---:B------:R-:W-:Y:S01]  /*96c0*/  FMUL.FTZ R45, R2.reuse, R145 ;  /* 0x00000091022d7220 */ /* 0x040fe20000410000 */
[C---:B------:R-:W-:Y:S04]  /*96d0*/  HMMA.16816.F32 R40, R104.reuse, R46, R40 ;  /* 0x0000002e6828723c */ /* 0x040fe80000001828 */
[----:B------:R-:W-:Y:S03]  /*96e0*/  FMUL.FTZ R44, R2, R144 ;  /* 0x00000090022c7220 */ /* 0x000fe60000410000 */
[----:B------:R-:W-:Y:S02]  /*96f0*/  FMUL.FTZ R46, R0, R146 ;  /* 0x00000092002e7220 */ /* 0x000fe40000410000 */
[--C-:B--2---:R-:W-:Y:S03]  /*9700*/  FFMA.FTZ R102, R174, c[0x0][0x2d0], -R153.reuse ;  /* 0x0000b400ae667a23 */ /* 0x104fe60000010899 */
[----:B------:R-:W-:Y:S01]  /*9710*/  FMUL.FTZ R47, R0, R147 ;  /* 0x00000093002f7220 */ /* 0x000fe20000410000 */
[----:B------:R2:W-:Y:S06]  /*9720*/  MUFU.EX2 R145, R102 ;  /* 0x0000006600917308 */ /* 0x0005ec0000000800 */
[C---:B------:R-:W-:Y:S08]  /*9730*/  HMMA.16816.F32 R44, R104.reuse, R108, R44 ;  /* 0x0000006c682c723c */ /* 0x040ff0000000182c */
[C---:B------:R-:W-:Y:S01]  /*9740*/  HMMA.16816.F32 R48, R104.reuse, R110, R48 ;  /* 0x0000006e6830723c */ /* 0x040fe20000001830 */
[----:B------:R-:W3:Y:S07]  /*9750*/  LDSM.16.MT88.4 R108, [R225+0x6100] ;  /* 0x00610000e16c783b */ /* 0x000eee0000004200 */
[C---:B-1----:R-:W-:Y:S04]  /*9760*/  HMMA.16816.F32 R52, R104.reuse, R112, R52 ;  /* 0x000000706834723c */ /* 0x042fe80000001834 */
[----:B--2---:R-:W-:Y:S04]  /*9770*/  FFMA.FTZ R102, R175, c[0x0][0x2d0], -R153 ;  /* 0x0000b400af667a23 */ /* 0x004fe80000010899 */
[C---:B------:R-:W-:Y:S01]  /*9780*/  HMMA.16816.F32 R56, R104.reuse, R114, R56 ;  /* 0x000000726838723c */ /* 0x040fe20000001838 */
[----:B------:R1:W-:Y:S01]  /*9790*/  MUFU.EX2 R139, R102 ;  /* 0x00000066008b7308 */ /* 0x0003e20000000800 */
[----:B------:R-:W2:Y:S06]  /*97a0*/  LDSM.16.MT88.4 R112, [R226+0x6100] ;  /* 0x00610000e270783b */ /* 0x000eac0000004200 */
[C---:B------:R-:W-:Y:S08]  /*97b0*/  HMMA.16816.F32 R60, R104.reuse, R116, R60 ;  /* 0x00000074683c723c */ /* 0x040ff0000000183c */
[C---:B------:R-:W-:Y:S01]  /*97c0*/  HMMA.16816.F32 R64, R104.reuse, R118, R64 ;  /* 0x000000766840723c */ /* 0x040fe20000001840 */
[----:B------:R-:W4:Y:S07]  /*97d0*/  LDSM.16.MT88.4 R116, [R229+0x6100] ;  /* 0x00610000e574783b */ /* 0x000f2e0000004200 */
[C---:B---3--:R-:W-:Y:S04]  /*97e0*/  HMMA.16816.F32 R68, R104.reuse, R108, R68 ;  /* 0x0000006c6844723c */ /* 0x048fe80000001844 */
[--C-:B-1----:R-:W-:Y:S04]  /*97f0*/  FFMA.FTZ R102, R176, c[0x0][0x2d0], -R101.reuse ;  /* 0x0000b400b0667a23 */ /* 0x102fe80000010865 */
[----:B------:R1:W-:Y:S01]  /*9800*/  MUFU.EX2 R132, R102 ;  /* 0x0000006600847308 */ /* 0x0003e20000000800 */
[C---:B------:R-:W-:Y:S01]  /*9810*/  HMMA.16816.F32 R72, R104.reuse, R110, R72 ;  /* 0x0000006e6848723c */ /* 0x040fe20000001848 */
[----:B------:R-:W3:Y:S07]  /*9820*/  LDSM.16.MT88.4 R108, [R228+0x6100] ;  /* 0x00610000e46c783b */ /* 0x000eee0000004200 */
[C---:B--2---:R-:W-:Y:S08]  /*9830*/  HMMA.16816.F32 R76, R104.reuse, R112, R76 ;  /* 0x00000070684c723c */ /* 0x044ff0000000184c */
[C---:B------:R-:W-:Y:S01]  /*9840*/  HMMA.16816.F32 R80, R104.reuse, R114, R80 ;  /* 0x000000726850723c */ /* 0x040fe20000001850 */
[----:B------:R-:W2:Y:S03]  /*9850*/  LDSM.16.MT88.4 R112, [R225+0x900] ;  /* 0x00090000e170783b */ /* 0x000ea60000004200 */
[--C-:B-1----:R-:W-:Y:S04]  /*9860*/  FFMA.FTZ R102, R178, c[0x0][0x2d0], -R101.reuse ;  /* 0x0000b400b2667a23 */ /* 0x102fe80000010865 */
[C---:B----4-:R-:W-:Y:S01]  /*9870*/  HMMA.16816.F32 R84, R104.reuse, R116, R84 ;  /* 0x000000746854723c */ /* 0x050fe20000001854 */
[----:B------:R1:W4:Y:S07]  /*9880*/  MUFU.EX2 R136, R102 ;  /* 0x0000006600887308 */ /* 0x00032e0000000800 */
[C---:B------:R-:W-:Y:S01]  /*9890*/  HMMA.16816.F32 R88, R104.reuse, R118, R88 ;  /* 0x000000766858723c */ /* 0x040fe20000001858 */
[----:B------:R-:W2:Y:S07]  /*98a0*/  LDSM.16.MT88.4 R116, [R226+0x900] ;  /* 0x00090000e274783b */ /* 0x000eae0000004200 */
[C---:B---3--:R-:W-:Y:S08]  /*98b0*/  HMMA.16816.F32 R92, R104.reuse, R108, R92 ;  /* 0x0000006c685c723c */ /* 0x048ff0000000185c */
[----:B------:R-:W-:Y:S01]  /*98c0*/  HMMA.16816.F32 R96, R104, R110, R96 ;  /* 0x0000006e6860723c */ /* 0x000fe20000001860 */
[----:B------:R-:W3:Y:S03]  /*98d0*/  LDSM.16.MT88.4 R108, [R229+0x900] ;  /* 0x00090000e56c783b */ /* 0x000ee60000004200 */
[--C-:B-1----:R-:W-:Y:S03]  /*98e0*/  FFMA.FTZ R102, R177, c[0x0][0x2d0], -R101.reuse ;  /* 0x0000b400b1667a23 */ /* 0x102fe60000010865 */
[----:B----4-:R-:W-:Y:S01]  /*98f0*/  F2FP.PACK_AB R105, R136, R132 ;  /* 0x000000848869723e */ /* 0x010fe200000000ff */
[----:B------:R1:W-:Y:S01]  /*9900*/  MUFU.EX2 R144, R102 ;  /* 0x0000006600907308 */ /* 0x0003e20000000800 */
[----:B------:R-:W-:Y:S03]  /*9910*/  F2FP.PACK_AB R104, R137, R130 ;  /* 0x000000828968723e */ /* 0x000fe600000000ff */
[----:B------:R-:W-:Y:S01]  /*9920*/  F2FP.PACK_AB R106, R139, R145 ;  /* 0x000000918b6a723e */ /* 0x000fe200000000ff */
[----:B-1----:R-:W-:Y:S05]  /*9930*/  FFMA.FTZ R102, R179, c[0x0][0x2d0], -R101 ;  /* 0x0000b400b3667a23 */ /* 0x002fea0000010865 */
[----:B------:R1:W4:Y:S02]  /*9940*/  MUFU.EX2 R138, R102 ;  /* 0x00000066008a7308 */ /* 0x0003240000000800 */
[--C-:B-1----:R-:W-:Y:S01]  /*9950*/  FFMA.FTZ R102, R183, c[0x0][0x2d0], -R153.reuse ;  /* 0x0000b400b7667a23 */ /* 0x102fe20000010899 */
[----:B----4-:R-:W-:Y:S07]  /*9960*/  F2FP.PACK_AB R107, R138, R144 ;  /* 0x000000908a6b723e */ /* 0x010fee00000000ff */
[----:B------:R1:W-:Y:S01]  /*9970*/  MUFU.EX2 R141, R102 ;  /* 0x00000066008d7308 */ /* 0x0003e20000000800 */
[C---:B--2---:R-:W-:Y:S08]  /*9980*/  HMMA.16816.F32 R4, R104.reuse, R112, R4 ;  /* 0x000000706804723c */ /* 0x044ff00000001804 */
[C---:B------:R-:W-:Y:S01]  /*9990*/  HMMA.16816.F32 R8, R104.reuse, R114, R8 ;  /* 0x000000726808723c */ /* 0x040fe20000001808 */
[----:B------:R-:W2:Y:S07]  /*99a0*/  LDSM.16.MT88.4 R112, [R228+0x900] ;  /* 0x00090000e470783b */ /* 0x000eae0000004200 */
[C---:B------:R-:W-:Y:S04]  /*99b0*/  HMMA.16816.F32 R12, R104.reuse, R116, R12 ;  /* 0x00000074680c723c */ /* 0x040fe8000000180c */
[--C-:B-1----:R-:W-:Y:S04]  /*99c0*/  FFMA.FTZ R102, R182, c[0x0][0x2d0], -R153.reuse ;  /* 0x0000b400b6667a23 */ /* 0x102fe80000010899 */
[C---:B------:R-:W-:Y:S01]  /*99d0*/  HMMA.16816.F32 R16, R104.reuse, R118, R16 ;  /* 0x000000766810723c */ /* 0x040fe20000001810 */
[----:B------:R1:W4:Y:S01]  /*99e0*/  MUFU.EX2 R147, R102 ;  /* 0x0000006600937308 */ /* 0x0003220000000800 */
[----:B------:R-:W4:Y:S06]  /*99f0*/  LDSM.16.MT88.4 R116, [R225+0x3900] ;  /* 0x00390000e174783b */ /* 0x000f2c0000004200 */
[C---:B---3--:R-:W-:Y:S08]  /*9a00*/  HMMA.16816.F32 R20, R104.reuse, R108, R20 ;  /* 0x0000006c6814723c */ /* 0x048ff00000001814 */
[C---:B------:R-:W-:Y:S01]  /*9a10*/  HMMA.16816.F32 R24, R104.reuse, R110, R24 ;  /* 0x0000006e6818723c */ /* 0x040fe20000001818 */
[----:B------:R-:W3:Y:S07]  /*9a20*/  LDSM.16.MT88.4 R108, [R226+0x3900] ;  /* 0x00390000e26c783b */ /* 0x000eee0000004200 */
[C---:B--2---:R-:W-:Y:S04]  /*9a30*/  HMMA.16816.F32 R28, R104.reuse, R112, R28 ;  /* 0x00000070681c723c */ /* 0x044fe8000000181c */
[--C-:B-1----:R-:W-:Y:S04]  /*9a40*/  FFMA.FTZ R102, R181, c[0x0][0x2d0], -R153.reuse ;  /* 0x0000b400b5667a23 */ /* 0x102fe80000010899 */
[----:B------:R1:W-:Y:S01]  /*9a50*/  MUFU.EX2 R146, R102 ;  /* 0x0000006600927308 */ /* 0x0003e20000000800 */
[C---:B------:R-:W-:Y:S01]  /*9a60*/  HMMA.16816.F32 R32, R104.reuse, R114, R32 ;  /* 0x000000726820723c */ /* 0x040fe20000001820 */
[----:B------:R-:W2:Y:S07]  /*9a70*/  LDSM.16.MT88.4 R112, [R229+0x3900] ;  /* 0x00390000e570783b */ /* 0x000eae0000004200 */
[C---:B----4-:R-:W-:Y:S08]  /*9a80*/  HMMA.16816.F32 R36, R104.reuse, R116, R36 ;  /* 0x000000746824723c */ /* 0x050ff00000001824 */
[C---:B------:R-:W-:Y:S01]  /*9a90*/  HMMA.16816.F32 R40, R104.reuse, R118, R40 ;  /* 0x000000766828723c */ /* 0x040fe20000001828 */
[----:B------:R-:W4:Y:S03]  /*9aa0*/  LDSM.16.MT88.4 R116, [R228+0x3900] ;  /* 0x00390000e474783b */ /* 0x000f260000004200 */
[----:B-1----:R-:W-:Y:S04]  /*9ab0*/  FFMA.FTZ R102, R180, c[0x0][0x2d0], -R153 ;  /* 0x0000b400b4667a23 */ /* 0x002fe80000010899 */
[C---:B---3--:R-:W-:Y:S01]  /*9ac0*/  HMMA.16816.F32 R44, R104.reuse, R108, R44 ;  /* 0x0000006c682c723c */ /* 0x048fe2000000182c */
[----:B------:R1:W3:Y:S07]  /*9ad0*/  MUFU.EX2 R131, R102 ;  /* 0x0000006600837308 */ /* 0x0002ee0000000800 */
[C---:B------:R-:W-:Y:S01]  /*9ae0*/  HMMA.16816.F32 R48, R104.reuse, R110, R48 ;  /* 0x0000006e6830723c */ /* 0x040fe20000001830 */
[----:B------:R-:W3:Y:S07]  /*9af0*/  LDSM.16.MT88.4 R108, [R225+0x6900] ;  /* 0x00690000e16c783b */ /* 0x000eee0000004200 */
[C---:B--2---:R-:W-:Y:S08]  /*9b00*/  HMMA.16816.F32 R52, R104.reuse, R112, R52 ;  /* 0x000000706834723c */ /* 0x044ff00000001834 */
[C---:B------:R-:W-:Y:S01]  /*9b10*/  HMMA.16816.F32 R56, R104.reuse, R114, R56 ;  /* 0x000000726838723c */ /* 0x040fe20000001838 */
[----:B------:R-:W2:Y:S03]  /*9b20*/  LDSM.16.MT88.4 R112, [R226+0x6900] ;  /* 0x00690000e270783b */ /* 0x000ea60000004200 */
[--C-:B-1----:R-:W-:Y:S04]  /*9b30*/  FFMA.FTZ R102, R251, c[0x0][0x2d0], -R101.reuse ;  /* 0x0000b400fb667a23 */ /* 0x102fe80000010865 */
[----:B------:R1:W-:Y:S01]  /*9b40*/  MUFU.EX2 R181, R102 ;  /* 0x0000006600b57308 */ /* 0x0003e20000000800 */
[C---:B----4-:R-:W-:Y:S08]  /*9b50*/  HMMA.16816.F32 R60, R104.reuse, R116, R60 ;  /* 0x00000074683c723c */ /* 0x050ff0000000183c */
[C---:B------:R-:W-:Y:S01]  /*9b60*/  HMMA.16816.F32 R64, R104.reuse, R118, R64 ;  /* 0x000000766840723c */ /* 0x040fe20000001840 */
[----:B------:R-:W4:Y:S07]  /*9b70*/  LDSM.16.MT88.4 R116, [R229+0x6900] ;  /* 0x00690000e574783b */ /* 0x000f2e0000004200 */
[C---:B---3--:R-:W-:Y:S04]  /*9b80*/  HMMA.16816.F32 R68, R104.reuse, R108, R68 ;  /* 0x0000006c6844723c */ /* 0x048fe80000001844 */
[--C-:B-1----:R-:W-:Y:S04]  /*9b90*/  FFMA.FTZ R102, R142, c[0x0][0x2d0], -R101.reuse ;  /* 0x0000b4008e667a23 */ /* 0x102fe80000010865 */
[C---:B------:R-:W-:Y:S01]  /*9ba0*/  HMMA.16816.F32 R72, R104.reuse, R110, R72 ;  /* 0x0000006e6848723c */ /* 0x040fe20000001848 */
[----:B------:R-:W1:Y:S01]  /*9bb0*/  LDSM.16.MT88.4 R108, [R228+0x6900] ;  /* 0x00690000e46c783b */ /* 0x000e620000004200 */
[----:B------:R3:W1:Y:S06]  /*9bc0*/  MUFU.EX2 R180, R102 ;  /* 0x0000006600b47308 */ /* 0x00066c0000000800 */
[C---:B--2---:R-:W-:Y:S08]  /*9bd0*/  HMMA.16816.F32 R76, R104.reuse, R112, R76 ;  /* 0x00000070684c723c */ /* 0x044ff0000000184c */
[C---:B------:R-:W-:Y:S01]  /*9be0*/  HMMA.16816.F32 R80, R104.reuse, R114, R80 ;  /* 0x000000726850723c */ /* 0x040fe20000001850 */
[----:B------:R-:W2:Y:S07]  /*9bf0*/  LDSM.16.MT88.4 R112, [R225+0x1100] ;  /* 0x00110000e170783b */ /* 0x000eae0000004200 */
[C---:B----4-:R-:W-:Y:S04]  /*9c00*/  HMMA.16816.F32 R84, R104.reuse, R116, R84 ;  /* 0x000000746854723c */ /* 0x050fe80000001854 */
[--C-:B---3--:R-:W-:Y:S04]  /*9c10*/  FFMA.FTZ R102, R252, c[0x0][0x2d0], -R101.reuse ;  /* 0x0000b400fc667a23 */ /* 0x108fe80000010865 */
        /* <DEDUP_REMOVED lines=33> */
[--C-:B--2---:R-:W-:Y:S04]  /*9e30*/  FFMA.FTZ R102, R129, c[0x0][0x2d0], -R153.reuse ;  /* 0x0000b40081667a23 */ /* 0x104fe80000010899 */
[C---:B-1----:R-:W-:Y:S01]  /*9e40*/  HMMA.16816.F32 R44, R104.reuse, R108, R44 ;  /* 0x0000006c682c723c */ /* 0x042fe2000000182c */
[----:B------:R1:W2:Y:S03]  /*9e50*/  MUFU.EX2 R135, R102 ;  /* 0x0000006600877308 */ /* 0x0002a60000000800 */
[--C-:B------:R-:W-:Y:S02]  /*9e60*/  FFMA.FTZ R129, R171, c[0x0][0x2d0], -R153.reuse ;  /* 0x0000b400ab817a23 */ /* 0x100fe40000010899 */
[----:B------:R-:W-:Y:S02]  /*9e70*/  FFMA.FTZ R171, R170, c[0x0][0x2d0], -R153 ;  /* 0x0000b400aaab7a23 */ /* 0x000fe40000010899 */
[C---:B------:R-:W-:Y:S01]  /*9e80*/  HMMA.16816.F32 R48, R104.reuse, R110, R48 ;  /* 0x0000006e6830723c */ /* 0x040fe20000001830 */
[----:B------:R-:W2:Y:S02]  /*9e90*/  LDSM.16.MT88.4 R108, [R225+0x7100] ;  /* 0x00710000e16c783b */ /* 0x000ea40000004200 */
[----:B------:R4:W-:Y:S05]  /*9ea0*/  MUFU.EX2 R176, R129 ;  /* 0x0000008100b07308 */ /* 0x0009ea0000000800 */
[C---:B---3--:R-:W-:Y:S05]  /*9eb0*/  HMMA.16816.F32 R52, R104.reuse, R112, R52 ;  /* 0x000000706834723c */ /* 0x048fea0000001834 */
[----:B------:R-:W-:Y:S03]  /*9ec0*/  MUFU.EX2 R171, R171 ;  /* 0x000000ab00ab7308 */ /* 0x000fe60000000800 */
[C---:B------:R-:W-:Y:S01]  /*9ed0*/  HMMA.16816.F32 R56, R104.reuse, R114, R56 ;  /* 0x000000726838723c */ /* 0x040fe20000001838 */
[----:B------:R-:W3:Y:S03]  /*9ee0*/  LDSM.16.MT88.4 R112, [R226+0x7100] ;  /* 0x00710000e270783b */ /* 0x000ee60000004200 */
[--C-:B-1----:R-:W-:Y:S04]  /*9ef0*/  FFMA.FTZ R102, R128, c[0x0][0x2d0], -R101.reuse ;  /* 0x0000b40080667a23 */ /* 0x102fe80000010865 */
[----:B------:R1:W-:Y:S01]  /*9f00*/  MUFU.EX2 R175, R102 ;  /* 0x0000006600af7308 */ /* 0x0003e20000000800 */
[C---:B----4-:R-:W-:Y:S03]  /*9f10*/  HMMA.16816.F32 R60, R104.reuse, R116, R60 ;  /* 0x00000074683c723c */ /* 0x050fe6000000183c */
[----:B------:R-:W-:Y:S05]  /*9f20*/  MOV R129, R141 ;  /* 0x0000008d00817202 */ /* 0x000fea0000000f00 */
[C---:B------:R-:W-:Y:S01]  /*9f30*/  HMMA.16816.F32 R64, R104.reuse, R118, R64 ;  /* 0x000000766840723c */ /* 0x040fe20000001840 */
[----:B------:R-:W4:Y:S07]  /*9f40*/  LDSM.16.MT88.4 R116, [R229+0x7100] ;  /* 0x00710000e574783b */ /* 0x000f2e0000004200 */
[C---:B--2---:R-:W-:Y:S04]  /*9f50*/  HMMA.16816.F32 R68, R104.reuse, R108, R68 ;  /* 0x0000006c6844723c */ /* 0x044fe80000001844 */
[--C-:B-1----:R-:W-:Y:S04]  /*9f60*/  FFMA.FTZ R102, R127, c[0x0][0x2d0], -R101.reuse ;  /* 0x0000b4007f667a23 */ /* 0x102fe80000010865 */
[C---:B------:R-:W-:Y:S01]  /*9f70*/  HMMA.16816.F32 R72, R104.reuse, R110, R72 ;  /* 0x0000006e6848723c */ /* 0x040fe20000001848 */
[----:B------:R-:W1:Y:S01]  /*9f80*/  LDSM.16.MT88.4 R108, [R228+0x7100] ;  /* 0x00710000e46c783b */ /* 0x000e620000004200 */
[----:B------:R2:W1:Y:S06]  /*9f90*/  MUFU.EX2 R174, R102 ;  /* 0x0000006600ae7308 */ /* 0x00046c0000000800 */
[C---:B---3--:R-:W-:Y:S08]  /*9fa0*/  HMMA.16816.F32 R76, R104.reuse, R112, R76 ;  /* 0x00000070684c723c */ /* 0x048ff0000000184c */
        /* <DEDUP_REMOVED lines=10> */
[----:B--2---:R-:W-:Y:S03]  /*a050*/  FFMA.FTZ R102, R125, c[0x0][0x2d0], -R101 ;  /* 0x0000b4007d667a23 */ /* 0x004fe60000010865 */
[----:B------:R-:W-:Y:S02]  /*a060*/  F2FP.PACK_AB R104, R133, R140 ;  /* 0x0000008c8568723e */ /* 0x000fe400000000ff */
[----:B------:R-:W2:Y:S01]  /*a070*/  LDL.LU R125, [R1] ;  /* 0x00000000017d7983 */ /* 0x000ea20000300800 */
[----:B------:R3:W3:Y:S02]  /*a080*/  MUFU.EX2 R172, R102 ;  /* 0x0000006600ac7308 */ /* 0x0006e40000000800 */
[----:B------:R-:W-:Y:S02]  /*a090*/  F2FP.PACK_AB R106, R135, R134 ;  /* 0x00000086876a723e */ /* 0x000fe400000000ff */
[----:B------:R-:W-:Y:S01]  /*a0a0*/  F2FP.PACK_AB R105, R174, R175 ;  /* 0x000000afae69723e */ /* 0x000fe200000000ff */
[--C-:B---3--:R-:W-:Y:S01]  /*a0b0*/  FFMA.FTZ R102, R124, c[0x0][0x2d0], -R153.reuse ;  /* 0x0000b4007c667a23 */ /* 0x108fe20000010899 */
[----:B------:R-:W-:Y:S01]  /*a0c0*/  F2FP.PACK_AB R107, R172, R173 ;  /* 0x000000adac6b723e */ /* 0x000fe200000000ff */
[----:B------:R-:W3:Y:S03]  /*a0d0*/  LDL.LU R124, [R1+0x4] ;  /* 0x00000400017c7983 */ /* 0x000ee60000300800 */
[----:B------:R1:W-:Y:S03]  /*a0e0*/  MUFU.EX2 R251, R102 ;  /* 0x0000006600fb7308 */ /* 0x0003e60000000800 */
        /* <DEDUP_REMOVED lines=58> */
[C---:B------:R-:W-:Y:S02]  /*a490*/  HMMA.16816.F32 R4, R104.reuse, R112, R4 ;  /* 0x000000706804723c */ /* 0x040fe40000001804 */
[----:B------:R4:W5:Y:S05]  /*a4a0*/  LDL.LU R159, [R1+0x58] ;  /* 0x00005800019f7983 */ /* 0x00096a0000300800 */
[----:B------:R-:W1:Y:S01]  /*a4b0*/  MUFU.EX2 R170, R153 ;  /* 0x0000009900aa7308 */ /* 0x000e620000000800 */
        /* <DEDUP_REMOVED lines=13> */
[----:B------:R-:W-:Y:S01]  /*a590*/  F2FP.PACK_AB R154, R170, R171 ;  /* 0x000000abaa9a723e */ /* 0x000fe200000000ff */
        /* <DEDUP_REMOVED lines=142> */
.L_x_24:
[----:B----4-:R-:W2:Y:S04]  /*ae80*/  LDL.LU R2, [R1] ;  /* 0x0000000001027983 */ /* 0x010ea80000300800 */
[----:B------:R-:W3:Y:S01]  /*ae90*/  LDL.LU R4, [R1+0x4] ;  /* 0x0000040001047983 */ /* 0x000ee20000300800 */
[----:B------:R-:W-:-:S02]  /*aea0*/  MOV R41, 0xff800000 ;  /* 0xff80000000297802 */ /* 0x000fc40000000f00 */
[----:B------:R-:W-:Y:S02]  /*aeb0*/  MOV R42, 0xff800000 ;  /* 0xff800000002a7802 */ /* 0x000fe40000000f00 */
[----:B------:R-:W-:Y:S01]  /*aec0*/  PLOP3.LUT P2, PT, PT, PT, PT, 0x8, 0x0 ;  /* 0x000000000000781c */ /* 0x000fe20003f4e170 */
[----:B--2---:R-:W1:Y:S04]  /*aed0*/  SHFL.BFLY PT, R6, R2, 0x2, 0x1f ;  /* 0x0c401f0002067f89 */ /* 0x004e6800000e0000 */
[----:B---3--:R-:W2:Y:S01]  /*aee0*/  SHFL.BFLY PT, R0, R4, 0x2, 0x1f ;  /* 0x0c401f0004007f89 */ /* 0x008ea200000e0000 */
[----:B-1----:R-:W-:Y:S02]  /*aef0*/  FADD.FTZ R6, R6, R2 ;  /* 0x0000000206067221 */ /* 0x002fe40000010000 */
[----:B--2---:R-:W-:-:S03]  /*af00*/  FADD.FTZ R0, R0, R4 ;  /* 0x0000000400007221 */ /* 0x004fc60000010000 */
[----:B------:R-:W1:Y:S04]  /*af10*/  SHFL.BFLY PT, R2, R6, 0x1, 0x1f ;  /* 0x0c201f0006027f89 */ /* 0x000e6800000e0000 */
[----:B------:R-:W2:Y:S01]  /*af20*/  SHFL.BFLY PT, R7, R0, 0x1, 0x1f ;  /* 0x0c201f0000077f89 */ /* 0x000ea200000e0000 */
[----:B-1----:R-:W-:Y:S01]  /*af30*/  FADD.FTZ R6, R6, R2 ;  /* 0x0000000206067221 */ /* 0x002fe20000010000 */
[----:B------:R-:W-:Y:S01]  /*af40*/  MOV R2, RZ ;  /* 0x000000ff00027202 */ /* 0x000fe20000000f00 */
[----:B--2---:R-:W-:-:S03]  /*af50*/  FADD.FTZ R7, R7, R0 ;  /* 0x0000000007077221 */ /* 0x004fc60000010000 */
[----:B------:R-:W-:Y:S02]  /*af60*/  FSETP.NE.FTZ.AND P1, PT, R6, RZ, PT ;  /* 0x000000ff0600720b */ /* 0x000fe40003f35000 */
[----:B------:R-:W-:Y:S02]  /*af70*/  MOV R0, RZ ;  /* 0x000000ff00007202 */ /* 0x000fe40000000f00 */
[----:B------:R-:W-:-:S09]  /*af80*/  FSETP.NE.FTZ.AND P0, PT, R7, RZ, PT ;  /* 0x000000ff0700720b */ /* 0x000fd20003f15000 */
[----:B------:R-:W1:Y:S01]  /*af90*/  @P1 MUFU.RCP R2, R6 ;  /* 0x0000000600021308 */ /* 0x000e620000001000 */
[----:B------:R-:W-:-:S05]  /*afa0*/  @P1 MOV R4, 0x3f317218 ;  /* 0x3f31721800041802 */ /* 0x000fca0000000f00 */
[----:B------:R-:W-:Y:S02]  /*afb0*/  @P1 FMUL.FTZ R5, R4, c[0x0][0x2d0] ;  /* 0x0000b40004051a20 */ /* 0x000fe40000410000 */
[----:B------:R-:W-:Y:S08]  /*afc0*/  @P0 MUFU.RCP R0, R7 ;  /* 0x0000000700000308 */ /* 0x000ff00000001000 */
[----:B------:R-:W2:Y:S01]  /*afd0*/  @P1 MUFU.LG2 R6, R6 ;  /* 0x0000000600061308 */ /* 0x000ea20000000c00 */
[----:B-1----:R-:W-:-:S02]  /*afe0*/  FMUL.FTZ R104, R2, R104 ;  /* 0x0000006802687220 */ /* 0x002fc40000410000 */
[C---:B------:R-:W-:Y:S02]  /*aff0*/  FMUL.FTZ R8, R2.reuse, R105 ;  /* 0x0000006902087220 */ /* 0x040fe40000410000 */
[C---:B------:R-:W-:Y:S02]  /*b000*/  FMUL.FTZ R108, R2.reuse, R108 ;  /* 0x0000006c026c7220 */ /* 0x040fe40000410000 */
[C---:B------:R-:W-:Y:S01]  /*b010*/  FMUL.FTZ R109, R2.reuse, R109 ;  /* 0x0000006d026d7220 */ /* 0x040fe20000410000 */
[----:B------:R-:W1:Y:S01]  /*b020*/  @P0 MUFU.LG2 R7, R7 ;  /* 0x0000000700070308 */ /* 0x000e620000000c00 */
        /* <DEDUP_REMOVED lines=43> */
[----:B------:R-:W-:Y:S01]  /*b2e0*/  FMUL.FTZ R14, R2, R97 ;  /* 0x00000061020e7220 */ /* 0x000fe20000410000 */
[----:B------:R-:W-:Y:S01]  /*b2f0*/  @P0 MOV R2, 0x3f317218 ;  /* 0x3f31721800020802 */ /* 0x000fe20000000f00 */
[----:B--2---:R-:W-:-:S02]  /*b300*/  @P1 FMUL.FTZ R6, R6, 0.69314718246459960938 ;  /* 0x3f31721806061820 */ /* 0x004fc40000410000 */
[----:B-1----:R-:W-:Y:S02]  /*b310*/  @P0 FMUL.FTZ R4, R7, 0.69314718246459960938 ;  /* 0x3f31721807040820 */ /* 0x002fe40000410000 */
[----:B------:R-:W-:Y:S02]  /*b320*/  @P0 FMUL.FTZ R2, R2, c[0x0][0x2d0] ;  /* 0x0000b40002020a20 */ /* 0x000fe40000410000 */
        /* <DEDUP_REMOVED lines=47> */
[----:B------:R-:W-:Y:S02]  /*b620*/  FMUL.FTZ R99, R0, R99 ;  /* 0x0000006300637220 */ /* 0x000fe40000410000 */
[----:B------:R-:W-:Y:S02]  /*b630*/  @P1 FFMA.FTZ R41, R5, R100, R6 ;  /* 0x0000006405291223 */ /* 0x000fe40000010006 */
[----:B------:R-:W-:Y:S02]  /*b640*/  @P0 FFMA.FTZ R42, R2, R3, R4 ;  /* 0x00000003022a0223 */ /* 0x000fe40000010004 */
.L_x_22:
[----:B-1----:R-:W-:Y:S05]  /*b650*/  @P2 BRA `(.L_x_26) ;  /* 0x000016b000002947 */ /* 0x002fea0003800000 */
[----:B------:R-:W2:Y:S01]  /*b660*/  LDL R45, [R1+0x20] ;  /* 0x00002000012d7983 */ /* 0x000ea20000100800 */
[----:B------:R-:W-:Y:S02]  /*b670*/  F2FP.PACK_AB R8, R8, R104 ;  /* 0x000000680808723e */ /* 0x000fe400000000ff */
[----:B------:R-:W-:Y:S01]  /*b680*/  F2FP.PACK_AB R5, R107, R106 ;  /* 0x0000006a6b05723e */ /* 0x000fe200000000ff */
[----:B------:R-:W1:Y:S01]  /*b690*/  S2R R44, SR_TID.X ;  /* 0x00000000002c7919 */ /* 0x000e620000002100 */
[----:B------:R-:W-:-:S02]  /*b6a0*/  F2FP.PACK_AB R6, R109, R108 ;  /* 0x0000006c6d06723e */ /* 0x000fc400000000ff */
[----:B------:R-:W-:Y:S02]  /*b6b0*/  F2FP.PACK_AB R110, R111, R110 ;  /* 0x0000006e6f6e723e */ /* 0x000fe400000000ff */
[----:B------:R-:W-:Y:S02]  /*b6c0*/  F2FP.PACK_AB R38, R38, R112 ;  /* 0x000000702626723e */ /* 0x000fe400000000ff */
[----:B------:R-:W-:Y:S02]  /*b6d0*/  F2FP.PACK_AB R114, R115, R114 ;  /* 0x000000727372723e */ /* 0x000fe400000000ff */
[----:B------:R-:W-:Y:S02]  /*b6e0*/  F2FP.PACK_AB R7, R117, R116 ;  /* 0x000000747507723e */ /* 0x000fe400000000ff */
[----:B------:R-:W-:Y:S02]  /*b6f0*/  F2FP.PACK_AB R118, R119, R118 ;  /* 0x000000767776723e */ /* 0x000fe400000000ff */
[----:B------:R-:W-:-:S02]  /*b700*/  F2FP.PACK_AB R37, R37, R120 ;  /* 0x000000782525723e */ /* 0x000fc400000000ff */
[----:B------:R-:W-:Y:S02]  /*b710*/  F2FP.PACK_AB R122, R123, R122 ;  /* 0x0000007a7b7a723e */ /* 0x000fe400000000ff */
[----:B------:R-:W-:Y:S02]  /*b720*/  F2FP.PACK_AB R36, R36, R124 ;  /* 0x0000007c2424723e */ /* 0x000fe400000000ff */
[----:B------:R-:W-:Y:S02]  /*b730*/  F2FP.PACK_AB R126, R127, R126 ;  /* 0x0000007e7f7e723e */ /* 0x000fe400000000ff */
[----:B------:R-:W-:Y:S02]  /*b740*/  F2FP.PACK_AB R35, R35, R128 ;  /* 0x000000802323723e */ /* 0x000fe400000000ff */
[----:B------:R-:W-:Y:S02]  /*b750*/  F2FP.PACK_AB R130, R131, R130 ;  /* 0x000000828382723e */ /* 0x000fe400000000ff */
[----:B-1----:R-:W-:-:S02]  /*b760*/  SHF.R.S32.HI R43, RZ, 0x1f, R44 ;  /* 0x0000001fff2b7819 */ /* 0x002fc4000001142c */
[----:B------:R-:W-:Y:S02]  /*b770*/  F2FP.PACK_AB R34, R34, R132 ;  /* 0x000000842222723e */ /* 0x000fe400000000ff */
[CC--:B------:R-:W-:Y:S02]  /*b780*/  LEA.HI R2, R43.reuse, R44.reuse, RZ, 0x2 ;  /* 0x0000002c2b027211 */ /* 0x0c0fe400078f10ff */
[----:B------:R-:W-:Y:S02]  /*b790*/  LEA.HI R40, R43, R44, RZ, 0x5 ;  /* 0x0000002c2b287211 */ /* 0x000fe400078f28ff */
[--C-:B------:R-:W-:Y:S02]  /*b7a0*/  SHF.R.S32.HI R4, RZ, 0x2, R2.reuse ;  /* 0x00000002ff047819 */ /* 0x100fe40000011402 */
[----:B------:R-:W-:Y:S02]  /*b7b0*/  SHF.R.S32.HI R0, RZ, 0x1f, R2 ;  /* 0x0000001fff007819 */ /* 0x000fe40000011402 */
[----:B------:R-:W-:-:S02]  /*b7c0*/  SHF.R.S32.HI R39, RZ, 0x5, R40 ;  /* 0x00000005ff277819 */ /* 0x000fc40000011428 */
[----:B------:R-:W-:Y:S02]  /*b7d0*/  LEA.HI R0, R0, R4, RZ, 0x3 ;  /* 0x0000000400007211 */ /* 0x000fe400078f18ff */
[----:B------:R-:W-:Y:S02]  /*b7e0*/  F2FP.PACK_AB R134, R135, R134 ;  /* 0x000000868786723e */ /* 0x000fe400000000ff */
[----:B------:R-:W-:Y:S02]  /*b7f0*/  LOP3.LUT R0, R0, 0xfffffff8, RZ, 0xc0, !PT ;  /* 0xfffffff800007812 */ /* 0x000fe400078ec0ff */
[----:B------:R-:W-:Y:S02]  /*b800*/  F2FP.PACK_AB R33, R33, R136 ;  /* 0x000000882121723e */ /* 0x000fe400000000ff */
[----:B------:R-:W-:Y:S01]  /*b810*/  F2FP.PACK_AB R138, R139, R138 ;  /* 0x0000008a8b8a723e */ /* 0x000fe200000000ff */
[----:B------:R-:W-:Y:S01]  /*b820*/  IMAD.IADD R4, R4, 0x1, -R0 ;  /* 0x0000000104047824 */ /* 0x000fe200078e0a00 */
[----:B------:R-:W-:-:S02]  /*b830*/  LOP3.LUT R0, R2, 0xfffffffc, RZ, 0xc0, !PT ;  /* 0xfffffffc02007812 */ /* 0x000fc400078ec0ff */
[----:B------:R-:W-:Y:S01]  /*b840*/  F2FP.PACK_AB R32, R32, R140 ;  /* 0x0000008c2020723e */ /* 0x000fe200000000ff */
[C---:B------:R-:W-:Y:S01]  /*b850*/  IMAD.SHL.U32 R2, R4.reuse, 0x40, RZ ;  /* 0x0000004004027824 */ /* 0x040fe200078e00ff */
[----:B------:R-:W-:Y:S01]  /*b860*/  LOP3.LUT R3, R4, 0x1, RZ, 0xc0, !PT ;  /* 0x0000000104037812 */ /* 0x000fe200078ec0ff */
[----:B------:R-:W-:Y:S01]  /*b870*/  IMAD.IADD R26, R44, 0x1, -R0 ;  /* 0x000000012c1a7824 */ /* 0x000fe200078e0a00 */
[----:B------:R-:W-:Y:S02]  /*b880*/  F2FP.PACK_AB R142, R143, R142 ;  /* 0x0000008e8f8e723e */ /* 0x000fe400000000ff */
[----:B------:R-:W-:Y:S01]  /*b890*/  LOP3.LUT R0, R2, 0x1c0, RZ, 0xc0, !PT ;  /* 0x000001c002007812 */ /* 0x000fe200078ec0ff */
[----:B------:R-:W-:Y:S01]  /*b8a0*/  IMAD R2, R39, 0x200, R26 ;  /* 0x0000020027027824 */ /* 0x000fe200078e021a */
[----:B------:R-:W-:Y:S02]  /*b8b0*/  ISETP.NE.U32.AND P0, PT, R3, 0x1, PT ;  /* 0x000000010300780c */ /* 0x000fe40003f05070 */
[----:B------:R-:W-:-:S02]  /*b8c0*/  LEA.HI R0, R0, R0, RZ, 0x1d ;  /* 0x0000000000007211 */ /* 0x000fc400078fe8ff */
[----:B------:R-:W-:Y:S01]  /*b8d0*/  R2P PR, R4, 0x6 ;  /* 0x0000000604007804 */ /* 0x000fe20000000000 */
[----:B------:R-:W-:Y:S01]  /*b8e0*/  IMAD.MOV.U32 R4, RZ, RZ, 0x20 ;  /* 0x00000020ff047424 */ /* 0x000fe200078e00ff */
[----:B------:R-:W-:Y:S01]  /*b8f0*/  F2FP.PACK_AB R31, R31, R144 ;  /* 0x000000901f1f723e */ /* 0x000fe200000000ff */
[----:B------:R-:W-:Y:S01]  /*b900*/  IMAD.U32 R0, R2, 0x2, R0 ;  /* 0x0000000202007824 */ /* 0x000fe200078e0000 */
[----:B------:R-:W-:Y:S02]  /*b910*/  F2FP.PACK_AB R146, R147, R146 ;  /* 0x000000929392723e */ /* 0x000fe400000000ff */
[----:B------:R-:W-:Y:S01]  /*b920*/  SEL R4, R4, 0xffffffe0, !P1 ;  /* 0xffffffe004047807 */ /* 0x000fe20004800000 */
[----:B------:R-:W-:Y:S01]  /*b930*/  IMAD.SHL.U32 R0, R0, 0x2, RZ ;  /* 0x0000000200007824 */ /* 0x000fe200078e00ff */
[----:B------:R-:W-:Y:S01]  /*b940*/  BAR.SYNC.DEFER_BLOCKING 0x1, 0x100 ;  /* 0x0044000000007b1d */ /* 0x000fe20000010000 */
[----:B------:R-:W-:Y:S02]  /*b950*/  F2FP.PACK_AB R30, R30, R148 ;  /* 0x000000941e1e723e */ /* 0x000fe400000000ff */
[----:B------:R-:W-:-:S02]  /*b960*/  F2FP.PACK_AB R150, R151, R150 ;  /* 0x000000969796723e */ /* 0x000fc400000000ff */
[C---:B------:R-:W-:Y:S02]  /*b970*/  IADD3 R3, R0.reuse, 0x80, RZ ;  /* 0x0000008000037810 */ /* 0x040fe40007ffe0ff */
[C---:B------:R-:W-:Y:S02]  /*b980*/  IADD3 R2, R0.reuse, 0x70, RZ ;  /* 0x0000007000027810 */ /* 0x040fe40007ffe0ff */
[----:B------:R-:W-:Y:S01]  /*b990*/  @P0 IADD3 R2, R3, 0x10, RZ ;  /* 0x0000001003020810 */ /* 0x000fe20007ffe0ff */
[----:B------:R-:W-:Y:S01]  /*b9a0*/  IMAD.IADD R3, R0, 0x1, R4 ;  /* 0x0000000100037824 */ /* 0x000fe200078e0204 */
[----:B------:R-:W-:Y:S02]  /*b9b0*/  F2FP.PACK_AB R29, R29, R52 ;  /* 0x000000341d1d723e */ /* 0x000fe400000000ff */
[----:B------:R-:W-:Y:S02]  /*b9c0*/  F2FP.PACK_AB R54, R55, R54 ;  /* 0x000000363736723e */ /* 0x000fe400000000ff */
[----:B------:R-:W-:-:S02]  /*b9d0*/  F2FP.PACK_AB R28, R28, R56 ;  /* 0x000000381c1c723e */ /* 0x000fc400000000ff */
[----:B------:R-:W-:Y:S02]  /*b9e0*/  F2FP.PACK_AB R58, R59, R58 ;  /* 0x0000003a3b3a723e */ /* 0x000fe400000000ff */
[----:B------:R-:W-:Y:S02]  /*b9f0*/  F2FP.PACK_AB R27, R27, R60 ;  /* 0x0000003c1b1b723e */ /* 0x000fe400000000ff */
[----:B------:R-:W-:Y:S02]  /*ba00*/  F2FP.PACK_AB R62, R63, R62 ;  /* 0x0000003e3f3e723e */ /* 0x000fe400000000ff */
[----:B------:R-:W-:Y:S01]  /*ba10*/  F2FP.PACK_AB R25, R25, R64 ;  /* 0x000000401919723e */ /* 0x000fe200000000ff */
[----:B------:R1:W-:Y:S01]  /*ba20*/  STS [R0+0x80], R8 ;  /* 0x0000800800007388 */ /* 0x0003e20000000800 */
[----:B------:R-:W-:Y:S02]  /*ba30*/  F2FP.PACK_AB R67, R67, R66 ;  /* 0x000000424343723e */ /* 0x000fe400000000ff */
[----:B------:R-:W-:Y:S01]  /*ba40*/  F2FP.PACK_AB R24, R24, R68 ;  /* 0x000000441818723e */ /* 0x000fe200000000ff */
[----:B------:R-:W-:Y:S01]  /*ba50*/  STS [R0+0x480], R5 ;  /* 0x0004800500007388 */ /* 0x000fe20000000800 */
[----:B------:R-:W-:-:S02]  /*ba60*/  F2FP.PACK_AB R23, R23, R70 ;  /* 0x000000461717723e */ /* 0x000fc400000000ff */
[----:B------:R-:W-:Y:S01]  /*ba70*/  F2FP.PACK_AB R22, R22, R72 ;  /* 0x000000481616723e */ /* 0x000fe200000000ff */
[----:B------:R3:W-:Y:S01]  /*ba80*/  STS [R2], R6 ;  /* 0x0000000602007388 */ /* 0x0007e20000000800 */
[----:B------:R-:W-:Y:S02]  /*ba90*/  F2FP.PACK_AB R21, R21, R74 ;  /* 0x0000004a1515723e */ /* 0x000fe400000000ff */
[----:B------:R-:W-:Y:S01]  /*baa0*/  F2FP.PACK_AB R20, R20, R76 ;  /* 0x0000004c1414723e */ /* 0x000fe200000000ff */
[----:B------:R-:W-:Y:S01]  /*bab0*/  STS [R2+0x400], R110 ;  /* 0x0004006e02007388 */ /* 0x000fe20000000800 */
        /* <DEDUP_REMOVED lines=8> */
[----:B-1----:R-:W-:Y:S01]  /*bb40*/  IMAD.MOV.U32 R8, RZ, RZ, 0x40 ;  /* 0x00000040ff087424 */ /* 0x002fe200078e00ff */
[----:B------:R-:W-:Y:S02]  /*bb50*/  F2FP.PACK_AB R11, R11, R90 ;  /* 0x0000005a0b0b723e */ /* 0x000fe400000000ff */
[----:B------:R-:W-:Y:S02]  /*bb60*/  F2FP.PACK_AB R9, R9, R92 ;  /* 0x0000005c0909723e */ /* 0x000fe400000000ff */
[----:B------:R-:W-:-:S02]  /*bb70*/  F2FP.PACK_AB R15, R15, R94 ;  /* 0x0000005e0f0f723e */ /* 0x000fc400000000ff */
[----:B------:R-:W-:Y:S02]  /*bb80*/  F2FP.PACK_AB R14, R14, R96 ;  /* 0x000000600e0e723e */ /* 0x000fe400000000ff */
[----:B---3--:R-:W-:Y:S01]  /*bb90*/  SEL R6, R8, 0xffffffc0, !P2 ;  /* 0xffffffc008067807 */ /* 0x008fe20005000000 */
[----:B------:R-:W-:Y:S01]  /*bba0*/  IMAD.IADD R8, R4, 0x1, R2 ;  /* 0x0000000104087824 */ /* 0x000fe200078e0202 */
[----:B------:R-:W-:Y:S02]  /*bbb0*/  F2FP.PACK_AB R10, R99, R98 ;  /* 0x00000062630a723e */ /* 0x000fe400000000ff */
[----:B------:R-:W-:Y:S01]  /*bbc0*/  ISETP.NE.U32.AND P0, PT, RZ, c[0x0][0x500], PT ;  /* 0x00014000ff007a0c */ /* 0x000fe20003f05070 */
[----:B------:R-:W-:Y:S01]  /*bbd0*/  IMAD.IADD R5, R0, 0x1, R6 ;  /* 0x0000000100057824 */ /* 0x000fe200078e0206 */
[----:B------:R1:W-:Y:S01]  /*bbe0*/  STS [R8], R7 ;  /* 0x0000000708007388 */ /* 0x0003e20000000800 */
[----:B------:R-:W-:Y:S01]  /*bbf0*/  IMAD.IADD R4, R6, 0x1, R3 ;  /* 0x0000000106047824 */ /* 0x000fe200078e0203 */
[----:B------:R-:W-:-:S02]  /*bc00*/  ISETP.NE.AND.EX P0, PT, RZ, c[0x0][0x504], PT, P0 ;  /* 0x00014100ff007a0c */ /* 0x000fc40003f05300 */
[----:B------:R-:W-:Y:S01]  /*bc10*/  STS [R8+0x400], R118 ;  /* 0x0004007608007388 */ /* 0x000fe20000000800 */
[----:B------:R-:W-:-:S03]  /*bc20*/  ISETP.NE.U32.AND P1, PT, RZ, c[0x0][0x508], PT ;  /* 0x00014200ff007a0c */ /* 0x000fc60003f25070 */
[----:B------:R-:W-:Y:S01]  /*bc30*/  STS [R5+0x80], R37 ;  /* 0x0000802505007388 */ /* 0x000fe20000000800 */
[----:B------:R-:W-:-:S03]  /*bc40*/  ISETP.NE.AND.EX P1, PT, RZ, c[0x0][0x50c], PT, P1 ;  /* 0x00014300ff007a0c */ /* 0x000fc60003f25310 */
[----:B------:R-:W-:Y:S01]  /*bc50*/  STS [R5+0x480], R122 ;  /* 0x0004807a05007388 */ /* 0x000fe20000000800 */
[----:B-1----:R-:W-:Y:S02]  /*bc60*/  IMAD.IADD R7, R6, 0x1, R2 ;  /* 0x0000000106077824 */ /* 0x002fe400078e0202 */
[----:B------:R-:W-:-:S03]  /*bc70*/  IMAD.IADD R6, R8, 0x1, R6 ;  /* 0x0000000108067824 */ /* 0x000fc600078e0206 */
[----:B------:R-:W-:Y:S04]  /*bc80*/  STS [R7], R36 ;  /* 0x0000002407007388 */ /* 0x000fe80000000800 */
[----:B------:R-:W-:Y:S04]  /*bc90*/  STS [R7+0x400], R126 ;  /* 0x0004007e07007388 */ /* 0x000fe80000000800 */
[----:B------:R-:W-:Y:S04]  /*bca0*/  STS [R4+0x80], R35 ;  /* 0x0000802304007388 */ /* 0x000fe80000000800 */
[----:B------:R-:W-:Y:S04]  /*bcb0*/  STS [R4+0x480], R130 ;  /* 0x0004808204007388 */ /* 0x000fe80000000800 */
[----:B------:R-:W-:Y:S04]  /*bcc0*/  STS [R6], R34 ;  /* 0x0000002206007388 */ /* 0x000fe80000000800 */
        /* <DEDUP_REMOVED lines=20> */
[----:B------:R1:W-:Y:S04]  /*be10*/  STS [R2+0x8400], R21 ;  /* 0x0084001502007388 */ /* 0x0003e80000000800 */
[----:B------:R-:W-:Y:S04]  /*be20*/  STS [R3+0x8080], R20 ;  /* 0x0080801403007388 */ /* 0x000fe80000000800 */
[----:B------:R-:W-:Y:S04]  /*be30*/  STS [R3+0x8480], R19 ;  /* 0x0084801303007388 */ /* 0x000fe80000000800 */
[----:B------:R-:W-:Y:S04]  /*be40*/  STS [R8+0x8000], R18 ;  /* 0x0080001208007388 */ /* 0x000fe80000000800 */
[----:B------:R-:W-:Y:S04]  /*be50*/  STS [R8+0x8400], R17 ;  /* 0x0084001108007388 */ /* 0x000fe80000000800 */
[----:B------:R-:W-:Y:S04]  /*be60*/  STS [R5+0x8080], R16 ;  /* 0x0080801005007388 */ /* 0x000fe80000000800 */
[----:B------:R-:W-:Y:S01]  /*be70*/  STS [R5+0x8480], R13 ;  /* 0x0084800d05007388 */ /* 0x000fe20000000800 */
[----:B-1----:R-:W-:-:S03]  /*be80*/  IMAD.MOV.U32 R2, RZ, RZ, 0x4 ;  /* 0x00000004ff027424 */ /* 0x002fc600078e00ff */
[----:B------:R-:W-:Y:S04]  /*be90*/  STS [R7+0x8000], R12 ;  /* 0x0080000c07007388 */ /* 0x000fe80000000800 */
[----:B------:R-:W-:Y:S04]  /*bea0*/  STS [R7+0x8400], R11 ;  /* 0x0084000b07007388 */ /* 0x000fe80000000800 */
[----:B------:R2:W-:Y:S04]  /*beb0*/  STS [R4+0x8080], R9 ;  /* 0x0080800904007388 */ /* 0x0005e80000000800 */
[----:B------:R1:W-:Y:S04]  /*bec0*/  STS [R4+0x8480], R15 ;  /* 0x0084800f04007388 */ /* 0x0003e80000000800 */
[----:B------:R1:W-:Y:S04]  /*bed0*/  STS [R6+0x8000], R14 ;  /* 0x0080000e06007388 */ /* 0x0003e80000000800 */
[----:B------:R1:W-:Y:S01]  /*bee0*/  STS [R6+0x8400], R10 ;  /* 0x0084000a06007388 */ /* 0x0003e20000000800 */
[----:B--2---:R-:W-:-:S03]  /*bef0*/  IMAD.WIDE R8, R45, R2, c[0x0][0x500] ;  /* 0x000140002d087625 */ /* 0x004fc600078e0202 */
[----:B------:R-:W-:Y:S06]  /*bf00*/  BAR.SYNC.DEFER_BLOCKING 0x1, 0x100 ;  /* 0x0044000000007b1d */ /* 0x000fec0000010000 */
[----:B------:R-:W2:Y:S01]  /*bf10*/  @P0 LDG.E R0, [R8.64] ;  /* 0x0000000408000981 */ /* 0x000ea2000c1e1900 */
[----:B------:R-:W-:Y:S02]  /*bf20*/  IMAD.MOV.U32 R24, RZ, RZ, c[0x0][0x388] ;  /* 0x0000e200ff187624 */ /* 0x000fe400078e00ff */
[----:B------:R-:W-:-:S05]  /*bf30*/  @P1 IMAD.WIDE R2, R45, R2, c[0x0][0x508] ;  /* 0x000142002d021625 */ /* 0x000fca00078e0202 */
[----:B------:R3:W5:Y:S02]  /*bf40*/  @P1 LDG.E R24, [R2.64] ;  /* 0x0000000402181981 */ /* 0x000764000c1e1900 */
[----:B---3--:R-:W-:Y:S02]  /*bf50*/  CS2R R2, SRZ ;  /* 0x0000000000027805 */ /* 0x008fe4000001ff00 */
[--C-:B--2---:R-:W-:Y:S01]  /*bf60*/  @P0 SHF.R.S32.HI R3, RZ, 0x1f, R0.reuse ;  /* 0x0000001fff030819 */ /* 0x104fe20000011400 */
[----:B------:R-:W-:Y:S01]  /*bf70*/  @P0 IMAD.MOV.U32 R2, RZ, RZ, R0 ;  /* 0x000000ffff020224 */ /* 0x000fe200078e0000 */
[----:B------:R-:W-:Y:S05]  /*bf80*/  @P1 BRA `(.L_x_27) ;  /* 0x0000004000001947 */ /* 0x000fea0003800000 */
[----:B-1----:R-:W-:Y:S05]  /*bf90*/  @!P0 BRA `(.L_x_27) ;  /* 0x0000003000008947 */ /* 0x002fea0003800000 */
[----:B------:R-:W2:Y:S04]  /*bfa0*/  LDG.E R4, [R8.64] ;  /* 0x0000000408047981 */ /* 0x000ea8000c1e1900 */
[----:B------:R-:W2:Y:S02]  /*bfb0*/  LDG.E R0, [R8.64+0x4] ;  /* 0x0000040408007981 */ /* 0x000ea4000c1e1900 */
[----:B--2--5:R-:W-:-:S02]  /*bfc0*/  IADD3 R24, -R4, R0, RZ ;  /* 0x0000000004187210 */ /* 0x024fc40007ffe1ff */
.L_x_27:
[----:B-1----:R-:W-:Y:S01]  /*bfd0*/  LOP3.LUT R0, R40, 0xffffffe0, RZ, 0xc0, !PT ;  /* 0xffffffe028007812 */ /* 0x002fe200078ec0ff */
[----:B------:R-:W1:Y:S01]  /*bfe0*/  S2R R20, SR_CTAID.X ;  /* 0x0000000000147919 */ /* 0x000e620000002500 */
[----:B------:R-:W-:Y:S01]  /*bff0*/  SHF.R.S32.HI R4, RZ, 0x1f, R39 ;  /* 0x0000001fff047819 */ /* 0x000fe20000011427 */
[----:B------:R-:W-:Y:S01]  /*c000*/  IMAD.MOV.U32 R7, RZ, RZ, c[0x0][0x4e8] ;  /* 0x00013a00ff077624 */ /* 0x000fe200078e00ff */
[----:B------:R-:W-:Y:S01]  /*c010*/  LEA.HI R16, R43, R44, RZ, 0x3 ;  /* 0x0000002c2b107211 */ /* 0x000fe200078f18ff */
[----:B------:R-:W-:Y:S01]  /*c020*/  IMAD.IADD R0, R44, 0x1, -R0 ;  /* 0x000000012c007824 */ /* 0x000fe200078e0a00 */
[----:B------:R-:W2:Y:S01]  /*c030*/  S2R R11, SR_CTAID.Y ;  /* 0x00000000000b7919 */ /* 0x000ea20000002600 */
[----:B------:R-:W-:Y:S01]  /*c040*/  LEA.HI R4, R4, R39, RZ, 0x3 ;  /* 0x0000002704047211 */ /* 0x000fe200078f18ff */
[----:B-----5:R-:W-:Y:S01]  /*c050*/  IMAD R24, R24, c[0x0][0x4e8], RZ ;  /* 0x00013a0018187a24 */ /* 0x020fe200078e02ff */
[----:B------:R-:W-:Y:S01]  /*c060*/  ISETP.NE.AND P1, PT, R7, 0x1, PT ;  /* 0x000000010700780c */ /* 0x000fe20003f25270 */
[----:B------:R-:W-:Y:S01]  /*c070*/  BSSY B0, `(.L_x_28) ;  /* 0x0000081000007945 */ /* 0x000fe20003800000 */
[----:B------:R-:W-:-:S02]  /*c080*/  SHF.R.S32.HI R6, RZ, 0x1f, R0 ;  /* 0x0000001fff067819 */ /* 0x000fc40000011400 */
[----:B------:R-:W-:Y:S02]  /*c090*/  LOP3.LUT R5, R4, 0xffffff8, RZ, 0xc0, !PT ;  /* 0x0ffffff804057812 */ /* 0x000fe400078ec0ff */
[----:B------:R-:W-:Y:S02]  /*c0a0*/  LEA.HI R4, R26, R26, RZ, 0x1 ;  /* 0x0000001a1a047211 */ /* 0x000fe400078f08ff */
[----:B------:R-:W-:Y:S02]  /*c0b0*/  LEA.HI R6, R6, R0, RZ, 0x2 ;  /* 0x0000000006067211 */ /* 0x000fe400078f10ff */
[----:B------:R-:W-:Y:S02]  /*c0c0*/  IADD3 R7, R39, -R5, RZ ;  /* 0x8000000527077210 */ /* 0x000fe40007ffe0ff */
[----:B------:R-:W-:Y:S02]  /*c0d0*/  LOP3.LUT R4, R4, 0x1ffffffe, RZ, 0xc0, !PT ;  /* 0x1ffffffe04047812 */ /* 0x000fe400078ec0ff */
[----:B------:R-:W-:Y:S01]  /*c0e0*/  SHF.R.S32.HI R5, RZ, 0x2, R6 ;  /* 0x00000002ff057819 */ /* 0x000fe20000011406 */
[----:B------:R-:W-:Y:S01]  /*c0f0*/  IMAD R6, R3, c[0x0][0x3a0], RZ ;  /* 0x0000e80003067a24 */ /* 0x000fe200078e02ff */
[----:B------:R-:W-:Y:S01]  /*c100*/  LOP3.LUT P2, RZ, R0, 0x3, RZ, 0xc0, !PT ;  /* 0x0000000300ff7812 */ /* 0x000fe2000784c0ff */
[----:B------:R-:W-:Y:S01]  /*c110*/  IMAD.IADD R0, R26, 0x1, -R4 ;  /* 0x000000011a007824 */ /* 0x000fe200078e0a04 */
[----:B------:R-:W-:Y:S01]  /*c120*/  LOP3.LUT R4, R16, 0xfffffff8, RZ, 0xc0, !PT ;  /* 0xfffffff810047812 */ /* 0x000fe200078ec0ff */
[----:B------:R-:W-:Y:S01]  /*c130*/  IMAD R17, R7, 0x10, R5 ;  /* 0x0000001007117824 */ /* 0x000fe200078e0205 */
[----:B------:R-:W-:Y:S01]  /*c140*/  SEL R14, R45, RZ, !P0 ;  /* 0x000000ff2d0e7207 */ /* 0x000fe20004000000 */
[----:B------:R-:W-:Y:S01]  /*c150*/  IMAD R6, R2, c[0x0][0x3a4], R6 ;  /* 0x0000e90002067a24 */ /* 0x000fe200078e0206 */
[----:B------:R-:W-:Y:S01]  /*c160*/  IADD3 R15, -R4, R44, RZ ;  /* 0x0000002c040f7210 */ /* 0x000fe20007ffe1ff */
[----:B------:R-:W-:Y:S01]  /*c170*/  IMAD R0, R0, 0x8, R17 ;  /* 0x0000000800007824 */ /* 0x000fe200078e0211 */
[----:B--2---:R-:W-:Y:S01]  /*c180*/  SHF.R.S32.HI R10, RZ, 0x1f, R11 ;  /* 0x0000001fff0a7819 */ /* 0x004fe2000001140b */
[----:B------:R-:W-:Y:S01]  /*c190*/  IMAD.WIDE.U32 R4, R2, c[0x0][0x3a0], RZ ;  /* 0x0000e80002047a25 */ /* 0x000fe200078e00ff */
[----:B------:R-:W-:-:S02]  /*c1a0*/  SHF.R.S32.HI R16, RZ, 0x3, R16 ;  /* 0x00000003ff107819 */ /* 0x000fc40000011410 */
[----:B------:R-:W-:Y:S01]  /*c1b0*/  LEA.HI R19, R43, R44, RZ, 0x6 ;  /* 0x0000002c2b137211 */ /* 0x000fe200078f30ff */
[----:B-1----:R-:W-:Y:S01]  /*c1c0*/  IMAD R7, R20, 0x80, R0 ;  /* 0x0000008014077824 */ /* 0x002fe200078e0200 */
[----:B------:R-:W-:Y:S01]  /*c1d0*/  LEA R13, R15, R16, 0x5 ;  /* 0x000000100f0d7211 */ /* 0x000fe200078e28ff */
[----:B------:R-:W-:Y:S01]  /*c1e0*/  IMAD.WIDE.U32 R8, R11, c[0x0][0x490], R2 ;  /* 0x000124000b087a25 */ /* 0x000fe200078e0002 */
[----:B------:R-:W-:-:S03]  /*c1f0*/  IADD3 R3, R5, R6, RZ ;  /* 0x0000000605037210 */ /* 0x000fc60007ffe0ff */
[----:B------:R-:W-:-:S04]  /*c200*/  @P1 IMAD.HI.U32 R6, R7, c[0x0][0x4ec], RZ ;  /* 0x00013b0007061a27 */ /* 0x000fc800078e00ff */
[C---:B------:R-:W-:Y:S02]  /*c210*/  IMAD R5, R10.reuse, c[0x0][0x490], RZ ;  /* 0x000124000a057a24 */ /* 0x040fe400078e02ff */
[----:B------:R-:W-:Y:S01]  /*c220*/  IMAD.MOV.U32 R0, RZ, RZ, R7 ;  /* 0x000000ffff007224 */ /* 0x000fe200078e0007 */
[----:B------:R-:W-:Y:S01]  /*c230*/  @P1 SHF.R.U32.HI R0, RZ, c[0x0][0x4f0], R6 ;  /* 0x00013c00ff001a19 */ /* 0x000fe20000011606 */
[----:B------:R-:W-:Y:S02]  /*c240*/  IMAD R5, R11, c[0x0][0x494], R5 ;  /* 0x000125000b057a24 */ /* 0x000fe400078e0205 */
[----:B------:R-:W-:Y:S01]  /*c250*/  IMAD.MOV.U32 R2, RZ, RZ, R4 ;  /* 0x000000ffff027224 */ /* 0x000fe200078e0004 */
[----:B------:R-:W-:Y:S01]  /*c260*/  SHF.R.S32.HI R4, RZ, 0x1f, R45 ;  /* 0x0000001fff047819 */ /* 0x000fe2000001142d */
[----:B------:R-:W-:Y:S01]  /*c270*/  IMAD R10, R10, c[0x0][0x3e8], RZ ;  /* 0x0000fa000a0a7a24 */ /* 0x000fe200078e02ff */
[----:B------:R-:W-:Y:S01]  /*c280*/  IADD3 R5, R9, R5, RZ ;  /* 0x0000000509057210 */ /* 0x000fe20007ffe0ff */
[----:B------:R-:W-:Y:S01]  /*c290*/  IMAD.MOV R6, RZ, RZ, -R0 ;  /* 0x000000ffff067224 */ /* 0x000fe200078e0a00 */
[----:B------:R-:W-:Y:S01]  /*c2a0*/  SEL R12, R4, RZ, !P0 ;  /* 0x000000ff040c7207 */ /* 0x000fe20004000000 */
[----:B------:R-:W-:Y:S01]  /*c2b0*/  IMAD.MOV.U32 R4, RZ, RZ, R8 ;  /* 0x000000ffff047224 */ /* 0x000fe200078e0008 */
[----:B------:R-:W-:Y:S01]  /*c2c0*/  SHF.R.S32.HI R9, RZ, 0x1f, R0 ;  /* 0x0000001fff097819 */ /* 0x000fe20000011400 */
[----:B------:R-:W-:-:S02]  /*c2d0*/  IMAD R10, R11, c[0x0][0x3ec], R10 ;  /* 0x0000fb000b0a7a24 */ /* 0x000fc400078e020a */
[----:B------:R-:W-:-:S04]  /*c2e0*/  IMAD.WIDE.U32 R2, R11, c[0x0][0x3e8], R2 ;  /* 0x0000fa000b027a25 */ /* 0x000fc800078e0002 */
[----:B------:R-:W-:Y:S01]  /*c2f0*/  IMAD R8, R6, c[0x0][0x4e8], R7 ;  /* 0x00013a0006087a24 */ /* 0x000fe200078e0207 */
[----:B------:R-:W-:Y:S01]  /*c300*/  IADD3 R3, R3, R10, RZ ;  /* 0x0000000a03037210 */ /* 0x000fe20007ffe0ff */
[----:B------:R-:W-:Y:S02]  /*c310*/  IMAD R6, R12, c[0x0][0x498], RZ ;  /* 0x000126000c067a24 */ /* 0x000fe400078e02ff */
[----:B------:R-:W-:Y:S01]  /*c320*/  IMAD.WIDE.U32 R4, R14, c[0x0][0x498], R4 ;  /* 0x000126000e047a25 */ /* 0x000fe200078e0004 */
[----:B------:R-:W-:-:S03]  /*c330*/  SHF.R.S32.HI R10, RZ, 0x1f, R8 ;  /* 0x0000001fff0a7819 */ /* 0x000fc60000011408 */
[----:B------:R-:W-:Y:S01]  /*c340*/  IMAD R6, R14, c[0x0][0x49c], R6 ;  /* 0x000127000e067a24 */ /* 0x000fe200078e0206 */
[----:B------:R-:W-:Y:S01]  /*c350*/  IADD3 R4, P0, R0, R4, RZ ;  /* 0x0000000400047210 */ /* 0x000fe20007f1e0ff */
[----:B------:R-:W-:Y:S02]  /*c360*/  IMAD R10, R10, c[0x0][0x488], RZ ;  /* 0x000122000a0a7a24 */ /* 0x000fe400078e02ff */
[----:B------:R-:W-:Y:S01]  /*c370*/  IMAD R13, R20, 0x80, R13 ;  /* 0x00000080140d7824 */ /* 0x000fe200078e020d */
[----:B------:R-:W-:Y:S01]  /*c380*/  IADD3.X R5, R9, R5, R6, P0, !PT ;  /* 0x0000000509057210 */ /* 0x000fe200007fe406 */
[----:B------:R-:W-:Y:S02]  /*c390*/  IMAD.SHL.U32 R18, R16, 0x40, RZ ;  /* 0x0000004010127824 */ /* 0x000fe400078e00ff */
[C---:B------:R-:W-:Y:S02]  /*c3a0*/  IMAD R10, R8.reuse, c[0x0][0x48c], R10 ;  /* 0x00012300080a7a24 */ /* 0x040fe400078e020a */
[----:B------:R-:W-:Y:S01]  /*c3b0*/  IMAD.WIDE.U32 R4, R8, c[0x0][0x488], R4 ;  /* 0x0001220008047a25 */ /* 0x000fe200078e0004 */
[----:B------:R-:W-:-:S03]  /*c3c0*/  LOP3.LUT R0, R18, 0x1c0, RZ, 0xc0, !PT ;  /* 0x000001c012007812 */ /* 0x000fc600078ec0ff */
[----:B------:R-:W-:Y:S01]  /*c3d0*/  @P1 IMAD.HI.U32 R11, R13, c[0x0][0x4ec], RZ ;  /* 0x00013b000d0b1a27 */ /* 0x000fe200078e00ff */
[----:B------:R-:W-:Y:S02]  /*c3e0*/  LEA R9, P0, R4, c[0x0][0x450], 0x2 ;  /* 0x0001140004097a11 */ /* 0x000fe400078010ff */
[----:B------:R-:W-:Y:S01]  /*c3f0*/  IADD3 R10, R5, R10, RZ ;  /* 0x0000000a050a7210 */ /* 0x000fe20007ffe0ff */
[----:B------:R-:W-:Y:S02]  /*c400*/  IMAD.SHL.U32 R6, R15, 0x8, RZ ;  /* 0x000000080f067824 */ /* 0x000fe400078e00ff */
[----:B------:R-:W-:Y:S01]  /*c410*/  IMAD R8, R12, c[0x0][0x3f0], RZ ;  /* 0x0000fc000c087a24 */ /* 0x000fe200078e02ff */
[----:B------:R-:W-:Y:S01]  /*c420*/  LEA.HI.X R4, R4, c[0x0][0x454], R10, 0x2, P0 ;  /* 0x0001150004047a11 */ /* 0x000fe200000f140a */
[----:B------:R-:W-:Y:S01]  /*c430*/  IMAD.MOV.U32 R7, RZ, RZ, R13 ;  /* 0x000000ffff077224 */ /* 0x000fe200078e000d */
[----:B------:R-:W-:Y:S01]  /*c440*/  @P1 SHF.R.U32.HI R7, RZ, c[0x0][0x4f0], R11 ;  /* 0x00013c00ff071a19 */ /* 0x000fe2000001160b */
[C---:B------:R-:W-:Y:S01]  /*c450*/  IMAD R8, R14.reuse, c[0x0][0x3f4], R8 ;  /* 0x0000fd000e087a24 */ /* 0x040fe200078e0208 */
[----:B------:R-:W-:Y:S01]  /*c460*/  SHF.R.U32.HI R11, RZ, 0x3, R0 ;  /* 0x00000003ff0b7819 */ /* 0x000fe20000011600 */
[----:B------:R-:W-:Y:S01]  /*c470*/  IMAD.WIDE.U32 R2, R14, c[0x0][0x3f0], R2 ;  /* 0x0000fc000e027a25 */ /* 0x000fe200078e0002 */
[----:B------:R-:W-:Y:S01]  /*c480*/  LOP3.LUT R0, R0, 0x38, R6, 0xf8, !PT ;  /* 0x0000003800007812 */ /* 0x000fe200078ef806 */
[----:B------:R-:W-:Y:S01]  /*c490*/  SHFL.IDX PT, R10, R9, RZ, 0x1c1f ;  /* 0x001c1fff090a7589 */ /* 0x000fe200000e0000 */
[--C-:B------:R-:W-:Y:S01]  /*c4a0*/  SHF.R.S32.HI R5, RZ, 0x1f, R7.reuse ;  /* 0x0000001fff057819 */ /* 0x100fe20000011407 */
[----:B------:R-:W-:Y:S01]  /*c4b0*/  IMAD.IADD R3, R3, 0x1, R8 ;  /* 0x0000000103037824 */ /* 0x000fe200078e0208 */
[----:B------:R-:W-:Y:S01]  /*c4c0*/  LOP3.LUT R14, R0, R11, RZ, 0x3c, !PT ;  /* 0x0000000b000e7212 */ /* 0x000fe200078e3cff */
[----:B------:R-:W-:Y:S01]  /*c4d0*/  IMAD.MOV R0, RZ, RZ, -R7 ;  /* 0x000000ffff007224 */ /* 0x000fe200078e0a07 */
[----:B------:R-:W1:Y:S01]  /*c4e0*/  SHFL.IDX PT, R11, R4, RZ, 0x1c1f ;  /* 0x001c1fff040b7589 */ /* 0x000e6200000e0000 */
[----:B------:R-:W-:-:S02]  /*c4f0*/  IMAD R5, R5, c[0x0][0x3e0], RZ ;  /* 0x0000f80005057a24 */ /* 0x000fc400078e02ff */
[C---:B------:R-:W-:Y:S01]  /*c500*/  IMAD.WIDE.U32 R2, R7.reuse, c[0x0][0x3e0], R2 ;  /* 0x0000f80007027a25 */ /* 0x040fe200078e0002 */
[----:B------:R-:W-:Y:S03]  /*c510*/  SHFL.IDX PT, R8, R9, 0x1, 0x1c1f ;  /* 0x003c1f0009087f89 */ /* 0x000fe600000e0000 */
[----:B------:R-:W-:Y:S01]  /*c520*/  IMAD R12, R7, c[0x0][0x3e4], R5 ;  /* 0x0000f900070c7a24 */ /* 0x000fe200078e0205 */
[----:B------:R2:W3:Y:S01]  /*c530*/  SHFL.IDX PT, R9, R4, 0x1, 0x1c1f ;  /* 0x003c1f0004097f89 */ /* 0x0004e200000e0000 */
[----:B------:R-:W-:Y:S02]  /*c540*/  IMAD.SHL.U32 R5, R19, 0x8, RZ ;  /* 0x0000000813057824 */ /* 0x000fe400078e00ff */
[----:B------:R-:W-:-:S03]  /*c550*/  IMAD.IADD R3, R3, 0x1, R12 ;  /* 0x0000000103037824 */ /* 0x000fc600078e020c */
[----:B------:R-:W-:Y:S01]  /*c560*/  LOP3.LUT R7, R14, 0x7ffffe00, R5, 0xf8, !PT ;  /* 0x7ffffe000e077812 */ /* 0x000fe200078ef805 */
[----:B--2---:R-:W-:Y:S01]  /*c570*/  IMAD R4, R0, c[0x0][0x4e8], R13 ;  /* 0x00013a0000047a24 */ /* 0x004fe200078e020d */
[----:B------:R-:W-:-:S03]  /*c580*/  LEA R0, R20, R17, 0x7 ;  /* 0x0000001114007211 */ /* 0x000fc600078e38ff */
[----:B------:R-:W-:Y:S01]  /*c590*/  IMAD.WIDE.U32 R2, R4, c[0x0][0x3d8], R2 ;  /* 0x0000f60004027a25 */ /* 0x000fe200078e0002 */
[C---:B------:R-:W-:Y:S02]  /*c5a0*/  IADD3 R13, R0.reuse, 0x8, RZ ;  /* 0x00000008000d7810 */ /* 0x040fe40007ffe0ff */
[-C--:B------:R-:W-:Y:S02]  /*c5b0*/  ISETP.GE.OR P0, PT, R0, R24.reuse, P2 ;  /* 0x000000180000720c */ /* 0x080fe40001706670 */
[----:B------:R-:W-:Y:S02]  /*c5c0*/  SHF.R.S32.HI R0, RZ, 0x1f, R4 ;  /* 0x0000001fff007819 */ /* 0x000fe40000011404 */
[----:B------:R-:W-:-:S03]  /*c5d0*/  ISETP.GE.OR P2, PT, R13, R24, P2 ;  /* 0x000000180d00720c */ /* 0x000fc60001746670 */
[----:B------:R-:W-:-:S04]  /*c5e0*/  IMAD R0, R0, c[0x0][0x3d8], RZ ;  /* 0x0000f60000007a24 */ /* 0x000fc800078e02ff */
[----:B------:R-:W-:Y:S01]  /*c5f0*/  IMAD R5, R4, c[0x0][0x3dc], R0 ;  /* 0x0000f70004057a24 */ /* 0x000fe200078e0200 */
[----:B------:R-:W-:Y:S01]  /*c600*/  SHF.L.U32 R0, R7, 0x1, RZ ;  /* 0x0000000107007819 */ /* 0x000fe200000006ff */
[----:B-1----:R1:W-:Y:S01]  /*c610*/  @!P0 ST.E [R10.64], R41 ;  /* 0x000000290a008985 */ /* 0x0023e2000c101904 */
[----:B------:R-:W-:Y:S01]  /*c620*/  LEA R25, P0, R2, c[0x0][0x380], 0x1 ;  /* 0x0000e00002197a11 */ /* 0x000fe200078008ff */
[----:B------:R-:W-:Y:S02]  /*c630*/  IMAD.IADD R3, R3, 0x1, R5 ;  /* 0x0000000103037824 */ /* 0x000fe400078e0205 */
[----:B---3--:R2:W-:Y:S04]  /*c640*/  @!P2 ST.E [R8.64], R42 ;  /* 0x0000002a0800a985 */ /* 0x0085e8000c101904 */
[----:B------:R2:W3:Y:S04]  /*c650*/  LDS.128 R36, [R0+0x1080] ;  /* 0x0010800000247984 */ /* 0x0004e80000000c00 */
[----:B------:R2:W4:Y:S04]  /*c660*/  LDS.128 R48, [R0+0x2080] ;  /* 0x0020800000307984 */ /* 0x0005280000000c00 */
[----:B------:R2:W2:Y:S04]  /*c670*/  LDS.128 R56, [R0+0x3080] ;  /* 0x0030800000387984 */ /* 0x0004a80000000c00 */
[----:B------:R2:W2:Y:S04]  /*c680*/  LDS.128 R32, [R0+0x5080] ;  /* 0x0050800000207984 */ /* 0x0004a80000000c00 */
[----:B------:R2:W2:Y:S01]  /*c690*/  LDS.128 R44, [R0+0x6080] ;  /* 0x00608000002c7984 */ /* 0x0004a20000000c00 */
[----:B-1----:R-:W-:-:S03]  /*c6a0*/  LEA R10, R20, R16, 0x7 ;  /* 0x00000010140a7211 */ /* 0x002fc600078e38ff */
[----:B------:R1:W1:Y:S01]  /*c6b0*/  LDS.128 R52, [R0+0x7080] ;  /* 0x0070800000347984 */ /* 0x0002620000000c00 */
[----:B------:R-:W-:Y:S02]  /*c6c0*/  LEA.HI.X R11, R2, c[0x0][0x384], R3, 0x1, P0 ;  /* 0x0000e100020b7a11 */ /* 0x000fe400000f0c03 */
[----:B------:R-:W-:Y:S01]  /*c6d0*/  ISETP.GE.AND P0, PT, R10, R24, PT ;  /* 0x000000180a00720c */ /* 0x000fe20003f06270 */
[----:B------:R1:W1:Y:S04]  /*c6e0*/  LDS.128 R28, [R0+0x9080] ;  /* 0x00908000001c7984 */ /* 0x0002680000000c00 */
[----:B------:R1:W1:Y:S04]  /*c6f0*/  LDS.128 R40, [R0+0xa080] ;  /* 0x00a0800000287984 */ /* 0x0002680000000c00 */
[----:B------:R1:W1:Y:S04]  /*c700*/  LDS.128 R60, [R0+0xb080] ;  /* 0x00b08000003c7984 */ /* 0x0002680000000c00 */
[----:B------:R1:W1:Y:S04]  /*c710*/  SHFL.IDX PT, R2, R25, RZ, 0x181f ;  /* 0x00181fff19027589 */ /* 0x00026800000e0000 */
[----:B------:R1:W1:Y:S01]  /*c720*/  SHFL.IDX PT, R3, R11, RZ, 0x181f ;  /* 0x00181fff0b037589 */ /* 0x00026200000e0000 */
[----:B------:R-:W-:Y:S05]  /*c730*/  @P0 BRA `(.L_x_29) ;  /* 0x0000014000000947 */ /* 0x000fea0003800000 */
[----:B---3--:R-:W3:Y:S01]  /*c740*/  LDS.128 R20, [R0+0x80] ;  /* 0x0000800000147984 */ /* 0x008ee20000000c00 */
[----:B------:R-:W-:-:S02]  /*c750*/  IADD3 R5, R6, 0x40, RZ ;  /* 0x0000004006057810 */ /* 0x000fc40007ffe0ff */
[C---:B------:R-:W-:Y:S01]  /*c760*/  IADD3 R7, R6.reuse, 0x80, RZ ;  /* 0x0000008006077810 */ /* 0x040fe20007ffe0ff */
[----:B------:R-:W5:Y:S01]  /*c770*/  LDS.128 R16, [R0+0x4080] ;  /* 0x0040800000107984 */ /* 0x000f620000000c00 */
[----:B------:R-:W-:Y:S02]  /*c780*/  ISETP.GE.AND P1, PT, R5, c[0x0][0x3c8], PT ;  /* 0x0000f20005007a0c */ /* 0x000fe40003f26270 */
[----:B------:R-:W-:Y:S01]  /*c790*/  ISETP.GE.AND P0, PT, R7, c[0x0][0x3c8], PT ;  /* 0x0000f20007007a0c */ /* 0x000fe20003f06270 */
[----:B------:R4:W2:Y:S01]  /*c7a0*/  LDS.128 R12, [R0+0x8080] ;  /* 0x00808000000c7984 */ /* 0x0008a20000000c00 */
[----:B------:R-:W-:-:S09]  /*c7b0*/  ISETP.GE.AND P2, PT, R6, c[0x0][0x3c8], PT ;  /* 0x0000f20006007a0c */ /* 0x000fd20003f46270 */
[----:B------:R-:W-:-:S04]  /*c7c0*/  @!P1 SHF.R.S32.HI R4, RZ, 0x1f, R5 ;  /* 0x0000001fff049819 */ /* 0x000fc80000011405 */
[----:B------:R-:W-:Y:S01]  /*c7d0*/  @!P1 LEA.HI R4, R4, R5, RZ, 0x3 ;  /* 0x0000000504049211 */ /* 0x000fe200078f18ff */
[----:B-12---:R-:W-:-:S03]  /*c7e0*/  @!P2 IMAD.WIDE R8, R6, 0x2, R2 ;  /* 0x000000020608a825 */ /* 0x006fc600078e0202 */
[----:B------:R-:W-:Y:S02]  /*c7f0*/  @!P1 LOP3.LUT R4, R4, 0xfffffff8, RZ, 0xc0, !PT ;  /* 0xfffffff804049812 */ /* 0x000fe400078ec0ff */
[----:B----4-:R-:W-:-:S03]  /*c800*/  @!P0 SHF.R.S32.HI R0, RZ, 0x1f, R7 ;  /* 0x0000001fff008819 */ /* 0x010fc60000011407 */
[----:B------:R-:W-:Y:S01]  /*c810*/  @!P1 IMAD.WIDE R4, R4, 0x2, R2 ;  /* 0x0000000204049825 */ /* 0x000fe200078e0202 */
[----:B------:R-:W-:-:S04]  /*c820*/  @!P0 LEA.HI R0, R0, R7, RZ, 0x3 ;  /* 0x0000000700008211 */ /* 0x000fc800078f18ff */
[----:B------:R-:W-:Y:S01]  /*c830*/  @!P0 LOP3.LUT R0, R0, 0xfffffff8, RZ, 0xc0, !PT ;  /* 0xfffffff800008812 */ /* 0x000fe200078ec0ff */
[----:B---3--:R1:W-:Y:S04]  /*c840*/  @!P2 ST.E.128 [R8.64], R20 ;  /* 0x000000140800a985 */ /* 0x0083e8000c101d04 */
[----:B------:R-:W-:Y:S01]  /*c850*/  @!P0 IMAD.WIDE R2, R0, 0x2, R2 ;  /* 0x0000000200028825 */ /* 0x000fe200078e0202 */
[----:B-----5:R1:W-:Y:S04]  /*c860*/  @!P1 ST.E.128 [R4.64], R16 ;  /* 0x0000001004009985 */ /* 0x0203e8000c101d04 */
[----:B------:R1:W-:Y:S02]  /*c870*/  @!P0 ST.E.128 [R2.64], R12 ;  /* 0x0000000c02008985 */ /* 0x0003e4000c101d04 */
.L_x_29:
[----:B---3--:R-:W-:Y:S05]  /*c880*/  BSYNC B0 ;  /* 0x0000000000007941 */ /* 0x008fea0003800000 */
.L_x_28:
[----:B-12---:R-:W-:Y:S01]  /*c890*/  IADD3 R0, R10, 0x20, RZ ;  /* 0x000000200a007810 */ /* 0x006fe20007ffe0ff */
[----:B------:R1:W2:Y:S01]  /*c8a0*/  SHFL.IDX PT, R3, R11, 0x1, 0x181f ;  /* 0x00381f000b037f89 */ /* 0x0002a200000e0000 */
[----:B------:R-:W-:Y:S02]  /*c8b0*/  BSSY B0, `(.L_x_30) ;  /* 0x0000015000007945 */ /* 0x000fe40003800000 */
[----:B------:R-:W-:Y:S01]  /*c8c0*/  ISETP.GE.AND P0, PT, R0, R24, PT ;  /* 0x000000180000720c */ /* 0x000fe20003f06270 */
[----:B------:R1:W3:-:S12]  /*c8d0*/  SHFL.IDX PT, R2, R25, 0x1, 0x181f ;  /* 0x00381f0019027f89 */ /* 0x0002d800000e0000 */
[----:B------:R-:W-:Y:S05]  /*c8e0*/  @P0 BRA `(.L_x_31) ;  /* 0x0000011000000947 */ /* 0x000fea0003800000 */
[C---:B------:R-:W-:Y:S02]  /*c8f0*/  IADD3 R5, R6.reuse, 0x40, RZ ;  /* 0x0000004006057810 */ /* 0x040fe40007ffe0ff */
[C---:B------:R-:W-:Y:S02]  /*c900*/  IADD3 R7, R6.reuse, 0x80, RZ ;  /* 0x0000008006077810 */ /* 0x040fe40007ffe0ff */
[----:B------:R-:W-:Y:S02]  /*c910*/  ISETP.GE.AND P1, PT, R5, c[0x0][0x3c8], PT ;  /* 0x0000f20005007a0c */ /* 0x000fe40003f26270 */
[----:B------:R-:W-:Y:S02]  /*c920*/  ISETP.GE.AND P0, PT, R7, c[0x0][0x3c8], PT ;  /* 0x0000f20007007a0c */ /* 0x000fe40003f06270 */
[----:B------:R-:W-:-:S09]  /*c930*/  ISETP.GE.AND P2, PT, R6, c[0x0][0x3c8], PT ;  /* 0x0000f20006007a0c */ /* 0x000fd20003f46270 */
[----:B------:R-:W-:Y:S02]  /*c940*/  @!P1 SHF.R.S32.HI R4, RZ, 0x1f, R5 ;  /* 0x0000001fff049819 */ /* 0x000fe40000011405 */
[----:B------:R-:W-:Y:S02]  /*c950*/  @!P0 SHF.R.S32.HI R0, RZ, 0x1f, R7 ;  /* 0x0000001fff008819 */ /* 0x000fe40000011407 */
[----:B------:R-:W-:Y:S01]  /*c960*/  @!P1 LEA.HI R4, R4, R5, RZ, 0x3 ;  /* 0x0000000504049211 */ /* 0x000fe200078f18ff */
[--C-:B--23--:R-:W-:Y:S01]  /*c970*/  @!P2 IMAD.WIDE R8, R6, 0x2, R2.reuse ;  /* 0x000000020608a825 */ /* 0x10cfe200078e0202 */
        /* <DEDUP_REMOVED lines=8> */
.L_x_31:
[----:B------:R-:W-:Y:S05]  /*ca00*/  BSYNC B0 ;  /* 0x0000000000007941 */ /* 0x000fea0003800000 */
.L_x_30:
[----:B------:R-:W-:Y:S01]  /*ca10*/  IADD3 R0, R10, 0x40, RZ ;  /* 0x000000400a007810 */ /* 0x000fe20007ffe0ff */
[----:B--2---:R2:W1:Y:S01]  /*ca20*/  SHFL.IDX PT, R3, R11, 0x2, 0x181f ;  /* 0x00581f000b037f89 */ /* 0x00446200000e0000 */
[----:B------:R-:W-:Y:S02]  /*ca30*/  BSSY B0, `(.L_x_32) ;  /* 0x0000015000007945 */ /* 0x000fe40003800000 */
[----:B------:R-:W-:Y:S01]  /*ca40*/  ISETP.GE.AND P0, PT, R0, R24, PT ;  /* 0x000000180000720c */ /* 0x000fe20003f06270 */
[----:B---3--:R2:W3:-:S12]  /*ca50*/  SHFL.IDX PT, R2, R25, 0x2, 0x181f ;  /* 0x00581f0019027f89 */ /* 0x0084d800000e0000 */
        /* <DEDUP_REMOVED lines=9> */
[--C-:B-1-3--:R-:W-:Y:S01]  /*caf0*/  @!P2 IMAD.WIDE R8, R6, 0x2, R2.reuse ;  /* 0x000000020608a825 */ /* 0x10afe200078e0202 */
[----:B------:R-:W-:Y:S02]  /*cb00*/  @!P0 LEA.HI R0, R0, R7, RZ, 0x3 ;  /* 0x0000000700008211 */ /* 0x000fe400078f18ff */
[----:B------:R-:W-:Y:S02]  /*cb10*/  @!P1 LOP3.LUT R4, R4, 0xfffffff8, RZ, 0xc0, !PT ;  /* 0xfffffff804049812 */ /* 0x000fe400078ec0ff */
[----:B------:R-:W-:Y:S01]  /*cb20*/  @!P0 LOP3.LUT R0, R0, 0xfffffff8, RZ, 0xc0, !PT ;  /* 0xfffffff800008812 */ /* 0x000fe200078ec0ff */
[----:B----4-:R1:W-:Y:S02]  /*cb30*/  @!P2 ST.E.128 [R8.64], R48 ;  /* 0x000000300800a985 */ /* 0x0103e4000c101d04 */
[----:B------:R-:W-:-:S04]  /*cb40*/  @!P1 IMAD.WIDE R4, R4, 0x2, R2 ;  /* 0x0000000204049825 */ /* 0x000fc800078e0202 */
[----:B------:R-:W-:Y:S01]  /*cb50*/  @!P0 IMAD.WIDE R2, R0, 0x2, R2 ;  /* 0x0000000200028825 */ /* 0x000fe200078e0202 */
[----:B------:R1:W-:Y:S04]  /*cb60*/  @!P1 ST.E.128 [R4.64], R44 ;  /* 0x0000002c04009985 */ /* 0x0003e8000c101d04 */
[----:B------:R1:W-:Y:S02]  /*cb70*/  @!P0 ST.E.128 [R2.64], R40 ;  /* 0x0000002802008985 */ /* 0x0003e4000c101d04 */
.L_x_33:
[----:B------:R-:W-:Y:S05]  /*cb80*/  BSYNC B0 ;  /* 0x0000000000007941 */ /* 0x000fea0003800000 */
.L_x_32:
[----:B------:R-:W-:Y:S01]  /*cb90*/  IADD3 R0, R10, 0x60, RZ ;  /* 0x000000600a007810 */ /* 0x000fe20007ffe0ff */
[----:B-1----:R1:W2:Y:S03]  /*cba0*/  SHFL.IDX PT, R3, R11, 0x3, 0x181f ;  /* 0x00781f000b037f89 */ /* 0x0022a600000e0000 */
[----:B------:R-:W-:Y:S01]  /*cbb0*/  ISETP.GE.AND P0, PT, R0, R24, PT ;  /* 0x000000180000720c */ /* 0x000fe20003f06270 */
[----:B---3--:R1:W3:-:S12]  /*cbc0*/  SHFL.IDX PT, R2, R25, 0x3, 0x181f ;  /* 0x00781f0019027f89 */ /* 0x0082d800000e0000 */
[----:B------:R-:W-:Y:S05]  /*cbd0*/  @P0 EXIT ;  /* 0x000000000000094d */ /* 0x000fea0003800000 */
[C---:B------:R-:W-:Y:S02]  /*cbe0*/  IADD3 R4, R6.reuse, 0x40, RZ ;  /* 0x0000004006047810 */ /* 0x040fe40007ffe0ff */
[----:B------:R-:W-:Y:S02]  /*cbf0*/  ISETP.GE.AND P1, PT, R6, c[0x0][0x3c8], PT ;  /* 0x0000f20006007a0c */ /* 0x000fe40003f26270 */
[----:B------:R-:W-:-:S11]  /*cc00*/  ISETP.GE.AND P0, PT, R4, c[0x0][0x3c8], PT ;  /* 0x0000f20004007a0c */ /* 0x000fd60003f06270 */
[----:B--23--:R-:W-:Y:S02]  /*cc10*/  @!P1 IMAD.WIDE R8, R6, 0x2, R2 ;  /* 0x0000000206089825 */ /* 0x00cfe400078e0202 */
[----:B------:R-:W-:-:S03]  /*cc20*/  @!P0 SHF.R.S32.HI R0, RZ, 0x1f, R4 ;  /* 0x0000001fff008819 */ /* 0x000fc60000011404 */
[----:B------:R2:W-:Y:S01]  /*cc30*/  @!P1 ST.E.128 [R8.64], R56 ;  /* 0x0000003808009985 */ /* 0x0005e2000c101d04 */
[----:B------:R-:W-:-:S04]  /*cc40*/  @!P0 LEA.HI R0, R0, R4, RZ, 0x3 ;  /* 0x0000000400008211 */ /* 0x000fc800078f18ff */
[----:B------:R-:W-:-:S05]  /*cc50*/  @!P0 LOP3.LUT R0, R0, 0xfffffff8, RZ, 0xc0, !PT ;  /* 0xfffffff800008812 */ /* 0x000fca00078ec0ff */
[----:B------:R-:W-:Y:S01]  /*cc60*/  @!P0 IMAD.WIDE R4, R0, 0x2, R2 ;  /* 0x0000000200048825 */ /* 0x000fe200078e0202 */
[----:B------:R-:W-:-:S04]  /*cc70*/  IADD3 R0, R6, 0x80, RZ ;  /* 0x0000008006007810 */ /* 0x000fc80007ffe0ff */
[----:B------:R2:W-:Y:S01]  /*cc80*/  @!P0 ST.E.128 [R4.64], R52 ;  /* 0x0000003404008985 */ /* 0x0005e2000c101d04 */
[----:B------:R-:W-:-:S13]  /*cc90*/  ISETP.GE.AND P0, PT, R0, c[0x0][0x3c8], PT ;  /* 0x0000f20000007a0c */ /* 0x000fda0003f06270 */
[----:B------:R-:W-:Y:S05]  /*cca0*/  @P0 EXIT ;  /* 0x000000000000094d */ /* 0x000fea0003800000 */
[----:B--2---:R-:W-:-:S04]  /*ccb0*/  SHF.R.S32.HI R4, RZ, 0x1f, R0 ;  /* 0x0000001fff047819 */ /* 0x004fc80000011400 */
[----:B------:R-:W-:-:S04]  /*ccc0*/  LEA.HI R0, R4, R0, RZ, 0x3 ;  /* 0x0000000004007211 */ /* 0x000fc800078f18ff */
[----:B------:R-:W-:-:S05]  /*ccd0*/  LOP3.LUT R0, R0, 0xfffffff8, RZ, 0xc0, !PT ;  /* 0xfffffff800007812 */ /* 0x000fca00078ec0ff */
[----:B------:R-:W-:-:S05]  /*cce0*/  IMAD.WIDE R2, R0, 0x2, R2 ;  /* 0x0000000200027825 */ /* 0x000fca00078e0202 */
[----:B------:R-:W-:Y:S01]  /*ccf0*/  ST.E.128 [R2.64], R60 ;  /* 0x0000003c02007985 */ /* 0x000fe2000c101d04 */
[----:B------:R-:W-:Y:S05]  /*cd00*/  EXIT ;  /* 0x000000000000794d */ /* 0x000fea0003800000 */
.L_x_26:
[----:B------:R-:W2:Y:S01]  /*cd10*/  LDL R8, [R1+0x20] ;  /* 0x0000200001087983 */ /* 0x000ea20000100800 */
[----:B------:R-:W-:Y:S01]  /*cd20*/  ISETP.NE.U32.AND P0, PT, RZ, c[0x0][0x508], PT ;  /* 0x00014200ff007a0c */ /* 0x000fe20003f05070 */
[----:B------:R-:W-:Y:S01]  /*cd30*/  IMAD.MOV.U32 R2, RZ, RZ, 0x4 ;  /* 0x00000004ff027424 */ /* 0x000fe200078e00ff */
[----:B------:R-:W-:Y:S02]  /*cd40*/  ISETP.NE.U32.AND P1, PT, RZ, c[0x0][0x500], PT ;  /* 0x00014000ff007a0c */ /* 0x000fe40003f25070 */
[----:B------:R-:W-:Y:S02]  /*cd50*/  ISETP.NE.AND.EX P0, PT, RZ, c[0x0][0x50c], PT, P0 ;  /* 0x00014300ff007a0c */ /* 0x000fe40003f05300 */
[----:B------:R-:W-:Y:S01]  /*cd60*/  ISETP.NE.AND.EX P1, PT, RZ, c[0x0][0x504], PT, P1 ;  /* 0x00014100ff007a0c */ /* 0x000fe20003f25310 */
[----:B------:R-:W-:Y:S02]  /*cd70*/  IMAD.MOV.U32 R13, RZ, RZ, c[0x0][0x388] ;  /* 0x0000e200ff0d7624 */ /* 0x000fe400078e00ff */
[----:B--2---:R-:W-:-:S08]  /*cd80*/  IMAD.WIDE R6, R8, R2, c[0x0][0x500] ;  /* 0x0001400008067625 */ /* 0x004fd000078e0202 */
[----:B------:R-:W-:Y:S02]  /*cd90*/  @P0 IMAD.WIDE R2, R8, R2, c[0x0][0x508] ;  /* 0x0001420008020625 */ /* 0x000fe400078e0202 */
[----:B------:R-:W2:Y:S04]  /*cda0*/  @P1 LDG.E R0, [R6.64] ;  /* 0x0000000406001981 */ /* 0x000ea8000c1e1900 */
[----:B------:R1:W5:Y:S01]  /*cdb0*/  @P0 LDG.E R13, [R2.64] ;  /* 0x00000004020d0981 */ /* 0x000362000c1e1900 */
[----:B------:R-:W-:Y:S02]  /*cdc0*/  CS2R R4, SRZ ;  /* 0x0000000000047805 */ /* 0x000fe4000001ff00 */
[--C-:B--2---:R-:W-:Y:S01]  /*cdd0*/  @P1 SHF.R.S32.HI R5, RZ, 0x1f, R0.reuse ;  /* 0x0000001fff051819 */ /* 0x104fe20000011400 */
[----:B------:R-:W-:Y:S01]  /*cde0*/  @P1 IMAD.MOV.U32 R4, RZ, RZ, R0 ;  /* 0x000000ffff041224 */ /* 0x000fe200078e0000 */
[----:B------:R-:W-:Y:S05]  /*cdf0*/  @P0 BRA `(.L_x_34) ;  /* 0x0000004000000947 */ /* 0x000fea0003800000 */
[----:B-1----:R-:W-:Y:S05]  /*ce00*/  @!P1 BRA `(.L_x_34) ;  /* 0x0000003000009947 */ /* 0x002fea0003800000 */
[----:B------:R1:W2:Y:S04]  /*ce10*/  LDG.E R0, [R6.64] ;  /* 0x0000000406007981 */ /* 0x0002a8000c1e1900 */
[----:B-1----:R-:W2:Y:S02]  /*ce20*/  LDG.E R6, [R6.64+0x4] ;  /* 0x0000040406067981 */ /* 0x002ea4000c1e1900 */
[----:B--2--5:R-:W-:-:S02]  /*ce30*/  IADD3 R13, -R0, R6, RZ ;  /* 0x00000006000d7210 */ /* 0x024fc40007ffe1ff */
.L_x_34:
[----:B-1----:R-:W1:Y:S01]  /*ce40*/  S2R R11, SR_TID.X ;  /* 0x00000000000b7919 */ /* 0x002e620000002100 */
[----:B------:R-:W-:Y:S01]  /*ce50*/  SHF.R.S32.HI R0, RZ, 0x1f, R8 ;  /* 0x0000001fff007819 */ /* 0x000fe20000011408 */
[----:B------:R-:W-:Y:S01]  /*ce60*/  BSSY B0, `(.L_x_35) ;  /* 0x0000028000007945 */ /* 0x000fe20003800000 */
[----:B------:R-:W-:-:S02]  /*ce70*/  SEL R10, R8, RZ, !P1 ;  /* 0x000000ff080a7207 */ /* 0x000fc40004800000 */
[----:B------:R-:W-:Y:S02]  /*ce80*/  SEL R12, R0, RZ, !P1 ;  /* 0x000000ff000c7207 */ /* 0x000fe40004800000 */
[----:B-1----:R-:W-:-:S13]  /*ce90*/  ISETP.GE.AND P0, PT, R11, 0x80, PT ;  /* 0x000000800b00780c */ /* 0x002fda0003f06270 */
[----:B------:R-:W-:Y:S05]  /*cea0*/  @P0 BRA `(.L_x_36) ;  /* 0x0000023000000947 */ /* 0x000fea0003800000 */
[----:B------:R-:W1:Y:S01]  /*ceb0*/  S2R R9, SR_CTAID.X ;  /* 0x0000000000097919 */ /* 0x000e620000002500 */
[----:B-----5:R-:W-:Y:S01]  /*cec0*/  IMAD R0, R13, c[0x0][0x4e8], RZ ;  /* 0x00013a000d007a24 */ /* 0x020fe200078e02ff */
[----:B-1----:R-:W-:-:S04]  /*ced0*/  LEA R9, R9, R11, 0x7 ;  /* 0x0000000b09097211 */ /* 0x002fc800078e38ff */
[----:B------:R-:W-:-:S13]  /*cee0*/  ISETP.GE.AND P0, PT, R9, R0, PT ;  /* 0x000000000900720c */ /* 0x000fda0003f06270 */
[----:B------:R-:W-:Y:S05]  /*cef0*/  @P0 BRA `(.L_x_36) ;  /* 0x000001e000000947 */ /* 0x000fea0003800000 */
[----:B------:R-:W1:Y:S01]  /*cf00*/  S2R R8, SR_CTAID.Y ;  /* 0x0000000000087919 */ /* 0x000e620000002600 */
[----:B------:R-:W-:Y:S01]  /*cf10*/  MOV R0, c[0x0][0x4e8] ;  /* 0x00013a0000007a02 */ /* 0x000fe20000000f00 */
[----:B------:R-:W-:Y:S01]  /*cf20*/  IMAD.MOV.U32 R3, RZ, RZ, R5 ;  /* 0x000000ffff037224 */ /* 0x000fe200078e0005 */
[----:B------:R-:W-:Y:S02]  /*cf30*/  MOV R2, R4 ;  /* 0x0000000400027202 */ /* 0x000fe40000000f00 */
[----:B------:R-:W-:-:S13]  /*cf40*/  ISETP.NE.AND P0, PT, R0, 0x1, PT ;  /* 0x000000010000780c */ /* 0x000fda0003f05270 */
[----:B------:R-:W-:Y:S01]  /*cf50*/  @P0 IMAD.HI.U32 R7, R9, c[0x0][0x4ec], RZ ;  /* 0x00013b0009070a27 */ /* 0x000fe200078e00ff */
[----:B-1----:R-:W-:-:S03]  /*cf60*/  SHF.R.S32.HI R0, RZ, 0x1f, R8 ;  /* 0x0000001fff007819 */ /* 0x002fc60000011408 */
[----:B------:R-:W-:-:S04]  /*cf70*/  IMAD.WIDE.U32 R2, R8, c[0x0][0x490], R2 ;  /* 0x0001240008027a25 */ /* 0x000fc800078e0002 */
[----:B------:R-:W-:Y:S02]  /*cf80*/  IMAD R6, R0, c[0x0][0x490], RZ ;  /* 0x0001240000067a24 */ /* 0x000fe400078e02ff */
[----:B------:R-:W-:Y:S01]  /*cf90*/  IMAD.MOV.U32 R0, RZ, RZ, R9 ;  /* 0x000000ffff007224 */ /* 0x000fe200078e0009 */
[----:B------:R-:W-:Y:S01]  /*cfa0*/  @P0 SHF.R.U32.HI R0, RZ, c[0x0][0x4f0], R7 ;  /* 0x00013c00ff000a19 */ /* 0x000fe20000011607 */
[----:B------:R-:W-:Y:S02]  /*cfb0*/  IMAD R6, R8, c[0x0][0x494], R6 ;  /* 0x0001250008067a24 */ /* 0x000fe400078e0206 */
[----:B------:R-:W-:Y:S01]  /*cfc0*/  IMAD R8, R12, c[0x0][0x498], RZ ;  /* 0x000126000c087a24 */ /* 0x000fe200078e02ff */
[----:B------:R-:W-:Y:S01]  /*cfd0*/  IADD3 R7, -R0, RZ, RZ ;  /* 0x000000ff00077210 */ /* 0x000fe20007ffe1ff */
[----:B------:R-:W-:Y:S02]  /*cfe0*/  IMAD.IADD R3, R6, 0x1, R3 ;  /* 0x0000000106037824 */ /* 0x000fe400078e0203 */
[----:B------:R-:W-:-:S02]  /*cff0*/  IMAD R8, R10, c[0x0][0x49c], R8 ;  /* 0x000127000a087a24 */ /* 0x000fc400078e0208 */
[----:B------:R-:W-:Y:S01]  /*d000*/  IMAD R6, R7, c[0x0][0x4e8], R9 ;  /* 0x00013a0007067a24 */ /* 0x000fe200078e0209 */
[----:B------:R-:W-:Y:S01]  /*d010*/  SHF.R.S32.HI R9, RZ, 0x1f, R0 ;  /* 0x0000001fff097819 */ /* 0x000fe20000011400 */
[----:B------:R-:W-:-:S03]  /*d020*/  IMAD.WIDE.U32 R2, R10, c[0x0][0x498], R2 ;  /* 0x000126000a027a25 */ /* 0x000fc600078e0002 */
[----:B------:R-:W-:Y:S02]  /*d030*/  SHF.R.S32.HI R7, RZ, 0x1f, R6 ;  /* 0x0000001fff077819 */ /* 0x000fe40000011406 */
[----:B------:R-:W-:-:S03]  /*d040*/  IADD3 R2, P0, R0, R2, RZ ;  /* 0x0000000200027210 */ /* 0x000fc60007f1e0ff */
[----:B------:R-:W-:Y:S01]  /*d050*/  IMAD R0, R7, c[0x0][0x488], RZ ;  /* 0x0001220007007a24 */ /* 0x000fe200078e02ff */
[----:B------:R-:W-:-:S03]  /*d060*/  IADD3.X R3, R9, R3, R8, P0, !PT ;  /* 0x0000000309037210 */ /* 0x000fc600007fe408 */
[C---:B------:R-:W-:Y:S02]  /*d070*/  IMAD R0, R6.reuse, c[0x0][0x48c], R0 ;  /* 0x0001230006007a24 */ /* 0x040fe400078e0200 */
[----:B------:R-:W-:-:S05]  /*d080*/  IMAD.WIDE.U32 R2, R6, c[0x0][0x488], R2 ;  /* 0x0001220006027a25 */ /* 0x000fca00078e0002 */
[----:B------:R-:W-:Y:S02]  /*d090*/  IADD3 R0, R3, R0, RZ ;  /* 0x0000000003007210 */ /* 0x000fe40007ffe0ff */
[----:B------:R-:W-:-:S04]  /*d0a0*/  LEA R6, P0, R2, c[0x0][0x450], 0x2 ;  /* 0x0001140002067a11 */ /* 0x000fc800078010ff */
[----:B------:R-:W-:Y:S02]  /*d0b0*/  LEA.HI.X R7, R2, c[0x0][0x454], R0, 0x2, P0 ;  /* 0x0001150002077a11 */ /* 0x000fe400000f1400 */
[----:B------:R-:W-:-:S05]  /*d0c0*/  MOV R0, 0xff800000 ;  /* 0xff80000000007802 */ /* 0x000fca0000000f00 */
[----:B------:R1:W-:Y:S02]  /*d0d0*/  STG.E [R6.64], R0 ;  /* 0x0000000006007986 */ /* 0x0003e4000c101904 */
.L_x_36:
[----:B------:R-:W-:Y:S05]  /*d0e0*/  BSYNC B0 ;  /* 0x0000000000007941 */ /* 0x000fea0003800000 */
.L_x_35:
[----:B-1----:R-:W1:Y:S01]  /*d0f0*/  S2R R6, SR_CTAID.Y ;  /* 0x0000000000067919 */ /* 0x002e620000002600 */
[----:B------:R-:W-:Y:S01]  /*d100*/  IMAD R0, R5, c[0x0][0x3a0], RZ ;  /* 0x0000e80005007a24 */ /* 0x000fe200078e02ff */
[----:B------:R-:W-:Y:S01]  /*d110*/  SHF.R.S32.HI R5, RZ, 0x1f, R11 ;  /* 0x0000001fff057819 */ /* 0x000fe2000001140b */
[C---:B------:R-:W-:Y:S01]  /*d120*/  IMAD.WIDE.U32 R2, R4.reuse, c[0x0][0x3a0], RZ ;  /* 0x0000e80004027a25 */ /* 0x040fe200078e00ff */
[----:B------:R-:W2:Y:S01]  /*d130*/  S2R R9, SR_CTAID.X ;  /* 0x0000000000097919 */ /* 0x000ea20000002500 */
[----:B------:R-:W-:Y:S01]  /*d140*/  MOV R8, c[0x0][0x4e8] ;  /* 0x00013a0000087a02 */ /* 0x000fe20000000f00 */
[----:B------:R-:W-:Y:S01]  /*d150*/  BSSY B0, `(.L_x_37) ;  /* 0x000003c000007945 */ /* 0x000fe20003800000 */
[----:B------:R-:W-:Y:S01]  /*d160*/  LEA.HI R5, R5, R11, RZ, 0x3 ;  /* 0x0000000b05057211 */ /* 0x000fe200078f18ff */
[----:B------:R-:W-:Y:S01]  /*d170*/  IMAD R0, R4, c[0x0][0x3a4], R0 ;  /* 0x0000e90004007a24 */ /* 0x000fe200078e0200 */
[----:B------:R-:W-:Y:S01]  /*d180*/  ISETP.NE.AND P0, PT, R8, 0x1, PT ;  /* 0x000000010800780c */ /* 0x000fe20003f05270 */
[----:B-----5:R-:W-:Y:S01]  /*d190*/  IMAD R13, R13, c[0x0][0x4e8], RZ ;  /* 0x00013a000d0d7a24 */ /* 0x020fe200078e02ff */
[----:B------:R-:W-:-:S02]  /*d1a0*/  LOP3.LUT R4, R5, 0xfffffff8, RZ, 0xc0, !PT ;  /* 0xfffffff805047812 */ /* 0x000fc400078ec0ff */
[----:B------:R-:W-:-:S03]  /*d1b0*/  IADD3 R3, R3, R0, RZ ;  /* 0x0000000003037210 */ /* 0x000fc60007ffe0ff */
[----:B------:R-:W-:Y:S01]  /*d1c0*/  IMAD.IADD R8, R11, 0x1, -R4 ;  /* 0x000000010b087824 */ /* 0x000fe200078e0a04 */
[----:B------:R-:W-:-:S04]  /*d1d0*/  SHF.R.S32.HI R11, RZ, 0x3, R5 ;  /* 0x00000003ff0b7819 */ /* 0x000fc80000011405 */
[-C--:B------:R-:W-:Y:S02]  /*d1e0*/  LEA R4, R8, R11.reuse, 0x5 ;  /* 0x0000000b08047211 */ /* 0x080fe400078e28ff */
[----:B-1----:R-:W-:Y:S01]  /*d1f0*/  SHF.R.S32.HI R7, RZ, 0x1f, R6 ;  /* 0x0000001fff077819 */ /* 0x002fe20000011406 */
[----:B------:R-:W-:Y:S01]  /*d200*/  IMAD.WIDE.U32 R2, R6, c[0x0][0x3e8], R2 ;  /* 0x0000fa0006027a25 */ /* 0x000fe200078e0002 */
[----:B--2---:R-:W-:-:S03]  /*d210*/  LEA R11, R9, R11, 0x7 ;  /* 0x0000000b090b7211 */ /* 0x004fc600078e38ff */
[----:B------:R-:W-:Y:S02]  /*d220*/  IMAD R0, R7, c[0x0][0x3e8], RZ ;  /* 0x0000fa0007007a24 */ /* 0x000fe400078e02ff */
[----:B------:R-:W-:Y:S02]  /*d230*/  IMAD R4, R9, 0x80, R4 ;  /* 0x0000008009047824 */ /* 0x000fe400078e0204 */
[----:B------:R-:W-:Y:S02]  /*d240*/  IMAD R0, R6, c[0x0][0x3ec], R0 ;  /* 0x0000fb0006007a24 */ /* 0x000fe400078e0200 */
[----:B------:R-:W-:-:S03]  /*d250*/  @P0 IMAD.HI.U32 R5, R4, c[0x0][0x4ec], RZ ;  /* 0x00013b0004050a27 */ /* 0x000fc600078e00ff */
[----:B------:R-:W-:Y:S01]  /*d260*/  IADD3 R3, R0, R3, RZ ;  /* 0x0000000300037210 */ /* 0x000fe20007ffe0ff */
[----:B------:R-:W-:Y:S01]  /*d270*/  IMAD R6, R12, c[0x0][0x3f0], RZ ;  /* 0x0000fc000c067a24 */ /* 0x000fe200078e02ff */
[----:B------:R-:W-:Y:S02]  /*d280*/  MOV R0, R4 ;  /* 0x0000000400007202 */ /* 0x000fe40000000f00 */
[----:B------:R-:W-:Y:S01]  /*d290*/  @P0 SHF.R.U32.HI R0, RZ, c[0x0][0x4f0], R5 ;  /* 0x00013c00ff000a19 */ /* 0x000fe20000011605 */
[C---:B------:R-:W-:Y:S02]  /*d2a0*/  IMAD R7, R10.reuse, c[0x0][0x3f4], R6 ;  /* 0x0000fd000a077a24 */ /* 0x040fe400078e0206 */
[----:B------:R-:W-:Y:S01]  /*d2b0*/  IMAD.WIDE.U32 R2, R10, c[0x0][0x3f0], R2 ;  /* 0x0000fc000a027a25 */ /* 0x000fe200078e0002 */
[----:B------:R-:W-:-:S03]  /*d2c0*/  SHF.R.S32.HI R6, RZ, 0x1f, R0 ;  /* 0x0000001fff067819 */ /* 0x000fc60000011400 */
[----:B------:R-:W-:Y:S01]  /*d2d0*/  IMAD.MOV R5, RZ, RZ, -R0 ;  /* 0x000000ffff057224 */ /* 0x000fe200078e0a00 */
[----:B------:R-:W-:Y:S01]  /*d2e0*/  IADD3 R3, R3, R7, RZ ;  /* 0x0000000703037210 */ /* 0x000fe20007ffe0ff */
[----:B------:R-:W-:Y:S02]  /*d2f0*/  IMAD R6, R6, c[0x0][0x3e0], RZ ;  /* 0x0000f80006067a24 */ /* 0x000fe400078e02ff */
[----:B------:R-:W-:Y:S02]  /*d300*/  IMAD R5, R5, c[0x0][0x4e8], R4 ;  /* 0x00013a0005057a24 */ /* 0x000fe400078e0204 */
[----:B------:R-:W-:-:S03]  /*d310*/  IMAD.WIDE.U32 R2, R0, c[0x0][0x3e0], R2 ;  /* 0x0000f80000027a25 */ /* 0x000fc600078e0002 */
[----:B------:R-:W-:Y:S01]  /*d320*/  SHF.R.S32.HI R4, RZ, 0x1f, R5 ;  /* 0x0000001fff047819 */ /* 0x000fe20000011405 */
[----:B------:R-:W-:-:S05]  /*d330*/  IMAD R0, R0, c[0x0][0x3e4], R6 ;  /* 0x0000f90000007a24 */ /* 0x000fca00078e0206 */
[----:B------:R-:W-:Y:S01]  /*d340*/  IADD3 R3, R3, R0, RZ ;  /* 0x0000000003037210 */ /* 0x000fe20007ffe0ff */
[----:B------:R-:W-:-:S04]  /*d350*/  IMAD R0, R4, c[0x0][0x3d8], RZ ;  /* 0x0000f60004007a24 */ /* 0x000fc800078e02ff */
[C---:B------:R-:W-:Y:S02]  /*d360*/  IMAD R0, R5.reuse, c[0x0][0x3dc], R0 ;  /* 0x0000f70005007a24 */ /* 0x040fe400078e0200 */
[----:B------:R-:W-:-:S04]  /*d370*/  IMAD.WIDE.U32 R2, R5, c[0x0][0x3d8], R2 ;  /* 0x0000f60005027a25 */ /* 0x000fc800078e0002 */
[----:B------:R-:W-:Y:S01]  /*d380*/  IMAD.IADD R0, R3, 0x1, R0 ;  /* 0x0000000103007824 */ /* 0x000fe200078e0200 */
[----:B------:R-:W-:-:S04]  /*d390*/  LEA R14, P0, R2, c[0x0][0x380], 0x1 ;  /* 0x0000e000020e7a11 */ /* 0x000fc800078008ff */
[----:B------:R-:W-:Y:S02]  /*d3a0*/  LEA.HI.X R12, R2, c[0x0][0x384], R0, 0x1, P0 ;  /* 0x0000e100020c7a11 */ /* 0x000fe400000f0c00 */
[----:B------:R-:W-:Y:S01]  /*d3b0*/  ISETP.GE.AND P0, PT, R11, R13, PT ;  /* 0x0000000d0b00720c */ /* 0x000fe20003f06270 */
[----:B------:R1:W2:Y:S01]  /*d3c0*/  SHFL.IDX PT, R2, R14, RZ, 0x181f ;  /* 0x00181fff0e027589 */ /* 0x0002a200000e0000 */
[----:B------:R-:W-:-:S03]  /*d3d0*/  SHF.L.U32 R0, R8, 0x3, RZ ;  /* 0x0000000308007819 */ /* 0x000fc600000006ff */
[----:B------:R1:W3:Y:S01]  /*d3e0*/  SHFL.IDX PT, R3, R12, RZ, 0x181f ;  /* 0x00181fff0c037589 */ /* 0x0002e200000e0000 */
[C---:B------:R-:W-:Y:S02]  /*d3f0*/  IADD3 R9, R0.reuse, 0x40, RZ ;  /* 0x0000004000097810 */ /* 0x040fe40007ffe0ff */
[----:B------:R-:W-:-:S05]  /*d400*/  IADD3 R10, R0, 0x80, RZ ;  /* 0x00000080000a7810 */ /* 0x000fca0007ffe0ff */
[----:B------:R-:W-:Y:S05]  /*d410*/  @P0 BRA `(.L_x_38) ;  /* 0x000000f000000947 */ /* 0x000fea0003800000 */
        /* <DEDUP_REMOVED lines=10> */
[----:B------:R2:W-:Y:S02]  /*d4c0*/  @!P2 ST.E.128 [R6.64], RZ ;  /* 0x000000ff0600a985 */ /* 0x0005e4000c101d04 */
[----:B------:R-:W-:-:S04]  /*d4d0*/  @!P1 IMAD.WIDE R4, R5, 0x2, R2 ;  /* 0x0000000205049825 */ /* 0x000fc800078e0202 */
[----:B------:R-:W-:Y:S01]  /*d4e0*/  @!P0 IMAD.WIDE R2, R8, 0x2, R2 ;  /* 0x0000000208028825 */ /* 0x000fe200078e0202 */
[----:B------:R2:W-:Y:S04]  /*d4f0*/  @!P1 ST.E.128 [R4.64], RZ ;  /* 0x000000ff04009985 */ /* 0x0005e8000c101d04 */
[----:B------:R2:W-:Y:S02]  /*d500*/  @!P0 ST.E.128 [R2.64], RZ ;  /* 0x000000ff02008985 */ /* 0x0005e4000c101d04 */
.L_x_38:
[----:B------:R-:W-:Y:S05]  /*d510*/  BSYNC B0 ;  /* 0x0000000000007941 */ /* 0x000fea0003800000 */
.L_x_37:
[----:B--2---:R-:W-:Y:S01]  /*d520*/  IADD3 R4, R11, 0x20, RZ ;  /* 0x000000200b047810 */ /* 0x004fe20007ffe0ff */
[----:B---3--:R2:W3:Y:S01]  /*d530*/  SHFL.IDX PT, R3, R12, 0x1, 0x181f ;  /* 0x00381f000c037f89 */ /* 0x0084e200000e0000 */
[----:B------:R-:W-:Y:S02]  /*d540*/  BSSY B0, `(.L_x_39) ;  /* 0x0000013000007945 */ /* 0x000fe40003800000 */
[----:B------:R-:W-:Y:S01]  /*d550*/  ISETP.GE.AND P0, PT, R4, R13, PT ;  /* 0x0000000d0400720c */ /* 0x000fe20003f06270 */
[----:B------:R2:W4:-:S12]  /*d560*/  SHFL.IDX PT, R2, R14, 0x1, 0x181f ;  /* 0x00381f000e027f89 */ /* 0x00051800000e0000 */
[----:B------:R-:W-:Y:S05]  /*d570*/  @P0 BRA `(.L_x_40) ;  /* 0x000000f000000947 */ /* 0x000fea0003800000 */
[----:B------:R-:W-:Y:S02]  /*d580*/  ISETP.GE.AND P1, PT, R9, c[0x0][0x3c8], PT ;  /* 0x0000f20009007a0c */ /* 0x000fe40003f26270 */
[----:B------:R-:W-:Y:S02]  /*d590*/  ISETP.GE.AND P0, PT, R10, c[0x0][0x3c8], PT ;  /* 0x0000f2000a007a0c */ /* 0x000fe40003f06270 */
[----:B------:R-:W-:-:S09]  /*d5a0*/  ISETP.GE.AND P2, PT, R0, c[0x0][0x3c8], PT ;  /* 0x0000f20000007a0c */ /* 0x000fd20003f46270 */
[----:B------:R-:W-:Y:S02]  /*d5b0*/  @!P1 SHF.R.S32.HI R5, RZ, 0x1f, R9 ;  /* 0x0000001fff059819 */ /* 0x000fe40000011409 */
[----:B------:R-:W-:Y:S02]  /*d5c0*/  @!P0 SHF.R.S32.HI R4, RZ, 0x1f, R10 ;  /* 0x0000001fff048819 */ /* 0x000fe4000001140a */
[----:B------:R-:W-:Y:S01]  /*d5d0*/  @!P1 LEA.HI R5, R5, R9, RZ, 0x3 ;  /* 0x0000000905059211 */ /* 0x000fe200078f18ff */
[--C-:B---34-:R-:W-:Y:S01]  /*d5e0*/  @!P2 IMAD.WIDE R6, R0, 0x2, R2.reuse ;  /* 0x000000020006a825 */ /* 0x118fe200078e0202 */
        /* <DEDUP_REMOVED lines=8> */
.L_x_40:
[----:B------:R-:W-:Y:S05]  /*d670*/  BSYNC B0 ;  /* 0x0000000000007941 */ /* 0x000fea0003800000 */
.L_x_39:
[----:B---3--:R-:W-:Y:S01]  /*d680*/  IADD3 R4, R11, 0x40, RZ ;  /* 0x000000400b047810 */ /* 0x008fe20007ffe0ff */
[----:B------:R3:W1:Y:S01]  /*d690*/  SHFL.IDX PT, R3, R12, 0x2, 0x181f ;  /* 0x00581f000c037f89 */ /* 0x00066200000e0000 */
[----:B------:R-:W-:Y:S02]  /*d6a0*/  BSSY B0, `(.L_x_41) ;  /* 0x0000013000007945 */ /* 0x000fe40003800000 */
[----:B------:R-:W-:Y:S01]  /*d6b0*/  ISETP.GE.AND P0, PT, R4, R13, PT ;  /* 0x0000000d0400720c */ /* 0x000fe20003f06270 */
[----:B----4-:R3:W4:-:S12]  /*d6c0*/  SHFL.IDX PT, R2, R14, 0x2, 0x181f ;  /* 0x00581f000e027f89 */ /* 0x01071800000e0000 */
[----:B------:R-:W-:Y:S05]  /*d6d0*/  @P0 BRA `(.L_x_42) ;  /* 0x000000f000000947 */ /* 0x000fea0003800000 */
[----:B------:R-:W-:Y:S02]  /*d6e0*/  ISETP.GE.AND P1, PT, R9, c[0x0][0x3c8], PT ;  /* 0x0000f20009007a0c */ /* 0x000fe40003f26270 */
        /* <DEDUP_REMOVED lines=14> */
.L_x_42:
[----:B------:R-:W-:Y:S05]  /*d7d0*/  BSYNC B0 ;  /* 0x0000000000007941 */ /* 0x000fea0003800000 */
.L_x_41:
[----:B-1----:R-:W-:Y:S01]  /*d7e0*/  IADD3 R4, R11, 0x60, RZ ;  /* 0x000000600b047810 */ /* 0x002fe20007ffe0ff */
[----:B------:R1:W2:Y:S03]  /*d7f0*/  SHFL.IDX PT, R3, R12, 0x3, 0x181f ;  /* 0x00781f000c037f89 */ /* 0x0002a600000e0000 */
[----:B------:R-:W-:Y:S01]  /*d800*/  ISETP.GE.AND P0, PT, R4, R13, PT ;  /* 0x0000000d0400720c */ /* 0x000fe20003f06270 */
[----:B----4-:R1:W4:-:S12]  /*d810*/  SHFL.IDX PT, R2, R14, 0x3, 0x181f ;  /* 0x00781f000e027f89 */ /* 0x01031800000e0000 */
[----:B------:R-:W-:Y:S05]  /*d820*/  @P0 EXIT ;  /* 0x000000000000094d */ /* 0x000fea0003800000 */
[----:B------:R-:W-:Y:S02]  /*d830*/  ISETP.GE.AND P0, PT, R9, c[0x0][0x3c8], PT ;  /* 0x0000f20009007a0c */ /* 0x000fe40003f06270 */
[----:B------:R-:W-:-:S11]  /*d840*/  ISETP.GE.AND P1, PT, R0, c[0x0][0x3c8], PT ;  /* 0x0000f20000007a0c */ /* 0x000fd60003f26270 */
[----:B------:R-:W-:Y:S02]  /*d850*/  @!P0 SHF.R.S32.HI R4, RZ, 0x1f, R9 ;  /* 0x0000001fff048819 */ /* 0x000fe40000011409 */
[----:B--2-4-:R-:W-:Y:S02]  /*d860*/  @!P1 IMAD.WIDE R6, R0, 0x2, R2 ;  /* 0x0000000200069825 */ /* 0x014fe400078e0202 */
[----:B------:R-:W-:-:S03]  /*d870*/  @!P0 LEA.HI R4, R4, R9, RZ, 0x3 ;  /* 0x0000000904048211 */ /* 0x000fc600078f18ff */
[----:B------:R2:W-:Y:S01]  /*d880*/  @!P1 ST.E.128 [R6.64], RZ ;  /* 0x000000ff06009985 */ /* 0x0005e2000c101d04 */
[----:B------:R-:W-:-:S05]  /*d890*/  @!P0 LOP3.LUT R4, R4, 0xfffffff8, RZ, 0xc0, !PT ;  /* 0xfffffff804048812 */ /* 0x000fca00078ec0ff */
[----:B------:R-:W-:-:S05]  /*d8a0*/  @!P0 IMAD.WIDE R4, R4, 0x2, R2 ;  /* 0x0000000204048825 */ /* 0x000fca00078e0202 */
[----:B------:R2:W-:Y:S01]  /*d8b0*/  @!P0 ST.E.128 [R4.64], RZ ;  /* 0x000000ff04008985 */ /* 0x0005e2000c101d04 */
[----:B------:R-:W-:-:S13]  /*d8c0*/  ISETP.GE.AND P0, PT, R10, c[0x0][0x3c8], PT ;  /* 0x0000f2000a007a0c */ /* 0x000fda0003f06270 */
[----:B------:R-:W-:Y:S05]  /*d8d0*/  @P0 EXIT ;  /* 0x000000000000094d */ /* 0x000fea0003800000 */
[----:B------:R-:W-:-:S04]  /*d8e0*/  SHF.R.S32.HI R0, RZ, 0x1f, R10 ;  /* 0x0000001fff007819 */ /* 0x000fc8000001140a */
[----:B------:R-:W-:-:S04]  /*d8f0*/  LEA.HI R0, R0, R10, RZ, 0x3 ;  /* 0x0000000a00007211 */ /* 0x000fc800078f18ff */
[----:B------:R-:W-:-:S05]  /*d900*/  LOP3.LUT R0, R0, 0xfffffff8, RZ, 0xc0, !PT ;  /* 0xfffffff800007812 */ /* 0x000fca00078ec0ff */
[----:B------:R-:W-:-:S05]  /*d910*/  IMAD.WIDE R2, R0, 0x2, R2 ;  /* 0x0000000200027825 */ /* 0x000fca00078e0202 */
[----:B------:R-:W-:Y:S01]  /*d920*/  ST.E.128 [R2.64], RZ ;  /* 0x000000ff02007985 */ /* 0x000fe2000c101d04 */
[----:B------:R-:W-:Y:S05]  /*d930*/  EXIT ;  /* 0x000000000000794d */ /* 0x000fea0003800000 */
.L_x_43:
        /* <DEDUP_REMOVED lines=12> */
.L_x_2567:


//--------------------- .text._ZN7cutlass13device_kernelIN5flash19enable_sm80_to_sm89INS1_16FlashAttnFwdSm80INS1_25CollectiveMainloopFwdSm80ILi8ELi1ELb0EN4cute5tupleIJNS5_1CILi128EEENS7_ILi64EEENS7_ILi192EEEEEELi192ENS_6half_tEfNS_4arch4Sm80ELb0ELb0ELb1ELb1ELb0ELb1ELb1ELb0EEENS1_21CollectiveEpilogueFwdINS6_IJS8_SA_S9_EEENS6_IJNS7_ILi1EEESI_SI_EEESC_SE_Li256ELb1ELb1ELb0ELb0EEENS1_19SingleTileSchedulerILb1ELb0ELb1ELi128EEEEEEEEEvNT_6ParamsE --------------------------
	.section	.text._ZN7cutlass13device_kernelIN5flash19enable_sm80_to_sm89INS1_16FlashAttnFwdSm80INS1_25CollectiveMainloopFwdSm80ILi8ELi1ELb0EN4cute5tupleIJNS5_1CILi128EEENS7_ILi64EEENS7_ILi192EEEEEELi192ENS_6half_tEfNS_4arch4Sm80ELb0ELb0ELb1ELb1ELb0ELb1ELb1ELb0EEENS1_21CollectiveEpilogueFwdINS6_IJS8_SA_S9_EEENS6_IJNS7_ILi1EEESI_SI_EEESC_SE_Li256ELb1ELb1ELb0ELb0EEENS1_19SingleTileSchedulerILb1ELb0ELb1ELi128EEEEEEEEEvNT_6ParamsE,"ax",@progbits
	.sectioninfo	@"SHI_REGISTERS=250"
	.align	128
.text._ZN7cutlass13device_kernelIN5flash19enable_sm80_to_sm89INS1_16FlashAttnFwdSm80INS1_25CollectiveMainloopFwdSm80ILi8ELi1ELb0EN4cute5tupleIJNS5_1CILi128EEENS7_ILi64EEENS7_ILi192EEEEEELi192ENS_6half_tEfNS_4arch4Sm80ELb0ELb0ELb1ELb1ELb0ELb1ELb1ELb0EEENS1_21CollectiveEpilogueFwdINS6_IJS8_SA_S9_EEENS6_IJNS7_ILi1EEESI_SI_EEESC_SE_Li256ELb1ELb1ELb0ELb0EEENS1_19SingleTileSchedulerILb1ELb0ELb1ELi128EEEEEEEEEvNT_6ParamsE:
        .type           _ZN7cutlass13device_kernelIN5flash19enable_sm80_to_sm89INS1_16FlashAttnFwdSm80INS1_25CollectiveMainloopFwdSm80ILi8ELi1ELb0EN4cute5tupleIJNS5_1CILi128EEENS7_ILi64EEENS7_ILi192EEEEEELi192ENS_6half_tEfNS_4arch4Sm80ELb0ELb0ELb1ELb1ELb0ELb1ELb1ELb0EEENS1_21CollectiveEpilogueFwdINS6_IJS8_SA_S9_EEENS6_IJNS7_ILi1EEESI_SI_EEESC_SE_Li256ELb1ELb1ELb0ELb0EEENS1_19SingleTileSchedulerILb1ELb0ELb1ELi128EEEEEEEEEvNT_6ParamsE,@function
        .size           _ZN7cutlass13device_kernelIN5flash19enable_sm80_to_sm89INS1_16FlashAttnFwdSm80INS1_25CollectiveMainloopFwdSm80ILi8ELi1ELb0EN4cute5tupleIJNS5_1CILi128EEENS7_ILi64EEENS7_ILi192EEEEEELi192ENS_6half_tEfNS_4arch4Sm80ELb0ELb0ELb1ELb1ELb0ELb1ELb1ELb0EEENS1_21CollectiveEpilogueFwdINS6_IJS8_SA_S9_EEENS6_IJNS7_ILi1EEESI_SI_EEESC_SE_Li256ELb1ELb1ELb0ELb0EEENS1_19SingleTileSchedulerILb1ELb0ELb1ELi128EEEEEEEEEvNT_6ParamsE,(.L_x_2568 - _ZN7cutlass13device_kernelIN5flash19enable_sm80_to_sm89INS1_16FlashAttnFwdSm80INS1_25CollectiveMainloopFwdSm80ILi8ELi1ELb0EN4cute5tupleIJNS5_1CILi128EEENS7_ILi64EEENS7_ILi192EEEEEELi192ENS_6half_tEfNS_4arch4Sm80ELb0ELb0ELb1ELb1ELb0ELb1ELb1ELb0EEENS1_21CollectiveEpilogueFwdINS6_IJS8_SA_S9_EEENS6_IJNS7_ILi1EEESI_SI_EEESC_SE_Li256ELb1ELb1ELb0ELb0EEENS1_19SingleTileSchedulerILb1ELb0ELb1ELi128EEEEEEEEEvNT_6ParamsE)
        .other          _ZN7cutlass13device_kernelIN5flash19enable_sm80_to_sm89INS1_16FlashAttnFwdSm80INS1_25CollectiveMainloopFwdSm80ILi8ELi1ELb0EN4cute5tupleIJNS5_1CILi128EEENS7_ILi64EEENS7_ILi192EEEEEELi192ENS_6half_tEfNS_4arch4Sm80ELb0ELb0ELb1ELb1ELb0ELb1ELb1ELb0EEENS1_21CollectiveEpilogueFwdINS6_IJS8_SA_S9_EEENS6_IJNS7_ILi1EEESI_SI_EEESC_SE_Li256ELb1ELb1ELb0ELb0EEENS1_19SingleTileSchedulerILb1ELb0ELb1ELi128EEEEEEEEEvNT_6ParamsE,@"STO_CUDA_ENTRY STV_DEFAULT"
_ZN7cutlass13device_kernelIN5flash19enable_sm80_to_sm89INS1_16FlashAttnFwdSm80INS1_25CollectiveMainloopFwdSm80ILi8ELi1ELb0EN4cute5tupleIJNS5_1CILi128EEENS7_ILi64EEENS7_ILi192EEEEEELi192ENS_6half_tEfNS_4arch4Sm80ELb0ELb0ELb1ELb1ELb0ELb1ELb1ELb0EEENS1_21CollectiveEpilogueFwdINS6_IJS8_SA_S9_EEENS6_IJNS7_ILi1EEESI_SI_EEESC_SE_Li256ELb1ELb1ELb0ELb0EEENS1_19SingleTileSchedulerILb1ELb0ELb1ELi128EEEEEEEEEvNT_6ParamsE:
[----:B------:R-:W-:Y:S02]  /*0000*/  MOV R1, c[0x0][0x28] ;  /* 0x00000a0000017a02 */ /* 0x000fe40000000f00 */
[----:B------:R-:W1:Y:S01]  /*0010*/  S2R R79, SR_TID.X ;  /* 0x00000000004f7919 */ /* 0x000e620000002100 */
[----:B------:R-:W-:Y:S01]  /*0020*/  MOV R5, 0x4 ;  /* 0x0000000400057802 */ /* 0x000fe20000000f00 */
[----:B------:R-:W-:Y:S02]  /*0030*/  ULDC.64 UR6, c[0x0][0x118] ;  /* 0x0000460000067ab9 */ /* 0x000fe40000000a00 */
        /* <DEDUP_REMOVED lines=12> */
.L_x_45:
        /* <DEDUP_REMOVED lines=8> */
.L_x_47:
[----:B------:R-:W-:-:S05]  /*0180*/  MOV R3, c[0x0][0x54c] ;  /* 0x0001530000037a02 */ /* 0x000fca0000000f00 */
.L_x_46:
[----:B-----5:R-:W-:Y:S01]  /*0190*/  IMAD R3, R3, c[0x0][0x548], RZ ;  /* 0x0001520003037a24 */ /* 0x020fe200078e02ff */
[----:B------:R-:W-:-:S04]  /*01a0*/  SHF.L.U32 R0, R80, 0x7, RZ ;  /* 0x0000000750007819 */ /* 0x000fc800000006ff */
[----:B------:R-:W-:-:S04]  /*01b0*/  ISETP.GE.AND P0, PT, R0, R3, PT ;  /* 0x000000030000720c */ /* 0x000fc80003f06270 */
[----:B------:R-:W-:Y:S01]  /*01c0*/  SEL R208, R208, 0xffffffff, !P0 ;  /* 0xffffffffd0d07807 */ /* 0x000fe20004000000 */
[----:B------:R-:W-:Y:S05]  /*01d0*/  BRA `(.L_x_48) ;  /* 0x0000012000007947 */ /* 0x000fea0003800000 */
.L_x_44:
[----:B---3--:R-:W-:-:S04]  /*01e0*/  ISETP.NE.U32.AND P0, PT, RZ, c[0x0][0x568], PT ;  /* 0x00015a00ff007a0c */ /* 0x008fc80003f05070 */
[----:B------:R-:W-:-:S13]  /*01f0*/  ISETP.NE.AND.EX P0, PT, RZ, c[0x0][0x56c], PT, P0 ;  /* 0x00015b00ff007a0c */ /* 0x000fda0003f05300 */
[----:B------:R-:W-:Y:S05]  /*0200*/  @!P0 BRA `(.L_x_49) ;  /* 0x0000002000008947 */ /* 0x000fea0003800000 */
[----:B------:R1:W5:Y:S01]  /*0210*/  LDG.E R3, [R2.64] ;  /* 0x0000000602037981 */ /* 0x000362000c1e1900 */
[----:B------:R-:W-:Y:S05]  /*0220*/  BRA `(.L_x_50) ;  /* 0x0000009000007947 */ /* 0x000fea0003800000 */
.L_x_49:
        /* <DEDUP_REMOVED lines=8> */
.L_x_51:
[----:B------:R-:W-:-:S05]  /*02b0*/  MOV R3, c[0x0][0x54c] ;  /* 0x0001530000037a02 */ /* 0x000fca0000000f00 */
.L_x_50:
[----:B-----5:R-:W-:Y:S01]  /*02c0*/  IMAD R3, R3, c[0x0][0x548], RZ ;  /* 0x0001520003037a24 */ /* 0x020fe200078e02ff */
[----:B------:R-:W-:-:S04]  /*02d0*/  SHF.L.U32 R0, R80, 0x7, RZ ;  /* 0x0000000750007819 */ /* 0x000fc800000006ff */
[----:B------:R-:W-:-:S04]  /*02e0*/  ISETP.GE.AND P0, PT, R0, R3, PT ;  /* 0x000000030000720c */ /* 0x000fc80003f06270 */
[----:B------:R-:W-:-:S04]  /*02f0*/  SEL R208, R208, 0xffffffff, !P0 ;  /* 0xffffffffd0d07807 */ /* 0x000fc80004000000 */
.L_x_48:
[----:B------:R-:W-:-:S13]  /*0300*/  ISETP.GE.AND P0, PT, R208, RZ, PT ;  /* 0x000000ffd000720c */ /* 0x000fda0003f06270 */
        /* <DEDUP_REMOVED lines=8> */
[----:B------:R-:W-:Y:S01]  /*0390*/  IMAD.MOV.U32 R98, RZ, RZ, RZ ;  /* 0x000000ffff627224 */ /* 0x000fe200078e00ff */
[----:B------:R-:W-:Y:S01]  /*03a0*/  ISETP.NE.U32.AND P1, PT, RZ, c[0x0][0x348], PT ;  /* 0x0000d200ff007a0c */ /* 0x000fe20003f25070 */
[----:B------:R-:W-:Y:S01]  /*03b0*/  IMAD.WIDE R10, R208, R5, c[0x0][0x348] ;  /* 0x0000d200d00a7625 */ /* 0x000fe200078e0205 */
[----:B------:R-:W-:-:S02]  /*03c0*/  ISETP.NE.U32.AND P6, PT, RZ, c[0x0][0x350], PT ;  /* 0x0000d400ff007a0c */ /* 0x000fc40003fc5070 */
[----:B------:R-:W-:Y:S01]  /*03d0*/  ISETP.NE.U32.AND P3, PT, RZ, c[0x0][0x358], PT ;  /* 0x0000d600ff007a0c */ /* 0x000fe20003f65070 */
[CC--:B------:R-:W-:Y:S01]  /*03e0*/  IMAD.WIDE R8, R208.reuse, R5.reuse, c[0x0][0x350] ;  /* 0x0000d400d0087625 */ /* 0x0c0fe200078e0205 */
[----:B------:R-:W-:Y:S02]  /*03f0*/  ISETP.NE.AND.EX P1, PT, RZ, c[0x0][0x34c], PT, P1 ;  /* 0x0000d300ff007a0c */ /* 0x000fe40003f25310 */
[----:B------:R-:W-:Y:S01]  /*0400*/  ISETP.NE.AND.EX P6, PT, RZ, c[0x0][0x354], PT, P6 ;  /* 0x0000d500ff007a0c */ /* 0x000fe20003fc5360 */
[----:B------:R-:W-:Y:S01]  /*0410*/  @P2 IMAD.WIDE R12, R208, R5, c[0x0][0x370] ;  /* 0x0000dc00d00c2625 */ /* 0x000fe200078e0205 */
[----:B------:R-:W-:-:S03]  /*0420*/  ISETP.NE.AND.EX P3, PT, RZ, c[0x0][0x35c], PT, P3 ;  /* 0x0000d700ff007a0c */ /* 0x000fc60003f65330 */
[CC--:B-1----:R-:W-:Y:S01]  /*0430*/  @P0 IMAD.WIDE R2, R208.reuse, R5.reuse, c[0x0][0x360] ;  /* 0x0000d800d0020625 */ /* 0x0c2fe200078e0205 */
[----:B------:R1:W5:Y:S03]  /*0440*/  @P2 LDG.E R141, [R12.64] ;  /* 0x000000060c8d2981 */ /* 0x000366000c1e1900 */
[----:B------:R-:W-:Y:S01]  /*0450*/  IMAD.WIDE R6, R208, R5, c[0x0][0x358] ;  /* 0x0000d600d0067625 */ /* 0x000fe200078e0205 */
[----:B------:R1:W5:Y:S04]  /*0460*/  @P0 LDG.E R83, [R2.64] ;  /* 0x0000000602530981 */ /* 0x000368000c1e1900 */
[----:B------:R1:W5:Y:S04]  /*0470*/  @P1 LDG.E R142, [R10.64] ;  /* 0x000000060a8e1981 */ /* 0x000368000c1e1900 */
[----:B------:R1:W5:Y:S04]  /*0480*/  @P6 LDG.E R140, [R8.64] ;  /* 0x00000006088c6981 */ /* 0x000368000c1e1900 */
[----:B------:R1:W5:Y:S04]  /*0490*/  @P3 LDG.E R98, [R6.64] ;  /* 0x0000000606623981 */ /* 0x000368000c1e1900 */
[----:B------:R-:W2:Y:S01]  /*04a0*/  S2R R207, SR_CTAID.Y ;  /* 0x0000000000cf7919 */ /* 0x000ea20000002600 */
[----:B------:R-:W-:-:S02]  /*04b0*/  IMAD.MOV.U32 R0, RZ, RZ, c[0x0][0x1d0] ;  /* 0x00007400ff007624 */ /* 0x000fc400078e00ff */
[----:B------:R-:W-:Y:S01]  /*04c0*/  IMAD.MOV.U32 R144, RZ, RZ, c[0x0][0x228] ;  /* 0x00008a00ff907624 */ /* 0x000fe200078e00ff */
[----:B--2---:R-:W-:Y:S01]  /*04d0*/  SHF.R.S32.HI R82, RZ, 0x1f, R207 ;  /* 0x0000001fff527819 */ /* 0x004fe200000114cf */
[----:B------:R-:W-:Y:S05]  /*04e0*/  @P0 BRA `(.L_x_52) ;  /* 0x0000004000000947 */ /* 0x000fea0003800000 */
[----:B-1----:R-:W-:Y:S05]  /*04f0*/  @!P1 BRA `(.L_x_52) ;  /* 0x0000003000009947 */ /* 0x002fea0003800000 */
[----:B-----5:R-:W2:Y:S04]  /*0500*/  LDG.E R83, [R10.64] ;  /* 0x000000060a537981 */ /* 0x020ea8000c1e1900 */
[----:B------:R-:W2:Y:S02]  /*0510*/  LDG.E R2, [R10.64+0x4] ;  /* 0x000004060a027981 */ /* 0x000ea4000c1e1900 */
[----:B--2---:R-:W-:Y:S02]  /*0520*/  IADD3 R83, -R83, R2, RZ ;  /* 0x0000000253537210 */ /* 0x004fe40007ffe1ff */
.L_x_52:
[----:B-1----:R-:W-:-:S04]  /*0530*/  ISETP.NE.U32.AND P0, PT, RZ, c[0x0][0x368], PT ;  /* 0x0000da00ff007a0c */ /* 0x002fc80003f05070 */
[----:B------:R-:W-:-:S13]  /*0540*/  ISETP.NE.AND.EX P0, PT, RZ, c[0x0][0x36c], PT, P0 ;  /* 0x0000db00ff007a0c */ /* 0x000fda0003f05300 */
[----:B------:R-:W-:Y:S05]  /*0550*/  @!P0 BRA `(.L_x_53) ;  /* 0x0000003000008947 */ /* 0x000fea0003800000 */
[----:B------:R-:W-:-:S05]  /*0560*/  IMAD.WIDE R2, R208, R5, c[0x0][0x368] ;  /* 0x0000da00d0027625 */ /* 0x000fca00078e0205 */
[----:B------:R1:W5:Y:S01]  /*0570*/  LDG.E R0, [R2.64] ;  /* 0x0000000602007981 */ /* 0x000362000c1e1900 */
[----:B------:R-:W-:Y:S05]  /*0580*/  BRA `(.L_x_54) ;  /* 0x0000004000007947 */ /* 0x000fea0003800000 */
.L_x_53:
[----:B------:R-:W-:Y:S05]  /*0590*/  @!P6 BRA `(.L_x_54) ;  /* 0x000000300000e947 */ /* 0x000fea0003800000 */
[----:B------:R-:W2:Y:S04]  /*05a0*/  LDG.E R0, [R8.64] ;  /* 0x0000000608007981 */ /* 0x000ea8000c1e1900 */
[----:B------:R-:W2:Y:S02]  /*05b0*/  LDG.E R3, [R8.64+0x4] ;  /* 0x0000040608037981 */ /* 0x000ea4000c1e1900 */
[----:B--2---:R-:W-:Y:S02]  /*05c0*/  IADD3 R0, -R0, R3, RZ ;  /* 0x0000000300007210 */ /* 0x004fe40007ffe1ff */
.L_x_54:
[----:B-1----:R-:W2:Y:S04]  /*05d0*/  @P3 LDG.E R2, [R6.64] ;  /* 0x0000000606023981 */ /* 0x002ea8000c1e1900 */
[----:B------:R-:W2:Y:S01]  /*05e0*/  @P3 LDG.E R9, [R6.64+0x4] ;  /* 0x0000040606093981 */ /* 0x000ea2000c1e1900 */
[----:B-----5:R-:W-:Y:S01]  /*05f0*/  IMAD.IADD R3, R0, 0x1, -R141 ;  /* 0x0000000100037824 */ /* 0x020fe200078e0a8d */
[----:B------:R-:W-:Y:S01]  /*0600*/  ISETP.NE.U32.AND P0, PT, RZ, c[0x0][0x378], PT ;  /* 0x0000de00ff007a0c */ /* 0x000fe20003f05070 */
[----:B------:R-:W-:-:S03]  /*0610*/  IMAD.MOV.U32 R81, RZ, RZ, R0 ;  /* 0x000000ffff517224 */ /* 0x000fc600078e0000 */
[----:B------:R-:W-:-:S13]  /*0620*/  ISETP.NE.AND.EX P0, PT, RZ, c[0x0][0x37c], PT, P0 ;  /* 0x0000df00ff007a0c */ /* 0x000fda0003f05300 */
[----:B------:R-:W-:-:S05]  /*0630*/  @P0 IMAD.WIDE R10, R208, R5, c[0x0][0x378] ;  /* 0x0000de00d00a0625 */ /* 0x000fca00078e0205 */
[----:B------:R1:W5:Y:S01]  /*0640*/  @P0 LDG.E R81, [R10.64] ;  /* 0x000000060a510981 */ /* 0x000362000c1e1900 */
[----:B--2---:R-:W-:-:S04]  /*0650*/  @P3 IMAD.IADD R144, R9, 0x1, -R2 ;  /* 0x0000000109903824 */ /* 0x004fc800078e0a02 */
[----:B------:R-:W-:-:S05]  /*0660*/  IMAD.IADD R78, R3, 0x1, R144 ;  /* 0x00000001034e7824 */ /* 0x000fca00078e0290 */
[----:B------:R-:W-:-:S04]  /*0670*/  IADD3 R2, R78, 0x3f, RZ ;  /* 0x0000003f4e027810 */ /* 0x000fc80007ffe0ff */
[----:B------:R-:W-:-:S04]  /*0680*/  SHF.R.S32.HI R133, RZ, 0x1f, R2 ;  /* 0x0000001fff857819 */ /* 0x000fc80000011402 */
[----:B------:R-:W-:Y:S01]  /*0690*/  LEA.HI R133, R133, R2, RZ, 0x6 ;  /* 0x0000000285857211 */ /* 0x000fe200078f30ff */
[----:B------:R-:W-:-:S03]  /*06a0*/  IMAD.MOV R2, RZ, RZ, -R3 ;  /* 0x000000ffff027224 */ /* 0x000fc600078e0a03 */
[----:B------:R-:W-:Y:S02]  /*06b0*/  LOP3.LUT R4, R133, 0xffffffc0, RZ, 0xc0, !PT ;  /* 0xffffffc085047812 */ /* 0x000fe400078ec0ff */
[----:B------:R-:W-:-:S03]  /*06c0*/  IMNMX R2, RZ, R2, !PT ;  /* 0x00000002ff027217 */ /* 0x000fc60007800200 */
[----:B------:R-:W-:Y:S01]  /*06d0*/  IMAD.IADD R3, R4, 0x1, -R3 ;  /* 0x0000000104037824 */ /* 0x000fe200078e0a03 */
[----:B------:R-:W-:-:S04]  /*06e0*/  SHF.R.U32.HI R100, RZ, 0x6, R2 ;  /* 0x00000006ff647819 */ /* 0x000fc80000011602 */
[----:B------:R-:W-:-:S04]  /*06f0*/  IMNMX R3, R3, R144, PT ;  /* 0x0000009003037217 */ /* 0x000fc80003800200 */
[----:B------:R-:W-:-:S13]  /*0700*/  ISETP.GT.AND P0, PT, R3, R2, PT ;  /* 0x000000020300720c */ /* 0x000fda0003f04270 */
[----:B------:R-:W-:Y:S01]  /*0710*/  @P0 IADD3 R7, R3, 0x3f, RZ ;  /* 0x0000003f03070810 */ /* 0x000fe20007ffe0ff */
[----:B------:R-:W-:-:S03]  /*0720*/  IMAD.MOV.U32 R3, RZ, RZ, R100 ;  /* 0x000000ffff037224 */ /* 0x000fc600078e0064 */
[----:B------:R-:W-:-:S04]  /*0730*/  @P0 SHF.R.S32.HI R2, RZ, 0x1f, R7 ;  /* 0x0000001fff020819 */ /* 0x000fc80000011407 */
[----:B------:R-:W-:-:S04]  /*0740*/  @P0 LEA.HI R2, R2, R7, RZ, 0x6 ;  /* 0x0000000702020211 */ /* 0x000fc800078f30ff */
[----:B------:R-:W-:-:S04]  /*0750*/  @P0 SHF.R.S32.HI R3, RZ, 0x6, R2 ;  /* 0x00000006ff030819 */ /* 0x000fc80000011402 */
[----:B------:R-:W-:-:S13]  /*0760*/  ISETP.GT.AND P0, PT, R3, R100, PT ;  /* 0x000000640300720c */ /* 0x000fda0003f04270 */
[----:B------:R-:W-:Y:S05]  /*0770*/  @!P0 BRA `(.L_x_55) ;  /* 0x0000518000008947 */ /* 0x000fea0003800000 */
[----:B-1----:R-:W-:-:S04]  /*0780*/  ISETP.NE.U32.AND P2, PT, RZ, c[0x0][0x340], PT ;  /* 0x0000d000ff007a0c */ /* 0x002fc80003f45070 */
[----:B------:R-:W-:-:S13]  /*0790*/  ISETP.NE.AND.EX P2, PT, RZ, c[0x0][0x344], PT, P2 ;  /* 0x0000d100ff007a0c */ /* 0x000fda0003f45320 */
[----:B------:R-:W-:-:S06]  /*07a0*/  @P2 IMAD.WIDE R10, R208, R5, c[0x0][0x340] ;  /* 0x0000d000d00a2625 */ /* 0x000fcc00078e0205 */
[----:B------:R-:W2:Y:S01]  /*07b0*/  @P2 LDG.E R10, [R10.64] ;  /* 0x000000060a0a2981 */ /* 0x000ea2000c1e1900 */
[----:B------:R-:W-:Y:S01]  /*07c0*/  SHF.R.S32.HI R8, RZ, 0x1f, R79 ;  /* 0x0000001fff087819 */ /* 0x000fe2000001144f */
[----:B------:R-:W-:Y:S01]  /*07d0*/  IMAD.IADD R0, R140, 0x1, R0 ;  /* 0x000000018c007824 */ /* 0x000fe200078e0200 */
[----:B------:R-:W-:Y:S01]  /*07e0*/  SHF.R.S32.HI R2, RZ, 0x1f, R98 ;  /* 0x0000001fff027819 */ /* 0x000fe20000011462 */
[----:B------:R-:W-:Y:S01]  /*07f0*/  IMAD R158, R82, c[0x0][0x240], RZ ;  /* 0x00009000529e7a24 */ /* 0x000fe200078e02ff */
[-C--:B------:R-:W-:Y:S01]  /*0800*/  LEA.HI R17, R8, R79.reuse, RZ, 0x3 ;  /* 0x0000004f08117211 */ /* 0x080fe200078f18ff */
[----:B------:R-:W-:Y:S01]  /*0810*/  IMAD.MOV.U32 R9, RZ, RZ, c[0x0][0x238] ;  /* 0x00008e00ff097624 */ /* 0x000fe200078e00ff */
[----:B------:R-:W-:Y:S01]  /*0820*/  IADD3 R135, R3, -0x1, RZ ;  /* 0xffffffff03877810 */ /* 0x000fe20007ffe0ff */
[----:B------:R-:W-:Y:S01]  /*0830*/  IMAD R158, R207, c[0x0][0x244], R158 ;  /* 0x00009100cf9e7a24 */ /* 0x000fe200078e029e */
[----:B------:R-:W-:Y:S01]  /*0840*/  LOP3.LUT R32, R17, 0x1ffffff8, RZ, 0xc0, !PT ;  /* 0x1ffffff811207812 */ /* 0x000fe200078ec0ff */
[----:B------:R-:W-:Y:S01]  /*0850*/  IMAD.MOV.U32 R108, RZ, RZ, 0x6 ;  /* 0x00000006ff6c7424 */ /* 0x000fe200078e00ff */
[----:B------:R-:W-:Y:S01]  /*0860*/  SHF.R.S32.HI R17, RZ, 0x3, R17 ;  /* 0x00000003ff117819 */ /* 0x000fe20000011411 */
[----:B------:R-:W-:Y:S01]  /*0870*/  IMAD.SHL.U32 R103, R9, 0x40, RZ ;  /* 0x0000004009677824 */ /* 0x000fe200078e00ff */
[----:B------:R-:W-:Y:S01]  /*0880*/  SEL R156, R208, RZ, !P3 ;  /* 0x000000ffd09c7207 */ /* 0x000fe20005800000 */
[----:B------:R-:W-:Y:S01]  /*0890*/  IMAD.IADD R32, R79, 0x1, -R32 ;  /* 0x000000014f207824 */ /* 0x000fe200078e0a20 */
[C---:B------:R-:W-:Y:S01]  /*08a0*/  IADD3 R98, P0, R17.reuse, R98, RZ ;  /* 0x0000006211627210 */ /* 0x040fe20007f1e0ff */
[----:B------:R-:W-:Y:S01]  /*08b0*/  IMAD.IADD R96, R144, 0x1, -R17 ;  /* 0x0000000190607824 */ /* 0x000fe200078e0a11 */
[----:B------:R-:W-:Y:S01]  /*08c0*/  LEA.HI R20, R8, R79, RZ, 0x2 ;  /* 0x0000004f08147211 */ /* 0x000fe200078f10ff */
[----:B------:R-:W-:Y:S01]  /*08d0*/  IMAD.SHL.U32 R32, R32, 0x8, RZ ;  /* 0x0000000820207824 */ /* 0x000fe200078e00ff */
[C---:B------:R-:W-:Y:S01]  /*08e0*/  LEA.HI.X.SX32 R97, R17.reuse, R2, 0x1, P0 ;  /* 0x0000000211617211 */ /* 0x040fe200000f0eff */
[----:B------:R-:W-:Y:S01]  /*08f0*/  IMAD.SHL.U32 R17, R17, 0x40, RZ ;  /* 0x0000004011117824 */ /* 0x000fe200078e00ff */
[----:B------:R-:W-:Y:S01]  /*0900*/  SHF.L.U64.HI R102, R9, R108, c[0x0][0x23c] ;  /* 0x00008f0009667619 */ /* 0x000fe2000001026c */
[----:B------:R-:W-:Y:S01]  /*0910*/  IMAD R2, R135, -0x40, R96 ;  /* 0xffffffc087027824 */ /* 0x000fe200078e0260 */
[----:B------:R-:W-:Y:S01]  /*0920*/  SHF.R.S32.HI R33, RZ, 0x1f, R32 ;  /* 0x0000001fff217819 */ /* 0x000fe20000011420 */
[----:B------:R-:W-:Y:S01]  /*0930*/  IMAD R3, R97, c[0x0][0x238], RZ ;  /* 0x00008e0061037a24 */ /* 0x000fe200078e02ff */
[----:B------:R-:W-:Y:S01]  /*0940*/  LOP3.LUT R17, R17, 0x1c0, RZ, 0xc0, !PT ;  /* 0x000001c011117812 */ /* 0x000fe200078ec0ff */
[----:B------:R-:W-:Y:S01]  /*0950*/  IMAD R4, R102, R135, RZ ;  /* 0x0000008766047224 */ /* 0x000fe200078e02ff */
[----:B------:R-:W-:Y:S01]  /*0960*/  LOP3.LUT R18, R20, 0xfffffffc, RZ, 0xc0, !PT ;  /* 0xfffffffc14127812 */ /* 0x000fe200078ec0ff */
[C---:B------:R-:W-:Y:S01]  /*0970*/  IMAD R12, R98.reuse, c[0x0][0x23c], R3 ;  /* 0x00008f00620c7a24 */ /* 0x040fe200078e0203 */
[----:B------:R-:W-:Y:S01]  /*0980*/  SHF.R.S32.HI R3, RZ, 0x1f, R0 ;  /* 0x0000001fff037819 */ /* 0x000fe20000011400 */
[----:B------:R-:W-:Y:S01]  /*0990*/  IMAD.WIDE.U32 R6, R98, c[0x0][0x238], R32 ;  /* 0x00008e0062067a25 */ /* 0x000fe200078e0020 */
[C---:B------:R-:W-:Y:S01]  /*09a0*/  ISETP.GE.AND P1, PT, R2.reuse, 0x1, PT ;  /* 0x000000010200780c */ /* 0x040fe20003f26270 */
[----:B------:R-:W-:Y:S01]  /*09b0*/  ULDC.U8 UR4, c[0x0][0x298] ;  /* 0x0000a60000047ab9 */ /* 0x000fe20000000000 */
[----:B------:R-:W-:Y:S01]  /*09c0*/  ISETP.GT.AND P0, PT, R2, 0x20, PT ;  /* 0x000000200200780c */ /* 0x000fe20003f04270 */
[----:B------:R-:W-:Y:S01]  /*09d0*/  IMAD.IADD R13, R7, 0x1, R12 ;  /* 0x00000001070d7824 */ /* 0x000fe200078e020c */
[----:B------:R-:W-:Y:S01]  /*09e0*/  SHF.R.S32.HI R5, RZ, 0x1f, R135 ;  /* 0x0000001fff057819 */ /* 0x000fe20000011487 */
[----:B------:R-:W-:Y:S01]  /*09f0*/  IMAD R7, R3, c[0x0][0x1e0], RZ ;  /* 0x0000780003077a24 */ /* 0x000fe200078e02ff */
[----:B------:R-:W-:Y:S01]  /*0a00*/  LOP3.LUT R2, R17, 0x38, R32, 0xf8, !PT ;  /* 0x0000003811027812 */ /* 0x000fe200078ef820 */
[----:B------:R-:W-:Y:S01]  /*0a10*/  IMAD.MOV.U32 R12, RZ, RZ, R6 ;  /* 0x000000ffff0c7224 */ /* 0x000fe200078e0006 */
[----:B------:R-:W-:Y:S01]  /*0a20*/  SHF.R.U32.HI R17, RZ, 0x3, R17 ;  /* 0x00000003ff117819 */ /* 0x000fe20000011611 */
[----:B------:R-:W-:Y:S01]  /*0a30*/  IMAD R34, R0, c[0x0][0x1e4], R7 ;  /* 0x0000790000227a24 */ /* 0x000fe200078e0207 */
[----:B------:R-:W-:Y:S01]  /*0a40*/  SHF.R.S32.HI R7, RZ, 0x1f, R208 ;  /* 0x0000001fff077819 */ /* 0x000fe200000114d0 */
[----:B------:R-:W-:Y:S01]  /*0a50*/  IMAD.WIDE.U32 R12, R207, c[0x0][0x240], R12 ;  /* 0x00009000cf0c7a25 */ /* 0x000fe200078e000c */
[----:B------:R-:W-:-:S02]  /*0a60*/  LOP3.LUT R17, R2, R17, RZ, 0x3c, !PT ;  /* 0x0000001102117212 */ /* 0x000fc400078e3cff */
[----:B------:R-:W-:Y:S01]  /*0a70*/  SEL R95, R7, RZ, !P3 ;  /* 0x000000ff075f7207 */ /* 0x000fe20005800000 */
[----:B------:R-:W-:Y:S01]  /*0a80*/  IMAD.IADD R159, R13, 0x1, R158 ;  /* 0x000000010d9f7824 */ /* 0x000fe200078e029e */
[----:B------:R-:W-:Y:S01]  /*0a90*/  IADD3 R2, R32, 0x80, RZ ;  /* 0x0000008020027810 */ /* 0x000fe20007ffe0ff */
[----:B------:R-:W-:Y:S01]  /*0aa0*/  IMAD.MOV.U32 R158, RZ, RZ, R12 ;  /* 0x000000ffff9e7224 */ /* 0x000fe200078e000c */
[----:B------:R-:W-:Y:S01]  /*0ab0*/  SHF.R.S32.HI R139, RZ, 0x2, R20 ;  /* 0x00000002ff8b7819 */ /* 0x000fe20000011414 */
[----:B------:R-:W-:Y:S01]  /*0ac0*/  IMAD R165, R95, c[0x0][0x248], RZ ;  /* 0x000092005fa57a24 */ /* 0x000fe200078e02ff */
[----:B------:R-:W-:Y:S01]  /*0ad0*/  ISETP.GE.AND P3, PT, R2, c[0x0][0x1d4], PT ;  /* 0x0000750002007a0c */ /* 0x000fe20003f66270 */
[----:B------:R-:W-:Y:S01]  /*0ae0*/  IMAD.WIDE.U32 R158, R156, c[0x0][0x248], R158 ;  /* 0x000092009c9e7a25 */ /* 0x000fe200078e009e */
[----:B------:R-:W-:Y:S02]  /*0af0*/  SHF.R.S32.HI R20, RZ, 0x1f, R20 ;  /* 0x0000001fff147819 */ /* 0x000fe40000011414 */
[----:B------:R-:W-:Y:S01]  /*0b00*/  ISETP.GE.AND P5, PT, R32, c[0x0][0x1d4], PT ;  /* 0x0000750020007a0c */ /* 0x000fe20003fa6270 */
[----:B------:R-:W-:Y:S01]  /*0b10*/  IMAD R165, R156, c[0x0][0x24c], R165 ;  /* 0x000093009ca57a24 */ /* 0x000fe200078e02a5 */
[----:B------:R-:W-:Y:S01]  /*0b20*/  LEA.HI R20, R20, R139, RZ, 0x3 ;  /* 0x0000008b14147211 */ /* 0x000fe200078f18ff */
[----:B------:R-:W-:Y:S01]  /*0b30*/  IMAD.MOV.U32 R101, RZ, RZ, c[0x0][0x27c] ;  /* 0x00009f00ff657624 */ /* 0x000fe200078e00ff */
[----:B------:R-:W-:Y:S01]  /*0b40*/  LEA.HI R134, R8, R79, RZ, 0x6 ;  /* 0x0000004f08867211 */ /* 0x000fe200078f30ff */
[----:B------:R-:W-:Y:S01]  /*0b50*/  IMAD.IADD R165, R159, 0x1, R165 ;  /* 0x000000019fa57824 */ /* 0x000fe200078e02a5 */
[----:B------:R-:W-:Y:S01]  /*0b60*/  LOP3.LUT R20, R20, 0xfffffff8, RZ, 0xc0, !PT ;  /* 0xfffffff814147812 */ /* 0x000fe200078ec0ff */
[----:B------:R-:W-:-:S02]  /*0b70*/  IMAD.IADD R18, R79, 0x1, -R18 ;  /* 0x000000014f127824 */ /* 0x000fc400078e0a12 */
[----:B------:R-:W-:Y:S02]  /*0b80*/  IMAD.MOV.U32 R164, RZ, RZ, R158 ;  /* 0x000000ffffa47224 */ /* 0x000fe400078e009e */
[----:B------:R-:W-:Y:S01]  /*0b90*/  IMAD R5, R5, R103, R4 ;  /* 0x0000006705057224 */ /* 0x000fe200078e0204 */
[----:B------:R-:W-:Y:S01]  /*0ba0*/  IADD3 R4, R32, 0x40, RZ ;  /* 0x0000004020047810 */ /* 0x000fe20007ffe0ff */
[----:B------:R-:W-:-:S03]  /*0bb0*/  IMAD.WIDE.U32 R14, R0, c[0x0][0x1e0], RZ ;  /* 0x00007800000e7a25 */ /* 0x000fc600078e00ff */
[----:B------:R-:W-:Y:S01]  /*0bc0*/  ISETP.GE.AND P4, PT, R4, c[0x0][0x1d4], PT ;  /* 0x0000750004007a0c */ /* 0x000fe20003f86270 */
[----:B------:R-:W-:-:S04]  /*0bd0*/  IMAD.WIDE.U32 R28, R135, R103, R164 ;  /* 0x00000067871c7225 */ /* 0x000fc800078e00a4 */
[----:B------:R-:W-:Y:S02]  /*0be0*/  IMAD.SHL.U32 R16, R18, 0x4, RZ ;  /* 0x0000000412107824 */ /* 0x000fe400078e00ff */
[----:B------:R-:W-:Y:S02]  /*0bf0*/  IMAD.IADD R35, R15, 0x1, R34 ;  /* 0x000000010f237824 */ /* 0x000fe400078e0222 */
[----:B------:R-:W-:Y:S01]  /*0c00*/  IMAD.IADD R22, R29, 0x1, R5 ;  /* 0x000000011d167824 */ /* 0x000fe200078e0205 */
[----:B------:R-:W-:Y:S01]  /*0c10*/  IADD3 R15, R16, 0x20, RZ ;  /* 0x00000020100f7810 */ /* 0x000fe20007ffe0ff */
[----:B------:R-:W-:Y:S02]  /*0c20*/  IMAD.SHL.U32 R18, R18, 0x8, RZ ;  /* 0x0000000812127824 */ /* 0x000fe400078e00ff */
[----:B------:R-:W-:Y:S01]  /*0c30*/  IMAD.MOV.U32 R34, RZ, RZ, R14 ;  /* 0x000000ffff227224 */ /* 0x000fe200078e000e */
[C---:B------:R-:W-:Y:S01]  /*0c40*/  IADD3 R14, R16.reuse, 0x40, RZ ;  /* 0x00000040100e7810 */ /* 0x040fe20007ffe0ff */
[----:B------:R-:W-:Y:S01]  /*0c50*/  IMAD.IADD R13, R16, 0x1, R15 ;  /* 0x00000001100d7824 */ /* 0x000fe200078e020f */
[----:B------:R-:W-:Y:S01]  /*0c60*/  SHF.R.S32.HI R19, RZ, 0x1f, R18 ;  /* 0x0000001fff137819 */ /* 0x000fe20000011412 */
[----:B------:R-:W-:Y:S01]  /*0c70*/  IMAD R24, R82, c[0x0][0x260], RZ ;  /* 0x0000980052187a24 */ /* 0x000fe200078e02ff */
[----:B------:R-:W-:Y:S01]  /*0c80*/  IADD3 R138, R18, 0x60, RZ ;  /* 0x00000060128a7810 */ /* 0x000fe20007ffe0ff */
[----:B------:R-:W-:Y:S01]  /*0c90*/  IMAD.IADD R12, R16, 0x1, R14 ;  /* 0x00000001100c7824 */ /* 0x000fe200078e020e */
[C---:B------:R-:W-:Y:S01]  /*0ca0*/  IADD3 R137, R18.reuse, 0x80, RZ ;  /* 0x0000008012897810 */ /* 0x040fe20007ffe0ff */
[----:B------:R-:W-:Y:S01]  /*0cb0*/  IMAD.IADD R113, R139, 0x1, -R20 ;  /* 0x000000018b717824 */ /* 0x000fe200078e0a14 */
[----:B------:R-:W-:Y:S01]  /*0cc0*/  IADD3 R136, R18, 0xa0, RZ ;  /* 0x000000a012887810 */ /* 0x000fe20007ffe0ff */
[----:B------:R-:W-:-:S02]  /*0cd0*/  IMAD R27, R207, c[0x0][0x264], R24 ;  /* 0x00009900cf1b7a24 */ /* 0x000fc400078e0218 */
[----:B------:R-:W-:-:S04]  /*0ce0*/  IMAD.WIDE.U32 R32, R207, c[0x0][0x260], R32 ;  /* 0x00009800cf207a25 */ /* 0x000fc800078e0020 */
[----:B------:R-:W-:Y:S02]  /*0cf0*/  IMAD R95, R95, c[0x0][0x268], RZ ;  /* 0x00009a005f5f7a24 */ /* 0x000fe400078e02ff */
[----:B------:R-:W-:Y:S02]  /*0d00*/  IMAD.IADD R27, R33, 0x1, R27 ;  /* 0x00000001211b7824 */ /* 0x000fe400078e021b */
[----:B------:R-:W-:Y:S02]  /*0d10*/  IMAD R95, R156, c[0x0][0x26c], R95 ;  /* 0x00009b009c5f7a24 */ /* 0x000fe400078e025f */
[----:B------:R-:W-:Y:S02]  /*0d20*/  IMAD.SHL.U32 R134, R134, 0x8, RZ ;  /* 0x0000000886867824 */ /* 0x000fe400078e00ff */
[----:B------:R-:W-:Y:S02]  /*0d30*/  IMAD.SHL.U32 R112, R9, 0x20, RZ ;  /* 0x0000002009707824 */ /* 0x000fe400078e00ff */
[----:B------:R-:W-:Y:S01]  /*0d40*/  IMAD R160, R82, c[0x0][0x1e8], RZ ;  /* 0x00007a0052a07a24 */ /* 0x000fe200078e02ff */
[----:B------:R-:W-:Y:S01]  /*0d50*/  LOP3.LUT R134, R17, 0xfffffe00, R134, 0xf8, !PT ;  /* 0xfffffe0011867812 */ /* 0x000fe200078ef886 */
[----:B------:R-:W-:Y:S01]  /*0d60*/  IMAD.WIDE.U32 R34, R207, c[0x0][0x1e8], R34 ;  /* 0x00007a00cf227a25 */ /* 0x000fe200078e0022 */
[----:B------:R-:W-:-:S03]  /*0d70*/  SHF.R.S32.HI R17, RZ, 0x1f, R16 ;  /* 0x0000001fff117819 */ /* 0x000fc60000011410 */
[----:B------:R-:W-:Y:S02]  /*0d80*/  IMAD.SHL.U32 R134, R134, 0x2, RZ ;  /* 0x0000000286867824 */ /* 0x000fe400078e00ff */
[----:B------:R-:W-:Y:S02]  /*0d90*/  IMAD R160, R207, c[0x0][0x1ec], R160 ;  /* 0x00007b00cfa07a24 */ /* 0x000fe400078e02a0 */
[----:B------:R-:W-:-:S04]  /*0da0*/  IMAD.WIDE.U32 R152, R139, c[0x0][0x280], R16 ;  /* 0x0000a0008b987a25 */ /* 0x000fc800078e0010 */
[----:B------:R-:W-:Y:S02]  /*0db0*/  IMAD.IADD R161, R35, 0x1, R160 ;  /* 0x0000000123a17824 */ /* 0x000fe400078e02a0 */
[----:B------:R-:W-:Y:S02]  /*0dc0*/  IMAD.MOV.U32 R160, RZ, RZ, R34 ;  /* 0x000000ffffa07224 */ /* 0x000fe400078e0022 */
[----:B------:R-:W-:-:S04]  /*0dd0*/  IMAD.WIDE.U32 R150, R139, c[0x0][0x290], R16 ;  /* 0x0000a4008b967a25 */ /* 0x000fc800078e0010 */
[----:B------:R-:W-:-:S04]  /*0de0*/  IMAD.WIDE.U32 R36, R139, c[0x0][0x280], R18 ;  /* 0x0000a0008b247a25 */ /* 0x000fc800078e0012 */
[----:B------:R-:W-:-:S04]  /*0df0*/  IMAD.WIDE.U32 R34, R139, c[0x0][0x290], R18 ;  /* 0x0000a4008b227a25 */ /* 0x000fc800078e0012 */
[----:B------:R-:W-:-:S04]  /*0e00*/  IMAD.WIDE.U32 R162, R139, c[0x0][0x1e0], RZ ;  /* 0x000078008ba27a25 */ /* 0x000fc800078e00ff */
[----:B------:R-:W-:Y:S02]  /*0e10*/  IMAD.MOV.U32 R105, RZ, RZ, c[0x0][0x1e0] ;  /* 0x00007800ff697624 */ /* 0x000fe400078e00ff */
[----:B------:R-:W-:Y:S02]  /*0e20*/  IMAD.MOV.U32 R107, RZ, RZ, c[0x0][0x280] ;  /* 0x0000a000ff6b7624 */ /* 0x000fe400078e00ff */
[----:B------:R-:W-:Y:S01]  /*0e30*/  IMAD.MOV.U32 R109, RZ, RZ, c[0x0][0x290] ;  /* 0x0000a400ff6d7624 */ /* 0x000fe200078e00ff */
[CC--:B------:R-:W-:Y:S01]  /*0e40*/  SHF.L.U64.HI R104, R105.reuse, R108.reuse, c[0x0][0x1e4] ;  /* 0x0000790069687619 */ /* 0x0c0fe2000001026c */
[----:B------:R-:W-:Y:S01]  /*0e50*/  IMAD.SHL.U32 R105, R105, 0x40, RZ ;  /* 0x0000004069697824 */ /* 0x000fe200078e00ff */
[CC--:B------:R-:W-:Y:S01]  /*0e60*/  SHF.L.U64.HI R106, R107.reuse, R108.reuse, c[0x0][0x284] ;  /* 0x0000a1006b6a7619 */ /* 0x0c0fe2000001026c */
[----:B------:R-:W-:Y:S01]  /*0e70*/  IMAD.SHL.U32 R107, R107, 0x40, RZ ;  /* 0x000000406b6b7824 */ /* 0x000fe200078e00ff */
[C---:B------:R-:W-:Y:S01]  /*0e80*/  SHF.L.U64.HI R108, R109.reuse, R108, c[0x0][0x294] ;  /* 0x0000a5006d6c7619 */ /* 0x040fe2000001026c */
[----:B------:R-:W-:Y:S01]  /*0e90*/  IMAD.SHL.U32 R109, R109, 0x40, RZ ;  /* 0x000000406d6d7824 */ /* 0x000fe200078e00ff */
[----:B--2---:R-:W-:Y:S01]  /*0ea0*/  @P2 SHF.R.S32.HI R11, RZ, 0x1f, R10 ;  /* 0x0000001fff0b2819 */ /* 0x004fe2000001140a */
[----:B------:R-:W-:-:S02]  /*0eb0*/  @!P2 IMAD.MOV.U32 R10, RZ, RZ, R208 ;  /* 0x000000ffff0aa224 */ /* 0x000fc400078e00d0 */
[----:B------:R-:W-:Y:S01]  /*0ec0*/  @!P2 IMAD.MOV.U32 R11, RZ, RZ, R7 ;  /* 0x000000ffff0ba224 */ /* 0x000fe200078e0007 */
[----:B------:R-:W-:Y:S02]  /*0ed0*/  ISETP.GE.AND P2, PT, R101, 0x1, PT ;  /* 0x000000016500780c */ /* 0x000fe40003f46270 */
[----:B------:R-:W-:Y:S02]  /*0ee0*/  SEL R154, R10, RZ, !P6 ;  /* 0x000000ff0a9a7207 */ /* 0x000fe40007000000 */
[----:B------:R-:W-:Y:S01]  /*0ef0*/  SEL R4, R11, RZ, !P6 ;  /* 0x000000ff0b047207 */ /* 0x000fe20007000000 */
[----:B------:R-:W-:Y:S01]  /*0f00*/  IMAD.SHL.U32 R11, R101, 0x2, RZ ;  /* 0x00000002650b7824 */ /* 0x000fe200078e00ff */
[----:B------:R-:W-:Y:S01]  /*0f10*/  P2R R2, PR, RZ, 0x4 ;  /* 0x00000004ff027803 */ /* 0x000fe20000000000 */
[----:B------:R-:W-:Y:S01]  /*0f20*/  IMAD.WIDE.U32 R160, R154, c[0x0][0x1f0], R160 ;  /* 0x00007c009aa07a25 */ /* 0x000fe200078e00a0 */
[----:B------:R-:W-:Y:S02]  /*0f30*/  @P1 LEA R30, P2, R28, c[0x0][0x220], 0x1 ;  /* 0x000088001c1e1a11 */ /* 0x000fe400078408ff */
[C---:B------:R-:W-:Y:S01]  /*0f40*/  IADD3 R10, -R11.reuse, c[0x0][0x1d4], RZ ;  /* 0x000075000b0a7a10 */ /* 0x040fe20007ffe1ff */
[----:B------:R-:W-:Y:S01]  /*0f50*/  IMAD R99, R4, c[0x0][0x1f0], RZ ;  /* 0x00007c0004637a24 */ /* 0x000fe200078e02ff */
[----:B------:R-:W-:Y:S01]  /*0f60*/  @P1 LEA.HI.X R31, R28, c[0x0][0x224], R22, 0x1, P2 ;  /* 0x000089001c1f1a11 */ /* 0x000fe200010f0c16 */
[----:B------:R-:W-:Y:S01]  /*0f70*/  IMAD R91, R4, c[0x0][0x218], RZ ;  /* 0x00008600045b7a24 */ /* 0x000fe200078e02ff */
[----:B------:R-:W-:Y:S01]  /*0f80*/  ISETP.GE.AND P2, PT, R18, c[0x0][0x27c], PT ;  /* 0x00009f0012007a0c */ /* 0x000fe20003f46270 */
[C---:B------:R-:W-:Y:S01]  /*0f90*/  IMAD R99, R154.reuse, c[0x0][0x1f4], R99 ;  /* 0x00007d009a637a24 */ /* 0x040fe200078e0263 */
[----:B------:R-:W-:Y:S01]  /*0fa0*/  SHF.R.S32.HI R2, RZ, 0x1f, R139 ;  /* 0x0000001fff027819 */ /* 0x000fe2000001148b */
[----:B------:R-:W-:Y:S01]  /*0fb0*/  @!PT LDS RZ, [RZ] ;  /* 0x00000000fffff984 */ /* 0x000fe20000000800 */
[----:B------:R-:W-:Y:S01]  /*0fc0*/  @!PT LDS RZ, [RZ] ;  /* 0x00000000fffff984 */ /* 0x000fe20000000800 */
[----:B------:R-:W-:Y:S01]  /*0fd0*/  @!PT LDS RZ, [RZ] ;  /* 0x00000000fffff984 */ /* 0x000fe20000000800 */
[----:B------:R1:W-:Y:S01]  /*0fe0*/  @P1 LDGSTS.E.BYPASS.LTC128B.128 [R134+0x6100], [R30.64], !P5 ;  /* 0x061000001e861fae */ /* 0x0003e2000e901d46 */
[----:B------:R-:W-:Y:S01]  /*0ff0*/  SEL R7, RZ, c[0x0][0x27c], !P2 ;  /* 0x00009f00ff077a07 */ /* 0x000fe20005000000 */
[----:B------:R-:W-:Y:S01]  /*1000*/  IMAD R91, R154, c[0x0][0x21c], R91 ;  /* 0x000087009a5b7a24 */ /* 0x000fe200078e025b */
[-C--:B------:R-:W-:Y:S01]  /*1010*/  SEL R26, R11, R10.reuse, !P2 ;  /* 0x0000000a0b1a7207 */ /* 0x080fe20005000000 */
[----:B------:R1:W-:Y:S01]  /*1020*/  @P1 LDGSTS.E.BYPASS.LTC128B.128 [R134+0x8100], [R30.64+0x80], !P4 ;  /* 0x081000801e861fae */ /* 0x0003e2000e101d46 */
[----:B------:R-:W-:Y:S01]  /*1030*/  ISETP.GE.AND P2, PT, R13, c[0x0][0x27c], PT ;  /* 0x00009f000d007a0c */ /* 0x000fe20003f46270 */
[----:B------:R-:W-:Y:S01]  /*1040*/  IMAD.IADD R24, R18, 0x1, R7 ;  /* 0x0000000112187824 */ /* 0x000fe200078e0207 */
[----:B------:R-:W-:Y:S01]  /*1050*/  SHF.R.S32.HI R129, RZ, 0x1f, R26 ;  /* 0x0000001fff817819 */ /* 0x000fe2000001141a */
[----:B------:R1:W-:Y:S01]  /*1060*/  @P1 LDGSTS.E.BYPASS.LTC128B.128 [R134+0xa100], [R30.64+0x100], !P3 ;  /* 0x0a1001001e861fae */ /* 0x0003e2000d901d46 */
[----:B------:R-:W-:Y:S01]  /*1070*/  SEL R6, RZ, c[0x0][0x27c], !P2 ;  /* 0x00009f00ff067a07 */ /* 0x000fe20005000000 */
[C---:B------:R-:W-:Y:S01]  /*1080*/  IMAD R148, R2.reuse, c[0x0][0x280], RZ ;  /* 0x0000a00002947a24 */ /* 0x040fe200078e02ff */
[-C--:B------:R-:W-:Y:S01]  /*1090*/  SEL R5, R11, R10.reuse, !P2 ;  /* 0x0000000a0b057207 */ /* 0x080fe20005000000 */
[----:B------:R-:W-:Y:S01]  /*10a0*/  IMAD R146, R2, c[0x0][0x290], RZ ;  /* 0x0000a40002927a24 */ /* 0x000fe200078e02ff */
[----:B------:R-:W-:Y:S01]  /*10b0*/  ISETP.GE.AND P2, PT, R12, c[0x0][0x27c], PT ;  /* 0x00009f000c007a0c */ /* 0x000fe20003f46270 */
[----:B------:R-:W-:Y:S01]  /*10c0*/  IMAD.IADD R6, R6, 0x1, R13 ;  /* 0x0000000106067824 */ /* 0x000fe200078e020d */
[----:B------:R-:W-:Y:S01]  /*10d0*/  SHF.R.S32.HI R123, RZ, 0x1f, R24 ;  /* 0x0000001fff7b7819 */ /* 0x000fe20000011418 */
[----:B------:R-:W-:Y:S01]  /*10e0*/  IMAD R148, R139, c[0x0][0x284], R148 ;  /* 0x0000a1008b947a24 */ /* 0x000fe200078e0294 */
[----:B------:R-:W-:Y:S01]  /*10f0*/  SEL R10, R11, R10, !P2 ;  /* 0x0000000a0b0a7207 */ /* 0x000fe20005000000 */
[----:B------:R-:W-:Y:S01]  /*1100*/  IMAD R146, R139, c[0x0][0x294], R146 ;  /* 0x0000a5008b927a24 */ /* 0x000fe200078e0292 */
[----:B------:R-:W-:Y:S01]  /*1110*/  SHF.R.S32.HI R119, RZ, 0x1f, R6 ;  /* 0x0000001fff777819 */ /* 0x000fe20000011406 */
[----:B------:R-:W-:Y:S01]  /*1120*/  IMAD.IADD R153, R153, 0x1, R148 ;  /* 0x0000000199997824 */ /* 0x000fe200078e0294 */
[----:B------:R-:W-:Y:S01]  /*1130*/  SEL R7, RZ, c[0x0][0x27c], !P2 ;  /* 0x00009f00ff077a07 */ /* 0x000fe20005000000 */
[----:B------:R-:W-:Y:S01]  /*1140*/  IMAD.IADD R151, R151, 0x1, R146 ;  /* 0x0000000197977824 */ /* 0x000fe200078e0292 */
[C---:B------:R-:W-:Y:S01]  /*1150*/  LOP3.LUT P2, RZ, R113.reuse, 0x4, RZ, 0xc0, !PT ;  /* 0x0000000471ff7812 */ /* 0x040fe2000784c0ff */
[----:B------:R-:W-:Y:S01]  /*1160*/  IMAD.SHL.U32 R113, R113, 0x40, RZ ;  /* 0x0000004071717824 */ /* 0x000fe200078e00ff */
[CC--:B------:R-:W-:Y:S01]  /*1170*/  LEA.HI R131, R119.reuse, R6.reuse, RZ, 0x3 ;  /* 0x0000000677837211 */ /* 0x0c0fe200078f18ff */
[----:B------:R-:W-:Y:S01]  /*1180*/  IMAD.IADD R149, R148, 0x1, R37 ;  /* 0x0000000194957824 */ /* 0x000fe200078e0225 */
[----:B------:R-:W-:Y:S01]  /*1190*/  LEA.HI R119, R119, R6, RZ, 0x6 ;  /* 0x0000000677777211 */ /* 0x000fe200078f30ff */
[----:B------:R-:W-:Y:S01]  /*11a0*/  IMAD.IADD R6, R7, 0x1, R12 ;  /* 0x0000000107067824 */ /* 0x000fe200078e020c */
[----:B------:R-:W-:Y:S01]  /*11b0*/  LEA.HI R129, R129, R26, RZ, 0x4 ;  /* 0x0000001a81817211 */ /* 0x000fe200078f20ff */
[----:B------:R-:W-:Y:S01]  /*11c0*/  IMAD.MOV.U32 R26, RZ, RZ, R32 ;  /* 0x000000ffff1a7224 */ /* 0x000fe200078e0020 */
[----:B------:R-:W-:Y:S01]  /*11d0*/  SHF.R.S32.HI R126, RZ, 0x1f, R5 ;  /* 0x0000001fff7e7819 */ /* 0x000fe20000011405 */
[----:B------:R-:W-:Y:S01]  /*11e0*/  IMAD.SHL.U32 R119, R119, 0x40, RZ ;  /* 0x0000004077777824 */ /* 0x000fe200078e00ff */
[----:B------:R-:W-:Y:S01]  /*11f0*/  LEA.HI R132, R123, R24, RZ, 0x3 ;  /* 0x000000187b847211 */ /* 0x000fe200078f18ff */
[----:B------:R-:W-:Y:S01]  /*1200*/  IMAD.WIDE.U32 R156, R156, c[0x0][0x268], R26 ;  /* 0x00009a009c9c7a25 */ /* 0x000fe200078e001a */
[----:B------:R-:W-:-:S02]  /*1210*/  LOP3.LUT R113, R113, 0x1c0, RZ, 0xc0, !PT ;  /* 0x000001c071717812 */ /* 0x000fc400078ec0ff */
[----:B------:R-:W-:Y:S01]  /*1220*/  LEA.HI R126, R126, R5, RZ, 0x4 ;  /* 0x000000057e7e7211 */ /* 0x000fe200078f20ff */
[----:B------:R-:W-:Y:S01]  /*1230*/  IMAD.WIDE.U32 R32, R207, c[0x0][0x210], R18 ;  /* 0x00008400cf207a25 */ /* 0x000fe200078e0012 */
[----:B------:R-:W-:Y:S02]  /*1240*/  LEA.HI R5, R8, R79, RZ, 0x5 ;  /* 0x0000004f08057211 */ /* 0x000fe400078f28ff */
[----:B------:R-:W-:Y:S01]  /*1250*/  SHF.R.S32.HI R115, RZ, 0x1f, R6 ;  /* 0x0000001fff737819 */ /* 0x000fe20000011406 */
[----:B------:R-:W-:Y:S01]  /*1260*/  IMAD.IADD R147, R146, 0x1, R35 ;  /* 0x0000000192937824 */ /* 0x000fe200078e0223 */
[----:B------:R-:W-:Y:S01]  /*1270*/  SHF.R.U32.HI R26, RZ, 0x3, R113 ;  /* 0x00000003ff1a7819 */ /* 0x000fe20000011671 */
[----:B------:R-:W-:Y:S01]  /*1280*/  IMAD.SHL.U32 R5, R5, 0x10, RZ ;  /* 0x0000001005057824 */ /* 0x000fe200078e00ff */
[----:B------:R-:W-:Y:S01]  /*1290*/  LOP3.LUT R7, R113, 0x38, R132, 0xf8, !PT ;  /* 0x0000003871077812 */ /* 0x000fe200078ef884 */
[----:B------:R-:W-:Y:S01]  /*12a0*/  IMAD.MOV.U32 R148, RZ, RZ, R36 ;  /* 0x000000ffff947224 */ /* 0x000fe200078e0024 */
[----:B------:R-:W-:Y:S01]  /*12b0*/  LEA.HI R130, R115, R6, RZ, 0x3 ;  /* 0x0000000673827211 */ /* 0x000fe200078f18ff */
[----:B------:R-:W-:Y:S01]  /*12c0*/  IMAD.MOV.U32 R146, RZ, RZ, R34 ;  /* 0x000000ffff927224 */ /* 0x000fe200078e0022 */
[----:B------:R-:W-:Y:S01]  /*12d0*/  LOP3.LUT R8, R7, R26, RZ, 0x3c, !PT ;  /* 0x0000001a07087212 */ /* 0x000fe200078e3cff */
[----:B------:R-:W-:Y:S01]  /*12e0*/  IMAD.IADD R99, R161, 0x1, R99 ;  /* 0x00000001a1637824 */ /* 0x000fe200078e0263 */
[----:B------:R-:W-:Y:S01]  /*12f0*/  LEA.HI R115, R115, R6, RZ, 0x6 ;  /* 0x0000000673737211 */ /* 0x000fe200078f30ff */
[----:B-----5:R-:W-:Y:S01]  /*1300*/  IMAD.WIDE.U32 R150, R81, c[0x0][0x290], R150 ;  /* 0x0000a40051967a25 */ /* 0x020fe200078e0096 */
[----:B------:R-:W-:-:S02]  /*1310*/  LOP3.LUT R7, R113, 0x38, R131, 0xf8, !PT ;  /* 0x0000003871077812 */ /* 0x000fc400078ef883 */
[----:B------:R-:W-:Y:S01]  /*1320*/  LEA.HI R123, R123, R24, RZ, 0x6 ;  /* 0x000000187b7b7211 */ /* 0x000fe200078f30ff */
[----:B------:R-:W-:Y:S01]  /*1330*/  IMAD.SHL.U32 R115, R115, 0x40, RZ ;  /* 0x0000004073737824 */ /* 0x000fe200078e00ff */
[----:B------:R-:W-:Y:S01]  /*1340*/  LOP3.LUT R5, R5, 0xfffffe00, RZ, 0xc0, !PT ;  /* 0xfffffe0005057812 */ /* 0x000fe200078ec0ff */
[----:B------:R-:W-:Y:S01]  /*1350*/  IMAD R24, R82, c[0x0][0x210], RZ ;  /* 0x0000840052187a24 */ /* 0x000fe200078e02ff */
[----:B------:R-:W-:Y:S01]  /*1360*/  LOP3.LUT R119, R119, 0x7ffff000, RZ, 0xc0, !PT ;  /* 0x7ffff00077777812 */ /* 0x000fe200078ec0ff */
[----:B------:R-:W-:Y:S01]  /*1370*/  IMAD.SHL.U32 R123, R123, 0x40, RZ ;  /* 0x000000407b7b7824 */ /* 0x000fe200078e00ff */
[----:B------:R-:W-:Y:S01]  /*1380*/  LOP3.LUT R6, R7, R26, RZ, 0x3c, !PT ;  /* 0x0000001a07067212 */ /* 0x000fe200078e3cff */
[----:B------:R-:W-:Y:S01]  /*1390*/  IMAD R24, R207, c[0x0][0x214], R24 ;  /* 0x00008500cf187a24 */ /* 0x000fe200078e0218 */
[----:B------:R-:W-:Y:S01]  /*13a0*/  LOP3.LUT R7, R113, 0x38, R130, 0xf8, !PT ;  /* 0x0000003871077812 */ /* 0x000fe200078ef882 */
[----:B------:R-:W-:Y:S01]  /*13b0*/  IMAD.WIDE.U32 R152, R81, c[0x0][0x280], R152 ;  /* 0x0000a00051987a25 */ /* 0x000fe200078e0098 */
[----:B------:R-:W-:-:S02]  /*13c0*/  SHF.R.S32.HI R129, RZ, 0x4, R129 ;  /* 0x00000004ff817819 */ /* 0x000fc40000011481 */
[----:B------:R-:W-:Y:S01]  /*13d0*/  IADD3 R119, R6, R119, R5 ;  /* 0x0000007706777210 */ /* 0x000fe20007ffe005 */
[----:B------:R-:W-:Y:S01]  /*13e0*/  IMAD.IADD R25, R33, 0x1, R24 ;  /* 0x0000000121197824 */ /* 0x000fe200078e0218 */
[----:B------:R-:W-:Y:S01]  /*13f0*/  LOP3.LUT R115, R115, 0x7ffff000, RZ, 0xc0, !PT ;  /* 0x7ffff00073737812 */ /* 0x000fe200078ec0ff */
[----:B------:R-:W-:Y:S01]  /*1400*/  IMAD.MOV.U32 R24, RZ, RZ, R32 ;  /* 0x000000ffff187224 */ /* 0x000fe200078e0020 */
[----:B------:R-:W-:Y:S01]  /*1410*/  LOP3.LUT R6, R7, R26, RZ, 0x3c, !PT ;  /* 0x0000001a07067212 */ /* 0x000fe200078e3cff */
[----:B------:R-:W-:Y:S01]  /*1420*/  IMAD.WIDE.U32 R148, R81, c[0x0][0x280], R148 ;  /* 0x0000a00051947a25 */ /* 0x000fe200078e0094 */
[----:B------:R-:W-:Y:S02]  /*1430*/  LEA.HI.SX32 R129, R132, R129, 0x1d ;  /* 0x0000008184817211 */ /* 0x000fe400078feaff */
[----:B------:R-:W-:Y:S01]  /*1440*/  LOP3.LUT R123, R123, 0x7ffff000, RZ, 0xc0, !PT ;  /* 0x7ffff0007b7b7812 */ /* 0x000fe200078ec0ff */
[----:B------:R-:W-:Y:S01]  /*1450*/  IMAD.WIDE.U32 R154, R154, c[0x0][0x218], R24 ;  /* 0x000086009a9a7a25 */ /* 0x000fe200078e0018 */
[----:B------:R-:W-:-:S02]  /*1460*/  IADD3 R115, R6, R115, R5 ;  /* 0x0000007306737210 */ /* 0x000fc40007ffe005 */
[----:B------:R-:W-:Y:S01]  /*1470*/  SHF.R.S32.HI R6, RZ, 0x1f, R129 ;  /* 0x0000001fff067819 */ /* 0x000fe20000011481 */
[----:B------:R-:W-:Y:S01]  /*1480*/  IMAD.WIDE.U32 R146, R81, c[0x0][0x290], R146 ;  /* 0x0000a40051927a25 */ /* 0x000fe200078e0092 */
[----:B------:R-:W-:Y:S02]  /*1490*/  IADD3 R123, R8, R123, R5 ;  /* 0x0000007b087b7210 */ /* 0x000fe40007ffe005 */
[----:B------:R-:W-:Y:S01]  /*14a0*/  LEA.HI R7, R6, R129, RZ, 0x3 ;  /* 0x0000008106077211 */ /* 0x000fe200078f18ff */
[----:B------:R-:W-:Y:S01]  /*14b0*/  IMAD.MOV.U32 R8, RZ, RZ, 0x5 ;  /* 0x00000005ff087424 */ /* 0x000fe200078e00ff */
[----:B------:R-:W-:Y:S01]  /*14c0*/  SHF.R.S32.HI R125, RZ, 0x1f, R10 ;  /* 0x0000001fff7d7819 */ /* 0x000fe2000001140a */
[----:B------:R-:W-:Y:S01]  /*14d0*/  IMAD.SHL.U32 R129, R129, 0x8, RZ ;  /* 0x0000000881817824 */ /* 0x000fe200078e00ff */
[----:B------:R-:W-:Y:S01]  /*14e0*/  SHF.R.S32.HI R126, RZ, 0x4, R126 ;  /* 0x00000004ff7e7819 */ /* 0x000fe2000001147e */
[----:B------:R-:W-:Y:S01]  /*14f0*/  IMAD.SHL.U32 R7, R7, 0x200, RZ ;  /* 0x0000020007077824 */ /* 0x000fe200078e00ff */
[----:B------:R-:W-:Y:S01]  /*1500*/  SHF.L.U64.HI R111, R9, R8, c[0x0][0x23c] ;  /* 0x00008f00096f7619 */ /* 0x000fe20000010208 */
[----:B------:R-:W-:Y:S01]  /*1510*/  IMAD.IADD R95, R157, 0x1, R95 ;  /* 0x000000019d5f7824 */ /* 0x000fe200078e025f */
[----:B------:R-:W-:Y:S01]  /*1520*/  @P0 IADD3 R8, P1, R112, R28, RZ ;  /* 0x0000001c70080210 */ /* 0x000fe20007f3e0ff */
[----:B------:R-:W-:Y:S01]  /*1530*/  IMAD.IADD R91, R155, 0x1, R91 ;  /* 0x000000019b5b7824 */ /* 0x000fe200078e025b */
[----:B------:R-:W-:Y:S01]  /*1540*/  LEA.HI R125, R125, R10, RZ, 0x4 ;  /* 0x0000000a7d7d7211 */ /* 0x000fe200078f20ff */
[----:B------:R-:W-:Y:S01]  /*1550*/  IMAD.SHL.U32 R123, R123, 0x2, RZ ;  /* 0x000000027b7b7824 */ /* 0x000fe200078e00ff */
[----:B------:R-:W-:Y:S01]  /*1560*/  LOP3.LUT R121, R7, 0x7ffff000, RZ, 0xc0, !PT ;  /* 0x7ffff00007797812 */ /* 0x000fe200078ec0ff */
[----:B------:R-:W-:Y:S01]  /*1570*/  @P0 IMAD.X R7, R111, 0x1, R22, P1 ;  /* 0x000000016f070824 */ /* 0x000fe200008e0616 */
[C---:B------:R-:W-:Y:S01]  /*1580*/  @P0 LEA R22, P1, R8.reuse, c[0x0][0x220], 0x1 ;  /* 0x0000880008160a11 */ /* 0x040fe200078208ff */
[----:B------:R-:W-:Y:S01]  /*1590*/  IMAD.SHL.U32 R119, R119, 0x2, RZ ;  /* 0x0000000277777824 */ /* 0x000fe200078e00ff */
[----:B------:R-:W-:Y:S01]  /*15a0*/  SHF.R.S32.HI R125, RZ, 0x4, R125 ;  /* 0x00000004ff7d7819 */ /* 0x000fe2000001147d */
[----:B------:R-:W-:Y:S01]  /*15b0*/  IMAD.SHL.U32 R115, R115, 0x2, RZ ;  /* 0x0000000273737824 */ /* 0x000fe200078e00ff */
[----:B------:R-:W-:-:S02]  /*15c0*/  @P0 LEA.HI.X R23, R8, c[0x0][0x224], R7, 0x1, P1 ;  /* 0x0000890008170a11 */ /* 0x000fc400008f0c07 */
[----:B------:R-:W-:Y:S02]  /*15d0*/  LEA.HI.SX32 R126, R131, R126, 0x1d ;  /* 0x0000007e837e7211 */ /* 0x000fe400078feaff */
[----:B------:R-:W-:Y:S01]  /*15e0*/  LEA.HI.SX32 R125, R130, R125, 0x1d ;  /* 0x0000007d827d7211 */ /* 0x000fe200078feaff */
[----:B------:R1:W-:Y:S01]  /*15f0*/  @P0 LDGSTS.E.BYPASS.LTC128B.128 [R134+0x7100], [R22.64], !P5 ;  /* 0x0710000016860fae */ /* 0x0003e2000e901d46 */
[----:B------:R-:W-:Y:S02]  /*1600*/  SHF.R.S32.HI R117, RZ, 0x1f, R126 ;  /* 0x0000001fff757819 */ /* 0x000fe4000001147e */
[----:B------:R-:W-:Y:S01]  /*1610*/  SHF.R.S32.HI R6, RZ, 0x1f, R125 ;  /* 0x0000001fff067819 */ /* 0x000fe2000001147d */
[----:B------:R1:W-:Y:S01]  /*1620*/  @P0 LDGSTS.E.BYPASS.LTC128B.128 [R134+0x9100], [R22.64+0x80], !P4 ;  /* 0x0910008016860fae */ /* 0x0003e2000e101d46 */
[----:B------:R-:W-:Y:S01]  /*1630*/  LEA.HI R117, R117, R126, RZ, 0x3 ;  /* 0x0000007e75757211 */ /* 0x000fe200078f18ff */
[----:B------:R-:W-:Y:S01]  /*1640*/  IMAD.SHL.U32 R126, R126, 0x8, RZ ;  /* 0x000000087e7e7824 */ /* 0x000fe200078e00ff */
[----:B------:R-:W-:Y:S01]  /*1650*/  LEA.HI R6, R6, R125, RZ, 0x3 ;  /* 0x0000007d06067211 */ /* 0x000fe200078f18ff */
[----:B------:R1:W-:Y:S01]  /*1660*/  @P0 LDGSTS.E.BYPASS.LTC128B.128 [R134+0xb100], [R22.64+0x100], !P3 ;  /* 0x0b10010016860fae */ /* 0x0003e2000d901d46 */
[----:B------:R-:W-:Y:S01]  /*1670*/  IADD3 R93, P0, R0, R139, RZ ;  /* 0x0000008b005d7210 */ /* 0x000fe20007f1e0ff */
[----:B------:R-:W-:Y:S01]  /*1680*/  IMAD.SHL.U32 R125, R125, 0x8, RZ ;  /* 0x000000087d7d7824 */ /* 0x000fe200078e00ff */
[----:B------:R-:W-:Y:S01]  /*1690*/  SHF.R.S32.HI R0, RZ, 0x1f, R81 ;  /* 0x0000001fff007819 */ /* 0x000fe20000011451 */
[----:B------:R-:W0:Y:S01]  /*16a0*/  LDGDEPBAR ;  /* 0x00000000000079af */ /* 0x000e220000000000 */
[----:B------:R-:W-:Y:S01]  /*16b0*/  LOP3.LUT R128, R113, 0x18, R18, 0xf8, !PT ;  /* 0x0000001871807812 */ /* 0x000fe200078ef812 */
[----:B------:R-:W-:Y:S01]  /*16c0*/  IMAD.X R92, R3, 0x1, R2, P0 ;  /* 0x00000001035c7824 */ /* 0x000fe200000e0602 */
[C---:B------:R-:W-:Y:S01]  /*16d0*/  LOP3.LUT R21, R113.reuse, 0x38, R129, 0xf8, !PT ;  /* 0x0000003871157812 */ /* 0x040fe200078ef881 */
[----:B------:R-:W-:Y:S01]  /*16e0*/  IMAD R2, R2, c[0x0][0x1e0], RZ ;  /* 0x0000780002027a24 */ /* 0x000fe200078e02ff */
[----:B------:R-:W-:Y:S01]  /*16f0*/  LOP3.LUT R11, R113, 0x38, R126, 0xf8, !PT ;  /* 0x00000038710b7812 */ /* 0x000fe200078ef87e */
[----:B------:R-:W-:Y:S01]  /*1700*/  IMAD.SHL.U32 R117, R117, 0x200, RZ ;  /* 0x0000020075757824 */ /* 0x000fe200078e00ff */
[----:B------:R-:W-:Y:S01]  /*1710*/  LOP3.LUT R113, R113, 0x38, R125, 0xf8, !PT ;  /* 0x0000003871717812 */ /* 0x000fe200078ef87d */
[----:B------:R-:W-:Y:S01]  /*1720*/  IMAD.SHL.U32 R6, R6, 0x200, RZ ;  /* 0x0000020006067824 */ /* 0x000fe200078e00ff */
[----:B------:R-:W-:Y:S01]  /*1730*/  LOP3.LUT R128, R5, R128, R26, 0xf6, !PT ;  /* 0x0000008005807212 */ /* 0x000fe200078ef61a */
[----:B------:R-:W-:Y:S01]  /*1740*/  IMAD R3, R139, c[0x0][0x1e4], R2 ;  /* 0x000079008b037a24 */ /* 0x000fe200078e0202 */
[-C--:B------:R-:W-:Y:S01]  /*1750*/  LOP3.LUT R20, R21, R26.reuse, RZ, 0x3c, !PT ;  /* 0x0000001a15147212 */ /* 0x080fe200078e3cff */
[C---:B------:R-:W-:Y:S01]  /*1760*/  IMAD R2, R0.reuse, c[0x0][0x280], RZ ;  /* 0x0000a00000027a24 */ /* 0x040fe200078e02ff */
[-C--:B------:R-:W-:Y:S01]  /*1770*/  LOP3.LUT R10, R11, R26.reuse, RZ, 0x3c, !PT ;  /* 0x0000001a0b0a7212 */ /* 0x080fe200078e3cff */
[----:B------:R-:W-:Y:S01]  /*1780*/  IMAD R0, R0, c[0x0][0x290], RZ ;  /* 0x0000a40000007a24 */ /* 0x000fe200078e02ff */
[----:B------:R-:W-:Y:S01]  /*1790*/  LOP3.LUT R113, R113, R26, RZ, 0x3c, !PT ;  /* 0x0000001a71717212 */ /* 0x000fe200078e3cff */
[----:B------:R-:W-:Y:S01]  /*17a0*/  IMAD.IADD R110, R163, 0x1, R3 ;  /* 0x00000001a36e7824 */ /* 0x000fe200078e0203 */
[----:B------:R-:W-:Y:S01]  /*17b0*/  LOP3.LUT R117, R117, 0x7ffff000, RZ, 0xc0, !PT ;  /* 0x7ffff00075757812 */ /* 0x000fe200078ec0ff */
[C---:B------:R-:W-:Y:S01]  /*17c0*/  IMAD R87, R81.reuse, c[0x0][0x294], R0 ;  /* 0x0000a50051577a24 */ /* 0x040fe200078e0200 */
[----:B------:R-:W-:Y:S01]  /*17d0*/  LOP3.LUT R6, R6, 0x7ffff000, RZ, 0xc0, !PT ;  /* 0x7ffff00006067812 */ /* 0x000fe200078ec0ff */
[----:B------:R-:W-:Y:S01]  /*17e0*/  IMAD R3, R81, c[0x0][0x284], R2 ;  /* 0x0000a10051037a24 */ /* 0x000fe200078e0202 */
[----:B------:R-:W-:Y:S01]  /*17f0*/  IADD3 R121, R20, R121, R5 ;  /* 0x0000007914797210 */ /* 0x000fe20007ffe005 */
[----:B------:R-:W-:Y:S01]  /*1800*/  IMAD.IADD R89, R151, 0x1, R87 ;  /* 0x0000000197597824 */ /* 0x000fe200078e0257 */
[----:B------:R-:W-:Y:S01]  /*1810*/  IADD3 R117, R10, R117, R5 ;  /* 0x000000750a757210 */ /* 0x000fe20007ffe005 */
[----:B------:R-:W-:Y:S01]  /*1820*/  IMAD.IADD R90, R153, 0x1, R3 ;  /* 0x00000001995a7824 */ /* 0x000fe200078e0203 */
[----:B------:R-:W-:Y:S01]  /*1830*/  IADD3 R113, R113, R6, R5 ;  /* 0x0000000671717210 */ /* 0x000fe20007ffe005 */
[----:B------:R-:W-:Y:S01]  /*1840*/  IMAD.IADD R88, R3, 0x1, R149 ;  /* 0x0000000103587824 */ /* 0x000fe200078e0295 */
[----:B------:R-:W-:Y:S01]  /*1850*/  LEA R128, R128, 0x100, 0x1 ;  /* 0x0000010080807811 */ /* 0x000fe200078e08ff */
[----:B------:R-:W-:Y:S01]  /*1860*/  IMAD.IADD R87, R87, 0x1, R147 ;  /* 0x0000000157577824 */ /* 0x000fe200078e0293 */
[----:B------:R-:W-:Y:S01]  /*1870*/  IADD3 R86, P1, P0, R160, R162, R18 ;  /* 0x000000a2a0567210 */ /* 0x000fe2000783e012 */
[----:B------:R-:W-:Y:S01]  /*1880*/  IMAD.SHL.U32 R121, R121, 0x2, RZ ;  /* 0x0000000279797824 */ /* 0x000fe200078e00ff */
[----:B------:R-:W-:Y:S01]  /*1890*/  LOP3.LUT R132, R132, 0xfffffff8, RZ, 0xc0, !PT ;  /* 0xfffffff884847812 */ /* 0x000fe200078ec0ff */
[----:B------:R-:W-:Y:S01]  /*18a0*/  IMAD.SHL.U32 R117, R117, 0x2, RZ ;  /* 0x0000000275757824 */ /* 0x000fe200078e00ff */
[----:B------:R-:W-:Y:S01]  /*18b0*/  LOP3.LUT R131, R131, 0xfffffff8, RZ, 0xc0, !PT ;  /* 0xfffffff883837812 */ /* 0x000fe200078ec0ff */
[----:B------:R-:W-:Y:S01]  /*18c0*/  IMAD.SHL.U32 R113, R113, 0x2, RZ ;  /* 0x0000000271717824 */ /* 0x000fe200078e00ff */
[----:B------:R-:W-:-:S02]  /*18d0*/  LOP3.LUT R130, R130, 0xfffffff8, RZ, 0xc0, !PT ;  /* 0xfffffff882827812 */ /* 0x000fc400078ec0ff */
[----:B------:R-:W-:Y:S02]  /*18e0*/  IADD3 R127, R128, 0x40, RZ ;  /* 0x00000040807f7810 */ /* 0x000fe40007ffe0ff */
[----:B------:R-:W-:Y:S02]  /*18f0*/  IADD3.X R85, R99, R110, R19, P1, P0 ;  /* 0x0000006e63557210 */ /* 0x000fe40000fe0413 */
[----:B------:R-:W-:Y:S02]  /*1900*/  ISETP.NE.AND P6, PT, RZ, UR4, PT ;  /* 0x00000004ff007c0c */ /* 0x000fe4000bfc5270 */
[C---:B------:R-:W-:Y:S02]  /*1910*/  IADD3 R11, R16.reuse, 0x30, RZ ;  /* 0x00000030100b7810 */ /* 0x040fe40007ffe0ff */
[C---:B------:R-:W-:Y:S02]  /*1920*/  IADD3 R10, R16.reuse, 0x50, RZ ;  /* 0x00000050100a7810 */ /* 0x040fe40007ffe0ff */
[----:B------:R-:W-:-:S02]  /*1930*/  IADD3 R9, R16, 0x10, RZ ;  /* 0x0000001010097810 */ /* 0x000fc40007ffe0ff */
[----:B------:R-:W-:Y:S02]  /*1940*/  SHF.R.S32.HI R124, RZ, 0x1f, R132 ;  /* 0x0000001fff7c7819 */ /* 0x000fe40000011484 */
[----:B------:R-:W-:Y:S02]  /*1950*/  @P2 IADD3 R127, R128, -0x40, RZ ;  /* 0xffffffc0807f2810 */ /* 0x000fe40007ffe0ff */
[----:B------:R-:W-:Y:S02]  /*1960*/  SHF.R.S32.HI R118, RZ, 0x1f, R129 ;  /* 0x0000001fff767819 */ /* 0x000fe40000011481 */
[----:B------:R-:W-:Y:S02]  /*1970*/  SHF.R.S32.HI R122, RZ, 0x1f, R131 ;  /* 0x0000001fff7a7819 */ /* 0x000fe40000011483 */
[----:B------:R-:W-:Y:S02]  /*1980*/  SHF.R.S32.HI R120, RZ, 0x1f, R130 ;  /* 0x0000001fff787819 */ /* 0x000fe40000011482 */
[----:B------:R-:W-:-:S02]  /*1990*/  SHF.R.S32.HI R116, RZ, 0x1f, R126 ;  /* 0x0000001fff747819 */ /* 0x000fc4000001147e */
[----:B------:R-:W-:Y:S01]  /*19a0*/  SHF.R.S32.HI R114, RZ, 0x1f, R125 ;  /* 0x0000001fff727819 */ /* 0x000fe2000001147d */
[----:B-1----:R-:W-:Y:S06]  /*19b0*/  BAR.SYNC.DEFER_BLOCKING 0x0 ;  /* 0x0000000000007b1d */ /* 0x002fec0000010000 */
.L_x_80:
[-C--:B------:R-:W-:Y:S01]  /*19c0*/  IMAD R5, R104, R135.reuse, RZ ;  /* 0x0000008768057224 */ /* 0x080fe200078e02ff */
[----:B------:R-:W-:Y:S01]  /*19d0*/  SHF.R.S32.HI R84, RZ, 0x1f, R135 ;  /* 0x0000001fff547819 */ /* 0x000fe20000011487 */
[----:B------:R-:W-:Y:S01]  /*19e0*/  IMAD.WIDE.U32 R24, R105, R135, RZ ;  /* 0x0000008769187225 */ /* 0x000fe200078e00ff */
[----:B------:R-:W-:Y:S04]  /*19f0*/  DEPBAR.LE SB0, 0x0 ;  /* 0x000080000000791a */ /* 0x000fe80000000000 */
[----:B------:R-:W-:Y:S01]  /*1a00*/  BAR.SYNC.DEFER_BLOCKING 0x0 ;  /* 0x0000000000007b1d */ /* 0x000fe20000010000 */
[----:B------:R-:W-:Y:S01]  /*1a10*/  ISETP.GE.AND P2, PT, R101, 0x1, PT ;  /* 0x000000016500780c */ /* 0x000fe20003f46270 */
[----:B------:R-:W-:Y:S01]  /*1a20*/  IMAD R5, R84, R105, R5 ;  /* 0x0000006954057224 */ /* 0x000fe200078e0205 */
[----:B-1----:R-:W-:Y:S03]  /*1a30*/  IADD3 R3, P1, R86, R24, RZ ;  /* 0x0000001856037210 */ /* 0x002fe60007f3e0ff */
[----:B------:R-:W-:Y:S01]  /*1a40*/  IMAD.IADD R94, R25, 0x1, R5 ;  /* 0x00000001195e7824 */ /* 0x000fe200078e0205 */
[C---:B------:R-:W-:Y:S03]  /*1a50*/  LEA R64, P0, R3.reuse, c[0x0][0x1c8], 0x1 ;  /* 0x0000720003407a11 */ /* 0x040fe600078008ff */
[----:B------:R-:W-:Y:S05]  /*1a60*/  IMAD.X R0, R94, 0x1, R85, P1 ;  /* 0x000000015e007824 */ /* 0x000fea00008e0655 */
[----:B------:R-:W-:Y:S01]  /*1a70*/  LEA.HI.X R65, R3, c[0x0][0x1cc], R0, 0x1, P0 ;  /* 0x0000730003417a11 */ /* 0x000fe200000f0c00 */
[----:B------:R-:W-:Y:S01]  /*1a80*/  BSSY B1, `(.L_x_56) ;  /* 0x0000383000017945 */ /* 0x000fe20003800000 */
[----:B------:R-:W-:-:S05]  /*1a90*/  @!P2 BRA `(.L_x_57) ;  /* 0x000036a00000a947 */ /* 0x000fca0003800000 */
[-C--:B------:R-:W-:Y:S02]  /*1aa0*/  IMAD R3, R106, R135.reuse, RZ ;  /* 0x000000876a037224 */ /* 0x080fe400078e02ff */
[-C--:B------:R-:W-:Y:S02]  /*1ab0*/  IMAD R21, R108, R135.reuse, RZ ;  /* 0x000000876c157224 */ /* 0x080fe400078e02ff */
[----:B------:R-:W-:Y:S02]  /*1ac0*/  IMAD R2, R135, -0x40, R144 ;  /* 0xffffffc087027824 */ /* 0x000fe400078e0290 */
[-C--:B------:R-:W-:Y:S03]  /*1ad0*/  IMAD.WIDE.U32 R6, R107, R135.reuse, RZ ;  /* 0x000000876b067225 */ /* 0x080fe600078e00ff */
[----:B------:R-:W-:Y:S01]  /*1ae0*/  IMNMX R2, R2, 0x40, PT ;  /* 0x0000004002027817 */ /* 0x000fe20003800200 */
[----:B------:R-:W-:Y:S04]  /*1af0*/  IMAD.WIDE.U32 R4, R109, R135, RZ ;  /* 0x000000876d047225 */ /* 0x000fe800078e00ff */
[C---:B------:R-:W-:Y:S02]  /*1b00*/  IMAD R3, R84.reuse, R107, R3 ;  /* 0x0000006b54037224 */ /* 0x040fe400078e0203 */
[----:B------:R-:W-:Y:S03]  /*1b10*/  IMAD R21, R84, R109, R21 ;  /* 0x0000006d54157224 */ /* 0x000fe600078e0215 */
[----:B------:R-:W-:Y:S02]  /*1b20*/  IADD3 R3, R7, R3, RZ ;  /* 0x0000000307037210 */ /* 0x000fe40007ffe0ff */
[----:B------:R-:W-:Y:S01]  /*1b30*/  IADD3 R0, R5, R21, RZ ;  /* 0x0000001505007210 */ /* 0x000fe20007ffe0ff */
[----:B------:R-:W-:-:S05]  /*1b40*/  @!P6 BRA `(.L_x_58) ;  /* 0x00001b200000e947 */ /* 0x000fca0003800000 */
[----:B------:R-:W-:Y:S01]  /*1b50*/  ISETP.GE.AND P1, PT, R139, R2, PT ;  /* 0x000000028b00720c */ /* 0x000fe20003f26270 */
[----:B------:R-:W-:Y:S01]  /*1b60*/  BSSY B0, `(.L_x_59) ;  /* 0x000003a000007945 */ /* 0x000fe20003800000 */
[----:B------:R-:W-:Y:S01]  /*1b70*/  CS2R R50, SRZ ;  /* 0x0000000000327805 */ /* 0x000fe2000001ff00 */
        /* <DEDUP_REMOVED lines=11> */
[----:B------:R-:W-:-:S05]  /*1c30*/  @P1 BRA `(.L_x_60) ;  /* 0x000002c000001947 */ /* 0x000fca0003800000 */
[----:B------:R-:W-:Y:S01]  /*1c40*/  IADD3 R6, P0, R152, R6, RZ ;  /* 0x0000000698067210 */ /* 0x000fe20007f1e0ff */
[----:B------:R-:W-:Y:S01]  /*1c50*/  CS2R R62, SRZ ;  /* 0x00000000003e7805 */ /* 0x000fe2000001ff00 */
[----:B------:R-:W-:Y:S01]  /*1c60*/  CS2R R34, SRZ ;  /* 0x0000000000227805 */ /* 0x000fe2000001ff00 */
[----:B------:R-:W-:Y:S01]  /*1c70*/  CS2R R60, SRZ ;  /* 0x00000000003c7805 */ /* 0x000fe2000001ff00 */
[----:B------:R-:W-:Y:S01]  /*1c80*/  CS2R R38, SRZ ;  /* 0x0000000000267805 */ /* 0x000fe2000001ff00 */
[----:B------:R-:W-:Y:S01]  /*1c90*/  IMAD.X R3, R3, 0x1, R90, P0 ;  /* 0x0000000103037824 */ /* 0x000fe200000e065a */
[----:B------:R-:W-:Y:S01]  /*1ca0*/  IADD3 R4, P0, R150, R4, RZ ;  /* 0x0000000496047210 */ /* 0x000fe20007f1e0ff */
[----:B------:R-:W-:Y:S01]  /*1cb0*/  CS2R R58, SRZ ;  /* 0x00000000003a7805 */ /* 0x000fe2000001ff00 */
[----:B------:R-:W-:Y:S01]  /*1cc0*/  CS2R R32, SRZ ;  /* 0x0000000000207805 */ /* 0x000fe2000001ff00 */
[----:B------:R-:W-:Y:S01]  /*1cd0*/  CS2R R54, SRZ ;  /* 0x0000000000367805 */ /* 0x000fe2000001ff00 */
[----:B------:R-:W-:Y:S01]  /*1ce0*/  CS2R R28, SRZ ;  /* 0x00000000001c7805 */ /* 0x000fe2000001ff00 */
[----:B------:R-:W-:Y:S01]  /*1cf0*/  IMAD.X R5, R0, 0x1, R89, P0 ;  /* 0x0000000100057824 */ /* 0x000fe200000e0659 */
[C---:B------:R-:W-:Y:S01]  /*1d00*/  LEA R20, P0, R6.reuse, c[0x0][0x270], 0x1 ;  /* 0x00009c0006147a11 */ /* 0x040fe200078008ff */
[----:B------:R-:W-:Y:S01]  /*1d10*/  CS2R R52, SRZ ;  /* 0x0000000000347805 */ /* 0x000fe2000001ff00 */
[----:B------:R-:W-:Y:S01]  /*1d20*/  CS2R R26, SRZ ;  /* 0x00000000001a7805 */ /* 0x000fe2000001ff00 */
[----:B------:R-:W-:Y:S01]  /*1d30*/  CS2R R50, SRZ ;  /* 0x0000000000327805 */ /* 0x000fe2000001ff00 */
[----:B------:R-:W-:Y:S01]  /*1d40*/  LEA.HI.X R21, R6, c[0x0][0x274], R3, 0x1, P0 ;  /* 0x00009d0006157a11 */ /* 0x000fe200000f0c03 */
[----:B------:R-:W-:Y:S01]  /*1d50*/  CS2R R24, SRZ ;  /* 0x0000000000187805 */ /* 0x000fe2000001ff00 */
[C---:B------:R-:W-:Y:S04]  /*1d60*/  LEA R2, P0, R4.reuse, c[0x0][0x288], 0x1 ;  /* 0x0000a20004027a11 */ /* 0x040fe800078008ff */
[----:B------:R-:W-:Y:S02]  /*1d70*/  LEA.HI.X R3, R4, c[0x0][0x28c], R5, 0x1, P0 ;  /* 0x0000a30004037a11 */ /* 0x000fe400000f0c05 */
[----:B------:R-:W-:Y:S11]  /*1d80*/  ISETP.GE.AND P0, PT, R16, c[0x0][0x27c], PT ;  /* 0x00009f0010007a0c */ /* 0x000ff60003f06270 */
[----:B------:R-:W-:Y:S02]  /*1d90*/  @!UPT UIADD3 URZ, URZ, URZ, URZ ;  /* 0x0000003f3f3ff290 */ /* 0x000fe4000fffe03f */
[----:B------:R1:W5:Y:S04]  /*1da0*/  @!P0 LDG.E.64 R62, [R20.64] ;  /* 0x00000006143e8981 */ /* 0x000368000c1e1b00 */
[----:B------:R1:W5:Y:S01]  /*1db0*/  @!P0 LDG.E.64 R34, [R2.64] ;  /* 0x0000000602228981 */ /* 0x000362000c1e1b00 */
[----:B------:R-:W-:Y:S11]  /*1dc0*/  ISETP.GE.AND P0, PT, R9, c[0x0][0x27c], PT ;  /* 0x00009f0009007a0c */ /* 0x000ff60003f06270 */
[----:B------:R-:W-:Y:S02]  /*1dd0*/  @!UPT UIADD3 URZ, URZ, URZ, URZ ;  /* 0x0000003f3f3ff290 */ /* 0x000fe4000fffe03f */
[----:B------:R1:W5:Y:S04]  /*1de0*/  @!P0 LDG.E.64 R60, [R20.64+0x20] ;  /* 0x00002006143c8981 */ /* 0x000368000c1e1b00 */
[----:B------:R1:W5:Y:S01]  /*1df0*/  @!P0 LDG.E.64 R38, [R2.64+0x20] ;  /* 0x0000200602268981 */ /* 0x000362000c1e1b00 */
        /* <DEDUP_REMOVED lines=15> */
[----:B------:R1:W5:Y:S02]  /*1ef0*/  @!P0 LDG.E.64 R24, [R2.64+0xa0] ;  /* 0x0000a00602188981 */ /* 0x000364000c1e1b00 */
.L_x_60:
[----:B------:R-:W-:Y:S05]  /*1f00*/  BSYNC B0 ;  /* 0x0000000000007941 */ /* 0x000fea0003800000 */
.L_x_59:
[----:B------:R-:W-:-:S05]  /*1f10*/  @P1 BRA `(.L_x_61) ;  /* 0x0000339000001947 */ /* 0x000fca0003800000 */
[----:B------:R-:W-:Y:S01]  /*1f20*/  ISETP.GE.AND P0, PT, R18, c[0x0][0x1d4], PT ;  /* 0x0000750012007a0c */ /* 0x000fe20003f06270 */
[----:B-1---5:R-:W-:Y:S01]  /*1f30*/  IMAD.MOV.U32 R21, RZ, RZ, R52 ;  /* 0x000000ffff157224 */ /* 0x022fe200078e0034 */
[----:B------:R-:W-:Y:S01]  /*1f40*/  MOV R20, R53 ;  /* 0x0000003500147202 */ /* 0x000fe20000000f00 */
[----:B------:R-:W-:Y:S01]  /*1f50*/  IMAD.MOV.U32 R2, RZ, RZ, R24 ;  /* 0x000000ffff027224 */ /* 0x000fe200078e0018 */
[----:B------:R-:W-:Y:S01]  /*1f60*/  MOV R4, R26 ;  /* 0x0000001a00047202 */ /* 0x000fe20000000f00 */
[----:B------:R-:W-:Y:S01]  /*1f70*/  IMAD.MOV.U32 R0, RZ, RZ, R25 ;  /* 0x000000ffff007224 */ /* 0x000fe200078e0019 */
[----:B------:R-:W-:Y:S01]  /*1f80*/  PRMT R48, R20, 0x5410, R21 ;  /* 0x0000541014307816 */ /* 0x000fe20000000015 */
        /* <DEDUP_REMOVED lines=9> */
[----:B------:R-:W-:Y:S01]  /*2020*/  PRMT R56, R20, 0x5410, R21 ;  /* 0x0000541014387816 */ /* 0x000fe20000000015 */
[----:B------:R-:W-:Y:S01]  /*2030*/  IMAD.MOV.U32 R23, RZ, RZ, R54 ;  /* 0x000000ffff177224 */ /* 0x000fe200078e0036 */
[----:B------:R-:W-:Y:S01]  /*2040*/  PRMT R6, R3, 0x5410, R4 ;  /* 0x0000541003067816 */ /* 0x000fe20000000004 */
[----:B------:R-:W-:Y:S01]  /*2050*/  IMAD.MOV.U32 R22, RZ, RZ, R55 ;  /* 0x000000ffff167224 */ /* 0x000fe200078e0037 */
[----:B------:R-:W-:Y:S01]  /*2060*/  PRMT R7, R0, 0x5410, R2 ;  /* 0x0000541000077816 */ /* 0x000fe20000000002 */
[----:B------:R-:W-:Y:S01]  /*2070*/  IMAD.MOV.U32 R21, RZ, RZ, R60 ;  /* 0x000000ffff157224 */ /* 0x000fe200078e003c */
[----:B------:R-:W-:Y:S01]  /*2080*/  MOV R20, R61 ;  /* 0x0000003d00147202 */ /* 0x000fe20000000f00 */
[----:B------:R-:W-:Y:S01]  /*2090*/  IMAD.MOV.U32 R4, RZ, RZ, R32 ;  /* 0x000000ffff047224 */ /* 0x000fe200078e0020 */
[----:B------:R-:W-:Y:S01]  /*20a0*/  MOV R2, R38 ;  /* 0x0000002600027202 */ /* 0x000fe20000000f00 */
[----:B------:R-:W-:Y:S01]  /*20b0*/  IMAD.MOV.U32 R3, RZ, RZ, R33 ;  /* 0x000000ffff037224 */ /* 0x000fe200078e0021 */
[----:B------:R-:W-:Y:S01]  /*20c0*/  PRMT R49, R22, 0x5410, R23 ;  /* 0x0000541016317816 */ /* 0x000fe20000000017 */
[----:B------:R-:W-:Y:S01]  /*20d0*/  IMAD.MOV.U32 R0, RZ, RZ, R39 ;  /* 0x000000ffff007224 */ /* 0x000fe200078e0027 */
[----:B------:R-:W-:Y:S01]  /*20e0*/  PRMT R57, R20, 0x5410, R21 ;  /* 0x0000541014397816 */ /* 0x000fe20000000015 */
[----:B------:R-:W-:Y:S01]  /*20f0*/  BSSY B0, `(.L_x_62) ;  /* 0x000003b000007945 */ /* 0x000fe20003800000 */
[----:B------:R-:W-:Y:S02]  /*2100*/  PRMT R8, R3, 0x5410, R4 ;  /* 0x0000541003087816 */ /* 0x000fe40000000004 */
[----:B------:R-:W-:Y:S01]  /*2110*/  PRMT R30, R0, 0x5410, R2 ;  /* 0x00005410001e7816 */ /* 0x000fe20000000002 */
[----:B------:R-:W-:-:S05]  /*2120*/  @P0 BRA `(.L_x_63) ;  /* 0x0000037000000947 */ /* 0x000fca0003800000 */
[----:B------:R-:W-:Y:S01]  /*2130*/  ISETP.GE.AND P0, PT, R16, c[0x0][0x27c], PT ;  /* 0x00009f0010007a0c */ /* 0x000fe20003f06270 */
[----:B------:R-:W1:Y:S01]  /*2140*/  LDS.128 R20, [R128+0x6000] ;  /* 0x0060000080147984 */ /* 0x000e620000000c00 */
[----:B------:R-:W-:Y:S02]  /*2150*/  MOV R40, R34 ;  /* 0x0000002200287202 */ /* 0x000fe40000000f00 */
[----:B------:R-:W-:Y:S02]  /*2160*/  MOV R42, R62 ;  /* 0x0000003e002a7202 */ /* 0x000fe40000000f00 */
[----:B------:R-:W-:Y:S02]  /*2170*/  MOV R37, R35 ;  /* 0x0000002300257202 */ /* 0x000fe40000000f00 */
[----:B------:R-:W-:Y:S05]  /*2180*/  MOV R45, R63 ;  /* 0x0000003f002d7202 */ /* 0x000fea0000000f00 */
[--C-:B------:R-:W-:Y:S01]  /*2190*/  @!P0 SHF.R.U64 R36, R34, 0x10, R35.reuse ;  /* 0x0000001022248819 */ /* 0x100fe20000001223 */
[----:B------:R-:W-:Y:S01]  /*21a0*/  @!P0 HADD2.F32 R40, -RZ, R40.H0_H0 ;  /* 0x20000028ff288230 */ /* 0x000fe20000004100 */
[----:B------:R-:W-:Y:S01]  /*21b0*/  @!P0 SHF.R.U32.HI R34, RZ, 0x10, R35 ;  /* 0x00000010ff228819 */ /* 0x000fe20000011623 */
[----:B------:R-:W-:Y:S01]  /*21c0*/  @!P0 HADD2.F32 R42, -RZ, R42.H0_H0 ;  /* 0x2000002aff2a8230 */ /* 0x000fe20000004100 */
[--C-:B------:R-:W-:Y:S01]  /*21d0*/  @!P0 SHF.R.U64 R44, R62, 0x10, R63.reuse ;  /* 0x000000103e2c8819 */ /* 0x100fe2000000123f */
[----:B------:R-:W-:Y:S01]  /*21e0*/  @!P0 HADD2.F32 R36, -RZ, R36.H0_H0 ;  /* 0x20000024ff248230 */ /* 0x000fe20000004100 */
[----:B------:R-:W-:Y:S01]  /*21f0*/  @!P0 SHF.R.U32.HI R46, RZ, 0x10, R63 ;  /* 0x00000010ff2e8819 */ /* 0x000fe2000001163f */
[----:B------:R-:W-:Y:S02]  /*2200*/  @!P0 HADD2.F32 R34, -RZ, R34.H0_H0 ;  /* 0x20000022ff228230 */ /* 0x000fe40000004100 */
[----:B------:R-:W-:Y:S02]  /*2210*/  @!P0 HADD2.F32 R44, -RZ, R44.H0_H0 ;  /* 0x2000002cff2c8230 */ /* 0x000fe40000004100 */
[----:B------:R-:W-:Y:S01]  /*2220*/  @!P0 HADD2.F32 R46, -RZ, R46.H0_H0 ;  /* 0x2000002eff2e8230 */ /* 0x000fe20000004100 */
[----:B-1----:R-:W-:Y:S01]  /*2230*/  @!P0 IMAD.MOV.U32 R35, RZ, RZ, R21 ;  /* 0x000000ffff238224 */ /* 0x002fe200078e0015 */
[----:B------:R-:W-:Y:S04]  /*2240*/  @!P0 MOV R31, R20 ;  /* 0x00000014001f8202 */ /* 0x000fe80000000f00 */
[----:B------:R-:W-:Y:S02]  /*2250*/  @!P0 HADD2.F32 R43, -RZ, R35.H1_H1 ;  /* 0x30000023ff2b8230 */ /* 0x000fe40000004100 */
[--C-:B------:R-:W-:Y:S02]  /*2260*/  @!P0 HADD2.F32 R41, -RZ, R31.reuse.H1_H1 ;  /* 0x3000001fff298230 */ /* 0x100fe40000004100 */
[----:B------:R-:W-:Y:S01]  /*2270*/  @!P0 HADD2.F32 R31, -RZ, R31.H0_H0 ;  /* 0x2000001fff1f8230 */ /* 0x000fe20000004100 */
[----:B------:R-:W-:Y:S02]  /*2280*/  @!P0 FMUL.FTZ R69, R43, R36 ;  /* 0x000000242b458220 */ /* 0x000fe40000410000 */
[-C--:B------:R-:W-:Y:S02]  /*2290*/  @!P0 FMUL.FTZ R67, R41, R40.reuse ;  /* 0x0000002829438220 */ /* 0x080fe40000410000 */
[C---:B------:R-:W-:Y:S02]  /*22a0*/  @!P0 FMUL.FTZ R0, R31.reuse, R40 ;  /* 0x000000281f008220 */ /* 0x040fe40000410000 */
[-C--:B------:R-:W-:Y:S01]  /*22b0*/  @!P0 FFMA.FTZ R67, R31, R42.reuse, -R67 ;  /* 0x0000002a1f438223 */ /* 0x080fe20000010843 */
[----:B------:R-:W-:Y:S01]  /*22c0*/  @!P0 HADD2.F32 R31, -RZ, R35.H0_H0 ;  /* 0x20000023ff1f8230 */ /* 0x000fe20000004100 */
[----:B------:R-:W-:Y:S01]  /*22d0*/  @!P0 FFMA.FTZ R0, R41, R42, R0 ;  /* 0x0000002a29008223 */ /* 0x000fe20000010000 */
[----:B------:R-:W-:Y:S01]  /*22e0*/  @!P0 MOV R35, R22 ;  /* 0x0000001600238202 */ /* 0x000fe20000000f00 */
[----:B------:R-:W-:Y:S02]  /*22f0*/  @!P0 HADD2.F32 R42, -RZ, R45.H0_H0 ;  /* 0x2000002dff2a8230 */ /* 0x000fe40000004100 */
[C---:B------:R-:W-:Y:S01]  /*2300*/  @!P0 FMUL.FTZ R2, R31.reuse, R36 ;  /* 0x000000241f028220 */ /* 0x040fe20000410000 */
[----:B------:R-:W-:Y:S01]  /*2310*/  @!P0 F2FP.PACK_AB R67, R0, R67 ;  /* 0x000000430043823e */ /* 0x000fe200000000ff */
[-C--:B------:R-:W-:Y:S01]  /*2320*/  @!P0 FFMA.FTZ R69, R31, R44.reuse, -R69 ;  /* 0x0000002c1f458223 */ /* 0x080fe20000010845 */
[----:B------:R-:W-:Y:S01]  /*2330*/  @!P0 MOV R31, R23 ;  /* 0x00000017001f8202 */ /* 0x000fe20000000f00 */
[----:B------:R-:W-:Y:S01]  /*2340*/  @!P0 FFMA.FTZ R2, R43, R44, R2 ;  /* 0x0000002c2b028223 */ /* 0x000fe20000010002 */
[--C-:B------:R-:W-:Y:S01]  /*2350*/  @!P0 HADD2.F32 R41, -RZ, R35.reuse.H1_H1 ;  /* 0x30000023ff298230 */ /* 0x100fe20000004100 */
[----:B------:R-:W-:Y:S01]  /*2360*/  @!P0 IMAD.MOV.U32 R20, RZ, RZ, R67 ;  /* 0x000000ffff148224 */ /* 0x000fe200078e0043 */
[----:B------:R-:W-:Y:S02]  /*2370*/  @!P0 HADD2.F32 R35, -RZ, R35.H0_H0 ;  /* 0x20000023ff238230 */ /* 0x000fe40000004100 */
[----:B------:R-:W-:Y:S01]  /*2380*/  @!P0 HADD2.F32 R36, -RZ, R37.H0_H0 ;  /* 0x20000025ff248230 */ /* 0x000fe20000004100 */
[----:B------:R-:W-:Y:S01]  /*2390*/  @!P0 F2FP.PACK_AB R70, R2, R69 ;  /* 0x000000450246823e */ /* 0x000fe200000000ff */
[--C-:B------:R-:W-:Y:S02]  /*23a0*/  @!P0 HADD2.F32 R45, -RZ, R31.reuse.H1_H1 ;  /* 0x3000001fff2d8230 */ /* 0x100fe40000004100 */
[----:B------:R-:W-:Y:S01]  /*23b0*/  @!P0 HADD2.F32 R31, -RZ, R31.H0_H0 ;  /* 0x2000001fff1f8230 */ /* 0x000fe20000004100 */
[----:B------:R-:W-:Y:S01]  /*23c0*/  @!P0 FMUL.FTZ R3, R35, R36 ;  /* 0x0000002423038220 */ /* 0x000fe20000410000 */
[----:B------:R-:W-:Y:S01]  /*23d0*/  @!P0 MOV R21, R70 ;  /* 0x0000004600158202 */ /* 0x000fe20000000f00 */
[----:B------:R-:W-:Y:S02]  /*23e0*/  @!P0 FMUL.FTZ R66, R41, R36 ;  /* 0x0000002429428220 */ /* 0x000fe40000410000 */
[-C--:B------:R-:W-:Y:S02]  /*23f0*/  @!P0 FMUL.FTZ R68, R45, R34.reuse ;  /* 0x000000222d448220 */ /* 0x080fe40000410000 */
[----:B------:R-:W-:Y:S02]  /*2400*/  @!P0 FMUL.FTZ R4, R31, R34 ;  /* 0x000000221f048220 */ /* 0x000fe40000410000 */
[-C--:B------:R-:W-:Y:S02]  /*2410*/  @!P0 FFMA.FTZ R3, R41, R42.reuse, R3 ;  /* 0x0000002a29038223 */ /* 0x080fe40000010003 */
[----:B------:R-:W-:Y:S02]  /*2420*/  @!P0 FFMA.FTZ R66, R35, R42, -R66 ;  /* 0x0000002a23428223 */ /* 0x000fe40000010842 */
[-C--:B------:R-:W-:Y:S02]  /*2430*/  @!P0 FFMA.FTZ R68, R31, R46.reuse, -R68 ;  /* 0x0000002e1f448223 */ /* 0x080fe40000010844 */
[----:B------:R-:W-:Y:S01]  /*2440*/  @!P0 FFMA.FTZ R4, R45, R46, R4 ;  /* 0x0000002e2d048223 */ /* 0x000fe20000010004 */
[----:B------:R-:W-:Y:S04]  /*2450*/  @!P0 F2FP.PACK_AB R66, R3, R66 ;  /* 0x000000420342823e */ /* 0x000fe800000000ff */
[----:B------:R-:W-:Y:S02]  /*2460*/  @!P0 F2FP.PACK_AB R69, R4, R68 ;  /* 0x000000440445823e */ /* 0x000fe400000000ff */
[----:B------:R-:W-:Y:S02]  /*2470*/  @!P0 MOV R22, R66 ;  /* 0x0000004200168202 */ /* 0x000fe40000000f00 */
[----:B------:R-:W-:Y:S05]  /*2480*/  @!P0 MOV R23, R69 ;  /* 0x0000004500178202 */ /* 0x000fea0000000f00 */
[----:B------:R1:W-:Y:S02]  /*2490*/  STG.E.128 [R64.64], R20 ;  /* 0x0000001440007986 */ /* 0x0003e4000c101d06 */
.L_x_63:
[----:B------:R-:W-:Y:S05]  /*24a0*/  BSYNC B0 ;  /* 0x0000000000007941 */ /* 0x000fea0003800000 */
.L_x_62:
[----:B------:R-:W-:Y:S01]  /*24b0*/  ISETP.GE.AND P0, PT, R13, c[0x0][0x1d4], PT ;  /* 0x000075000d007a0c */ /* 0x000fe20003f06270 */
[----:B------:R-:W-:Y:S01]  /*24c0*/  @!UPT UIADD3 URZ, URZ, URZ, URZ ;  /* 0x0000003f3f3ff290 */ /* 0x000fe2000fffe03f */
[----:B------:R-:W-:Y:S11]  /*24d0*/  BSSY B0, `(.L_x_64) ;  /* 0x0000036000007945 */ /* 0x000ff60003800000 */
[----:B------:R-:W-:-:S05]  /*24e0*/  @P0 BRA `(.L_x_65) ;  /* 0x0000034000000947 */ /* 0x000fca0003800000 */
[----:B------:R-:W-:Y:S01]  /*24f0*/  ISETP.GE.AND P0, PT, R9, c[0x0][0x27c], PT ;  /* 0x00009f0009007a0c */ /* 0x000fe20003f06270 */
[----:B-1----:R-:W1:Y:S11]  /*2500*/  LDS.128 R20, [R127+0x6000] ;  /* 0x006000007f147984 */ /* 0x002e760000000c00 */
[----:B------:R-:W-:Y:S01]  /*2510*/  @!UPT UIADD3 URZ, URZ, URZ, URZ ;  /* 0x0000003f3f3ff290 */ /* 0x000fe2000fffe03f */
[--C-:B------:R-:W-:Y:S01]  /*2520*/  @!P0 HADD2.F32 R36, -RZ, R30.reuse.H1_H1 ;  /* 0x3000001eff248230 */ /* 0x100fe20000004100 */
[----:B------:R-:W-:Y:S01]  /*2530*/  @!P0 SHF.R.U64 R31, R38, 0x10, R39 ;  /* 0x00000010261f8819 */ /* 0x000fe20000001227 */
[----:B------:R-:W-:Y:S01]  /*2540*/  @!P0 HADD2.F32 R40, -RZ, R57.H1_H1 ;  /* 0x30000039ff288230 */ /* 0x000fe20000004100 */
[----:B------:R-:W-:Y:S01]  /*2550*/  @!P0 SHF.R.U64 R43, R60, 0x10, R61 ;  /* 0x000000103c2b8819 */ /* 0x000fe2000000123d */
[----:B------:R-:W-:Y:S01]  /*2560*/  @!P0 HADD2.F32 R30, -RZ, R30.H0_H0 ;  /* 0x2000001eff1e8230 */ /* 0x000fe20000004100 */
[----:B------:R-:W-:Y:S01]  /*2570*/  @!P0 SHF.R.U32.HI R38, RZ, 0x10, R39 ;  /* 0x00000010ff268819 */ /* 0x000fe20000011627 */
[----:B------:R-:W-:Y:S01]  /*2580*/  @!P0 HADD2.F32 R31, -RZ, R31.H0_H0 ;  /* 0x2000001fff1f8230 */ /* 0x000fe20000004100 */
[----:B------:R-:W-:Y:S01]  /*2590*/  @!P0 SHF.R.U32.HI R46, RZ, 0x10, R61 ;  /* 0x00000010ff2e8819 */ /* 0x000fe2000001163d */
[----:B------:R-:W-:Y:S02]  /*25a0*/  @!P0 HADD2.F32 R43, -RZ, R43.H0_H0 ;  /* 0x2000002bff2b8230 */ /* 0x000fe40000004100 */
[----:B------:R-:W-:Y:S02]  /*25b0*/  @!P0 HADD2.F32 R38, -RZ, R38.H0_H0 ;  /* 0x20000026ff268230 */ /* 0x000fe40000004100 */
[----:B------:R-:W-:Y:S02]  /*25c0*/  @!P0 HADD2.F32 R44, -RZ, R57.H0_H0 ;  /* 0x20000039ff2c8230 */ /* 0x000fe40000004100 */
[----:B------:R-:W-:Y:S01]  /*25d0*/  @!P0 HADD2.F32 R46, -RZ, R46.H0_H0 ;  /* 0x2000002eff2e8230 */ /* 0x000fe20000004100 */
[----:B-1----:R-:W-:Y:S02]  /*25e0*/  @!P0 MOV R34, R20 ;  /* 0x0000001400228202 */ /* 0x002fe40000000f00 */
[----:B------:R-:W-:Y:S03]  /*25f0*/  @!P0 MOV R35, R21 ;  /* 0x0000001500238202 */ /* 0x000fe60000000f00 */
[--C-:B------:R-:W-:Y:S02]  /*2600*/  @!P0 HADD2.F32 R41, -RZ, R34.reuse.H1_H1 ;  /* 0x30000022ff298230 */ /* 0x100fe40000004100 */
[----:B------:R-:W-:Y:S01]  /*2610*/  @!P0 HADD2.F32 R37, -RZ, R34.H0_H0 ;  /* 0x20000022ff258230 */ /* 0x000fe20000004100 */
[----:B------:R-:W-:Y:S01]  /*2620*/  @!P0 MOV R34, R22 ;  /* 0x0000001600228202 */ /* 0x000fe20000000f00 */
[--C-:B------:R-:W-:Y:S01]  /*2630*/  @!P0 HADD2.F32 R42, -RZ, R35.reuse.H1_H1 ;  /* 0x30000023ff2a8230 */ /* 0x100fe20000004100 */
[-C--:B------:R-:W-:Y:S02]  /*2640*/  @!P0 FMUL.FTZ R45, R41, R36.reuse ;  /* 0x00000024292d8220 */ /* 0x080fe40000410000 */
[C---:B------:R-:W-:Y:S01]  /*2650*/  @!P0 FMUL.FTZ R0, R37.reuse, R36 ;  /* 0x0000002425008220 */ /* 0x040fe20000410000 */
[----:B------:R-:W-:Y:S01]  /*2660*/  @!P0 HADD2.F32 R36, -RZ, R35.H0_H0 ;  /* 0x20000023ff248230 */ /* 0x000fe20000004100 */
[-C--:B------:R-:W-:Y:S01]  /*2670*/  @!P0 FMUL.FTZ R63, R42, R31.reuse ;  /* 0x0000001f2a3f8220 */ /* 0x080fe20000410000 */
[--C-:B------:R-:W-:Y:S01]  /*2680*/  @!P0 HADD2.F32 R35, -RZ, R34.reuse.H0_H0 ;  /* 0x20000022ff238230 */ /* 0x100fe20000004100 */
[-C--:B------:R-:W-:Y:S02]  /*2690*/  @!P0 FFMA.FTZ R45, R37, R40.reuse, -R45 ;  /* 0x00000028252d8223 */ /* 0x080fe4000001082d */
[----:B------:R-:W-:Y:S01]  /*26a0*/  @!P0 FMUL.FTZ R2, R36, R31 ;  /* 0x0000001f24028220 */ /* 0x000fe20000410000 */
[----:B------:R-:W-:Y:S01]  /*26b0*/  @!P0 MOV R31, R23 ;  /* 0x00000017001f8202 */ /* 0x000fe20000000f00 */
[----:B------:R-:W-:Y:S01]  /*26c0*/  @!P0 FFMA.FTZ R0, R41, R40, R0 ;  /* 0x0000002829008223 */ /* 0x000fe20000010000 */
[----:B------:R-:W-:Y:S01]  /*26d0*/  @!P0 HADD2.F32 R40, -RZ, R34.H1_H1 ;  /* 0x30000022ff288230 */ /* 0x000fe20000004100 */
[-C--:B------:R-:W-:Y:S02]  /*26e0*/  @!P0 FMUL.FTZ R3, R35, R30.reuse ;  /* 0x0000001e23038220 */ /* 0x080fe40000410000 */
[----:B------:R-:W-:Y:S01]  /*26f0*/  @!P0 FFMA.FTZ R2, R42, R43, R2 ;  /* 0x0000002b2a028223 */ /* 0x000fe20000010002 */
[----:B------:R-:W-:Y:S01]  /*2700*/  @!P0 F2FP.PACK_AB R45, R0, R45 ;  /* 0x0000002d002d823e */ /* 0x000fe200000000ff */
[C---:B------:R-:W-:Y:S01]  /*2710*/  @!P0 FMUL.FTZ R62, R40.reuse, R30 ;  /* 0x0000001e283e8220 */ /* 0x040fe20000410000 */
[--C-:B------:R-:W-:Y:S01]  /*2720*/  @!P0 HADD2.F32 R41, -RZ, R31.reuse.H1_H1 ;  /* 0x3000001fff298230 */ /* 0x100fe20000004100 */
[----:B------:R-:W-:Y:S01]  /*2730*/  @!P0 FFMA.FTZ R3, R40, R44, R3 ;  /* 0x0000002c28038223 */ /* 0x000fe20000010003 */
[----:B------:R-:W-:Y:S01]  /*2740*/  @!P0 MOV R20, R45 ;  /* 0x0000002d00148202 */ /* 0x000fe20000000f00 */
[----:B------:R-:W-:Y:S01]  /*2750*/  @!P0 HADD2.F32 R31, -RZ, R31.H0_H0 ;  /* 0x2000001fff1f8230 */ /* 0x000fe20000004100 */
[----:B------:R-:W-:Y:S02]  /*2760*/  @!P0 FFMA.FTZ R63, R36, R43, -R63 ;  /* 0x0000002b243f8223 */ /* 0x000fe4000001083f */
[-C--:B------:R-:W-:Y:S02]  /*2770*/  @!P0 FMUL.FTZ R66, R41, R38.reuse ;  /* 0x0000002629428220 */ /* 0x080fe40000410000 */
[----:B------:R-:W-:Y:S01]  /*2780*/  @!P0 FMUL.FTZ R4, R31, R38 ;  /* 0x000000261f048220 */ /* 0x000fe20000410000 */
[----:B------:R-:W-:Y:S01]  /*2790*/  @!P0 F2FP.PACK_AB R68, R2, R63 ;  /* 0x0000003f0244823e */ /* 0x000fe200000000ff */
[----:B------:R-:W-:Y:S02]  /*27a0*/  @!P0 FFMA.FTZ R62, R35, R44, -R62 ;  /* 0x0000002c233e8223 */ /* 0x000fe4000001083e */
[----:B------:R-:W-:Y:S01]  /*27b0*/  @!P0 FFMA.FTZ R66, R31, R46, -R66 ;  /* 0x0000002e1f428223 */ /* 0x000fe20000010842 */
[----:B------:R-:W-:Y:S01]  /*27c0*/  @!P0 MOV R21, R68 ;  /* 0x0000004400158202 */ /* 0x000fe20000000f00 */
[----:B------:R-:W-:Y:S01]  /*27d0*/  @!P0 FFMA.FTZ R4, R41, R46, R4 ;  /* 0x0000002e29048223 */ /* 0x000fe20000010004 */
[----:B------:R-:W-:Y:S04]  /*27e0*/  @!P0 F2FP.PACK_AB R62, R3, R62 ;  /* 0x0000003e033e823e */ /* 0x000fe800000000ff */
[----:B------:R-:W-:Y:S02]  /*27f0*/  @!P0 F2FP.PACK_AB R63, R4, R66 ;  /* 0x00000042043f823e */ /* 0x000fe400000000ff */
[----:B------:R-:W-:Y:S02]  /*2800*/  @!P0 MOV R22, R62 ;  /* 0x0000003e00168202 */ /* 0x000fe40000000f00 */
[----:B------:R-:W-:Y:S05]  /*2810*/  @!P0 MOV R23, R63 ;  /* 0x0000003f00178202 */ /* 0x000fea0000000f00 */
[----:B------:R1:W-:Y:S02]  /*2820*/  STG.E.128 [R64.64+0x40], R20 ;  /* 0x0000401440007986 */ /* 0x0003e4000c101d06 */
.L_x_65:
[----:B------:R-:W-:Y:S05]  /*2830*/  BSYNC B0 ;  /* 0x0000000000007941 */ /* 0x000fea0003800000 */
.L_x_64:
[----:B------:R-:W-:Y:S01]  /*2840*/  ISETP.GE.AND P0, PT, R12, c[0x0][0x1d4], PT ;  /* 0x000075000c007a0c */ /* 0x000fe20003f06270 */
[----:B------:R-:W-:Y:S01]  /*2850*/  @!UPT UIADD3 URZ, URZ, URZ, URZ ;  /* 0x0000003f3f3ff290 */ /* 0x000fe2000fffe03f */
[----:B------:R-:W-:Y:S11]  /*2860*/  BSSY B0, `(.L_x_66) ;  /* 0x0000036000007945 */ /* 0x000ff60003800000 */
[----:B------:R-:W-:-:S05]  /*2870*/  @P0 BRA `(.L_x_67) ;  /* 0x0000034000000947 */ /* 0x000fca0003800000 */
[----:B------:R-:W-:Y:S01]  /*2880*/  ISETP.GE.AND P0, PT, R15, c[0x0][0x27c], PT ;  /* 0x00009f000f007a0c */ /* 0x000fe20003f06270 */
[----:B-1----:R-:W1:Y:S11]  /*2890*/  LDS.128 R20, [R128+0x8000] ;  /* 0x0080000080147984 */ /* 0x002e760000000c00 */
[----:B------:R-:W-:Y:S01]  /*28a0*/  @!UPT UIADD3 URZ, URZ, URZ, URZ ;  /* 0x0000003f3f3ff290 */ /* 0x000fe2000fffe03f */
[----:B------:R-:W-:Y:S01]  /*28b0*/  @!P0 HADD2.F32 R34, -RZ, R8.H1_H1 ;  /* 0x30000008ff228230 */ /* 0x000fe20000004100 */
[--C-:B------:R-:W-:Y:S01]  /*28c0*/  @!P0 SHF.R.U64 R30, R32, 0x10, R33.reuse ;  /* 0x00000010201e8819 */ /* 0x100fe20000001221 */
[----:B------:R-:W-:Y:S01]  /*28d0*/  @!P0 HADD2.F32 R36, -RZ, R56.H1_H1 ;  /* 0x30000038ff248230 */ /* 0x000fe20000004100 */
        /* <DEDUP_REMOVED lines=8> */
[----:B-1----:R-:W-:Y:S02]  /*2960*/  @!P0 MOV R31, R20 ;  /* 0x00000014001f8202 */ /* 0x002fe40000000f00 */
[----:B------:R-:W-:Y:S03]  /*2970*/  @!P0 MOV R33, R21 ;  /* 0x0000001500218202 */ /* 0x000fe60000000f00 */
[--C-:B------:R-:W-:Y:S02]  /*2980*/  @!P0 HADD2.F32 R35, -RZ, R31.reuse.H1_H1 ;  /* 0x3000001fff238230 */ /* 0x100fe40000004100 */
[----:B------:R-:W-:Y:S02]  /*2990*/  @!P0 HADD2.F32 R31, -RZ, R31.H0_H0 ;  /* 0x2000001fff1f8230 */ /* 0x000fe40000004100 */
[--C-:B------:R-:W-:Y:S01]  /*29a0*/  @!P0 HADD2.F32 R37, -RZ, R33.reuse.H1_H1 ;  /* 0x30000021ff258230 */ /* 0x100fe20000004100 */
[-C--:B------:R-:W-:Y:S01]  /*29b0*/  @!P0 FMUL.FTZ R41, R35, R34.reuse ;  /* 0x0000002223298220 */ /* 0x080fe20000410000 */
[----:B------:R-:W-:Y:S01]  /*29c0*/  @!P0 HADD2.F32 R33, -RZ, R33.H0_H0 ;  /* 0x20000021ff218230 */ /* 0x000fe20000004100 */
[C---:B------:R-:W-:Y:S02]  /*29d0*/  @!P0 FMUL.FTZ R0, R31.reuse, R34 ;  /* 0x000000221f008220 */ /* 0x040fe40000410000 */
[----:B------:R-:W-:Y:S01]  /*29e0*/  @!P0 FFMA.FTZ R41, R31, R36, -R41 ;  /* 0x000000241f298223 */ /* 0x000fe20000010829 */
[----:B------:R-:W-:Y:S01]  /*29f0*/  @!P0 MOV R31, R22 ;  /* 0x00000016001f8202 */ /* 0x000fe20000000f00 */
[-C--:B------:R-:W-:Y:S02]  /*2a00*/  @!P0 FMUL.FTZ R43, R37, R30.reuse ;  /* 0x0000001e252b8220 */ /* 0x080fe40000410000 */
[C---:B------:R-:W-:Y:S01]  /*2a10*/  @!P0 FMUL.FTZ R2, R33.reuse, R30 ;  /* 0x0000001e21028220 */ /* 0x040fe20000410000 */
[----:B------:R-:W-:Y:S01]  /*2a20*/  @!P0 MOV R30, R23 ;  /* 0x00000017001e8202 */ /* 0x000fe20000000f00 */
[----:B------:R-:W-:Y:S01]  /*2a30*/  @!P0 FFMA.FTZ R43, R33, R38, -R43 ;  /* 0x00000026212b8223 */ /* 0x000fe2000001082b */
[--C-:B------:R-:W-:Y:S01]  /*2a40*/  @!P0 HADD2.F32 R33, -RZ, R31.reuse.H0_H0 ;  /* 0x2000001fff218230 */ /* 0x100fe20000004100 */
[----:B------:R-:W-:Y:S01]  /*2a50*/  @!P0 FFMA.FTZ R0, R35, R36, R0 ;  /* 0x0000002423008223 */ /* 0x000fe20000010000 */
[----:B------:R-:W-:Y:S01]  /*2a60*/  @!P0 HADD2.F32 R35, -RZ, R31.H1_H1 ;  /* 0x3000001fff238230 */ /* 0x000fe20000004100 */
[----:B------:R-:W-:Y:S01]  /*2a70*/  @!P0 FFMA.FTZ R2, R37, R38, R2 ;  /* 0x0000002625028223 */ /* 0x000fe20000010002 */
[--C-:B------:R-:W-:Y:S01]  /*2a80*/  @!P0 HADD2.F32 R39, -RZ, R30.reuse.H1_H1 ;  /* 0x3000001eff278230 */ /* 0x100fe20000004100 */
[-C--:B------:R-:W-:Y:S01]  /*2a90*/  @!P0 FMUL.FTZ R3, R33, R8.reuse ;  /* 0x0000000821038220 */ /* 0x080fe20000410000 */
[----:B------:R-:W-:Y:S01]  /*2aa0*/  @!P0 F2FP.PACK_AB R41, R0, R41 ;  /* 0x000000290029823e */ /* 0x000fe200000000ff */
[----:B------:R-:W-:Y:S01]  /*2ab0*/  @!P0 HADD2.F32 R31, -RZ, R30.H0_H0 ;  /* 0x2000001eff1f8230 */ /* 0x000fe20000004100 */
[----:B------:R-:W-:Y:S01]  /*2ac0*/  @!P0 F2FP.PACK_AB R46, R2, R43 ;  /* 0x0000002b022e823e */ /* 0x000fe200000000ff */
[----:B------:R-:W-:Y:S01]  /*2ad0*/  @!P0 FMUL.FTZ R42, R35, R8 ;  /* 0x00000008232a8220 */ /* 0x000fe20000410000 */
[----:B------:R-:W-:Y:S01]  /*2ae0*/  @!P0 MOV R20, R41 ;  /* 0x0000002900148202 */ /* 0x000fe20000000f00 */
[----:B------:R-:W-:Y:S01]  /*2af0*/  @!P0 FMUL.FTZ R44, R39, R32 ;  /* 0x00000020272c8220 */ /* 0x000fe20000410000 */
[----:B------:R-:W-:Y:S01]  /*2b00*/  @!P0 MOV R21, R46 ;  /* 0x0000002e00158202 */ /* 0x000fe20000000f00 */
[C---:B------:R-:W-:Y:S01]  /*2b10*/  @!P0 FMUL.FTZ R4, R31.reuse, R32 ;  /* 0x000000201f048220 */ /* 0x040fe20000410000 */
[----:B------:R-:W-:Y:S01]  /*2b20*/  @!P0 HADD2.F32 R36, -RZ, R56.H0_H0 ;  /* 0x20000038ff248230 */ /* 0x000fe20000004100 */
[----:B------:R-:W-:Y:S04]  /*2b30*/  @!P0 FFMA.FTZ R44, R31, R40, -R44 ;  /* 0x000000281f2c8223 */ /* 0x000fe8000001082c */
[-C--:B------:R-:W-:Y:S02]  /*2b40*/  @!P0 FFMA.FTZ R3, R35, R36.reuse, R3 ;  /* 0x0000002423038223 */ /* 0x080fe40000010003 */
[----:B------:R-:W-:Y:S02]  /*2b50*/  @!P0 FFMA.FTZ R42, R33, R36, -R42 ;  /* 0x00000024212a8223 */ /* 0x000fe4000001082a */
[----:B------:R-:W-:Y:S03]  /*2b60*/  @!P0 FFMA.FTZ R4, R39, R40, R4 ;  /* 0x0000002827048223 */ /* 0x000fe60000010004 */
[----:B------:R-:W-:Y:S02]  /*2b70*/  @!P0 F2FP.PACK_AB R42, R3, R42 ;  /* 0x0000002a032a823e */ /* 0x000fe400000000ff */
[----:B------:R-:W-:Y:S02]  /*2b80*/  @!P0 F2FP.PACK_AB R43, R4, R44 ;  /* 0x0000002c042b823e */ /* 0x000fe400000000ff */
[----:B------:R-:W-:Y:S02]  /*2b90*/  @!P0 MOV R22, R42 ;  /* 0x0000002a00168202 */ /* 0x000fe40000000f00 */
[----:B------:R-:W-:Y:S05]  /*2ba0*/  @!P0 MOV R23, R43 ;  /* 0x0000002b00178202 */ /* 0x000fea0000000f00 */
[----:B------:R1:W-:Y:S02]  /*2bb0*/  STG.E.128 [R64.64+0x80], R20 ;  /* 0x0000801440007986 */ /* 0x0003e4000c101d06 */
.L_x_67:
[----:B------:R-:W-:Y:S05]  /*2bc0*/  BSYNC B0 ;  /* 0x0000000000007941 */ /* 0x000fea0003800000 */
.L_x_66:
        /* <DEDUP_REMOVED lines=23> */
[-C--:B------:R-:W-:Y:S02]  /*2d40*/  @!P0 FMUL.FTZ R39, R32, R31.reuse ;  /* 0x0000001f20278220 */ /* 0x080fe40000410000 */
[C---:B------:R-:W-:Y:S01]  /*2d50*/  @!P0 FMUL.FTZ R0, R30.reuse, R31 ;  /* 0x0000001f1e008220 */ /* 0x040fe20000410000 */
[----:B------:R-:W-:Y:S01]  /*2d60*/  @!P0 HADD2.F32 R31, -RZ, R29.H0_H0 ;  /* 0x2000001dff1f8230 */ /* 0x000fe20000004100 */
[----:B------:R-:W-:Y:S01]  /*2d70*/  @!P0 FMUL.FTZ R41, R35, R8 ;  /* 0x0000000823298220 */ /* 0x000fe20000410000 */
[----:B------:R-:W-:Y:S01]  /*2d80*/  @!P0 MOV R29, R22 ;  /* 0x00000016001d8202 */ /* 0x000fe20000000f00 */
[----:B------:R-:W-:Y:S02]  /*2d90*/  @!P0 FFMA.FTZ R39, R30, R33, -R39 ;  /* 0x000000211e278223 */ /* 0x000fe40000010827 */
[----:B------:R-:W-:Y:S01]  /*2da0*/  @!P0 FMUL.FTZ R2, R31, R8 ;  /* 0x000000081f028220 */ /* 0x000fe20000410000 */
[----:B------:R-:W-:Y:S01]  /*2db0*/  @!P0 MOV R8, R23 ;  /* 0x0000001700088202 */ /* 0x000fe20000000f00 */
[----:B------:R-:W-:Y:S01]  /*2dc0*/  @!P0 FFMA.FTZ R0, R32, R33, R0 ;  /* 0x0000002120008223 */ /* 0x000fe20000010000 */
[--C-:B------:R-:W-:Y:S01]  /*2dd0*/  @!P0 HADD2.F32 R30, -RZ, R29.reuse.H0_H0 ;  /* 0x2000001dff1e8230 */ /* 0x100fe20000004100 */
[-C--:B------:R-:W-:Y:S01]  /*2de0*/  @!P0 FFMA.FTZ R2, R35, R34.reuse, R2 ;  /* 0x0000002223028223 */ /* 0x080fe20000010002 */
[----:B------:R-:W-:Y:S01]  /*2df0*/  @!P0 HADD2.F32 R32, -RZ, R29.H1_H1 ;  /* 0x3000001dff208230 */ /* 0x000fe20000004100 */
[----:B------:R-:W-:Y:S01]  /*2e00*/  @!P0 FFMA.FTZ R41, R31, R34, -R41 ;  /* 0x000000221f298223 */ /* 0x000fe20000010829 */
[----:B------:R-:W-:Y:S01]  /*2e10*/  @!P0 F2FP.PACK_AB R39, R0, R39 ;  /* 0x000000270027823e */ /* 0x000fe200000000ff */
[-C--:B------:R-:W-:Y:S01]  /*2e20*/  @!P0 FMUL.FTZ R3, R30, R7.reuse ;  /* 0x000000071e038220 */ /* 0x080fe20000410000 */
[--C-:B------:R-:W-:Y:S01]  /*2e30*/  @!P0 HADD2.F32 R37, -RZ, R8.reuse.H1_H1 ;  /* 0x30000008ff258230 */ /* 0x100fe20000004100 */
[----:B------:R-:W-:Y:S01]  /*2e40*/  @!P0 FMUL.FTZ R38, R32, R7 ;  /* 0x0000000720268220 */ /* 0x000fe20000410000 */
[----:B------:R-:W-:Y:S01]  /*2e50*/  @!P0 F2FP.PACK_AB R42, R2, R41 ;  /* 0x00000029022a823e */ /* 0x000fe200000000ff */
[----:B------:R-:W-:Y:S01]  /*2e60*/  @!P0 HADD2.F32 R29, -RZ, R8.H0_H0 ;  /* 0x20000008ff1d8230 */ /* 0x000fe20000004100 */
[----:B------:R-:W-:Y:S01]  /*2e70*/  @!P0 MOV R20, R39 ;  /* 0x0000002700148202 */ /* 0x000fe20000000f00 */
[----:B------:R-:W-:Y:S01]  /*2e80*/  @!P0 FMUL.FTZ R40, R37, R28 ;  /* 0x0000001c25288220 */ /* 0x000fe20000410000 */
[----:B------:R-:W-:Y:S01]  /*2e90*/  @!P0 MOV R21, R42 ;  /* 0x0000002a00158202 */ /* 0x000fe20000000f00 */
[----:B------:R-:W-:Y:S01]  /*2ea0*/  @!P0 HADD2.F32 R33, -RZ, R49.H0_H0 ;  /* 0x20000031ff218230 */ /* 0x000fe20000004100 */
[C---:B------:R-:W-:Y:S02]  /*2eb0*/  @!P0 FMUL.FTZ R4, R29.reuse, R28 ;  /* 0x0000001c1d048220 */ /* 0x040fe40000410000 */
[-C--:B------:R-:W-:Y:S02]  /*2ec0*/  @!P0 FFMA.FTZ R40, R29, R36.reuse, -R40 ;  /* 0x000000241d288223 */ /* 0x080fe40000010828 */
        /* <DEDUP_REMOVED lines=8> */
.L_x_69:
[----:B------:R-:W-:Y:S05]  /*2f50*/  BSYNC B0 ;  /* 0x0000000000007941 */ /* 0x000fea0003800000 */
.L_x_68:
        /* <DEDUP_REMOVED lines=56> */
.L_x_71:
[----:B------:R-:W-:Y:S05]  /*32e0*/  BSYNC B0 ;  /* 0x0000000000007941 */ /* 0x000fea0003800000 */
.L_x_70:
[----:B------:R-:W-:Y:S11]  /*32f0*/  ISETP.GE.AND P0, PT, R136, c[0x0][0x1d4], PT ;  /* 0x0000750088007a0c */ /* 0x000ff60003f06270 */
[----:B------:R-:W-:Y:S02]  /*3300*/  @!UPT UIADD3 URZ, URZ, URZ, URZ ;  /* 0x0000003f3f3ff290 */ /* 0x000fe4000fffe03f */
[----:B------:R-:W-:-:S05]  /*3310*/  @P0 BRA `(.L_x_61) ;  /* 0x00001f9000000947 */ /* 0x000fca0003800000 */
[----:B------:R-:W-:Y:S01]  /*3320*/  ISETP.GE.AND P0, PT, R10, c[0x0][0x27c], PT ;  /* 0x00009f000a007a0c */ /* 0x000fe20003f06270 */
[----:B-1----:R-:W1:Y:S11]  /*3330*/  LDS.128 R20, [R127+0xa000] ;  /* 0x00a000007f147984 */ /* 0x002e760000000c00 */
[----:B------:R-:W-:Y:S01]  /*3340*/  @!UPT UIADD3 URZ, URZ, URZ, URZ ;  /* 0x0000003f3f3ff290 */ /* 0x000fe2000fffe03f */
[----:B------:R-:W-:Y:S01]  /*3350*/  @!P0 HADD2.F32 R29, -RZ, R47.H1_H1 ;  /* 0x3000002fff1d8230 */ /* 0x000fe20000004100 */
[--C-:B------:R-:W-:Y:S02]  /*3360*/  @!P0 SHF.R.U64 R6, R24, 0x10, R25.reuse ;  /* 0x0000001018068819 */ /* 0x100fe40000001219 */
[----:B------:R-:W-:Y:S01]  /*3370*/  @!P0 SHF.R.U32.HI R24, RZ, 0x10, R25 ;  /* 0x00000010ff188819 */ /* 0x000fe20000011619 */
[--C-:B------:R-:W-:Y:S01]  /*3380*/  @!P0 HADD2.F32 R25, -RZ, R5.reuse.H1_H1 ;  /* 0x30000005ff198230 */ /* 0x100fe20000004100 */
        /* <DEDUP_REMOVED lines=18> */
[----:B------:R-:W-:Y:S01]  /*34b0*/  @!P0 FFMA.FTZ R33, R26, R29, -R33 ;  /* 0x0000001d1a218223 */ /* 0x000fe20000010821 */
[----:B------:R-:W-:Y:S01]  /*34c0*/  @!P0 HADD2.F32 R30, -RZ, R7.H1_H1 ;  /* 0x30000007ff1e8230 */ /* 0x000fe20000004100 */
[----:B------:R-:W-:Y:S01]  /*34d0*/  @!P0 FMUL.FTZ R2, R25, R6 ;  /* 0x0000000619028220 */ /* 0x000fe20000410000 */
[----:B------:R-:W-:Y:S01]  /*34e0*/  @!P0 MOV R6, R23 ;  /* 0x0000001700068202 */ /* 0x000fe20000000f00 */
[----:B------:R-:W-:Y:S01]  /*34f0*/  @!P0 FFMA.FTZ R0, R27, R29, R0 ;  /* 0x0000001d1b008223 */ /* 0x000fe20000010000 */
[----:B------:R-:W-:Y:S01]  /*3500*/  @!P0 HADD2.F32 R27, -RZ, R47.H0_H0 ;  /* 0x2000002fff1b8230 */ /* 0x000fe20000004100 */
[-C--:B------:R-:W-:Y:S02]  /*3510*/  @!P0 FMUL.FTZ R3, R8, R5.reuse ;  /* 0x0000000508038220 */ /* 0x080fe40000410000 */
[----:B------:R-:W-:Y:S01]  /*3520*/  @!P0 FMUL.FTZ R34, R30, R5 ;  /* 0x000000051e228220 */ /* 0x000fe20000410000 */
[----:B------:R-:W-:Y:S01]  /*3530*/  @!P0 F2FP.PACK_AB R33, R0, R33 ;  /* 0x000000210021823e */ /* 0x000fe200000000ff */
[-C--:B------:R-:W-:Y:S01]  /*3540*/  @!P0 FFMA.FTZ R2, R31, R28.reuse, R2 ;  /* 0x0000001c1f028223 */ /* 0x080fe20000010002 */
[--C-:B------:R-:W-:Y:S01]  /*3550*/  @!P0 HADD2.F32 R29, -RZ, R6.reuse.H1_H1 ;  /* 0x30000006ff1d8230 */ /* 0x100fe20000004100 */
[----:B------:R-:W-:Y:S01]  /*3560*/  @!P0 FFMA.FTZ R3, R30, R27, R3 ;  /* 0x0000001b1e038223 */ /* 0x000fe20000010003 */
[----:B------:R-:W-:Y:S01]  /*3570*/  @!P0 MOV R20, R33 ;  /* 0x0000002100148202 */ /* 0x000fe20000000f00 */
[----:B------:R-:W-:Y:S01]  /*3580*/  @!P0 HADD2.F32 R7, -RZ, R6.H0_H0 ;  /* 0x20000006ff078230 */ /* 0x000fe20000004100 */
[----:B------:R-:W-:Y:S02]  /*3590*/  @!P0 FFMA.FTZ R35, R25, R28, -R35 ;  /* 0x0000001c19238223 */ /* 0x000fe40000010823 */
[-C--:B------:R-:W-:Y:S02]  /*35a0*/  @!P0 FMUL.FTZ R36, R29, R24.reuse ;  /* 0x000000181d248220 */ /* 0x080fe40000410000 */
[C---:B------:R-:W-:Y:S01]  /*35b0*/  @!P0 FMUL.FTZ R4, R7.reuse, R24 ;  /* 0x0000001807048220 */ /* 0x040fe20000410000 */
        /* <DEDUP_REMOVED lines=9> */
[----:B------:R1:W-:Y:S01]  /*3650*/  STG.E.128 [R64.64+0x140], R20 ;  /* 0x0001401440007986 */ /* 0x0003e2000c101d06 */
[----:B------:R-:W-:-:S05]  /*3660*/  BRA `(.L_x_61) ;  /* 0x00001c4000007947 */ /* 0x000fca0003800000 */
.L_x_58:
        /* <DEDUP_REMOVED lines=37> */
[----:B------:R1:W5:Y:S04]  /*38c0*/  @!P0 LDG.E.128 R52, [R2.64] ;  /* 0x0000000602348981 */ /* 0x000368000c1e1d00 */
[----:B------:R1:W5:Y:S01]  /*38d0*/  @!P0 LDG.E.128 R36, [R6.64] ;  /* 0x0000000606248981 */ /* 0x000362000c1e1d00 */
[----:B------:R-:W-:Y:S11]  /*38e0*/  ISETP.GE.AND P0, PT, R13, c[0x0][0x27c], PT ;  /* 0x00009f000d007a0c */ /* 0x000ff60003f06270 */
[----:B------:R-:W-:Y:S02]  /*38f0*/  @!UPT UIADD3 URZ, URZ, URZ, URZ ;  /* 0x0000003f3f3ff290 */ /* 0x000fe4000fffe03f */
[----:B------:R1:W5:Y:S04]  /*3900*/  @!P0 LDG.E.128 R68, [R2.64+0x40] ;  /* 0x0000400602448981 */ /* 0x000368000c1e1d00 */
[----:B------:R1:W5:Y:S01]  /*3910*/  @!P0 LDG.E.128 R28, [R6.64+0x40] ;  /* 0x00004006061c8981 */ /* 0x000362000c1e1d00 */
[----:B------:R-:W-:Y:S11]  /*3920*/  ISETP.GE.AND P0, PT, R12, c[0x0][0x27c], PT ;  /* 0x00009f000c007a0c */ /* 0x000ff60003f06270 */
[----:B------:R-:W-:Y:S02]  /*3930*/  @!UPT UIADD3 URZ, URZ, URZ, URZ ;  /* 0x0000003f3f3ff290 */ /* 0x000fe4000fffe03f */
[----:B------:R1:W5:Y:S04]  /*3940*/  @!P0 LDG.E.128 R64, [R2.64+0x80] ;  /* 0x0000800602408981 */ /* 0x000368000c1e1d00 */
[----:B------:R1:W5:Y:S02]  /*3950*/  @!P0 LDG.E.128 R20, [R6.64+0x80] ;  /* 0x0000800606148981 */ /* 0x000364000c1e1d00 */
.L_x_73:
[----:B------:R-:W-:Y:S05]  /*3960*/  BSYNC B0 ;  /* 0x0000000000007941 */ /* 0x000fea0003800000 */
.L_x_72:
[----:B------:R-:W-:Y:S04]  /*3970*/  IADD3 R143, P0, R162, R24, RZ ;  /* 0x00000018a28f7210 */ /* 0x000fe80007f1e0ff */
[----:B------:R-:W-:Y:S01]  /*3980*/  IADD3.X R94, R110, R94, RZ, P0, !PT ;  /* 0x0000005e6e5e7210 */ /* 0x000fe200007fe4ff */
[----:B------:R-:W-:-:S05]  /*3990*/  @P1 BRA `(.L_x_61) ;  /* 0x0000191000001947 */ /* 0x000fca0003800000 */
[----:B------:R-:W-:Y:S01]  /*39a0*/  ISETP.GE.AND P0, PT, R18, c[0x0][0x1d4], PT ;  /* 0x0000750012007a0c */ /* 0x000fe20003f06270 */
[----:B-----5:R-:W-:Y:S01]  /*39b0*/  IMAD.MOV.U32 R8, RZ, RZ, R66 ;  /* 0x000000ffff087224 */ /* 0x020fe200078e0042 */
[----:B------:R-:W-:Y:S01]  /*39c0*/  MOV R5, R65 ;  /* 0x0000004100057202 */ /* 0x000fe20000000f00 */
[----:B-1----:R-:W-:Y:S01]  /*39d0*/  IMAD.MOV.U32 R7, RZ, RZ, R67 ;  /* 0x000000ffff077224 */ /* 0x002fe200078e0043 */
[----:B------:R-:W-:Y:S01]  /*39e0*/  MOV R3, R23 ;  /* 0x0000001700037202 */ /* 0x000fe20000000f00 */
[----:B------:R-:W-:Y:S01]  /*39f0*/  IMAD.MOV.U32 R6, RZ, RZ, R64 ;  /* 0x000000ffff067224 */ /* 0x000fe200078e0040 */
[----:B------:R-:W-:Y:S01]  /*3a00*/  BSSY B0, `(.L_x_74) ;  /* 0x000008c000007945 */ /* 0x000fe20003800000 */
        /* <DEDUP_REMOVED lines=13> */
[----:B------:R-:W-:Y:S01]  /*3ae0*/  MOV R0, R29 ;  /* 0x0000001d00007202 */ /* 0x000fe20000000f00 */
[----:B------:R-:W-:Y:S01]  /*3af0*/  IMAD.MOV.U32 R2, RZ, RZ, R28 ;  /* 0x000000ffff027224 */ /* 0x000fe200078e001c */
[----:B------:R-:W-:Y:S02]  /*3b00*/  PRMT R76, R8, 0x5410, R7 ;  /* 0x00005410084c7816 */ /* 0x000fe40000000007 */
[----:B------:R-:W-:Y:S02]  /*3b10*/  PRMT R77, R5, 0x5410, R6 ;  /* 0x00005410054d7816 */ /* 0x000fe40000000006 */
[----:B------:R-:W-:Y:S02]  /*3b20*/  PRMT R34, R4, 0x5410, R3 ;  /* 0x0000541004227816 */ /* 0x000fe40000000003 */
[----:B------:R-:W-:Y:S01]  /*3b30*/  PRMT R35, R0, 0x5410, R2 ;  /* 0x0000541000237816 */ /* 0x000fe20000000002 */
[----:B------:R-:W-:-:S05]  /*3b40*/  @P0 BRA `(.L_x_75) ;  /* 0x0000077000000947 */ /* 0x000fca0003800000 */
[----:B------:R-:W-:Y:S01]  /*3b50*/  IMAD.MOV.U32 R59, RZ, RZ, R55 ;  /* 0x000000ffff3b7224 */ /* 0x000fe200078e0037 */
[----:B------:R-:W-:Y:S01]  /*3b60*/  ISETP.GE.AND P2, PT, R129, c[0x0][0x1d4], PT ;  /* 0x0000750081007a0c */ /* 0x000fe20003f46270 */
[----:B------:R-:W-:Y:S01]  /*3b70*/  LDS.128 R72, [R121+0x6100] ;  /* 0x0061000079487984 */ /* 0x000fe20000000c00 */
[CC--:B------:R-:W-:Y:S01]  /*3b80*/  IADD3 R168, P1, P0, R160.reuse, R143.reuse, R132 ;  /* 0x0000008fa0a87210 */ /* 0x0c0fe2000783e084 */
[----:B------:R-:W-:Y:S01]  /*3b90*/  IMAD.MOV.U32 R41, RZ, RZ, R37 ;  /* 0x000000ffff297224 */ /* 0x000fe200078e0025 */
[----:B------:R-:W-:Y:S01]  /*3ba0*/  MOV R43, R36 ;  /* 0x00000024002b7202 */ /* 0x000fe20000000f00 */
[----:B------:R-:W-:Y:S01]  /*3bb0*/  IMAD.MOV.U32 R58, RZ, RZ, R53 ;  /* 0x000000ffff3a7224 */ /* 0x000fe200078e0035 */
[C---:B------:R-:W-:Y:S02]  /*3bc0*/  IADD3.X R167, R99.reuse, R94, R124, P1, P0 ;  /* 0x0000005e63a77210 */ /* 0x040fe40000fe047c */
[----:B------:R-:W-:Y:S01]  /*3bd0*/  MOV R49, R52 ;  /* 0x0000003400317202 */ /* 0x000fe20000000f00 */
[----:B------:R-:W1:Y:S04]  /*3be0*/  LDS.128 R24, [R123+0x6100] ;  /* 0x006100007b187984 */ /* 0x000e680000000c00 */
[----:B------:R-:W-:Y:S04]  /*3bf0*/  @!P2 IADD3 R166, P1, P0, R160, R143, R129 ;  /* 0x0000008fa0a6a210 */ /* 0x000fe8000783e081 */
[----:B------:R-:W-:Y:S02]  /*3c00*/  @!P2 IADD3.X R145, R99, R94, R118, P1, P0 ;  /* 0x0000005e6391a210 */ /* 0x000fe40000fe0476 */
[C---:B------:R-:W-:Y:S04]  /*3c10*/  LEA R170, P0, R168.reuse, c[0x0][0x1c8], 0x1 ;  /* 0x00007200a8aa7a11 */ /* 0x040fe800078008ff */
[----:B------:R-:W-:Y:S02]  /*3c20*/  LEA.HI.X R171, R168, c[0x0][0x1cc], R167, 0x1, P0 ;  /* 0x00007300a8ab7a11 */ /* 0x000fe400000f0ca7 */
[C---:B------:R-:W-:Y:S04]  /*3c30*/  @!P2 LEA R168, P0, R166.reuse, c[0x0][0x1c8], 0x1 ;  /* 0x00007200a6a8aa11 */ /* 0x040fe800078008ff */
[----:B------:R-:W-:Y:S02]  /*3c40*/  @!P2 LEA.HI.X R169, R166, c[0x0][0x1cc], R145, 0x1, P0 ;  /* 0x00007300a6a9aa11 */ /* 0x000fe400000f0c91 */
[----:B------:R-:W-:Y:S11]  /*3c50*/  ISETP.GE.AND P0, PT, R18, c[0x0][0x27c], PT ;  /* 0x00009f0012007a0c */ /* 0x000ff60003f06270 */
[----:B------:R-:W-:Y:S02]  /*3c60*/  @!UPT UIADD3 URZ, URZ, URZ, URZ ;  /* 0x0000003f3f3ff290 */ /* 0x000fe4000fffe03f */
[--C-:B------:R-:W-:Y:S01]  /*3c70*/  @!P0 SHF.R.U64 R57, R54, 0x10, R55.reuse ;  /* 0x0000001036398819 */ /* 0x100fe20000001237 */
[----:B------:R-:W-:Y:S01]  /*3c80*/  @!P0 HADD2.F32 R45, -RZ, R43.H0_H0 ;  /* 0x2000002bff2d8230 */ /* 0x000fe20000004100 */
[----:B------:R-:W-:Y:S01]  /*3c90*/  @!P0 SHF.R.U32.HI R61, RZ, 0x10, R55 ;  /* 0x00000010ff3d8819 */ /* 0x000fe20000011637 */
[----:B------:R-:W-:Y:S01]  /*3ca0*/  @!P0 HADD2.F32 R49, -RZ, R49.H0_H0 ;  /* 0x20000031ff318230 */ /* 0x000fe20000004100 */
[--C-:B------:R-:W-:Y:S01]  /*3cb0*/  @!P0 SHF.R.U32.HI R56, RZ, 0x10, R53.reuse ;  /* 0x00000010ff388819 */ /* 0x100fe20000011635 */
[----:B-1----:R-:W-:Y:S01]  /*3cc0*/  @!P0 IMAD.MOV.U32 R43, RZ, RZ, R24 ;  /* 0x000000ffff2b8224 */ /* 0x002fe200078e0018 */
[----:B------:R-:W-:Y:S01]  /*3cd0*/  @!P0 MOV R55, R72 ;  /* 0x0000004800378202 */ /* 0x000fe20000000f00 */
[----:B------:R-:W-:Y:S01]  /*3ce0*/  @!P0 HADD2.F32 R46, -RZ, R41.H0_H0 ;  /* 0x20000029ff2e8230 */ /* 0x000fe20000004100 */
[----:B------:R-:W-:Y:S01]  /*3cf0*/  @!P0 SHF.R.U64 R50, R52, 0x10, R53 ;  /* 0x0000001034328819 */ /* 0x000fe20000001235 */
[----:B------:R-:W-:Y:S01]  /*3d00*/  @!P0 HADD2.F32 R52, -RZ, R58.H0_H0 ;  /* 0x2000003aff348230 */ /* 0x000fe20000004100 */
[----:B------:R-:W-:Y:S01]  /*3d10*/  MOV R53, R54 ;  /* 0x0000003600357202 */ /* 0x000fe20000000f00 */
[----:B------:R-:W-:Y:S01]  /*3d20*/  @!P0 HADD2.F32 R47, -RZ, R55.H0_H0 ;  /* 0x20000037ff2f8230 */ /* 0x000fe20000004100 */
[----:B------:R-:W-:Y:S01]  /*3d30*/  @!P0 MOV R54, R73 ;  /* 0x0000004900368202 */ /* 0x000fe20000000f00 */
[----:B------:R-:W-:Y:S01]  /*3d40*/  @!P0 HADD2.F32 R48, -RZ, R43.H0_H0 ;  /* 0x2000002bff308230 */ /* 0x000fe20000004100 */
[----:B------:R-:W-:Y:S01]  /*3d50*/  @!P0 MOV R44, R25 ;  /* 0x00000019002c8202 */ /* 0x000fe20000000f00 */
[----:B------:R-:W-:Y:S01]  /*3d60*/  @!P0 HADD2.F32 R50, -RZ, R50.H0_H0 ;  /* 0x20000032ff328230 */ /* 0x000fe20000004100 */
[-C--:B------:R-:W-:Y:S01]  /*3d70*/  @!P0 FMUL.FTZ R145, R47, R45.reuse ;  /* 0x0000002d2f918220 */ /* 0x080fe20000410000 */
[----:B------:R-:W-:Y:S01]  /*3d80*/  @!P0 HADD2.F32 R51, -RZ, R54.H0_H0 ;  /* 0x20000036ff338230 */ /* 0x000fe20000004100 */
[C---:B------:R-:W-:Y:S01]  /*3d90*/  @!P0 FMUL.FTZ R0, R48.reuse, R45 ;  /* 0x0000002d30008220 */ /* 0x040fe20000410000 */
[----:B------:R-:W-:Y:S01]  /*3da0*/  @!P0 SHF.R.U32.HI R40, RZ, 0x10, R37 ;  /* 0x00000010ff288819 */ /* 0x000fe20000011625 */
[----:B------:R-:W-:Y:S01]  /*3db0*/  @!P0 FFMA.FTZ R145, R48, R49, -R145 ;  /* 0x0000003130918223 */ /* 0x000fe20000010891 */
[----:B------:R-:W-:Y:S01]  /*3dc0*/  @!P0 HADD2.F32 R41, -RZ, R44.H0_H0 ;  /* 0x2000002cff298230 */ /* 0x000fe20000004100 */
[-C--:B------:R-:W-:Y:S01]  /*3dd0*/  @!P0 FMUL.FTZ R166, R51, R46.reuse ;  /* 0x0000002e33a68220 */ /* 0x080fe20000410000 */
[----:B------:R-:W-:Y:S01]  /*3de0*/  @!P0 MOV R60, R75 ;  /* 0x0000004b003c8202 */ /* 0x000fe20000000f00 */
[----:B------:R-:W-:Y:S01]  /*3df0*/  @!P0 FFMA.FTZ R0, R47, R49, R0 ;  /* 0x000000312f008223 */ /* 0x000fe20000010000 */
[----:B------:R-:W-:Y:S01]  /*3e00*/  @!P0 SHF.R.U64 R42, R36, 0x10, R37 ;  /* 0x00000010242a8819 */ /* 0x000fe20000001225 */
[C---:B------:R-:W-:Y:S01]  /*3e10*/  @!P0 FMUL.FTZ R3, R41.reuse, R46 ;  /* 0x0000002e29038220 */ /* 0x040fe20000410000 */
[----:B------:R-:W-:Y:S01]  /*3e20*/  @!P0 HADD2.F32 R40, -RZ, R40.H0_H0 ;  /* 0x20000028ff288230 */ /* 0x000fe20000004100 */
[----:B------:R-:W-:Y:S01]  /*3e30*/  @!P0 FFMA.FTZ R166, R41, R52, -R166 ;  /* 0x0000003429a68223 */ /* 0x000fe200000108a6 */
[----:B------:R-:W-:Y:S01]  /*3e40*/  @!P0 HADD2.F32 R49, -RZ, R54.H1_H1 ;  /* 0x30000036ff318230 */ /* 0x000fe20000004100 */
[----:B------:R-:W-:Y:S01]  /*3e50*/  IMAD.MOV.U32 R36, RZ, RZ, R39 ;  /* 0x000000ffff247224 */ /* 0x000fe200078e0027 */
[----:B------:R-:W-:Y:S01]  /*3e60*/  @!P0 HADD2.F32 R54, -RZ, R56.H0_H0 ;  /* 0x20000038ff368230 */ /* 0x000fe20000004100 */
[----:B------:R-:W-:Y:S01]  /*3e70*/  @!P0 IMAD.MOV.U32 R56, RZ, RZ, R74 ;  /* 0x000000ffff388224 */ /* 0x000fe200078e004a */
[----:B------:R-:W-:Y:S01]  /*3e80*/  @!P0 HADD2.F32 R41, -RZ, R44.H1_H1 ;  /* 0x3000002cff298230 */ /* 0x000fe20000004100 */
[----:B------:R-:W-:Y:S01]  /*3e90*/  @!P0 FMUL.FTZ R167, R49, R40 ;  /* 0x0000002831a78220 */ /* 0x000fe20000410000 */
[----:B------:R-:W-:Y:S01]  /*3ea0*/  @!P0 HADD2.F32 R47, -RZ, R55.H1_H1 ;  /* 0x30000037ff2f8230 */ /* 0x000fe20000004100 */
[----:B------:R-:W-:Y:S01]  /*3eb0*/  MOV R37, R38 ;  /* 0x0000002600257202 */ /* 0x000fe20000000f00 */
[----:B------:R-:W-:Y:S01]  /*3ec0*/  @!P0 HADD2.F32 R42, -RZ, R42.H0_H0 ;  /* 0x2000002aff2a8230 */ /* 0x000fe20000004100 */
[C---:B------:R-:W-:Y:S01]  /*3ed0*/  @!P0 FMUL.FTZ R4, R41.reuse, R40 ;  /* 0x0000002829048220 */ /* 0x040fe20000410000 */
[----:B------:R-:W-:Y:S01]  /*3ee0*/  @!P0 HADD2.F32 R43, -RZ, R43.H1_H1 ;  /* 0x3000002bff2b8230 */ /* 0x000fe20000004100 */
[----:B------:R-:W-:Y:S01]  /*3ef0*/  @!P0 FFMA.FTZ R167, R41, R54, -R167 ;  /* 0x0000003629a78223 */ /* 0x000fe200000108a7 */
[----:B------:R-:W-:Y:S01]  /*3f00*/  @!P0 MOV R41, R26 ;  /* 0x0000001a00298202 */ /* 0x000fe20000000f00 */
[-C--:B------:R-:W-:Y:S01]  /*3f10*/  @!P0 FMUL.FTZ R172, R47, R42.reuse ;  /* 0x0000002a2fac8220 */ /* 0x080fe20000410000 */
[----:B------:R-:W-:Y:S01]  /*3f20*/  @!P0 SHF.R.U64 R38, R38, 0x10, R39 ;  /* 0x0000001026268819 */ /* 0x000fe20000001227 */
[----:B------:R-:W-:Y:S01]  /*3f30*/  @!P0 FMUL.FTZ R2, R43, R42 ;  /* 0x0000002a2b028220 */ /* 0x000fe20000410000 */
[----:B------:R-:W-:Y:S01]  /*3f40*/  @!P0 F2FP.PACK_AB R166, R167, R166 ;  /* 0x000000a6a7a6823e */ /* 0x000fe200000000ff */
[-C--:B------:R-:W-:Y:S01]  /*3f50*/  @!P0 FFMA.FTZ R172, R43, R50.reuse, -R172 ;  /* 0x000000322bac8223 */ /* 0x080fe200000108ac */
[----:B------:R-:W-:Y:S01]  /*3f60*/  @!P0 HADD2.F32 R37, -RZ, R37.H0_H0 ;  /* 0x20000025ff258230 */ /* 0x000fe20000004100 */
[----:B------:R-:W-:Y:S01]  /*3f70*/  @!P0 FFMA.FTZ R2, R47, R50, R2 ;  /* 0x000000322f028223 */ /* 0x000fe20000010002 */
[--C-:B------:R-:W-:Y:S01]  /*3f80*/  @!P0 HADD2.F32 R55, -RZ, R56.reuse.H1_H1 ;  /* 0x30000038ff378230 */ /* 0x100fe20000004100 */
[----:B------:R-:W-:Y:S01]  /*3f90*/  @!P0 FFMA.FTZ R3, R51, R52, R3 ;  /* 0x0000003433038223 */ /* 0x000fe20000010003 */
[----:B------:R-:W-:Y:S01]  /*3fa0*/  @!P0 HADD2.F32 R56, -RZ, R56.H0_H0 ;  /* 0x20000038ff388230 */ /* 0x000fe20000004100 */
[----:B------:R-:W-:Y:S01]  /*3fb0*/  @!P0 FFMA.FTZ R4, R49, R54, R4 ;  /* 0x0000003631048223 */ /* 0x000fe20000010004 */
[----:B------:R-:W-:Y:S01]  /*3fc0*/  @!P0 HADD2.F32 R43, -RZ, R38.H0_H0 ;  /* 0x20000026ff2b8230 */ /* 0x000fe20000004100 */
[----:B------:R-:W-:Y:S01]  /*3fd0*/  @!P0 SHF.R.U32.HI R39, RZ, 0x10, R39 ;  /* 0x00000010ff278819 */ /* 0x000fe20000011627 */
[----:B------:R-:W-:Y:S01]  /*3fe0*/  @!P0 HADD2.F32 R38, -RZ, R41.H0_H0 ;  /* 0x20000029ff268230 */ /* 0x000fe20000004100 */
[----:B------:R-:W-:Y:S01]  /*3ff0*/  @!P0 FMUL.FTZ R174, R56, R37 ;  /* 0x0000002538ae8220 */ /* 0x000fe20000410000 */
[----:B------:R-:W-:Y:S01]  /*4000*/  @!P0 MOV R25, R166 ;  /* 0x000000a600198202 */ /* 0x000fe20000000f00 */
[C---:B------:R-:W-:Y:S01]  /*4010*/  @!P0 FMUL.FTZ R173, R55.reuse, R43 ;  /* 0x0000002b37ad8220 */ /* 0x040fe20000410000 */
[----:B------:R-:W-:Y:S01]  /*4020*/  @!P0 F2FP.PACK_AB R145, R172, R145 ;  /* 0x00000091ac91823e */ /* 0x000fe200000000ff */
[----:B------:R-:W-:Y:S01]  /*4030*/  @!P0 FMUL.FTZ R5, R38, R37 ;  /* 0x0000002526058220 */ /* 0x000fe20000410000 */
[----:B------:R-:W-:Y:S01]  /*4040*/  @!P0 HADD2.F32 R37, -RZ, R36.H0_H0 ;  /* 0x20000024ff258230 */ /* 0x000fe20000004100 */
[----:B------:R-:W-:Y:S01]  /*4050*/  @!P0 IMAD.MOV.U32 R36, RZ, RZ, R27 ;  /* 0x000000ffff248224 */ /* 0x000fe200078e001b */
[----:B------:R-:W-:Y:S01]  /*4060*/  @!P0 HADD2.F32 R53, -RZ, R53.H0_H0 ;  /* 0x20000035ff358230 */ /* 0x000fe20000004100 */
[----:B------:R-:W-:Y:S01]  /*4070*/  @!P0 MOV R24, R145 ;  /* 0x0000009100188202 */ /* 0x000fe20000000f00 */
[--C-:B------:R-:W-:Y:S01]  /*4080*/  @!P0 HADD2.F32 R58, -RZ, R60.reuse.H0_H0 ;  /* 0x2000003cff3a8230 */ /* 0x100fe20000004100 */
[----:B------:R-:W-:Y:S01]  /*4090*/  @!P0 F2FP.PACK_AB R166, R4, R3 ;  /* 0x0000000304a6823e */ /* 0x000fe200000000ff */
[----:B------:R-:W-:Y:S01]  /*40a0*/  @!P0 HADD2.F32 R60, -RZ, R60.H1_H1 ;  /* 0x3000003cff3c8230 */ /* 0x000fe20000004100 */
[----:B------:R-:W-:Y:S01]  /*40b0*/  @!P0 FFMA.FTZ R174, R38, R53, -R174 ;  /* 0x0000003526ae8223 */ /* 0x000fe200000108ae */
[----:B------:R-:W-:Y:S01]  /*40c0*/  @!P0 HADD2.F32 R39, -RZ, R39.H0_H0 ;  /* 0x20000027ff278230 */ /* 0x000fe20000004100 */
[----:B------:R-:W-:Y:S01]  /*40d0*/  @!P0 FMUL.FTZ R176, R58, R37 ;  /* 0x000000253ab08220 */ /* 0x000fe20000410000 */
[----:B------:R-:W-:Y:S01]  /*40e0*/  @!P0 HADD2.F32 R40, -RZ, R41.H1_H1 ;  /* 0x30000029ff288230 */ /* 0x000fe20000004100 */
[----:B------:R-:W-:Y:S01]  /*40f0*/  @!P0 FFMA.FTZ R5, R56, R53, R5 ;  /* 0x0000003538058223 */ /* 0x000fe20000010005 */
[----:B------:R-:W-:Y:S01]  /*4100*/  @!P0 HADD2.F32 R57, -RZ, R57.H0_H0 ;  /* 0x20000039ff398230 */ /* 0x000fe20000004100 */
[----:B------:R-:W-:Y:S01]  /*4110*/  @!P0 FMUL.FTZ R175, R60, R39 ;  /* 0x000000273caf8220 */ /* 0x000fe20000410000 */
[----:B------:R-:W-:Y:S01]  /*4120*/  @!P0 HADD2.F32 R59, -RZ, R59.H0_H0 ;  /* 0x2000003bff3b8230 */ /* 0x000fe20000004100 */
[C---:B------:R-:W-:Y:S01]  /*4130*/  @!P0 FMUL.FTZ R6, R40.reuse, R43 ;  /* 0x0000002b28068220 */ /* 0x040fe20000410000 */
[--C-:B------:R-:W-:Y:S01]  /*4140*/  @!P0 HADD2.F32 R38, -RZ, R36.reuse.H0_H0 ;  /* 0x20000024ff268230 */ /* 0x100fe20000004100 */
[-C--:B------:R-:W-:Y:S01]  /*4150*/  @!P0 FFMA.FTZ R173, R40, R57.reuse, -R173 ;  /* 0x0000003928ad8223 */ /* 0x080fe200000108ad */
[----:B------:R-:W-:Y:S01]  /*4160*/  @!P0 F2FP.PACK_AB R145, R2, R0 ;  /* 0x000000000291823e */ /* 0x000fe200000000ff */
[----:B------:R-:W-:Y:S01]  /*4170*/  @!P0 FFMA.FTZ R6, R55, R57, R6 ;  /* 0x0000003937068223 */ /* 0x000fe20000010006 */
[----:B------:R-:W-:Y:S01]  /*4180*/  @!P0 HADD2.F32 R36, -RZ, R36.H1_H1 ;  /* 0x30000024ff248230 */ /* 0x000fe20000004100 */
[C---:B------:R-:W-:Y:S01]  /*4190*/  @!P0 FFMA.FTZ R176, R38.reuse, R59, -R176 ;  /* 0x0000003b26b08223 */ /* 0x040fe200000108b0 */
[----:B------:R-:W-:Y:S01]  /*41a0*/  @!P0 HADD2.F32 R61, -RZ, R61.H0_H0 ;  /* 0x2000003dff3d8230 */ /* 0x000fe20000004100 */
[----:B------:R-:W-:Y:S01]  /*41b0*/  @!P0 FMUL.FTZ R7, R38, R37 ;  /* 0x0000002526078220 */ /* 0x000fe20000410000 */
[----:B------:R-:W-:Y:S01]  /*41c0*/  @!P0 F2FP.PACK_AB R173, R173, R174 ;  /* 0x000000aeadad823e */ /* 0x000fe200000000ff */
[----:B------:R-:W-:Y:S01]  /*41d0*/  @!P0 FMUL.FTZ R8, R36, R39 ;  /* 0x0000002724088220 */ /* 0x000fe20000410000 */
[----:B------:R-:W-:Y:S01]  /*41e0*/  @!P0 F2FP.PACK_AB R167, R6, R5 ;  /* 0x0000000506a7823e */ /* 0x000fe200000000ff */
[----:B------:R-:W-:Y:S01]  /*41f0*/  @!P0 FFMA.FTZ R175, R36, R61, -R175 ;  /* 0x0000003d24af8223 */ /* 0x000fe200000108af */
[----:B------:R-:W-:Y:S01]  /*4200*/  @!P0 MOV R72, R145 ;  /* 0x0000009100488202 */ /* 0x000fe20000000f00 */
[----:B------:R-:W-:Y:S01]  /*4210*/  @!P0 FFMA.FTZ R7, R58, R59, R7 ;  /* 0x0000003b3a078223 */ /* 0x000fe20000010007 */
[----:B------:R-:W-:Y:S01]  /*4220*/  @!P0 MOV R74, R167 ;  /* 0x000000a7004a8202 */ /* 0x000fe20000000f00 */
[----:B------:R-:W-:Y:S01]  /*4230*/  @!P0 FFMA.FTZ R8, R60, R61, R8 ;  /* 0x0000003d3c088223 */ /* 0x000fe20000010008 */
[----:B------:R-:W-:Y:S01]  /*4240*/  @!P0 F2FP.PACK_AB R176, R175, R176 ;  /* 0x000000b0afb0823e */ /* 0x000fe200000000ff */
[----:B------:R-:W-:Y:S02]  /*4250*/  @!P0 IMAD.MOV.U32 R26, RZ, RZ, R173 ;  /* 0x000000ffff1a8224 */ /* 0x000fe400078e00ad */
[----:B------:R-:W-:Y:S01]  /*4260*/  @!P0 IMAD.MOV.U32 R73, RZ, RZ, R166 ;  /* 0x000000ffff498224 */ /* 0x000fe200078e00a6 */
[----:B------:R-:W-:Y:S02]  /*4270*/  @!P0 MOV R27, R176 ;  /* 0x000000b0001b8202 */ /* 0x000fe40000000f00 */
[----:B------:R-:W-:Y:S03]  /*4280*/  @!P0 F2FP.PACK_AB R172, R8, R7 ;  /* 0x0000000708ac823e */ /* 0x000fe600000000ff */
[----:B------:R1:W-:Y:S01]  /*4290*/  STG.E.128 [R170.64], R24 ;  /* 0x00000018aa007986 */ /* 0x0003e2000c101d06 */
[----:B------:R-:W-:Y:S07]  /*42a0*/  @!P0 MOV R75, R172 ;  /* 0x000000ac004b8202 */ /* 0x000fee0000000f00 */
[----:B------:R1:W-:Y:S02]  /*42b0*/  @!P2 STG.E.128 [R168.64], R72 ;  /* 0x00000048a800a986 */ /* 0x0003e4000c101d06 */
.L_x_75:
[----:B------:R-:W-:Y:S05]  /*42c0*/  BSYNC B0 ;  /* 0x0000000000007941 */ /* 0x000fea0003800000 */
.L_x_74:
[----:B------:R-:W-:Y:S01]  /*42d0*/  ISETP.GE.AND P0, PT, R13, c[0x0][0x1d4], PT ;  /* 0x000075000d007a0c */ /* 0x000fe20003f06270 */
[----:B------:R-:W-:Y:S01]  /*42e0*/  @!UPT UIADD3 URZ, URZ, URZ, URZ ;  /* 0x0000003f3f3ff290 */ /* 0x000fe2000fffe03f */
[----:B------:R-:W-:Y:S11]  /*42f0*/  BSSY B0, `(.L_x_76) ;  /* 0x0000071000007945 */ /* 0x000ff60003800000 */
[----:B------:R-:W-:-:S05]  /*4300*/  @P0 BRA `(.L_x_77) ;  /* 0x000006f000000947 */ /* 0x000fca0003800000 */
[----:B------:R-:W2:Y:S01]  /*4310*/  LDS.128 R56, [R117+0x6100] ;  /* 0x0061000075387984 */ /* 0x000ea20000000c00 */
[----:B------:R-:W-:Y:S02]  /*4320*/  ISETP.GE.AND P2, PT, R126, c[0x0][0x1d4], PT ;  /* 0x000075007e007a0c */ /* 0x000fe40003f46270 */
[CC--:B------:R-:W-:Y:S04]  /*4330*/  IADD3 R61, P1, P0, R160.reuse, R143.reuse, R131 ;  /* 0x0000008fa03d7210 */ /* 0x0c0fe8000783e083 */
[CC--:B------:R-:W-:Y:S01]  /*4340*/  IADD3.X R54, R99.reuse, R94.reuse, R122, P1, P0 ;  /* 0x0000005e63367210 */ /* 0x0c0fe20000fe047a */
[----:B-1----:R-:W1:Y:S06]  /*4350*/  LDS.128 R24, [R119+0x6100] ;  /* 0x0061000077187984 */ /* 0x002e6c0000000c00 */
        /* <DEDUP_REMOVED lines=8> */
[----:B--2---:R-:W-:Y:S01]  /*43e0*/  @!P0 IMAD.MOV.U32 R43, RZ, RZ, R57 ;  /* 0x000000ffff2b8224 */ /* 0x004fe200078e0039 */
[----:B------:R-:W-:Y:S01]  /*43f0*/  @!P0 MOV R41, R56 ;  /* 0x0000003800298202 */ /* 0x000fe20000000f00 */
[----:B------:R-:W-:Y:S01]  /*4400*/  @!P0 IMAD.MOV.U32 R45, RZ, RZ, R59 ;  /* 0x000000ffff2d8224 */ /* 0x000fe200078e003b */
[----:B------:R-:W-:Y:S01]  /*4410*/  @!P0 SHF.R.U64 R30, R30, 0x10, R31 ;  /* 0x000000101e1e8819 */ /* 0x000fe2000000121f */
[----:B------:R-:W-:Y:S01]  /*4420*/  @!P0 HADD2.F32 R38, -RZ, R35.H1_H1 ;  /* 0x30000023ff268230 */ /* 0x000fe20000004100 */
[----:B------:R-:W-:Y:S01]  /*4430*/  @!P0 SHF.R.U64 R36, R28, 0x10, R29 ;  /* 0x000000101c248819 */ /* 0x000fe2000000121d */
[----:B------:R-:W-:Y:S01]  /*4440*/  @!P0 HADD2.F32 R39, -RZ, R41.H0_H0 ;  /* 0x20000029ff278230 */ /* 0x000fe20000004100 */
[----:B------:R-:W-:Y:S01]  /*4450*/  @!P0 SHF.R.U32.HI R28, RZ, 0x10, R31 ;  /* 0x00000010ff1c8819 */ /* 0x000fe2000001161f */
[----:B------:R-:W-:Y:S01]  /*4460*/  @!P0 HADD2.F32 R40, -RZ, R77.H1_H1 ;  /* 0x3000004dff288230 */ /* 0x000fe20000004100 */
[----:B-1----:R-:W-:Y:S01]  /*4470*/  @!P0 MOV R31, R24 ;  /* 0x00000018001f8202 */ /* 0x002fe20000000f00 */
[----:B------:R-:W-:Y:S01]  /*4480*/  @!P0 HADD2.F32 R41, -RZ, R41.H1_H1 ;  /* 0x30000029ff298230 */ /* 0x000fe20000004100 */
[----:B------:R-:W-:Y:S01]  /*4490*/  @!P0 FMUL.FTZ R52, R39, R38 ;  /* 0x0000002627348220 */ /* 0x000fe20000410000 */
[----:B------:R-:W-:Y:S01]  /*44a0*/  @!P0 SHF.R.U32.HI R29, RZ, 0x10, R29 ;  /* 0x00000010ff1d8819 */ /* 0x000fe2000001161d */
[----:B------:R-:W-:Y:S01]  /*44b0*/  @!P0 HADD2.F32 R36, -RZ, R36.H0_H0 ;  /* 0x20000024ff248230 */ /* 0x000fe20000004100 */
[--C-:B------:R-:W-:Y:S01]  /*44c0*/  @!P0 SHF.R.U64 R42, R68, 0x10, R69.reuse ;  /* 0x00000010442a8819 */ /* 0x100fe20000001245 */
[--C-:B------:R-:W-:Y:S01]  /*44d0*/  @!P0 HADD2.F32 R37, -RZ, R31.reuse.H0_H0 ;  /* 0x2000001fff258230 */ /* 0x100fe20000004100 */
[----:B------:R-:W-:Y:S01]  /*44e0*/  @!P0 MOV R47, R58 ;  /* 0x0000003a002f8202 */ /* 0x000fe20000000f00 */
[----:B------:R-:W-:Y:S01]  /*44f0*/  @!P0 HADD2.F32 R31, -RZ, R31.H1_H1 ;  /* 0x3000001fff1f8230 */ /* 0x000fe20000004100 */
[----:B------:R-:W-:Y:S01]  /*4500*/  @!P0 FMUL.FTZ R73, R41, R36 ;  /* 0x0000002429498220 */ /* 0x000fe20000410000 */
[----:B------:R-:W-:Y:S01]  /*4510*/  @!P0 HADD2.F32 R42, -RZ, R42.H0_H0 ;  /* 0x2000002aff2a8230 */ /* 0x000fe20000004100 */
[C---:B------:R-:W-:Y:S01]  /*4520*/  @!P0 FMUL.FTZ R0, R37.reuse, R38 ;  /* 0x0000002625008220 */ /* 0x040fe20000410000 */
[----:B------:R-:W-:Y:S01]  /*4530*/  @!P0 HADD2.F32 R50, -RZ, R45.H1_H1 ;  /* 0x3000002dff328230 */ /* 0x000fe20000004100 */
[-C--:B------:R-:W-:Y:S01]  /*4540*/  @!P0 FFMA.FTZ R52, R37, R40.reuse, -R52 ;  /* 0x0000002825348223 */ /* 0x080fe20000010834 */
[----:B------:R-:W-:Y:S01]  /*4550*/  @!P0 MOV R37, R25 ;  /* 0x0000001900258202 */ /* 0x000fe20000000f00 */
[----:B------:R-:W-:Y:S01]  /*4560*/  @!P0 FFMA.FTZ R0, R39, R40, R0 ;  /* 0x0000002827008223 */ /* 0x000fe20000010000 */
[----:B------:R-:W-:Y:S01]  /*4570*/  @!P0 SHF.R.U32.HI R44, RZ, 0x10, R69 ;  /* 0x00000010ff2c8819 */ /* 0x000fe20000011645 */
[C---:B------:R-:W-:Y:S01]  /*4580*/  @!P0 FMUL.FTZ R2, R31.reuse, R36 ;  /* 0x000000241f028220 */ /* 0x040fe20000410000 */
[--C-:B------:R-:W-:Y:S01]  /*4590*/  @!P0 HADD2.F32 R40, -RZ, R43.reuse.H0_H0 ;  /* 0x2000002bff288230 */ /* 0x100fe20000004100 */
[-C--:B------:R-:W-:Y:S01]  /*45a0*/  @!P0 FFMA.FTZ R73, R31, R42.reuse, -R73 ;  /* 0x0000002a1f498223 */ /* 0x080fe20000010849 */
[----:B------:R-:W-:Y:S01]  /*45b0*/  @!P0 HADD2.F32 R43, -RZ, R43.H1_H1 ;  /* 0x3000002bff2b8230 */ /* 0x000fe20000004100 */
[----:B------:R-:W-:Y:S01]  /*45c0*/  @!P0 FFMA.FTZ R2, R41, R42, R2 ;  /* 0x0000002a29028223 */ /* 0x000fe20000010002 */
[----:B------:R-:W-:Y:S01]  /*45d0*/  @!P0 HADD2.F32 R36, -RZ, R29.H0_H0 ;  /* 0x2000001dff248230 */ /* 0x000fe20000004100 */
[----:B------:R-:W-:Y:S01]  /*45e0*/  @!P0 SHF.R.U32.HI R53, RZ, 0x10, R71 ;  /* 0x00000010ff358819 */ /* 0x000fe20000011647 */
[----:B------:R-:W-:Y:S01]  /*45f0*/  @!P0 HADD2.F32 R44, -RZ, R44.H0_H0 ;  /* 0x2000002cff2c8230 */ /* 0x000fe20000004100 */
[----:B------:R-:W-:Y:S01]  /*4600*/  @!P0 F2FP.PACK_AB R52, R73, R52 ;  /* 0x000000344934823e */ /* 0x000fe200000000ff */
[----:B------:R-:W-:Y:S01]  /*4610*/  @!P0 HADD2.F32 R29, -RZ, R37.H1_H1 ;  /* 0x30000025ff1d8230 */ /* 0x000fe20000004100 */
[-C--:B------:R-:W-:Y:S01]  /*4620*/  @!P0 FMUL.FTZ R75, R43, R36.reuse ;  /* 0x000000242b4b8220 */ /* 0x080fe20000410000 */
[----:B------:R-:W-:Y:S01]  /*4630*/  @!P0 HADD2.F32 R31, -RZ, R35.H0_H0 ;  /* 0x20000023ff1f8230 */ /* 0x000fe20000004100 */
[----:B------:R-:W-:Y:S01]  /*4640*/  @!P0 MOV R35, R27 ;  /* 0x0000001b00238202 */ /* 0x000fe20000000f00 */
[----:B------:R-:W-:Y:S01]  /*4650*/  @!P0 HADD2.F32 R38, -RZ, R37.H0_H0 ;  /* 0x20000025ff268230 */ /* 0x000fe20000004100 */
[C---:B------:R-:W-:Y:S01]  /*4660*/  @!P0 FMUL.FTZ R4, R29.reuse, R36 ;  /* 0x000000241d048220 */ /* 0x040fe20000410000 */
[----:B------:R-:W-:Y:S01]  /*4670*/  @!P0 MOV R24, R52 ;  /* 0x0000003400188202 */ /* 0x000fe20000000f00 */
[----:B------:R-:W-:Y:S01]  /*4680*/  @!P0 FFMA.FTZ R75, R29, R44, -R75 ;  /* 0x0000002c1d4b8223 */ /* 0x000fe2000001084b */
[----:B------:R-:W-:Y:S01]  /*4690*/  @!P0 HADD2.F32 R29, -RZ, R28.H0_H0 ;  /* 0x2000001cff1d8230 */ /* 0x000fe20000004100 */
[-C--:B------:R-:W-:Y:S01]  /*46a0*/  @!P0 FMUL.FTZ R72, R40, R31.reuse ;  /* 0x0000001f28488220 */ /* 0x080fe20000410000 */
[----:B------:R-:W-:Y:S01]  /*46b0*/  @!P0 HADD2.F32 R28, -RZ, R35.H1_H1 ;  /* 0x30000023ff1c8230 */ /* 0x000fe20000004100 */
[----:B------:R-:W-:Y:S01]  /*46c0*/  @!P0 FMUL.FTZ R3, R38, R31 ;  /* 0x0000001f26038220 */ /* 0x000fe20000410000 */
[----:B------:R-:W-:Y:S01]  /*46d0*/  @!P0 HADD2.F32 R53, -RZ, R53.H0_H0 ;  /* 0x20000035ff358230 */ /* 0x000fe20000004100 */
[-C--:B------:R-:W-:Y:S01]  /*46e0*/  @!P0 FMUL.FTZ R145, R50, R29.reuse ;  /* 0x0000001d32918220 */ /* 0x080fe20000410000 */
[----:B------:R-:W-:Y:S01]  /*46f0*/  @!P0 HADD2.F32 R48, -RZ, R45.H0_H0 ;  /* 0x2000002dff308230 */ /* 0x000fe20000004100 */
[C---:B------:R-:W-:Y:S01]  /*4700*/  @!P0 FMUL.FTZ R8, R28.reuse, R29 ;  /* 0x0000001d1c088220 */ /* 0x040fe20000410000 */
[----:B------:R-:W-:Y:S01]  /*4710*/  @!P0 HADD2.F32 R36, -RZ, R35.H0_H0 ;  /* 0x20000023ff248230 */ /* 0x000fe20000004100 */
[----:B------:R-:W-:Y:S01]  /*4720*/  @!P0 FFMA.FTZ R145, R28, R53, -R145 ;  /* 0x000000351c918223 */ /* 0x000fe20000010891 */
[--C-:B------:R-:W-:Y:S01]  /*4730*/  @!P0 HADD2.F32 R31, -RZ, R34.reuse.H1_H1 ;  /* 0x30000022ff1f8230 */ /* 0x100fe20000004100 */
[----:B------:R-:W-:Y:S01]  /*4740*/  @!P0 IMAD.MOV.U32 R28, RZ, RZ, R26 ;  /* 0x000000ffff1c8224 */ /* 0x000fe200078e001a */
[----:B------:R-:W-:Y:S01]  /*4750*/  @!P0 SHF.R.U64 R49, R70, 0x10, R71 ;  /* 0x0000001046318819 */ /* 0x000fe20000001247 */
[--C-:B------:R-:W-:Y:S01]  /*4760*/  @!P0 HADD2.F32 R46, -RZ, R47.reuse.H0_H0 ;  /* 0x2000002fff2e8230 */ /* 0x100fe20000004100 */
[----:B------:R-:W-:Y:S01]  /*4770*/  @!P0 F2FP.PACK_AB R52, R2, R0 ;  /* 0x000000000234823e */ /* 0x000fe200000000ff */
[-C--:B------:R-:W-:Y:S01]  /*4780*/  @!P0 FMUL.FTZ R74, R48, R31.reuse ;  /* 0x0000001f304a8220 */ /* 0x080fe20000410000 */
[----:B------:R-:W-:Y:S01]  /*4790*/  @!P0 HADD2.F32 R47, -RZ, R47.H1_H1 ;  /* 0x3000002fff2f8230 */ /* 0x000fe20000004100 */
[----:B------:R-:W-:Y:S01]  /*47a0*/  @!P0 FMUL.FTZ R7, R36, R31 ;  /* 0x0000001f24078220 */ /* 0x000fe20000410000 */
[----:B------:R-:W-:Y:S01]  /*47b0*/  @!P0 HADD2.F32 R31, -RZ, R34.H0_H0 ;  /* 0x20000022ff1f8230 */ /* 0x000fe20000004100 */
[----:B------:R-:W-:Y:S01]  /*47c0*/  @!P0 MOV R56, R52 ;  /* 0x0000003400388202 */ /* 0x000fe20000000f00 */
[----:B------:R-:W-:Y:S02]  /*47d0*/  @!P0 HADD2.F32 R29, -RZ, R30.H0_H0 ;  /* 0x2000001eff1d8230 */ /* 0x000fe40000004100 */
[----:B------:R-:W-:Y:S01]  /*47e0*/  @!P0 HADD2.F32 R39, -RZ, R77.H0_H0 ;  /* 0x2000004dff278230 */ /* 0x000fe20000004100 */
[----:B------:R-:W-:Y:S01]  /*47f0*/  @!P0 FMUL.FTZ R167, R46, R31 ;  /* 0x0000001f2ea78220 */ /* 0x000fe20000410000 */
[----:B------:R-:W-:Y:S01]  /*4800*/  @!P0 HADD2.F32 R30, -RZ, R28.H0_H0 ;  /* 0x2000001cff1e8230 */ /* 0x000fe20000004100 */
[----:B------:R-:W-:Y:S01]  /*4810*/  @!P0 FMUL.FTZ R166, R47, R29 ;  /* 0x0000001d2fa68220 */ /* 0x000fe20000410000 */
[----:B------:R-:W-:Y:S01]  /*4820*/  @!P0 HADD2.F32 R45, -RZ, R76.H0_H0 ;  /* 0x2000004cff2d8230 */ /* 0x000fe20000004100 */
[----:B------:R-:W-:Y:S01]  /*4830*/  @!P0 FFMA.FTZ R3, R40, R39, R3 ;  /* 0x0000002728038223 */ /* 0x000fe20000010003 */
[----:B------:R-:W-:Y:S01]  /*4840*/  @!P0 HADD2.F32 R28, -RZ, R28.H1_H1 ;  /* 0x3000001cff1c8230 */ /* 0x000fe20000004100 */
[C---:B------:R-:W-:Y:S01]  /*4850*/  @!P0 FMUL.FTZ R5, R30.reuse, R31 ;  /* 0x0000001f1e058220 */ /* 0x040fe20000410000 */
[----:B------:R-:W-:Y:S01]  /*4860*/  @!P0 HADD2.F32 R49, -RZ, R49.H0_H0 ;  /* 0x20000031ff318230 */ /* 0x000fe20000004100 */
[----:B------:R-:W-:Y:S01]  /*4870*/  @!P0 FFMA.FTZ R167, R30, R45, -R167 ;  /* 0x0000002d1ea78223 */ /* 0x000fe200000108a7 */
[----:B------:R-:W-:Y:S01]  /*4880*/  @!P0 HADD2.F32 R51, -RZ, R76.H1_H1 ;  /* 0x3000004cff338230 */ /* 0x000fe20000004100 */
[----:B------:R-:W-:Y:S02]  /*4890*/  @!P0 FFMA.FTZ R72, R38, R39, -R72 ;  /* 0x0000002726488223 */ /* 0x000fe40000010848 */
[----:B------:R-:W-:Y:S02]  /*48a0*/  @!P0 FFMA.FTZ R166, R28, R49, -R166 ;  /* 0x000000311ca68223 */ /* 0x000fe400000108a6 */
[----:B------:R-:W-:Y:S01]  /*48b0*/  @!P0 FFMA.FTZ R74, R36, R51, -R74 ;  /* 0x00000033244a8223 */ /* 0x000fe2000001084a */
[----:B------:R-:W-:Y:S01]  /*48c0*/  @!P0 F2FP.PACK_AB R75, R75, R72 ;  /* 0x000000484b4b823e */ /* 0x000fe200000000ff */
[----:B------:R-:W-:Y:S01]  /*48d0*/  @!P0 FFMA.FTZ R4, R43, R44, R4 ;  /* 0x0000002c2b048223 */ /* 0x000fe20000010004 */
[----:B------:R-:W-:Y:S01]  /*48e0*/  @!P0 F2FP.PACK_AB R167, R166, R167 ;  /* 0x000000a7a6a7823e */ /* 0x000fe200000000ff */
[----:B------:R-:W-:Y:S01]  /*48f0*/  @!P0 FMUL.FTZ R6, R28, R29 ;  /* 0x0000001d1c068220 */ /* 0x000fe20000410000 */
[----:B------:R-:W-:Y:S01]  /*4900*/  @!P0 F2FP.PACK_AB R74, R145, R74 ;  /* 0x0000004a914a823e */ /* 0x000fe200000000ff */
[----:B------:R-:W-:Y:S01]  /*4910*/  @!P0 FFMA.FTZ R5, R46, R45, R5 ;  /* 0x0000002d2e058223 */ /* 0x000fe20000010005 */
[----:B------:R-:W-:Y:S01]  /*4920*/  @!P0 MOV R25, R75 ;  /* 0x0000004b00198202 */ /* 0x000fe20000000f00 */
[----:B------:R-:W-:Y:S01]  /*4930*/  @!P0 FFMA.FTZ R6, R47, R49, R6 ;  /* 0x000000312f068223 */ /* 0x000fe20000010006 */
[----:B------:R-:W-:Y:S01]  /*4940*/  @!P0 MOV R27, R74 ;  /* 0x0000004a001b8202 */ /* 0x000fe20000000f00 */
[----:B------:R-:W-:Y:S01]  /*4950*/  @!P0 FFMA.FTZ R7, R48, R51, R7 ;  /* 0x0000003330078223 */ /* 0x000fe20000010007 */
[----:B------:R-:W-:Y:S01]  /*4960*/  @!P0 F2FP.PACK_AB R73, R4, R3 ;  /* 0x000000030449823e */ /* 0x000fe200000000ff */
[----:B------:R-:W-:Y:S01]  /*4970*/  @!P0 FFMA.FTZ R8, R50, R53, R8 ;  /* 0x0000003532088223 */ /* 0x000fe20000010008 */
[----:B------:R-:W-:Y:S01]  /*4980*/  @!P0 F2FP.PACK_AB R72, R6, R5 ;  /* 0x000000050648823e */ /* 0x000fe200000000ff */
[----:B------:R-:W-:Y:S02]  /*4990*/  @!P0 IMAD.MOV.U32 R26, RZ, RZ, R167 ;  /* 0x000000ffff1a8224 */ /* 0x000fe400078e00a7 */
[----:B------:R-:W-:Y:S01]  /*49a0*/  @!P0 IMAD.MOV.U32 R57, RZ, RZ, R73 ;  /* 0x000000ffff398224 */ /* 0x000fe200078e0049 */
[----:B------:R-:W-:Y:S02]  /*49b0*/  @!P0 F2FP.PACK_AB R75, R8, R7 ;  /* 0x00000007084b823e */ /* 0x000fe400000000ff */
[----:B------:R1:W-:Y:S01]  /*49c0*/  STG.E.128 [R60.64], R24 ;  /* 0x000000183c007986 */ /* 0x0003e2000c101d06 */
[----:B------:R-:W-:Y:S02]  /*49d0*/  @!P0 MOV R58, R72 ;  /* 0x00000048003a8202 */ /* 0x000fe40000000f00 */
[----:B------:R-:W-:Y:S05]  /*49e0*/  @!P0 MOV R59, R75 ;  /* 0x0000004b003b8202 */ /* 0x000fea0000000f00 */
[----:B------:R1:W-:Y:S02]  /*49f0*/  @!P2 STG.E.128 [R54.64], R56 ;  /* 0x000000383600a986 */ /* 0x0003e4000c101d06 */
.L_x_77:
[----:B------:R-:W-:Y:S05]  /*4a00*/  BSYNC B0 ;  /* 0x0000000000007941 */ /* 0x000fea0003800000 */
.L_x_76:
[----:B------:R-:W-:Y:S11]  /*4a10*/  ISETP.GE.AND P0, PT, R12, c[0x0][0x1d4], PT ;  /* 0x000075000c007a0c */ /* 0x000ff60003f06270 */
[----:B------:R-:W-:Y:S02]  /*4a20*/  @!UPT UIADD3 URZ, URZ, URZ, URZ ;  /* 0x0000003f3f3ff290 */ /* 0x000fe4000fffe03f */
[----:B------:R-:W-:-:S05]  /*4a30*/  @P0 BRA `(.L_x_61) ;  /* 0x0000087000000947 */ /* 0x000fca0003800000 */
[----:B-1----:R-:W-:Y:S01]  /*4a40*/  LDS.128 R52, [R113+0x6100] ;  /* 0x0061000071347984 */ /* 0x002fe20000000c00 */
[----:B------:R-:W-:Y:S04]  /*4a50*/  IADD3 R57, P1, P0, R160, R143, R130 ;  /* 0x0000008fa0397210 */ /* 0x000fe8000783e082 */
[----:B------:R-:W-:Y:S02]  /*4a60*/  IADD3.X R56, R99, R94, R120, P1, P0 ;  /* 0x0000005e63387210 */ /* 0x000fe40000fe0478 */
[----:B------:R-:W-:Y:S01]  /*4a70*/  ISETP.GE.AND P0, PT, R12, c[0x0][0x27c], PT ;  /* 0x00009f000c007a0c */ /* 0x000fe20003f06270 */
[----:B------:R-:W1:Y:S01]  /*4a80*/  LDS.128 R24, [R115+0x6100] ;  /* 0x0061000073187984 */ /* 0x000e620000000c00 */
[C---:B------:R-:W-:Y:S04]  /*4a90*/  LEA R58, P1, R57.reuse, c[0x0][0x1c8], 0x1 ;  /* 0x00007200393a7a11 */ /* 0x040fe800078208ff */
[----:B------:R-:W-:Y:S02]  /*4aa0*/  LEA.HI.X R59, R57, c[0x0][0x1cc], R56, 0x1, P1 ;  /* 0x00007300393b7a11 */ /* 0x000fe400008f0c38 */
[----:B------:R-:W-:Y:S05]  /*4ab0*/  ISETP.GE.AND P1, PT, R125, c[0x0][0x1d4], PT ;  /* 0x000075007d007a0c */ /* 0x000fea0003f26270 */
[----:B------:R-:W-:Y:S01]  /*4ac0*/  @!P0 HADD2.F32 R30, -RZ, R33.H1_H1 ;  /* 0x30000021ff1e8230 */ /* 0x000fe20000004100 */
[----:B------:R-:W-:Y:S01]  /*4ad0*/  @!P0 SHF.R.U64 R29, R20, 0x10, R21 ;  /* 0x00000010141d8819 */ /* 0x000fe20000001215 */
[--C-:B------:R-:W-:Y:S01]  /*4ae0*/  @!P0 HADD2.F32 R40, -RZ, R63.reuse.H1_H1 ;  /* 0x3000003fff288230 */ /* 0x100fe20000004100 */
[----:B------:R-:W-:Y:S01]  /*4af0*/  @!P0 SHF.R.U64 R22, R22, 0x10, R23 ;  /* 0x0000001016168819 */ /* 0x000fe20000001217 */
[----:B------:R-:W-:Y:S01]  /*4b00*/  @!P0 HADD2.F32 R37, -RZ, R63.H0_H0 ;  /* 0x2000003fff258230 */ /* 0x000fe20000004100 */
[----:B------:R-:W-:Y:S01]  /*4b10*/  @!P0 SHF.R.U32.HI R20, RZ, 0x10, R21 ;  /* 0x00000010ff148819 */ /* 0x000fe20000011615 */
[--C-:B------:R-:W-:Y:S01]  /*4b20*/  @!P0 HADD2.F32 R49, -RZ, R62.reuse.H1_H1 ;  /* 0x3000003eff318230 */ /* 0x100fe20000004100 */
[----:B------:R-:W-:Y:S01]  /*4b30*/  @!P0 SHF.R.U32.HI R21, RZ, 0x10, R23 ;  /* 0x00000010ff158819 */ /* 0x000fe20000011617 */
[----:B------:R-:W-:Y:S01]  /*4b40*/  @!P0 HADD2.F32 R45, -RZ, R62.H0_H0 ;  /* 0x2000003eff2d8230 */ /* 0x000fe20000004100 */
[--C-:B------:R-:W-:Y:S01]  /*4b50*/  @!P0 SHF.R.U64 R36, R64, 0x10, R65.reuse ;  /* 0x0000001040248819 */ /* 0x100fe20000001241 */
[----:B------:R-:W-:Y:S01]  /*4b60*/  @!P0 HADD2.F32 R31, -RZ, R33.H0_H0 ;  /* 0x20000021ff1f8230 */ /* 0x000fe20000004100 */
[----:B------:R-:W-:Y:S01]  /*4b70*/  @!P0 SHF.R.U32.HI R43, RZ, 0x10, R65 ;  /* 0x00000010ff2b8819 */ /* 0x000fe20000011641 */
[----:B------:R-:W-:Y:S01]  /*4b80*/  @!P0 HADD2.F32 R21, -RZ, R21.H0_H0 ;  /* 0x20000015ff158230 */ /* 0x000fe20000004100 */
[--C-:B------:R-:W-:Y:S01]  /*4b90*/  @!P0 SHF.R.U32.HI R51, RZ, 0x10, R67.reuse ;  /* 0x00000010ff338819 */ /* 0x100fe20000011643 */
[----:B------:R-:W-:Y:S01]  /*4ba0*/  @!P0 HADD2.F32 R36, -RZ, R36.H0_H0 ;  /* 0x20000024ff248230 */ /* 0x000fe20000004100 */
[----:B------:R-:W-:Y:S01]  /*4bb0*/  @!P0 SHF.R.U64 R44, R66, 0x10, R67 ;  /* 0x00000010422c8819 */ /* 0x000fe20000001243 */
[----:B------:R-:W-:Y:S02]  /*4bc0*/  @!P0 HADD2.F32 R43, -RZ, R43.H0_H0 ;  /* 0x2000002bff2b8230 */ /* 0x000fe40000004100 */
[----:B------:R-:W-:Y:S02]  /*4bd0*/  @!P0 HADD2.F32 R51, -RZ, R51.H0_H0 ;  /* 0x20000033ff338230 */ /* 0x000fe40000004100 */
[----:B------:R-:W-:Y:S02]  /*4be0*/  @!P0 HADD2.F32 R44, -RZ, R44.H0_H0 ;  /* 0x2000002cff2c8230 */ /* 0x000fe40000004100 */
[----:B------:R-:W-:Y:S01]  /*4bf0*/  @!P0 HADD2.F32 R22, -RZ, R22.H0_H0 ;  /* 0x20000016ff168230 */ /* 0x000fe20000004100 */
[----:B-1----:R-:W-:Y:S02]  /*4c00*/  @!P0 MOV R28, R25 ;  /* 0x00000019001c8202 */ /* 0x002fe40000000f00 */
[----:B------:R-:W-:Y:S02]  /*4c10*/  @!P0 MOV R41, R53 ;  /* 0x0000003500298202 */ /* 0x000fe40000000f00 */
[----:B------:R-:W-:Y:S01]  /*4c20*/  @!P0 MOV R39, R52 ;  /* 0x0000003400278202 */ /* 0x000fe20000000f00 */
[----:B------:R-:W-:Y:S01]  /*4c30*/  @!P0 HADD2.F32 R23, -RZ, R28.H0_H0 ;  /* 0x2000001cff178230 */ /* 0x000fe20000004100 */
[----:B------:R-:W-:Y:S01]  /*4c40*/  @!P0 MOV R42, R55 ;  /* 0x00000037002a8202 */ /* 0x000fe20000000f00 */
[----:B------:R-:W-:Y:S01]  /*4c50*/  @!P0 HADD2.F32 R38, -RZ, R41.H0_H0 ;  /* 0x20000029ff268230 */ /* 0x000fe20000004100 */
[----:B------:R-:W-:Y:S01]  /*4c60*/  @!P0 MOV R47, R54 ;  /* 0x00000036002f8202 */ /* 0x000fe20000000f00 */
[--C-:B------:R-:W-:Y:S01]  /*4c70*/  @!P0 HADD2.F32 R35, -RZ, R39.reuse.H0_H0 ;  /* 0x20000027ff238230 */ /* 0x100fe20000004100 */
[-C--:B------:R-:W-:Y:S01]  /*4c80*/  @!P0 FMUL.FTZ R3, R23, R30.reuse ;  /* 0x0000001e17038220 */ /* 0x080fe20000410000 */
[----:B------:R-:W-:Y:S01]  /*4c90*/  @!P0 HADD2.F32 R39, -RZ, R39.H1_H1 ;  /* 0x30000027ff278230 */ /* 0x000fe20000004100 */
[----:B------:R-:W-:Y:S01]  /*4ca0*/  @!P0 FMUL.FTZ R50, R38, R30 ;  /* 0x0000001e26328220 */ /* 0x000fe20000410000 */
[----:B------:R-:W-:Y:S01]  /*4cb0*/  @!P0 HADD2.F32 R30, -RZ, R29.H0_H0 ;  /* 0x2000001dff1e8230 */ /* 0x000fe20000004100 */
[-C--:B------:R-:W-:Y:S01]  /*4cc0*/  @!P0 FMUL.FTZ R56, R35, R31.reuse ;  /* 0x0000001f23388220 */ /* 0x080fe20000410000 */
[----:B------:R-:W-:Y:S01]  /*4cd0*/  @!P0 HADD2.F32 R29, -RZ, R32.H1_H1 ;  /* 0x30000020ff1d8230 */ /* 0x000fe20000004100 */
[----:B------:R-:W-:Y:S01]  /*4ce0*/  @!P0 FFMA.FTZ R50, R23, R40, -R50 ;  /* 0x0000002817328223 */ /* 0x000fe20000010832 */
[----:B------:R-:W-:Y:S01]  /*4cf0*/  @!P0 MOV R23, R24 ;  /* 0x0000001800178202 */ /* 0x000fe20000000f00 */
[-C--:B------:R-:W-:Y:S01]  /*4d00*/  @!P0 FMUL.FTZ R57, R39, R30.reuse ;  /* 0x0000001e27398220 */ /* 0x080fe20000410000 */
[----:B------:R-:W-:Y:S02]  /*4d10*/  @!P0 HADD2.F32 R41, -RZ, R41.H1_H1 ;  /* 0x30000029ff298230 */ /* 0x000fe40000004100 */
[--C-:B------:R-:W-:Y:S02]  /*4d20*/  @!P0 HADD2.F32 R46, -RZ, R42.reuse.H0_H0 ;  /* 0x2000002aff2e8230 */ /* 0x100fe40000004100 */
[--C-:B------:R-:W-:Y:S02]  /*4d30*/  @!P0 HADD2.F32 R34, -RZ, R23.reuse.H0_H0 ;  /* 0x20000017ff228230 */ /* 0x100fe40000004100 */
[----:B------:R-:W-:Y:S02]  /*4d40*/  @!P0 HADD2.F32 R23, -RZ, R23.H1_H1 ;  /* 0x30000017ff178230 */ /* 0x000fe40000004100 */
[----:B------:R-:W-:Y:S01]  /*4d50*/  @!P0 HADD2.F32 R48, -RZ, R42.H1_H1 ;  /* 0x3000002aff308230 */ /* 0x000fe20000004100 */
[C---:B------:R-:W-:Y:S01]  /*4d60*/  @!P0 FMUL.FTZ R0, R34.reuse, R31 ;  /* 0x0000001f22008220 */ /* 0x040fe20000410000 */
[----:B------:R-:W-:Y:S01]  /*4d70*/  @!P0 HADD2.F32 R31, -RZ, R20.H0_H0 ;  /* 0x20000014ff1f8230 */ /* 0x000fe20000004100 */
[C---:B------:R-:W-:Y:S01]  /*4d80*/  @!P0 FMUL.FTZ R2, R23.reuse, R30 ;  /* 0x0000001e17028220 */ /* 0x040fe20000410000 */
[----:B------:R-:W-:Y:S01]  /*4d90*/  @!P0 MOV R30, R26 ;  /* 0x0000001a001e8202 */ /* 0x000fe20000000f00 */
[----:B------:R-:W-:Y:S01]  /*4da0*/  @!P0 FFMA.FTZ R57, R23, R36, -R57 ;  /* 0x0000002417398223 */ /* 0x000fe20000010839 */
[----:B------:R-:W-:Y:S01]  /*4db0*/  @!P0 HADD2.F32 R23, -RZ, R32.H0_H0 ;  /* 0x20000020ff178230 */ /* 0x000fe20000004100 */
[----:B------:R-:W-:Y:S01]  /*4dc0*/  @!P0 IMAD.MOV.U32 R32, RZ, RZ, R27 ;  /* 0x000000ffff208224 */ /* 0x000fe200078e001b */
[--C-:B------:R-:W-:Y:S01]  /*4dd0*/  @!P0 HADD2.F32 R42, -RZ, R47.reuse.H0_H0 ;  /* 0x2000002fff2a8230 */ /* 0x100fe20000004100 */
[----:B------:R-:W-:Y:S01]  /*4de0*/  @!P0 FFMA.FTZ R56, R34, R37, -R56 ;  /* 0x0000002522388223 */ /* 0x000fe20000010838 */
[----:B------:R-:W-:Y:S01]  /*4df0*/  @!P0 HADD2.F32 R47, -RZ, R47.H1_H1 ;  /* 0x3000002fff2f8230 */ /* 0x000fe20000004100 */
[----:B------:R-:W-:Y:S01]  /*4e00*/  @!P0 FMUL.FTZ R71, R41, R31 ;  /* 0x0000001f29478220 */ /* 0x000fe20000410000 */
[----:B------:R-:W-:Y:S01]  /*4e10*/  @!P0 HADD2.F32 R34, -RZ, R28.H1_H1 ;  /* 0x3000001cff228230 */ /* 0x000fe20000004100 */
[----:B------:R-:W-:Y:S01]  /*4e20*/  @!P0 FMUL.FTZ R61, R46, R23 ;  /* 0x000000172e3d8220 */ /* 0x000fe20000410000 */
[--C-:B------:R-:W-:Y:S01]  /*4e30*/  @!P0 HADD2.F32 R28, -RZ, R32.reuse.H0_H0 ;  /* 0x20000020ff1c8230 */ /* 0x100fe20000004100 */
[----:B------:R-:W-:Y:S01]  /*4e40*/  @!P0 FMUL.FTZ R60, R48, R21 ;  /* 0x00000015303c8220 */ /* 0x000fe20000410000 */
[----:B------:R-:W-:Y:S01]  /*4e50*/  @!P0 HADD2.F32 R20, -RZ, R32.H1_H1 ;  /* 0x30000020ff148230 */ /* 0x000fe20000004100 */
[----:B------:R-:W-:Y:S01]  /*4e60*/  @!P0 FMUL.FTZ R69, R42, R29 ;  /* 0x0000001d2a458220 */ /* 0x000fe20000410000 */
[--C-:B------:R-:W-:Y:S01]  /*4e70*/  @!P0 HADD2.F32 R32, -RZ, R30.reuse.H0_H0 ;  /* 0x2000001eff208230 */ /* 0x100fe20000004100 */
[----:B------:R-:W-:Y:S01]  /*4e80*/  @!P0 FMUL.FTZ R68, R47, R22 ;  /* 0x000000162f448220 */ /* 0x000fe20000410000 */
[----:B------:R-:W-:Y:S01]  /*4e90*/  @!P0 HADD2.F32 R33, -RZ, R30.H1_H1 ;  /* 0x3000001eff218230 */ /* 0x000fe20000004100 */
[----:B------:R-:W-:Y:S01]  /*4ea0*/  @!P0 FFMA.FTZ R71, R34, R43, -R71 ;  /* 0x0000002b22478223 */ /* 0x000fe20000010847 */
[----:B------:R-:W-:Y:S01]  /*4eb0*/  @!P0 F2FP.PACK_AB R57, R57, R56 ;  /* 0x000000383939823e */ /* 0x000fe200000000ff */
[----:B------:R-:W-:Y:S02]  /*4ec0*/  @!P0 FFMA.FTZ R61, R28, R49, -R61 ;  /* 0x000000311c3d8223 */ /* 0x000fe4000001083d */
[----:B------:R-:W-:Y:S01]  /*4ed0*/  @!P0 FFMA.FTZ R60, R20, R51, -R60 ;  /* 0x00000033143c8223 */ /* 0x000fe2000001083c */
[----:B------:R-:W-:Y:S01]  /*4ee0*/  @!P0 F2FP.PACK_AB R50, R71, R50 ;  /* 0x000000324732823e */ /* 0x000fe200000000ff */
[----:B------:R-:W-:Y:S02]  /*4ef0*/  @!P0 FFMA.FTZ R69, R32, R45, -R69 ;  /* 0x0000002d20458223 */ /* 0x000fe40000010845 */
[----:B------:R-:W-:Y:S01]  /*4f00*/  @!P0 FFMA.FTZ R68, R33, R44, -R68 ;  /* 0x0000002c21448223 */ /* 0x000fe20000010844 */
[----:B------:R-:W-:Y:S01]  /*4f10*/  @!P0 F2FP.PACK_AB R60, R60, R61 ;  /* 0x0000003d3c3c823e */ /* 0x000fe200000000ff */
[----:B------:R-:W-:Y:S01]  /*4f20*/  @!P0 IMAD.MOV.U32 R24, RZ, RZ, R57 ;  /* 0x000000ffff188224 */ /* 0x000fe200078e0039 */
[----:B------:R-:W-:Y:S01]  /*4f30*/  @!P0 MOV R25, R50 ;  /* 0x0000003200198202 */ /* 0x000fe20000000f00 */
[----:B------:R-:W-:Y:S01]  /*4f40*/  @!P0 FFMA.FTZ R0, R35, R37, R0 ;  /* 0x0000002523008223 */ /* 0x000fe20000010000 */
[----:B------:R-:W-:Y:S01]  /*4f50*/  @!P0 F2FP.PACK_AB R69, R68, R69 ;  /* 0x000000454445823e */ /* 0x000fe200000000ff */
[----:B------:R-:W-:Y:S01]  /*4f60*/  @!P0 FMUL.FTZ R4, R34, R31 ;  /* 0x0000001f22048220 */ /* 0x000fe20000410000 */
[----:B------:R-:W-:Y:S01]  /*4f70*/  @!P0 MOV R27, R60 ;  /* 0x0000003c001b8202 */ /* 0x000fe20000000f00 */
[----:B------:R-:W-:Y:S01]  /*4f80*/  @!P0 FFMA.FTZ R2, R39, R36, R2 ;  /* 0x0000002427028223 */ /* 0x000fe20000010002 */
[----:B------:R-:W-:Y:S01]  /*4f90*/  @!P0 MOV R26, R69 ;  /* 0x00000045001a8202 */ /* 0x000fe20000000f00 */
[----:B------:R-:W-:Y:S02]  /*4fa0*/  @!P0 FMUL.FTZ R5, R32, R29 ;  /* 0x0000001d20058220 */ /* 0x000fe40000410000 */
[----:B------:R-:W-:Y:S01]  /*4fb0*/  @!P0 FFMA.FTZ R3, R38, R40, R3 ;  /* 0x0000002826038223 */ /* 0x000fe20000010003 */
[----:B------:R-:W-:Y:S01]  /*4fc0*/  @!P0 F2FP.PACK_AB R50, R2, R0 ;  /* 0x000000000232823e */ /* 0x000fe200000000ff */
[----:B------:R-:W-:Y:S01]  /*4fd0*/  @!P0 FMUL.FTZ R6, R33, R22 ;  /* 0x0000001621068220 */ /* 0x000fe20000410000 */
[----:B------:R1:W-:Y:S01]  /*4fe0*/  STG.E.128 [R58.64], R24 ;  /* 0x000000183a007986 */ /* 0x0003e2000c101d06 */
[----:B------:R-:W-:Y:S02]  /*4ff0*/  @!P0 FFMA.FTZ R4, R41, R43, R4 ;  /* 0x0000002b29048223 */ /* 0x000fe40000010004 */
[----:B------:R-:W-:Y:S02]  /*5000*/  @!P0 FMUL.FTZ R7, R28, R23 ;  /* 0x000000171c078220 */ /* 0x000fe40000410000 */
[----:B------:R-:W-:Y:S01]  /*5010*/  @!P0 FFMA.FTZ R5, R42, R45, R5 ;  /* 0x0000002d2a058223 */ /* 0x000fe20000010005 */
[----:B------:R-:W-:Y:S01]  /*5020*/  @!P0 F2FP.PACK_AB R57, R4, R3 ;  /* 0x000000030439823e */ /* 0x000fe200000000ff */
[----:B------:R-:W-:Y:S02]  /*5030*/  @!P0 FMUL.FTZ R8, R20, R21 ;  /* 0x0000001514088220 */ /* 0x000fe40000410000 */
[----:B------:R-:W-:Y:S01]  /*5040*/  @!P0 FFMA.FTZ R6, R47, R44, R6 ;  /* 0x0000002c2f068223 */ /* 0x000fe20000010006 */
[----:B------:R-:W-:Y:S01]  /*5050*/  @!P0 MOV R53, R57 ;  /* 0x0000003900358202 */ /* 0x000fe20000000f00 */
[----:B------:R-:W-:Y:S02]  /*5060*/  @!P0 FFMA.FTZ R7, R46, R49, R7 ;  /* 0x000000312e078223 */ /* 0x000fe40000010007 */
[----:B------:R-:W-:Y:S01]  /*5070*/  @!P0 FFMA.FTZ R8, R48, R51, R8 ;  /* 0x0000003330088223 */ /* 0x000fe20000010008 */
[----:B------:R-:W-:Y:S01]  /*5080*/  @!P0 F2FP.PACK_AB R56, R6, R5 ;  /* 0x000000050638823e */ /* 0x000fe200000000ff */
[----:B------:R-:W-:Y:S03]  /*5090*/  @!P0 IMAD.MOV.U32 R52, RZ, RZ, R50 ;  /* 0x000000ffff348224 */ /* 0x000fe600078e0032 */
[----:B------:R-:W-:Y:S02]  /*50a0*/  @!P0 MOV R54, R56 ;  /* 0x0000003800368202 */ /* 0x000fe40000000f00 */
[----:B-1----:R-:W-:Y:S04]  /*50b0*/  @!P0 F2FP.PACK_AB R59, R8, R7 ;  /* 0x00000007083b823e */ /* 0x002fe800000000ff */
[----:B------:R-:W-:Y:S01]  /*50c0*/  @!P0 MOV R55, R59 ;  /* 0x0000003b00378202 */ /* 0x000fe20000000f00 */
[----:B------:R-:W-:-:S05]  /*50d0*/  @P1 BRA `(.L_x_61) ;  /* 0x000001d000001947 */ /* 0x000fca0003800000 */
[----:B------:R-:W-:Y:S04]  /*50e0*/  IADD3 R143, P1, P0, R160, R143, R125 ;  /* 0x0000008fa08f7210 */ /* 0x000fe8000783e07d */
[----:B------:R-:W-:Y:S02]  /*50f0*/  IADD3.X R94, R99, R94, R114, P1, P0 ;  /* 0x0000005e635e7210 */ /* 0x000fe40000fe0472 */
[C---:B------:R-:W-:Y:S04]  /*5100*/  LEA R2, P0, R143.reuse, c[0x0][0x1c8], 0x1 ;  /* 0x000072008f027a11 */ /* 0x040fe800078008ff */
[----:B------:R-:W-:Y:S05]  /*5110*/  LEA.HI.X R3, R143, c[0x0][0x1cc], R94, 0x1, P0 ;  /* 0x000073008f037a11 */ /* 0x000fea00000f0c5e */
[----:B------:R1:W-:Y:S01]  /*5120*/  STG.E.128 [R2.64], R52 ;  /* 0x0000003402007986 */ /* 0x0003e2000c101d06 */
[----:B------:R-:W-:-:S05]  /*5130*/  BRA `(.L_x_61) ;  /* 0x0000017000007947 */ /* 0x000fca0003800000 */
.L_x_57:
[----:B------:R-:W-:Y:S05]  /*5140*/  IMAD R0, R135, -0x40, R144 ;  /* 0xffffffc087007824 */ /* 0x000fea00078e0290 */
[----:B------:R-:W-:Y:S04]  /*5150*/  IMNMX R0, R0, 0x40, PT ;  /* 0x0000004000007817 */ /* 0x000fe80003800200 */
[----:B------:R-:W-:Y:S11]  /*5160*/  ISETP.GE.AND P0, PT, R139, R0, PT ;  /* 0x000000008b00720c */ /* 0x000ff60003f06270 */
[----:B------:R-:W-:Y:S02]  /*5170*/  @!UPT UIADD3 URZ, URZ, URZ, URZ ;  /* 0x0000003f3f3ff290 */ /* 0x000fe4000fffe03f */
[----:B------:R-:W-:-:S05]  /*5180*/  @P0 BRA `(.L_x_61) ;  /* 0x0000012000000947 */ /* 0x000fca0003800000 */
[----:B------:R-:W-:Y:S02]  /*5190*/  ISETP.GE.AND P0, PT, R18, c[0x0][0x1d4], PT ;  /* 0x0000750012007a0c */ /* 0x000fe40003f06270 */
[----:B------:R-:W-:Y:S02]  /*51a0*/  ISETP.GE.AND P1, PT, R12, c[0x0][0x1d4], PT ;  /* 0x000075000c007a0c */ /* 0x000fe40003f26270 */
[----:B------:R-:W-:Y:S09]  /*51b0*/  ISETP.GE.AND P2, PT, R13, c[0x0][0x1d4], PT ;  /* 0x000075000d007a0c */ /* 0x000ff20003f46270 */
[----:B------:R-:W1:Y:S04]  /*51c0*/  @!P0 LDS.128 R4, [R128+0x6000] ;  /* 0x0060000080048984 */ /* 0x000e680000000c00 */
[----:B------:R-:W2:Y:S04]  /*51d0*/  @!P1 LDS.128 R28, [R128+0x8000] ;  /* 0x00800000801c9984 */ /* 0x000ea80000000c00 */
[----:B------:R-:W3:Y:S04]  /*51e0*/  @!P2 LDS.128 R32, [R127+0x6000] ;  /* 0x006000007f20a984 */ /* 0x000ee80000000c00 */
[----:B-1----:R-:W-:Y:S01]  /*51f0*/  @!P0 STG.E.128 [R64.64], R4 ;  /* 0x0000000440008986 */ /* 0x002fe2000c101d06 */
[----:B------:R-:W-:Y:S03]  /*5200*/  ISETP.GE.AND P0, PT, R138, c[0x0][0x1d4], PT ;  /* 0x000075008a007a0c */ /* 0x000fe60003f06270 */
[----:B--2---:R-:W-:Y:S01]  /*5210*/  @!P1 STG.E.128 [R64.64+0x80], R28 ;  /* 0x0000801c40009986 */ /* 0x004fe2000c101d06 */
[----:B------:R-:W-:Y:S03]  /*5220*/  ISETP.GE.AND P1, PT, R137, c[0x0][0x1d4], PT ;  /* 0x0000750089007a0c */ /* 0x000fe60003f26270 */
[----:B---3--:R-:W-:Y:S06]  /*5230*/  @!P2 STG.E.128 [R64.64+0x40], R32 ;  /* 0x000040204000a986 */ /* 0x008fec000c101d06 */
[----:B------:R-:W1:Y:S04]  /*5240*/  @!P0 LDS.128 R24, [R127+0x8000] ;  /* 0x008000007f188984 */ /* 0x000e680000000c00 */
[----:B------:R-:W2:Y:S04]  /*5250*/  @!P1 LDS.128 R20, [R128+0xa000] ;  /* 0x00a0000080149984 */ /* 0x000ea80000000c00 */
[----:B-1----:R-:W-:Y:S01]  /*5260*/  @!P0 STG.E.128 [R64.64+0xc0], R24 ;  /* 0x0000c01840008986 */ /* 0x002fe2000c101d06 */
[----:B------:R-:W-:Y:S03]  /*5270*/  ISETP.GE.AND P0, PT, R136, c[0x0][0x1d4], PT ;  /* 0x0000750088007a0c */ /* 0x000fe60003f06270 */
[----:B--2---:R-:W-:Y:S10]  /*5280*/  @!P1 STG.E.128 [R64.64+0x100], R20 ;  /* 0x0001001440009986 */ /* 0x004ff4000c101d06 */
[----:B------:R-:W1:Y:S04]  /*5290*/  @!P0 LDS.128 R4, [R127+0xa000] ;  /* 0x00a000007f048984 */ /* 0x000e680000000c00 */
[----:B-1----:R1:W-:Y:S02]  /*52a0*/  @!P0 STG.E.128 [R64.64+0x140], R4 ;  /* 0x0001400440008986 */ /* 0x0023e4000c101d06 */
.L_x_61:
[----:B------:R-:W-:Y:S05]  /*52b0*/  BSYNC B1 ;  /* 0x0000000000017941 */ /* 0x000fea0003800000 */
.L_x_56:
[C---:B-1----:R-:W-:Y:S01]  /*52c0*/  IMAD.SHL.U32 R3, R135.reuse, 0x40, RZ ;  /* 0x0000004087037824 */ /* 0x042fe200078e00ff */
[----:B------:R-:W-:Y:S01]  /*52d0*/  SHF.L.U64.HI R84, R135, 0x6, R84 ;  /* 0x0000000687547819 */ /* 0x000fe20000010254 */
[----:B------:R-:W-:Y:S02]  /*52e0*/  BSSY B0, `(.L_x_78) ;  /* 0x0000048000007945 */ /* 0x000fe40003800000 */
[----:B------:R-:W-:Y:S01]  /*52f0*/  IMAD.IADD R0, R96, 0x1, -R3 ;  /* 0x0000000160007824 */ /* 0x000fe200078e0a03 */
[----:B------:R-:W-:Y:S04]  /*5300*/  IADD3 R5, P1, R3, R98, RZ ;  /* 0x0000006203057210 */ /* 0x000fe80007f3e0ff */
[----:B------:R-:W-:Y:S01]  /*5310*/  ISETP.GE.AND P0, PT, R0, 0x21, PT ;  /* 0x000000210000780c */ /* 0x000fe20003f06270 */
[----:B------:R-:W-:Y:S11]  /*5320*/  IMAD.X R2, R84, 0x1, R97, P1 ;  /* 0x0000000154027824 */ /* 0x000ff600008e0661 */
[----:B------:R-:W-:Y:S01]  /*5330*/  @!UPT UIADD3 URZ, URZ, URZ, URZ ;  /* 0x0000003f3f3ff290 */ /* 0x000fe2000fffe03f */
[----:B------:R-:W-:Y:S04]  /*5340*/  @P0 IADD3 R7, P1, R5, 0x20, RZ ;  /* 0x0000002005070810 */ /* 0x000fe80007f3e0ff */
[----:B------:R-:W-:Y:S02]  /*5350*/  @P0 IADD3.X R4, RZ, R2, RZ, P1, !PT ;  /* 0x00000002ff040210 */ /* 0x000fe40000ffe4ff */
[----:B------:R-:W-:Y:S02]  /*5360*/  ISETP.GE.AND P1, PT, R0, 0x1, PT ;  /* 0x000000010000780c */ /* 0x000fe40003f26270 */
[----:B------:R-:W-:Y:S01]  /*5370*/  IADD3 R0, -R3, R144, RZ ;  /* 0x0000009003007210 */ /* 0x000fe20007ffe1ff */
[----:B------:R-:W-:Y:S03]  /*5380*/  @P0 IMAD R4, R4, c[0x0][0x258], RZ ;  /* 0x0000960004040a24 */ /* 0x000fe600078e02ff */
[----:B------:R-:W-:Y:S01]  /*5390*/  IMNMX R0, R0, 0x40, PT ;  /* 0x0000004000007817 */ /* 0x000fe20003800200 */
[----:B------:R-:W-:Y:S06]  /*53a0*/  @P0 IMAD R4, R7, c[0x0][0x25c], R4 ;  /* 0x0000970007040a24 */ /* 0x000fec00078e0204 */
[----:B------:R-:W-:Y:S02]  /*53b0*/  @P1 IMAD.MOV.U32 R94, RZ, RZ, R156 ;  /* 0x000000ffff5e1224 */ /* 0x000fe400078e009c */
[----:B------:R-:W-:Y:S02]  /*53c0*/  @P1 IMAD R2, R2, c[0x0][0x258], RZ ;  /* 0x0000960002021a24 */ /* 0x000fe400078e02ff */
[C---:B-----5:R-:W-:Y:S01]  /*53d0*/  @P1 IMAD.WIDE.U32 R20, R5.reuse, c[0x0][0x258], R94 ;  /* 0x0000960005141a25 */ /* 0x060fe200078e005e */
[----:B------:R-:W-:Y:S03]  /*53e0*/  @P0 MOV R94, R156 ;  /* 0x0000009c005e0202 */ /* 0x000fe60000000f00 */
[----:B------:R-:W-:Y:S01]  /*53f0*/  @P1 IMAD R2, R5, c[0x0][0x25c], R2 ;  /* 0x0000970005021a24 */ /* 0x000fe200078e0202 */
[C---:B------:R-:W-:Y:S03]  /*5400*/  @P1 LEA R22, P2, R20.reuse, c[0x0][0x250], 0x1 ;  /* 0x0000940014161a11 */ /* 0x040fe600078408ff */
[----:B------:R-:W-:Y:S05]  /*5410*/  @P1 IMAD.IADD R2, R21, 0x1, R2 ;  /* 0x0000000115021824 */ /* 0x000fea00078e0202 */
[----:B------:R-:W-:Y:S01]  /*5420*/  @P1 LEA.HI.X R23, R20, c[0x0][0x254], R2, 0x1, P2 ;  /* 0x0000950014171a11 */ /* 0x000fe200010f0c02 */
[----:B------:R-:W-:Y:S04]  /*5430*/  @P0 IMAD.WIDE.U32 R20, R7, c[0x0][0x258], R94 ;  /* 0x0000960007140a25 */ /* 0x000fe800078e005e */
[----:B------:R-:W-:Y:S01]  /*5440*/  @!PT LDS RZ, [RZ] ;  /* 0x00000000fffff984 */ /* 0x000fe20000000800 */
[----:B------:R-:W-:Y:S01]  /*5450*/  @!PT LDS RZ, [RZ] ;  /* 0x00000000fffff984 */ /* 0x000fe20000000800 */
[----:B------:R-:W-:Y:S01]  /*5460*/  @!PT LDS RZ, [RZ] ;  /* 0x00000000fffff984 */ /* 0x000fe20000000800 */
[----:B------:R1:W-:Y:S01]  /*5470*/  @P1 LDGSTS.E.BYPASS.LTC128B.128 [R134+0x100], [R22.64], !P5 ;  /* 0x0010000016861fae */ /* 0x0003e2000e901d46 */
[----:B------:R-:W-:Y:S01]  /*5480*/  @P0 IMAD.IADD R4, R21, 0x1, R4 ;  /* 0x0000000115040824 */ /* 0x000fe200078e0204 */
[C---:B------:R-:W-:Y:S02]  /*5490*/  @P0 LEA R6, P2, R20.reuse, c[0x0][0x250], 0x1 ;  /* 0x0000940014060a11 */ /* 0x040fe400078408ff */
[----:B------:R1:W-:Y:S02]  /*54a0*/  @P1 LDGSTS.E.BYPASS.LTC128B.128 [R134+0x2100], [R22.64+0x80], !P4 ;  /* 0x0210008016861fae */ /* 0x0003e4000e101d46 */
[----:B------:R-:W-:Y:S02]  /*54b0*/  @P0 LEA.HI.X R7, R20, c[0x0][0x254], R4, 0x1, P2 ;  /* 0x0000950014070a11 */ /* 0x000fe400010f0c04 */
[----:B------:R1:W-:Y:S04]  /*54c0*/  @P1 LDGSTS.E.BYPASS.LTC128B.128 [R134+0x4100], [R22.64+0x100], !P3 ;  /* 0x0410010016861fae */ /* 0x0003e8000d901d46 */
[----:B------:R1:W-:Y:S04]  /*54d0*/  @P0 LDGSTS.E.BYPASS.LTC128B.128 [R134+0x1100], [R6.64], !P5 ;  /* 0x0110000006860fae */ /* 0x0003e8000e901d46 */
[----:B------:R1:W-:Y:S04]  /*54e0*/  @P0 LDGSTS.E.BYPASS.LTC128B.128 [R134+0x3100], [R6.64+0x80], !P4 ;  /* 0x0310008006860fae */ /* 0x0003e8000e101d46 */
[----:B------:R1:W-:Y:S01]  /*54f0*/  @P0 LDGSTS.E.BYPASS.LTC128B.128 [R134+0x5100], [R6.64+0x100], !P3 ;  /* 0x0510010006860fae */ /* 0x0003e2000d901d46 */
[----:B------:R-:W-:Y:S03]  /*5500*/  ISETP.GE.AND P0, PT, R139, R0, PT ;  /* 0x000000008b00720c */ /* 0x000fe60003f06270 */
[----:B------:R-:W0:Y:S01]  /*5510*/  LDGDEPBAR ;  /* 0x00000000000079af */ /* 0x000e220000000000 */
[----:B------:R-:W-:Y:S04]  /*5520*/  DEPBAR.LE SB0, 0x0 ;  /* 0x000080000000791a */ /* 0x000fe80000000000 */
[----:B------:R-:W-:Y:S06]  /*5530*/  BAR.SYNC.DEFER_BLOCKING 0x0 ;  /* 0x0000000000007b1d */ /* 0x000fec0000010000 */
[----:B------:R-:W-:-:S05]  /*5540*/  @P0 BRA `(.L_x_79) ;  /* 0x0000021000000947 */ /* 0x000fca0003800000 */
[----:B-1----:R-:W-:Y:S01]  /*5550*/  IADD3 R3, P0, R3, R93, RZ ;  /* 0x0000005d03037210 */ /* 0x002fe20007f1e0ff */
[----:B------:R-:W-:Y:S01]  /*5560*/  IMAD.MOV.U32 R20, RZ, RZ, R154 ;  /* 0x000000ffff147224 */ /* 0x000fe200078e009a */
[----:B------:R-:W-:Y:S01]  /*5570*/  ISETP.GE.AND P1, PT, R18, c[0x0][0x1d4], PT ;  /* 0x0000750012007a0c */ /* 0x000fe20003f26270 */
[----:B------:R-:W-:Y:S02]  /*5580*/  IMAD.MOV.U32 R21, RZ, RZ, R91 ;  /* 0x000000ffff157224 */ /* 0x000fe400078e005b */
[----:B------:R-:W-:Y:S02]  /*5590*/  IMAD.X R0, R84, 0x1, R92, P0 ;  /* 0x0000000154007824 */ /* 0x000fe400000e065c */
[C---:B------:R-:W-:Y:S04]  /*55a0*/  IMAD.WIDE.U32 R20, R3.reuse, c[0x0][0x208], R20 ;  /* 0x0000820003147a25 */ /* 0x040fe800078e0014 */
[----:B------:R-:W-:Y:S01]  /*55b0*/  IMAD R0, R0, c[0x0][0x208], RZ ;  /* 0x0000820000007a24 */ /* 0x000fe200078e02ff */
[C---:B------:R-:W-:Y:S03]  /*55c0*/  LEA R2, P0, R20.reuse, c[0x0][0x1f8], 0x1 ;  /* 0x00007e0014027a11 */ /* 0x040fe600078008ff */
[----:B------:R-:W1:Y:S01]  /*55d0*/  @!P1 LDS.128 R4, [R128] ;  /* 0x0000000080049984 */ /* 0x000e620000000c00 */
[----:B------:R-:W-:Y:S04]  /*55e0*/  IMAD R0, R3, c[0x0][0x20c], R0 ;  /* 0x0000830003007a24 */ /* 0x000fe800078e0200 */
[----:B------:R-:W-:Y:S05]  /*55f0*/  IMAD.IADD R0, R21, 0x1, R0 ;  /* 0x0000000115007824 */ /* 0x000fea00078e0200 */
[----:B------:R-:W-:Y:S02]  /*5600*/  LEA.HI.X R3, R20, c[0x0][0x1fc], R0, 0x1, P0 ;  /* 0x00007f0014037a11 */ /* 0x000fe400000f0c00 */
[----:B------:R-:W-:Y:S11]  /*5610*/  ISETP.GE.AND P0, PT, R13, c[0x0][0x1d4], PT ;  /* 0x000075000d007a0c */ /* 0x000ff60003f06270 */
[----:B------:R-:W-:Y:S02]  /*5620*/  @!UPT UIADD3 URZ, URZ, URZ, URZ ;  /* 0x0000003f3f3ff290 */ /* 0x000fe4000fffe03f */
[----:B------:R-:W2:Y:S04]  /*5630*/  @!P0 LDS.128 R32, [R127] ;  /* 0x000000007f208984 */ /* 0x000ea80000000c00 */
[----:B-1----:R-:W-:Y:S01]  /*5640*/  @!P1 STG.E.128 [R2.64], R4 ;  /* 0x0000000402009986 */ /* 0x002fe2000c101d06 */
[----:B------:R-:W-:Y:S11]  /*5650*/  ISETP.GE.AND P1, PT, R12, c[0x0][0x1d4], PT ;  /* 0x000075000c007a0c */ /* 0x000ff60003f26270 */
[----:B------:R-:W-:Y:S02]  /*5660*/  @!UPT UIADD3 URZ, URZ, URZ, URZ ;  /* 0x0000003f3f3ff290 */ /* 0x000fe4000fffe03f */
[----:B------:R-:W1:Y:S04]  /*5670*/  @!P1 LDS.128 R28, [R128+0x2000] ;  /* 0x00200000801c9984 */ /* 0x000e680000000c00 */
[----:B--2---:R-:W-:Y:S01]  /*5680*/  @!P0 STG.E.128 [R2.64+0x40], R32 ;  /* 0x0000402002008986 */ /* 0x004fe2000c101d06 */
[----:B------:R-:W-:Y:S11]  /*5690*/  ISETP.GE.AND P0, PT, R138, c[0x0][0x1d4], PT ;  /* 0x000075008a007a0c */ /* 0x000ff60003f06270 */
[----:B------:R-:W-:Y:S02]  /*56a0*/  @!UPT UIADD3 URZ, URZ, URZ, URZ ;  /* 0x0000003f3f3ff290 */ /* 0x000fe4000fffe03f */
[----:B------:R-:W2:Y:S04]  /*56b0*/  @!P0 LDS.128 R24, [R127+0x2000] ;  /* 0x002000007f188984 */ /* 0x000ea80000000c00 */
[----:B-1----:R-:W-:Y:S01]  /*56c0*/  @!P1 STG.E.128 [R2.64+0x80], R28 ;  /* 0x0000801c02009986 */ /* 0x002fe2000c101d06 */
[----:B------:R-:W-:Y:S11]  /*56d0*/  ISETP.GE.AND P1, PT, R137, c[0x0][0x1d4], PT ;  /* 0x0000750089007a0c */ /* 0x000ff60003f26270 */
[----:B------:R-:W-:Y:S02]  /*56e0*/  @!UPT UIADD3 URZ, URZ, URZ, URZ ;  /* 0x0000003f3f3ff290 */ /* 0x000fe4000fffe03f */
[----:B------:R-:W1:Y:S04]  /*56f0*/  @!P1 LDS.128 R20, [R128+0x4000] ;  /* 0x0040000080149984 */ /* 0x000e680000000c00 */
[----:B--2---:R-:W-:Y:S01]  /*5700*/  @!P0 STG.E.128 [R2.64+0xc0], R24 ;  /* 0x0000c01802008986 */ /* 0x004fe2000c101d06 */
[----:B------:R-:W-:Y:S11]  /*5710*/  ISETP.GE.AND P0, PT, R136, c[0x0][0x1d4], PT ;  /* 0x0000750088007a0c */ /* 0x000ff60003f06270 */
[----:B------:R-:W-:Y:S02]  /*5720*/  @!UPT UIADD3 URZ, URZ, URZ, URZ ;  /* 0x0000003f3f3ff290 */ /* 0x000fe4000fffe03f */
[----:B------:R-:W2:Y:S04]  /*5730*/  @!P0 LDS.128 R4, [R127+0x4000] ;  /* 0x004000007f048984 */ /* 0x000ea80000000c00 */
[----:B-1----:R1:W-:Y:S04]  /*5740*/  @!P1 STG.E.128 [R2.64+0x100], R20 ;  /* 0x0001001402009986 */ /* 0x0023e8000c101d06 */
[----:B--2---:R1:W-:Y:S02]  /*5750*/  @!P0 STG.E.128 [R2.64+0x140], R4 ;  /* 0x0001400402008986 */ /* 0x0043e4000c101d06 */
.L_x_79:
[----:B-1----:R-:W-:Y:S05]  /*5760*/  BSYNC B0 ;  /* 0x0000000000007941 */ /* 0x002fea0003800000 */
.L_x_78:
[C---:B------:R-:W-:Y:S02]  /*5770*/  ISETP.GT.AND P0, PT, R135.reuse, R100, PT ;  /* 0x000000648700720c */ /* 0x040fe40003f04270 */
[----:B------:R-:W-:Y:S11]  /*5780*/  IADD3 R135, R135, -0x1, RZ ;  /* 0xffffffff87877810 */ /* 0x000ff60007ffe0ff */
[----:B------:R-:W-:Y:S01]  /*5790*/  @P0 SHF.R.S32.HI R2, RZ, 0x1f, R135 ;  /* 0x0000001fff020819 */ /* 0x000fe20000011487 */
[----:B------:R-:W-:Y:S02]  /*57a0*/  @P0 IMAD R0, R102, R135, RZ ;  /* 0x0000008766000224 */ /* 0x000fe400078e02ff */
[----:B------:R-:W-:Y:S02]  /*57b0*/  @P0 IMAD.MOV.U32 R4, RZ, RZ, R158 ;  /* 0x000000ffff040224 */ /* 0x000fe400078e009e */
[----:B------:R-:W-:Y:S02]  /*57c0*/  @P0 IMAD.MOV.U32 R5, RZ, RZ, R165 ;  /* 0x000000ffff050224 */ /* 0x000fe400078e00a5 */
[-C--:B------:R-:W-:Y:S02]  /*57d0*/  @P0 IMAD R0, R2, R103.reuse, R0 ;  /* 0x0000006702000224 */ /* 0x080fe400078e0200 */
[----:B------:R-:W-:Y:S04]  /*57e0*/  @P0 IMAD.WIDE.U32 R4, R135, R103, R4 ;  /* 0x0000006787040225 */ /* 0x000fe800078e0004 */
[----:B------:R-:W-:Y:S01]  /*57f0*/  @P0 IMAD.IADD R0, R5, 0x1, R0 ;  /* 0x0000000105000824 */ /* 0x000fe200078e0200 */
[C---:B------:R-:W-:Y:S04]  /*5800*/  @P0 LEA R6, P1, R4.reuse, c[0x0][0x220], 0x1 ;  /* 0x0000880004060a11 */ /* 0x040fe800078208ff */
[----:B------:R-:W-:Y:S02]  /*5810*/  @P0 LEA.HI.X R7, R4, c[0x0][0x224], R0, 0x1, P1 ;  /* 0x0000890004070a11 */ /* 0x000fe400008f0c00 */
[C---:B------:R-:W-:Y:S03]  /*5820*/  @P0 LEA R2, P1, R112.reuse, R6, 0x1 ;  /* 0x0000000670020211 */ /* 0x040fe600078208ff */
[----:B------:R-:W-:Y:S01]  /*5830*/  @!PT LDS RZ, [RZ] ;  /* 0x00000000fffff984 */ /* 0x000fe20000000800 */
[----:B------:R-:W-:Y:S01]  /*5840*/  @!PT LDS RZ, [RZ] ;  /* 0x00000000fffff984 */ /* 0x000fe20000000800 */
[----:B------:R-:W-:Y:S01]  /*5850*/  @!PT LDS RZ, [RZ] ;  /* 0x00000000fffff984 */ /* 0x000fe20000000800 */
[----:B------:R1:W-:Y:S01]  /*5860*/  @P0 LDGSTS.E.BYPASS.LTC128B.128 [R134+0x6100], [R6.64], !P5 ;  /* 0x0610000006860fae */ /* 0x0003e2000e901d46 */
[----:B------:R-:W-:Y:S03]  /*5870*/  @P0 LEA.HI.X R3, R112, R7, R111, 0x1, P1 ;  /* 0x0000000770030211 */ /* 0x000fe600008f0c6f */
[----:B------:R1:W-:Y:S04]  /*5880*/  @P0 LDGSTS.E.BYPASS.LTC128B.128 [R134+0x8100], [R6.64+0x80], !P4 ;  /* 0x0810008006860fae */ /* 0x0003e8000e101d46 */
[----:B------:R1:W-:Y:S04]  /*5890*/  @P0 LDGSTS.E.BYPASS.LTC128B.128 [R134+0xa100], [R6.64+0x100], !P3 ;  /* 0x0a10010006860fae */ /* 0x0003e8000d901d46 */
[----:B------:R1:W-:Y:S04]  /*58a0*/  @P0 LDGSTS.E.BYPASS.LTC128B.128 [R134+0x7100], [R2.64], !P5 ;  /* 0x0710000002860fae */ /* 0x0003e8000e901d46 */
[----:B------:R1:W-:Y:S04]  /*58b0*/  @P0 LDGSTS.E.BYPASS.LTC128B.128 [R134+0x9100], [R2.64+0x80], !P4 ;  /* 0x0910008002860fae */ /* 0x0003e8000e101d46 */
[----:B------:R1:W-:Y:S04]  /*58c0*/  @P0 LDGSTS.E.BYPASS.LTC128B.128 [R134+0xb100], [R2.64+0x100], !P3 ;  /* 0x0b10010002860fae */ /* 0x0003e8000d901d46 */
[----:B------:R-:W0:Y:S01]  /*58d0*/  LDGDEPBAR ;  /* 0x00000000000079af */ /* 0x000e220000000000 */
[----:B------:R-:W-:-:S05]  /*58e0*/  @P0 BRA `(.L_x_80) ;  /* 0xffffc0d000000947 */ /* 0x000fca000383ffff */
[----:B------:R-:W-:Y:S06]  /*58f0*/  BAR.SYNC.DEFER_BLOCKING 0x0 ;  /* 0x0000000000007b1d */ /* 0x000fec0000010000 */
.L_x_55:
[----:B-1----:R-:W-:Y:S01]  /*5900*/  ISETP.GE.AND P0, PT, R78, 0x1, PT ;  /* 0x000000014e00780c */ /* 0x002fe20003f06270 */
[----:B------:R-:W-:Y:S01]  /*5910*/  IMAD.IADD R140, R140, 0x1, R141 ;  /* 0x000000018c8c7824 */ /* 0x000fe200078e028d */
[----:B------:R-:W-:Y:S01]  /*5920*/  PLOP3.LUT P2, PT, PT, PT, PT, 0x80, 0x0 ;  /* 0x000000000000781c */ /* 0x000fe20003f4f070 */
        /* <DEDUP_REMOVED lines=11> */
[----:B------:R-:W-:Y:S01]  /*59e0*/  MOV R4, RZ ;  /* 0x000000ff00047202 */ /* 0x000fe20000000f00 */
        /* <DEDUP_REMOVED lines=37> */
[----:B------:R-:W-:Y:S01]  /*5c40*/  IMAD.MOV.U32 R12, RZ, RZ, RZ ;  /* 0x000000ffff0c7224 */ /* 0x000fe200078e00ff */
[----:B------:R-:W-:Y:S05]  /*5c50*/  @!P0 BRA `(.L_x_81) ;  /* 0x0000cc7000008947 */ /* 0x000fea0003800000 */
[----:B------:R-:W-:-:S04]  /*5c60*/  ISETP.NE.U32.AND P0, PT, RZ, c[0x0][0x340], PT ;  /* 0x0000d000ff007a0c */ /* 0x000fc80003f05070 */
[----:B------:R-:W-:-:S13]  /*5c70*/  ISETP.NE.AND.EX P1, PT, RZ, c[0x0][0x344], PT, P0 ;  /* 0x0000d100ff007a0c */ /* 0x000fda0003f25300 */
[----:B------:R-:W-:-:S04]  /*5c80*/  @P1 IMAD.MOV.U32 R7, RZ, RZ, 0x4 ;  /* 0x00000004ff071424 */ /* 0x000fc800078e00ff */
[----:B------:R-:W-:-:S05]  /*5c90*/  @P1 IMAD.WIDE R6, R208, R7, c[0x0][0x340] ;  /* 0x0000d000d0061625 */ /* 0x000fca00078e0207 */
[----:B------:R1:W2:Y:S01]  /*5ca0*/  @P1 LDG.E R0, [R6.64] ;  /* 0x0000000606001981 */ /* 0x0002a2000c1e1900 */
[----:B------:R-:W-:Y:S01]  /*5cb0*/  SHF.R.S32.HI R3, RZ, 0x1f, R142 ;  /* 0x0000001fff037819 */ /* 0x000fe2000001148e */
[----:B------:R-:W-:Y:S01]  /*5cc0*/  IMAD.WIDE.U32 R12, R142, c[0x0][0x178], RZ ;  /* 0x00005e008e0c7a25 */ /* 0x000fe200078e00ff */
[----:B------:R-:W-:Y:S01]  /*5cd0*/  SHF.R.S32.HI R8, RZ, 0x1f, R79 ;  /* 0x0000001fff087819 */ /* 0x000fe2000001144f */
[----:B------:R-:W-:Y:S01]  /*5ce0*/  BSSY B0, `(.L_x_82) ;  /* 0x0000094000007945 */ /* 0x000fe20003800000 */
[----:B------:R-:W-:Y:S01]  /*5cf0*/  ISETP.NE.U32.AND P0, PT, RZ, c[0x0][0x348], PT ;  /* 0x0000d200ff007a0c */ /* 0x000fe20003f05070 */
[----:B------:R-:W-:Y:S01]  /*5d00*/  IMAD R3, R3, c[0x0][0x178], RZ ;  /* 0x00005e0003037a24 */ /* 0x000fe200078e02ff */
[CC--:B------:R-:W-:Y:S01]  /*5d10*/  LEA.HI R4, R8.reuse, R79.reuse, RZ, 0x3 ;  /* 0x0000004f08047211 */ /* 0x0c0fe200078f18ff */
[----:B------:R-:W-:Y:S01]  /*5d20*/  IMAD.MOV.U32 R2, RZ, RZ, c[0x0][0x2c4] ;  /* 0x0000b100ff027624 */ /* 0x000fe200078e00ff */
[----:B------:R-:W-:Y:S01]  /*5d30*/  LEA.HI R10, R8, R79, RZ, 0x4 ;  /* 0x0000004f080a7211 */ /* 0x000fe200078f20ff */
[----:B------:R-:W-:Y:S01]  /*5d40*/  IMAD R3, R142, c[0x0][0x17c], R3 ;  /* 0x00005f008e037a24 */ /* 0x000fe200078e0203 */
[----:B------:R-:W-:Y:S01]  /*5d50*/  SHF.R.S32.HI R17, RZ, 0x3, R4 ;  /* 0x00000003ff117819 */ /* 0x000fe20000011404 */
[----:B------:R-:W-:Y:S01]  /*5d60*/  IMAD R71, R83, c[0x0][0x2c4], RZ ;  /* 0x0000b10053477a24 */ /* 0x000fe200078e02ff */
[----:B------:R-:W-:Y:S01]  /*5d70*/  LOP3.LUT R4, R4, 0xfffffff8, RZ, 0xc0, !PT ;  /* 0xfffffff804047812 */ /* 0x000fe200078ec0ff */
[----:B------:R-:W-:Y:S01]  /*5d80*/  IMAD.IADD R13, R13, 0x1, R3 ;  /* 0x000000010d0d7824 */ /* 0x000fe200078e0203 */
[----:B------:R-:W-:Y:S01]  /*5d90*/  SHF.R.S32.HI R5, RZ, 0x4, R10 ;  /* 0x00000004ff057819 */ /* 0x000fe2000001140a */
[----:B------:R-:W-:Y:S01]  /*5da0*/  IMAD.SHL.U32 R9, R17, 0x40, RZ ;  /* 0x0000004011097824 */ /* 0x000fe200078e00ff */
[----:B------:R-:W-:Y:S01]  /*5db0*/  ISETP.NE.AND P2, PT, R2, 0x1, PT ;  /* 0x000000010200780c */ /* 0x000fe20003f45270 */
[----:B------:R-:W-:Y:S01]  /*5dc0*/  IMAD.IADD R3, R79, 0x1, -R4 ;  /* 0x000000014f037824 */ /* 0x000fe200078e0a04 */
[----:B------:R-:W-:Y:S01]  /*5dd0*/  LEA.HI R18, R10, R5, RZ, 0x1 ;  /* 0x000000050a127211 */ /* 0x000fe200078f08ff */
[----:B------:R-:W-:Y:S01]  /*5de0*/  IMAD R2, R82, c[0x0][0x1b8], RZ ;  /* 0x00006e0052027a24 */ /* 0x000fe200078e02ff */
[----:B------:R-:W-:Y:S01]  /*5df0*/  LOP3.LUT R9, R9, 0x1c0, RZ, 0xc0, !PT ;  /* 0x000001c009097812 */ /* 0x000fe200078ec0ff */
[----:B------:R-:W-:Y:S01]  /*5e00*/  IMAD.SHL.U32 R20, R3, 0x8, RZ ;  /* 0x0000000803147824 */ /* 0x000fe200078e00ff */
[----:B------:R-:W-:Y:S01]  /*5e10*/  LOP3.LUT R18, R18, 0xfffffffe, RZ, 0xc0, !PT ;  /* 0xfffffffe12127812 */ /* 0x000fe200078ec0ff */
[----:B------:R-:W-:Y:S01]  /*5e20*/  IMAD.WIDE.U32 R12, R207, c[0x0][0x1b8], R12 ;  /* 0x00006e00cf0c7a25 */ /* 0x000fe200078e000c */
[----:B------:R-:W-:-:S02]  /*5e30*/  SHF.R.U32.HI R16, RZ, 0x3, R9 ;  /* 0x00000003ff107819 */ /* 0x000fc40000011609 */
[----:B-1----:R-:W-:Y:S01]  /*5e40*/  LOP3.LUT R7, R9, 0x38, R20, 0xf8, !PT ;  /* 0x0000003809077812 */ /* 0x002fe200078ef814 */
[----:B------:R-:W-:Y:S01]  /*5e50*/  IMAD.IADD R18, R5, 0x1, -R18 ;  /* 0x0000000105127824 */ /* 0x000fe200078e0a12 */
[----:B------:R-:W-:Y:S01]  /*5e60*/  ISETP.NE.AND.EX P0, PT, RZ, c[0x0][0x34c], PT, P0 ;  /* 0x0000d300ff007a0c */ /* 0x000fe20003f05300 */
[----:B------:R-:W-:Y:S01]  /*5e70*/  IMAD R5, R207, c[0x0][0x1bc], R2 ;  /* 0x00006f00cf057a24 */ /* 0x000fe200078e0202 */
[----:B------:R-:W-:Y:S02]  /*5e80*/  LOP3.LUT R16, R7, R16, RZ, 0x3c, !PT ;  /* 0x0000001007107212 */ /* 0x000fe400078e3cff */
[----:B------:R-:W-:Y:S01]  /*5e90*/  LEA R7, R3, R17, 0x5 ;  /* 0x0000001103077211 */ /* 0x000fe200078e28ff */
[----:B------:R-:W-:Y:S01]  /*5ea0*/  IMAD.IADD R13, R13, 0x1, R5 ;  /* 0x000000010d0d7824 */ /* 0x000fe200078e0205 */
[----:B------:R-:W-:Y:S02]  /*5eb0*/  SHF.R.S32.HI R5, RZ, 0x1f, R208 ;  /* 0x0000001fff057819 */ /* 0x000fe400000114d0 */
[----:B------:R-:W-:Y:S01]  /*5ec0*/  LOP3.LUT R10, R10, 0xfffffff0, RZ, 0xc0, !PT ;  /* 0xfffffff00a0a7812 */ /* 0x000fe200078ec0ff */
[----:B------:R-:W-:Y:S01]  /*5ed0*/  IMAD R4, R80, 0x80, R7 ;  /* 0x0000008050047824 */ /* 0x000fe200078e0207 */
[----:B------:R-:W-:-:S02]  /*5ee0*/  SEL R7, R5, RZ, !P0 ;  /* 0x000000ff05077207 */ /* 0x000fc40004000000 */
[----:B------:R-:W-:Y:S01]  /*5ef0*/  SEL R22, R208, RZ, !P0 ;  /* 0x000000ffd0167207 */ /* 0x000fe20004000000 */
[----:B------:R-:W-:Y:S01]  /*5f00*/  IMAD.IADD R19, R79, 0x1, -R10 ;  /* 0x000000014f137824 */ /* 0x000fe200078e0a0a */
[----:B------:R-:W-:Y:S01]  /*5f10*/  SHF.R.S32.HI R6, RZ, 0x1f, R140 ;  /* 0x0000001fff067819 */ /* 0x000fe2000001148c */
[----:B------:R-:W-:Y:S01]  /*5f20*/  @P2 IMAD.HI.U32 R9, R4, c[0x0][0x2c8], RZ ;  /* 0x0000b20004092a27 */ /* 0x000fe200078e00ff */
[----:B------:R-:W-:Y:S02]  /*5f30*/  IADD3 R15, P0, R17, R140, RZ ;  /* 0x0000008c110f7210 */ /* 0x000fe40007f1e0ff */
[----:B------:R-:W-:Y:S01]  /*5f40*/  IADD3 R2, R20, 0x80, RZ ;  /* 0x0000008014027810 */ /* 0x000fe20007ffe0ff */
[----:B------:R-:W-:Y:S01]  /*5f50*/  IMAD R7, R7, c[0x0][0x1c0], RZ ;  /* 0x0000700007077a24 */ /* 0x000fe200078e02ff */
[----:B------:R-:W-:Y:S02]  /*5f60*/  LEA.HI.X.SX32 R6, R17, R6, 0x1, P0 ;  /* 0x0000000611067211 */ /* 0x000fe400000f0eff */
[----:B------:R-:W-:Y:S01]  /*5f70*/  ISETP.GE.AND P3, PT, R2, c[0x0][0x1d4], PT ;  /* 0x0000750002007a0c */ /* 0x000fe20003f66270 */
[----:B------:R-:W-:Y:S01]  /*5f80*/  IMAD.MOV.U32 R2, RZ, RZ, R4 ;  /* 0x000000ffff027224 */ /* 0x000fe200078e0004 */
[----:B------:R-:W-:Y:S01]  /*5f90*/  SHF.R.S32.HI R14, RZ, 0x1f, R19 ;  /* 0x0000001fff0e7819 */ /* 0x000fe20000011413 */
[C---:B------:R-:W-:Y:S01]  /*5fa0*/  IMAD R10, R22.reuse, c[0x0][0x1c4], R7 ;  /* 0x00007100160a7a24 */ /* 0x040fe200078e0207 */
[----:B------:R-:W-:Y:S01]  /*5fb0*/  @P2 SHF.R.U32.HI R2, RZ, c[0x0][0x2cc], R9 ;  /* 0x0000b300ff022a19 */ /* 0x000fe20000011609 */
[----:B------:R-:W-:Y:S01]  /*5fc0*/  IMAD.WIDE.U32 R22, R22, c[0x0][0x1c0], R12 ;  /* 0x0000700016167a25 */ /* 0x000fe200078e000c */
[----:B------:R-:W-:-:S02]  /*5fd0*/  LEA.HI R13, R14, R19, RZ, 0x3 ;  /* 0x000000130e0d7211 */ /* 0x000fc400078f18ff */
[----:B------:R-:W-:Y:S01]  /*5fe0*/  LEA.HI R11, R8, R79, RZ, 0x6 ;  /* 0x0000004f080b7211 */ /* 0x000fe200078f30ff */
[----:B------:R-:W-:Y:S01]  /*5ff0*/  IMAD R12, R6, c[0x0][0x1e0], RZ ;  /* 0x00007800060c7a24 */ /* 0x000fe200078e02ff */
[----:B------:R-:W-:Y:S01]  /*6000*/  IADD3 R7, -R2, RZ, RZ ;  /* 0x000000ff02077210 */ /* 0x000fe20007ffe1ff */
[----:B------:R-:W-:Y:S01]  /*6010*/  IMAD R6, R6, c[0x0][0x208], RZ ;  /* 0x0000820006067a24 */ /* 0x000fe200078e02ff */
[----:B------:R-:W-:Y:S01]  /*6020*/  SHF.R.S32.HI R21, RZ, 0x1f, R20 ;  /* 0x0000001fff157819 */ /* 0x000fe20000011414 */
[----:B------:R-:W-:Y:S01]  /*6030*/  IMAD R9, R15, c[0x0][0x1e4], R12 ;  /* 0x000079000f097a24 */ /* 0x000fe200078e020c */
[----:B------:R-:W-:Y:S01]  /*6040*/  LOP3.LUT R12, R13, 0xfffffff8, RZ, 0xc0, !PT ;  /* 0xfffffff80d0c7812 */ /* 0x000fe200078ec0ff */
[----:B------:R-:W-:Y:S01]  /*6050*/  IMAD.SHL.U32 R11, R11, 0x8, RZ ;  /* 0x000000080b0b7824 */ /* 0x000fe200078e00ff */
[----:B------:R-:W-:Y:S01]  /*6060*/  P2R R211, PR, RZ, 0x8 ;  /* 0x00000008ffd37803 */ /* 0x000fe20000000000 */
[----:B------:R-:W-:Y:S01]  /*6070*/  IMAD R7, R7, c[0x0][0x2c4], R4 ;  /* 0x0000b10007077a24 */ /* 0x000fe200078e0204 */
[----:B------:R-:W-:Y:S01]  /*6080*/  SHF.R.S32.HI R4, RZ, 0x1f, R2 ;  /* 0x0000001fff047819 */ /* 0x000fe20000011402 */
[C---:B------:R-:W-:Y:S01]  /*6090*/  IMAD R6, R15.reuse, c[0x0][0x20c], R6 ;  /* 0x000083000f067a24 */ /* 0x040fe200078e0206 */
[----:B------:R-:W-:Y:S01]  /*60a0*/  LOP3.LUT R16, R16, 0xfffffe00, R11, 0xf8, !PT ;  /* 0xfffffe0010107812 */ /* 0x000fe200078ef80b */
[----:B------:R-:W-:Y:S01]  /*60b0*/  IMAD.WIDE.U32 R24, R15, c[0x0][0x1e0], R20 ;  /* 0x000078000f187a25 */ /* 0x000fe200078e0014 */
[----:B------:R-:W-:-:S02]  /*60c0*/  ISETP.NE.U32.AND P2, PT, RZ, c[0x0][0x350], PT ;  /* 0x0000d400ff007a0c */ /* 0x000fc40003f45070 */
[----:B------:R-:W-:Y:S01]  /*60d0*/  ISETP.GE.AND P6, PT, R20, c[0x0][0x1d4], PT ;  /* 0x0000750014007a0c */ /* 0x000fe20003fc6270 */
[----:B------:R-:W-:Y:S01]  /*60e0*/  IMAD.IADD R12, R19, 0x1, -R12 ;  /* 0x00000001130c7824 */ /* 0x000fe200078e0a0c */
[----:B------:R-:W-:Y:S01]  /*60f0*/  ISETP.NE.AND.EX P2, PT, RZ, c[0x0][0x354], PT, P2 ;  /* 0x0000d500ff007a0c */ /* 0x000fe20003f45320 */
[----:B------:R-:W-:-:S03]  /*6100*/  IMAD.WIDE.U32 R14, R15, c[0x0][0x208], R20 ;  /* 0x000082000f0e7a25 */ /* 0x000fc600078e0014 */
[C---:B------:R-:W-:Y:S01]  /*6110*/  LOP3.LUT P5, RZ, R12.reuse, 0x4, RZ, 0xc0, !PT ;  /* 0x000000040cff7812 */ /* 0x040fe200078ac0ff */
[----:B------:R-:W-:Y:S01]  /*6120*/  IMAD.IADD R23, R23, 0x1, R10 ;  /* 0x0000000117177824 */ /* 0x000fe200078e020a */
[----:B------:R-:W-:Y:S01]  /*6130*/  LOP3.LUT P3, RZ, R12, 0x2, RZ, 0xc0, !PT ;  /* 0x000000020cff7812 */ /* 0x000fe2000786c0ff */
[----:B------:R-:W-:Y:S01]  /*6140*/  IMAD R11, R4, c[0x0][0x1b0], RZ ;  /* 0x00006c00040b7a24 */ /* 0x000fe200078e02ff */
[----:B------:R-:W-:Y:S01]  /*6150*/  IADD3 R15, R15, R6, RZ ;  /* 0x000000060f0f7210 */ /* 0x000fe20007ffe0ff */
[----:B------:R-:W-:Y:S01]  /*6160*/  IMAD.SHL.U32 R12, R12, 0x40, RZ ;  /* 0x000000400c0c7824 */ /* 0x000fe200078e00ff */
[----:B------:R-:W-:Y:S01]  /*6170*/  SHF.R.S32.HI R6, RZ, 0x1f, R7 ;  /* 0x0000001fff067819 */ /* 0x000fe20000011407 */
[C---:B------:R-:W-:Y:S02]  /*6180*/  IMAD R11, R2.reuse, c[0x0][0x1b4], R11 ;  /* 0x00006d00020b7a24 */ /* 0x040fe400078e020b */
[----:B------:R-:W-:-:S04]  /*6190*/  IMAD.WIDE.U32 R22, R2, c[0x0][0x1b0], R22 ;  /* 0x00006c0002167a25 */ /* 0x000fc800078e0016 */
[----:B------:R-:W-:Y:S02]  /*61a0*/  IMAD.SHL.U32 R10, R18, 0x8, RZ ;  /* 0x00000008120a7824 */ /* 0x000fe400078e00ff */
[----:B------:R-:W-:Y:S01]  /*61b0*/  IMAD.IADD R25, R25, 0x1, R9 ;  /* 0x0000000119197824 */ /* 0x000fe200078e0209 */
[----:B------:R-:W-:Y:S01]  /*61c0*/  LOP3.LUT R9, R12, 0x1c0, RZ, 0xc0, !PT ;  /* 0x000001c00c097812 */ /* 0x000fe200078ec0ff */
[----:B------:R-:W-:Y:S02]  /*61d0*/  IMAD R4, R82, c[0x0][0x1e8], RZ ;  /* 0x00007a0052047a24 */ /* 0x000fe400078e02ff */
[----:B------:R-:W-:Y:S01]  /*61e0*/  IMAD.IADD R23, R23, 0x1, R11 ;  /* 0x0000000117177824 */ /* 0x000fe200078e020b */
[----:B------:R-:W-:Y:S01]  /*61f0*/  LOP3.LUT R2, R9, 0x8, R10, 0xf8, !PT ;  /* 0x0000000809027812 */ /* 0x000fe200078ef80a */
[----:B------:R-:W-:Y:S01]  /*6200*/  IMAD R6, R6, c[0x0][0x1a8], RZ ;  /* 0x00006a0006067a24 */ /* 0x000fe200078e02ff */
[----:B------:R-:W-:Y:S01]  /*6210*/  SHF.R.U32.HI R9, RZ, 0x3, R9 ;  /* 0x00000003ff097819 */ /* 0x000fe20000011609 */
[----:B------:R-:W-:-:S02]  /*6220*/  IMAD R4, R207, c[0x0][0x1ec], R4 ;  /* 0x00007b00cf047a24 */ /* 0x000fc400078e0204 */
[----:B------:R-:W-:Y:S01]  /*6230*/  IMAD.WIDE.U32 R216, R207, c[0x0][0x1e8], R24 ;  /* 0x00007a00cfd87a25 */ /* 0x000fe200078e0018 */
[----:B------:R-:W-:-:S03]  /*6240*/  LOP3.LUT R2, R2, R9, RZ, 0x3c, !PT ;  /* 0x0000000902027212 */ /* 0x000fc600078e3cff */
[C---:B------:R-:W-:Y:S02]  /*6250*/  IMAD R6, R7.reuse, c[0x0][0x1ac], R6 ;  /* 0x00006b0007067a24 */ /* 0x040fe400078e0206 */
[----:B------:R-:W-:-:S04]  /*6260*/  IMAD.WIDE.U32 R10, R7, c[0x0][0x1a8], R22 ;  /* 0x00006a00070a7a25 */ /* 0x000fc800078e0016 */
[----:B------:R-:W-:Y:S01]  /*6270*/  IMAD.IADD R217, R4, 0x1, R217 ;  /* 0x0000000104d97824 */ /* 0x000fe200078e02d9 */
[----:B------:R-:W-:Y:S01]  /*6280*/  LEA R9, P0, R10, c[0x0][0x160], 0x1 ;  /* 0x000058000a097a11 */ /* 0x000fe200078008ff */
[----:B------:R-:W-:Y:S01]  /*6290*/  IMAD.IADD R4, R11, 0x1, R6 ;  /* 0x000000010b047824 */ /* 0x000fe200078e0206 */
[----:B------:R-:W-:Y:S01]  /*62a0*/  SHF.L.U32 R11, R3, 0x3, RZ ;  /* 0x00000003030b7819 */ /* 0x000fe200000006ff */
[----:B------:R-:W-:Y:S02]  /*62b0*/  IMAD R82, R82, c[0x0][0x210], RZ ;  /* 0x0000840052527a24 */ /* 0x000fe400078e02ff */
[----:B------:R-:W-:Y:S01]  /*62c0*/  IMAD.WIDE.U32 R14, R207, c[0x0][0x210], R14 ;  /* 0x00008400cf0e7a25 */ /* 0x000fe200078e000e */
[----:B------:R-:W-:Y:S01]  /*62d0*/  LEA.HI.X R4, R10, c[0x0][0x164], R4, 0x1, P0 ;  /* 0x000059000a047a11 */ /* 0x000fe200000f0c04 */
[----:B------:R1:W3:Y:S02]  /*62e0*/  SHFL.IDX PT, R24, R9, RZ, 0x181f ;  /* 0x00181fff09187589 */ /* 0x0002e400000e0000 */
[----:B------:R-:W-:-:S02]  /*62f0*/  IMAD R10, R80, 0x80, R17 ;  /* 0x00000080500a7824 */ /* 0x000fc400078e0211 */
[----:B------:R-:W-:Y:S01]  /*6300*/  IMAD R82, R207, c[0x0][0x214], R82 ;  /* 0x00008500cf527a24 */ /* 0x000fe200078e0252 */
[----:B------:R1:W4:Y:S01]  /*6310*/  SHFL.IDX PT, R25, R4, RZ, 0x181f ;  /* 0x00181fff04197589 */ /* 0x00032200000e0000 */
[----:B------:R-:W-:Y:S01]  /*6320*/  IMAD.MOV.U32 R22, RZ, RZ, R14 ;  /* 0x000000ffff167224 */ /* 0x000fe200078e000e */
[----:B------:R-:W-:Y:S01]  /*6330*/  ISETP.GE.AND P0, PT, R10, R71, PT ;  /* 0x000000470a00720c */ /* 0x000fe20003f06270 */
[----:B------:R-:W-:Y:S01]  /*6340*/  IMAD.IADD R23, R82, 0x1, R15 ;  /* 0x0000000152177824 */ /* 0x000fe200078e020f */
[----:B------:R-:W-:Y:S01]  /*6350*/  IADD3 R14, R20, 0x40, RZ ;  /* 0x00000040140e7810 */ /* 0x000fe20007ffe0ff */
[----:B------:R-:W-:-:S05]  /*6360*/  IMAD.SHL.U32 R13, R13, 0x40, RZ ;  /* 0x000000400d0d7824 */ /* 0x000fca00078e00ff */
[----:B------:R-:W-:Y:S02]  /*6370*/  LOP3.LUT R2, R2, 0xfffffe00, R13, 0xf8, !PT ;  /* 0xfffffe0002027812 */ /* 0x000fe400078ef80d */
[----:B--2---:R-:W-:Y:S01]  /*6380*/  @P1 SHF.R.S32.HI R7, RZ, 0x1f, R0 ;  /* 0x0000001fff071819 */ /* 0x004fe20000011400 */
[----:B------:R-:W-:Y:S01]  /*6390*/  @!P1 IMAD.MOV.U32 R7, RZ, RZ, R5 ;  /* 0x000000ffff079224 */ /* 0x000fe200078e0005 */
[----:B------:R-:W-:Y:S01]  /*63a0*/  @P1 MOV R6, R0 ;  /* 0x0000000000061202 */ /* 0x000fe20000000f00 */
[----:B------:R-:W-:Y:S01]  /*63b0*/  @!P1 IMAD.MOV.U32 R6, RZ, RZ, R208 ;  /* 0x000000ffff069224 */ /* 0x000fe200078e00d0 */
[----:B------:R-:W-:Y:S01]  /*63c0*/  ISETP.GE.AND P1, PT, R11, c[0x0][0x198], PT ;  /* 0x000066000b007a0c */ /* 0x000fe20003f26270 */
[----:B------:R-:W-:Y:S01]  /*63d0*/  IMAD.MOV.U32 R0, RZ, RZ, 0x10 ;  /* 0x00000010ff007424 */ /* 0x000fe200078e00ff */
[----:B------:R-:W-:Y:S01]  /*63e0*/  SEL R209, R7, RZ, !P2 ;  /* 0x000000ff07d17207 */ /* 0x000fe20005000000 */
[----:B------:R-:W-:Y:S01]  /*63f0*/  IMAD.MOV.U32 R5, RZ, RZ, 0x20 ;  /* 0x00000020ff057424 */ /* 0x000fe200078e00ff */
[----:B------:R-:W-:-:S02]  /*6400*/  SEL R214, R6, RZ, !P2 ;  /* 0x000000ff06d67207 */ /* 0x000fc40005000000 */
[----:B------:R-:W-:Y:S01]  /*6410*/  IADD3 R7, R11, 0x80, RZ ;  /* 0x000000800b077810 */ /* 0x000fe20007ffe0ff */
[C---:B------:R-:W-:Y:S01]  /*6420*/  IMAD R219, R209.reuse, c[0x0][0x1f0], RZ ;  /* 0x00007c00d1db7a24 */ /* 0x040fe200078e02ff */
[----:B------:R-:W-:Y:S01]  /*6430*/  ISETP.GE.AND P2, PT, R14, c[0x0][0x1d4], PT ;  /* 0x000075000e007a0c */ /* 0x000fe20003f46270 */
[----:B------:R-:W-:Y:S01]  /*6440*/  IMAD R209, R209, c[0x0][0x218], RZ ;  /* 0x00008600d1d17a24 */ /* 0x000fe200078e02ff */
[----:B------:R-:W-:Y:S01]  /*6450*/  SEL R0, R0, 0xfffffff0, !P3 ;  /* 0xfffffff000007807 */ /* 0x000fe20005800000 */
[C---:B------:R-:W-:Y:S01]  /*6460*/  IMAD R219, R214.reuse, c[0x0][0x1f4], R219 ;  /* 0x00007d00d6db7a24 */ /* 0x040fe200078e02db */
[----:B------:R-:W-:Y:S01]  /*6470*/  ISETP.GE.AND P4, PT, R7, c[0x0][0x198], PT ;  /* 0x0000660007007a0c */ /* 0x000fe20003f86270 */
[C---:B------:R-:W-:Y:S01]  /*6480*/  IMAD R209, R214.reuse, c[0x0][0x21c], R209 ;  /* 0x00008700d6d17a24 */ /* 0x040fe200078e02d1 */
[----:B------:R-:W-:Y:S01]  /*6490*/  P2R R212, PR, RZ, 0x4 ;  /* 0x00000004ffd47803 */ /* 0x000fe20000000000 */
[----:B------:R-:W-:Y:S01]  /*64a0*/  IMAD.WIDE.U32 R216, R214, c[0x0][0x1f0], R216 ;  /* 0x00007c00d6d87a25 */ /* 0x000fe200078e00d8 */
[----:B------:R-:W-:-:S02]  /*64b0*/  SEL R5, R5, 0xffffffe0, !P5 ;  /* 0xffffffe005057807 */ /* 0x000fc40006800000 */
[----:B------:R-:W-:Y:S01]  /*64c0*/  ISETP.GE.AND P3, PT, R14, c[0x0][0x198], PT ;  /* 0x000066000e007a0c */ /* 0x000fe20003f66270 */
[----:B------:R-:W-:Y:S01]  /*64d0*/  IMAD.WIDE.U32 R214, R214, c[0x0][0x218], R22 ;  /* 0x00008600d6d67a25 */ /* 0x000fe200078e0016 */
[----:B------:R-:W-:Y:S02]  /*64e0*/  LEA.HI R6, R8, R79, RZ, 0x5 ;  /* 0x0000004f08067211 */ /* 0x000fe400078f28ff */
[----:B------:R-:W-:Y:S01]  /*64f0*/  SEL R22, RZ, 0x1, P6 ;  /* 0x00000001ff167807 */ /* 0x000fe20003000000 */
[----:B------:R-:W-:Y:S02]  /*6500*/  IMAD.IADD R219, R217, 0x1, R219 ;  /* 0x00000001d9db7824 */ /* 0x000fe400078e02db */
[----:B------:R-:W-:Y:S01]  /*6510*/  IMAD.IADD R209, R215, 0x1, R209 ;  /* 0x00000001d7d17824 */ /* 0x000fe200078e02d1 */
[----:B------:R-:W-:Y:S05]  /*6520*/  @P0 BRA `(.L_x_83) ;  /* 0x000000f000000947 */ /* 0x000fea0003800000 */
[----:B-1-34-:R-:W-:Y:S02]  /*6530*/  SHF.R.S32.HI R13, RZ, 0x1f, R14 ;  /* 0x0000001fff0d7819 */ /* 0x01afe4000001140e */
[----:B------:R-:W-:-:S02]  /*6540*/  SHF.R.S32.HI R12, RZ, 0x1f, R7 ;  /* 0x0000001fff0c7819 */ /* 0x000fc40000011407 */
[----:B------:R-:W-:Y:S02]  /*6550*/  LEA.HI R13, R13, R14, RZ, 0x3 ;  /* 0x0000000e0d0d7211 */ /* 0x000fe400078f18ff */
[----:B------:R-:W-:Y:S02]  /*6560*/  LEA.HI R12, R12, R7, RZ, 0x3 ;  /* 0x000000070c0c7211 */ /* 0x000fe400078f18ff */
[----:B------:R-:W-:Y:S02]  /*6570*/  LEA R26, P0, R11, R24, 0x1 ;  /* 0x000000180b1a7211 */ /* 0x000fe400078008ff */
[----:B------:R-:W-:Y:S02]  /*6580*/  LOP3.LUT R13, R13, 0xfffffff8, RZ, 0xc0, !PT ;  /* 0xfffffff80d0d7812 */ /* 0x000fe400078ec0ff */
[----:B------:R-:W-:Y:S01]  /*6590*/  LOP3.LUT R7, R12, 0xfffffff8, RZ, 0xc0, !PT ;  /* 0xfffffff80c077812 */ /* 0x000fe200078ec0ff */
[----:B------:R-:W-:Y:S01]  /*65a0*/  IMAD.SHL.U32 R12, R16, 0x2, RZ ;  /* 0x00000002100c7824 */ /* 0x000fe200078e00ff */
[----:B------:R-:W-:Y:S01]  /*65b0*/  LEA.HI.X R27, R11, R25, R21, 0x1, P0 ;  /* 0x000000190b1b7211 */ /* 0x000fe200000f0c15 */
[----:B------:R-:W-:-:S04]  /*65c0*/  IMAD.WIDE R28, R13, 0x2, R24 ;  /* 0x000000020d1c7825 */ /* 0x000fc800078e0218 */
[----:B------:R-:W-:Y:S01]  /*65d0*/  IMAD.WIDE R24, R7, 0x2, R24 ;  /* 0x0000000207187825 */ /* 0x000fe200078e0218 */
[----:B------:R-:W-:Y:S01]  /*65e0*/  @!PT LDS RZ, [RZ] ;  /* 0x00000000fffff984 */ /* 0x000fe20000000800 */
[----:B------:R1:W-:Y:S04]  /*65f0*/  LDGSTS.E.BYPASS.LTC128B.128 [R12+0xc100], [R26.64], !P1 ;  /* 0x0c1000001a0c7fae */ /* 0x0003e8000c901d46 */
[----:B------:R1:W-:Y:S04]  /*6600*/  LDGSTS.E.BYPASS.LTC128B.128 [R12+0x10100], [R28.64], !P3 ;  /* 0x101000001c0c7fae */ /* 0x0003e8000d901d46 */
[----:B------:R1:W-:Y:S02]  /*6610*/  LDGSTS.E.BYPASS.LTC128B.128 [R12+0x14100], [R24.64], !P4 ;  /* 0x14100000180c7fae */ /* 0x0003e4000e101d46 */
.L_x_83:
[----:B-1-34-:R-:W-:Y:S05]  /*6620*/  BSYNC B0 ;  /* 0x0000000000007941 */ /* 0x01afea0003800000 */
.L_x_82:
[----:B------:R-:W-:Y:S01]  /*6630*/  IADD3 R12, R10, 0x20, RZ ;  /* 0x000000200a0c7810 */ /* 0x000fe20007ffe0ff */
[----:B------:R1:W2:Y:S01]  /*6640*/  SHFL.IDX PT, R25, R4, 0x1, 0x181f ;  /* 0x00381f0004197f89 */ /* 0x0002a200000e0000 */
[----:B------:R-:W-:Y:S02]  /*6650*/  BSSY B0, `(.L_x_84) ;  /* 0x0000014000007945 */ /* 0x000fe40003800000 */
[----:B------:R-:W-:Y:S01]  /*6660*/  ISETP.GE.AND P0, PT, R12, R71, PT ;  /* 0x000000470c00720c */ /* 0x000fe20003f06270 */
[----:B------:R1:W3:-:S12]  /*6670*/  SHFL.IDX PT, R24, R9, 0x1, 0x181f ;  /* 0x00381f0009187f89 */ /* 0x0002d800000e0000 */
[----:B------:R-:W-:Y:S05]  /*6680*/  @P0 BRA `(.L_x_85) ;  /* 0x0000010000000947 */ /* 0x000fea0003800000 */
[----:B------:R-:W-:Y:S02]  /*6690*/  IADD3 R12, R11, 0x80, RZ ;  /* 0x000000800b0c7810 */ /* 0x000fe40007ffe0ff */
[----:B------:R-:W-:Y:S02]  /*66a0*/  SHF.R.S32.HI R13, RZ, 0x1f, R14 ;  /* 0x0000001fff0d7819 */ /* 0x000fe4000001140e */
[----:B------:R-:W-:Y:S02]  /*66b0*/  SHF.R.S32.HI R7, RZ, 0x1f, R12 ;  /* 0x0000001fff077819 */ /* 0x000fe4000001140c */
[----:B------:R-:W-:Y:S02]  /*66c0*/  LEA.HI R13, R13, R14, RZ, 0x3 ;  /* 0x0000000e0d0d7211 */ /* 0x000fe400078f18ff */
[----:B------:R-:W-:Y:S01]  /*66d0*/  LEA.HI R7, R7, R12, RZ, 0x3 ;  /* 0x0000000c07077211 */ /* 0x000fe200078f18ff */
[----:B------:R-:W-:Y:S01]  /*66e0*/  IMAD.SHL.U32 R12, R16, 0x2, RZ ;  /* 0x00000002100c7824 */ /* 0x000fe200078e00ff */
[----:B---3--:R-:W-:-:S02]  /*66f0*/  LEA R26, P0, R11, R24, 0x1 ;  /* 0x000000180b1a7211 */ /* 0x008fc400078008ff */
[----:B------:R-:W-:Y:S02]  /*6700*/  LOP3.LUT R13, R13, 0xfffffff8, RZ, 0xc0, !PT ;  /* 0xfffffff80d0d7812 */ /* 0x000fe400078ec0ff */
[----:B------:R-:W-:Y:S02]  /*6710*/  LOP3.LUT R7, R7, 0xfffffff8, RZ, 0xc0, !PT ;  /* 0xfffffff807077812 */ /* 0x000fe400078ec0ff */
[----:B--2---:R-:W-:Y:S01]  /*6720*/  LEA.HI.X R27, R11, R25, R21, 0x1, P0 ;  /* 0x000000190b1b7211 */ /* 0x004fe200000f0c15 */
[----:B------:R-:W-:-:S04]  /*6730*/  IMAD.WIDE R28, R13, 0x2, R24 ;  /* 0x000000020d1c7825 */ /* 0x000fc800078e0218 */
[----:B------:R-:W-:Y:S01]  /*6740*/  IMAD.WIDE R24, R7, 0x2, R24 ;  /* 0x0000000207187825 */ /* 0x000fe200078e0218 */
[----:B------:R-:W-:Y:S01]  /*6750*/  @!PT LDS RZ, [RZ] ;  /* 0x00000000fffff984 */ /* 0x000fe20000000800 */
[----:B------:R2:W-:Y:S04]  /*6760*/  LDGSTS.E.BYPASS.LTC128B.128 [R12+0xd100], [R26.64], !P1 ;  /* 0x0d1000001a0c7fae */ /* 0x0005e8000c901d46 */
[----:B------:R2:W-:Y:S04]  /*6770*/  LDGSTS.E.BYPASS.LTC128B.128 [R12+0x11100], [R28.64], !P3 ;  /* 0x111000001c0c7fae */ /* 0x0005e8000d901d46 */
[----:B------:R2:W-:Y:S02]  /*6780*/  LDGSTS.E.BYPASS.LTC128B.128 [R12+0x15100], [R24.64], !P4 ;  /* 0x15100000180c7fae */ /* 0x0005e4000e101d46 */
.L_x_85:
[----:B------:R-:W-:Y:S05]  /*6790*/  BSYNC B0 ;  /* 0x0000000000007941 */ /* 0x000fea0003800000 */
.L_x_84:
[----:B--2---:R-:W-:Y:S01]  /*67a0*/  IADD3 R12, R10, 0x40, RZ ;  /* 0x000000400a0c7810 */ /* 0x004fe20007ffe0ff */
[----:B------:R2:W4:Y:S01]  /*67b0*/  SHFL.IDX PT, R25, R4, 0x2, 0x181f ;  /* 0x00581f0004197f89 */ /* 0x00052200000e0000 */
[----:B------:R-:W-:Y:S02]  /*67c0*/  BSSY B0, `(.L_x_86) ;  /* 0x0000014000007945 */ /* 0x000fe40003800000 */
[----:B------:R-:W-:Y:S01]  /*67d0*/  ISETP.GE.AND P0, PT, R12, R71, PT ;  /* 0x000000470c00720c */ /* 0x000fe20003f06270 */
[----:B---3--:R2:W3:-:S12]  /*67e0*/  SHFL.IDX PT, R24, R9, 0x2, 0x181f ;  /* 0x00581f0009187f89 */ /* 0x0084d800000e0000 */
        /* <DEDUP_REMOVED lines=10> */
[----:B----4-:R-:W-:Y:S01]  /*6890*/  LEA.HI.X R27, R11, R25, R21, 0x1, P0 ;  /* 0x000000190b1b7211 */ /* 0x010fe200000f0c15 */
[----:B------:R-:W-:-:S04]  /*68a0*/  IMAD.WIDE R28, R13, 0x2, R24 ;  /* 0x000000020d1c7825 */ /* 0x000fc800078e0218 */
[----:B------:R-:W-:Y:S01]  /*68b0*/  IMAD.WIDE R24, R7, 0x2, R24 ;  /* 0x0000000207187825 */ /* 0x000fe200078e0218 */
[----:B------:R-:W-:Y:S01]  /*68c0*/  @!PT LDS RZ, [RZ] ;  /* 0x00000000fffff984 */ /* 0x000fe20000000800 */
[----:B------:R3:W-:Y:S04]  /*68d0*/  LDGSTS.E.BYPASS.LTC128B.128 [R12+0xe100], [R26.64], !P1 ;  /* 0x0e1000001a0c7fae */ /* 0x0007e8000c901d46 */
[----:B------:R3:W-:Y:S04]  /*68e0*/  LDGSTS.E.BYPASS.LTC128B.128 [R12+0x12100], [R28.64], !P3 ;  /* 0x121000001c0c7fae */ /* 0x0007e8000d901d46 */
[----:B------:R3:W-:Y:S02]  /*68f0*/  LDGSTS.E.BYPASS.LTC128B.128 [R12+0x16100], [R24.64], !P4 ;  /* 0x16100000180c7fae */ /* 0x0007e4000e101d46 */
.L_x_87:
[----:B------:R-:W-:Y:S05]  /*6900*/  BSYNC B0 ;  /* 0x0000000000007941 */ /* 0x000fea0003800000 */
.L_x_86:
[----:B---3--:R-:W3:Y:S01]  /*6910*/  SHFL.IDX PT, R24, R9, 0x3, 0x181f ;  /* 0x00781f0009187f89 */ /* 0x008ee200000e0000 */
[----:B------:R-:W-:Y:S01]  /*6920*/  IADD3 R10, R10, 0x60, RZ ;  /* 0x000000600a0a7810 */ /* 0x000fe20007ffe0ff */
[----:B------:R-:W-:Y:S01]  /*6930*/  IMAD.IADD R12, R78, 0x1, -R17 ;  /* 0x000000014e0c7824 */ /* 0x000fe200078e0a11 */
[----:B------:R-:W-:Y:S01]  /*6940*/  LEA.HI.SX32 R19, R133, 0xffffffff, 0x1a ;  /* 0xffffffff85137811 */ /* 0x000fe200078fd2ff */
[----:B----4-:R4:W1:Y:S01]  /*6950*/  SHFL.IDX PT, R25, R4, 0x3, 0x181f ;  /* 0x00781f0004197f89 */ /* 0x01086200000e0000 */
[----:B------:R-:W-:Y:S01]  /*6960*/  ISETP.GE.AND P0, PT, R10, R71, PT ;  /* 0x000000470a00720c */ /* 0x000fe20003f06270 */
[----:B------:R-:W-:-:S02]  /*6970*/  IMAD.MOV.U32 R7, RZ, RZ, c[0x0][0x1e0] ;  /* 0x00007800ff077624 */ /* 0x000fc400078e00ff */
[----:B------:R-:W-:Y:S02]  /*6980*/  IMAD.MOV.U32 R20, RZ, RZ, 0x6 ;  /* 0x00000006ff147424 */ /* 0x000fe400078e00ff */
[----:B------:R-:W-:Y:S02]  /*6990*/  IMAD R12, R19, -0x40, R12 ;  /* 0xffffffc0130c7824 */ /* 0x000fe400078e020c */
[----:B------:R-:W-:Y:S02]  /*69a0*/  IMAD.SHL.U32 R77, R7, 0x40, RZ ;  /* 0x00000040074d7824 */ /* 0x000fe400078e00ff */
[----:B------:R-:W-:Y:S02]  /*69b0*/  IMAD.MOV.U32 R218, RZ, RZ, R216 ;  /* 0x000000ffffda7224 */ /* 0x000fe400078e00d8 */
[----:B------:R-:W-:Y:S02]  /*69c0*/  IMAD.MOV.U32 R210, RZ, RZ, 0x5 ;  /* 0x00000005ffd27424 */ /* 0x000fe400078e00ff */
[----:B------:R-:W-:-:S02]  /*69d0*/  @!P0 IMAD.SHL.U32 R10, R16, 0x2, RZ ;  /* 0x00000002100a8824 */ /* 0x000fc400078e00ff */
[----:B------:R-:W-:Y:S01]  /*69e0*/  IMAD.WIDE.U32 R28, R19, R77, R218 ;  /* 0x0000004d131c7225 */ /* 0x000fe200078e00da */
[----:B------:R-:W-:Y:S02]  /*69f0*/  SHF.L.U64.HI R210, R7, R210, c[0x0][0x1e4] ;  /* 0x0000790007d27619 */ /* 0x000fe400000102d2 */
[----:B---3--:R-:W-:Y:S02]  /*6a00*/  @!P0 LEA R30, P2, R11, R24, 0x1 ;  /* 0x000000180b1e8211 */ /* 0x008fe400078408ff */
[C---:B-12-4-:R-:W-:Y:S01]  /*6a10*/  SHF.L.U64.HI R4, R7.reuse, R20, c[0x0][0x1e4] ;  /* 0x0000790007047619 */ /* 0x056fe20000010214 */
[----:B------:R-:W-:Y:S01]  /*6a20*/  IMAD.SHL.U32 R7, R7, 0x20, RZ ;  /* 0x0000002007077824 */ /* 0x000fe200078e00ff */
[----:B------:R-:W-:Y:S02]  /*6a30*/  @!P0 LEA.HI.X R31, R11, R25, R21, 0x1, P2 ;  /* 0x000000190b1f8211 */ /* 0x000fe400010f0c15 */
[----:B------:R-:W-:Y:S01]  /*6a40*/  ISETP.GE.AND P2, PT, R12, 0x1, PT ;  /* 0x000000010c00780c */ /* 0x000fe20003f46270 */
[----:B------:R-:W-:Y:S01]  /*6a50*/  IMAD R9, R4, R19, RZ ;  /* 0x0000001304097224 */ /* 0x000fe200078e02ff */
[----:B------:R-:W-:Y:S01]  /*6a60*/  SHF.R.S32.HI R20, RZ, 0x1f, R19 ;  /* 0x0000001fff147819 */ /* 0x000fe20000011413 */
[----:B------:R-:W-:Y:S01]  /*6a70*/  @!PT LDS RZ, [RZ] ;  /* 0x00000000fffff984 */ /* 0x000fe20000000800 */
[----:B------:R1:W-:Y:S01]  /*6a80*/  @!P0 LDGSTS.E.BYPASS.LTC128B.128 [R10+0xf100], [R30.64], !P1 ;  /* 0x0f1000001e0a8fae */ /* 0x0003e2000c901d46 */
[----:B------:R-:W-:-:S03]  /*6a90*/  SHF.R.S32.HI R21, RZ, 0x5, R6 ;  /* 0x00000005ff157819 */ /* 0x000fc60000011406 */
[----:B------:R-:W-:-:S04]  /*6aa0*/  IMAD R9, R20, R77, R9 ;  /* 0x0000004d14097224 */ /* 0x000fc800078e0209 */
[----:B------:R-:W-:Y:S02]  /*6ab0*/  IMAD.IADD R9, R29, 0x1, R9 ;  /* 0x000000011d097824 */ /* 0x000fe400078e0209 */
[----:B------:R-:W-:-:S04]  /*6ac0*/  @P2 LEA R26, P1, R28, c[0x0][0x1c8], 0x1 ;  /* 0x000072001c1a2a11 */ /* 0x000fc800078208ff */
[----:B------:R-:W-:Y:S02]  /*6ad0*/  @P2 LEA.HI.X R27, R28, c[0x0][0x1cc], R9, 0x1, P1 ;  /* 0x000073001c1b2a11 */ /* 0x000fe400008f0c09 */
[----:B------:R-:W-:-:S13]  /*6ae0*/  ISETP.GE.AND P1, PT, R12, 0x21, PT ;  /* 0x000000210c00780c */ /* 0x000fda0003f26270 */
[----:B------:R-:W-:-:S05]  /*6af0*/  @P1 IADD3 R13, P5, R7, R28, RZ ;  /* 0x0000001c070d1210 */ /* 0x000fca0007fbe0ff */
[----:B------:R-:W-:Y:S01]  /*6b00*/  @P1 IMAD.X R12, R210, 0x1, R9, P5 ;  /* 0x00000001d20c1824 */ /* 0x000fe200028e0609 */
[----:B------:R-:W-:Y:S02]  /*6b10*/  @!P0 SHF.R.S32.HI R9, RZ, 0x1f, R14 ;  /* 0x0000001fff098819 */ /* 0x000fe4000001140e */
[----:B------:R-:W-:Y:S02]  /*6b20*/  ISETP.NE.AND P5, PT, R211, RZ, PT ;  /* 0x000000ffd300720c */ /* 0x000fe40003fa5270 */
[----:B------:R-:W-:-:S04]  /*6b30*/  @!P0 LEA.HI R9, R9, R14, RZ, 0x3 ;  /* 0x0000000e09098211 */ /* 0x000fc800078f18ff */
[----:B------:R-:W-:-:S05]  /*6b40*/  @!P0 LOP3.LUT R9, R9, 0xfffffff8, RZ, 0xc0, !PT ;  /* 0xfffffff809098812 */ /* 0x000fca00078ec0ff */
[----:B------:R-:W-:-:S05]  /*6b50*/  @!P0 IMAD.WIDE R28, R9, 0x2, R24 ;  /* 0x00000002091c8825 */ /* 0x000fca00078e0218 */
[----:B------:R1:W-:Y:S01]  /*6b60*/  @!P0 LDGSTS.E.BYPASS.LTC128B.128 [R10+0x13100], [R28.64], !P3 ;  /* 0x131000001c0a8fae */ /* 0x0003e2000d901d46 */
[----:B------:R-:W-:-:S04]  /*6b70*/  @P1 LEA R14, P3, R13, c[0x0][0x1c8], 0x1 ;  /* 0x000072000d0e1a11 */ /* 0x000fc800078608ff */
[----:B------:R-:W-:Y:S02]  /*6b80*/  @P1 LEA.HI.X R15, R13, c[0x0][0x1cc], R12, 0x1, P3 ;  /* 0x000073000d0f1a11 */ /* 0x000fe400018f0c0c */
[----:B------:R-:W-:Y:S01]  /*6b90*/  @!P0 IADD3 R12, R11, 0x80, RZ ;  /* 0x000000800b0c8810 */ /* 0x000fe20007ffe0ff */
[----:B------:R-:W-:-:S03]  /*6ba0*/  @P2 IMAD.SHL.U32 R11, R16, 0x2, RZ ;  /* 0x00000002100b2824 */ /* 0x000fc600078e00ff */
[----:B------:R-:W-:-:S04]  /*6bb0*/  @!P0 SHF.R.S32.HI R9, RZ, 0x1f, R12 ;  /* 0x0000001fff098819 */ /* 0x000fc8000001140c */
[----:B------:R-:W-:-:S04]  /*6bc0*/  @!P0 LEA.HI R9, R9, R12, RZ, 0x3 ;  /* 0x0000000c09098211 */ /* 0x000fc800078f18ff */
[----:B------:R-:W-:-:S05]  /*6bd0*/  @!P0 LOP3.LUT R9, R9, 0xfffffff8, RZ, 0xc0, !PT ;  /* 0xfffffff809098812 */ /* 0x000fca00078ec0ff */
[----:B------:R-:W-:-:S04]  /*6be0*/  @!P0 IMAD.WIDE R24, R9, 0x2, R24 ;  /* 0x0000000209188825 */ /* 0x000fc800078e0218 */
[----:B------:R-:W-:Y:S01]  /*6bf0*/  @P1 IMAD.SHL.U32 R9, R16, 0x2, RZ ;  /* 0x0000000210091824 */ /* 0x000fe200078e00ff */
[----:B------:R1:W-:Y:S01]  /*6c00*/  @!P0 LDGSTS.E.BYPASS.LTC128B.128 [R10+0x17100], [R24.64], !P4 ;  /* 0x17100000180a8fae */ /* 0x0003e2000e101d46 */
[----:B------:R-:W-:Y:S02]  /*6c10*/  ISETP.NE.AND P4, PT, R212, RZ, PT ;  /* 0x000000ffd400720c */ /* 0x000fe40003f85270 */
[----:B------:R-:W-:Y:S01]  /*6c20*/  ISETP.LT.AND P0, PT, RZ, c[0x0][0x27c], PT ;  /* 0x00009f00ff007a0c */ /* 0x000fe20003f01270 */
[----:B------:R-:W0:Y:S04]  /*6c30*/  LDGDEPBAR ;  /* 0x00000000000079af */ /* 0x000e280000000000 */
[----:B------:R-:W-:Y:S06]  /*6c40*/  BAR.SYNC.DEFER_BLOCKING 0x0 ;  /* 0x0000000000007b1d */ /* 0x000fec0000010000 */
[----:B------:R-:W-:Y:S01]  /*6c50*/  @!PT LDS RZ, [RZ] ;  /* 0x00000000fffff984 */ /* 0x000fe20000000800 */
[----:B------:R-:W-:Y:S01]  /*6c60*/  @!PT LDS RZ, [RZ] ;  /* 0x00000000fffff984 */ /* 0x000fe20000000800 */
[----:B------:R-:W-:Y:S01]  /*6c70*/  @!PT LDS RZ, [RZ] ;  /* 0x00000000fffff984 */ /* 0x000fe20000000800 */
[----:B------:R1:W-:Y:S04]  /*6c80*/  @P2 LDGSTS.E.BYPASS.LTC128B.128 [R11+0x6100], [R26.64], !P6 ;  /* 0x061000001a0b2fae */ /* 0x0003e8000f101d46 */
[----:B------:R1:W-:Y:S04]  /*6c90*/  @P2 LDGSTS.E.BYPASS.LTC128B.128 [R11+0x8100], [R26.64+0x80], !P4 ;  /* 0x081000801a0b2fae */ /* 0x0003e8000e101d46 */
[----:B------:R1:W-:Y:S04]  /*6ca0*/  @P2 LDGSTS.E.BYPASS.LTC128B.128 [R11+0xa100], [R26.64+0x100], !P5 ;  /* 0x0a1001001a0b2fae */ /* 0x0003e8000e901d46 */
[----:B------:R1:W-:Y:S04]  /*6cb0*/  @P1 LDGSTS.E.BYPASS.LTC128B.128 [R9+0x7100], [R14.64], !P6 ;  /* 0x071000000e091fae */ /* 0x0003e8000f101d46 */
[----:B------:R1:W-:Y:S04]  /*6cc0*/  @P1 LDGSTS.E.BYPASS.LTC128B.128 [R9+0x9100], [R14.64+0x80], !P4 ;  /* 0x091000800e091fae */ /* 0x0003e8000e101d46 */
[----:B------:R1:W-:Y:S04]  /*6cd0*/  @P1 LDGSTS.E.BYPASS.LTC128B.128 [R9+0xb100], [R14.64+0x100], !P5 ;  /* 0x0b1001000e091fae */ /* 0x0003e8000e901d46 */
[----:B------:R-:W0:Y:S01]  /*6ce0*/  LDGDEPBAR ;  /* 0x00000000000079af */ /* 0x000e220000000000 */
[----:B------:R-:W-:Y:S05]  /*6cf0*/  @P0 BRA `(.L_x_88) ;  /* 0x0000002000000947 */ /* 0x000fea0003800000 */
[----:B------:R-:W-:-:S04]  /*6d00*/  DEPBAR.LE SB0, 0x1 ;  /* 0x000080400000791a */ /* 0x000fc80000000000 */
[----:B------:R-:W-:Y:S05]  /*6d10*/  BRA `(.L_x_89) ;  /* 0x00005c2000007947 */ /* 0x000fea0003800000 */
.L_x_88:
[----:B-1---5:R-:W-:Y:S01]  /*6d20*/  SHF.R.S32.HI R14, RZ, 0x1f, R81 ;  /* 0x0000001fff0e7819 */ /* 0x022fe20000011451 */
[----:B------:R-:W-:Y:S01]  /*6d30*/  ULDC.U8 UR4, c[0x0][0x298] ;  /* 0x0000a60000047ab9 */ /* 0x000fe20000000000 */
[-C--:B------:R-:W-:Y:S01]  /*6d40*/  LEA.HI R23, R8, R79.reuse, RZ, 0x2 ;  /* 0x0000004f08177211 */ /* 0x080fe200078f10ff */
[----:B------:R-:W-:Y:S01]  /*6d50*/  IMAD.WIDE.U32 R12, R81, c[0x0][0x280], RZ ;  /* 0x0000a000510c7a25 */ /* 0x000fe200078e00ff */
[----:B------:R-:W-:Y:S01]  /*6d60*/  ISETP.NE.AND P2, PT, RZ, UR4, PT ;  /* 0x00000004ff007c0c */ /* 0x000fe2000bf45270 */
[----:B------:R-:W-:Y:S01]  /*6d70*/  BSSY B2, `(.L_x_89) ;  /* 0x00005bc000027945 */ /* 0x000fe20003800000 */
[----:B------:R-:W-:Y:S01]  /*6d80*/  LOP3.LUT R8, R23, 0xfffffffc, RZ, 0xc0, !PT ;  /* 0xfffffffc17087812 */ /* 0x000fe200078ec0ff */
[C---:B------:R-:W-:Y:S01]  /*6d90*/  IMAD R10, R14.reuse, c[0x0][0x280], RZ ;  /* 0x0000a0000e0a7a24 */ /* 0x040fe200078e02ff */
[----:B------:R-:W-:Y:S01]  /*6da0*/  SHF.R.S32.HI R23, RZ, 0x2, R23 ;  /* 0x00000002ff177819 */ /* 0x000fe20000011417 */
[----:B------:R-:W-:Y:S01]  /*6db0*/  IMAD R14, R14, c[0x0][0x290], RZ ;  /* 0x0000a4000e0e7a24 */ /* 0x000fe200078e02ff */
[----:B------:R-:W-:Y:S01]  /*6dc0*/  LEA R40, P1, R12, c[0x0][0x270], 0x1 ;  /* 0x00009c000c287a11 */ /* 0x000fe200078208ff */
[C---:B------:R-:W-:Y:S01]  /*6dd0*/  IMAD R10, R81.reuse, c[0x0][0x284], R10 ;  /* 0x0000a100510a7a24 */ /* 0x040fe200078e020a */
[----:B------:R-:W-:Y:S01]  /*6de0*/  IADD3 R49, -R8, R79, RZ ;  /* 0x0000004f08317210 */ /* 0x000fe20007ffe1ff */
[----:B------:R-:W-:-:S02]  /*6df0*/  IMAD R9, R81, c[0x0][0x294], R14 ;  /* 0x0000a50051097a24 */ /* 0x000fc400078e020e */
[----:B------:R-:W-:Y:S01]  /*6e00*/  IMAD.WIDE.U32 R14, R81, c[0x0][0x290], RZ ;  /* 0x0000a400510e7a25 */ /* 0x000fe200078e00ff */
[----:B------:R-:W-:-:S03]  /*6e10*/  SHF.L.U32 R32, R49, 0x3, RZ ;  /* 0x0000000331207819 */ /* 0x000fc600000006ff */
[----:B------:R-:W-:Y:S01]  /*6e20*/  IMAD.IADD R10, R10, 0x1, R13 ;  /* 0x000000010a0a7824 */ /* 0x000fe200078e020d */
[----:B------:R-:W-:Y:S01]  /*6e30*/  LEA R34, P0, R14, c[0x0][0x288], 0x1 ;  /* 0x0000a2000e227a11 */ /* 0x000fe200078008ff */
[----:B------:R-:W-:Y:S02]  /*6e40*/  IMAD.IADD R9, R9, 0x1, R15 ;  /* 0x0000000109097824 */ /* 0x000fe400078e020f */
[----:B------:R-:W-:Y:S01]  /*6e50*/  IMAD R8, R80, 0x80, R23 ;  /* 0x0000008050087824 */ /* 0x000fe200078e0217 */
[----:B------:R-:W-:Y:S02]  /*6e60*/  LEA.HI.X R41, R12, c[0x0][0x274], R10, 0x1, P1 ;  /* 0x00009d000c297a11 */ /* 0x000fe400008f0c0a */
[----:B------:R-:W-:Y:S01]  /*6e70*/  LEA.HI.X R35, R14, c[0x0][0x28c], R9, 0x1, P0 ;  /* 0x0000a3000e237a11 */ /* 0x000fe200000f0c09 */
[----:B------:R-:W-:Y:S05]  /*6e80*/  @!P2 BRA `(.L_x_90) ;  /* 0x00002b100000a947 */ /* 0x000fea0003800000 */
[----:B------:R-:W-:Y:S01]  /*6e90*/  ISETP.GE.AND P0, PT, R8, R71, PT ;  /* 0x000000470800720c */ /* 0x000fe20003f06270 */
[----:B------:R-:W-:Y:S01]  /*6ea0*/  BSSY B0, `(.L_x_91) ;  /* 0x000004d000007945 */ /* 0x000fe20003800000 */
[----:B------:R-:W-:Y:S01]  /*6eb0*/  SHF.L.U32 R25, R49, 0x2, RZ ;  /* 0x0000000231197819 */ /* 0x000fe200000006ff */
        /* <DEDUP_REMOVED lines=12> */
[----:B------:R-:W-:Y:S05]  /*6f80*/  @P0 BRA `(.L_x_92) ;  /* 0x000003e000000947 */ /* 0x000fea0003800000 */
[C---:B------:R-:W-:Y:S01]  /*6f90*/  IADD3 R9, R25.reuse, 0x10, RZ ;  /* 0x0000001019097810 */ /* 0x040fe20007ffe0ff */
[----:B------:R-:W-:Y:S01]  /*6fa0*/  CS2R R38, SRZ ;  /* 0x0000000000267805 */ /* 0x000fe2000001ff00 */
[----:B------:R-:W-:Y:S01]  /*6fb0*/  ISETP.GE.AND P1, PT, R25, c[0x0][0x27c], PT ;  /* 0x00009f0019007a0c */ /* 0x000fe20003f26270 */
[----:B------:R-:W-:Y:S01]  /*6fc0*/  CS2R R50, SRZ ;  /* 0x0000000000327805 */ /* 0x000fe2000001ff00 */
[----:B------:R-:W-:Y:S01]  /*6fd0*/  ISETP.GE.AND P0, PT, R9, c[0x0][0x27c], PT ;  /* 0x00009f0009007a0c */ /* 0x000fe20003f06270 */
[----:B------:R-:W-:Y:S01]  /*6fe0*/  CS2R R36, SRZ ;  /* 0x0000000000247805 */ /* 0x000fe2000001ff00 */
[----:B------:R-:W-:Y:S01]  /*6ff0*/  CS2R R48, SRZ ;  /* 0x0000000000307805 */ /* 0x000fe2000001ff00 */
[----:B------:R-:W-:-:S02]  /*7000*/  IADD3 R15, R25, 0x20, RZ ;  /* 0x00000020190f7810 */ /* 0x000fc40007ffe0ff */
[C---:B------:R-:W-:Y:S02]  /*7010*/  IADD3 R13, R25.reuse, 0x30, RZ ;  /* 0x00000030190d7810 */ /* 0x040fe40007ffe0ff */
[----:B------:R-:W-:-:S04]  /*7020*/  IADD3 R11, R25, 0x40, RZ ;  /* 0x00000040190b7810 */ /* 0x000fc80007ffe0ff */
[C---:B------:R-:W-:Y:S02]  /*7030*/  @!P1 IMAD.WIDE R30, R25.reuse, 0x2, R40 ;  /* 0x00000002191e9825 */ /* 0x040fe400078e0228 */
[----:B------:R-:W-:Y:S02]  /*7040*/  @!P0 SHF.R.S32.HI R8, RZ, 0x1f, R9 ;  /* 0x0000001fff088819 */ /* 0x000fe40000011409 */
[----:B------:R-:W-:Y:S01]  /*7050*/  @!P1 IMAD.WIDE R28, R25, 0x2, R34 ;  /* 0x00000002191c9825 */ /* 0x000fe200078e0222 */
[----:B------:R1:W5:Y:S01]  /*7060*/  @!P1 LD.E.64 R38, [R30.64] ;  /* 0x000000061e269980 */ /* 0x000362000c101b00 */
[----:B------:R-:W-:Y:S02]  /*7070*/  @!P0 LEA.HI R9, R8, R9, RZ, 0x2 ;  /* 0x0000000908098211 */ /* 0x000fe400078f10ff */
[----:B------:R-:W-:Y:S01]  /*7080*/  ISETP.GE.AND P3, PT, R15, c[0x0][0x27c], PT ;  /* 0x00009f000f007a0c */ /* 0x000fe20003f66270 */
[----:B------:R2:W5:Y:S01]  /*7090*/  @!P1 LD.E.64 R50, [R28.64] ;  /* 0x000000061c329980 */ /* 0x000562000c101b00 */
[----:B------:R-:W-:-:S05]  /*70a0*/  @!P0 LOP3.LUT R9, R9, 0xfffffffc, RZ, 0xc0, !PT ;  /* 0xfffffffc09098812 */ /* 0x000fca00078ec0ff */
[----:B------:R-:W-:-:S04]  /*70b0*/  @!P0 IMAD.WIDE R26, R9, 0x2, R40 ;  /* 0x00000002091a8825 */ /* 0x000fc800078e0228 */
[----:B------:R-:W-:Y:S01]  /*70c0*/  @!P0 IMAD.WIDE R42, R9, 0x2, R34 ;  /* 0x00000002092a8825 */ /* 0x000fe200078e0222 */
[----:B------:R-:W-:Y:S01]  /*70d0*/  IADD3 R9, R25, 0x50, RZ ;  /* 0x0000005019097810 */ /* 0x000fe20007ffe0ff */
[----:B------:R3:W5:Y:S01]  /*70e0*/  @!P0 LD.E.64 R36, [R26.64] ;  /* 0x000000061a248980 */ /* 0x000762000c101b00 */
[----:B------:R-:W-:Y:S02]  /*70f0*/  ISETP.GE.AND P2, PT, R13, c[0x0][0x27c], PT ;  /* 0x00009f000d007a0c */ /* 0x000fe40003f46270 */
[----:B------:R-:W-:Y:S01]  /*7100*/  ISETP.GE.AND P1, PT, R11, c[0x0][0x27c], PT ;  /* 0x00009f000b007a0c */ /* 0x000fe20003f26270 */
[----:B------:R4:W5:Y:S01]  /*7110*/  @!P0 LD.E.64 R48, [R42.64] ;  /* 0x000000062a308980 */ /* 0x000962000c101b00 */
[----:B------:R-:W-:Y:S02]  /*7120*/  ISETP.GE.AND P0, PT, R9, c[0x0][0x27c], PT ;  /* 0x00009f0009007a0c */ /* 0x000fe40003f06270 */
[----:B------:R-:W-:-:S07]  /*7130*/  @!P3 SHF.R.S32.HI R14, RZ, 0x1f, R15 ;  /* 0x0000001fff0eb819 */ /* 0x000fce000001140f */
[----:B------:R-:W-:Y:S02]  /*7140*/  @!P2 SHF.R.S32.HI R12, RZ, 0x1f, R13 ;  /* 0x0000001fff0ca819 */ /* 0x000fe4000001140d */
[----:B------:R-:W-:Y:S02]  /*7150*/  @!P1 SHF.R.S32.HI R10, RZ, 0x1f, R11 ;  /* 0x0000001fff0a9819 */ /* 0x000fe4000001140b */
[----:B------:R-:W-:Y:S02]  /*7160*/  @!P0 SHF.R.S32.HI R8, RZ, 0x1f, R9 ;  /* 0x0000001fff088819 */ /* 0x000fe40000011409 */
[----:B------:R-:W-:Y:S02]  /*7170*/  @!P3 LEA.HI R15, R14, R15, RZ, 0x2 ;  /* 0x0000000f0e0fb211 */ /* 0x000fe400078f10ff */
[----:B------:R-:W-:Y:S02]  /*7180*/  @!P2 LEA.HI R13, R12, R13, RZ, 0x2 ;  /* 0x0000000d0c0da211 */ /* 0x000fe400078f10ff */
[----:B------:R-:W-:-:S02]  /*7190*/  @!P1 LEA.HI R11, R10, R11, RZ, 0x2 ;  /* 0x0000000b0a0b9211 */ /* 0x000fc400078f10ff */
[----:B------:R-:W-:Y:S02]  /*71a0*/  @!P0 LEA.HI R9, R8, R9, RZ, 0x2 ;  /* 0x0000000908098211 */ /* 0x000fe400078f10ff */
[----:B------:R-:W-:Y:S02]  /*71b0*/  @!P3 LOP3.LUT R15, R15, 0xfffffffc, RZ, 0xc0, !PT ;  /* 0xfffffffc0f0fb812 */ /* 0x000fe400078ec0ff */
[----:B------:R-:W-:Y:S02]  /*71c0*/  @!P2 LOP3.LUT R13, R13, 0xfffffffc, RZ, 0xc0, !PT ;  /* 0xfffffffc0d0da812 */ /* 0x000fe400078ec0ff */
[----:B------:R-:W-:Y:S02]  /*71d0*/  @!P1 LOP3.LUT R11, R11, 0xfffffffc, RZ, 0xc0, !PT ;  /* 0xfffffffc0b0b9812 */ /* 0x000fe400078ec0ff */
[----:B------:R-:W-:Y:S01]  /*71e0*/  @!P0 LOP3.LUT R9, R9, 0xfffffffc, RZ, 0xc0, !PT ;  /* 0xfffffffc09098812 */ /* 0x000fe200078ec0ff */
[----:B------:R-:W-:Y:S01]  /*71f0*/  @!P3 IMAD.WIDE R54, R15, 0x2, R40 ;  /* 0x000000020f36b825 */ /* 0x000fe200078e0228 */
[----:B--2---:R-:W-:Y:S01]  /*7200*/  CS2R R28, SRZ ;  /* 0x00000000001c7805 */ /* 0x004fe2000001ff00 */
[----:B-1----:R-:W-:-:S02]  /*7210*/  CS2R R30, SRZ ;  /* 0x00000000001e7805 */ /* 0x002fc4000001ff00 */
[--C-:B------:R-:W-:Y:S01]  /*7220*/  @!P2 IMAD.WIDE R52, R13, 0x2, R40.reuse ;  /* 0x000000020d34a825 */ /* 0x100fe200078e0228 */
[----:B---3--:R-:W-:Y:S01]  /*7230*/  CS2R R26, SRZ ;  /* 0x00000000001a7805 */ /* 0x008fe2000001ff00 */
[----:B------:R-:W-:Y:S01]  /*7240*/  CS2R R68, SRZ ;  /* 0x0000000000447805 */ /* 0x000fe2000001ff00 */
[----:B------:R1:W5:Y:S01]  /*7250*/  @!P3 LD.E.64 R28, [R54.64] ;  /* 0x00000006361cb980 */ /* 0x000362000c101b00 */
[----:B----4-:R-:W-:-:S03]  /*7260*/  @!P1 IMAD.WIDE R42, R11, 0x2, R40 ;  /* 0x000000020b2a9825 */ /* 0x010fc600078e0228 */
[----:B------:R1:W5:Y:S01]  /*7270*/  @!P2 LD.E.64 R26, [R52.64] ;  /* 0x00000006341aa980 */ /* 0x000362000c101b00 */
[--C-:B------:R-:W-:Y:S02]  /*7280*/  @!P3 IMAD.WIDE R56, R15, 0x2, R34.reuse ;  /* 0x000000020f38b825 */ /* 0x100fe400078e0222 */
[----:B------:R-:W-:Y:S02]  /*7290*/  CS2R R14, SRZ ;  /* 0x00000000000e7805 */ /* 0x000fe4000001ff00 */
[--C-:B------:R-:W-:Y:S01]  /*72a0*/  @!P2 IMAD.WIDE R44, R13, 0x2, R34.reuse ;  /* 0x000000020d2ca825 */ /* 0x100fe200078e0222 */
[----:B------:R1:W5:Y:S01]  /*72b0*/  @!P3 LD.E.64 R30, [R56.64] ;  /* 0x00000006381eb980 */ /* 0x000362000c101b00 */
[----:B------:R-:W-:Y:S02]  /*72c0*/  CS2R R12, SRZ ;  /* 0x00000000000c7805 */ /* 0x000fe4000001ff00 */
[----:B------:R-:W-:Y:S01]  /*72d0*/  @!P1 IMAD.WIDE R46, R11, 0x2, R34 ;  /* 0x000000020b2e9825 */ /* 0x000fe200078e0222 */
[----:B------:R1:W5:Y:S01]  /*72e0*/  @!P1 LD.E.64 R14, [R42.64] ;  /* 0x000000062a0e9980 */ /* 0x000362000c101b00 */
[----:B------:R-:W-:-:S02]  /*72f0*/  CS2R R10, SRZ ;  /* 0x00000000000a7805 */ /* 0x000fc4000001ff00 */
[----:B------:R-:W-:-:S04]  /*7300*/  @!P0 IMAD.WIDE R40, R9, 0x2, R40 ;  /* 0x0000000209288825 */ /* 0x000fc800078e0228 */
[----:B------:R-:W-:Y:S01]  /*7310*/  @!P0 IMAD.WIDE R34, R9, 0x2, R34 ;  /* 0x0000000209228825 */ /* 0x000fe200078e0222 */
[----:B------:R1:W5:Y:S01]  /*7320*/  @!P2 LD.E.64 R10, [R44.64] ;  /* 0x000000062c0aa980 */ /* 0x000362000c101b00 */
[----:B------:R-:W-:-:S03]  /*7330*/  CS2R R8, SRZ ;  /* 0x0000000000087805 */ /* 0x000fc6000001ff00 */
[----:B------:R1:W5:Y:S04]  /*7340*/  @!P0 LD.E.64 R12, [R40.64] ;  /* 0x00000006280c8980 */ /* 0x000368000c101b00 */
[----:B------:R1:W5:Y:S04]  /*7350*/  @!P1 LD.E.64 R8, [R46.64] ;  /* 0x000000062e089980 */ /* 0x000368000c101b00 */
[----:B------:R1:W5:Y:S02]  /*7360*/  @!P0 LD.E.64 R68, [R34.64] ;  /* 0x0000000622448980 */ /* 0x000364000c101b00 */
.L_x_92:
[----:B------:R-:W-:Y:S05]  /*7370*/  BSYNC B0 ;  /* 0x0000000000007941 */ /* 0x000fea0003800000 */
.L_x_91:
[--C-:B-----5:R-:W-:Y:S01]  /*7380*/  IMAD.MOV.U32 R61, RZ, RZ, R27.reuse ;  /* 0x000000ffff3d7224 */ /* 0x120fe200078e001b */
[--C-:B------:R-:W-:Y:S01]  /*7390*/  SHF.R.U64 R33, R26, 0x10, R27.reuse ;  /* 0x000000101a217819 */ /* 0x100fe2000000121b */
[----:B------:R-:W-:Y:S01]  /*73a0*/  IMAD.MOV.U32 R64, RZ, RZ, R36 ;  /* 0x000000ffff407224 */ /* 0x000fe200078e0024 */
[----:B------:R-:W-:Y:S01]  /*73b0*/  SHF.R.U32.HI R58, RZ, 0x10, R27 ;  /* 0x00000010ff3a7819 */ /* 0x000fe2000001161b */
[----:B------:R-:W-:Y:S01]  /*73c0*/  IMAD.MOV.U32 R60, RZ, RZ, R26 ;  /* 0x000000ffff3c7224 */ /* 0x000fe200078e001a */
[----:B-1----:R-:W-:Y:S01]  /*73d0*/  SHF.R.U64 R54, R14, 0x10, R15 ;  /* 0x000000100e367819 */ /* 0x002fe2000000120f */
[----:B------:R-:W-:Y:S01]  /*73e0*/  IMAD.MOV.U32 R67, RZ, RZ, R39 ;  /* 0x000000ffff437224 */ /* 0x000fe200078e0027 */
[----:B------:R-:W-:Y:S01]  /*73f0*/  SHF.R.U32.HI R27, RZ, 0x10, R15 ;  /* 0x00000010ff1b7819 */ /* 0x000fe2000001160f */
[----:B------:R-:W-:Y:S01]  /*7400*/  IMAD.MOV.U32 R55, RZ, RZ, R51 ;  /* 0x000000ffff377224 */ /* 0x000fe200078e0033 */
[----:B------:R-:W-:Y:S01]  /*7410*/  SHF.R.U32.HI R43, RZ, 0x10, R39 ;  /* 0x00000010ff2b7819 */ /* 0x000fe20000011627 */
[----:B------:R-:W-:Y:S01]  /*7420*/  IMAD.MOV.U32 R65, RZ, RZ, R37 ;  /* 0x000000ffff417224 */ /* 0x000fe200078e0025 */
[----:B------:R-:W-:Y:S01]  /*7430*/  PRMT R27, R27, 0x5410, R54 ;  /* 0x000054101b1b7816 */ /* 0x000fe20000000036 */
[----:B------:R-:W-:Y:S01]  /*7440*/  IMAD.MOV.U32 R42, RZ, RZ, R48 ;  /* 0x000000ffff2a7224 */ /* 0x000fe200078e0030 */
[----:B------:R-:W-:Y:S01]  /*7450*/  SHF.R.S32.HI R54, RZ, 0x1f, R23 ;  /* 0x0000001fff367819 */ /* 0x000fe20000011417 */
[----:B------:R-:W-:Y:S01]  /*7460*/  IMAD.MOV.U32 R62, RZ, RZ, R28 ;  /* 0x000000ffff3e7224 */ /* 0x000fe200078e001c */
[--C-:B------:R-:W-:Y:S01]  /*7470*/  SHF.R.U64 R44, R50, 0x10, R51.reuse ;  /* 0x00000010322c7819 */ /* 0x100fe20000001233 */
[----:B------:R-:W-:Y:S01]  /*7480*/  IMAD.MOV.U32 R46, RZ, RZ, R50 ;  /* 0x000000ffff2e7224 */ /* 0x000fe200078e0032 */
[----:B------:R-:W-:Y:S01]  /*7490*/  SHF.R.U32.HI R26, RZ, 0x10, R51 ;  /* 0x00000010ff1a7819 */ /* 0x000fe20000011633 */
[----:B------:R-:W-:Y:S01]  /*74a0*/  IMAD.MOV.U32 R51, RZ, RZ, R31 ;  /* 0x000000ffff337224 */ /* 0x000fe200078e001f */
[----:B------:R-:W-:Y:S01]  /*74b0*/  LEA.HI R54, R54, R23, RZ, 0x3 ;  /* 0x0000001736367211 */ /* 0x000fe200078f18ff */
[----:B------:R-:W-:Y:S01]  /*74c0*/  IMAD.MOV.U32 R53, RZ, RZ, R49 ;  /* 0x000000ffff357224 */ /* 0x000fe200078e0031 */
[----:B------:R-:W-:Y:S01]  /*74d0*/  PRMT R44, R44, 0x5410, R43 ;  /* 0x000054102c2c7816 */ /* 0x000fe2000000002b */
[----:B------:R-:W-:Y:S01]  /*74e0*/  IMAD.MOV.U32 R66, RZ, RZ, R38 ;  /* 0x000000ffff427224 */ /* 0x000fe200078e0026 */
[----:B------:R-:W-:Y:S01]  /*74f0*/  PRMT R43, R64, 0x5410, R26 ;  /* 0x00005410402b7816 */ /* 0x000fe2000000001a */
[----:B------:R-:W-:Y:S01]  /*7500*/  IMAD.MOV.U32 R63, RZ, RZ, R29 ;  /* 0x000000ffff3f7224 */ /* 0x000fe200078e001d */
[----:B------:R-:W-:Y:S01]  /*7510*/  LOP3.LUT R26, R54, 0xfffffff8, RZ, 0xc0, !PT ;  /* 0xfffffff8361a7812 */ /* 0x000fe200078ec0ff */
[----:B------:R-:W-:Y:S01]  /*7520*/  IMAD.MOV.U32 R34, RZ, RZ, R10 ;  /* 0x000000ffff227224 */ /* 0x000fe200078e000a */
[----:B------:R-:W-:Y:S01]  /*7530*/  SHF.R.U64 R45, R38, 0x10, R39 ;  /* 0x00000010262d7819 */ /* 0x000fe20000001227 */
[----:B------:R-:W-:Y:S01]  /*7540*/  IMAD.MOV.U32 R38, RZ, RZ, R30 ;  /* 0x000000ffff267224 */ /* 0x000fe200078e001e */
[--C-:B------:R-:W-:Y:S01]  /*7550*/  SHF.R.U64 R41, R36, 0x10, R37.reuse ;  /* 0x0000001024297819 */ /* 0x100fe20000001225 */
[----:B------:R-:W-:Y:S01]  /*7560*/  IMAD.IADD R26, R23, 0x1, -R26 ;  /* 0x00000001171a7824 */ /* 0x000fe200078e0a1a */
[----:B------:R-:W-:Y:S01]  /*7570*/  SHF.R.U32.HI R39, RZ, 0x10, R37 ;  /* 0x00000010ff277819 */ /* 0x000fe20000011625 */
[----:B------:R-:W-:Y:S01]  /*7580*/  IMAD.MOV.U32 R59, RZ, RZ, R15 ;  /* 0x000000ffff3b7224 */ /* 0x000fe200078e000f */
[----:B------:R-:W-:Y:S01]  /*7590*/  SHF.R.U64 R37, R28, 0x10, R29 ;  /* 0x000000101c257819 */ /* 0x000fe2000000121d */
[----:B------:R-:W-:Y:S01]  /*75a0*/  IMAD.MOV.U32 R28, RZ, RZ, R14 ;  /* 0x000000ffff1c7224 */ /* 0x000fe200078e000e */
[----:B------:R-:W-:Y:S01]  /*75b0*/  SHF.R.U64 R40, R48, 0x10, R49 ;  /* 0x0000001030287819 */ /* 0x000fe20000001231 */
[----:B------:R-:W-:Y:S01]  /*75c0*/  IMAD R48, R80, -0x80, R71 ;  /* 0xffffff8050307824 */ /* 0x000fe200078e0247 */
[----:B------:R-:W-:Y:S01]  /*75d0*/  PRMT R37, R37, 0x5410, R51 ;  /* 0x0000541025257816 */ /* 0x000fe20000000033 */
[C---:B------:R-:W-:Y:S01]  /*75e0*/  IMAD.SHL.U32 R51, R26.reuse, 0x40, RZ ;  /* 0x000000401a337824 */ /* 0x040fe200078e00ff */
[----:B------:R-:W-:Y:S01]  /*75f0*/  LOP3.LUT P1, RZ, R26, 0x4, RZ, 0xc0, !PT ;  /* 0x000000041aff7812 */ /* 0x000fe2000782c0ff */
[----:B------:R-:W-:Y:S01]  /*7600*/  IMAD.MOV.U32 R14, RZ, RZ, R12 ;  /* 0x000000ffff0e7224 */ /* 0x000fe200078e000c */
[----:B------:R-:W-:Y:S01]  /*7610*/  IMNMX R48, R48, 0x80, PT ;  /* 0x0000008030307817 */ /* 0x000fe20003800200 */
[----:B------:R-:W-:Y:S01]  /*7620*/  IMAD.MOV.U32 R57, RZ, RZ, R13 ;  /* 0x000000ffff397224 */ /* 0x000fe200078e000d */
[----:B------:R-:W-:Y:S01]  /*7630*/  LOP3.LUT R51, R51, 0x1c0, RZ, 0xc0, !PT ;  /* 0x000001c033337812 */ /* 0x000fe200078ec0ff */
[----:B------:R-:W-:Y:S01]  /*7640*/  IMAD.MOV.U32 R24, RZ, RZ, R68 ;  /* 0x000000ffff187224 */ /* 0x000fe200078e0044 */
[----:B------:R-:W-:Y:S01]  /*7650*/  ISETP.GE.AND P0, PT, R23, R48, PT ;  /* 0x000000301700720c */ /* 0x000fe20003f06270 */
[----:B------:R-:W-:-:S04]  /*7660*/  DEPBAR.LE SB0, 0x1 ;  /* 0x000080400000791a */ /* 0x000fc80000000000 */
[----:B------:R-:W-:Y:S01]  /*7670*/  LOP3.LUT R26, R51, 0x18, R32, 0xf8, !PT ;  /* 0x00000018331a7812 */ /* 0x000fe200078ef820 */
[----:B------:R-:W-:Y:S01]  /*7680*/  BSSY B1, `(.L_x_93) ;  /* 0x000012e000017945 */ /* 0x000fe20003800000 */
[----:B------:R-:W-:Y:S02]  /*7690*/  SHF.R.U32.HI R51, RZ, 0x3, R51 ;  /* 0x00000003ff337819 */ /* 0x000fe40000011633 */
[----:B------:R-:W-:Y:S02]  /*76a0*/  SHF.R.U64 R56, R12, 0x10, R13 ;  /* 0x000000100c387819 */ /* 0x000fe4000000120d */
[----:B------:R-:W-:Y:S02]  /*76b0*/  LOP3.LUT R26, R26, R51, RZ, 0x3c, !PT ;  /* 0x000000331a1a7212 */ /* 0x000fe400078e3cff */
[----:B------:R-:W-:Y:S02]  /*76c0*/  SHF.R.U32.HI R12, RZ, 0x10, R11 ;  /* 0x00000010ff0c7819 */ /* 0x000fe4000001160b */
[----:B------:R-:W-:Y:S01]  /*76d0*/  SHF.R.U32.HI R52, RZ, 0x10, R49 ;  /* 0x00000010ff347819 */ /* 0x000fe20000011631 */
[----:B------:R-:W-:Y:S01]  /*76e0*/  IMAD R26, R21, 0x200, R26 ;  /* 0x00000200151a7824 */ /* 0x000fe200078e021a */
[----:B------:R-:W-:Y:S01]  /*76f0*/  SHF.R.U64 R36, R30, 0x10, R31 ;  /* 0x000000101e247819 */ /* 0x000fe2000000121f */
[----:B------:R-:W-:Y:S01]  /*7700*/  IMAD.MOV.U32 R49, RZ, RZ, R11 ;  /* 0x000000ffff317224 */ /* 0x000fe200078e000b */
[----:B------:R-:W-:Y:S01]  /*7710*/  SHF.R.U32.HI R50, RZ, 0x10, R31 ;  /* 0x00000010ff327819 */ /* 0x000fe2000001161f */
[----:B------:R-:W-:Y:S01]  /*7720*/  IMAD.MOV.U32 R30, RZ, RZ, R8 ;  /* 0x000000ffff1e7224 */ /* 0x000fe200078e0008 */
[----:B------:R-:W-:-:S02]  /*7730*/  SHF.R.U32.HI R35, RZ, 0x10, R29 ;  /* 0x00000010ff237819 */ /* 0x000fc4000001161d */
[----:B------:R-:W-:Y:S01]  /*7740*/  SHF.R.U64 R31, R10, 0x10, R11 ;  /* 0x000000100a1f7819 */ /* 0x000fe2000000120b */
[--C-:B------:R-:W-:Y:S01]  /*7750*/  IMAD.MOV.U32 R11, RZ, RZ, R9.reuse ;  /* 0x000000ffff0b7224 */ /* 0x100fe200078e0009 */
[--C-:B------:R-:W-:Y:S02]  /*7760*/  SHF.R.U64 R10, R8, 0x10, R9.reuse ;  /* 0x00000010080a7819 */ /* 0x100fe40000001209 */
[----:B------:R-:W-:Y:S01]  /*7770*/  SHF.R.U32.HI R29, RZ, 0x10, R9 ;  /* 0x00000010ff1d7819 */ /* 0x000fe20000011609 */
[----:B------:R-:W-:Y:S01]  /*7780*/  IMAD.MOV.U32 R9, RZ, RZ, R69 ;  /* 0x000000ffff097224 */ /* 0x000fe200078e0045 */
[----:B------:R-:W-:Y:S02]  /*7790*/  PRMT R32, R12, 0x7610, R32 ;  /* 0x000076100c207816 */ /* 0x000fe40000000020 */
[----:B------:R-:W-:Y:S02]  /*77a0*/  IADD3 R12, R26, 0x20, RZ ;  /* 0x000000201a0c7810 */ /* 0x000fe40007ffe0ff */
[----:B------:R-:W-:-:S02]  /*77b0*/  SHF.R.U32.HI R13, RZ, 0x10, R13 ;  /* 0x00000010ff0d7819 */ /* 0x000fc4000001160d */
[--C-:B------:R-:W-:Y:S02]  /*77c0*/  SHF.R.U64 R8, R68, 0x10, R69.reuse ;  /* 0x0000001044087819 */ /* 0x100fe40000001245 */
[----:B------:R-:W-:Y:S02]  /*77d0*/  SHF.R.U32.HI R15, RZ, 0x10, R69 ;  /* 0x00000010ff0f7819 */ /* 0x000fe40000011645 */
[----:B------:R-:W-:Y:S02]  /*77e0*/  @P1 IADD3 R12, R26, -0x20, RZ ;  /* 0xffffffe01a0c1810 */ /* 0x000fe40007ffe0ff */
[----:B------:R-:W-:Y:S02]  /*77f0*/  PRMT R40, R40, 0x5410, R39 ;  /* 0x0000541028287816 */ /* 0x000fe40000000027 */
[----:B------:R-:W-:Y:S02]  /*7800*/  PRMT R36, R36, 0x5410, R35 ;  /* 0x0000541024247816 */ /* 0x000fe40000000023 */
[----:B------:R-:W-:-:S02]  /*7810*/  PRMT R47, R66, 0x7610, R47 ;  /* 0x00007610422f7816 */ /* 0x000fc4000000002f */
[----:B------:R-:W-:Y:S02]  /*7820*/  PRMT R46, R46, 0x5410, R67 ;  /* 0x000054102e2e7816 */ /* 0x000fe40000000043 */
[----:B------:R-:W-:Y:S02]  /*7830*/  PRMT R42, R42, 0x5410, R65 ;  /* 0x000054102a2a7816 */ /* 0x000fe40000000041 */
[----:B------:R-:W-:Y:S02]  /*7840*/  PRMT R39, R62, 0x5410, R52 ;  /* 0x000054103e277816 */ /* 0x000fe40000000034 */
        /* <DEDUP_REMOVED lines=14> */
[----:B------:R-:W-:-:S02]  /*7930*/  LEA R26, R26, 0xc100, 0x1 ;  /* 0x0000c1001a1a7811 */ /* 0x000fc400078e08ff */
[----:B------:R-:W-:Y:S01]  /*7940*/  LEA R12, R12, 0xc100, 0x1 ;  /* 0x0000c1000c0c7811 */ /* 0x000fe200078e08ff */
[----:B------:R-:W-:Y:S06]  /*7950*/  BAR.SYNC.DEFER_BLOCKING 0x0 ;  /* 0x0000000000007b1d */ /* 0x000fec0000010000 */
[----:B------:R-:W-:Y:S05]  /*7960*/  @P0 BRA `(.L_x_94) ;  /* 0x00000ff000000947 */ /* 0x000fea0003800000 */
[----:B------:R-:W-:Y:S01]  /*7970*/  ISETP.GE.AND P0, PT, R25, c[0x0][0x27c], PT ;  /* 0x00009f0019007a0c */ /* 0x000fe20003f06270 */
[----:B------:R-:W-:-:S12]  /*7980*/  BSSY B0, `(.L_x_95) ;  /* 0x0000028000007945 */ /* 0x000fd80003800000 */
[----:B------:R-:W-:Y:S05]  /*7990*/  @P0 BRA `(.L_x_96) ;  /* 0x0000026000000947 */ /* 0x000fea0003800000 */
[----:B------:R-:W1:Y:S01]  /*79a0*/  LDS.128 R8, [R26] ;  /* 0x000000001a087984 */ /* 0x000e620000000c00 */
[----:B------:R-:W-:Y:S02]  /*79b0*/  HADD2.F32 R49, -RZ, R46.H0_H0 ;  /* 0x2000002eff317230 */ /* 0x000fe40000004100 */
[----:B------:R-:W-:Y:S02]  /*79c0*/  HADD2.F32 R54, -RZ, R44.H0_H0 ;  /* 0x2000002cff367230 */ /* 0x000fe40000004100 */
[----:B------:R-:W-:Y:S02]  /*79d0*/  HADD2.F32 R55, -RZ, R45.H0_H0 ;  /* 0x2000002dff377230 */ /* 0x000fe40000004100 */
[----:B------:R-:W-:Y:S02]  /*79e0*/  HADD2.F32 R57, -RZ, R47.H0_H0 ;  /* 0x2000002fff397230 */ /* 0x000fe40000004100 */
[----:B------:R-:W-:Y:S02]  /*79f0*/  HADD2.F32 R60, -RZ, R46.H1_H1 ;  /* 0x3000002eff3c7230 */ /* 0x000fe40000004100 */
[----:B-1----:R-:W-:-:S02]  /*7a00*/  HADD2.F32 R50, -RZ, R8.H0_H0 ;  /* 0x20000008ff327230 */ /* 0x002fc40000004100 */
[----:B------:R-:W-:Y:S02]  /*7a10*/  HADD2.F32 R52, -RZ, R8.H1_H1 ;  /* 0x30000008ff347230 */ /* 0x000fe40000004100 */
[--C-:B------:R-:W-:Y:S01]  /*7a20*/  HADD2.F32 R51, -RZ, R9.reuse.H1_H1 ;  /* 0x30000009ff337230 */ /* 0x100fe20000004100 */
[----:B------:R-:W-:Y:S01]  /*7a30*/  FMUL.FTZ R58, R50, R49 ;  /* 0x00000031323a7220 */ /* 0x000fe20000410000 */
[----:B------:R-:W-:Y:S02]  /*7a40*/  HADD2.F32 R8, -RZ, R9.H0_H0 ;  /* 0x20000009ff087230 */ /* 0x000fe40000004100 */
[--C-:B------:R-:W-:Y:S01]  /*7a50*/  HADD2.F32 R9, -RZ, R10.reuse.H0_H0 ;  /* 0x2000000aff097230 */ /* 0x100fe20000004100 */
[----:B------:R-:W-:Y:S01]  /*7a60*/  FFMA.FTZ R58, R52, R57, R58 ;  /* 0x00000039343a7223 */ /* 0x000fe2000001003a */
[----:B------:R-:W-:Y:S02]  /*7a70*/  HADD2.F32 R53, -RZ, R10.H1_H1 ;  /* 0x3000000aff357230 */ /* 0x000fe40000004100 */
[----:B------:R-:W-:-:S02]  /*7a80*/  HADD2.F32 R10, -RZ, R11.H0_H0 ;  /* 0x2000000bff0a7230 */ /* 0x000fc40000004100 */
[----:B------:R-:W-:Y:S01]  /*7a90*/  HADD2.F32 R56, -RZ, R11.H1_H1 ;  /* 0x3000000bff387230 */ /* 0x000fe20000004100 */
[----:B------:R-:W-:Y:S01]  /*7aa0*/  FMUL.FTZ R11, R52, R49 ;  /* 0x00000031340b7220 */ /* 0x000fe20000410000 */
[----:B------:R-:W-:Y:S01]  /*7ab0*/  HADD2.F32 R52, -RZ, R44.H1_H1 ;  /* 0x3000002cff347230 */ /* 0x000fe20000004100 */
[CC--:B------:R-:W-:Y:S02]  /*7ac0*/  FMUL.FTZ R49, R51.reuse, R54.reuse ;  /* 0x0000003633317220 */ /* 0x0c0fe40000410000 */
[C---:B------:R-:W-:Y:S02]  /*7ad0*/  FMUL.FTZ R54, R8.reuse, R54 ;  /* 0x0000003608367220 */ /* 0x040fe40000410000 */
[-C--:B------:R-:W-:Y:S01]  /*7ae0*/  FFMA.FTZ R49, R8, R55.reuse, -R49 ;  /* 0x0000003708317223 */ /* 0x080fe20000010831 */
[----:B------:R-:W-:Y:S01]  /*7af0*/  HADD2.F32 R8, -RZ, R45.H1_H1 ;  /* 0x3000002dff087230 */ /* 0x000fe20000004100 */
[----:B------:R-:W-:Y:S01]  /*7b00*/  FFMA.FTZ R54, R51, R55, R54 ;  /* 0x0000003733367223 */ /* 0x000fe20000010036 */
[----:B------:R-:W-:Y:S01]  /*7b10*/  HADD2.F32 R51, -RZ, R43.H1_H1 ;  /* 0x3000002bff337230 */ /* 0x000fe20000004100 */
[----:B------:R-:W-:-:S02]  /*7b20*/  FFMA.FTZ R11, R50, R57, -R11 ;  /* 0x00000039320b7223 */ /* 0x000fc4000001080b */
[-C--:B------:R-:W-:Y:S02]  /*7b30*/  FMUL.FTZ R50, R53, R8.reuse ;  /* 0x0000000835327220 */ /* 0x080fe40000410000 */
[-C--:B------:R-:W-:Y:S02]  /*7b40*/  FMUL.FTZ R55, R56, R51.reuse ;  /* 0x0000003338377220 */ /* 0x080fe40000410000 */
[C---:B------:R-:W-:Y:S02]  /*7b50*/  FMUL.FTZ R8, R9.reuse, R8 ;  /* 0x0000000809087220 */ /* 0x040fe40000410000 */
[C---:B------:R-:W-:Y:S02]  /*7b60*/  FMUL.FTZ R51, R10.reuse, R51 ;  /* 0x000000330a337220 */ /* 0x040fe40000410000 */
[----:B------:R-:W-:Y:S02]  /*7b70*/  FFMA.FTZ R55, R10, R52, -R55 ;  /* 0x000000340a377223 */ /* 0x000fe40000010837 */
[-C--:B------:R-:W-:Y:S01]  /*7b80*/  FFMA.FTZ R50, R9, R60.reuse, -R50 ;  /* 0x0000003c09327223 */ /* 0x080fe20000010832 */
[----:B------:R-:W-:Y:S01]  /*7b90*/  F2FP.PACK_AB R9, R54, R49 ;  /* 0x000000313609723e */ /* 0x000fe200000000ff */
[----:B------:R-:W-:Y:S01]  /*7ba0*/  FFMA.FTZ R53, R53, R60, R8 ;  /* 0x0000003c35357223 */ /* 0x000fe20000010008 */
[----:B------:R-:W-:Y:S01]  /*7bb0*/  F2FP.PACK_AB R8, R58, R11 ;  /* 0x0000000b3a08723e */ /* 0x000fe200000000ff */
[----:B------:R-:W-:-:S03]  /*7bc0*/  FFMA.FTZ R52, R56, R52, R51 ;  /* 0x0000003438347223 */ /* 0x000fc60000010033 */
[----:B------:R-:W-:Y:S02]  /*7bd0*/  F2FP.PACK_AB R10, R53, R50 ;  /* 0x00000032350a723e */ /* 0x000fe400000000ff */
[----:B------:R-:W-:-:S05]  /*7be0*/  F2FP.PACK_AB R11, R52, R55 ;  /* 0x00000037340b723e */ /* 0x000fca00000000ff */
[----:B------:R1:W-:Y:S02]  /*7bf0*/  STS.128 [R26], R8 ;  /* 0x000000081a007388 */ /* 0x0003e40000000c00 */
.L_x_96:
[----:B------:R-:W-:Y:S05]  /*7c00*/  BSYNC B0 ;  /* 0x0000000000007941 */ /* 0x000fea0003800000 */
.L_x_95:
[----:B-1----:R-:W-:Y:S01]  /*7c10*/  IADD3 R8, R25, 0x10, RZ ;  /* 0x0000001019087810 */ /* 0x002fe20007ffe0ff */
[----:B------:R-:W-:Y:S03]  /*7c20*/  BSSY B0, `(.L_x_97) ;  /* 0x0000029000007945 */ /* 0x000fe60003800000 */
[----:B------:R-:W-:-:S13]  /*7c30*/  ISETP.GE.AND P0, PT, R8, c[0x0][0x27c], PT ;  /* 0x00009f0008007a0c */ /* 0x000fda0003f06270 */
        /* <DEDUP_REMOVED lines=39> */
.L_x_98:
[----:B------:R-:W-:Y:S05]  /*7eb0*/  BSYNC B0 ;  /* 0x0000000000007941 */ /* 0x000fea0003800000 */
.L_x_97:
[----:B-1----:R-:W-:Y:S01]  /*7ec0*/  IADD3 R8, R25, 0x20, RZ ;  /* 0x0000002019087810 */ /* 0x002fe20007ffe0ff */
[----:B------:R-:W-:Y:S03]  /*7ed0*/  BSSY B0, `(.L_x_99) ;  /* 0x0000029000007945 */ /* 0x000fe60003800000 */
[----:B------:R-:W-:-:S13]  /*7ee0*/  ISETP.GE.AND P0, PT, R8, c[0x0][0x27c], PT ;  /* 0x00009f0008007a0c */ /* 0x000fda0003f06270 */
[----:B------:R-:W-:Y:S05]  /*7ef0*/  @P0 BRA `(.L_x_100) ;  /* 0x0000026000000947 */ /* 0x000fea0003800000 */
[----:B------:R-:W1:Y:S01]  /*7f00*/  LDS.128 R8, [R26+0x4000] ;  /* 0x004000001a087984 */ /* 0x000e620000000c00 */
        /* <DEDUP_REMOVED lines=36> */
[----:B------:R1:W-:Y:S02]  /*8150*/  STS.128 [R26+0x4000], R8 ;  /* 0x004000081a007388 */ /* 0x0003e40000000c00 */
.L_x_100:
[----:B------:R-:W-:Y:S05]  /*8160*/  BSYNC B0 ;  /* 0x0000000000007941 */ /* 0x000fea0003800000 */
.L_x_99:
[----:B-1----:R-:W-:Y:S01]  /*8170*/  IADD3 R8, R25, 0x30, RZ ;  /* 0x0000003019087810 */ /* 0x002fe20007ffe0ff */
[----:B------:R-:W-:Y:S03]  /*8180*/  BSSY B0, `(.L_x_101) ;  /* 0x0000029000007945 */ /* 0x000fe60003800000 */
[----:B------:R-:W-:-:S13]  /*8190*/  ISETP.GE.AND P0, PT, R8, c[0x0][0x27c], PT ;  /* 0x00009f0008007a0c */ /* 0x000fda0003f06270 */
[----:B------:R-:W-:Y:S05]  /*81a0*/  @P0 BRA `(.L_x_102) ;  /* 0x0000026000000947 */ /* 0x000fea0003800000 */
[----:B------:R-:W1:Y:S01]  /*81b0*/  LDS.128 R8, [R12+0x4000] ;  /* 0x004000000c087984 */ /* 0x000e620000000c00 */
[--C-:B------:R-:W-:Y:S02]  /*81c0*/  HADD2.F32 R49, -RZ, R34.reuse.H0_H0 ;  /* 0x20000022ff317230 */ /* 0x100fe40000004100 */
        /* <DEDUP_REMOVED lines=21> */
[----:B------:R-:W-:Y:S01]  /*8320*/  HADD2.F32 R51, -RZ, R32.H0_H0 ;  /* 0x20000020ff337230 */ /* 0x000fe20000004100 */
        /* <DEDUP_REMOVED lines=14> */
.L_x_102:
[----:B------:R-:W-:Y:S05]  /*8410*/  BSYNC B0 ;  /* 0x0000000000007941 */ /* 0x000fea0003800000 */
.L_x_101:
[----:B-1----:R-:W-:Y:S01]  /*8420*/  IADD3 R8, R25, 0x40, RZ ;  /* 0x0000004019087810 */ /* 0x002fe20007ffe0ff */
[----:B------:R-:W-:Y:S03]  /*8430*/  BSSY B0, `(.L_x_103) ;  /* 0x0000029000007945 */ /* 0x000fe60003800000 */
[----:B------:R-:W-:-:S13]  /*8440*/  ISETP.GE.AND P0, PT, R8, c[0x0][0x27c], PT ;  /* 0x00009f0008007a0c */ /* 0x000fda0003f06270 */
[----:B------:R-:W-:Y:S05]  /*8450*/  @P0 BRA `(.L_x_104) ;  /* 0x0000026000000947 */ /* 0x000fea0003800000 */
[----:B------:R-:W1:Y:S01]  /*8460*/  LDS.128 R8, [R26+0x8000] ;  /* 0x008000001a087984 */ /* 0x000e620000000c00 */
[----:B------:R-:W-:Y:S02]  /*8470*/  HADD2.F32 R49, -RZ, R30.H1_H1 ;  /* 0x3000001eff317230 */ /* 0x000fe40000004100 */
[----:B------:R-:W-:Y:S02]  /*8480*/  HADD2.F32 R54, -RZ, R29.H1_H1 ;  /* 0x3000001dff367230 */ /* 0x000fe40000004100 */
[----:B------:R-:W-:Y:S02]  /*8490*/  HADD2.F32 R55, -RZ, R27.H1_H1 ;  /* 0x3000001bff377230 */ /* 0x000fe40000004100 */
[--C-:B------:R-:W-:Y:S02]  /*84a0*/  HADD2.F32 R57, -RZ, R28.reuse.H1_H1 ;  /* 0x3000001cff397230 */ /* 0x100fe40000004100 */
[----:B------:R-:W-:Y:S02]  /*84b0*/  HADD2.F32 R60, -RZ, R28.H0_H0 ;  /* 0x2000001cff3c7230 */ /* 0x000fe40000004100 */
        /* <DEDUP_REMOVED lines=11> */
[----:B------:R-:W-:Y:S01]  /*8570*/  HADD2.F32 R52, -RZ, R27.H0_H0 ;  /* 0x2000001bff347230 */ /* 0x000fe20000004100 */
[CC--:B------:R-:W-:Y:S02]  /*8580*/  FMUL.FTZ R49, R51.reuse, R54.reuse ;  /* 0x0000003633317220 */ /* 0x0c0fe40000410000 */
[C---:B------:R-:W-:Y:S02]  /*8590*/  FMUL.FTZ R54, R8.reuse, R54 ;  /* 0x0000003608367220 */ /* 0x040fe40000410000 */
[-C--:B------:R-:W-:Y:S01]  /*85a0*/  FFMA.FTZ R49, R8, R55.reuse, -R49 ;  /* 0x0000003708317223 */ /* 0x080fe20000010831 */
[----:B------:R-:W-:Y:S01]  /*85b0*/  HADD2.F32 R8, -RZ, R30.H0_H0 ;  /* 0x2000001eff087230 */ /* 0x000fe20000004100 */
        /* <DEDUP_REMOVED lines=16> */
.L_x_104:
[----:B------:R-:W-:Y:S05]  /*86c0*/  BSYNC B0 ;  /* 0x0000000000007941 */ /* 0x000fea0003800000 */
.L_x_103:
[----:B-1----:R-:W-:-:S04]  /*86d0*/  IADD3 R8, R25, 0x50, RZ ;  /* 0x0000005019087810 */ /* 0x002fc80007ffe0ff */
        /* <DEDUP_REMOVED lines=40> */
.L_x_94:
[----:B------:R-:W-:Y:S05]  /*8960*/  BSYNC B1 ;  /* 0x0000000000017941 */ /* 0x000fea0003800000 */
.L_x_93:
[----:B------:R-:W-:-:S04]  /*8970*/  IADD3 R23, R23, 0x40, RZ ;  /* 0x0000004017177810 */ /* 0x000fc80007ffe0ff */
[----:B------:R-:W-:-:S13]  /*8980*/  ISETP.GE.AND P0, PT, R23, R48, PT ;  /* 0x000000301700720c */ /* 0x000fda0003f06270 */
[----:B------:R-:W-:Y:S05]  /*8990*/  @P0 BRA `(.L_x_105) ;  /* 0x00003f9000000947 */ /* 0x000fea0003800000 */
[----:B------:R-:W-:Y:S01]  /*89a0*/  ISETP.GE.AND P0, PT, R25, c[0x0][0x27c], PT ;  /* 0x00009f0019007a0c */ /* 0x000fe20003f06270 */
[----:B------:R-:W-:-:S12]  /*89b0*/  BSSY B0, `(.L_x_106) ;  /* 0x0000028000007945 */ /* 0x000fd80003800000 */
[----:B------:R-:W-:Y:S05]  /*89c0*/  @P0 BRA `(.L_x_107) ;  /* 0x0000026000000947 */ /* 0x000fea0003800000 */
[----:B-1----:R-:W1:Y:S01]  /*89d0*/  LDS.128 R8, [R26+0x2000] ;  /* 0x002000001a087984 */ /* 0x002e620000000c00 */
[----:B------:R-:W-:Y:S02]  /*89e0*/  HADD2.F32 R23, -RZ, R46.H0_H0 ;  /* 0x2000002eff177230 */ /* 0x000fe40000004100 */
[----:B------:R-:W-:Y:S02]  /*89f0*/  HADD2.F32 R52, -RZ, R44.H0_H0 ;  /* 0x2000002cff347230 */ /* 0x000fe40000004100 */
[----:B------:R-:W-:Y:S02]  /*8a00*/  HADD2.F32 R54, -RZ, R45.H0_H0 ;  /* 0x2000002dff367230 */ /* 0x000fe40000004100 */
[----:B------:R-:W-:Y:S02]  /*8a10*/  HADD2.F32 R47, -RZ, R47.H0_H0 ;  /* 0x2000002fff2f7230 */ /* 0x000fe40000004100 */
[----:B------:R-:W-:Y:S02]  /*8a20*/  HADD2.F32 R46, -RZ, R46.H1_H1 ;  /* 0x3000002eff2e7230 */ /* 0x000fe40000004100 */
[----:B------:R-:W-:-:S02]  /*8a30*/  HADD2.F32 R44, -RZ, R44.H1_H1 ;  /* 0x3000002cff2c7230 */ /* 0x000fc40000004100 */
[--C-:B-1----:R-:W-:Y:S02]  /*8a40*/  HADD2.F32 R48, -RZ, R8.reuse.H0_H0 ;  /* 0x20000008ff307230 */ /* 0x102fe40000004100 */
[----:B------:R-:W-:Y:S02]  /*8a50*/  HADD2.F32 R50, -RZ, R8.H1_H1 ;  /* 0x30000008ff327230 */ /* 0x000fe40000004100 */
[--C-:B------:R-:W-:Y:S01]  /*8a60*/  HADD2.F32 R49, -RZ, R9.reuse.H1_H1 ;  /* 0x30000009ff317230 */ /* 0x100fe20000004100 */
[C---:B------:R-:W-:Y:S01]  /*8a70*/  FMUL.FTZ R55, R23.reuse, R48 ;  /* 0x0000003017377220 */ /* 0x040fe20000410000 */
[----:B------:R-:W-:Y:S01]  /*8a80*/  HADD2.F32 R8, -RZ, R9.H0_H0 ;  /* 0x20000009ff087230 */ /* 0x000fe20000004100 */
[----:B------:R-:W-:Y:S01]  /*8a90*/  FMUL.FTZ R53, R23, R50 ;  /* 0x0000003217357220 */ /* 0x000fe20000410000 */
[--C-:B------:R-:W-:Y:S01]  /*8aa0*/  HADD2.F32 R9, -RZ, R10.reuse.H0_H0 ;  /* 0x2000000aff097230 */ /* 0x100fe20000004100 */
[CC--:B------:R-:W-:Y:S01]  /*8ab0*/  FMUL.FTZ R23, R52.reuse, R49.reuse ;  /* 0x0000003134177220 */ /* 0x0c0fe20000410000 */
[----:B------:R-:W-:Y:S01]  /*8ac0*/  HADD2.F32 R51, -RZ, R10.H1_H1 ;  /* 0x3000000aff337230 */ /* 0x000fe20000004100 */
[-C--:B------:R-:W-:Y:S01]  /*8ad0*/  FMUL.FTZ R52, R52, R8.reuse ;  /* 0x0000000834347220 */ /* 0x080fe20000410000 */
[----:B------:R-:W-:Y:S01]  /*8ae0*/  HADD2.F32 R10, -RZ, R11.H0_H0 ;  /* 0x2000000bff0a7230 */ /* 0x000fe20000004100 */
[C---:B------:R-:W-:Y:S01]  /*8af0*/  FFMA.FTZ R23, R54.reuse, R8, -R23 ;  /* 0x0000000836177223 */ /* 0x040fe20000010817 */
[----:B------:R-:W-:Y:S01]  /*8b00*/  HADD2.F32 R8, -RZ, R45.H1_H1 ;  /* 0x3000002dff087230 */ /* 0x000fe20000004100 */
[C---:B------:R-:W-:Y:S01]  /*8b10*/  FFMA.FTZ R53, R47.reuse, R48, -R53 ;  /* 0x000000302f357223 */ /* 0x040fe20000010835 */
[----:B------:R-:W-:Y:S01]  /*8b20*/  HADD2.F32 R11, -RZ, R11.H1_H1 ;  /* 0x3000000bff0b7230 */ /* 0x000fe20000004100 */
[----:B------:R-:W-:Y:S01]  /*8b30*/  FFMA.FTZ R50, R47, R50, R55 ;  /* 0x000000322f327223 */ /* 0x000fe20000010037 */
[----:B------:R-:W-:Y:S01]  /*8b40*/  HADD2.F32 R45, -RZ, R43.H1_H1 ;  /* 0x3000002bff2d7230 */ /* 0x000fe20000004100 */
[----:B------:R-:W-:-:S02]  /*8b50*/  FFMA.FTZ R52, R54, R49, R52 ;  /* 0x0000003136347223 */ /* 0x000fc40000010034 */
[C---:B------:R-:W-:Y:S02]  /*8b60*/  FMUL.FTZ R47, R8.reuse, R51 ;  /* 0x00000033082f7220 */ /* 0x040fe40000410000 */
[C---:B------:R-:W-:Y:S02]  /*8b70*/  FMUL.FTZ R49, R45.reuse, R11 ;  /* 0x0000000b2d317220 */ /* 0x040fe40000410000 */
[-C--:B------:R-:W-:Y:S02]  /*8b80*/  FMUL.FTZ R8, R8, R9.reuse ;  /* 0x0000000908087220 */ /* 0x080fe40000410000 */
[-C--:B------:R-:W-:Y:S02]  /*8b90*/  FMUL.FTZ R45, R45, R10.reuse ;  /* 0x0000000a2d2d7220 */ /* 0x080fe40000410000 */
[----:B------:R-:W-:Y:S01]  /*8ba0*/  FFMA.FTZ R47, R46, R9, -R47 ;  /* 0x000000092e2f7223 */ /* 0x000fe2000001082f */
[----:B------:R-:W-:Y:S01]  /*8bb0*/  F2FP.PACK_AB R9, R52, R23 ;  /* 0x000000173409723e */ /* 0x000fe200000000ff */
[----:B------:R-:W-:-:S02]  /*8bc0*/  FFMA.FTZ R49, R44, R10, -R49 ;  /* 0x0000000a2c317223 */ /* 0x000fc40000010831 */
[----:B------:R-:W-:Y:S01]  /*8bd0*/  FFMA.FTZ R46, R46, R51, R8 ;  /* 0x000000332e2e7223 */ /* 0x000fe20000010008 */
[----:B------:R-:W-:Y:S01]  /*8be0*/  F2FP.PACK_AB R8, R50, R53 ;  /* 0x000000353208723e */ /* 0x000fe200000000ff */
[----:B------:R-:W-:-:S03]  /*8bf0*/  FFMA.FTZ R44, R44, R11, R45 ;  /* 0x0000000b2c2c7223 */ /* 0x000fc6000001002d */
[----:B------:R-:W-:Y:S02]  /*8c00*/  F2FP.PACK_AB R10, R46, R47 ;  /* 0x0000002f2e0a723e */ /* 0x000fe400000000ff */
[----:B------:R-:W-:-:S05]  /*8c10*/  F2FP.PACK_AB R11, R44, R49 ;  /* 0x000000312c0b723e */ /* 0x000fca00000000ff */
[----:B------:R1:W-:Y:S02]  /*8c20*/  STS.128 [R26+0x2000], R8 ;  /* 0x002000081a007388 */ /* 0x0003e40000000c00 */
.L_x_107:
[----:B------:R-:W-:Y:S05]  /*8c30*/  BSYNC B0 ;  /* 0x0000000000007941 */ /* 0x000fea0003800000 */
.L_x_106:
        /* <DEDUP_REMOVED lines=42> */
.L_x_109:
[----:B------:R-:W-:Y:S05]  /*8ee0*/  BSYNC B0 ;  /* 0x0000000000007941 */ /* 0x000fea0003800000 */
.L_x_108:
        /* <DEDUP_REMOVED lines=42> */
.L_x_111:
[----:B------:R-:W-:Y:S05]  /*9190*/  BSYNC B0 ;  /* 0x0000000000007941 */ /* 0x000fea0003800000 */
.L_x_110:
        /* <DEDUP_REMOVED lines=9> */
[----:B------:R-:W-:Y:S02]  /*9230*/  HADD2.F32 R32, -RZ, R32.H0_H0 ;  /* 0x20000020ff207230 */ /* 0x000fe40000004100 */
[----:B------:R-:W-:-:S02]  /*9240*/  HADD2.F32 R34, -RZ, R34.H1_H1 ;  /* 0x30000022ff227230 */ /* 0x000fc40000004100 */
[----:B------:R-:W-:Y:S02]  /*9250*/  HADD2.F32 R31, -RZ, R31.H1_H1 ;  /* 0x3000001fff1f7230 */ /* 0x000fe40000004100 */
[--C-:B-1----:R-:W-:Y:S02]  /*9260*/  HADD2.F32 R36, -RZ, R8.reuse.H0_H0 ;  /* 0x20000008ff247230 */ /* 0x102fe40000004100 */
[----:B------:R-:W-:Y:S02]  /*9270*/  HADD2.F32 R38, -RZ, R8.H1_H1 ;  /* 0x30000008ff267230 */ /* 0x000fe40000004100 */
[--C-:B------:R-:W-:Y:S01]  /*9280*/  HADD2.F32 R37, -RZ, R9.reuse.H1_H1 ;  /* 0x30000009ff257230 */ /* 0x100fe20000004100 */
[C---:B------:R-:W-:Y:S01]  /*9290*/  FMUL.FTZ R43, R23.reuse, R36 ;  /* 0x00000024172b7220 */ /* 0x040fe20000410000 */
[----:B------:R-:W-:Y:S01]  /*92a0*/  HADD2.F32 R8, -RZ, R9.H0_H0 ;  /* 0x20000009ff087230 */ /* 0x000fe20000004100 */
[----:B------:R-:W-:Y:S01]  /*92b0*/  FMUL.FTZ R41, R23, R38 ;  /* 0x0000002617297220 */ /* 0x000fe20000410000 */
[--C-:B------:R-:W-:Y:S01]  /*92c0*/  HADD2.F32 R9, -RZ, R10.reuse.H0_H0 ;  /* 0x2000000aff097230 */ /* 0x100fe20000004100 */
[C---:B------:R-:W-:Y:S01]  /*92d0*/  FMUL.FTZ R23, R40.reuse, R37 ;  /* 0x0000002528177220 */ /* 0x040fe20000410000 */
[----:B------:R-:W-:Y:S01]  /*92e0*/  HADD2.F32 R39, -RZ, R10.H1_H1 ;  /* 0x3000000aff277230 */ /* 0x000fe20000004100 */
[-C--:B------:R-:W-:Y:S01]  /*92f0*/  FMUL.FTZ R40, R40, R8.reuse ;  /* 0x0000000828287220 */ /* 0x080fe20000410000 */
[----:B------:R-:W-:Y:S01]  /*9300*/  HADD2.F32 R10, -RZ, R11.H0_H0 ;  /* 0x2000000bff0a7230 */ /* 0x000fe20000004100 */
[----:B------:R-:W-:Y:S01]  /*9310*/  FFMA.FTZ R23, R42, R8, -R23 ;  /* 0x000000082a177223 */ /* 0x000fe20000010817 */
[----:B------:R-:W-:Y:S01]  /*9320*/  HADD2.F32 R8, -RZ, R33.H1_H1 ;  /* 0x30000021ff087230 */ /* 0x000fe20000004100 */
[C---:B------:R-:W-:Y:S01]  /*9330*/  FFMA.FTZ R41, R35.reuse, R36, -R41 ;  /* 0x0000002423297223 */ /* 0x040fe20000010829 */
[----:B------:R-:W-:Y:S01]  /*9340*/  HADD2.F32 R11, -RZ, R11.H1_H1 ;  /* 0x3000000bff0b7230 */ /* 0x000fe20000004100 */
[----:B------:R-:W-:-:S02]  /*9350*/  FFMA.FTZ R38, R35, R38, R43 ;  /* 0x0000002623267223 */ /* 0x000fc4000001002b */
[C---:B------:R-:W-:Y:S02]  /*9360*/  FMUL.FTZ R33, R8.reuse, R39 ;  /* 0x0000002708217220 */ /* 0x040fe40000410000 */
[----:B------:R-:W-:Y:S02]  /*9370*/  FMUL.FTZ R35, R8, R9 ;  /* 0x0000000908237220 */ /* 0x000fe40000410000 */
[C---:B------:R-:W-:Y:S02]  /*9380*/  FMUL.FTZ R8, R32.reuse, R11 ;  /* 0x0000000b20087220 */ /* 0x040fe40000410000 */
[----:B------:R-:W-:Y:S02]  /*9390*/  FMUL.FTZ R32, R32, R10 ;  /* 0x0000000a20207220 */ /* 0x000fe40000410000 */
[C---:B------:R-:W-:Y:S02]  /*93a0*/  FFMA.FTZ R33, R34.reuse, R9, -R33 ;  /* 0x0000000922217223 */ /* 0x040fe40000010821 */
[----:B------:R-:W-:-:S02]  /*93b0*/  FFMA.FTZ R34, R34, R39, R35 ;  /* 0x0000002722227223 */ /* 0x000fc40000010023 */
[----:B------:R-:W-:Y:S02]  /*93c0*/  FFMA.FTZ R40, R42, R37, R40 ;  /* 0x000000252a287223 */ /* 0x000fe40000010028 */
[C---:B------:R-:W-:Y:S01]  /*93d0*/  FFMA.FTZ R35, R31.reuse, R10, -R8 ;  /* 0x0000000a1f237223 */ /* 0x040fe20000010808 */
[----:B------:R-:W-:Y:S01]  /*93e0*/  F2FP.PACK_AB R8, R38, R41 ;  /* 0x000000292608723e */ /* 0x000fe200000000ff */
[----:B------:R-:W-:Y:S01]  /*93f0*/  FFMA.FTZ R32, R31, R11, R32 ;  /* 0x0000000b1f207223 */ /* 0x000fe20000010020 */
[----:B------:R-:W-:Y:S02]  /*9400*/  F2FP.PACK_AB R9, R40, R23 ;  /* 0x000000172809723e */ /* 0x000fe400000000ff */
[----:B------:R-:W-:Y:S02]  /*9410*/  F2FP.PACK_AB R10, R34, R33 ;  /* 0x00000021220a723e */ /* 0x000fe400000000ff */
[----:B------:R-:W-:-:S05]  /*9420*/  F2FP.PACK_AB R11, R32, R35 ;  /* 0x00000023200b723e */ /* 0x000fca00000000ff */
[----:B------:R1:W-:Y:S02]  /*9430*/  STS.128 [R12+0x6000], R8 ;  /* 0x006000080c007388 */ /* 0x0003e40000000c00 */
.L_x_113:
[----:B------:R-:W-:Y:S05]  /*9440*/  BSYNC B0 ;  /* 0x0000000000007941 */ /* 0x000fea0003800000 */
.L_x_112:
        /* <DEDUP_REMOVED lines=8> */
[----:B------:R-:W-:Y:S02]  /*94d0*/  HADD2.F32 R37, -RZ, R28.H1_H1 ;  /* 0x3000001cff257230 */ /* 0x000fe40000004100 */
[----:B------:R-:W-:Y:S02]  /*94e0*/  HADD2.F32 R30, -RZ, R30.H0_H0 ;  /* 0x2000001eff1e7230 */ /* 0x000fe40000004100 */
[----:B------:R-:W-:-:S02]  /*94f0*/  HADD2.F32 R29, -RZ, R29.H0_H0 ;  /* 0x2000001dff1d7230 */ /* 0x000fc40000004100 */
[----:B------:R-:W-:Y:S02]  /*9500*/  HADD2.F32 R28, -RZ, R28.H0_H0 ;  /* 0x2000001cff1c7230 */ /* 0x000fe40000004100 */
[----:B------:R-:W-:Y:S02]  /*9510*/  HADD2.F32 R27, -RZ, R27.H0_H0 ;  /* 0x2000001bff1b7230 */ /* 0x000fe40000004100 */
        /* <DEDUP_REMOVED lines=10> */
[--C-:B------:R-:W-:Y:S01]  /*95c0*/  HADD2.F32 R10, -RZ, R11.reuse.H0_H0 ;  /* 0x2000000bff0a7230 */ /* 0x100fe20000004100 */
[C---:B------:R-:W-:Y:S01]  /*95d0*/  FFMA.FTZ R23, R38.reuse, R8, -R23 ;  /* 0x0000000826177223 */ /* 0x040fe20000010817 */
[----:B------:R-:W-:Y:S01]  /*95e0*/  HADD2.F32 R11, -RZ, R11.H1_H1 ;  /* 0x3000000bff0b7230 */ /* 0x000fe20000004100 */
[----:B------:R-:W-:-:S02]  /*95f0*/  FFMA.FTZ R38, R38, R31, R35 ;  /* 0x0000001f26267223 */ /* 0x000fc40000010023 */
[----:B------:R-:W-:Y:S02]  /*9600*/  FFMA.FTZ R36, R37, R32, -R36 ;  /* 0x0000002025247223 */ /* 0x000fe40000010824 */
[C---:B------:R-:W-:Y:S02]  /*9610*/  FMUL.FTZ R8, R30.reuse, R33 ;  /* 0x000000211e087220 */ /* 0x040fe40000410000 */
[----:B------:R-:W-:Y:S02]  /*9620*/  FMUL.FTZ R31, R30, R9 ;  /* 0x000000091e1f7220 */ /* 0x000fe40000410000 */
[C---:B------:R-:W-:Y:S02]  /*9630*/  FMUL.FTZ R30, R29.reuse, R11 ;  /* 0x0000000b1d1e7220 */ /* 0x040fe40000410000 */
[----:B------:R-:W-:Y:S02]  /*9640*/  FMUL.FTZ R32, R29, R10 ;  /* 0x0000000a1d207220 */ /* 0x000fe40000410000 */
[----:B------:R-:W-:Y:S01]  /*9650*/  FFMA.FTZ R29, R28, R9, -R8 ;  /* 0x000000091c1d7223 */ /* 0x000fe20000010808 */
[----:B------:R-:W-:Y:S01]  /*9660*/  F2FP.PACK_AB R9, R38, R23 ;  /* 0x000000172609723e */ /* 0x000fe200000000ff */
[----:B------:R-:W-:-:S02]  /*9670*/  FFMA.FTZ R39, R37, R34, R39 ;  /* 0x0000002225277223 */ /* 0x000fc40000010027 */
[----:B------:R-:W-:Y:S02]  /*9680*/  FFMA.FTZ R28, R28, R33, R31 ;  /* 0x000000211c1c7223 */ /* 0x000fe4000001001f */
[----:B------:R-:W-:Y:S01]  /*9690*/  FFMA.FTZ R30, R27, R10, -R30 ;  /* 0x0000000a1b1e7223 */ /* 0x000fe2000001081e */
[----:B------:R-:W-:Y:S01]  /*96a0*/  F2FP.PACK_AB R8, R39, R36 ;  /* 0x000000242708723e */ /* 0x000fe200000000ff */
[----:B------:R-:W-:Y:S01]  /*96b0*/  FFMA.FTZ R11, R27, R11, R32 ;  /* 0x0000000b1b0b7223 */ /* 0x000fe20000010020 */
[----:B------:R-:W-:-:S04]  /*96c0*/  F2FP.PACK_AB R10, R28, R29 ;  /* 0x0000001d1c0a723e */ /* 0x000fc800000000ff */
[----:B------:R-:W-:-:S05]  /*96d0*/  F2FP.PACK_AB R11, R11, R30 ;  /* 0x0000001e0b0b723e */ /* 0x000fca00000000ff */
[----:B------:R1:W-:Y:S02]  /*96e0*/  STS.128 [R26+0xa000], R8 ;  /* 0x00a000081a007388 */ /* 0x0003e40000000c00 */
.L_x_115:
[----:B------:R-:W-:Y:S05]  /*96f0*/  BSYNC B0 ;  /* 0x0000000000007941 */ /* 0x000fea0003800000 */
.L_x_114:
[----:B------:R-:W-:-:S04]  /*9700*/  IADD3 R25, R25, 0x50, RZ ;  /* 0x0000005019197810 */ /* 0x000fc80007ffe0ff */
[----:B------:R-:W-:-:S13]  /*9710*/  ISETP.GE.AND P0, PT, R25, c[0x0][0x27c], PT ;  /* 0x00009f0019007a0c */ /* 0x000fda0003f06270 */
[----:B------:R-:W-:Y:S05]  /*9720*/  @P0 BRA `(.L_x_105) ;  /* 0x0000320000000947 */ /* 0x000fea0003800000 */
[----:B-1----:R-:W1:Y:S01]  /*9730*/  LDS.128 R8, [R12+0xa000] ;  /* 0x00a000000c087984 */ /* 0x002e620000000c00 */
        /* <DEDUP_REMOVED lines=36> */
[----:B------:R1:W-:Y:S01]  /*9980*/  STS.128 [R12+0xa000], R8 ;  /* 0x00a000080c007388 */ /* 0x0003e20000000c00 */
[----:B------:R-:W-:Y:S05]  /*9990*/  BRA `(.L_x_105) ;  /* 0x00002f9000007947 */ /* 0x000fea0003800000 */
.L_x_90:
        /* <DEDUP_REMOVED lines=17> */
[----:B------:R-:W-:Y:S01]  /*9ab0*/  IADD3 R9, R32, 0x40, RZ ;  /* 0x0000004020097810 */ /* 0x000fe20007ffe0ff */
[----:B------:R-:W-:Y:S01]  /*9ac0*/  CS2R R36, SRZ ;  /* 0x0000000000247805 */ /* 0x000fe2000001ff00 */
[----:B------:R-:W-:-:S02]  /*9ad0*/  ISETP.GE.AND P1, PT, R8, c[0x0][0x27c], PT ;  /* 0x00009f0008007a0c */ /* 0x000fc40003f26270 */
[----:B------:R-:W-:Y:S02]  /*9ae0*/  ISETP.GE.AND P0, PT, R9, c[0x0][0x27c], PT ;  /* 0x00009f0009007a0c */ /* 0x000fe40003f06270 */
[----:B------:R-:W-:-:S09]  /*9af0*/  ISETP.GE.AND P2, PT, R32, c[0x0][0x27c], PT ;  /* 0x00009f0020007a0c */ /* 0x000fd20003f46270 */
[----:B------:R-:W-:Y:S02]  /*9b00*/  @!P1 SHF.R.S32.HI R25, RZ, 0x1f, R8 ;  /* 0x0000001fff199819 */ /* 0x000fe40000011408 */
[----:B------:R-:W-:Y:S02]  /*9b10*/  @!P0 SHF.R.S32.HI R24, RZ, 0x1f, R9 ;  /* 0x0000001fff188819 */ /* 0x000fe40000011409 */
[----:B------:R-:W-:Y:S01]  /*9b20*/  @!P1 LEA.HI R25, R25, R8, RZ, 0x3 ;  /* 0x0000000819199211 */ /* 0x000fe200078f18ff */
[--C-:B------:R-:W-:Y:S01]  /*9b30*/  @!P2 IMAD.WIDE R26, R32, 0x2, R40.reuse ;  /* 0x00000002201aa825 */ /* 0x100fe200078e0228 */
[----:B------:R-:W-:Y:S02]  /*9b40*/  @!P0 LEA.HI R24, R24, R9, RZ, 0x3 ;  /* 0x0000000918188211 */ /* 0x000fe400078f18ff */
[----:B------:R-:W-:Y:S02]  /*9b50*/  @!P1 LOP3.LUT R25, R25, 0xfffffff8, RZ, 0xc0, !PT ;  /* 0xfffffff819199812 */ /* 0x000fe400078ec0ff */
[----:B------:R-:W-:Y:S01]  /*9b60*/  @!P0 LOP3.LUT R24, R24, 0xfffffff8, RZ, 0xc0, !PT ;  /* 0xfffffff818188812 */ /* 0x000fe200078ec0ff */
[----:B------:R1:W5:Y:S01]  /*9b70*/  @!P2 LD.E.128 R36, [R26.64] ;  /* 0x000000061a24a980 */ /* 0x000362000c101d00 */
[----:B------:R-:W-:Y:S01]  /*9b80*/  CS2R R14, SRZ ;  /* 0x00000000000e7805 */ /* 0x000fe2000001ff00 */
[C-C-:B------:R-:W-:Y:S01]  /*9b90*/  @!P1 IMAD.WIDE R42, R25.reuse, 0x2, R40.reuse ;  /* 0x00000002192a9825 */ /* 0x140fe200078e0228 */
[----:B------:R-:W-:Y:S01]  /*9ba0*/  CS2R R12, SRZ ;  /* 0x00000000000c7805 */ /* 0x000fe2000001ff00 */
[----:B------:R-:W-:Y:S01]  /*9bb0*/  CS2R R30, SRZ ;  /* 0x00000000001e7805 */ /* 0x000fe2000001ff00 */
[----:B------:R-:W-:Y:S01]  /*9bc0*/  CS2R R28, SRZ ;  /* 0x00000000001c7805 */ /* 0x000fe2000001ff00 */
[C---:B------:R-:W-:Y:S01]  /*9bd0*/  @!P0 IMAD.WIDE R40, R24.reuse, 0x2, R40 ;  /* 0x0000000218288825 */ /* 0x040fe200078e0228 */
[----:B------:R-:W-:Y:S01]  /*9be0*/  CS2R R10, SRZ ;  /* 0x00000000000a7805 */ /* 0x000fe2000001ff00 */
[----:B------:R-:W-:Y:S01]  /*9bf0*/  CS2R R8, SRZ ;  /* 0x0000000000087805 */ /* 0x000fe2000001ff00 */
[----:B------:R-:W-:Y:S01]  /*9c00*/  CS2R R46, SRZ ;  /* 0x00000000002e7805 */ /* 0x000fe2000001ff00 */
[--C-:B------:R-:W-:Y:S01]  /*9c10*/  @!P1 IMAD.WIDE R50, R25, 0x2, R34.reuse ;  /* 0x0000000219329825 */ /* 0x100fe200078e0222 */
[----:B------:R-:W-:Y:S01]  /*9c20*/  CS2R R44, SRZ ;  /* 0x00000000002c7805 */ /* 0x000fe2000001ff00 */
[----:B------:R2:W5:Y:S02]  /*9c30*/  @!P1 LD.E.128 R28, [R42.64] ;  /* 0x000000062a1c9980 */ /* 0x000564000c101d00 */
[----:B------:R-:W-:-:S02]  /*9c40*/  @!P0 IMAD.WIDE R52, R24, 0x2, R34 ;  /* 0x0000000218348825 */ /* 0x000fc400078e0222 */
[----:B------:R-:W-:Y:S01]  /*9c50*/  CS2R R24, SRZ ;  /* 0x0000000000187805 */ /* 0x000fe2000001ff00 */
[----:B------:R2:W5:Y:S01]  /*9c60*/  @!P1 LD.E.128 R8, [R50.64] ;  /* 0x0000000632089980 */ /* 0x000562000c101d00 */
[----:B------:R-:W-:-:S03]  /*9c70*/  @!P2 IMAD.WIDE R34, R32, 0x2, R34 ;  /* 0x000000022022a825 */ /* 0x000fc600078e0222 */
[----:B------:R2:W5:Y:S01]  /*9c80*/  @!P0 LD.E.128 R44, [R40.64] ;  /* 0x00000006282c8980 */ /* 0x000562000c101d00 */
[----:B-1----:R-:W-:-:S03]  /*9c90*/  CS2R R26, SRZ ;  /* 0x00000000001a7805 */ /* 0x002fc6000001ff00 */
[----:B------:R2:W5:Y:S04]  /*9ca0*/  @!P2 LD.E.128 R12, [R34.64] ;  /* 0x00000006220ca980 */ /* 0x000568000c101d00 */
[----:B------:R2:W5:Y:S02]  /*9cb0*/  @!P0 LD.E.128 R24, [R52.64] ;  /* 0x0000000634188980 */ /* 0x000564000c101d00 */
.L_x_117:
[----:B------:R-:W-:Y:S05]  /*9cc0*/  BSYNC B0 ;  /* 0x0000000000007941 */ /* 0x000fea0003800000 */
.L_x_116:
[----:B--2---:R-:W-:Y:S01]  /*9cd0*/  IMAD R50, R80, -0x80, R71 ;  /* 0xffffff8050327824 */ /* 0x004fe200078e0247 */
[--C-:B-----5:R-:W-:Y:S01]  /*9ce0*/  SHF.R.U64 R68, R36, 0x10, R37.reuse ;  /* 0x0000001024447819 */ /* 0x120fe20000001225 */
[--C-:B------:R-:W-:Y:S01]  /*9cf0*/  IMAD.MOV.U32 R69, RZ, RZ, R37.reuse ;  /* 0x000000ffff457224 */ /* 0x100fe200078e0025 */
[----:B------:R-:W-:Y:S01]  /*9d00*/  SHF.R.U32.HI R66, RZ, 0x10, R37 ;  /* 0x00000010ff427819 */ /* 0x000fe20000011625 */
[----:B------:R-:W-:Y:S01]  /*9d10*/  IMAD.MOV.U32 R48, RZ, RZ, R38 ;  /* 0x000000ffff307224 */ /* 0x000fe200078e0026 */
[----:B------:R-:W-:Y:S01]  /*9d20*/  IMNMX R50, R50, 0x80, PT ;  /* 0x0000008032327817 */ /* 0x000fe20003800200 */
[----:B------:R-:W-:Y:S01]  /*9d30*/  IMAD.MOV.U32 R61, RZ, RZ, R45 ;  /* 0x000000ffff3d7224 */ /* 0x000fe200078e002d */
[----:B------:R-:W-:Y:S01]  /*9d40*/  SHF.R.U64 R65, R38, 0x10, R39 ;  /* 0x0000001026417819 */ /* 0x000fe20000001227 */
[----:B------:R-:W-:Y:S01]  /*9d50*/  IMAD.MOV.U32 R58, RZ, RZ, R46 ;  /* 0x000000ffff3a7224 */ /* 0x000fe200078e002e */
[----:B------:R-:W-:Y:S01]  /*9d60*/  ISETP.GE.AND P0, PT, R23, R50, PT ;  /* 0x000000321700720c */ /* 0x000fe20003f06270 */
[----:B------:R-:W-:Y:S01]  /*9d70*/  IMAD.MOV.U32 R70, RZ, RZ, R36 ;  /* 0x000000ffff467224 */ /* 0x000fe200078e0024 */
[----:B------:R-:W-:Y:S01]  /*9d80*/  SHF.R.U64 R59, R44, 0x10, R45 ;  /* 0x000000102c3b7819 */ /* 0x000fe2000000122d */
[----:B------:R-:W-:Y:S01]  /*9d90*/  IMAD.MOV.U32 R67, RZ, RZ, R39 ;  /* 0x000000ffff437224 */ /* 0x000fe200078e0027 */
[----:B------:R-:W-:Y:S01]  /*9da0*/  SHF.R.U32.HI R57, RZ, 0x10, R45 ;  /* 0x00000010ff397819 */ /* 0x000fe2000001162d */
[----:B------:R-:W-:Y:S01]  /*9db0*/  IMAD.MOV.U32 R64, RZ, RZ, R28 ;  /* 0x000000ffff407224 */ /* 0x000fe200078e001c */
[----:B------:R-:W-:Y:S01]  /*9dc0*/  SHF.R.U64 R56, R46, 0x10, R47 ;  /* 0x000000102e387819 */ /* 0x000fe2000000122f */
[----:B------:R-:W-:Y:S01]  /*9dd0*/  IMAD.MOV.U32 R45, RZ, RZ, R13 ;  /* 0x000000ffff2d7224 */ /* 0x000fe200078e000d */
[----:B------:R-:W-:Y:S01]  /*9de0*/  SHF.R.U32.HI R43, RZ, 0x10, R39 ;  /* 0x00000010ff2b7819 */ /* 0x000fe20000011627 */
[----:B------:R-:W-:Y:S01]  /*9df0*/  IMAD.MOV.U32 R46, RZ, RZ, R14 ;  /* 0x000000ffff2e7224 */ /* 0x000fe200078e000e */
[----:B------:R-:W-:Y:S01]  /*9e00*/  SHF.R.U64 R62, R28, 0x10, R29 ;  /* 0x000000101c3e7819 */ /* 0x000fe2000000121d */
[----:B------:R-:W-:Y:S01]  /*9e10*/  IMAD.MOV.U32 R53, RZ, RZ, R15 ;  /* 0x000000ffff357224 */ /* 0x000fe200078e000f */
[--C-:B------:R-:W-:Y:S01]  /*9e20*/  SHF.R.U64 R52, R12, 0x10, R13.reuse ;  /* 0x000000100c347819 */ /* 0x100fe2000000120d */
[----:B------:R-:W-:Y:S01]  /*9e30*/  IMAD.MOV.U32 R38, RZ, RZ, R8 ;  /* 0x000000ffff267224 */ /* 0x000fe200078e0008 */
[----:B------:R-:W-:Y:S01]  /*9e40*/  SHF.R.U32.HI R42, RZ, 0x10, R13 ;  /* 0x00000010ff2a7819 */ /* 0x000fe2000001160d */
[----:B------:R-:W-:Y:S01]  /*9e50*/  IMAD.MOV.U32 R37, RZ, RZ, R9 ;  /* 0x000000ffff257224 */ /* 0x000fe200078e0009 */
[----:B------:R-:W-:Y:S01]  /*9e60*/  SHF.R.U64 R51, R14, 0x10, R15 ;  /* 0x000000100e337819 */ /* 0x000fe2000000120f */
[----:B------:R-:W-:Y:S01]  /*9e70*/  IMAD.MOV.U32 R39, RZ, RZ, R29 ;  /* 0x000000ffff277224 */ /* 0x000fe200078e001d */
[----:B------:R-:W-:Y:S01]  /*9e80*/  SHF.R.U32.HI R41, RZ, 0x10, R15 ;  /* 0x00000010ff297819 */ /* 0x000fe2000001160f */
[----:B------:R-:W-:Y:S01]  /*9e90*/  IMAD.MOV.U32 R40, RZ, RZ, R30 ;  /* 0x000000ffff287224 */ /* 0x000fe200078e001e */
[----:B------:R-:W-:Y:S01]  /*9ea0*/  SHF.R.U32.HI R36, RZ, 0x10, R29 ;  /* 0x00000010ff247819 */ /* 0x000fe2000001161d */
[--C-:B------:R-:W-:Y:S01]  /*9eb0*/  IMAD.MOV.U32 R63, RZ, RZ, R31.reuse ;  /* 0x000000ffff3f7224 */ /* 0x100fe200078e001f */
        /* <DEDUP_REMOVED lines=12> */
[--C-:B------:R-:W-:Y:S01]  /*9f80*/  SHF.R.U64 R9, R24, 0x10, R25.reuse ;  /* 0x0000001018097819 */ /* 0x100fe20000001219 */
[----:B------:R-:W-:Y:S01]  /*9f90*/  IMAD.MOV.U32 R11, RZ, RZ, R25 ;  /* 0x000000ffff0b7224 */ /* 0x000fe200078e0019 */
[----:B------:R-:W-:Y:S01]  /*9fa0*/  SHF.R.U32.HI R55, RZ, 0x10, R47 ;  /* 0x00000010ff377819 */ /* 0x000fe2000001162f */
[----:B------:R-:W-:Y:S01]  /*9fb0*/  IMAD.MOV.U32 R10, RZ, RZ, R26 ;  /* 0x000000ffff0a7224 */ /* 0x000fe200078e001a */
[----:B------:R-:W-:Y:S01]  /*9fc0*/  SHF.R.U32.HI R25, RZ, 0x10, R25 ;  /* 0x00000010ff197819 */ /* 0x000fe20000011619 */
[--C-:B------:R-:W-:Y:S01]  /*9fd0*/  IMAD.MOV.U32 R29, RZ, RZ, R27.reuse ;  /* 0x000000ffff1d7224 */ /* 0x100fe200078e001b */
[----:B------:R-:W-:Y:S01]  /*9fe0*/  SHF.R.U64 R8, R26, 0x10, R27 ;  /* 0x000000101a087819 */ /* 0x000fe2000000121b */
[----:B------:R-:W-:-:S04]  /*9ff0*/  DEPBAR.LE SB0, 0x1 ;  /* 0x000080400000791a */ /* 0x000fc80000000000 */
[----:B------:R-:W-:Y:S01]  /*a000*/  SHF.R.U32.HI R24, RZ, 0x10, R27 ;  /* 0x00000010ff187819 */ /* 0x000fe2000001161b */
[----:B------:R-:W-:Y:S01]  /*a010*/  BSSY B1, `(.L_x_118) ;  /* 0x0000151000017945 */ /* 0x000fe20003800000 */
        /* <DEDUP_REMOVED lines=23> */
[----:B------:R-:W-:Y:S01]  /*a190*/  PRMT R24, R24, 0x5410, R8 ;  /* 0x0000541018187816 */ /* 0x000fe20000000008 */
[----:B------:R-:W-:Y:S06]  /*a1a0*/  BAR.SYNC.DEFER_BLOCKING 0x0 ;  /* 0x0000000000007b1d */ /* 0x000fec0000010000 */
[----:B------:R-:W-:Y:S05]  /*a1b0*/  @P0 BRA `(.L_x_119) ;  /* 0x0000136000000947 */ /* 0x000fea0003800000 */
[----:B------:R-:W-:Y:S01]  /*a1c0*/  ISETP.GE.AND P0, PT, R32, c[0x0][0x27c], PT ;  /* 0x00009f0020007a0c */ /* 0x000fe20003f06270 */
[----:B------:R-:W-:-:S12]  /*a1d0*/  BSSY B0, `(.L_x_120) ;  /* 0x0000060000007945 */ /* 0x000fd80003800000 */
[----:B------:R-:W-:Y:S05]  /*a1e0*/  @P0 BRA `(.L_x_121) ;  /* 0x000005e000000947 */ /* 0x000fea0003800000 */
[----:B------:R-:W-:Y:S01]  /*a1f0*/  MOV R12, c[0x0][0x27c] ;  /* 0x00009f00000c7a02 */ /* 0x000fe20000000f00 */
[----:B------:R-:W-:Y:S01]  /*a200*/  HADD2.F32 R68, -RZ, R45.H1_H1 ;  /* 0x3000002dff447230 */ /* 0x000fe20000004100 */
[----:B------:R-:W-:Y:S01]  /*a210*/  SHF.L.U32 R13, R23, 0x6, RZ ;  /* 0x00000006170d7819 */ /* 0x000fe200000006ff */
[----:B------:R-:W-:Y:S01]  /*a220*/  HADD2.F32 R66, -RZ, R42.H1_H1 ;  /* 0x3000002aff427230 */ /* 0x000fe20000004100 */
[----:B------:R-:W-:Y:S01]  /*a230*/  LEA.HI R12, R12, R49, RZ, 0x1d ;  /* 0x000000310c0c7211 */ /* 0x000fe200078fe8ff */
[----:B------:R-:W-:Y:S01]  /*a240*/  HADD2.F32 R76, -RZ, R47.H1_H1 ;  /* 0x3000002fff4c7230 */ /* 0x000fe20000004100 */
[----:B------:R-:W-:Y:S01]  /*a250*/  LOP3.LUT R13, R13, 0x1c0, RZ, 0xc0, !PT ;  /* 0x000001c00d0d7812 */ /* 0x000fe200078ec0ff */
[----:B------:R-:W-:Y:S01]  /*a260*/  HADD2.F32 R75, -RZ, R44.H1_H1 ;  /* 0x3000002cff4b7230 */ /* 0x000fe20000004100 */
[----:B------:R-:W-:Y:S01]  /*a270*/  SHF.R.S32.HI R9, RZ, 0x1f, R12 ;  /* 0x0000001fff097819 */ /* 0x000fe2000001140c */
[----:B------:R-:W-:Y:S01]  /*a280*/  HADD2.F32 R65, -RZ, R45.H0_H0 ;  /* 0x2000002dff417230 */ /* 0x000fe20000004100 */
[----:B------:R-:W-:Y:S01]  /*a290*/  SHF.L.U32 R8, R12, 0x3, RZ ;  /* 0x000000030c087819 */ /* 0x000fe200000006ff */
[----:B------:R-:W-:Y:S01]  /*a2a0*/  HADD2.F32 R63, -RZ, R42.H0_H0 ;  /* 0x2000002aff3f7230 */ /* 0x000fe20000004100 */
[----:B------:R-:W-:Y:S01]  /*a2b0*/  LEA.HI R9, R9, R12, RZ, 0x3 ;  /* 0x0000000c09097211 */ /* 0x000fe200078f18ff */
[----:B------:R-:W-:Y:S01]  /*a2c0*/  HADD2.F32 R62, -RZ, R46.H1_H1 ;  /* 0x3000002eff3e7230 */ /* 0x000fe20000004100 */
[----:B------:R-:W-:Y:S01]  /*a2d0*/  SHF.R.U32.HI R11, RZ, 0x3, R13 ;  /* 0x00000003ff0b7819 */ /* 0x000fe2000001160d */
[----:B------:R-:W-:Y:S01]  /*a2e0*/  HADD2.F32 R74, -RZ, R47.H0_H0 ;  /* 0x2000002fff4a7230 */ /* 0x000fe20000004100 */
[----:B------:R-:W-:Y:S01]  /*a2f0*/  LOP3.LUT R8, R13, 0x38, R8, 0xf8, !PT ;  /* 0x000000380d087812 */ /* 0x000fe200078ef808 */
[----:B------:R-:W-:Y:S01]  /*a300*/  HADD2.F32 R73, -RZ, R44.H0_H0 ;  /* 0x2000002cff497230 */ /* 0x000fe20000004100 */
[----:B------:R-:W-:Y:S01]  /*a310*/  SHF.L.U32 R9, R9, 0xa, RZ ;  /* 0x0000000a09097819 */ /* 0x000fe200000006ff */
[--C-:B------:R-:W-:Y:S01]  /*a320*/  HADD2.F32 R72, -RZ, R48.reuse.H1_H1 ;  /* 0x30000030ff487230 */ /* 0x100fe20000004100 */
[----:B------:R-:W-:Y:S01]  /*a330*/  SHF.L.U32 R10, R21, 0x9, RZ ;  /* 0x00000009150a7819 */ /* 0x000fe200000006ff */
[----:B------:R-:W-:Y:S01]  /*a340*/  HADD2.F32 R60, -RZ, R41.H1_H1 ;  /* 0x30000029ff3c7230 */ /* 0x000fe20000004100 */
[----:B------:R-:W-:Y:S01]  /*a350*/  LOP3.LUT R52, R13, 0x38, R32, 0xf8, !PT ;  /* 0x000000380d347812 */ /* 0x000fe200078ef820 */
[--C-:B------:R-:W-:Y:S01]  /*a360*/  HADD2.F32 R71, -RZ, R43.reuse.H1_H1 ;  /* 0x3000002bff477230 */ /* 0x100fe20000004100 */
[----:B------:R-:W-:Y:S01]  /*a370*/  LOP3.LUT R8, R8, R11, RZ, 0x3c, !PT ;  /* 0x0000000b08087212 */ /* 0x000fe200078e3cff */
[----:B------:R-:W-:Y:S01]  /*a380*/  HADD2.F32 R70, -RZ, R48.H0_H0 ;  /* 0x20000030ff467230 */ /* 0x000fe20000004100 */
[----:B------:R-:W-:Y:S01]  /*a390*/  LOP3.LUT R9, R9, 0x7fffe000, RZ, 0xc0, !PT ;  /* 0x7fffe00009097812 */ /* 0x000fe200078ec0ff */
[----:B------:R-:W-:Y:S01]  /*a3a0*/  HADD2.F32 R69, -RZ, R43.H0_H0 ;  /* 0x2000002bff457230 */ /* 0x000fe20000004100 */
[----:B------:R-:W-:-:S02]  /*a3b0*/  LOP3.LUT R52, R10, R52, R11, 0xf6, !PT ;  /* 0x000000340a347212 */ /* 0x000fc400078ef60b */
[----:B------:R-:W-:Y:S02]  /*a3c0*/  IADD3 R8, R8, R9, R10 ;  /* 0x0000000908087210 */ /* 0x000fe40007ffe00a */
[----:B------:R-:W-:Y:S02]  /*a3d0*/  SHF.L.U32 R52, R52, 0x1, RZ ;  /* 0x0000000134347819 */ /* 0x000fe400000006ff */
[----:B------:R-:W-:-:S03]  /*a3e0*/  SHF.L.U32 R51, R8, 0x1, RZ ;  /* 0x0000000108337819 */ /* 0x000fc600000006ff */
[----:B------:R-:W1:Y:S04]  /*a3f0*/  LDS.128 R12, [R52+0xc100] ;  /* 0x00c10000340c7984 */ /* 0x000e680000000c00 */
[----:B------:R-:W2:Y:S01]  /*a400*/  LDS.128 R8, [R51+0xc100] ;  /* 0x00c1000033087984 */ /* 0x000ea20000000c00 */
[--C-:B-1----:R-:W-:Y:S02]  /*a410*/  HADD2.F32 R53, -RZ, R12.reuse.H0_H0 ;  /* 0x2000000cff357230 */ /* 0x102fe40000004100 */
[----:B------:R-:W-:Y:S02]  /*a420*/  HADD2.F32 R55, -RZ, R12.H1_H1 ;  /* 0x3000000cff377230 */ /* 0x000fe40000004100 */
[----:B--2---:R-:W-:Y:S02]  /*a430*/  HADD2.F32 R67, -RZ, R8.H0_H0 ;  /* 0x20000008ff437230 */ /* 0x004fe40000004100 */
[--C-:B------:R-:W-:Y:S01]  /*a440*/  HADD2.F32 R12, -RZ, R13.reuse.H0_H0 ;  /* 0x2000000dff0c7230 */ /* 0x100fe20000004100 */
[----:B------:R-:W-:Y:S01]  /*a450*/  FMUL.FTZ R64, R55, R66 ;  /* 0x0000004237407220 */ /* 0x000fe20000410000 */
[----:B------:R-:W-:-:S02]  /*a460*/  HADD2.F32 R56, -RZ, R13.H1_H1 ;  /* 0x3000000dff387230 */ /* 0x000fc40000004100 */
[----:B------:R-:W-:Y:S01]  /*a470*/  HADD2.F32 R8, -RZ, R8.H1_H1 ;  /* 0x30000008ff087230 */ /* 0x000fe20000004100 */
[----:B------:R-:W-:Y:S01]  /*a480*/  FMUL.FTZ R58, R12, R65 ;  /* 0x000000410c3a7220 */ /* 0x000fe20000410000 */
[--C-:B------:R-:W-:Y:S02]  /*a490*/  HADD2.F32 R61, -RZ, R9.reuse.H0_H0 ;  /* 0x20000009ff3d7230 */ /* 0x100fe40000004100 */
[----:B------:R-:W-:Y:S01]  /*a4a0*/  HADD2.F32 R54, -RZ, R9.H1_H1 ;  /* 0x30000009ff367230 */ /* 0x000fe20000004100 */
[-C--:B------:R-:W-:Y:S01]  /*a4b0*/  FMUL.FTZ R9, R53, R68.reuse ;  /* 0x0000004435097220 */ /* 0x080fe20000410000 */
[----:B------:R-:W-:Y:S01]  /*a4c0*/  HADD2.F32 R13, -RZ, R14.H0_H0 ;  /* 0x2000000eff0d7230 */ /* 0x000fe20000004100 */
[C---:B------:R-:W-:Y:S01]  /*a4d0*/  FMUL.FTZ R68, R67.reuse, R68 ;  /* 0x0000004443447220 */ /* 0x040fe20000410000 */
[----:B------:R-:W-:Y:S01]  /*a4e0*/  HADD2.F32 R59, -RZ, R10.H0_H0 ;  /* 0x2000000aff3b7230 */ /* 0x000fe20000004100 */
[----:B------:R-:W-:Y:S01]  /*a4f0*/  FFMA.FTZ R67, R67, R76, R9 ;  /* 0x0000004c43437223 */ /* 0x000fe20000010009 */
[----:B------:R-:W-:Y:S01]  /*a500*/  HADD2.F32 R57, -RZ, R14.H1_H1 ;  /* 0x3000000eff397230 */ /* 0x000fe20000004100 */
[C---:B------:R-:W-:Y:S01]  /*a510*/  FMUL.FTZ R66, R8.reuse, R66 ;  /* 0x0000004208427220 */ /* 0x040fe20000410000 */
[----:B------:R-:W-:Y:S01]  /*a520*/  HADD2.F32 R10, -RZ, R10.H1_H1 ;  /* 0x3000000aff0a7230 */ /* 0x000fe20000004100 */
[----:B------:R-:W-:Y:S01]  /*a530*/  FFMA.FTZ R64, R8, R75, R64 ;  /* 0x0000004b08407223 */ /* 0x000fe20000010040 */
[--C-:B------:R-:W-:Y:S01]  /*a540*/  HADD2.F32 R14, -RZ, R15.reuse.H0_H0 ;  /* 0x2000000fff0e7230 */ /* 0x100fe20000004100 */
[----:B------:R-:W-:Y:S01]  /*a550*/  FMUL.FTZ R9, R56, R63 ;  /* 0x0000003f38097220 */ /* 0x000fe20000410000 */
[----:B------:R-:W-:Y:S01]  /*a560*/  HADD2.F32 R15, -RZ, R15.H1_H1 ;  /* 0x3000000fff0f7230 */ /* 0x000fe20000004100 */
[-C--:B------:R-:W-:Y:S01]  /*a570*/  FMUL.FTZ R8, R13, R62.reuse ;  /* 0x0000003e0d087220 */ /* 0x080fe20000410000 */
[--C-:B------:R-:W-:Y:S01]  /*a580*/  HADD2.F32 R81, -RZ, R11.reuse.H0_H0 ;  /* 0x2000000bff517230 */ /* 0x100fe20000004100 */
[----:B------:R-:W-:Y:S01]  /*a590*/  FMUL.FTZ R62, R59, R62 ;  /* 0x0000003e3b3e7220 */ /* 0x000fe20000410000 */
[----:B------:R-:W-:Y:S01]  /*a5a0*/  HADD2.F32 R11, -RZ, R11.H1_H1 ;  /* 0x3000000bff0b7230 */ /* 0x000fe20000004100 */
[----:B------:R-:W-:-:S02]  /*a5b0*/  FMUL.FTZ R65, R61, R65 ;  /* 0x000000413d417220 */ /* 0x000fc40000410000 */
[----:B------:R-:W-:Y:S01]  /*a5c0*/  FFMA.FTZ R58, R61, R74, R58 ;  /* 0x0000004a3d3a7223 */ /* 0x000fe2000001003a */
[----:B------:R-:W-:Y:S01]  /*a5d0*/  HADD2.F32 R61, -RZ, R46.H0_H0 ;  /* 0x2000002eff3d7230 */ /* 0x000fe20000004100 */
[C---:B------:R-:W-:Y:S02]  /*a5e0*/  FMUL.FTZ R63, R54.reuse, R63 ;  /* 0x0000003f363f7220 */ /* 0x040fe40000410000 */
[----:B------:R-:W-:Y:S02]  /*a5f0*/  FFMA.FTZ R9, R54, R73, R9 ;  /* 0x0000004936097223 */ /* 0x000fe40000010009 */
[----:B------:R-:W-:Y:S01]  /*a600*/  FFMA.FTZ R59, R59, R72, R8 ;  /* 0x000000483b3b7223 */ /* 0x000fe20000010008 */
[----:B------:R-:W-:Y:S01]  /*a610*/  HADD2.F32 R8, -RZ, R41.H0_H0 ;  /* 0x20000029ff087230 */ /* 0x000fe20000004100 */
[----:B------:R-:W-:Y:S01]  /*a620*/  FMUL.FTZ R54, R57, R60 ;  /* 0x0000003c39367220 */ /* 0x000fe20000410000 */
[----:B------:R-:W-:Y:S01]  /*a630*/  F2FP.PACK_AB R9, R9, R58 ;  /* 0x0000003a0909723e */ /* 0x000fe200000000ff */
[----:B------:R-:W-:-:S02]  /*a640*/  FMUL.FTZ R60, R10, R60 ;  /* 0x0000003c0a3c7220 */ /* 0x000fc40000410000 */
[----:B------:R-:W-:Y:S02]  /*a650*/  FFMA.FTZ R10, R10, R71, R54 ;  /* 0x000000470a0a7223 */ /* 0x000fe40000010036 */
[----:B------:R-:W-:Y:S02]  /*a660*/  FMUL.FTZ R54, R14, R61 ;  /* 0x0000003d0e367220 */ /* 0x000fe40000410000 */
[-C--:B------:R-:W-:Y:S01]  /*a670*/  FMUL.FTZ R80, R15, R8.reuse ;  /* 0x000000080f507220 */ /* 0x080fe20000410000 */
[----:B------:R-:W-:Y:S01]  /*a680*/  F2FP.PACK_AB R10, R10, R59 ;  /* 0x0000003b0a0a723e */ /* 0x000fe200000000ff */
[----:B------:R-:W-:Y:S02]  /*a690*/  FMUL.FTZ R61, R81, R61 ;  /* 0x0000003d513d7220 */ /* 0x000fe40000410000 */
[----:B------:R-:W-:Y:S02]  /*a6a0*/  FMUL.FTZ R8, R11, R8 ;  /* 0x000000080b087220 */ /* 0x000fe40000410000 */
[----:B------:R-:W-:-:S02]  /*a6b0*/  FFMA.FTZ R57, R57, R71, -R60 ;  /* 0x0000004739397223 */ /* 0x000fc4000001083c */
[----:B------:R-:W-:Y:S02]  /*a6c0*/  FFMA.FTZ R68, R53, R76, -R68 ;  /* 0x0000004c35447223 */ /* 0x000fe40000010844 */
[----:B------:R-:W-:Y:S02]  /*a6d0*/  FFMA.FTZ R55, R55, R75, -R66 ;  /* 0x0000004b37377223 */ /* 0x000fe40000010842 */
[----:B------:R-:W-:Y:S02]  /*a6e0*/  FFMA.FTZ R65, R12, R74, -R65 ;  /* 0x0000004a0c417223 */ /* 0x000fe40000010841 */
[----:B------:R-:W-:Y:S01]  /*a6f0*/  FFMA.FTZ R56, R56, R73, -R63 ;  /* 0x0000004938387223 */ /* 0x000fe2000001083f */
[----:B------:R-:W-:Y:S01]  /*a700*/  F2FP.PACK_AB R12, R55, R68 ;  /* 0x00000044370c723e */ /* 0x000fe200000000ff */
[----:B------:R-:W-:Y:S02]  /*a710*/  FFMA.FTZ R62, R13, R72, -R62 ;  /* 0x000000480d3e7223 */ /* 0x000fe4000001083e */
[----:B------:R-:W-:Y:S01]  /*a720*/  FFMA.FTZ R61, R14, R70, -R61 ;  /* 0x000000460e3d7223 */ /* 0x000fe2000001083d */
[----:B------:R-:W-:Y:S01]  /*a730*/  F2FP.PACK_AB R13, R56, R65 ;  /* 0x00000041380d723e */ /* 0x000fe200000000ff */
[----:B------:R-:W-:Y:S01]  /*a740*/  FFMA.FTZ R60, R15, R69, -R8 ;  /* 0x000000450f3c7223 */ /* 0x000fe20000010808 */
[----:B------:R-:W-:Y:S01]  /*a750*/  F2FP.PACK_AB R14, R57, R62 ;  /* 0x0000003e390e723e */ /* 0x000fe200000000ff */
[----:B------:R-:W-:Y:S01]  /*a760*/  FFMA.FTZ R54, R81, R70, R54 ;  /* 0x0000004651367223 */ /* 0x000fe20000010036 */
[----:B------:R-:W-:Y:S01]  /*a770*/  F2FP.PACK_AB R8, R64, R67 ;  /* 0x000000434008723e */ /* 0x000fe200000000ff */
[----:B------:R-:W-:Y:S01]  /*a780*/  FFMA.FTZ R11, R11, R69, R80 ;  /* 0x000000450b0b7223 */ /* 0x000fe20000010050 */
[----:B------:R-:W-:-:S04]  /*a790*/  F2FP.PACK_AB R15, R60, R61 ;  /* 0x0000003d3c0f723e */ /* 0x000fc800000000ff */
[----:B------:R-:W-:Y:S01]  /*a7a0*/  F2FP.PACK_AB R11, R11, R54 ;  /* 0x000000360b0b723e */ /* 0x000fe200000000ff */
[----:B------:R1:W-:Y:S04]  /*a7b0*/  STS.128 [R52+0xc100], R12 ;  /* 0x00c1000c34007388 */ /* 0x0003e80000000c00 */
[----:B------:R1:W-:Y:S02]  /*a7c0*/  STS.128 [R51+0xc100], R8 ;  /* 0x00c1000833007388 */ /* 0x0003e40000000c00 */
.L_x_121:
[----:B------:R-:W-:Y:S05]  /*a7d0*/  BSYNC B0 ;  /* 0x0000000000007941 */ /* 0x000fea0003800000 */
.L_x_120:
[----:B-1----:R-:W-:Y:S01]  /*a7e0*/  IADD3 R12, R32, 0x20, RZ ;  /* 0x00000020200c7810 */ /* 0x002fe20007ffe0ff */
[----:B------:R-:W-:Y:S03]  /*a7f0*/  BSSY B0, `(.L_x_122) ;  /* 0x0000069000007945 */ /* 0x000fe60003800000 */
[----:B------:R-:W-:-:S13]  /*a800*/  ISETP.GE.AND P0, PT, R12, c[0x0][0x27c], PT ;  /* 0x00009f000c007a0c */ /* 0x000fda0003f06270 */
[----:B------:R-:W-:Y:S05]  /*a810*/  @P0 BRA `(.L_x_123) ;  /* 0x0000066000000947 */ /* 0x000fea0003800000 */
[----:B------:R-:W-:Y:S01]  /*a820*/  SHF.R.S32.HI R11, RZ, 0x1f, R12 ;  /* 0x0000001fff0b7819 */ /* 0x000fe2000001140c */
[----:B------:R-:W-:Y:S01]  /*a830*/  HADD2.F32 R68, -RZ, R37.H1_H1 ;  /* 0x30000025ff447230 */ /* 0x000fe20000004100 */
[----:B------:R-:W-:Y:S01]  /*a840*/  MOV R8, c[0x0][0x27c] ;  /* 0x00009f0000087a02 */ /* 0x000fe20000000f00 */
[----:B------:R-:W-:Y:S01]  /*a850*/  HADD2.F32 R66, -RZ, R34.H1_H1 ;  /* 0x30000022ff427230 */ /* 0x000fe20000004100 */
[-C--:B------:R-:W-:Y:S01]  /*a860*/  LEA.HI R10, R11, R12.reuse, RZ, 0x3 ;  /* 0x0000000c0b0a7211 */ /* 0x080fe200078f18ff */
[----:B------:R-:W-:Y:S01]  /*a870*/  HADD2.F32 R76, -RZ, R39.H1_H1 ;  /* 0x30000027ff4c7230 */ /* 0x000fe20000004100 */
[----:B------:R-:W-:Y:S01]  /*a880*/  SHF.L.U32 R9, R23, 0x6, RZ ;  /* 0x0000000617097819 */ /* 0x000fe200000006ff */
[----:B------:R-:W-:Y:S01]  /*a890*/  HADD2.F32 R75, -RZ, R36.H1_H1 ;  /* 0x30000024ff4b7230 */ /* 0x000fe20000004100 */
[----:B------:R-:W-:Y:S01]  /*a8a0*/  SHF.R.S32.HI R13, RZ, 0x3, R10 ;  /* 0x00000003ff0d7819 */ /* 0x000fe2000001140a */
[----:B------:R-:W-:Y:S01]  /*a8b0*/  HADD2.F32 R65, -RZ, R37.H0_H0 ;  /* 0x20000025ff417230 */ /* 0x000fe20000004100 */
[----:B------:R-:W-:Y:S01]  /*a8c0*/  LEA.HI R11, R11, R12, RZ, 0x6 ;  /* 0x0000000c0b0b7211 */ /* 0x000fe200078f30ff */
[----:B------:R-:W-:Y:S01]  /*a8d0*/  HADD2.F32 R63, -RZ, R34.H0_H0 ;  /* 0x20000022ff3f7230 */ /* 0x000fe20000004100 */
[----:B------:R-:W-:Y:S01]  /*a8e0*/  LEA.HI R8, R8, R13, RZ, 0x1d ;  /* 0x0000000d08087211 */ /* 0x000fe200078fe8ff */
[----:B------:R-:W-:Y:S01]  /*a8f0*/  HADD2.F32 R62, -RZ, R38.H1_H1 ;  /* 0x30000026ff3e7230 */ /* 0x000fe20000004100 */
[----:B------:R-:W-:Y:S01]  /*a900*/  LOP3.LUT R9, R9, 0x1c0, RZ, 0xc0, !PT ;  /* 0x000001c009097812 */ /* 0x000fe200078ec0ff */
[----:B------:R-:W-:Y:S01]  /*a910*/  HADD2.F32 R74, -RZ, R39.H0_H0 ;  /* 0x20000027ff4a7230 */ /* 0x000fe20000004100 */
[----:B------:R-:W-:Y:S01]  /*a920*/  SHF.R.S32.HI R13, RZ, 0x1f, R8 ;  /* 0x0000001fff0d7819 */ /* 0x000fe20000011408 */
[----:B------:R-:W-:Y:S01]  /*a930*/  HADD2.F32 R73, -RZ, R36.H0_H0 ;  /* 0x20000024ff497230 */ /* 0x000fe20000004100 */
[----:B------:R-:W-:Y:S01]  /*a940*/  SHF.L.U32 R11, R11, 0x7, RZ ;  /* 0x000000070b0b7819 */ /* 0x000fe200000006ff */
[--C-:B------:R-:W-:Y:S01]  /*a950*/  HADD2.F32 R72, -RZ, R40.reuse.H1_H1 ;  /* 0x30000028ff487230 */ /* 0x100fe20000004100 */
[----:B------:R-:W-:Y:S01]  /*a960*/  LEA.HI R13, R13, R8, RZ, 0x3 ;  /* 0x000000080d0d7211 */ /* 0x000fe200078f18ff */
[----:B------:R-:W-:Y:S01]  /*a970*/  HADD2.F32 R60, -RZ, R33.H1_H1 ;  /* 0x30000021ff3c7230 */ /* 0x000fe20000004100 */
[----:B------:R-:W-:Y:S01]  /*a980*/  SHF.L.U32 R8, R8, 0x3, RZ ;  /* 0x0000000308087819 */ /* 0x000fe200000006ff */
[--C-:B------:R-:W-:Y:S01]  /*a990*/  HADD2.F32 R71, -RZ, R35.reuse.H1_H1 ;  /* 0x30000023ff477230 */ /* 0x100fe20000004100 */
[----:B------:R-:W-:Y:S01]  /*a9a0*/  LOP3.LUT R15, R9, 0x38, R10, 0xf8, !PT ;  /* 0x00000038090f7812 */ /* 0x000fe200078ef80a */
[----:B------:R-:W-:Y:S01]  /*a9b0*/  HADD2.F32 R70, -RZ, R40.H0_H0 ;  /* 0x20000028ff467230 */ /* 0x000fe20000004100 */
[----:B------:R-:W-:Y:S01]  /*a9c0*/  SHF.L.U32 R13, R13, 0xa, RZ ;  /* 0x0000000a0d0d7819 */ /* 0x000fe200000006ff */
[----:B------:R-:W-:Y:S01]  /*a9d0*/  HADD2.F32 R69, -RZ, R35.H0_H0 ;  /* 0x20000023ff457230 */ /* 0x000fe20000004100 */
[----:B------:R-:W-:-:S02]  /*a9e0*/  SHF.R.U32.HI R10, RZ, 0x3, R9 ;  /* 0x00000003ff0a7819 */ /* 0x000fc40000011609 */
[----:B------:R-:W-:Y:S02]  /*a9f0*/  LOP3.LUT R12, R11, 0x7fffe000, RZ, 0xc0, !PT ;  /* 0x7fffe0000b0c7812 */ /* 0x000fe400078ec0ff */
[----:B------:R-:W-:Y:S02]  /*aa00*/  LOP3.LUT R9, R9, 0x38, R8, 0xf8, !PT ;  /* 0x0000003809097812 */ /* 0x000fe400078ef808 */
[----:B------:R-:W-:Y:S02]  /*aa10*/  LOP3.LUT R14, R13, 0x7fffe000, RZ, 0xc0, !PT ;  /* 0x7fffe0000d0e7812 */ /* 0x000fe400078ec0ff */
[----:B------:R-:W-:Y:S02]  /*aa20*/  LOP3.LUT R15, R15, R10, RZ, 0x3c, !PT ;  /* 0x0000000a0f0f7212 */ /* 0x000fe400078e3cff */
[----:B------:R-:W-:Y:S02]  /*aa30*/  LEA R12, R21, R12, 0x9 ;  /* 0x0000000c150c7211 */ /* 0x000fe400078e48ff */
[----:B------:R-:W-:-:S02]  /*aa40*/  LOP3.LUT R8, R9, R10, RZ, 0x3c, !PT ;  /* 0x0000000a09087212 */ /* 0x000fc400078e3cff */
[----:B------:R-:W-:Y:S02]  /*aa50*/  LEA R9, R21, R14, 0x9 ;  /* 0x0000000e15097211 */ /* 0x000fe400078e48ff */
[----:B------:R-:W-:Y:S02]  /*aa60*/  IADD3 R12, R12, R15, RZ ;  /* 0x0000000f0c0c7210 */ /* 0x000fe40007ffe0ff */
[----:B------:R-:W-:Y:S02]  /*aa70*/  IADD3 R8, R9, R8, RZ ;  /* 0x0000000809087210 */ /* 0x000fe40007ffe0ff */
        /* <DEDUP_REMOVED lines=64> */
.L_x_123:
[----:B------:R-:W-:Y:S05]  /*ae80*/  BSYNC B0 ;  /* 0x0000000000007941 */ /* 0x000fea0003800000 */
.L_x_122:
[----:B-1----:R-:W-:-:S04]  /*ae90*/  IADD3 R12, R32, 0x40, RZ ;  /* 0x00000040200c7810 */ /* 0x002fc80007ffe0ff */
        /* <DEDUP_REMOVED lines=104> */
.L_x_119:
[----:B------:R-:W-:Y:S05]  /*b520*/  BSYNC B1 ;  /* 0x0000000000017941 */ /* 0x000fea0003800000 */
.L_x_118:
[----:B------:R-:W-:-:S04]  /*b530*/  IADD3 R23, R23, 0x40, RZ ;  /* 0x0000004017177810 */ /* 0x000fc80007ffe0ff */
[----:B------:R-:W-:-:S13]  /*b540*/  ISETP.GE.AND P0, PT, R23, R50, PT ;  /* 0x000000321700720c */ /* 0x000fda0003f06270 */
[----:B------:R-:W-:Y:S05]  /*b550*/  @P0 BRA `(.L_x_105) ;  /* 0x000013d000000947 */ /* 0x000fea0003800000 */
[----:B------:R-:W-:Y:S01]  /*b560*/  ISETP.GE.AND P0, PT, R32, c[0x0][0x27c], PT ;  /* 0x00009f0020007a0c */ /* 0x000fe20003f06270 */
[----:B------:R-:W-:-:S12]  /*b570*/  BSSY B0, `(.L_x_124) ;  /* 0x0000063000007945 */ /* 0x000fd80003800000 */
[----:B------:R-:W-:Y:S05]  /*b580*/  @P0 BRA `(.L_x_125) ;  /* 0x0000061000000947 */ /* 0x000fea0003800000 */
[----:B-1----:R-:W-:Y:S01]  /*b590*/  MOV R10, c[0x0][0x27c] ;  /* 0x00009f00000a7a02 */ /* 0x002fe20000000f00 */
[--C-:B------:R-:W-:Y:S01]  /*b5a0*/  HADD2.F32 R56, -RZ, R45.reuse.H1_H1 ;  /* 0x3000002dff387230 */ /* 0x100fe20000004100 */
[----:B------:R-:W-:Y:S01]  /*b5b0*/  SHF.R.S32.HI R8, RZ, 0x1f, R23 ;  /* 0x0000001fff087819 */ /* 0x000fe20000011417 */
[----:B------:R-:W-:Y:S01]  /*b5c0*/  HADD2.F32 R45, -RZ, R45.H0_H0 ;  /* 0x2000002dff2d7230 */ /* 0x000fe20000004100 */
[----:B------:R-:W-:Y:S01]  /*b5d0*/  LEA.HI R49, R10, R49, RZ, 0x1d ;  /* 0x000000310a317211 */ /* 0x000fe200078fe8ff */
[--C-:B------:R-:W-:Y:S01]  /*b5e0*/  HADD2.F32 R60, -RZ, R47.reuse.H1_H1 ;  /* 0x3000002fff3c7230 */ /* 0x100fe20000004100 */
[----:B------:R-:W-:Y:S01]  /*b5f0*/  SHF.L.U32 R9, R23, 0x6, RZ ;  /* 0x0000000617097819 */ /* 0x000fe200000006ff */
[----:B------:R-:W-:Y:S01]  /*b600*/  HADD2.F32 R47, -RZ, R47.H0_H0 ;  /* 0x2000002fff2f7230 */ /* 0x000fe20000004100 */
[----:B------:R-:W-:Y:S01]  /*b610*/  LEA.HI R8, R8, R23, RZ, 0x3 ;  /* 0x0000001708087211 */ /* 0x000fe200078f18ff */
[--C-:B------:R-:W-:Y:S01]  /*b620*/  HADD2.F32 R61, -RZ, R42.reuse.H1_H1 ;  /* 0x3000002aff3d7230 */ /* 0x100fe20000004100 */
[----:B------:R-:W-:Y:S01]  /*b630*/  SHF.R.S32.HI R10, RZ, 0x1f, R49 ;  /* 0x0000001fff0a7819 */ /* 0x000fe20000011431 */
[----:B------:R-:W-:Y:S01]  /*b640*/  HADD2.F32 R42, -RZ, R42.H0_H0 ;  /* 0x2000002aff2a7230 */ /* 0x000fe20000004100 */
[----:B------:R-:W-:Y:S01]  /*b650*/  LOP3.LUT R9, R9, 0x1c0, RZ, 0xc0, !PT ;  /* 0x000001c009097812 */ /* 0x000fe200078ec0ff */
[----:B------:R-:W-:Y:S01]  /*b660*/  HADD2.F32 R66, -RZ, R48.H1_H1 ;  /* 0x30000030ff427230 */ /* 0x000fe20000004100 */
[----:B------:R-:W-:-:S02]  /*b670*/  SHF.L.U32 R8, R8, 0x6, RZ ;  /* 0x0000000608087819 */ /* 0x000fc400000006ff */
[----:B------:R-:W-:Y:S02]  /*b680*/  SHF.L.U32 R12, R49, 0x3, RZ ;  /* 0x00000003310c7819 */ /* 0x000fe400000006ff */
[----:B------:R-:W-:Y:S02]  /*b690*/  LEA.HI R10, R10, R49, RZ, 0x3 ;  /* 0x000000310a0a7211 */ /* 0x000fe400078f18ff */
[C---:B------:R-:W-:Y:S02]  /*b6a0*/  LOP3.LUT R13, R9.reuse, 0x38, R32, 0xf8, !PT ;  /* 0x00000038090d7812 */ /* 0x040fe400078ef820 */
[----:B------:R-:W-:Y:S02]  /*b6b0*/  SHF.R.U32.HI R11, RZ, 0x3, R9 ;  /* 0x00000003ff0b7819 */ /* 0x000fe40000011609 */
[----:B------:R-:W-:Y:S02]  /*b6c0*/  LOP3.LUT R8, R8, 0xfffffe00, RZ, 0xc0, !PT ;  /* 0xfffffe0008087812 */ /* 0x000fe400078ec0ff */
[----:B------:R-:W-:-:S02]  /*b6d0*/  LOP3.LUT R12, R9, 0x38, R12, 0xf8, !PT ;  /* 0x00000038090c7812 */ /* 0x000fc400078ef80c */
[----:B------:R-:W-:Y:S02]  /*b6e0*/  SHF.L.U32 R10, R10, 0xa, RZ ;  /* 0x0000000a0a0a7819 */ /* 0x000fe400000006ff */
[----:B------:R-:W-:Y:S02]  /*b6f0*/  LOP3.LUT R13, R8, R13, R11, 0xf6, !PT ;  /* 0x0000000d080d7212 */ /* 0x000fe400078ef60b */
[----:B------:R-:W-:Y:S02]  /*b700*/  LOP3.LUT R49, R12, R11, RZ, 0x3c, !PT ;  /* 0x0000000b0c317212 */ /* 0x000fe400078e3cff */
[----:B------:R-:W-:Y:S02]  /*b710*/  LOP3.LUT R10, R10, 0x7fffe000, RZ, 0xc0, !PT ;  /* 0x7fffe0000a0a7812 */ /* 0x000fe400078ec0ff */
[----:B------:R-:W-:Y:S02]  /*b720*/  SHF.L.U32 R50, R13, 0x1, RZ ;  /* 0x000000010d327819 */ /* 0x000fe400000006ff */
[----:B------:R-:W-:-:S03]  /*b730*/  IADD3 R49, R49, R10, R8 ;  /* 0x0000000a31317210 */ /* 0x000fc60007ffe008 */
[----:B------:R-:W1:Y:S01]  /*b740*/  LDS.128 R12, [R50+0xc100] ;  /* 0x00c10000320c7984 */ /* 0x000e620000000c00 */
[----:B------:R-:W-:-:S05]  /*b750*/  SHF.L.U32 R49, R49, 0x1, RZ ;  /* 0x0000000131317819 */ /* 0x000fca00000006ff */
[----:B------:R-:W2:Y:S01]  /*b760*/  LDS.128 R8, [R49+0xc100] ;  /* 0x00c1000031087984 */ /* 0x000ea20000000c00 */
[--C-:B-1----:R-:W-:Y:S02]  /*b770*/  HADD2.F32 R51, -RZ, R12.reuse.H0_H0 ;  /* 0x2000000cff337230 */ /* 0x102fe40000004100 */
[----:B------:R-:W-:Y:S02]  /*b780*/  HADD2.F32 R52, -RZ, R12.H1_H1 ;  /* 0x3000000cff347230 */ /* 0x000fe40000004100 */
[----:B------:R-:W-:Y:S01]  /*b790*/  HADD2.F32 R12, -RZ, R13.H0_H0 ;  /* 0x2000000dff0c7230 */ /* 0x000fe20000004100 */
[C---:B------:R-:W-:Y:S01]  /*b7a0*/  FMUL.FTZ R62, R56.reuse, R51 ;  /* 0x00000033383e7220 */ /* 0x040fe20000410000 */
[--C-:B--2---:R-:W-:Y:S01]  /*b7b0*/  HADD2.F32 R55, -RZ, R8.reuse.H0_H0 ;  /* 0x20000008ff377230 */ /* 0x104fe20000004100 */
[----:B------:R-:W-:Y:S01]  /*b7c0*/  FMUL.FTZ R64, R61, R52 ;  /* 0x000000343d407220 */ /* 0x000fe20000410000 */
[----:B------:R-:W-:Y:S01]  /*b7d0*/  HADD2.F32 R57, -RZ, R8.H1_H1 ;  /* 0x30000008ff397230 */ /* 0x000fe20000004100 */
[C---:B------:R-:W-:Y:S01]  /*b7e0*/  FMUL.FTZ R63, R45.reuse, R12 ;  /* 0x0000000c2d3f7220 */ /* 0x040fe20000410000 */
[----:B------:R-:W-:Y:S01]  /*b7f0*/  HADD2.F32 R8, -RZ, R9.H0_H0 ;  /* 0x20000009ff087230 */ /* 0x000fe20000004100 */
[-C--:B------:R-:W-:Y:S01]  /*b800*/  FMUL.FTZ R56, R56, R55.reuse ;  /* 0x0000003738387220 */ /* 0x080fe20000410000 */
[----:B------:R-:W-:Y:S01]  /*b810*/  HADD2.F32 R53, -RZ, R13.H1_H1 ;  /* 0x3000000dff357230 */ /* 0x000fe20000004100 */
[----:B------:R-:W-:Y:S01]  /*b820*/  FFMA.FTZ R55, R60, R55, R62 ;  /* 0x000000373c377223 */ /* 0x000fe2000001003e */
[----:B------:R-:W-:Y:S01]  /*b830*/  HADD2.F32 R13, -RZ, R14.H0_H0 ;  /* 0x2000000eff0d7230 */ /* 0x000fe20000004100 */
[-C--:B------:R-:W-:Y:S01]  /*b840*/  FMUL.FTZ R45, R45, R8.reuse ;  /* 0x000000082d2d7220 */ /* 0x080fe20000410000 */
[----:B------:R-:W-:Y:S01]  /*b850*/  HADD2.F32 R62, -RZ, R44.H1_H1 ;  /* 0x3000002cff3e7230 */ /* 0x000fe20000004100 */
[----:B------:R-:W-:Y:S01]  /*b860*/  FFMA.FTZ R63, R47, R8, R63 ;  /* 0x000000082f3f7223 */ /* 0x000fe2000001003f */
[----:B------:R-:W-:Y:S01]  /*b870*/  HADD2.F32 R8, -RZ, R46.H1_H1 ;  /* 0x3000002eff087230 */ /* 0x000fe20000004100 */
[-C--:B------:R-:W-:Y:S01]  /*b880*/  FMUL.FTZ R61, R61, R57.reuse ;  /* 0x000000393d3d7220 */ /* 0x080fe20000410000 */
[----:B------:R-:W-:Y:S01]  /*b890*/  HADD2.F32 R58, -RZ, R9.H1_H1 ;  /* 0x30000009ff3a7230 */ /* 0x000fe20000004100 */
[----:B------:R-:W-:Y:S01]  /*b8a0*/  FFMA.FTZ R64, R62, R57, R64 ;  /* 0x000000393e407223 */ /* 0x000fe20000010040 */
[----:B------:R-:W-:Y:S01]  /*b8b0*/  HADD2.F32 R9, -RZ, R10.H0_H0 ;  /* 0x2000000aff097230 */ /* 0x000fe20000004100 */
[----:B------:R-:W-:Y:S01]  /*b8c0*/  FMUL.FTZ R65, R8, R13 ;  /* 0x0000000d08417220 */ /* 0x000fe20000410000 */
[----:B------:R-:W-:Y:S01]  /*b8d0*/  HADD2.F32 R54, -RZ, R14.H1_H1 ;  /* 0x3000000eff367230 */ /* 0x000fe20000004100 */
[----:B------:R-:W-:Y:S01]  /*b8e0*/  FMUL.FTZ R67, R42, R53 ;  /* 0x000000352a437220 */ /* 0x000fe20000410000 */
        /* <DEDUP_REMOVED lines=8> */
[--C-:B------:R-:W-:Y:S01]  /*b970*/  HADD2.F32 R14, -RZ, R15.reuse.H0_H0 ;  /* 0x2000000fff0e7230 */ /* 0x100fe20000004100 */
[C---:B------:R-:W-:Y:S01]  /*b980*/  FMUL.FTZ R68, R57.reuse, R54 ;  /* 0x0000003639447220 */ /* 0x040fe20000410000 */
[----:B------:R-:W-:Y:S01]  /*b990*/  HADD2.F32 R67, -RZ, R46.H0_H0 ;  /* 0x2000002eff437230 */ /* 0x000fe20000004100 */
[-C--:B------:R-:W-:Y:S01]  /*b9a0*/  FMUL.FTZ R57, R57, R59.reuse ;  /* 0x0000003b39397220 */ /* 0x080fe20000410000 */
[----:B------:R-:W-:Y:S01]  /*b9b0*/  HADD2.F32 R15, -RZ, R15.H1_H1 ;  /* 0x3000000fff0f7230 */ /* 0x000fe20000004100 */
[----:B------:R-:W-:Y:S01]  /*b9c0*/  FFMA.FTZ R68, R9, R59, R68 ;  /* 0x0000003b09447223 */ /* 0x000fe20000010044 */
[----:B------:R-:W-:Y:S01]  /*b9d0*/  HADD2.F32 R10, -RZ, R11.H0_H0 ;  /* 0x2000000bff0a7230 */ /* 0x000fe20000004100 */
[----:B------:R-:W-:Y:S01]  /*b9e0*/  FFMA.FTZ R56, R60, R51, -R56 ;  /* 0x000000333c387223 */ /* 0x000fe20000010838 */
[----:B------:R-:W-:Y:S01]  /*b9f0*/  HADD2.F32 R46, -RZ, R41.H0_H0 ;  /* 0x20000029ff2e7230 */ /* 0x000fe20000004100 */
[C---:B------:R-:W-:Y:S01]  /*ba00*/  FMUL.FTZ R41, R67.reuse, R14 ;  /* 0x0000000e43297220 */ /* 0x040fe20000410000 */
[----:B------:R-:W-:Y:S01]  /*ba10*/  HADD2.F32 R59, -RZ, R48.H0_H0 ;  /* 0x20000030ff3b7230 */ /* 0x000fe20000004100 */
[----:B------:R-:W-:Y:S01]  /*ba20*/  FMUL.FTZ R67, R67, R10 ;  /* 0x0000000a43437220 */ /* 0x000fe20000410000 */
[----:B------:R-:W-:Y:S01]  /*ba30*/  HADD2.F32 R11, -RZ, R11.H1_H1 ;  /* 0x3000000bff0b7230 */ /* 0x000fe20000004100 */
[----:B------:R-:W-:Y:S01]  /*ba40*/  FFMA.FTZ R61, R62, R52, -R61 ;  /* 0x000000343e3d7223 */ /* 0x000fe2000001083d */
[----:B------:R-:W-:Y:S01]  /*ba50*/  HADD2.F32 R48, -RZ, R43.H0_H0 ;  /* 0x2000002bff307230 */ /* 0x000fe20000004100 */
[----:B------:R-:W-:-:S02]  /*ba60*/  FMUL.FTZ R43, R46, R15 ;  /* 0x0000000f2e2b7220 */ /* 0x000fc40000410000 */
[----:B------:R-:W-:Y:S02]  /*ba70*/  FFMA.FTZ R41, R59, R10, R41 ;  /* 0x0000000a3b297223 */ /* 0x000fe40000010029 */
[-C--:B------:R-:W-:Y:S02]  /*ba80*/  FMUL.FTZ R10, R46, R11.reuse ;  /* 0x0000000b2e0a7220 */ /* 0x080fe40000410000 */
[----:B------:R-:W-:Y:S02]  /*ba90*/  FFMA.FTZ R46, R48, R11, R43 ;  /* 0x0000000b302e7223 */ /* 0x000fe4000001002b */
[----:B------:R-:W-:Y:S01]  /*baa0*/  FFMA.FTZ R45, R47, R12, -R45 ;  /* 0x0000000c2f2d7223 */ /* 0x000fe2000001082d */
[----:B------:R-:W-:Y:S01]  /*bab0*/  F2FP.PACK_AB R12, R61, R56 ;  /* 0x000000383d0c723e */ /* 0x000fe200000000ff */
        /* <DEDUP_REMOVED lines=9> */
[----:B------:R-:W-:-:S02]  /*bb50*/  F2FP.PACK_AB R14, R57, R66 ;  /* 0x00000042390e723e */ /* 0x000fc400000000ff */
[----:B------:R-:W-:Y:S02]  /*bb60*/  F2FP.PACK_AB R10, R68, R65 ;  /* 0x00000041440a723e */ /* 0x000fe400000000ff */
[----:B------:R-:W-:-:S05]  /*bb70*/  F2FP.PACK_AB R15, R48, R67 ;  /* 0x00000043300f723e */ /* 0x000fca00000000ff */
[----:B------:R1:W-:Y:S04]  /*bb80*/  STS.128 [R50+0xc100], R12 ;  /* 0x00c1000c32007388 */ /* 0x0003e80000000c00 */
[----:B------:R1:W-:Y:S02]  /*bb90*/  STS.128 [R49+0xc100], R8 ;  /* 0x00c1000831007388 */ /* 0x0003e40000000c00 */
.L_x_125:
[----:B------:R-:W-:Y:S05]  /*bba0*/  BSYNC B0 ;  /* 0x0000000000007941 */ /* 0x000fea0003800000 */
.L_x_124:
[----:B-1----:R-:W-:Y:S01]  /*bbb0*/  IADD3 R9, R32, 0x20, RZ ;  /* 0x0000002020097810 */ /* 0x002fe20007ffe0ff */
[----:B------:R-:W-:Y:S03]  /*bbc0*/  BSSY B0, `(.L_x_126) ;  /* 0x000006b000007945 */ /* 0x000fe60003800000 */
[----:B------:R-:W-:-:S13]  /*bbd0*/  ISETP.GE.AND P0, PT, R9, c[0x0][0x27c], PT ;  /* 0x00009f0009007a0c */ /* 0x000fda0003f06270 */
[----:B------:R-:W-:Y:S05]  /*bbe0*/  @P0 BRA `(.L_x_127) ;  /* 0x0000068000000947 */ /* 0x000fea0003800000 */
[----:B------:R-:W-:Y:S01]  /*bbf0*/  SHF.R.S32.HI R12, RZ, 0x1f, R9 ;  /* 0x0000001fff0c7819 */ /* 0x000fe20000011409 */
[--C-:B------:R-:W-:Y:S01]  /*bc00*/  HADD2.F32 R48, -RZ, R37.reuse.H1_H1 ;  /* 0x30000025ff307230 */ /* 0x100fe20000004100 */
[----:B------:R-:W-:Y:S01]  /*bc10*/  MOV R13, c[0x0][0x27c] ;  /* 0x00009f00000d7a02 */ /* 0x000fe20000000f00 */
[----:B------:R-:W-:Y:S01]  /*bc20*/  HADD2.F32 R37, -RZ, R37.H0_H0 ;  /* 0x20000025ff257230 */ /* 0x000fe20000004100 */
[CC--:B------:R-:W-:Y:S01]  /*bc30*/  LEA.HI R15, R12.reuse, R9.reuse, RZ, 0x3 ;  /* 0x000000090c0f7211 */ /* 0x0c0fe200078f18ff */
[--C-:B------:R-:W-:Y:S01]  /*bc40*/  HADD2.F32 R52, -RZ, R39.reuse.H1_H1 ;  /* 0x30000027ff347230 */ /* 0x100fe20000004100 */
[----:B------:R-:W-:Y:S01]  /*bc50*/  SHF.R.S32.HI R8, RZ, 0x1f, R23 ;  /* 0x0000001fff087819 */ /* 0x000fe20000011417 */
[----:B------:R-:W-:Y:S01]  /*bc60*/  HADD2.F32 R39, -RZ, R39.H0_H0 ;  /* 0x20000027ff277230 */ /* 0x000fe20000004100 */
[----:B------:R-:W-:Y:S01]  /*bc70*/  SHF.R.S32.HI R10, RZ, 0x3, R15 ;  /* 0x00000003ff0a7819 */ /* 0x000fe2000001140f */
[--C-:B------:R-:W-:Y:S01]  /*bc80*/  HADD2.F32 R53, -RZ, R34.reuse.H1_H1 ;  /* 0x30000022ff357230 */ /* 0x100fe20000004100 */
[----:B------:R-:W-:Y:S01]  /*bc90*/  SHF.L.U32 R14, R23, 0x6, RZ ;  /* 0x00000006170e7819 */ /* 0x000fe200000006ff */
[----:B------:R-:W-:Y:S01]  /*bca0*/  HADD2.F32 R34, -RZ, R34.H0_H0 ;  /* 0x20000022ff227230 */ /* 0x000fe20000004100 */
[----:B------:R-:W-:Y:S01]  /*bcb0*/  LEA.HI R13, R13, R10, RZ, 0x1d ;  /* 0x0000000a0d0d7211 */ /* 0x000fe200078fe8ff */
[----:B------:R-:W-:Y:S01]  /*bcc0*/  HADD2.F32 R58, -RZ, R40.H1_H1 ;  /* 0x30000028ff3a7230 */ /* 0x000fe20000004100 */
[----:B------:R-:W-:-:S02]  /*bcd0*/  LEA.HI R12, R12, R9, RZ, 0x6 ;  /* 0x000000090c0c7211 */ /* 0x000fc400078f30ff */
[----:B------:R-:W-:Y:S02]  /*bce0*/  LEA.HI R9, R8, R23, RZ, 0x3 ;  /* 0x0000001708097211 */ /* 0x000fe400078f18ff */
[----:B------:R-:W-:Y:S02]  /*bcf0*/  SHF.R.S32.HI R8, RZ, 0x1f, R13 ;  /* 0x0000001fff087819 */ /* 0x000fe4000001140d */
[----:B------:R-:W-:Y:S01]  /*bd00*/  LOP3.LUT R14, R14, 0x1c0, RZ, 0xc0, !PT ;  /* 0x000001c00e0e7812 */ /* 0x000fe200078ec0ff */
[----:B------:R-:W-:Y:S01]  /*bd10*/  IMAD.SHL.U32 R9, R9, 0x40, RZ ;  /* 0x0000004009097824 */ /* 0x000fe200078e00ff */
[----:B------:R-:W-:Y:S02]  /*bd20*/  LEA.HI R8, R8, R13, RZ, 0x3 ;  /* 0x0000000d08087211 */ /* 0x000fe400078f18ff */
[----:B------:R-:W-:Y:S02]  /*bd30*/  SHF.L.U32 R12, R12, 0x7, RZ ;  /* 0x000000070c0c7819 */ /* 0x000fe400000006ff */
[----:B------:R-:W-:Y:S01]  /*bd40*/  LOP3.LUT R15, R14, 0x38, R15, 0xf8, !PT ;  /* 0x000000380e0f7812 */ /* 0x000fe200078ef80f */
[----:B------:R-:W-:Y:S01]  /*bd50*/  IMAD.SHL.U32 R8, R8, 0x400, RZ ;  /* 0x0000040008087824 */ /* 0x000fe200078e00ff */
[----:B------:R-:W-:-:S02]  /*bd60*/  SHF.R.U32.HI R10, RZ, 0x3, R14 ;  /* 0x00000003ff0a7819 */ /* 0x000fc4000001160e */
[----:B------:R-:W-:Y:S02]  /*bd70*/  SHF.L.U32 R11, R13, 0x3, RZ ;  /* 0x000000030d0b7819 */ /* 0x000fe400000006ff */
[----:B------:R-:W-:Y:S02]  /*bd80*/  LOP3.LUT R12, R12, 0x7fffe000, RZ, 0xc0, !PT ;  /* 0x7fffe0000c0c7812 */ /* 0x000fe400078ec0ff */
[----:B------:R-:W-:Y:S02]  /*bd90*/  LOP3.LUT R15, R15, R10, RZ, 0x3c, !PT ;  /* 0x0000000a0f0f7212 */ /* 0x000fe400078e3cff */
[----:B------:R-:W-:Y:S02]  /*bda0*/  LOP3.LUT R9, R9, 0xfffffe00, RZ, 0xc0, !PT ;  /* 0xfffffe0009097812 */ /* 0x000fe400078ec0ff */
[----:B------:R-:W-:Y:S02]  /*bdb0*/  LOP3.LUT R11, R14, 0x38, R11, 0xf8, !PT ;  /* 0x000000380e0b7812 */ /* 0x000fe400078ef80b */
[----:B------:R-:W-:-:S02]  /*bdc0*/  IADD3 R12, R15, R12, R9 ;  /* 0x0000000c0f0c7210 */ /* 0x000fc40007ffe009 */
        /* <DEDUP_REMOVED lines=74> */
.L_x_127:
[----:B------:R-:W-:Y:S05]  /*c270*/  BSYNC B0 ;  /* 0x0000000000007941 */ /* 0x000fea0003800000 */
.L_x_126:
[----:B------:R-:W-:-:S04]  /*c280*/  IADD3 R32, R32, 0x40, RZ ;  /* 0x0000004020207810 */ /* 0x000fc80007ffe0ff */
[----:B------:R-:W-:-:S13]  /*c290*/  ISETP.GE.AND P0, PT, R32, c[0x0][0x27c], PT ;  /* 0x00009f0020007a0c */ /* 0x000fda0003f06270 */
[----:B------:R-:W-:Y:S05]  /*c2a0*/  @P0 BRA `(.L_x_105) ;  /* 0x0000068000000947 */ /* 0x000fea0003800000 */
[----:B-1----:R-:W-:Y:S01]  /*c2b0*/  SHF.R.S32.HI R13, RZ, 0x1f, R32 ;  /* 0x0000001fff0d7819 */ /* 0x002fe20000011420 */
[--C-:B------:R-:W-:Y:S01]  /*c2c0*/  HADD2.F32 R45, -RZ, R28.reuse.H0_H0 ;  /* 0x2000001cff2d7230 */ /* 0x100fe20000004100 */
[----:B------:R-:W-:Y:S01]  /*c2d0*/  MOV R11, c[0x0][0x27c] ;  /* 0x00009f00000b7a02 */ /* 0x000fe20000000f00 */
[----:B------:R-:W-:Y:S01]  /*c2e0*/  HADD2.F32 R38, -RZ, R28.H1_H1 ;  /* 0x3000001cff267230 */ /* 0x000fe20000004100 */
[----:B------:R-:W-:Y:S01]  /*c2f0*/  LEA.HI R9, R13, R32, RZ, 0x3 ;  /* 0x000000200d097211 */ /* 0x000fe200078f18ff */
        /* <DEDUP_REMOVED lines=8> */
[--C-:B------:R-:W-:Y:S01]  /*c380*/  HADD2.F32 R28, -RZ, R27.reuse.H1_H1 ;  /* 0x3000001bff1c7230 */ /* 0x100fe20000004100 */
[----:B------:R-:W-:Y:S01]  /*c390*/  LEA.HI R8, R8, R23, RZ, 0x3 ;  /* 0x0000001708087211 */ /* 0x000fe200078f18ff */
[----:B------:R-:W-:Y:S01]  /*c3a0*/  HADD2.F32 R27, -RZ, R27.H0_H0 ;  /* 0x2000001bff1b7230 */ /* 0x000fe20000004100 */
[----:B------:R-:W-:Y:S01]  /*c3b0*/  SHF.R.S32.HI R10, RZ, 0x1f, R11 ;  /* 0x0000001fff0a7819 */ /* 0x000fe2000001140b */
[--C-:B------:R-:W-:Y:S01]  /*c3c0*/  HADD2.F32 R46, -RZ, R31.reuse.H1_H1 ;  /* 0x3000001fff2e7230 */ /* 0x100fe20000004100 */
[----:B------:R-:W-:Y:S01]  /*c3d0*/  LOP3.LUT R12, R12, 0x1c0, RZ, 0xc0, !PT ;  /* 0x000001c00c0c7812 */ /* 0x000fe200078ec0ff */
[----:B------:R-:W-:Y:S01]  /*c3e0*/  IMAD.SHL.U32 R8, R8, 0x40, RZ ;  /* 0x0000004008087824 */ /* 0x000fe200078e00ff */
[----:B------:R-:W-:Y:S01]  /*c3f0*/  LEA.HI R13, R13, R32, RZ, 0x6 ;  /* 0x000000200d0d7211 */ /* 0x000fe200078f30ff */
[----:B------:R-:W-:Y:S01]  /*c400*/  HADD2.F32 R31, -RZ, R31.H0_H0 ;  /* 0x2000001fff1f7230 */ /* 0x000fe20000004100 */
[----:B------:R-:W-:-:S02]  /*c410*/  LEA.HI R10, R10, R11, RZ, 0x3 ;  /* 0x0000000b0a0a7211 */ /* 0x000fc400078f18ff */
[----:B------:R-:W-:Y:S02]  /*c420*/  LOP3.LUT R14, R12, 0x38, R9, 0xf8, !PT ;  /* 0x000000380c0e7812 */ /* 0x000fe400078ef809 */
[----:B------:R-:W-:Y:S01]  /*c430*/  SHF.L.U32 R15, R11, 0x3, RZ ;  /* 0x000000030b0f7819 */ /* 0x000fe200000006ff */
[----:B------:R-:W-:Y:S01]  /*c440*/  IMAD.SHL.U32 R11, R10, 0x400, RZ ;  /* 0x000004000a0b7824 */ /* 0x000fe200078e00ff */
[----:B------:R-:W-:Y:S02]  /*c450*/  SHF.L.U32 R13, R13, 0x7, RZ ;  /* 0x000000070d0d7819 */ /* 0x000fe400000006ff */
[----:B------:R-:W-:Y:S02]  /*c460*/  SHF.R.U32.HI R9, RZ, 0x3, R12 ;  /* 0x00000003ff097819 */ /* 0x000fe4000001160c */
[----:B------:R-:W-:Y:S02]  /*c470*/  LOP3.LUT R12, R12, 0x38, R15, 0xf8, !PT ;  /* 0x000000380c0c7812 */ /* 0x000fe400078ef80f */
[----:B------:R-:W-:-:S02]  /*c480*/  LOP3.LUT R13, R13, 0x7fffe000, RZ, 0xc0, !PT ;  /* 0x7fffe0000d0d7812 */ /* 0x000fc400078ec0ff */
[----:B------:R-:W-:Y:S02]  /*c490*/  LOP3.LUT R8, R8, 0xfffffe00, RZ, 0xc0, !PT ;  /* 0xfffffe0008087812 */ /* 0x000fe400078ec0ff */
[-C--:B------:R-:W-:Y:S02]  /*c4a0*/  LOP3.LUT R14, R14, R9.reuse, RZ, 0x3c, !PT ;  /* 0x000000090e0e7212 */ /* 0x080fe400078e3cff */
[----:B------:R-:W-:Y:S02]  /*c4b0*/  LOP3.LUT R10, R12, R9, RZ, 0x3c, !PT ;  /* 0x000000090c0a7212 */ /* 0x000fe400078e3cff */
[----:B------:R-:W-:Y:S02]  /*c4c0*/  IADD3 R13, R14, R13, R8 ;  /* 0x0000000d0e0d7210 */ /* 0x000fe40007ffe008 */
[----:B------:R-:W-:Y:S02]  /*c4d0*/  LOP3.LUT R9, R11, 0x7fffe000, RZ, 0xc0, !PT ;  /* 0x7fffe0000b097812 */ /* 0x000fe400078ec0ff */
[----:B------:R-:W-:-:S02]  /*c4e0*/  SHF.L.U32 R32, R13, 0x1, RZ ;  /* 0x000000010d207819 */ /* 0x000fc400000006ff */
        /* <DEDUP_REMOVED lines=8> */
[--C-:B--2---:R-:W-:Y:S02]  /*c570*/  HADD2.F32 R37, -RZ, R8.reuse.H0_H0 ;  /* 0x20000008ff257230 */ /* 0x104fe40000004100 */
[----:B------:R-:W-:Y:S01]  /*c580*/  HADD2.F32 R39, -RZ, R8.H1_H1 ;  /* 0x30000008ff277230 */ /* 0x000fe20000004100 */
[C---:B------:R-:W-:Y:S01]  /*c590*/  FMUL.FTZ R30, R45.reuse, R12 ;  /* 0x0000000c2d1e7220 */ /* 0x040fe20000410000 */
[----:B------:R-:W-:Y:S01]  /*c5a0*/  HADD2.F32 R8, -RZ, R9.H0_H0 ;  /* 0x20000009ff087230 */ /* 0x000fe20000004100 */
[-C--:B------:R-:W-:Y:S01]  /*c5b0*/  FMUL.FTZ R38, R38, R37.reuse ;  /* 0x0000002526267220 */ /* 0x080fe20000410000 */
[----:B------:R-:W-:Y:S01]  /*c5c0*/  HADD2.F32 R35, -RZ, R13.H1_H1 ;  /* 0x3000000dff237230 */ /* 0x000fe20000004100 */
[----:B------:R-:W-:Y:S01]  /*c5d0*/  FFMA.FTZ R37, R42, R37, R44 ;  /* 0x000000252a257223 */ /* 0x000fe2000001002c */
[----:B------:R-:W-:Y:S01]  /*c5e0*/  HADD2.F32 R40, -RZ, R9.H1_H1 ;  /* 0x30000009ff287230 */ /* 0x000fe20000004100 */
[-C--:B------:R-:W-:Y:S01]  /*c5f0*/  FMUL.FTZ R45, R45, R8.reuse ;  /* 0x000000082d2d7220 */ /* 0x080fe20000410000 */
[--C-:B------:R-:W-:Y:S01]  /*c600*/  HADD2.F32 R13, -RZ, R14.reuse.H0_H0 ;  /* 0x2000000eff0d7230 */ /* 0x100fe20000004100 */
[----:B------:R-:W-:Y:S01]  /*c610*/  FFMA.FTZ R30, R47, R8, R30 ;  /* 0x000000082f1e7223 */ /* 0x000fe2000001001e */
[----:B------:R-:W-:Y:S01]  /*c620*/  HADD2.F32 R8, -RZ, R29.H1_H1 ;  /* 0x3000001dff087230 */ /* 0x000fe20000004100 */
[----:B------:R-:W-:Y:S01]  /*c630*/  FMUL.FTZ R44, R43, R34 ;  /* 0x000000222b2c7220 */ /* 0x000fe20000410000 */
[----:B------:R-:W-:Y:S01]  /*c640*/  HADD2.F32 R36, -RZ, R14.H1_H1 ;  /* 0x3000000eff247230 */ /* 0x000fe20000004100 */
[C---:B------:R-:W-:Y:S01]  /*c650*/  FMUL.FTZ R50, R25.reuse, R35 ;  /* 0x0000002319327220 */ /* 0x040fe20000410000 */
[--C-:B------:R-:W-:Y:S01]  /*c660*/  HADD2.F32 R9, -RZ, R10.reuse.H0_H0 ;  /* 0x2000000aff097230 */ /* 0x100fe20000004100 */
[-C--:B------:R-:W-:Y:S01]  /*c670*/  FMUL.FTZ R48, R25, R40.reuse ;  /* 0x0000002819307220 */ /* 0x080fe20000410000 */
[--C-:B------:R-:W-:Y:S01]  /*c680*/  HADD2.F32 R14, -RZ, R15.reuse.H0_H0 ;  /* 0x2000000fff0e7230 */ /* 0x100fe20000004100 */
[-C--:B------:R-:W-:Y:S01]  /*c690*/  FMUL.FTZ R43, R43, R39.reuse ;  /* 0x000000272b2b7220 */ /* 0x080fe20000410000 */
[----:B------:R-:W-:Y:S01]  /*c6a0*/  HADD2.F32 R41, -RZ, R10.H1_H1 ;  /* 0x3000000aff297230 */ /* 0x000fe20000004100 */
[----:B------:R-:W-:Y:S01]  /*c6b0*/  FFMA.FTZ R44, R28, R39, R44 ;  /* 0x000000271c2c7223 */ /* 0x000fe2000001002c */
[----:B------:R-:W-:Y:S01]  /*c6c0*/  HADD2.F32 R15, -RZ, R15.H1_H1 ;  /* 0x3000000fff0f7230 */ /* 0x000fe20000004100 */
[C---:B------:R-:W-:Y:S01]  /*c6d0*/  FMUL.FTZ R49, R8.reuse, R13 ;  /* 0x0000000d08317220 */ /* 0x040fe20000410000 */
[----:B------:R-:W-:Y:S01]  /*c6e0*/  HADD2.F32 R10, -RZ, R11.H0_H0 ;  /* 0x2000000bff0a7230 */ /* 0x000fe20000004100 */
[----:B------:R-:W-:Y:S01]  /*c6f0*/  FFMA.FTZ R25, R27, R40, R50 ;  /* 0x000000281b197223 */ /* 0x000fe20000010032 */
[--C-:B------:R-:W-:Y:S01]  /*c700*/  HADD2.F32 R39, -RZ, R24.reuse.H1_H1 ;  /* 0x30000018ff277230 */ /* 0x100fe20000004100 */
[-C--:B------:R-:W-:Y:S01]  /*c710*/  FMUL.FTZ R8, R8, R9.reuse ;  /* 0x0000000908087220 */ /* 0x080fe20000410000 */
[----:B------:R-:W-:Y:S01]  /*c720*/  HADD2.F32 R29, -RZ, R29.H0_H0 ;  /* 0x2000001dff1d7230 */ /* 0x000fe20000004100 */
[----:B------:R-:W-:Y:S01]  /*c730*/  FFMA.FTZ R40, R46, R9, R49 ;  /* 0x000000092e287223 */ /* 0x000fe20000010031 */
[----:B------:R-:W-:Y:S01]  /*c740*/  HADD2.F32 R50, -RZ, R24.H0_H0 ;  /* 0x20000018ff327230 */ /* 0x000fe20000004100 */
[----:B------:R-:W-:Y:S01]  /*c750*/  FMUL.FTZ R52, R39, R36 ;  /* 0x0000002427347220 */ /* 0x000fe20000410000 */
[----:B------:R-:W-:Y:S01]  /*c760*/  HADD2.F32 R11, -RZ, R11.H1_H1 ;  /* 0x3000000bff0b7230 */ /* 0x000fe20000004100 */
[----:B------:R-:W-:Y:S01]  /*c770*/  FMUL.FTZ R24, R29, R14 ;  /* 0x0000000e1d187220 */ /* 0x000fe20000410000 */
[--C-:B------:R-:W-:Y:S01]  /*c780*/  HADD2.F32 R9, -RZ, R26.reuse.H1_H1 ;  /* 0x3000001aff097230 */ /* 0x100fe20000004100 */
[----:B------:R-:W-:Y:S01]  /*c790*/  FMUL.FTZ R49, R50, R15 ;  /* 0x0000000f32317220 */ /* 0x000fe20000410000 */
[----:B------:R-:W-:Y:S01]  /*c7a0*/  HADD2.F32 R26, -RZ, R26.H0_H0 ;  /* 0x2000001aff1a7230 */ /* 0x000fe20000004100 */
[----:B------:R-:W-:-:S02]  /*c7b0*/  FMUL.FTZ R39, R39, R41 ;  /* 0x0000002927277220 */ /* 0x000fc40000410000 */
[----:B------:R-:W-:Y:S02]  /*c7c0*/  FMUL.FTZ R29, R29, R10 ;  /* 0x0000000a1d1d7220 */ /* 0x000fe40000410000 */
[----:B------:R-:W-:Y:S02]  /*c7d0*/  FMUL.FTZ R50, R50, R11 ;  /* 0x0000000b32327220 */ /* 0x000fe40000410000 */
[----:B------:R-:W-:Y:S02]  /*c7e0*/  FFMA.FTZ R38, R42, R33, -R38 ;  /* 0x000000212a267223 */ /* 0x000fe40000010826 */
[----:B------:R-:W-:Y:S02]  /*c7f0*/  FFMA.FTZ R43, R28, R34, -R43 ;  /* 0x000000221c2b7223 */ /* 0x000fe4000001082b */
[----:B------:R-:W-:Y:S02]  /*c800*/  FFMA.FTZ R45, R47, R12, -R45 ;  /* 0x0000000c2f2d7223 */ /* 0x000fe4000001082d */
[----:B------:R-:W-:Y:S01]  /*c810*/  FFMA.FTZ R48, R27, R35, -R48 ;  /* 0x000000231b307223 */ /* 0x000fe20000010830 */
[----:B------:R-:W-:Y:S01]  /*c820*/  F2FP.PACK_AB R12, R43, R38 ;  /* 0x000000262b0c723e */ /* 0x000fe200000000ff */
[----:B------:R-:W-:Y:S01]  /*c830*/  FFMA.FTZ R46, R46, R13, -R8 ;  /* 0x0000000d2e2e7223 */ /* 0x000fe20000010808 */
[----:B------:R-:W-:Y:S01]  /*c840*/  F2FP.PACK_AB R8, R44, R37 ;  /* 0x000000252c08723e */ /* 0x000fe200000000ff */
[----:B------:R-:W-:Y:S01]  /*c850*/  FFMA.FTZ R39, R9, R36, -R39 ;  /* 0x0000002409277223 */ /* 0x000fe20000010827 */
[----:B------:R-:W-:Y:S01]  /*c860*/  F2FP.PACK_AB R13, R48, R45 ;  /* 0x0000002d300d723e */ /* 0x000fe200000000ff */
[----:B------:R-:W-:-:S02]  /*c870*/  FFMA.FTZ R29, R31, R14, -R29 ;  /* 0x0000000e1f1d7223 */ /* 0x000fc4000001081d */
[----:B------:R-:W-:Y:S01]  /*c880*/  FFMA.FTZ R50, R26, R15, -R50 ;  /* 0x0000000f1a327223 */ /* 0x000fe20000010832 */
[----:B------:R-:W-:Y:S01]  /*c890*/  F2FP.PACK_AB R14, R39, R46 ;  /* 0x0000002e270e723e */ /* 0x000fe200000000ff */
[----:B------:R-:W-:Y:S01]  /*c8a0*/  FFMA.FTZ R41, R9, R41, R52 ;  /* 0x0000002909297223 */ /* 0x000fe20000010034 */
[----:B------:R-:W-:Y:S01]  /*c8b0*/  F2FP.PACK_AB R9, R25, R30 ;  /* 0x0000001e1909723e */ /* 0x000fe200000000ff */
[----:B------:R-:W-:Y:S01]  /*c8c0*/  FFMA.FTZ R24, R31, R10, R24 ;  /* 0x0000000a1f187223 */ /* 0x000fe20000010018 */
[----:B------:R-:W-:Y:S01]  /*c8d0*/  F2FP.PACK_AB R15, R50, R29 ;  /* 0x0000001d320f723e */ /* 0x000fe200000000ff */
[----:B------:R-:W-:Y:S01]  /*c8e0*/  FFMA.FTZ R11, R26, R11, R49 ;  /* 0x0000000b1a0b7223 */ /* 0x000fe20000010031 */
[----:B------:R-:W-:-:S03]  /*c8f0*/  F2FP.PACK_AB R10, R41, R40 ;  /* 0x00000028290a723e */ /* 0x000fc600000000ff */
[----:B------:R1:W-:Y:S01]  /*c900*/  STS.128 [R32+0xc100], R12 ;  /* 0x00c1000c20007388 */ /* 0x0003e20000000c00 */
[----:B------:R-:W-:-:S05]  /*c910*/  F2FP.PACK_AB R11, R11, R24 ;  /* 0x000000180b0b723e */ /* 0x000fca00000000ff */
[----:B------:R1:W-:Y:S02]  /*c920*/  STS.128 [R23+0xc100], R8 ;  /* 0x00c1000817007388 */ /* 0x0003e40000000c00 */
.L_x_105:
[----:B------:R-:W-:Y:S05]  /*c930*/  BSYNC B2 ;  /* 0x0000000000027941 */ /* 0x000fea0003800000 */
.L_x_89:
[----:B------:R-:W-:Y:S01]  /*c940*/  IMAD.SHL.U32 R205, R3, 0x40, RZ ;  /* 0x0000004003cd7824 */ /* 0x000fe200078e00ff */
[----:B------:R-:W-:-:S04]  /*c950*/  DEPBAR.LE SB0, 0x0 ;  /* 0x000080000000791a */ /* 0x000fc80000000000 */
[----:B-1----:R-:W-:Y:S01]  /*c960*/  IMAD.SHL.U32 R12, R17, 0x8, RZ ;  /* 0x00000008110c7824 */ /* 0x002fe200078e00ff */
[----:B------:R-:W-:Y:S01]  /*c970*/  LOP3.LUT R205, R205, 0x1c0, RZ, 0xc0, !PT ;  /* 0x000001c0cdcd7812 */ /* 0x000fe200078ec0ff */
[----:B------:R-:W-:Y:S01]  /*c980*/  IMAD R8, R20, c[0x0][0x208], RZ ;  /* 0x0000820014087a24 */ /* 0x000fe200078e02ff */
[----:B------:R-:W-:Y:S01]  /*c990*/  SEL R10, RZ, 0x2, P4 ;  /* 0x00000002ff0a7807 */ /* 0x000fe20002000000 */
[----:B------:R-:W-:Y:S01]  /*c9a0*/  IMAD.WIDE.U32 R14, R19, c[0x0][0x208], RZ ;  /* 0x00008200130e7a25 */ /* 0x000fe200078e00ff */
[----:B------:R-:W-:Y:S02]  /*c9b0*/  LOP3.LUT R12, R205, 0x8, R12, 0xf8, !PT ;  /* 0x00000008cd0c7812 */ /* 0x000fe400078ef80c */
[----:B------:R-:W-:Y:S01]  /*c9c0*/  SHF.R.U32.HI R205, RZ, 0x3, R205 ;  /* 0x00000003ffcd7819 */ /* 0x000fe200000116cd */
[----:B------:R-:W-:Y:S01]  /*c9d0*/  IMAD R8, R19, c[0x0][0x20c], R8 ;  /* 0x0000830013087a24 */ /* 0x000fe200078e0208 */
[----:B------:R-:W-:Y:S01]  /*c9e0*/  LEA R11, P0, R14, R214, 0x6 ;  /* 0x000000d60e0b7211 */ /* 0x000fe200078030ff */
[----:B------:R-:W-:Y:S01]  /*c9f0*/  IMAD R206, R21, 0x400, R2 ;  /* 0x0000040015ce7824 */ /* 0x000fe200078e0202 */
[----:B------:R-:W-:Y:S01]  /*ca00*/  LOP3.LUT R205, R12, R205, RZ, 0x3c, !PT ;  /* 0x000000cd0ccd7212 */ /* 0x000fe200078e3cff */
[----:B------:R-:W-:Y:S01]  /*ca10*/  IMAD.IADD R8, R15, 0x1, R8 ;  /* 0x000000010f087824 */ /* 0x000fe200078e0208 */
[----:B------:R-:W-:Y:S01]  /*ca20*/  SEL R9, RZ, 0x4, P5 ;  /* 0x00000004ff097807 */ /* 0x000fe20002800000 */
[----:B------:R-:W-:Y:S01]  /*ca30*/  IMAD.SHL.U32 R206, R206, 0x2, RZ ;  /* 0x00000002cece7824 */ /* 0x000fe200078e00ff */
[----:B------:R-:W-:Y:S01]  /*ca40*/  BAR.SYNC.DEFER_BLOCKING 0x0 ;  /* 0x0000000000007b1d */ /* 0x000fe20000010000 */
[----:B------:R-:W-:Y:S01]  /*ca50*/  IMAD R205, R18, 0x200, R205 ;  /* 0x0000020012cd7824 */ /* 0x000fe200078e02cd */
[----:B------:R-:W-:Y:S01]  /*ca60*/  LEA.HI.X R8, R14, R209, R8, 0x6, P0 ;  /* 0x000000d10e087211 */ /* 0x000fe200000f3408 */
[----:B------:R-:W-:Y:S01]  /*ca70*/  IMAD R76, R19, -0x40, R78 ;  /* 0xffffffc0134c7824 */ /* 0x000fe200078e024e */
[----:B------:R-:W-:Y:S01]  /*ca80*/  LEA R12, P0, R11, c[0x0][0x1f8], 0x1 ;  /* 0x00007e000b0c7a11 */ /* 0x000fe200078008ff */
[----:B------:R-:W-:Y:S01]  /*ca90*/  IMAD.SHL.U32 R205, R205, 0x2, RZ ;  /* 0x00000002cdcd7824 */ /* 0x000fe200078e00ff */
[----:B------:R-:W-:Y:S01]  /*caa0*/  IADD3 R9, R9, R10, R22 ;  /* 0x0000000a09097210 */ /* 0x000fe20007ffe016 */
[----:B------:R-:W-:Y:S01]  /*cab0*/  IMAD.MOV.U32 R15, RZ, RZ, c[0x0][0x208] ;  /* 0x00008200ff0f7624 */ /* 0x000fe200078e00ff */
[----:B------:R-:W-:Y:S01]  /*cac0*/  LEA.HI.X R13, R11, c[0x0][0x1fc], R8, 0x1, P0 ;  /* 0x00007f000b0d7a11 */ /* 0x000fe200000f0c08 */
[----:B------:R-:W-:Y:S01]  /*cad0*/  IMAD.MOV.U32 R11, RZ, RZ, c[0x0][0x20c] ;  /* 0x00008300ff0b7624 */ /* 0x000fe200078e00ff */
[----:B------:R-:W-:Y:S01]  /*cae0*/  LOP3.LUT P0, RZ, R3, 0x2, RZ, 0xc0, !PT ;  /* 0x0000000203ff7812 */ /* 0x000fe2000780c0ff */
[--C-:B------:R-:W-:Y:S01]  /*caf0*/  IMAD R202, R0, 0x2, R206.reuse ;  /* 0x0000000200ca7824 */ /* 0x100fe200078e02ce */
[C---:B------:R-:W-:Y:S01]  /*cb00*/  IADD3 R8, R205.reuse, 0x6100, RZ ;  /* 0x00006100cd087810 */ /* 0x040fe20007ffe0ff */
[----:B------:R-:W-:Y:S01]  /*cb10*/  IMAD.SHL.U32 R213, R16, 0x2, RZ ;  /* 0x0000000210d57824 */ /* 0x000fe200078e00ff */
[----:B------:R-:W-:Y:S01]  /*cb20*/  IADD3 R204, R205, 0x6120, RZ ;  /* 0x00006120cdcc7810 */ /* 0x000fe20007ffe0ff */
[----:B------:R-:W-:Y:S01]  /*cb30*/  IMAD R201, R5, 0x2, R206 ;  /* 0x0000000205c97824 */ /* 0x000fe200078e02ce */
[----:B------:R-:W-:Y:S01]  /*cb40*/  LOP3.LUT P1, RZ, R9, 0x2, RZ, 0xc0, !PT ;  /* 0x0000000209ff7812 */ /* 0x000fe2000782c0ff */
[----:B------:R-:W-:Y:S01]  /*cb50*/  IMAD R199, R5, 0x2, R202 ;  /* 0x0000000205c77824 */ /* 0x000fe200078e02ca */
[----:B------:R-:W-:Y:S01]  /*cb60*/  LEA R24, P2, R15, R12, 0x6 ;  /* 0x0000000c0f187211 */ /* 0x000fe200078430ff */
[----:B------:R-:W-:Y:S01]  /*cb70*/  IMAD.SHL.U32 R203, R2, 0x2, RZ ;  /* 0x0000000202cb7824 */ /* 0x000fe200078e00ff */
[----:B------:R-:W-:-:S02]  /*cb80*/  LOP3.LUT R6, R6, 0xffffffe0, RZ, 0xc0, !PT ;  /* 0xffffffe006067812 */ /* 0x000fc400078ec0ff */
[----:B------:R-:W-:Y:S01]  /*cb90*/  LEA.HI.X R25, R15, R13, R11, 0x6, P2 ;  /* 0x0000000d0f197211 */ /* 0x000fe200010f340b */
[----:B------:R-:W-:Y:S01]  /*cba0*/  IMAD R197, R5, 0x2, R203 ;  /* 0x0000000205c57824 */ /* 0x000fe200078e02cb */
[----:B------:R-:W-:Y:S01]  /*cbb0*/  LDSM.16.M88.4 R48, [R206+0xc100] ;  /* 0x00c10000ce30783b */ /* 0x000fe20000000200 */
[----:B------:R-:W-:Y:S01]  /*cbc0*/  @P0 IADD3 R204, R8, -0x20, RZ ;  /* 0xffffffe008cc0810 */ /* 0x000fe20007ffe0ff */
[----:B------:R-:W-:Y:S01]  /*cbd0*/  IMAD.IADD R8, R76, 0x1, -R17 ;  /* 0x000000014c087824 */ /* 0x000fe200078e0a11 */
[----:B------:R-:W-:Y:S01]  /*cbe0*/  LOP3.LUT P0, RZ, R9, 0x4, RZ, 0xc0, !PT ;  /* 0x0000000409ff7812 */ /* 0x000fe2000780c0ff */
[----:B------:R-:W1:Y:S01]  /*cbf0*/  LDSM.16.M88.4 R20, [R205+0x6100] ;  /* 0x00610000cd14783b */ /* 0x000e620000000200 */
[----:B------:R-:W-:Y:S02]  /*cc00*/  IMAD.IADD R79, R79, 0x1, -R6 ;  /* 0x000000014f4f7824 */ /* 0x000fe400078e0a06 */
[C---:B------:R-:W-:Y:S01]  /*cc10*/  ISETP.LT.OR P4, PT, R8.reuse, 0x1, P6 ;  /* 0x000000010800780c */ /* 0x040fe20003781670 */
[----:B------:R-:W-:Y:S01]  /*cc20*/  LDSM.16.M88.4 R36, [R202+0xc100] ;  /* 0x00c10000ca24783b */ /* 0x000fe20000000200 */
[----:B------:R-:W-:Y:S01]  /*cc30*/  ISETP.LT.OR P3, PT, R8, 0x1, !P1 ;  /* 0x000000010800780c */ /* 0x000fe20004f61670 */
[----:B------:R-:W-:Y:S01]  /*cc40*/  IMAD R198, R0, 0x2, R203 ;  /* 0x0000000200c67824 */ /* 0x000fe200078e02cb */
[C---:B------:R-:W-:Y:S01]  /*cc50*/  ISETP.LT.OR P2, PT, R8.reuse, 0x1, !P0 ;  /* 0x000000010800780c */ /* 0x040fe20004741670 */
[----:B-----5:R-:W-:Y:S01]  /*cc60*/  LDSM.16.M88.4 R80, [R204] ;  /* 0x00000000cc50783b */ /* 0x020fe20000000200 */
[C---:B------:R-:W-:Y:S01]  /*cc70*/  ISETP.LT.OR P1, PT, R8.reuse, 0x21, !P1 ;  /* 0x000000210800780c */ /* 0x040fe20004f21670 */
[----:B------:R-:W-:Y:S01]  /*cc80*/  IMAD R196, R5, 0x2, R198 ;  /* 0x0000000205c47824 */ /* 0x000fe200078e02c6 */
[----:B------:R-:W-:Y:S01]  /*cc90*/  ISETP.LT.OR P0, PT, R8, 0x21, !P0 ;  /* 0x000000210800780c */ /* 0x000fe20004701670 */
[----:B------:R-:W2:Y:S01]  /*cca0*/  LDSM.16.M88.4 R44, [R205+0x6900] ;  /* 0x00690000cd2c783b */ /* 0x000ea20000000200 */
[----:B------:R-:W-:-:S03]  /*ccb0*/  SHF.R.S32.HI R6, RZ, 0x1f, R79 ;  /* 0x0000001fff067819 */ /* 0x000fc6000001144f */
[----:B------:R-:W3:Y:S01]  /*ccc0*/  LDSM.16.M88.4 R60, [R205+0x7100] ;  /* 0x00710000cd3c783b */ /* 0x000ee20000000200 */
[----:B------:R-:W-:-:S03]  /*ccd0*/  LEA.HI R6, R6, R79, RZ, 0x2 ;  /* 0x0000004f06067211 */ /* 0x000fc600078f10ff */
[----:B------:R-:W4:Y:S01]  /*cce0*/  LDSM.16.M88.4 R68, [R205+0x7900] ;  /* 0x00790000cd44783b */ /* 0x000f220000000200 */
[----:B------:R-:W-:-:S03]  /*ccf0*/  LOP3.LUT R6, R6, 0x7ffffffc, RZ, 0xc0, !PT ;  /* 0x7ffffffc06067812 */ /* 0x000fc600078ec0ff */
[----:B------:R-:W-:Y:S02]  /*cd00*/  LDSM.16.M88.4 R16, [R204+0x800] ;  /* 0x00080000cc10783b */ /* 0x000fe40000000200 */
[----:B------:R-:W-:Y:S02]  /*cd10*/  IMAD.IADD R79, R79, 0x1, -R6 ;  /* 0x000000014f4f7824 */ /* 0x000fe400078e0a06 */
[----:B------:R-:W-:Y:S02]  /*cd20*/  LDSM.16.M88.4 R28, [R204+0x1000] ;  /* 0x00100000cc1c783b */ /* 0x000fe40000000200 */
[----:B------:R-:W-:Y:S02]  /*cd30*/  IMAD R76, R79, -0x2, R76 ;  /* 0xfffffffe4f4c7824 */ /* 0x000fe400078e024c */
[----:B------:R-:W-:Y:S04]  /*cd40*/  LDSM.16.M88.4 R52, [R204+0x1800] ;  /* 0x00180000cc34783b */ /* 0x000fe80000000200 */
[----:B------:R-:W-:Y:S01]  /*cd50*/  @!PT LDS RZ, [RZ] ;  /* 0x00000000fffff984 */ /* 0x000fe20000000800 */
[----:B------:R-:W-:Y:S01]  /*cd60*/  @!PT LDS RZ, [RZ] ;  /* 0x00000000fffff984 */ /* 0x000fe20000000800 */
[----:B------:R-:W-:Y:S01]  /*cd70*/  @!PT LDS RZ, [RZ] ;  /* 0x00000000fffff984 */ /* 0x000fe20000000800 */
[----:B------:R2:W-:Y:S01]  /*cd80*/  LDGSTS.E.BYPASS.LTC128B.128 [R213+0x100], [R12.64], !P4 ;  /* 0x001000000cd57fae */ /* 0x0005e2000e101d46 */
[----:B------:R-:W-:-:S03]  /*cd90*/  ISETP.GT.AND P4, PT, R76, 0x9, PT ;  /* 0x000000094c00780c */ /* 0x000fc60003f84270 */
[----:B------:R3:W-:Y:S01]  /*cda0*/  LDGSTS.E.BYPASS.LTC128B.128 [R213+0x2100], [R12.64+0x80], !P3 ;  /* 0x021000800cd57fae */ /* 0x0007e2000d901d46 */
[----:B------:R-:W-:Y:S01]  /*cdb0*/  LOP3.LUT P3, RZ, R3, 0x4, RZ, 0xc0, !PT ;  /* 0x0000000403ff7812 */ /* 0x000fe2000786c0ff */
[----:B------:R-:W-:Y:S02]  /*cdc0*/  IMAD.MOV.U32 R3, RZ, RZ, 0x40 ;  /* 0x00000040ff037424 */ /* 0x000fe400078e00ff */
[----:B------:R3:W-:Y:S01]  /*cdd0*/  LDGSTS.E.BYPASS.LTC128B.128 [R213+0x4100], [R12.64+0x100], !P2 ;  /* 0x041001000cd57fae */ /* 0x0007e2000d101d46 */
[----:B------:R-:W-:Y:S02]  /*cde0*/  ISETP.LT.OR P2, PT, R8, 0x21, P6 ;  /* 0x000000210800780c */ /* 0x000fe40003741670 */
[----:B------:R-:W-:Y:S01]  /*cdf0*/  SEL R3, R3, 0xffffffc0, !P3 ;  /* 0xffffffc003037807 */ /* 0x000fe20005800000 */
[----:B-1----:R-:W-:Y:S01]  /*ce00*/  HMMA.16816.F32 R8, R48, R20, RZ ;  /* 0x000000143008723c */ /* 0x002fe200000018ff */
[----:B------:R-:W-:-:S03]  /*ce10*/  ISETP.GT.AND P3, PT, R76, 0x8, PT ;  /* 0x000000084c00780c */ /* 0x000fc60003f64270 */
[----:B------:R-:W-:Y:S02]  /*ce20*/  IMAD.IADD R200, R205, 0x1, R3 ;  /* 0x00000001cdc87824 */ /* 0x000fe400078e0203 */
[----:B------:R-:W-:Y:S02]  /*ce30*/  IMAD.IADD R192, R3, 0x1, R204 ;  /* 0x0000000103c07824 */ /* 0x000fe400078e02cc */
[----:B------:R-:W-:Y:S02]  /*ce40*/  HMMA.16816.F32 R20, R48, R22, RZ ;  /* 0x000000163014723c */ /* 0x000fe400000018ff */
[----:B------:R1:W-:Y:S01]  /*ce50*/  LDGSTS.E.BYPASS.LTC128B.128 [R213+0x1100], [R24.64], !P2 ;  /* 0x0110000018d57fae */ /* 0x0003e2000d101d46 */
[----:B------:R-:W-:-:S03]  /*ce60*/  ISETP.GT.AND P2, PT, R76, 0x1, PT ;  /* 0x000000014c00780c */ /* 0x000fc60003f44270 */
[----:B------:R1:W-:Y:S01]  /*ce70*/  LDGSTS.E.BYPASS.LTC128B.128 [R213+0x3100], [R24.64+0x80], !P1 ;  /* 0x0310008018d57fae */ /* 0x0003e2000c901d46 */
[C---:B------:R-:W-:Y:S01]  /*ce80*/  ISETP.GT.AND P1, PT, R76.reuse, 0x10, PT ;  /* 0x000000104c00780c */ /* 0x040fe20003f24270 */
[----:B--2---:R-:W-:Y:S02]  /*ce90*/  HMMA.16816.F32 R32, R48, R44, RZ ;  /* 0x0000002c3020723c */ /* 0x004fe400000018ff */
[----:B------:R1:W-:Y:S01]  /*cea0*/  LDGSTS.E.BYPASS.LTC128B.128 [R213+0x5100], [R24.64+0x100], !P0 ;  /* 0x0510010018d57fae */ /* 0x0003e2000c101d46 */
[----:B------:R-:W-:-:S03]  /*ceb0*/  ISETP.GT.AND P0, PT, R76, RZ, PT ;  /* 0x000000ff4c00720c */ /* 0x000fc60003f04270 */
[----:B------:R-:W-:Y:S02]  /*cec0*/  LDSM.16.M88.4 R84, [R201+0xc100] ;  /* 0x00c10000c954783b */ /* 0x000fe40000000200 */
[----:B------:R-:W-:Y:S02]  /*ced0*/  HMMA.16816.F32 R8, R36, R80, R8 ;  /* 0x000000502408723c */ /* 0x000fe40000001808 */
[----:B------:R-:W2:Y:S04]  /*cee0*/  LDSM.16.M88.4 R72, [R200+0x6100] ;  /* 0x00610000c848783b */ /* 0x000ea80000000200 */
[----:B------:R-:W-:Y:S02]  /*cef0*/  LDSM.16.M88.4 R40, [R199+0xc100] ;  /* 0x00c10000c728783b */ /* 0x000fe40000000200 */
[----:B---3--:R-:W-:Y:S02]  /*cf00*/  HMMA.16816.F32 R64, R48, R60, RZ ;  /* 0x0000003c3040723c */ /* 0x008fe400000018ff */
[----:B------:R-:W3:Y:S04]  /*cf10*/  LDSM.16.M88.4 R92, [R192] ;  /* 0x00000000c05c783b */ /* 0x000ee80000000200 */
[----:B------:R-:W3:Y:S02]  /*cf20*/  LDSM.16.M88.4 R12, [R200+0x6900] ;  /* 0x00690000c80c783b */ /* 0x000ee40000000200 */
[----:B------:R-:W-:Y:S02]  /*cf30*/  HMMA.16816.F32 R20, R36, R82, R20 ;  /* 0x000000522414723c */ /* 0x000fe40000001814 */
[----:B------:R-:W-:Y:S04]  /*cf40*/  LDSM.16.M88.4 R80, [R205+0x8100] ;  /* 0x00810000cd50783b */ /* 0x000fe80000000200 */
[----:B-1----:R-:W1:Y:S02]  /*cf50*/  LDSM.16.M88.4 R24, [R200+0x7100] ;  /* 0x00710000c818783b */ /* 0x002e640000000200 */
[C---:B------:R-:W-:Y:S02]  /*cf60*/  HMMA.16816.F32 R44, R48.reuse, R46, RZ ;  /* 0x0000002e302c723c */ /* 0x040fe400000018ff */
[----:B------:R-:W-:Y:S04]  /*cf70*/  LDSM.16.M88.4 R88, [R200+0x7900] ;  /* 0x00790000c858783b */ /* 0x000fe80000000200 */
[----:B------:R-:W-:Y:S02]  /*cf80*/  LDSM.16.M88.4 R100, [R205+0xa900] ;  /* 0x00a90000cd64783b */ /* 0x000fe40000000200 */
[C---:B------:R-:W-:Y:S02]  /*cf90*/  HMMA.16816.F32 R60, R48.reuse, R62, RZ ;  /* 0x0000003e303c723c */ /* 0x040fe400000018ff */
[----:B------:R-:W-:Y:S04]  /*cfa0*/  LDSM.16.M88.4 R96, [R200+0xa100] ;  /* 0x00a10000c860783b */ /* 0x000fe80000000200 */
[----:B------:R-:W0:Y:S02]  /*cfb0*/  LDGDEPBAR ;  /* 0x00000000000079af */ /* 0x000e240000000000 */
[----:B----4-:R-:W-:Y:S08]  /*cfc0*/  HMMA.16816.F32 R56, R48, R68, RZ ;  /* 0x000000443038723c */ /* 0x010ff000000018ff */
[----:B--2---:R-:W-:Y:S08]  /*cfd0*/  HMMA.16816.F32 R8, R84, R72, R8 ;  /* 0x000000485408723c */ /* 0x004ff00000001808 */
[----:B------:R-:W-:Y:S01]  /*cfe0*/  HMMA.16816.F32 R48, R48, R70, RZ ;  /* 0x000000463030723c */ /* 0x000fe200000018ff */
[----:B------:R-:W-:Y:S07]  /*cff0*/  LDSM.16.M88.4 R68, [R192+0x1000] ;  /* 0x00100000c044783b */ /* 0x000fee0000000200 */
[----:B------:R-:W-:Y:S01]  /*d000*/  HMMA.16816.F32 R20, R84, R74, R20 ;  /* 0x0000004a5414723c */ /* 0x000fe20000001814 */
[----:B------:R-:W-:Y:S07]  /*d010*/  LDSM.16.M88.4 R72, [R192+0x1800] ;  /* 0x00180000c048783b */ /* 0x000fee0000000200 */
[C---:B------:R-:W-:Y:S08]  /*d020*/  HMMA.16816.F32 R32, R36.reuse, R16, R32 ;  /* 0x000000102420723c */ /* 0x040ff00000001820 */
[C---:B------:R-:W-:Y:S01]  /*d030*/  HMMA.16816.F32 R44, R36.reuse, R18, R44 ;  /* 0x00000012242c723c */ /* 0x040fe2000000182c */
[----:B------:R-:W-:Y:S07]  /*d040*/  LDSM.16.M88.4 R16, [R192+0x800] ;  /* 0x00080000c010783b */ /* 0x000fee0000000200 */
[C---:B------:R-:W-:Y:S08]  /*d050*/  HMMA.16816.F32 R64, R36.reuse, R28, R64 ;  /* 0x0000001c2440723c */ /* 0x040ff00000001840 */
[----:B------:R-:W-:Y:S01]  /*d060*/  HMMA.16816.F32 R60, R36, R30, R60 ;  /* 0x0000001e243c723c */ /* 0x000fe2000000183c */
[----:B------:R-:W2:Y:S07]  /*d070*/  LDSM.16.M88.4 R28, [R206+0x10100] ;  /* 0x01010000ce1c783b */ /* 0x000eae0000000200 */
[----:B---3--:R-:W-:Y:S08]  /*d080*/  HMMA.16816.F32 R8, R40, R92, R8 ;  /* 0x0000005c2808723c */ /* 0x008ff00000001808 */
[C---:B------:R-:W-:Y:S08]  /*d090*/  HMMA.16816.F32 R56, R36.reuse, R52, R56 ;  /* 0x000000342438723c */ /* 0x040ff00000001838 */
[----:B------:R-:W-:Y:S01]  /*d0a0*/  HMMA.16816.F32 R36, R36, R54, R48 ;  /* 0x000000362424723c */ /* 0x000fe20000001830 */
[----:B------:R-:W-:Y:S04]  /*d0b0*/  LDSM.16.M88.4 R52, [R204+0x2000] ;  /* 0x00200000cc34783b */ /* 0x000fe80000000200 */
[----:B------:R-:W-:Y:S03]  /*d0c0*/  LDSM.16.M88.4 R48, [R205+0x9100] ;  /* 0x00910000cd30783b */ /* 0x000fe60000000200 */
[----:B------:R-:W-:Y:S01]  /*d0d0*/  HMMA.16816.F32 R20, R40, R94, R20 ;  /* 0x0000005e2814723c */ /* 0x000fe20000001814 */
[----:B------:R-:W-:Y:S07]  /*d0e0*/  LDSM.16.M88.4 R92, [R200+0x9900] ;  /* 0x00990000c85c783b */ /* 0x000fee0000000200 */
[C---:B------:R-:W-:Y:S08]  /*d0f0*/  HMMA.16816.F32 R32, R84.reuse, R12, R32 ;  /* 0x0000000c5420723c */ /* 0x040ff00000001820 */
[C---:B------:R-:W-:Y:S01]  /*d100*/  HMMA.16816.F32 R44, R84.reuse, R14, R44 ;  /* 0x0000000e542c723c */ /* 0x040fe2000000182c */
[----:B------:R-:W-:Y:S07]  /*d110*/  LDSM.16.M88.4 R12, [R205+0x8900] ;  /* 0x00890000cd0c783b */ /* 0x000fee0000000200 */
[C---:B-1----:R-:W-:Y:S08]  /*d120*/  HMMA.16816.F32 R64, R84.reuse, R24, R64 ;  /* 0x000000185440723c */ /* 0x042ff00000001840 */
[----:B------:R-:W-:Y:S01]  /*d130*/  HMMA.16816.F32 R60, R84, R26, R60 ;  /* 0x0000001a543c723c */ /* 0x000fe2000000183c */
[----:B------:R-:W1:Y:S07]  /*d140*/  LDSM.16.M88.4 R24, [R202+0x10100] ;  /* 0x01010000ca18783b */ /* 0x000e6e0000000200 */
[----:B--2---:R-:W-:Y:S08]  /*d150*/  HMMA.16816.F32 R8, R28, R80, R8 ;  /* 0x000000501c08723c */ /* 0x004ff00000001808 */
        /* <DEDUP_REMOVED lines=12> */
[----:B-1----:R-:W-:Y:S08]  /*d220*/  HMMA.16816.F32 R8, R24, R52, R8 ;  /* 0x000000341808723c */ /* 0x002ff00000001808 */
        /* <DEDUP_REMOVED lines=11> */
[----:B------:R-:W1:Y:S07]  /*d2e0*/  LDSM.16.M88.4 R48, [R192+0x2000] ;  /* 0x00200000c030783b */ /* 0x000e6e0000000200 */
[----:B--2---:R-:W-:Y:S08]  /*d2f0*/  HMMA.16816.F32 R8, R88, R68, R8 ;  /* 0x000000445808723c */ /* 0x004ff00000001808 */
[C---:B------:R-:W-:Y:S08]  /*d300*/  HMMA.16816.F32 R56, R28.reuse, R36, R56 ;  /* 0x000000241c38723c */ /* 0x040ff00000001838 */
[----:B------:R-:W-:Y:S01]  /*d310*/  HMMA.16816.F32 R84, R28, R38, R84 ;  /* 0x000000261c54723c */ /* 0x000fe20000001854 */
[----:B------:R-:W2:Y:S04]  /*d320*/  LDSM.16.M88.4 R36, [R200+0x8900] ;  /* 0x00890000c824783b */ /* 0x000ea80000000200 */
[----:B------:R-:W-:Y:S03]  /*d330*/  LDSM.16.M88.4 R28, [R200+0x9100] ;  /* 0x00910000c81c783b */ /* 0x000fe60000000200 */
[----:B------:R-:W-:Y:S01]  /*d340*/  HMMA.16816.F32 R20, R88, R70, R20 ;  /* 0x000000465814723c */ /* 0x000fe20000001814 */
[----:B------:R-:W-:Y:S07]  /*d350*/  LDSM.16.M88.4 R68, [R192+0x3800] ;  /* 0x00380000c044783b */ /* 0x000fee0000000200 */
[C---:B------:R-:W-:Y:S08]  /*d360*/  HMMA.16816.F32 R32, R24.reuse, R16, R32 ;  /* 0x000000101820723c */ /* 0x040ff00000001820 */
[----:B------:R-:W-:Y:S01]  /*d370*/  HMMA.16816.F32 R44, R24, R18, R44 ;  /* 0x00000012182c723c */ /* 0x000fe2000000182c */
[----:B------:R-:W3:Y:S07]  /*d380*/  LDSM.16.M88.4 R16, [R205+0xa100] ;  /* 0x00a10000cd10783b */ /* 0x000eee0000000200 */
[----:B-1----:R-:W-:Y:S08]  /*d390*/  HMMA.16816.F32 R8, R80, R48, R8 ;  /* 0x000000305008723c */ /* 0x002ff00000001808 */
[C---:B------:R-:W-:Y:S08]  /*d3a0*/  HMMA.16816.F32 R64, R24.reuse, R12, R64 ;  /* 0x0000000c1840723c */ /* 0x040ff00000001840 */
[----:B------:R-:W-:Y:S01]  /*d3b0*/  HMMA.16816.F32 R60, R24, R14, R60 ;  /* 0x0000000e183c723c */ /* 0x000fe2000000183c */
[----:B------:R-:W1:Y:S07]  /*d3c0*/  LDSM.16.M88.4 R12, [R192+0x2800] ;  /* 0x00280000c00c783b */ /* 0x000e6e0000000200 */
[----:B------:R-:W-:Y:S01]  /*d3d0*/  HMMA.16816.F32 R20, R80, R50, R20 ;  /* 0x000000325014723c */ /* 0x000fe20000001814 */
[----:B------:R-:W-:Y:S07]  /*d3e0*/  LDSM.16.M88.4 R48, [R205+0xb100] ;  /* 0x00b10000cd30783b */ /* 0x000fee0000000200 */
[C---:B------:R-:W-:Y:S08]  /*d3f0*/  HMMA.16816.F32 R56, R24.reuse, R40, R56 ;  /* 0x000000281838723c */ /* 0x040ff00000001838 */
[----:B------:R-:W-:Y:S01]  /*d400*/  HMMA.16816.F32 R84, R24, R42, R84 ;  /* 0x0000002a1854723c */ /* 0x000fe20000001854 */
[----:B------:R-:W-:Y:S04]  /*d410*/  LDSM.16.M88.4 R40, [R202+0x14100] ;  /* 0x01410000ca28783b */ /* 0x000fe80000000200 */
[----:B------:R-:W4:Y:S03]  /*d420*/  LDSM.16.M88.4 R24, [R204+0x4000] ;  /* 0x00400000cc18783b */ /* 0x000f260000000200 */
[C---:B--2---:R-:W-:Y:S08]  /*d430*/  HMMA.16816.F32 R32, R88.reuse, R36, R32 ;  /* 0x000000245820723c */ /* 0x044ff00000001820 */
[----:B------:R-:W-:Y:S01]  /*d440*/  HMMA.16816.F32 R44, R88, R38, R44 ;  /* 0x00000026582c723c */ /* 0x000fe2000000182c */
[----:B------:R-:W-:Y:S07]  /*d450*/  LDSM.16.M88.4 R36, [R204+0x4800] ;  /* 0x00480000cc24783b */ /* 0x000fee0000000200 */
[C---:B---3--:R-:W-:Y:S08]  /*d460*/  HMMA.16816.F32 R8, R52.reuse, R16, R8 ;  /* 0x000000103408723c */ /* 0x048ff00000001808 */
[----:B------:R-:W-:Y:S01]  /*d470*/  HMMA.16816.F32 R20, R52, R18, R20 ;  /* 0x000000123414723c */ /* 0x000fe20000001814 */
[----:B------:R-:W-:Y:S07]  /*d480*/  LDSM.16.M88.4 R16, [R199+0x14100] ;  /* 0x01410000c710783b */ /* 0x000fee0000000200 */
[C---:B------:R-:W-:Y:S08]  /*d490*/  HMMA.16816.F32 R64, R88.reuse, R28, R64 ;  /* 0x0000001c5840723c */ /* 0x040ff00000001840 */
[----:B------:R-:W-:Y:S01]  /*d4a0*/  HMMA.16816.F32 R60, R88, R30, R60 ;  /* 0x0000001e583c723c */ /* 0x000fe2000000183c */
[----:B------:R-:W2:Y:S07]  /*d4b0*/  LDSM.16.M88.4 R28, [R201+0x14100] ;  /* 0x01410000c91c783b */ /* 0x000eae0000000200 */
[----:B-1----:R-:W-:Y:S08]  /*d4c0*/  HMMA.16816.F32 R32, R80, R12, R32 ;  /* 0x0000000c5020723c */ /* 0x002ff00000001820 */
[----:B----4-:R-:W-:Y:S08]  /*d4d0*/  HMMA.16816.F32 R8, R40, R24, R8 ;  /* 0x000000182808723c */ /* 0x010ff00000001808 */
[----:B------:R-:W-:Y:S01]  /*d4e0*/  HMMA.16816.F32 R44, R80, R14, R44 ;  /* 0x0000000e502c723c */ /* 0x000fe2000000182c */
[----:B------:R-:W1:Y:S07]  /*d4f0*/  LDSM.16.M88.4 R12, [R192+0x4000] ;  /* 0x00400000c00c783b */ /* 0x000e6e0000000200 */
[----:B------:R-:W-:Y:S01]  /*d500*/  HMMA.16816.F32 R20, R40, R26, R20 ;  /* 0x0000001a2814723c */ /* 0x000fe20000001814 */
[----:B------:R-:W3:Y:S07]  /*d510*/  LDSM.16.M88.4 R24, [R200+0xa900] ;  /* 0x00a90000c818783b */ /* 0x000eee0000000200 */
[----:B------:R-:W-:Y:S08]  /*d520*/  HMMA.16816.F32 R32, R52, R100, R32 ;  /* 0x000000643420723c */ /* 0x000ff00000001820 */
[----:B------:R-:W-:Y:S08]  /*d530*/  HMMA.16816.F32 R64, R80, R72, R64 ;  /* 0x000000485040723c */ /* 0x000ff00000001840 */
[----:B--2---:R-:W-:Y:S08]  /*d540*/  HMMA.16816.F32 R8, R28, R96, R8 ;  /* 0x000000601c08723c */ /* 0x004ff00000001808 */
[----:B------:R-:W-:Y:S08]  /*d550*/  HMMA.16816.F32 R44, R52, R102, R44 ;  /* 0x00000066342c723c */ /* 0x000ff0000000182c */
[----:B------:R-:W-:Y:S08]  /*d560*/  HMMA.16816.F32 R56, R88, R92, R56 ;  /* 0x0000005c5838723c */ /* 0x000ff00000001838 */
[----:B------:R-:W-:Y:S01]  /*d570*/  HMMA.16816.F32 R60, R80, R74, R60 ;  /* 0x0000004a503c723c */ /* 0x000fe2000000183c */
[----:B------:R-:W2:Y:S07]  /*d580*/  LDSM.16.M88.4 R72, [R204+0x5000] ;  /* 0x00500000cc48783b */ /* 0x000eae0000000200 */
[----:B------:R-:W-:Y:S08]  /*d590*/  HMMA.16816.F32 R20, R28, R98, R20 ;  /* 0x000000621c14723c */ /* 0x000ff00000001814 */
[----:B------:R-:W-:Y:S08]  /*d5a0*/  HMMA.16816.F32 R84, R88, R94, R84 ;  /* 0x0000005e5854723c */ /* 0x000ff00000001854 */
[----:B------:R-:W-:Y:S08]  /*d5b0*/  HMMA.16816.F32 R32, R40, R36, R32 ;  /* 0x000000242820723c */ /* 0x000ff00000001820 */
[----:B------:R-:W-:Y:S08]  /*d5c0*/  HMMA.16816.F32 R64, R52, R48, R64 ;  /* 0x000000303440723c */ /* 0x000ff00000001840 */
[----:B-1----:R-:W-:Y:S08]  /*d5d0*/  HMMA.16816.F32 R8, R16, R12, R8 ;  /* 0x0000000c1008723c */ /* 0x002ff00000001808 */
[----:B------:R-:W-:Y:S01]  /*d5e0*/  HMMA.16816.F32 R44, R40, R38, R44 ;  /* 0x00000026282c723c */ /* 0x000fe2000000182c */
[----:B------:R-:W1:Y:S07]  /*d5f0*/  LDSM.16.M88.4 R36, [R205+0xb900] ;  /* 0x00b90000cd24783b */ /* 0x000e6e0000000200 */
[----:B------:R-:W-:Y:S01]  /*d600*/  HMMA.16816.F32 R88, R80, R68, R56 ;  /* 0x000000445058723c */ /* 0x000fe20000001838 */
[----:B------:R-:W4:Y:S07]  /*d610*/  LDSM.16.M88.4 R56, [R192+0x4800] ;  /* 0x00480000c038783b */ /* 0x000f2e0000000200 */
[----:B------:R-:W-:Y:S01]  /*d620*/  HMMA.16816.F32 R20, R16, R14, R20 ;  /* 0x0000000e1014723c */ /* 0x000fe20000001814 */
[----:B------:R-:W4:Y:S01]  /*d630*/  LDSM.16.M88.4 R12, [R200+0xb100] ;  /* 0x00b10000c80c783b */ /* 0x000f220000000200 */
[----:B------:R-:W-:-:S02]  /*d640*/  FMUL.FTZ R3, R8, c[0x0][0x320] ;  /* 0x0000c80008037a20 */ /* 0x000fc40000410000 */
[----:B------:R-:W-:Y:S02]  /*d650*/  FMUL.FTZ R48, R9, c[0x0][0x320] ;  /* 0x0000c80009307a20 */ /* 0x000fe40000410000 */
[----:B------:R-:W-:Y:S02]  /*d660*/  FMUL.FTZ R49, R10, c[0x0][0x320] ;  /* 0x0000c8000a317a20 */ /* 0x000fe40000410000 */
[----:B------:R-:W-:Y:S01]  /*d670*/  HMMA.16816.F32 R84, R80, R70, R84 ;  /* 0x000000465054723c */ /* 0x000fe20000001854 */
[----:B------:R-:W-:Y:S01]  /*d680*/  FMUL.FTZ R68, R11, c[0x0][0x320] ;  /* 0x0000c8000b447a20 */ /* 0x000fe20000410000 */
[----:B------:R-:W1:Y:S01]  /*d690*/  MUFU.TANH R3, R3 ;  /* 0x0000000300037308 */ /* 0x000e620000002400 */
[----:B------:R-:W4:Y:S05]  /*d6a0*/  LDSM.16.M88.4 R8, [R204+0x5800] ;  /* 0x00580000cc08783b */ /* 0x000f2a0000000200 */
[----:B---3--:R-:W-:Y:S02]  /*d6b0*/  HMMA.16816.F32 R32, R28, R24, R32 ;  /* 0x000000181c20723c */ /* 0x008fe40000001820 */
[----:B------:R-:W3:Y:S06]  /*d6c0*/  MUFU.TANH R48, R48 ;  /* 0x0000003000307308 */ /* 0x000eec0000002400 */
[----:B--2---:R-:W-:Y:S01]  /*d6d0*/  HMMA.16816.F32 R64, R40, R72, R64 ;  /* 0x000000482840723c */ /* 0x004fe20000001840 */
[----:B------:R-:W-:Y:S01]  /*d6e0*/  FMUL.FTZ R20, R20, c[0x0][0x320] ;  /* 0x0000c80014147a20 */ /* 0x000fe20000410000 */
[----:B------:R-:W2:Y:S01]  /*d6f0*/  MUFU.TANH R49, R49 ;  /* 0x0000003100317308 */ /* 0x000ea20000002400 */
[----:B------:R-:W-:Y:S01]  /*d700*/  FMUL.FTZ R21, R21, c[0x0][0x320] ;  /* 0x0000c80015157a20 */ /* 0x000fe20000410000 */
[----:B-1----:R-:W-:-:S04]  /*d710*/  FSEL R3, R3, -INF , P0 ;  /* 0xff80000003037808 */ /* 0x002fc80000000000 */
[----:B------:R-:W-:Y:S02]  /*d720*/  HMMA.16816.F32 R60, R52, R50, R60 ;  /* 0x00000032343c723c */ /* 0x000fe4000000183c */
[----:B------:R-:W-:Y:S01]  /*d730*/  MUFU.TANH R50, R21 ;  /* 0x0000001500327308 */ /* 0x000fe20000002400 */
[----:B---3--:R-:W-:-:S05]  /*d740*/  FSEL R48, R48, -INF , P2 ;  /* 0xff80000030307808 */ /* 0x008fca0001000000 */
[C---:B------:R-:W-:Y:S02]  /*d750*/  HMMA.16816.F32 R88, R52.reuse, R36, R88 ;  /* 0x000000243458723c */ /* 0x040fe40000001858 */
[----:B------:R-:W1:Y:S01]  /*d760*/  MUFU.TANH R68, R68 ;  /* 0x0000004400447308 */ /* 0x000e620000002400 */
[----:B--2---:R-:W-:Y:S02]  /*d770*/  FSEL R49, R49, -INF , P0 ;  /* 0xff80000031317808 */ /* 0x004fe40000000000 */
[----:B------:R-:W-:Y:S02]  /*d780*/  ISETP.GT.AND P0, PT, R76, 0x11, PT ;  /* 0x000000114c00780c */ /* 0x000fe40003f04270 */
[----:B------:R-:W-:Y:S01]  /*d790*/  FMUL.FTZ R36, R22, c[0x0][0x320] ;  /* 0x0000c80016247a20 */ /* 0x000fe20000410000 */
[----:B------:R-:W-:Y:S05]  /*d7a0*/  HMMA.16816.F32 R84, R52, R38, R84 ;  /* 0x000000263454723c */ /* 0x000fea0000001854 */
[----:B------:R-:W2:Y:S03]  /*d7b0*/  MUFU.TANH R36, R36 ;  /* 0x0000002400247308 */ /* 0x000ea60000002400 */
[----:B----4-:R-:W-:Y:S01]  /*d7c0*/  HMMA.16816.F32 R32, R16, R56, R32 ;  /* 0x000000381020723c */ /* 0x010fe20000001820 */
[----:B-1----:R-:W-:-:S02]  /*d7d0*/  FSEL R68, R68, -INF , P2 ;  /* 0xff80000044447808 */ /* 0x002fc40001000000 */
[----:B------:R-:W-:Y:S02]  /*d7e0*/  ISETP.GT.AND P2, PT, R76, 0x20, PT ;  /* 0x000000204c00780c */ /* 0x000fe40003f44270 */
[----:B------:R1:W-:Y:S03]  /*d7f0*/  MUFU.TANH R56, R20 ;  /* 0x0000001400387308 */ /* 0x0003e60000002400 */
[----:B------:R-:W-:Y:S01]  /*d800*/  HMMA.16816.F32 R64, R28, R12, R64 ;  /* 0x0000000c1c40723c */ /* 0x000fe20000001840 */
[----:B--2---:R-:W-:-:S06]  /*d810*/  FSEL R36, R36, -INF , P3 ;  /* 0xff80000024247808 */ /* 0x004fcc0001800000 */
[----:B------:R-:W-:Y:S01]  /*d820*/  FMUL.FTZ R12, R23, c[0x0][0x320] ;  /* 0x0000c800170c7a20 */ /* 0x000fe20000410000 */
[----:B------:R-:W-:Y:S01]  /*d830*/  HMMA.16816.F32 R44, R28, R26, R44 ;  /* 0x0000001a1c2c723c */ /* 0x000fe2000000182c */
[----:B------:R-:W-:Y:S04]  /*d840*/  LDSM.16.M88.4 R24, [R192+0x5000] ;  /* 0x00500000c018783b */ /* 0x000fe80000000200 */
[----:B-1----:R-:W1:Y:S01]  /*d850*/  LDSM.16.M88.4 R20, [R200+0xb900] ;  /* 0x00b90000c814783b */ /* 0x002e620000000200 */
[----:B------:R-:W2:Y:S02]  /*d860*/  MUFU.TANH R12, R12 ;  /* 0x0000000c000c7308 */ /* 0x000ea40000002400 */
[----:B------:R-:W-:Y:S01]  /*d870*/  HMMA.16816.F32 R60, R40, R74, R60 ;  /* 0x0000004a283c723c */ /* 0x000fe2000000183c */
[----:B------:R-:W-:-:S02]  /*d880*/  FMUL.FTZ R13, R32, c[0x0][0x320] ;  /* 0x0000c800200d7a20 */ /* 0x000fc40000410000 */
[----:B------:R-:W-:Y:S02]  /*d890*/  FMUL.FTZ R32, R33, c[0x0][0x320] ;  /* 0x0000c80021207a20 */ /* 0x000fe40000410000 */
[----:B------:R-:W-:Y:S02]  /*d8a0*/  FMUL.FTZ R33, R34, c[0x0][0x320] ;  /* 0x0000c80022217a20 */ /* 0x000fe40000410000 */
[----:B------:R-:W3:Y:S01]  /*d8b0*/  MUFU.TANH R13, R13 ;  /* 0x0000000d000d7308 */ /* 0x000ee20000002400 */
[----:B------:R-:W-:Y:S01]  /*d8c0*/  HMMA.16816.F32 R88, R40, R8, R88 ;  /* 0x000000082858723c */ /* 0x000fe20000001858 */
[----:B------:R-:W-:Y:S01]  /*d8d0*/  FMUL.FTZ R34, R35, c[0x0][0x320] ;  /* 0x0000c80023227a20 */ /* 0x000fe20000410000 */
[----:B--2---:R-:W-:-:S05]  /*d8e0*/  FSEL R6, R12, -INF , P4 ;  /* 0xff8000000c067808 */ /* 0x004fca0002000000 */
[----:B------:R-:W2:Y:S01]  /*d8f0*/  MUFU.TANH R32, R32 ;  /* 0x0000002000207308 */ /* 0x000ea20000002400 */
[----:B------:R-:W-:Y:S01]  /*d900*/  HMMA.16816.F32 R84, R40, R10, R84 ;  /* 0x0000000a2854723c */ /* 0x000fe20000001854 */
[----:B------:R-:W4:Y:S01]  /*d910*/  LDSM.16.M88.4 R8, [R192+0x5800] ;  /* 0x00580000c008783b */ /* 0x000f220000000200 */
[----:B------:R-:W-:-:S05]  /*d920*/  DEPBAR.LE SB0, 0x0 ;  /* 0x000080000000791a */ /* 0x000fca0000000000 */
[----:B------:R-:W1:Y:S01]  /*d930*/  MUFU.TANH R33, R33 ;  /* 0x0000002100217308 */ /* 0x000e620000002400 */
[----:B------:R-:W-:Y:S07]  /*d940*/  HMMA.16816.F32 R60, R28, R14, R60 ;  /* 0x0000000e1c3c723c */ /* 0x000fee000000183c */
[----:B---3--:R-:W-:Y:S01]  /*d950*/  FSEL R15, R13, -INF , P1 ;  /* 0xff8000000d0f7808 */ /* 0x008fe20000800000 */
[----:B------:R-:W-:Y:S01]  /*d960*/  HMMA.16816.F32 R44, R16, R58, R44 ;  /* 0x0000003a102c723c */ /* 0x000fe2000000182c */
[----:B------:R-:W3:Y:S01]  /*d970*/  MUFU.TANH R34, R34 ;  /* 0x0000002200227308 */ /* 0x000ee20000002400 */
[----:B--2---:R-:W-:-:S02]  /*d980*/  FSEL R13, R32, -INF , P0 ;  /* 0xff800000200d7808 */ /* 0x004fc40000000000 */
[----:B-1----:R-:W-:-:S04]  /*d990*/  FSEL R14, R33, -INF , P1 ;  /* 0xff800000210e7808 */ /* 0x002fc80000800000 */
[----:B------:R-:W-:Y:S01]  /*d9a0*/  HMMA.16816.F32 R88, R28, R20, R88 ;  /* 0x000000141c58723c */ /* 0x000fe20000001858 */
[----:B------:R-:W-:-:S06]  /*d9b0*/  ISETP.GT.AND P1, PT, R76, 0x21, PT ;  /* 0x000000214c00780c */ /* 0x000fcc0003f24270 */
[----:B------:R-:W-:Y:S01]  /*d9c0*/  FMNMX.FTZ R21, R49, R68, !PT ;  /* 0x0000004431157209 */ /* 0x000fe20007810000 */
[----:B------:R-:W-:Y:S01]  /*d9d0*/  HMMA.16816.F32 R84, R28, R22, R84 ;  /* 0x000000161c54723c */ /* 0x000fe20000001854 */
[----:B---3--:R-:W-:Y:S02]  /*d9e0*/  FSEL R12, R34, -INF , P0 ;  /* 0xff800000220c7808 */ /* 0x008fe40000000000 */
[----:B------:R-:W-:Y:S02]  /*d9f0*/  ISETP.GT.AND P0, PT, R76, 0x28, PT ;  /* 0x000000284c00780c */ /* 0x000fe40003f04270 */
[----:B------:R-:W-:-:S03]  /*da00*/  FMNMX.FTZ R21, R36, R21, !PT ;  /* 0x0000001524157209 */ /* 0x000fc60007810000 */
[----:B------:R-:W-:Y:S01]  /*da10*/  HMMA.16816.F32 R64, R16, R24, R64 ;  /* 0x000000181040723c */ /* 0x000fe20000001840 */
[----:B------:R-:W-:Y:S01]  /*da20*/  FMUL.FTZ R35, R47, c[0x0][0x320] ;  /* 0x0000c8002f237a20 */ /* 0x000fe20000410000 */
[----:B------:R-:W-:Y:S01]  /*da30*/  FMNMX.FTZ R21, R6, R21, !PT ;  /* 0x0000001506157209 */ /* 0x000fe20007810000 */
[----:B------:R-:W-:-:S03]  /*da40*/  FMUL.FTZ R37, R46, c[0x0][0x320] ;  /* 0x0000c8002e257a20 */ /* 0x000fc60000410000 */
[----:B------:R-:W-:Y:S01]  /*da50*/  FMNMX.FTZ R21, R14, R21, !PT ;  /* 0x000000150e157209 */ /* 0x000fe20007810000 */
[----:B------:R-:W-:Y:S01]  /*da60*/  FMUL.FTZ R24, R44, c[0x0][0x320] ;  /* 0x0000c8002c187a20 */ /* 0x000fe20000410000 */
[----:B------:R-:W-:Y:S01]  /*da70*/  HMMA.16816.F32 R60, R16, R26, R60 ;  /* 0x0000001a103c723c */ /* 0x000fe2000000183c */
[----:B------:R-:W-:Y:S01]  /*da80*/  FMUL.FTZ R25, R45, c[0x0][0x320] ;  /* 0x0000c8002d197a20 */ /* 0x000fe20000410000 */
[----:B------:R-:W-:Y:S01]  /*da90*/  MUFU.TANH R35, R35 ;  /* 0x0000002300237308 */ /* 0x000fe20000002400 */
[----:B------:R-:W-:-:S05]  /*daa0*/  FMNMX.FTZ R21, R12, R21, !PT ;  /* 0x000000150c157209 */ /* 0x000fca0007810000 */
[C---:B----4-:R-:W-:Y:S02]  /*dab0*/  HMMA.16816.F32 R88, R16.reuse, R8, R88 ;  /* 0x000000081058723c */ /* 0x050fe40000001858 */
[----:B------:R-:W1:Y:S06]  /*dac0*/  MUFU.TANH R24, R24 ;  /* 0x0000001800187308 */ /* 0x000e6c0000002400 */
[----:B------:R-:W-:Y:S01]  /*dad0*/  HMMA.16816.F32 R84, R16, R10, R84 ;  /* 0x0000000a1054723c */ /* 0x000fe20000001854 */
[----:B------:R-:W-:Y:S01]  /*dae0*/  FMUL.FTZ R64, R64, c[0x0][0x320] ;  /* 0x0000c80040407a20 */ /* 0x000fe20000410000 */
[----:B------:R-:W2:Y:S01]  /*daf0*/  MUFU.TANH R25, R25 ;  /* 0x0000001900197308 */ /* 0x000ea20000002400 */
[----:B------:R-:W-:-:S02]  /*db00*/  FMUL.FTZ R65, R65, c[0x0][0x320] ;  /* 0x0000c80041417a20 */ /* 0x000fc40000410000 */
[----:B------:R-:W-:Y:S02]  /*db10*/  FMUL.FTZ R66, R66, c[0x0][0x320] ;  /* 0x0000c80042427a20 */ /* 0x000fe40000410000 */
[----:B------:R-:W-:Y:S01]  /*db20*/  FSEL R19, R56, -INF , P3 ;  /* 0xff80000038137808 */ /* 0x000fe20001800000 */
[----:B------:R-:W-:Y:S01]  /*db30*/  FMUL.FTZ R60, R60, c[0x0][0x320] ;  /* 0x0000c8003c3c7a20 */ /* 0x000fe20000410000 */
[----:B------:R-:W-:Y:S01]  /*db40*/  FMNMX.FTZ R16, R3, R48, !PT ;  /* 0x0000003003107209 */ /* 0x000fe20007810000 */
[----:B------:R-:W3:Y:S01]  /*db50*/  MUFU.TANH R167, R64 ;  /* 0x0000004000a77308 */ /* 0x000ee20000002400 */
[----:B------:R-:W-:Y:S01]  /*db60*/  FSEL R17, R50, -INF , P4 ;  /* 0xff80000032117808 */ /* 0x000fe20002000000 */
[----:B------:R-:W-:Y:S01]  /*db70*/  FMUL.FTZ R61, R61, c[0x0][0x320] ;  /* 0x0000c8003d3d7a20 */ /* 0x000fe20000410000 */
[----:B------:R-:W-:Y:S01]  /*db80*/  FMNMX.FTZ R16, R19, R16, !PT ;  /* 0x0000001013107209 */ /* 0x000fe20007810000 */
[----:B------:R-:W-:Y:S01]  /*db90*/  FMUL.FTZ R67, R67, c[0x0][0x320] ;  /* 0x0000c80043437a20 */ /* 0x000fe20000410000 */
[----:B------:R-:W-:Y:S01]  /*dba0*/  ISETP.GT.AND P3, PT, R76, 0x18, PT ;  /* 0x000000184c00780c */ /* 0x000fe20003f64270 */
[----:B------:R-:W-:Y:S01]  /*dbb0*/  FMUL.FTZ R88, R88, c[0x0][0x320] ;  /* 0x0000c80058587a20 */ /* 0x000fe20000410000 */
[----:B------:R-:W-:Y:S01]  /*dbc0*/  FMNMX.FTZ R16, R17, R16, !PT ;  /* 0x0000001011107209 */ /* 0x000fe20007810000 */
[----:B------:R-:W4:Y:S01]  /*dbd0*/  MUFU.TANH R159, R65 ;  /* 0x00000041009f7308 */ /* 0x000f220000002400 */
[----:B------:R-:W-:Y:S01]  /*dbe0*/  ISETP.GT.AND P4, PT, R76, 0x19, PT ;  /* 0x000000194c00780c */ /* 0x000fe20003f84270 */
[----:B------:R-:W-:Y:S01]  /*dbf0*/  FMUL.FTZ R89, R89, c[0x0][0x320] ;  /* 0x0000c80059597a20 */ /* 0x000fe20000410000 */
[----:B------:R-:W-:Y:S01]  /*dc00*/  FMNMX.FTZ R16, R15, R16, !PT ;  /* 0x000000100f107209 */ /* 0x000fe20007810000 */
[----:B------:R-:W-:Y:S01]  /*dc10*/  FMUL.FTZ R62, R62, c[0x0][0x320] ;  /* 0x0000c8003e3e7a20 */ /* 0x000fe20000410000 */
[----:B-1----:R-:W-:Y:S01]  /*dc20*/  FSEL R11, R24, -INF , P3 ;  /* 0xff800000180b7808 */ /* 0x002fe20001800000 */
[----:B------:R-:W-:Y:S01]  /*dc30*/  FMUL.FTZ R84, R84, c[0x0][0x320] ;  /* 0x0000c80054547a20 */ /* 0x000fe20000410000 */
[----:B------:R-:W-:Y:S01]  /*dc40*/  FMNMX.FTZ R16, R13, R16, !PT ;  /* 0x000000100d107209 */ /* 0x000fe20007810000 */
[----:B------:R-:W1:Y:S01]  /*dc50*/  MUFU.TANH R165, R60 ;  /* 0x0000003c00a57308 */ /* 0x000e620000002400 */
[----:B--2---:R-:W-:Y:S01]  /*dc60*/  FSEL R9, R25, -INF , P4 ;  /* 0xff80000019097808 */ /* 0x004fe20002000000 */
[----:B------:R-:W-:Y:S01]  /*dc70*/  FMUL.FTZ R85, R85, c[0x0][0x320] ;  /* 0x0000c80055557a20 */ /* 0x000fe20000410000 */
[----:B------:R-:W-:Y:S01]  /*dc80*/  FMNMX.FTZ R16, R11, R16, !PT ;  /* 0x000000100b107209 */ /* 0x000fe20007810000 */
[----:B------:R-:W-:Y:S01]  /*dc90*/  FMUL.FTZ R63, R63, c[0x0][0x320] ;  /* 0x0000c8003f3f7a20 */ /* 0x000fe20000410000 */
[----:B---3--:R-:W-:Y:S01]  /*dca0*/  FSEL R167, R167, -INF , P2 ;  /* 0xff800000a7a77808 */ /* 0x008fe20001000000 */
[----:B------:R-:W-:Y:S01]  /*dcb0*/  FMUL.FTZ R90, R90, c[0x0][0x320] ;  /* 0x0000c8005a5a7a20 */ /* 0x000fe20000410000 */
[----:B------:R-:W-:Y:S01]  /*dcc0*/  FMNMX.FTZ R16, R9, R16, !PT ;  /* 0x0000001009107209 */ /* 0x000fe20007810000 */
[----:B------:R-:W2:Y:S01]  /*dcd0*/  MUFU.TANH R37, R37 ;  /* 0x0000002500257308 */ /* 0x000ea20000002400 */
[----:B----4-:R-:W-:Y:S01]  /*dce0*/  FSEL R159, R159, -INF , P1 ;  /* 0xff8000009f9f7808 */ /* 0x010fe20000800000 */
[----:B------:R-:W-:Y:S01]  /*dcf0*/  FMUL.FTZ R91, R91, c[0x0][0x320] ;  /* 0x0000c8005b5b7a20 */ /* 0x000fe20000410000 */
[----:B------:R-:W-:Y:S01]  /*dd00*/  FMNMX.FTZ R16, R167, R16, !PT ;  /* 0x00000010a7107209 */ /* 0x000fe20007810000 */
[----:B------:R-:W-:Y:S01]  /*dd10*/  FMUL.FTZ R86, R86, c[0x0][0x320] ;  /* 0x0000c80056567a20 */ /* 0x000fe20000410000 */
[----:B------:R-:W-:Y:S01]  /*dd20*/  FSEL R8, R35, -INF , P4 ;  /* 0xff80000023087808 */ /* 0x000fe20002000000 */
[----:B------:R-:W-:Y:S01]  /*dd30*/  FMUL.FTZ R87, R87, c[0x0][0x320] ;  /* 0x0000c80057577a20 */ /* 0x000fe20000410000 */
[----:B------:R-:W-:Y:S01]  /*dd40*/  ISETP.GT.AND P4, PT, R76, 0x29, PT ;  /* 0x000000294c00780c */ /* 0x000fe20003f84270 */
[----:B------:R-:W3:Y:S01]  /*dd50*/  MUFU.TANH R161, R61 ;  /* 0x0000003d00a17308 */ /* 0x000ee20000002400 */
[----:B-1----:R-:W-:-:S02]  /*dd60*/  FSEL R165, R165, -INF , P0 ;  /* 0xff800000a5a57808 */ /* 0x002fc40000000000 */
[----:B------:R-:W-:-:S04]  /*dd70*/  FMNMX.FTZ R16, R159, R16, !PT ;  /* 0x000000109f107209 */ /* 0x000fc80007810000 */
[----:B------:R-:W-:Y:S01]  /*dd80*/  FMNMX.FTZ R16, R165, R16, !PT ;  /* 0x00000010a5107209 */ /* 0x000fe20007810000 */
[----:B------:R-:W1:Y:S01]  /*dd90*/  MUFU.TANH R160, R66 ;  /* 0x0000004200a07308 */ /* 0x000e620000002400 */
[----:B--2---:R-:W-:Y:S02]  /*dda0*/  FSEL R10, R37, -INF , P3 ;  /* 0xff800000250a7808 */ /* 0x004fe40001800000 */
[----:B------:R-:W-:Y:S02]  /*ddb0*/  ISETP.GT.AND P3, PT, R76, 0x30, PT ;  /* 0x000000304c00780c */ /* 0x000fe40003f64270 */
[----:B------:R-:W-:-:S03]  /*ddc0*/  FMNMX.FTZ R21, R10, R21, !PT ;  /* 0x000000150a157209 */ /* 0x000fc60007810000 */
[----:B------:R-:W2:Y:S01]  /*ddd0*/  MUFU.TANH R171, R88 ;  /* 0x0000005800ab7308 */ /* 0x000ea20000002400 */
[----:B---3--:R-:W-:Y:S02]  /*dde0*/  FSEL R161, R161, -INF , P4 ;  /* 0xff800000a1a17808 */ /* 0x008fe40002000000 */
[----:B------:R-:W-:Y:S02]  /*ddf0*/  FMNMX.FTZ R21, R8, R21, !PT ;  /* 0x0000001508157209 */ /* 0x000fe40007810000 */
[----:B------:R-:W-:-:S03]  /*de00*/  FMNMX.FTZ R16, R161, R16, !PT ;  /* 0x00000010a1107209 */ /* 0x000fc60007810000 */
[----:B------:R-:W3:Y:S01]  /*de10*/  MUFU.TANH R170, R67 ;  /* 0x0000004300aa7308 */ /* 0x000ee20000002400 */
[----:B-1----:R-:W-:Y:S02]  /*de20*/  FSEL R160, R160, -INF , P2 ;  /* 0xff800000a0a07808 */ /* 0x002fe40001000000 */
[----:B------:R-:W-:Y:S02]  /*de30*/  ISETP.GT.AND P2, PT, R76, 0x31, PT ;  /* 0x000000314c00780c */ /* 0x000fe40003f44270 */
[----:B------:R-:W-:-:S03]  /*de40*/  FMNMX.FTZ R21, R160, R21, !PT ;  /* 0x00000015a0157209 */ /* 0x000fc60007810000 */
[----:B------:R-:W1:Y:S01]  /*de50*/  MUFU.TANH R169, R89 ;  /* 0x0000005900a97308 */ /* 0x000e620000002400 */
[----:B--2---:R-:W-:-:S04]  /*de60*/  FSEL R171, R171, -INF , P3 ;  /* 0xff800000abab7808 */ /* 0x004fc80001800000 */
[----:B------:R-:W-:-:S03]  /*de70*/  FMNMX.FTZ R16, R171, R16, !PT ;  /* 0x00000010ab107209 */ /* 0x000fc60007810000 */
[----:B------:R-:W2:Y:S01]  /*de80*/  MUFU.TANH R162, R62 ;  /* 0x0000003e00a27308 */ /* 0x000ea20000002400 */
[----:B---3--:R-:W-:Y:S02]  /*de90*/  FSEL R170, R170, -INF , P1 ;  /* 0xff800000aaaa7808 */ /* 0x008fe40000800000 */
[----:B------:R-:W-:Y:S02]  /*dea0*/  ISETP.GT.AND P1, PT, R76, 0x38, PT ;  /* 0x000000384c00780c */ /* 0x000fe40003f24270 */
[----:B------:R-:W-:-:S03]  /*deb0*/  FMNMX.FTZ R23, R170, R21, !PT ;  /* 0x00000015aa177209 */ /* 0x000fc60007810000 */
[----:B------:R-:W3:Y:S01]  /*dec0*/  MUFU.TANH R143, R84 ;  /* 0x00000054008f7308 */ /* 0x000ee20000002400 */
[----:B-1----:R-:W-:-:S04]  /*ded0*/  FSEL R169, R169, -INF , P2 ;  /* 0xff800000a9a97808 */ /* 0x002fc80001000000 */
[----:B------:R-:W-:-:S03]  /*dee0*/  FMNMX.FTZ R16, R169, R16, !PT ;  /* 0x00000010a9107209 */ /* 0x000fc60007810000 */
[----:B------:R-:W1:Y:S01]  /*def0*/  MUFU.TANH R141, R85 ;  /* 0x00000055008d7308 */ /* 0x000e620000002400 */
[----:B--2---:R-:W-:Y:S02]  /*df00*/  FSEL R162, R162, -INF , P0 ;  /* 0xff800000a2a27808 */ /* 0x004fe40000000000 */
[----:B------:R-:W-:Y:S02]  /*df10*/  ISETP.GT.AND P0, PT, R76, 0x39, PT ;  /* 0x000000394c00780c */ /* 0x000fe40003f04270 */
[----:B------:R-:W-:-:S03]  /*df20*/  FMNMX.FTZ R23, R162, R23, !PT ;  /* 0x00000017a2177209 */ /* 0x000fc60007810000 */
[----:B------:R-:W2:Y:S01]  /*df30*/  MUFU.TANH R168, R63 ;  /* 0x0000003f00a87308 */ /* 0x000ea20000002400 */
[----:B---3--:R-:W-:-:S04]  /*df40*/  FSEL R143, R143, -INF , P1 ;  /* 0xff8000008f8f7808 */ /* 0x008fc80000800000 */
[----:B------:R-:W-:-:S03]  /*df50*/  FMNMX.FTZ R16, R143, R16, !PT ;  /* 0x000000108f107209 */ /* 0x000fc60007810000 */
[----:B------:R-:W3:Y:S01]  /*df60*/  MUFU.TANH R164, R90 ;  /* 0x0000005a00a47308 */ /* 0x000ee20000002400 */
[----:B-1----:R-:W-:-:S04]  /*df70*/  FSEL R141, R141, -INF , P0 ;  /* 0xff8000008d8d7808 */ /* 0x002fc80000000000 */
[----:B------:R-:W-:-:S03]  /*df80*/  FMNMX.FTZ R16, R141, R16, !PT ;  /* 0x000000108d107209 */ /* 0x000fc60007810000 */
[----:B------:R-:W1:Y:S01]  /*df90*/  MUFU.TANH R142, R91 ;  /* 0x0000005b008e7308 */ /* 0x000e620000002400 */
[----:B--2---:R-:W-:Y:S01]  /*dfa0*/  FSEL R168, R168, -INF , P4 ;  /* 0xff800000a8a87808 */ /* 0x004fe20002000000 */
[----:B------:R-:W2:Y:S04]  /*dfb0*/  SHFL.BFLY PT, R21, R16, 0x2, 0x1f ;  /* 0x0c401f0010157f89 */ /* 0x000ea800000e0000 */
[----:B------:R-:W-:Y:S01]  /*dfc0*/  BAR.SYNC.DEFER_BLOCKING 0x0 ;  /* 0x0000000000007b1d */ /* 0x000fe20000010000 */
[----:B------:R-:W-:Y:S02]  /*dfd0*/  FMNMX.FTZ R23, R168, R23, !PT ;  /* 0x00000017a8177209 */ /* 0x000fe40007810000 */
[----:B---3--:R-:W-:Y:S02]  /*dfe0*/  FSEL R164, R164, -INF , P3 ;  /* 0xff800000a4a47808 */ /* 0x008fe40001800000 */
[----:B------:R-:W-:Y:S01]  /*dff0*/  ISETP.NE.AND P4, PT, R212, RZ, PT ;  /* 0x000000ffd400720c */ /* 0x000fe20003f85270 */
[----:B------:R-:W3:Y:S01]  /*e000*/  MUFU.TANH R140, R86 ;  /* 0x00000056008c7308 */ /* 0x000ee20000002400 */
[----:B------:R-:W-:-:S02]  /*e010*/  FMNMX.FTZ R23, R164, R23, !PT ;  /* 0x00000017a4177209 */ /* 0x000fc40007810000 */
[----:B-1----:R-:W-:-:S05]  /*e020*/  FSEL R142, R142, -INF , P2 ;  /* 0xff8000008e8e7808 */ /* 0x002fca0001000000 */
[----:B------:R-:W1:Y:S01]  /*e030*/  MUFU.TANH R158, R87 ;  /* 0x00000057009e7308 */ /* 0x000e620000002400 */
[----:B------:R-:W-:Y:S02]  /*e040*/  FMNMX.FTZ R23, R142, R23, !PT ;  /* 0x000000178e177209 */ /* 0x000fe40007810000 */
[----:B---3--:R-:W-:-:S04]  /*e050*/  FSEL R140, R140, -INF , P1 ;  /* 0xff8000008c8c7808 */ /* 0x008fc80000800000 */
[----:B------:R-:W-:Y:S02]  /*e060*/  FMNMX.FTZ R23, R140, R23, !PT ;  /* 0x000000178c177209 */ /* 0x000fe40007810000 */
[----:B-1----:R-:W-:Y:S02]  /*e070*/  FSEL R158, R158, -INF , P0 ;  /* 0xff8000009e9e7808 */ /* 0x002fe40000000000 */
[----:B------:R-:W-:Y:S02]  /*e080*/  ISETP.GE.AND P0, PT, R78, 0x41, PT ;  /* 0x000000414e00780c */ /* 0x000fe40003f06270 */
[----:B------:R-:W-:Y:S02]  /*e090*/  FMNMX.FTZ R18, R158, R23, !PT ;  /* 0x000000179e127209 */ /* 0x000fe40007810000 */
[----:B--2---:R-:W-:-:S03]  /*e0a0*/  FMNMX.FTZ R23, R16, R21, !PT ;  /* 0x0000001510177209 */ /* 0x004fc60007810000 */
[----:B------:R-:W1:Y:S04]  /*e0b0*/  SHFL.BFLY PT, R21, R18, 0x2, 0x1f ;  /* 0x0c401f0012157f89 */ /* 0x000e6800000e0000 */
[----:B------:R-:W2:Y:S02]  /*e0c0*/  SHFL.BFLY PT, R132, R23, 0x1, 0x1f ;  /* 0x0c201f0017847f89 */ /* 0x000ea400000e0000 */
[----:B------:R-:W-:-:S05]  /*e0d0*/  @P0 LEA.HI.SX32 R25, R133, 0xfffffffe, 0x1a ;  /* 0xfffffffe85190811 */ /* 0x000fca00078fd2ff */
[----:B------:R-:W-:Y:S01]  /*e0e0*/  @P0 IMAD R4, R4, R25, RZ ;  /* 0x0000001904040224 */ /* 0x000fe200078e02ff */
[----:B-1----:R-:W-:Y:S02]  /*e0f0*/  FMNMX.FTZ R21, R18, R21, !PT ;  /* 0x0000001512157209 */ /* 0x002fe40007810000 */
[----:B------:R-:W-:Y:S01]  /*e100*/  @P0 SHF.R.S32.HI R18, RZ, 0x1f, R25 ;  /* 0x0000001fff120819 */ /* 0x000fe20000011419 */
[-C--:B------:R-:W-:Y:S01]  /*e110*/  @P0 IMAD.WIDE.U32 R24, R25, R77.reuse, R218 ;  /* 0x0000004d19180225 */ /* 0x080fe200078e00da */
[----:B--2---:R-:W-:Y:S01]  /*e120*/  FMNMX.FTZ R132, R23, R132, !PT ;  /* 0x0000008417847209 */ /* 0x004fe20007810000 */
[----:B------:R-:W1:Y:S02]  /*e130*/  SHFL.BFLY PT, R16, R21, 0x1, 0x1f ;  /* 0x0c201f0015107f89 */ /* 0x000e6400000e0000 */
[----:B------:R-:W-:Y:S01]  /*e140*/  @P0 IMAD R77, R18, R77, R4 ;  /* 0x0000004d124d0224 */ /* 0x000fe200078e0204 */
[C---:B------:R-:W-:Y:S01]  /*e150*/  FSETP.NEU.FTZ.AND P1, PT, R132.reuse, -INF , PT ;  /* 0xff8000008400780b */ /* 0x040fe20003f3d000 */
[----:B------:R-:W-:-:S02]  /*e160*/  FMUL.FTZ R166, R132, c[0x0][0x2d0] ;  /* 0x0000b40084a67a20 */ /* 0x000fc40000410000 */
[----:B------:R-:W-:-:S03]  /*e170*/  @P0 IMAD.IADD R77, R25, 0x1, R77 ;  /* 0x00000001194d0824 */ /* 0x000fc600078e024d */
[----:B------:R-:W-:Y:S02]  /*e180*/  FSEL R166, R166, RZ, P1 ;  /* 0x000000ffa6a67208 */ /* 0x000fe40000800000 */
[----:B------:R-:W-:-:S03]  /*e190*/  @P0 LEA R22, P1, R24, c[0x0][0x1c8], 0x1 ;  /* 0x0000720018160a11 */ /* 0x000fc600078208ff */
[--C-:B------:R-:W-:Y:S01]  /*e1a0*/  FFMA.FTZ R151, R19, c[0x0][0x2d0], -R166.reuse ;  /* 0x0000b40013977a23 */ /* 0x100fe200000108a6 */
[----:B------:R-:W-:Y:S01]  /*e1b0*/  @P0 LEA.HI.X R23, R24, c[0x0][0x1cc], R77, 0x1, P1 ;  /* 0x0000730018170a11 */ /* 0x000fe200008f0c4d */
[--C-:B------:R-:W-:Y:S01]  /*e1c0*/  FFMA.FTZ R153, R3, c[0x0][0x2d0], -R166.reuse ;  /* 0x0000b40003997a23 */ /* 0x100fe200000108a6 */
[C---:B------:R-:W-:Y:S01]  /*e1d0*/  @P0 LEA R18, P1, R7.reuse, R22, 0x1 ;  /* 0x0000001607120211 */ /* 0x040fe200078208ff */
[----:B------:R-:W-:Y:S02]  /*e1e0*/  FFMA.FTZ R150, R48, c[0x0][0x2d0], -R166 ;  /* 0x0000b40030967a23 */ /* 0x000fe400000108a6 */
[----:B------:R2:W-:Y:S01]  /*e1f0*/  @P0 LDGSTS.E.BYPASS.LTC128B.128 [R213+0x6100], [R22.64], !P6 ;  /* 0x0610000016d50fae */ /* 0x0005e2000f101d46 */
[----:B------:R-:W-:Y:S01]  /*e200*/  @P0 LEA.HI.X R19, R7, R23, R210, 0x1, P1 ;  /* 0x0000001707130211 */ /* 0x000fe200008f0cd2 */
[--C-:B------:R-:W-:Y:S01]  /*e210*/  FFMA.FTZ R146, R17, c[0x0][0x2d0], -R166.reuse ;  /* 0x0000b40011927a23 */ /* 0x100fe200000108a6 */
[----:B------:R-:W-:Y:S01]  /*e220*/  MUFU.EX2 R153, R153 ;  /* 0x0000009900997308 */ /* 0x000fe20000000800 */
[----:B------:R2:W-:Y:S01]  /*e230*/  @P0 LDGSTS.E.BYPASS.LTC128B.128 [R213+0x8100], [R22.64+0x80], !P4 ;  /* 0x0810008016d50fae */ /* 0x0005e2000e101d46 */
[----:B-1----:R-:W-:Y:S01]  /*e240*/  FMNMX.FTZ R3, R21, R16, !PT ;  /* 0x0000001015037209 */ /* 0x002fe20007810000 */
[----:B------:R-:W-:-:S02]  /*e250*/  FFMA.FTZ R145, R11, c[0x0][0x2d0], -R166 ;  /* 0x0000b4000b917a23 */ /* 0x000fc400000108a6 */
[----:B------:R2:W-:Y:S01]  /*e260*/  @P0 LDGSTS.E.BYPASS.LTC128B.128 [R213+0xa100], [R22.64+0x100], !P5 ;  /* 0x0a10010016d50fae */ /* 0x0005e2000e901d46 */
[C---:B------:R-:W-:Y:S01]  /*e270*/  FSETP.NEU.FTZ.AND P1, PT, R3.reuse, -INF , PT ;  /* 0xff8000000300780b */ /* 0x040fe20003f3d000 */
[----:B------:R-:W-:Y:S01]  /*e280*/  FMUL.FTZ R163, R3, c[0x0][0x2d0] ;  /* 0x0000b40003a37a20 */ /* 0x000fe20000410000 */
[----:B------:R-:W1:Y:S01]  /*e290*/  MUFU.EX2 R150, R150 ;  /* 0x0000009600967308 */ /* 0x000e620000000800 */
[----:B------:R3:W-:Y:S01]  /*e2a0*/  @P0 LDGSTS.E.BYPASS.LTC128B.128 [R213+0x7100], [R18.64], !P6 ;  /* 0x0710000012d50fae */ /* 0x0007e2000f101d46 */
[--C-:B------:R-:W-:Y:S02]  /*e2b0*/  FFMA.FTZ R2, R9, c[0x0][0x2d0], -R166.reuse ;  /* 0x0000b40009027a23 */ /* 0x100fe400000108a6 */
[----:B------:R-:W-:Y:S01]  /*e2c0*/  FSEL R163, R163, RZ, P1 ;  /* 0x000000ffa3a37208 */ /* 0x000fe20000800000 */
[----:B------:R3:W-:Y:S01]  /*e2d0*/  @P0 LDGSTS.E.BYPASS.LTC128B.128 [R213+0x9100], [R18.64+0x80], !P4 ;  /* 0x0910008012d50fae */ /* 0x0007e2000e101d46 */
[----:B------:R-:W-:Y:S02]  /*e2e0*/  FFMA.FTZ R149, R15, c[0x0][0x2d0], -R166 ;  /* 0x0000b4000f957a23 */ /* 0x000fe400000108a6 */
[----:B------:R-:W-:Y:S01]  /*e2f0*/  MUFU.EX2 R151, R151 ;  /* 0x0000009700977308 */ /* 0x000fe20000000800 */
[----:B------:R3:W-:Y:S01]  /*e300*/  @P0 LDGSTS.E.BYPASS.LTC128B.128 [R213+0xb100], [R18.64+0x100], !P5 ;  /* 0x0b10010012d50fae */ /* 0x0007e2000e901d46 */
[----:B------:R-:W-:-:S02]  /*e310*/  FFMA.FTZ R152, R49, c[0x0][0x2d0], -R163 ;  /* 0x0000b40031987a23 */ /* 0x000fc400000108a3 */
[--C-:B------:R-:W-:Y:S01]  /*e320*/  FFMA.FTZ R155, R68, c[0x0][0x2d0], -R163.reuse ;  /* 0x0000b400449b7a23 */ /* 0x100fe200000108a3 */
[----:B------:R-:W4:Y:S01]  /*e330*/  LDSM.16.MT88.4 R40, [R203+0x2100] ;  /* 0x00210000cb28783b */ /* 0x000f220000004200 */
[--C-:B------:R-:W-:Y:S02]  /*e340*/  FFMA.FTZ R157, R36, c[0x0][0x2d0], -R163.reuse ;  /* 0x0000b400249d7a23 */ /* 0x100fe400000108a3 */
[--C-:B------:R-:W-:Y:S01]  /*e350*/  FFMA.FTZ R148, R6, c[0x0][0x2d0], -R163.reuse ;  /* 0x0000b40006947a23 */ /* 0x100fe200000108a3 */
[----:B------:R-:W2:Y:S01]  /*e360*/  LDSM.16.MT88.4 R56, [R197+0x2100] ;  /* 0x00210000c538783b */ /* 0x000ea20000004200 */
[----:B------:R-:W3:Y:S01]  /*e370*/  MUFU.EX2 R146, R146 ;  /* 0x0000009200927308 */ /* 0x000ee20000000800 */
[--C-:B------:R-:W-:Y:S01]  /*e380*/  FFMA.FTZ R135, R10, c[0x0][0x2d0], -R163.reuse ;  /* 0x0000b4000a877a23 */ /* 0x100fe200000108a3 */
[----:B-1----:R-:W-:Y:S01]  /*e390*/  F2FP.PACK_AB R96, R150, R153 ;  /* 0x000000999660723e */ /* 0x002fe200000000ff */
[----:B------:R-:W1:Y:S01]  /*e3a0*/  LDSM.16.MT88.4 R124, [R203+0x100] ;  /* 0x00010000cb7c783b */ /* 0x000e620000004200 */
[----:B------:R-:W-:-:S02]  /*e3b0*/  FFMA.FTZ R0, R8, c[0x0][0x2d0], -R163 ;  /* 0x0000b40008007a23 */ /* 0x000fc400000108a3 */
[--C-:B------:R-:W-:Y:S01]  /*e3c0*/  FFMA.FTZ R144, R13, c[0x0][0x2d0], -R166.reuse ;  /* 0x0000b4000d907a23 */ /* 0x100fe200000108a6 */
[----:B------:R-:W1:Y:S01]  /*e3d0*/  LDSM.16.MT88.4 R116, [R198+0x100] ;  /* 0x00010000c674783b */ /* 0x000e620000004200 */
[----:B------:R-:W-:Y:S01]  /*e3e0*/  MUFU.EX2 R152, R152 ;  /* 0x0000009800987308 */ /* 0x000fe20000000800 */
[--C-:B------:R-:W-:Y:S02]  /*e3f0*/  FFMA.FTZ R147, R14, c[0x0][0x2d0], -R163.reuse ;  /* 0x0000b4000e937a23 */ /* 0x100fe400000108a3 */
[----:B------:R-:W1:Y:S01]  /*e400*/  LDSM.16.MT88.4 R108, [R197+0x100] ;  /* 0x00010000c56c783b */ /* 0x000e620000004200 */
[----:B------:R-:W-:Y:S02]  /*e410*/  FFMA.FTZ R134, R12, c[0x0][0x2d0], -R163 ;  /* 0x0000b4000c867a23 */ /* 0x000fe400000108a3 */
[--C-:B------:R-:W-:Y:S01]  /*e420*/  FFMA.FTZ R154, R167, c[0x0][0x2d0], -R166.reuse ;  /* 0x0000b400a79a7a23 */ /* 0x100fe200000108a6 */
[----:B------:R-:W1:Y:S01]  /*e430*/  LDSM.16.MT88.4 R100, [R196+0x100] ;  /* 0x00010000c464783b */ /* 0x000e620000004200 */
[----:B------:R-:W4:Y:S01]  /*e440*/  MUFU.EX2 R155, R155 ;  /* 0x0000009b009b7308 */ /* 0x000f220000000800 */
[----:B---3--:R-:W-:Y:S01]  /*e450*/  F2FP.PACK_AB R98, R146, R151 ;  /* 0x000000979262723e */ /* 0x008fe200000000ff */
[--C-:B------:R-:W-:Y:S01]  /*e460*/  FFMA.FTZ R156, R165, c[0x0][0x2d0], -R166.reuse ;  /* 0x0000b400a59c7a23 */ /* 0x100fe200000108a6 */
[----:B------:R-:W3:Y:S01]  /*e470*/  LDSM.16.MT88.4 R48, [R198+0x2100] ;  /* 0x00210000c630783b */ /* 0x000ee20000004200 */
[----:B------:R-:W-:-:S02]  /*e480*/  FFMA.FTZ R159, R159, c[0x0][0x2d0], -R166 ;  /* 0x0000b4009f9f7a23 */ /* 0x000fc400000108a6 */
[--C-:B------:R-:W-:Y:S01]  /*e490*/  FFMA.FTZ R161, R161, c[0x0][0x2d0], -R166.reuse ;  /* 0x0000b400a1a17a23 */ /* 0x100fe200000108a6 */
[----:B------:R-:W1:Y:S01]  /*e4a0*/  LDSM.16.MT88.4 R64, [R196+0x2100] ;  /* 0x00210000c440783b */ /* 0x000e620000004200 */
[----:B------:R-:W-:Y:S01]  /*e4b0*/  MUFU.EX2 R157, R157 ;  /* 0x0000009d009d7308 */ /* 0x000fe20000000800 */
[--C-:B------:R-:W-:Y:S02]  /*e4c0*/  FFMA.FTZ R160, R160, c[0x0][0x2d0], -R163.reuse ;  /* 0x0000b400a0a07a23 */ /* 0x100fe400000108a3 */
[----:B------:R-:W1:Y:S01]  /*e4d0*/  LDSM.16.MT88.4 R72, [R203+0x4100] ;  /* 0x00410000cb48783b */ /* 0x000e620000004200 */
[--C-:B------:R-:W-:Y:S02]  /*e4e0*/  FFMA.FTZ R165, R170, c[0x0][0x2d0], -R163.reuse ;  /* 0x0000b400aaa57a23 */ /* 0x100fe400000108a3 */
[--C-:B------:R-:W-:Y:S01]  /*e4f0*/  FFMA.FTZ R162, R162, c[0x0][0x2d0], -R163.reuse ;  /* 0x0000b400a2a27a23 */ /* 0x100fe200000108a3 */
[----:B------:R-:W1:Y:S01]  /*e500*/  LDSM.16.MT88.4 R80, [R198+0x4100] ;  /* 0x00410000c650783b */ /* 0x000e620000004200 */
[----:B------:R-:W2:Y:S01]  /*e510*/  MUFU.EX2 R148, R148 ;  /* 0x0000009400947308 */ /* 0x000ea20000000800 */
[----:B----4-:R-:W-:Y:S01]  /*e520*/  F2FP.PACK_AB R97, R155, R152 ;  /* 0x000000989b61723e */ /* 0x010fe200000000ff */
[----:B------:R-:W-:Y:S01]  /*e530*/  FFMA.FTZ R167, R168, c[0x0][0x2d0], -R163 ;  /* 0x0000b400a8a77a23 */ /* 0x000fe200000108a3 */
[----:B------:R-:W4:Y:S01]  /*e540*/  LDSM.16.MT88.4 R88, [R197+0x4100] ;  /* 0x00410000c558783b */ /* 0x000f220000004200 */
        /* <DEDUP_REMOVED lines=9> */
[----:B--2---:R-:W-:Y:S01]  /*e5e0*/  F2FP.PACK_AB R99, R148, R157 ;  /* 0x0000009d9463723e */ /* 0x004fe200000000ff */
[----:B------:R-:W2:Y:S01]  /*e5f0*/  MUFU.EX2 R144, R144 ;  /* 0x0000009000907308 */ /* 0x000ea20000000800 */
[--C-:B------:R-:W-:Y:S01]  /*e600*/  FFMA.FTZ R171, R142, c[0x0][0x2d0], -R163.reuse ;  /* 0x0000b4008eab7a23 */ /* 0x100fe200000108a3 */
[----:B------:R-:W2:Y:S01]  /*e610*/  LDSM.16.MT88.4 R20, [R203+0x900] ;  /* 0x00090000cb14783b */ /* 0x000ea20000004200 */
[----:B------:R-:W-:-:S02]  /*e620*/  FFMA.FTZ R166, R140, c[0x0][0x2d0], -R163 ;  /* 0x0000b4008ca67a23 */ /* 0x000fc400000108a3 */
[----:B------:R-:W-:Y:S01]  /*e630*/  FFMA.FTZ R233, R158, c[0x0][0x2d0], -R163 ;  /* 0x0000b4009ee97a23 */ /* 0x000fe200000108a3 */
[C---:B------:R-:W-:Y:S01]  /*e640*/  HMMA.16816.F32 R36, R96.reuse, R40, RZ ;  /* 0x000000286024723c */ /* 0x040fe200000018ff */
[----:B------:R-:W2:Y:S01]  /*e650*/  LDSM.16.MT88.4 R12, [R196+0x2900] ;  /* 0x00290000c40c783b */ /* 0x000ea20000004200 */
[----:B------:R-:W-:Y:S01]  /*e660*/  MUFU.EX2 R145, R145 ;  /* 0x0000009100917308 */ /* 0x000fe20000000800 */
[----:B------:R-:W-:Y:S02]  /*e670*/  FADD.FTZ R150, R153, R150 ;  /* 0x0000009699967221 */ /* 0x000fe40000010000 */
[----:B------:R-:W-:Y:S01]  /*e680*/  LDSM.16.MT88.4 R136, [R198+0x900] ;  /* 0x00090000c688783b */ /* 0x000fe20000004200 */
[----:B------:R-:W-:Y:S02]  /*e690*/  FADD.FTZ R152, R152, R155 ;  /* 0x0000009b98987221 */ /* 0x000fe40000010000 */
[----:B------:R-:W-:Y:S01]  /*e6a0*/  HMMA.16816.F32 R52, R96, R56, RZ ;  /* 0x000000386034723c */ /* 0x000fe200000018ff */
[----:B------:R-:W-:Y:S01]  /*e6b0*/  LDSM.16.MT88.4 R32, [R197+0x900] ;  /* 0x00090000c520783b */ /* 0x000fe20000004200 */
[----:B------:R-:W-:Y:S01]  /*e6c0*/  MUFU.EX2 R2, R2 ;  /* 0x0000000200027308 */ /* 0x000fe20000000800 */
[----:B------:R-:W-:-:S02]  /*e6d0*/  FADD.FTZ R151, R151, R150 ;  /* 0x0000009697977221 */ /* 0x000fc40000010000 */
[----:B------:R-:W-:Y:S01]  /*e6e0*/  LDSM.16.MT88.4 R28, [R196+0x900] ;  /* 0x00090000c41c783b */ /* 0x000fe20000004200 */
[----:B------:R-:W-:Y:S02]  /*e6f0*/  FADD.FTZ R157, R157, R152 ;  /* 0x000000989d9d7221 */ /* 0x000fe40000010000 */
[C---:B------:R-:W-:Y:S01]  /*e700*/  HMMA.16816.F32 R40, R96.reuse, R42, RZ ;  /* 0x0000002a6028723c */ /* 0x040fe200000018ff */
[----:B------:R-:W-:Y:S01]  /*e710*/  LDSM.16.MT88.4 R24, [R198+0x2900] ;  /* 0x00290000c618783b */ /* 0x000fe20000004200 */
[----:B------:R-:W-:Y:S01]  /*e720*/  MUFU.EX2 R147, R147 ;  /* 0x0000009300937308 */ /* 0x000fe20000000800 */
[----:B------:R-:W-:Y:S02]  /*e730*/  FADD.FTZ R146, R146, R151 ;  /* 0x0000009792927221 */ /* 0x000fe40000010000 */
[----:B------:R-:W-:Y:S01]  /*e740*/  FADD.FTZ R148, R148, R157 ;  /* 0x0000009d94947221 */ /* 0x000fe20000010000 */
[----:B------:R-:W-:Y:S02]  /*e750*/  LDSM.16.MT88.4 R140, [R198+0x1900] ;  /* 0x00190000c68c783b */ /* 0x000fe40000004200 */
[C---:B------:R-:W-:Y:S02]  /*e760*/  HMMA.16816.F32 R56, R96.reuse, R58, RZ ;  /* 0x0000003a6038723c */ /* 0x040fe400000018ff */
[----:B------:R-:W2:Y:S01]  /*e770*/  MUFU.EX2 R134, R134 ;  /* 0x0000008600867308 */ /* 0x000ea20000000800 */
[----:B------:R-:W0:Y:S05]  /*e780*/  LDGDEPBAR ;  /* 0x00000000000079af */ /* 0x000e2a0000000000 */
[C---:B-1----:R-:W-:Y:S02]  /*e790*/  HMMA.16816.F32 R128, R96.reuse, R124, RZ ;  /* 0x0000007c6080723c */ /* 0x042fe400000018ff */
[----:B------:R-:W-:Y:S06]  /*e7a0*/  MUFU.EX2 R135, R135 ;  /* 0x0000008700877308 */ /* 0x000fec0000000800 */
[C---:B------:R-:W-:Y:S02]  /*e7b0*/  HMMA.16816.F32 R120, R96.reuse, R116, RZ ;  /* 0x000000746078723c */ /* 0x040fe400000018ff */
[----:B------:R-:W1:Y:S06]  /*e7c0*/  MUFU.EX2 R0, R0 ;  /* 0x0000000000007308 */ /* 0x000e6c0000000800 */
[C---:B------:R-:W-:Y:S02]  /*e7d0*/  HMMA.16816.F32 R112, R96.reuse, R108, RZ ;  /* 0x0000006c6070723c */ /* 0x040fe400000018ff */
[----:B------:R-:W-:Y:S06]  /*e7e0*/  MUFU.EX2 R154, R154 ;  /* 0x0000009a009a7308 */ /* 0x000fec0000000800 */
[C---:B------:R-:W-:Y:S02]  /*e7f0*/  HMMA.16816.F32 R104, R96.reuse, R100, RZ ;  /* 0x000000646068723c */ /* 0x040fe400000018ff */
[----:B------:R-:W1:Y:S06]  /*e800*/  MUFU.EX2 R159, R159 ;  /* 0x0000009f009f7308 */ /* 0x000e6c0000000800 */
[C---:B---3--:R-:W-:Y:S02]  /*e810*/  HMMA.16816.F32 R44, R96.reuse, R48, RZ ;  /* 0x00000030602c723c */ /* 0x048fe400000018ff */
[----:B------:R-:W-:Y:S06]  /*e820*/  MUFU.EX2 R156, R156 ;  /* 0x0000009c009c7308 */ /* 0x000fec0000000800 */
[C---:B------:R-:W-:Y:S02]  /*e830*/  HMMA.16816.F32 R60, R96.reuse, R64, RZ ;  /* 0x00000040603c723c */ /* 0x040fe400000018ff */
[----:B------:R-:W3:Y:S06]  /*e840*/  MUFU.EX2 R161, R161 ;  /* 0x000000a100a17308 */ /* 0x000eec0000000800 */
[C---:B------:R-:W-:Y:S02]  /*e850*/  HMMA.16816.F32 R68, R96.reuse, R72, RZ ;  /* 0x000000486044723c */ /* 0x040fe400000018ff */
[----:B------:R-:W-:Y:S06]  /*e860*/  MUFU.EX2 R160, R160 ;  /* 0x000000a000a07308 */ /* 0x000fec0000000800 */
[C---:B------:R-:W-:Y:S02]  /*e870*/  HMMA.16816.F32 R76, R96.reuse, R80, RZ ;  /* 0x00000050604c723c */ /* 0x040fe400000018ff */
[----:B------:R-:W1:Y:S06]  /*e880*/  MUFU.EX2 R165, R165 ;  /* 0x000000a500a57308 */ /* 0x000e6c0000000800 */
[C---:B----4-:R-:W-:Y:S02]  /*e890*/  HMMA.16816.F32 R84, R96.reuse, R88, RZ ;  /* 0x000000586054723c */ /* 0x050fe400000018ff */
[----:B------:R-:W-:Y:S06]  /*e8a0*/  MUFU.EX2 R162, R162 ;  /* 0x000000a200a27308 */ /* 0x000fec0000000800 */
[C---:B------:R-:W-:Y:S02]  /*e8b0*/  HMMA.16816.F32 R124, R96.reuse, R126, RZ ;  /* 0x0000007e607c723c */ /* 0x040fe400000018ff */
[----:B------:R-:W4:Y:S06]  /*e8c0*/  MUFU.EX2 R167, R167 ;  /* 0x000000a700a77308 */ /* 0x000f2c0000000800 */
[C---:B------:R-:W-:Y:S02]  /*e8d0*/  HMMA.16816.F32 R116, R96.reuse, R118, RZ ;  /* 0x000000766074723c */ /* 0x040fe400000018ff */
[----:B------:R-:W-:Y:S06]  /*e8e0*/  MUFU.EX2 R168, R168 ;  /* 0x000000a800a87308 */ /* 0x000fec0000000800 */
[C---:B------:R-:W-:Y:S02]  /*e8f0*/  HMMA.16816.F32 R108, R96.reuse, R110, RZ ;  /* 0x0000006e606c723c */ /* 0x040fe400000018ff */
[----:B------:R-:W1:Y:S06]  /*e900*/  MUFU.EX2 R169, R169 ;  /* 0x000000a900a97308 */ /* 0x000e6c0000000800 */
        /* <DEDUP_REMOVED lines=12> */
[C---:B------:R-:W-:Y:S07]  /*e9d0*/  HMMA.16816.F32 R92, R96.reuse, R4, RZ ;  /* 0x00000004605c723c */ /* 0x040fee00000018ff */
[----:B--2---:R-:W-:Y:S01]  /*e9e0*/  F2FP.PACK_AB R4, R144, R149 ;  /* 0x000000959004723e */ /* 0x004fe200000000ff */
[----:B------:R-:W-:Y:S01]  /*e9f0*/  HMMA.16816.F32 R96, R96, R6, RZ ;  /* 0x000000066060723c */ /* 0x000fe200000018ff */
[----:B------:R-:W-:Y:S01]  /*ea00*/  F2FP.PACK_AB R5, R134, R147 ;  /* 0x000000938605723e */ /* 0x000fe200000000ff */
[----:B------:R-:W-:-:S02]  /*ea10*/  FADD.FTZ R149, R149, R146 ;  /* 0x0000009295957221 */ /* 0x000fc40000010000 */
[----:B------:R-:W-:Y:S02]  /*ea20*/  FADD.FTZ R147, R147, R148 ;  /* 0x0000009493937221 */ /* 0x000fe40000010000 */
[----:B------:R-:W-:Y:S01]  /*ea30*/  FADD.FTZ R144, R144, R149 ;  /* 0x0000009590907221 */ /* 0x000fe20000010000 */
[----:B------:R-:W-:Y:S01]  /*ea40*/  F2FP.PACK_AB R6, R2, R145 ;  /* 0x000000910206723e */ /* 0x000fe200000000ff */
[----:B------:R-:W-:Y:S01]  /*ea50*/  FADD.FTZ R134, R134, R147 ;  /* 0x0000009386867221 */ /* 0x000fe20000010000 */
[----:B-1----:R-:W-:Y:S01]  /*ea60*/  F2FP.PACK_AB R7, R0, R135 ;  /* 0x000000870007723e */ /* 0x002fe200000000ff */
[----:B------:R-:W-:Y:S02]  /*ea70*/  FADD.FTZ R145, R145, R144 ;  /* 0x0000009091917221 */ /* 0x000fe40000010000 */
[----:B------:R-:W-:Y:S02]  /*ea80*/  FADD.FTZ R135, R135, R134 ;  /* 0x0000008687877221 */ /* 0x000fe40000010000 */
[----:B------:R-:W-:-:S02]  /*ea90*/  FADD.FTZ R145, R2, R145 ;  /* 0x0000009102917221 */ /* 0x000fc40000010000 */
[----:B------:R-:W-:Y:S01]  /*eaa0*/  HMMA.16816.F32 R36, R4, R8, R36 ;  /* 0x000000080424723c */ /* 0x000fe20000001824 */
[----:B------:R-:W-:-:S07]  /*eab0*/  FADD.FTZ R135, R0, R135 ;  /* 0x0000008700877221 */ /* 0x000fce0000010000 */
[C---:B------:R-:W-:Y:S01]  /*eac0*/  HMMA.16816.F32 R40, R4.reuse, R10, R40 ;  /* 0x0000000a0428723c */ /* 0x040fe20000001828 */
[----:B------:R-:W1:Y:S07]  /*ead0*/  LDSM.16.MT88.4 R8, [R198+0x4900] ;  /* 0x00490000c608783b */ /* 0x000e6e0000004200 */
[C---:B------:R-:W-:Y:S08]  /*eae0*/  HMMA.16816.F32 R52, R4.reuse, R16, R52 ;  /* 0x000000100434723c */ /* 0x040ff00000001834 */
[C---:B------:R-:W-:Y:S01]  /*eaf0*/  HMMA.16816.F32 R56, R4.reuse, R18, R56 ;  /* 0x000000120438723c */ /* 0x040fe20000001838 */
[----:B------:R-:W2:Y:S07]  /*eb00*/  LDSM.16.MT88.4 R16, [R197+0x4900] ;  /* 0x00490000c510783b */ /* 0x000eae0000004200 */
[C---:B------:R-:W-:Y:S08]  /*eb10*/  HMMA.16816.F32 R128, R4.reuse, R20, R128 ;  /* 0x000000140480723c */ /* 0x040ff00000001880 */
[C---:B------:R-:W-:Y:S01]  /*eb20*/  HMMA.16816.F32 R124, R4.reuse, R22, R124 ;  /* 0x00000016047c723c */ /* 0x040fe2000000187c */
[----:B------:R-:W3:Y:S07]  /*eb30*/  LDSM.16.MT88.4 R20, [R203+0x4900] ;  /* 0x00490000cb14783b */ /* 0x000eee0000004200 */
[C---:B------:R-:W-:Y:S08]  /*eb40*/  HMMA.16816.F32 R60, R4.reuse, R12, R60 ;  /* 0x0000000c043c723c */ /* 0x040ff0000000183c */
        /* <DEDUP_REMOVED lines=8> */
[C---:B------:R-:W-:Y:S08]  /*ebd0*/  HMMA.16816.F32 R120, R4.reuse, R136, R120 ;  /* 0x000000880478723c */ /* 0x040ff00000001878 */
[C---:B------:R-:W-:Y:S01]  /*ebe0*/  HMMA.16816.F32 R116, R4.reuse, R138, R116 ;  /* 0x0000008a0474723c */ /* 0x040fe20000001874 */
[----:B------:R-:W-:Y:S07]  /*ebf0*/  LDSM.16.MT88.4 R136, [R197+0x1900] ;  /* 0x00190000c588783b */ /* 0x000fee0000004200 */
        /* <DEDUP_REMOVED lines=9> */
[C---:B---3--:R-:W-:Y:S08]  /*ec90*/  HMMA.16816.F32 R68, R4.reuse, R20, R68 ;  /* 0x000000140444723c */ /* 0x048ff00000001844 */
[C---:B------:R-:W-:Y:S01]  /*eca0*/  HMMA.16816.F32 R72, R4.reuse, R22, R72 ;  /* 0x000000160448723c */ /* 0x040fe20000001848 */
[----:B------:R-:W-:Y:S07]  /*ecb0*/  LDSM.16.MT88.4 R20, [R203+0x5100] ;  /* 0x00510000cb14783b */ /* 0x000fee0000004200 */
[C---:B------:R-:W-:Y:S08]  /*ecc0*/  HMMA.16816.F32 R92, R4.reuse, R12, R92 ;  /* 0x0000000c045c723c */ /* 0x040ff0000000185c */
[----:B------:R-:W-:Y:S01]  /*ecd0*/  HMMA.16816.F32 R96, R4, R14, R96 ;  /* 0x0000000e0460723c */ /* 0x000fe20000001860 */
[----:B------:R-:W3:Y:S06]  /*ece0*/  LDSM.16.MT88.4 R12, [R203+0x3100] ;  /* 0x00310000cb0c783b */ /* 0x000eec0000004200 */
[----:B------:R-:W-:Y:S01]  /*ecf0*/  F2FP.PACK_AB R4, R159, R154 ;  /* 0x0000009a9f04723e */ /* 0x000fe200000000ff */
[----:B------:R-:W-:Y:S01]  /*ed00*/  FADD.FTZ R154, R154, R145 ;  /* 0x000000919a9a7221 */ /* 0x000fe20000010000 */
[----:B------:R-:W-:-:S02]  /*ed10*/  F2FP.PACK_AB R6, R161, R156 ;  /* 0x0000009ca106723e */ /* 0x000fc400000000ff */
[----:B------:R-:W-:Y:S01]  /*ed20*/  F2FP.PACK_AB R5, R165, R160 ;  /* 0x000000a0a505723e */ /* 0x000fe200000000ff */
[----:B------:R-:W-:Y:S01]  /*ed30*/  FADD.FTZ R160, R160, R135 ;  /* 0x00000087a0a07221 */ /* 0x000fe20000010000 */
[----:B----4-:R-:W-:Y:S01]  /*ed40*/  F2FP.PACK_AB R7, R167, R162 ;  /* 0x000000a2a707723e */ /* 0x010fe200000000ff */
[----:B------:R-:W-:Y:S02]  /*ed50*/  FADD.FTZ R159, R159, R154 ;  /* 0x0000009a9f9f7221 */ /* 0x000fe40000010000 */
[----:B------:R-:W-:Y:S02]  /*ed60*/  FADD.FTZ R165, R165, R160 ;  /* 0x000000a0a5a57221 */ /* 0x000fe40000010000 */
[----:B------:R-:W-:Y:S02]  /*ed70*/  FADD.FTZ R156, R156, R159 ;  /* 0x0000009f9c9c7221 */ /* 0x000fe40000010000 */
[----:B-1----:R-:W-:Y:S01]  /*ed80*/  HMMA.16816.F32 R128, R4, R8, R128 ;  /* 0x000000080480723c */ /* 0x002fe20000001880 */
[----:B------:R-:W-:-:S02]  /*ed90*/  FADD.FTZ R162, R162, R165 ;  /* 0x000000a5a2a27221 */ /* 0x000fc40000010000 */
[----:B------:R-:W-:Y:S02]  /*eda0*/  FADD.FTZ R161, R161, R156 ;  /* 0x0000009ca1a17221 */ /* 0x000fe40000010000 */
[----:B------:R-:W-:-:S03]  /*edb0*/  FADD.FTZ R167, R167, R162 ;  /* 0x000000a2a7a77221 */ /* 0x000fc60000010000 */
[C---:B------:R-:W-:Y:S01]  /*edc0*/  HMMA.16816.F32 R124, R4.reuse, R10, R124 ;  /* 0x0000000a047c723c */ /* 0x040fe2000000187c */
[----:B------:R-:W1:Y:S07]  /*edd0*/  LDSM.16.MT88.4 R8, [R197+0x3100] ;  /* 0x00310000c508783b */ /* 0x000e6e0000004200 */
[C---:B--2---:R-:W-:Y:S08]  /*ede0*/  HMMA.16816.F32 R120, R4.reuse, R16, R120 ;  /* 0x000000100478723c */ /* 0x044ff00000001878 */
[C---:B------:R-:W-:Y:S01]  /*edf0*/  HMMA.16816.F32 R116, R4.reuse, R18, R116 ;  /* 0x000000120474723c */ /* 0x040fe20000001874 */
[----:B------:R-:W2:Y:S07]  /*ee00*/  LDSM.16.MT88.4 R16, [R196+0x3100] ;  /* 0x00310000c410783b */ /* 0x000eae0000004200 */
[C---:B---3--:R-:W-:Y:S08]  /*ee10*/  HMMA.16816.F32 R36, R4.reuse, R12, R36 ;  /* 0x0000000c0424723c */ /* 0x048ff00000001824 */
[C---:B------:R-:W-:Y:S01]  /*ee20*/  HMMA.16816.F32 R40, R4.reuse, R14, R40 ;  /* 0x0000000e0428723c */ /* 0x040fe20000001828 */
[----:B------:R-:W3:Y:S07]  /*ee30*/  LDSM.16.MT88.4 R12, [R198+0x5100] ;  /* 0x00510000c60c783b */ /* 0x000eee0000004200 */
[C---:B------:R-:W-:Y:S08]  /*ee40*/  HMMA.16816.F32 R68, R4.reuse, R20, R68 ;  /* 0x000000140444723c */ /* 0x040ff00000001844 */
[C---:B-1----:R-:W-:Y:S08]  /*ee50*/  HMMA.16816.F32 R52, R4.reuse, R8, R52 ;  /* 0x000000080434723c */ /* 0x042ff00000001834 */
        /* <DEDUP_REMOVED lines=8> */
[C---:B------:R-:W-:Y:S01]  /*eee0*/  HMMA.16816.F32 R72, R4.reuse, R22, R72 ;  /* 0x000000160448723c */ /* 0x040fe20000001848 */
[----:B------:R-:W-:Y:S07]  /*eef0*/  LDSM.16.MT88.4 R20, [R196+0x3900] ;  /* 0x00390000c414783b */ /* 0x000fee0000004200 */
        /* <DEDUP_REMOVED lines=8> */
[----:B------:R-:W4:Y:S07]  /*ef80*/  LDSM.16.MT88.4 R32, [R196+0x1900] ;  /* 0x00190000c420783b */ /* 0x000f2e0000004200 */
[C---:B------:R-:W-:Y:S08]  /*ef90*/  HMMA.16816.F32 R104, R4.reuse, R28, R104 ;  /* 0x0000001c0468723c */ /* 0x040ff00000001868 */
[C---:B------:R-:W-:Y:S01]  /*efa0*/  HMMA.16816.F32 R100, R4.reuse, R30, R100 ;  /* 0x0000001e0464723c */ /* 0x040fe20000001864 */
[----:B------:R-:W1:Y:S07]  /*efb0*/  LDSM.16.MT88.4 R28, [R198+0x3900] ;  /* 0x00390000c61c783b */ /* 0x000e6e0000004200 */
[C---:B------:R-:W-:Y:S08]  /*efc0*/  HMMA.16816.F32 R44, R4.reuse, R24, R44 ;  /* 0x00000018042c723c */ /* 0x040ff0000000182c */
[----:B------:R-:W-:Y:S01]  /*efd0*/  HMMA.16816.F32 R48, R4, R26, R48 ;  /* 0x0000001a0430723c */ /* 0x000fe20000001830 */
[----:B------:R-:W2:Y:S06]  /*efe0*/  LDSM.16.MT88.4 R24, [R197+0x3900] ;  /* 0x00390000c518783b */ /* 0x000eac0000004200 */
[----:B------:R-:W-:Y:S01]  /*eff0*/  F2FP.PACK_AB R4, R169, R168 ;  /* 0x000000a8a904723e */ /* 0x000fe200000000ff */
[----:B------:R-:W-:Y:S01]  /*f000*/  FADD.FTZ R168, R168, R161 ;  /* 0x000000a1a8a87221 */ /* 0x000fe20000010000 */
[----:B------:R-:W-:-:S02]  /*f010*/  F2FP.PACK_AB R6, R235, R170 ;  /* 0x000000aaeb06723e */ /* 0x000fc400000000ff */
[----:B------:R-:W-:Y:S01]  /*f020*/  F2FP.PACK_AB R5, R171, R164 ;  /* 0x000000a4ab05723e */ /* 0x000fe200000000ff */
[----:B------:R-:W-:Y:S01]  /*f030*/  FADD.FTZ R164, R164, R167 ;  /* 0x000000a7a4a47221 */ /* 0x000fe20000010000 */
[----:B------:R-:W-:Y:S01]  /*f040*/  F2FP.PACK_AB R7, R233, R166 ;  /* 0x000000a6e907723e */ /* 0x000fe200000000ff */
[----:B------:R-:W-:Y:S02]  /*f050*/  FADD.FTZ R169, R169, R168 ;  /* 0x000000a8a9a97221 */ /* 0x000fe40000010000 */
[----:B------:R-:W-:Y:S02]  /*f060*/  FADD.FTZ R171, R171, R164 ;  /* 0x000000a4abab7221 */ /* 0x000fe40000010000 */
[----:B------:R-:W-:Y:S02]  /*f070*/  FADD.FTZ R170, R170, R169 ;  /* 0x000000a9aaaa7221 */ /* 0x000fe40000010000 */
[----:B---3--:R-:W-:Y:S01]  /*f080*/  HMMA.16816.F32 R128, R4, R12, R128 ;  /* 0x0000000c0480723c */ /* 0x008fe20000001880 */
[----:B------:R-:W-:-:S02]  /*f090*/  FADD.FTZ R166, R166, R171 ;  /* 0x000000aba6a67221 */ /* 0x000fc40000010000 */
[----:B------:R-:W-:Y:S02]  /*f0a0*/  FADD.FTZ R235, R235, R170 ;  /* 0x000000aaebeb7221 */ /* 0x000fe40000010000 */
[----:B------:R-:W-:-:S03]  /*f0b0*/  FADD.FTZ R233, R233, R166 ;  /* 0x000000a6e9e97221 */ /* 0x000fc60000010000 */
        /* <DEDUP_REMOVED lines=9> */
[C---:B------:R-:W-:Y:S08]  /*f150*/  HMMA.16816.F32 R116, R4.reuse, R142, R116 ;  /* 0x0000008e0474723c */ /* 0x040ff00000001874 */
[C---:B------:R-:W-:Y:S08]  /*f160*/  HMMA.16816.F32 R112, R4.reuse, R136, R112 ;  /* 0x000000880470723c */ /* 0x040ff00000001870 */
[C---:B------:R-:W-:Y:S08]  /*f170*/  HMMA.16816.F32 R108, R4.reuse, R138, R108 ;  /* 0x0000008a046c723c */ /* 0x040ff0000000186c */
[C---:B----4-:R-:W-:Y:S08]  /*f180*/  HMMA.16816.F32 R104, R4.reuse, R32, R104 ;  /* 0x000000200468723c */ /* 0x050ff00000001868 */
[C---:B------:R-:W-:Y:S08]  /*f190*/  HMMA.16816.F32 R100, R4.reuse, R34, R100 ;  /* 0x000000220464723c */ /* 0x040ff00000001864 */
[C---:B------:R-:W-:Y:S08]  /*f1a0*/  HMMA.16816.F32 R44, R4.reuse, R28, R44 ;  /* 0x0000001c042c723c */ /* 0x040ff0000000182c */
[C---:B------:R-:W-:Y:S08]  /*f1b0*/  HMMA.16816.F32 R48, R4.reuse, R30, R48 ;  /* 0x0000001e0430723c */ /* 0x040ff00000001830 */
[C---:B------:R-:W-:Y:S08]  /*f1c0*/  HMMA.16816.F32 R52, R4.reuse, R24, R52 ;  /* 0x000000180434723c */ /* 0x040ff00000001834 */
[C---:B------:R-:W-:Y:S08]  /*f1d0*/  HMMA.16816.F32 R56, R4.reuse, R26, R56 ;  /* 0x0000001a0438723c */ /* 0x040ff00000001838 */
[C---:B------:R-:W-:Y:S08]  /*f1e0*/  HMMA.16816.F32 R60, R4.reuse, R20, R60 ;  /* 0x00000014043c723c */ /* 0x040ff0000000183c */
[C---:B------:R-:W-:Y:S08]  /*f1f0*/  HMMA.16816.F32 R64, R4.reuse, R22, R64 ;  /* 0x000000160440723c */ /* 0x040ff00000001840 */
[C---:B---3--:R-:W-:Y:S08]  /*f200*/  HMMA.16816.F32 R76, R4.reuse, R12, R76 ;  /* 0x0000000c044c723c */ /* 0x048ff0000000184c */
[C---:B------:R-:W-:Y:S08]  /*f210*/  HMMA.16816.F32 R80, R4.reuse, R14, R80 ;  /* 0x0000000e0450723c */ /* 0x040ff00000001850 */
[C---:B-1----:R-:W-:Y:S08]  /*f220*/  HMMA.16816.F32 R84, R4.reuse, R8, R84 ;  /* 0x000000080454723c */ /* 0x042ff00000001854 */
[C---:B------:R-:W-:Y:S08]  /*f230*/  HMMA.16816.F32 R88, R4.reuse, R10, R88 ;  /* 0x0000000a0458723c */ /* 0x040ff00000001858 */
[C---:B--2---:R-:W-:Y:S08]  /*f240*/  HMMA.16816.F32 R92, R4.reuse, R16, R92 ;  /* 0x00000010045c723c */ /* 0x044ff0000000185c */
[----:B------:R-:W-:Y:S01]  /*f250*/  HMMA.16816.F32 R96, R4, R18, R96 ;  /* 0x000000120460723c */ /* 0x000fe20000001860 */
[----:B------:R-:W-:Y:S07]  /*f260*/  @!P0 BRA `(.L_x_128) ;  /* 0x00002eb000008947 */ /* 0x000fee0003800000 */
[C---:B------:R-:W-:Y:S01]  /*f270*/  IADD3 RZ, P3, R214.reuse, 0x40, RZ ;  /* 0x00000040d6ff7810 */ /* 0x040fe20007f7e0ff */
[----:B------:R-:W-:Y:S01]  /*f280*/  IMAD.MOV.U32 R224, RZ, RZ, c[0x0][0x1e0] ;  /* 0x00007800ffe07624 */ /* 0x000fe200078e00ff */
[----:B------:R-:W-:Y:S01]  /*f290*/  IADD3 RZ, P2, R214, 0x80, RZ ;  /* 0x00000080d6ff7810 */ /* 0x000fe20007f5e0ff */
[----:B------:R-:W-:Y:S01]  /*f2a0*/  IMAD.MOV.U32 R0, RZ, RZ, R3 ;  /* 0x000000ffff007224 */ /* 0x000fe200078e0003 */
[C---:B------:R-:W-:Y:S01]  /*f2b0*/  IADD3 RZ, P1, R216.reuse, 0x40, RZ ;  /* 0x00000040d8ff7810 */ /* 0x040fe20007f3e0ff */
[----:B------:R-:W-:Y:S01]  /*f2c0*/  IMAD.MOV.U32 R135, RZ, RZ, R132 ;  /* 0x000000ffff877224 */ /* 0x000fe200078e0084 */
[----:B------:R-:W-:Y:S01]  /*f2d0*/  IADD3 RZ, P0, R216, 0x80, RZ ;  /* 0x00000080d8ff7810 */ /* 0x000fe20007f1e0ff */
[--C-:B------:R-:W-:Y:S01]  /*f2e0*/  IMAD.X R230, RZ, RZ, R209.reuse, P3 ;  /* 0x000000ffffe67224 */ /* 0x100fe200018e06d1 */
[----:B------:R-:W-:Y:S01]  /*f2f0*/  LEA.HI.SX32 R231, R133, 0xfffffffe, 0x1a ;  /* 0xfffffffe85e77811 */ /* 0x000fe200078fd2ff */
[----:B------:R-:W-:Y:S01]  /*f300*/  IMAD.X R229, RZ, RZ, R209, P2 ;  /* 0x000000ffffe57224 */ /* 0x000fe200010e06d1 */
[C---:B------:R-:W-:Y:S01]  /*f310*/  IADD3 R195, R204.reuse, 0x800, RZ ;  /* 0x00000800ccc37810 */ /* 0x040fe20007ffe0ff */
[--C-:B------:R-:W-:Y:S01]  /*f320*/  IMAD.X R228, RZ, RZ, R219.reuse, P1 ;  /* 0x000000ffffe47224 */ /* 0x100fe200008e06db */
[C---:B------:R-:W-:Y:S01]  /*f330*/  IADD3 R194, R204.reuse, 0x1000, RZ ;  /* 0x00001000ccc27810 */ /* 0x040fe20007ffe0ff */
[----:B------:R-:W-:Y:S01]  /*f340*/  IMAD.X R227, RZ, RZ, R219, P0 ;  /* 0x000000ffffe37224 */ /* 0x000fe200000e06db */
[C---:B------:R-:W-:Y:S01]  /*f350*/  IADD3 R193, R204.reuse, 0x1800, RZ ;  /* 0x00001800ccc17810 */ /* 0x040fe20007ffe0ff */
[----:B------:R-:W-:Y:S01]  /*f360*/  IMAD.MOV.U32 R226, RZ, RZ, c[0x0][0x208] ;  /* 0x00008200ffe27624 */ /* 0x000fe200078e00ff */
[C---:B------:R-:W-:Y:S01]  /*f370*/  IADD3 R191, R204.reuse, 0x2000, RZ ;  /* 0x00002000ccbf7810 */ /* 0x040fe20007ffe0ff */
[----:B------:R-:W-:Y:S01]  /*f380*/  IMAD.MOV.U32 R225, RZ, RZ, c[0x0][0x20c] ;  /* 0x00008300ffe17624 */ /* 0x000fe200078e00ff */
[----:B------:R-:W-:Y:S01]  /*f390*/  IADD3 R190, R204, 0x2800, RZ ;  /* 0x00002800ccbe7810 */ /* 0x000fe20007ffe0ff */
[----:B------:R-:W-:Y:S01]  /*f3a0*/  IMAD.SHL.U32 R224, R224, 0x20, RZ ;  /* 0x00000020e0e07824 */ /* 0x000fe200078e00ff */
[C---:B------:R-:W-:Y:S01]  /*f3b0*/  IADD3 R189, R204.reuse, 0x3000, RZ ;  /* 0x00003000ccbd7810 */ /* 0x040fe20007ffe0ff */
[----:B------:R-:W-:Y:S01]  /*f3c0*/  ULDC.64 UR4, c[0x0][0x118] ;  /* 0x0000460000047ab9 */ /* 0x000fe20000000a00 */
[----:B------:R-:W-:-:S02]  /*f3d0*/  IADD3 R188, R204, 0x3800, RZ ;  /* 0x00003800ccbc7810 */ /* 0x000fc40007ffe0ff */
[C---:B------:R-:W-:Y:S02]  /*f3e0*/  IADD3 R187, R204.reuse, 0x4000, RZ ;  /* 0x00004000ccbb7810 */ /* 0x040fe40007ffe0ff */
[C---:B------:R-:W-:Y:S02]  /*f3f0*/  IADD3 R186, R204.reuse, 0x4800, RZ ;  /* 0x00004800ccba7810 */ /* 0x040fe40007ffe0ff */
[C---:B------:R-:W-:Y:S02]  /*f400*/  IADD3 R185, R204.reuse, 0x5000, RZ ;  /* 0x00005000ccb97810 */ /* 0x040fe40007ffe0ff */
[----:B------:R-:W-:Y:S02]  /*f410*/  IADD3 R184, R204, 0x5800, RZ ;  /* 0x00005800ccb87810 */ /* 0x000fe40007ffe0ff */
[C---:B------:R-:W-:Y:S02]  /*f420*/  IADD3 R223, R214.reuse, 0x40, RZ ;  /* 0x00000040d6df7810 */ /* 0x040fe40007ffe0ff */
[----:B------:R-:W-:-:S02]  /*f430*/  IADD3 R222, R214, 0x80, RZ ;  /* 0x00000080d6de7810 */ /* 0x000fc40007ffe0ff */
[C---:B------:R-:W-:Y:S02]  /*f440*/  IADD3 R221, R216.reuse, 0x40, RZ ;  /* 0x00000040d8dd7810 */ /* 0x040fe40007ffe0ff */
[----:B------:R-:W-:Y:S02]  /*f450*/  IADD3 R220, R216, 0x80, RZ ;  /* 0x00000080d8dc7810 */ /* 0x000fe40007ffe0ff */
.L_x_129:
[----:B------:R-:W-:Y:S04]  /*f460*/  DEPBAR.LE SB0, 0x0 ;  /* 0x000080000000791a */ /* 0x000fe80000000000 */
[----:B------:R-:W-:Y:S01]  /*f470*/  BAR.SYNC.DEFER_BLOCKING 0x0 ;  /* 0x0000000000007b1d */ /* 0x000fe20000010000 */
[----:B------:R-:W-:Y:S01]  /*f480*/  SHF.R.S32.HI R12, RZ, 0x1f, R231 ;  /* 0x0000001fff0c7819 */ /* 0x000fe200000114e7 */
[C---:B------:R-:W-:Y:S04]  /*f490*/  IMAD.WIDE.U32 R2, R231.reuse, c[0x0][0x208], RZ ;  /* 0x00008200e7027a25 */ /* 0x040fe800078e00ff */
[----:B------:R-:W-:Y:S01]  /*f4a0*/  IMAD R12, R12, c[0x0][0x208], RZ ;  /* 0x000082000c0c7a24 */ /* 0x000fe200078e02ff */
[C---:B------:R-:W-:Y:S03]  /*f4b0*/  SHF.L.U32 R5, R2.reuse, 0x6, RZ ;  /* 0x0000000602057819 */ /* 0x040fe600000006ff */
[----:B------:R-:W-:Y:S01]  /*f4c0*/  IMAD R12, R231, c[0x0][0x20c], R12 ;  /* 0x00008300e70c7a24 */ /* 0x000fe200078e020c */
[----:B------:R-:W-:Y:S04]  /*f4d0*/  IADD3 R7, P1, R5, R223, RZ ;  /* 0x000000df05077210 */ /* 0x000fe80007f3e0ff */
[----:B------:R-:W-:Y:S02]  /*f4e0*/  IADD3 R12, R3, R12, RZ ;  /* 0x0000000c030c7210 */ /* 0x000fe40007ffe0ff */
[----:B------:R-:W-:Y:S02]  /*f4f0*/  IADD3 R3, P3, R5, R214, RZ ;  /* 0x000000d605037210 */ /* 0x000fe40007f7e0ff */
[----:B------:R-:W-:Y:S02]  /*f500*/  SHF.L.U64.HI R12, R2, 0x6, R12 ;  /* 0x00000006020c7819 */ /* 0x000fe4000001020c */
[C---:B------:R-:W-:Y:S02]  /*f510*/  LEA R16, P2, R3.reuse, c[0x0][0x1f8], 0x1 ;  /* 0x00007e0003107a11 */ /* 0x040fe400078408ff */
[C---:B------:R-:W-:Y:S01]  /*f520*/  IADD3.X R2, R12.reuse, R209, RZ, P3, !PT ;  /* 0x000000d10c027210 */ /* 0x040fe20001ffe4ff */
[----:B------:R-:W-:Y:S01]  /*f530*/  LDSM.16.M88.4 R136, [R206+0xc100] ;  /* 0x00c10000ce88783b */ /* 0x000fe20000000200 */
[----:B------:R-:W-:Y:S02]  /*f540*/  IADD3.X R4, R12, R230, RZ, P1, !PT ;  /* 0x000000e60c047210 */ /* 0x000fe40000ffe4ff */
[----:B------:R-:W-:Y:S02]  /*f550*/  LEA.HI.X R17, R3, c[0x0][0x1fc], R2, 0x1, P2 ;  /* 0x00007f0003117a11 */ /* 0x000fe400010f0c02 */
[C---:B------:R-:W-:Y:S02]  /*f560*/  LEA R3, P1, R226.reuse, R5, 0x5 ;  /* 0x00000005e2037211 */ /* 0x040fe400078228ff */
[----:B------:R-:W-:Y:S01]  /*f570*/  LEA R20, P0, R7, c[0x0][0x1f8], 0x1 ;  /* 0x00007e0007147a11 */ /* 0x000fe200078008ff */
[----:B------:R-:W1:Y:S01]  /*f580*/  LDSM.16.M88.4 R140, [R205+0x6100] ;  /* 0x00610000cd8c783b */ /* 0x000e620000000200 */
[----:B------:R-:W-:Y:S02]  /*f590*/  IADD3 R8, P4, R3, R223, RZ ;  /* 0x000000df03087210 */ /* 0x000fe40007f9e0ff */
[----:B------:R-:W-:Y:S02]  /*f5a0*/  LEA.HI.X R2, R226, R12, R225, 0x5, P1 ;  /* 0x0000000ce2027211 */ /* 0x000fe400008f2ce1 */
[----:B------:R-:W-:Y:S02]  /*f5b0*/  LEA.HI.X R21, R7, c[0x0][0x1fc], R4, 0x1, P0 ;  /* 0x00007f0007157a11 */ /* 0x000fe400000f0c04 */
[----:B------:R-:W-:Y:S01]  /*f5c0*/  IADD3 R4, P2, R5, R222, RZ ;  /* 0x000000de05047210 */ /* 0x000fe20007f5e0ff */
[----:B------:R-:W2:Y:S01]  /*f5d0*/  LDSM.16.M88.4 R144, [R205+0x6900] ;  /* 0x00690000cd90783b */ /* 0x000ea20000000200 */
[C---:B------:R-:W-:Y:S02]  /*f5e0*/  IADD3 R6, P0, R3.reuse, R214, RZ ;  /* 0x000000d603067210 */ /* 0x040fe40007f1e0ff */
[----:B------:R-:W-:Y:S02]  /*f5f0*/  IADD3.X R7, R2, R230, RZ, P4, !PT ;  /* 0x000000e602077210 */ /* 0x000fe400027fe4ff */
[----:B------:R-:W-:Y:S02]  /*f600*/  ISETP.NE.AND P4, PT, R212, RZ, PT ;  /* 0x000000ffd400720c */ /* 0x000fe40003f85270 */
[----:B------:R-:W-:Y:S01]  /*f610*/  LEA R24, P5, R4, c[0x0][0x1f8], 0x1 ;  /* 0x00007e0004187a11 */ /* 0x000fe200078a08ff */
[----:B------:R-:W3:Y:S01]  /*f620*/  LDSM.16.M88.4 R148, [R205+0x7100] ;  /* 0x00710000cd94783b */ /* 0x000ee20000000200 */
[----:B------:R-:W-:Y:S02]  /*f630*/  LEA R132, P1, R8, c[0x0][0x1f8], 0x1 ;  /* 0x00007e0008847a11 */ /* 0x000fe400078208ff */
[----:B------:R-:W-:Y:S02]  /*f640*/  IADD3 R10, P3, R3, R222, RZ ;  /* 0x000000de030a7210 */ /* 0x000fe40007f7e0ff */
[----:B------:R-:W-:Y:S02]  /*f650*/  IADD3.X R3, R12, R229, RZ, P2, !PT ;  /* 0x000000e50c037210 */ /* 0x000fe400017fe4ff */
[----:B------:R-:W-:Y:S01]  /*f660*/  LEA R32, P2, R6, c[0x0][0x1f8], 0x1 ;  /* 0x00007e0006207a11 */ /* 0x000fe200078408ff */
[----:B------:R-:W4:Y:S01]  /*f670*/  LDSM.16.M88.4 R152, [R205+0x7900] ;  /* 0x00790000cd98783b */ /* 0x000f220000000200 */
[----:B------:R-:W-:Y:S02]  /*f680*/  IADD3.X R5, R2, R209, RZ, P0, !PT ;  /* 0x000000d102057210 */ /* 0x000fe400007fe4ff */
[----:B------:R-:W-:Y:S02]  /*f690*/  LEA.HI.X R25, R4, c[0x0][0x1fc], R3, 0x1, P5 ;  /* 0x00007f0004197a11 */ /* 0x000fe400028f0c03 */
[----:B------:R-:W-:Y:S02]  /*f6a0*/  LEA.HI.X R33, R6, c[0x0][0x1fc], R5, 0x1, P2 ;  /* 0x00007f0006217a11 */ /* 0x000fe400010f0c05 */
[----:B------:R-:W-:Y:S01]  /*f6b0*/  LEA.HI.X R133, R8, c[0x0][0x1fc], R7, 0x1, P1 ;  /* 0x00007f0008857a11 */ /* 0x000fe200008f0c07 */
[----:B------:R-:W-:Y:S01]  /*f6c0*/  LDSM.16.M88.4 R156, [R202+0xc100] ;  /* 0x00c10000ca9c783b */ /* 0x000fe20000000200 */
[----:B------:R-:W-:Y:S02]  /*f6d0*/  ISETP.NE.AND P5, PT, R211, RZ, PT ;  /* 0x000000ffd300720c */ /* 0x000fe40003fa5270 */
[----:B------:R-:W-:Y:S02]  /*f6e0*/  IADD3.X R9, R2, R229, RZ, P3, !PT ;  /* 0x000000e502097210 */ /* 0x000fe40001ffe4ff */
[C---:B------:R-:W-:Y:S01]  /*f6f0*/  LEA R2, P0, R10.reuse, c[0x0][0x1f8], 0x1 ;  /* 0x00007e000a027a11 */ /* 0x040fe200078008ff */
[C---:B-1----:R-:W-:Y:S02]  /*f700*/  HMMA.16816.F32 R4, R136.reuse, R140, RZ ;  /* 0x0000008c8804723c */ /* 0x042fe400000018ff */
[----:B------:R-:W1:Y:S01]  /*f710*/  LDSM.16.M88.4 R160, [R204] ;  /* 0x00000000cca0783b */ /* 0x000e620000000200 */
[----:B------:R-:W-:Y:S02]  /*f720*/  LEA.HI.X R3, R10, c[0x0][0x1fc], R9, 0x1, P0 ;  /* 0x00007f000a037a11 */ /* 0x000fe400000f0c09 */
[C---:B------:R-:W-:Y:S02]  /*f730*/  ISETP.GT.AND P0, PT, R231.reuse, RZ, PT ;  /* 0x000000ffe700720c */ /* 0x040fe40003f04270 */
[----:B------:R-:W-:Y:S01]  /*f740*/  IADD3 R231, R231, -0x1, RZ ;  /* 0xffffffffe7e77810 */ /* 0x000fe20007ffe0ff */
[C---:B------:R-:W-:Y:S02]  /*f750*/  HMMA.16816.F32 R8, R136.reuse, R142, RZ ;  /* 0x0000008e8808723c */ /* 0x040fe400000018ff */
[----:B------:R-:W5:Y:S06]  /*f760*/  LDSM.16.M88.4 R164, [R195] ;  /* 0x00000000c3a4783b */ /* 0x000f6c0000000200 */
[C---:B--2---:R-:W-:Y:S02]  /*f770*/  HMMA.16816.F32 R12, R136.reuse, R144, RZ ;  /* 0x00000090880c723c */ /* 0x044fe400000018ff */
[----:B------:R-:W2:Y:S08]  /*f780*/  LDSM.16.M88.4 R168, [R194] ;  /* 0x00000000c2a8783b */ /* 0x000eb00000000200 */
[----:B------:R-:W1:Y:S08]  /*f790*/  LDSM.16.M88.4 R172, [R193] ;  /* 0x00000000c1ac783b */ /* 0x000e700000000200 */
[----:B------:R-:W-:Y:S01]  /*f7a0*/  @!PT LDS RZ, [RZ] ;  /* 0x00000000fffff984 */ /* 0x000fe20000000800 */
[----:B------:R-:W-:Y:S01]  /*f7b0*/  @!PT LDS RZ, [RZ] ;  /* 0x00000000fffff984 */ /* 0x000fe20000000800 */
[----:B------:R-:W-:Y:S01]  /*f7c0*/  @!PT LDS RZ, [RZ] ;  /* 0x00000000fffff984 */ /* 0x000fe20000000800 */
[----:B------:R2:W-:Y:S08]  /*f7d0*/  LDGSTS.E.BYPASS.LTC128B.128 [R213+0x100], [R16.64], !P6 ;  /* 0x0010000010d57fae */ /* 0x0005f0000f101d44 */
[----:B------:R3:W-:Y:S08]  /*f7e0*/  LDGSTS.E.BYPASS.LTC128B.128 [R213+0x2100], [R20.64], !P4 ;  /* 0x0210000014d57fae */ /* 0x0007f0000e101d44 */
[----:B------:R1:W-:Y:S08]  /*f7f0*/  LDGSTS.E.BYPASS.LTC128B.128 [R213+0x4100], [R24.64], !P5 ;  /* 0x0410000018d57fae */ /* 0x0003f0000e901d44 */
[----:B------:R4:W-:Y:S01]  /*f800*/  LDGSTS.E.BYPASS.LTC128B.128 [R213+0x1100], [R32.64], !P6 ;  /* 0x0110000020d57fae */ /* 0x0009e2000f101d44 */
[C---:B--2---:R-:W-:Y:S07]  /*f810*/  HMMA.16816.F32 R16, R136.reuse, R146, RZ ;  /* 0x000000928810723c */ /* 0x044fee00000018ff */
[----:B------:R2:W-:Y:S01]  /*f820*/  LDGSTS.E.BYPASS.LTC128B.128 [R213+0x3100], [R132.64], !P4 ;  /* 0x0310000084d57fae */ /* 0x0005e2000e101d44 */
[C---:B---3--:R-:W-:Y:S07]  /*f830*/  HMMA.16816.F32 R20, R136.reuse, R148, RZ ;  /* 0x000000948814723c */ /* 0x048fee00000018ff */
[----:B------:R3:W-:Y:S01]  /*f840*/  LDGSTS.E.BYPASS.LTC128B.128 [R213+0x5100], [R2.64], !P5 ;  /* 0x0510000002d57fae */ /* 0x0007e2000e901d44 */
[C---:B-1----:R-:W-:Y:S07]  /*f850*/  HMMA.16816.F32 R24, R136.reuse, R150, RZ ;  /* 0x000000968818723c */ /* 0x042fee00000018ff */
[----:B------:R-:W-:Y:S01]  /*f860*/  LDSM.16.M88.4 R176, [R201+0xc100] ;  /* 0x00c10000c9b0783b */ /* 0x000fe20000000200 */
[C---:B----4-:R-:W-:Y:S07]  /*f870*/  HMMA.16816.F32 R28, R136.reuse, R152, RZ ;  /* 0x00000098881c723c */ /* 0x050fee00000018ff */
[----:B------:R-:W0:Y:S01]  /*f880*/  LDGDEPBAR ;  /* 0x00000000000079af */ /* 0x000e220000000000 */
[----:B------:R-:W-:Y:S07]  /*f890*/  HMMA.16816.F32 R32, R136, R154, RZ ;  /* 0x0000009a8820723c */ /* 0x000fee00000018ff */
[----:B------:R-:W1:Y:S01]  /*f8a0*/  LDSM.16.M88.4 R180, [R200+0x6100] ;  /* 0x00610000c8b4783b */ /* 0x000e620000000200 */
[C---:B------:R-:W-:Y:S07]  /*f8b0*/  HMMA.16816.F32 R4, R156.reuse, R160, R4 ;  /* 0x000000a09c04723c */ /* 0x040fee0000001804 */
[----:B------:R-:W4:Y:S01]  /*f8c0*/  LDSM.16.M88.4 R136, [R200+0x6900] ;  /* 0x00690000c888783b */ /* 0x000f220000000200 */
[C---:B------:R-:W-:Y:S07]  /*f8d0*/  HMMA.16816.F32 R8, R156.reuse, R162, R8 ;  /* 0x000000a29c08723c */ /* 0x040fee0000001808 */
[----:B------:R-:W1:Y:S01]  /*f8e0*/  LDSM.16.M88.4 R140, [R200+0x7100] ;  /* 0x00710000c88c783b */ /* 0x000e620000000200 */
[C---:B-----5:R-:W-:Y:S07]  /*f8f0*/  HMMA.16816.F32 R12, R156.reuse, R164, R12 ;  /* 0x000000a49c0c723c */ /* 0x060fee000000180c */
[----:B------:R-:W5:Y:S01]  /*f900*/  LDSM.16.M88.4 R144, [R200+0x7900] ;  /* 0x00790000c890783b */ /* 0x000f620000000200 */
[C---:B------:R-:W-:Y:S07]  /*f910*/  HMMA.16816.F32 R16, R156.reuse, R166, R16 ;  /* 0x000000a69c10723c */ /* 0x040fee0000001810 */
[----:B------:R-:W-:Y:S01]  /*f920*/  LDSM.16.M88.4 R148, [R199+0xc100] ;  /* 0x00c10000c794783b */ /* 0x000fe20000000200 */
[C---:B------:R-:W-:Y:S07]  /*f930*/  HMMA.16816.F32 R20, R156.reuse, R168, R20 ;  /* 0x000000a89c14723c */ /* 0x040fee0000001814 */
[----:B------:R-:W2:Y:S01]  /*f940*/  LDSM.16.M88.4 R152, [R192] ;  /* 0x00000000c098783b */ /* 0x000ea20000000200 */
[C---:B------:R-:W-:Y:S07]  /*f950*/  HMMA.16816.F32 R24, R156.reuse, R170, R24 ;  /* 0x000000aa9c18723c */ /* 0x040fee0000001818 */
[----:B------:R-:W-:Y:S01]  /*f960*/  LDSM.16.M88.4 R160, [R192+0x1000] ;  /* 0x00100000c0a0783b */ /* 0x000fe20000000200 */
[C---:B------:R-:W-:Y:S07]  /*f970*/  HMMA.16816.F32 R28, R156.reuse, R172, R28 ;  /* 0x000000ac9c1c723c */ /* 0x040fee000000181c */
[----:B------:R-:W-:Y:S01]  /*f980*/  LDSM.16.M88.4 R164, [R192+0x1800] ;  /* 0x00180000c0a4783b */ /* 0x000fe20000000200 */
[----:B------:R-:W-:Y:S07]  /*f990*/  HMMA.16816.F32 R32, R156, R174, R32 ;  /* 0x000000ae9c20723c */ /* 0x000fee0000001820 */
[----:B------:R-:W2:Y:S01]  /*f9a0*/  LDSM.16.M88.4 R156, [R192+0x800] ;  /* 0x00080000c09c783b */ /* 0x000ea20000000200 */
[C---:B-1----:R-:W-:Y:S07]  /*f9b0*/  HMMA.16816.F32 R4, R176.reuse, R180, R4 ;  /* 0x000000b4b004723c */ /* 0x042fee0000001804 */
[----:B------:R-:W-:Y:S01]  /*f9c0*/  LDSM.16.M88.4 R168, [R206+0x10100] ;  /* 0x01010000cea8783b */ /* 0x000fe20000000200 */
[C---:B------:R-:W-:Y:S07]  /*f9d0*/  HMMA.16816.F32 R8, R176.reuse, R182, R8 ;  /* 0x000000b6b008723c */ /* 0x040fee0000001808 */
[----:B------:R-:W1:Y:S01]  /*f9e0*/  LDSM.16.M88.4 R172, [R205+0x8100] ;  /* 0x00810000cdac783b */ /* 0x000e620000000200 */
[C---:B----4-:R-:W-:Y:S07]  /*f9f0*/  HMMA.16816.F32 R12, R176.reuse, R136, R12 ;  /* 0x00000088b00c723c */ /* 0x050fee000000180c */
[----:B------:R-:W-:Y:S01]  /*fa00*/  LDSM.16.M88.4 R180, [R191] ;  /* 0x00000000bfb4783b */ /* 0x000fe20000000200 */
[C---:B------:R-:W-:Y:S07]  /*fa10*/  HMMA.16816.F32 R16, R176.reuse, R138, R16 ;  /* 0x0000008ab010723c */ /* 0x040fee0000001810 */
[----:B------:R-:W4:Y:S01]  /*fa20*/  LDSM.16.M88.4 R136, [R205+0x8900] ;  /* 0x00890000cd88783b */ /* 0x000f220000000200 */
[C---:B------:R-:W-:Y:S08]  /*fa30*/  HMMA.16816.F32 R20, R176.reuse, R140, R20 ;  /* 0x0000008cb014723c */ /* 0x040ff00000001814 */
[C---:B------:R-:W-:Y:S01]  /*fa40*/  HMMA.16816.F32 R24, R176.reuse, R142, R24 ;  /* 0x0000008eb018723c */ /* 0x040fe20000001818 */
[----:B------:R-:W1:Y:S07]  /*fa50*/  LDSM.16.M88.4 R140, [R205+0x9100] ;  /* 0x00910000cd8c783b */ /* 0x000e6e0000000200 */
[C---:B-----5:R-:W-:Y:S08]  /*fa60*/  HMMA.16816.F32 R28, R176.reuse, R144, R28 ;  /* 0x00000090b01c723c */ /* 0x060ff0000000181c */
[----:B------:R-:W-:Y:S01]  /*fa70*/  HMMA.16816.F32 R32, R176, R146, R32 ;  /* 0x00000092b020723c */ /* 0x000fe20000001820 */
[----:B------:R-:W5:Y:S07]  /*fa80*/  LDSM.16.M88.4 R144, [R205+0x9900] ;  /* 0x00990000cd90783b */ /* 0x000f6e0000000200 */
[C---:B--2---:R-:W-:Y:S01]  /*fa90*/  HMMA.16816.F32 R4, R148.reuse, R152, R4 ;  /* 0x000000989404723c */ /* 0x044fe20000001804 */
[----:B------:R-:W2:Y:S07]  /*faa0*/  LDSM.16.M88.4 R176, [R202+0x10100] ;  /* 0x01010000cab0783b */ /* 0x000eae0000000200 */
[C---:B------:R-:W-:Y:S01]  /*fab0*/  HMMA.16816.F32 R8, R148.reuse, R154, R8 ;  /* 0x0000009a9408723c */ /* 0x040fe20000001808 */
[----:B------:R-:W-:Y:S07]  /*fac0*/  LDSM.16.M88.4 R152, [R189] ;  /* 0x00000000bd98783b */ /* 0x000fee0000000200 */
[C---:B------:R-:W-:Y:S08]  /*fad0*/  HMMA.16816.F32 R12, R148.reuse, R156, R12 ;  /* 0x0000009c940c723c */ /* 0x040ff0000000180c */
[C---:B------:R-:W-:Y:S01]  /*fae0*/  HMMA.16816.F32 R16, R148.reuse, R158, R16 ;  /* 0x0000009e9410723c */ /* 0x040fe20000001810 */
[----:B------:R-:W-:Y:S07]  /*faf0*/  LDSM.16.M88.4 R156, [R188] ;  /* 0x00000000bc9c783b */ /* 0x000fee0000000200 */
[C---:B------:R-:W-:Y:S08]  /*fb00*/  HMMA.16816.F32 R20, R148.reuse, R160, R20 ;  /* 0x000000a09414723c */ /* 0x040ff00000001814 */
[C---:B------:R-:W-:Y:S01]  /*fb10*/  HMMA.16816.F32 R24, R148.reuse, R162, R24 ;  /* 0x000000a29418723c */ /* 0x040fe20000001818 */
[----:B------:R-:W-:Y:S07]  /*fb20*/  LDSM.16.M88.4 R160, [R201+0x10100] ;  /* 0x01010000c9a0783b */ /* 0x000fee0000000200 */
[C---:B------:R-:W-:Y:S08]  /*fb30*/  HMMA.16816.F32 R28, R148.reuse, R164, R28 ;  /* 0x000000a4941c723c */ /* 0x040ff0000000181c */
[----:B------:R-:W-:Y:S01]  /*fb40*/  HMMA.16816.F32 R32, R148, R166, R32 ;  /* 0x000000a69420723c */ /* 0x000fe20000001820 */
[----:B------:R-:W2:Y:S07]  /*fb50*/  LDSM.16.M88.4 R148, [R190] ;  /* 0x00000000be94783b */ /* 0x000eae0000000200 */
[C---:B-1----:R-:W-:Y:S01]  /*fb60*/  HMMA.16816.F32 R4, R168.reuse, R172, R4 ;  /* 0x000000aca804723c */ /* 0x042fe20000001804 */
[----:B------:R-:W1:Y:S07]  /*fb70*/  LDSM.16.M88.4 R164, [R200+0x8100] ;  /* 0x00810000c8a4783b */ /* 0x000e6e0000000200 */
[C---:B------:R-:W-:Y:S01]  /*fb80*/  HMMA.16816.F32 R8, R168.reuse, R174, R8 ;  /* 0x000000aea808723c */ /* 0x040fe20000001808 */
[----:B------:R-:W-:Y:S07]  /*fb90*/  LDSM.16.M88.4 R172, [R192+0x2000] ;  /* 0x00200000c0ac783b */ /* 0x000fee0000000200 */
[C---:B----4-:R-:W-:Y:S08]  /*fba0*/  HMMA.16816.F32 R12, R168.reuse, R136, R12 ;  /* 0x00000088a80c723c */ /* 0x050ff0000000180c */
[C---:B------:R-:W-:Y:S01]  /*fbb0*/  HMMA.16816.F32 R16, R168.reuse, R138, R16 ;  /* 0x0000008aa810723c */ /* 0x040fe20000001810 */
[----:B------:R-:W4:Y:S07]  /*fbc0*/  LDSM.16.M88.4 R136, [R200+0x8900] ;  /* 0x00890000c888783b */ /* 0x000f2e0000000200 */
        /* <DEDUP_REMOVED lines=9> */
[----:B------:R-:W-:Y:S07]  /*fc60*/  LDSM.16.M88.4 R180, [R205+0xa100] ;  /* 0x00a10000cdb4783b */ /* 0x000fee0000000200 */
[C---:B------:R-:W-:Y:S08]  /*fc70*/  HMMA.16816.F32 R12, R176.reuse, R148, R12 ;  /* 0x00000094b00c723c */ /* 0x040ff0000000180c */
[C---:B------:R-:W-:Y:S01]  /*fc80*/  HMMA.16816.F32 R16, R176.reuse, R150, R16 ;  /* 0x00000096b010723c */ /* 0x040fe20000001810 */
[----:B------:R-:W2:Y:S07]  /*fc90*/  LDSM.16.M88.4 R148, [R192+0x2800] ;  /* 0x00280000c094783b */ /* 0x000eae0000000200 */
[C---:B------:R-:W-:Y:S08]  /*fca0*/  HMMA.16816.F32 R20, R176.reuse, R152, R20 ;  /* 0x00000098b014723c */ /* 0x040ff00000001814 */
[C---:B------:R-:W-:Y:S01]  /*fcb0*/  HMMA.16816.F32 R24, R176.reuse, R154, R24 ;  /* 0x0000009ab018723c */ /* 0x040fe20000001818 */
[----:B------:R-:W2:Y:S07]  /*fcc0*/  LDSM.16.M88.4 R152, [R192+0x3000] ;  /* 0x00300000c098783b */ /* 0x000eae0000000200 */
[C---:B------:R-:W-:Y:S08]  /*fcd0*/  HMMA.16816.F32 R28, R176.reuse, R156, R28 ;  /* 0x0000009cb01c723c */ /* 0x040ff0000000181c */
[----:B------:R-:W-:Y:S01]  /*fce0*/  HMMA.16816.F32 R32, R176, R158, R32 ;  /* 0x0000009eb020723c */ /* 0x000fe20000001820 */
[----:B------:R-:W2:Y:S07]  /*fcf0*/  LDSM.16.M88.4 R156, [R192+0x3800] ;  /* 0x00380000c09c783b */ /* 0x000eae0000000200 */
[C---:B-1----:R-:W-:Y:S01]  /*fd00*/  HMMA.16816.F32 R4, R160.reuse, R164, R4 ;  /* 0x000000a4a004723c */ /* 0x042fe20000001804 */
[----:B------:R-:W1:Y:S07]  /*fd10*/  LDSM.16.M88.4 R176, [R206+0x14100] ;  /* 0x01410000ceb0783b */ /* 0x000e6e0000000200 */
[C---:B------:R-:W-:Y:S01]  /*fd20*/  HMMA.16816.F32 R8, R160.reuse, R166, R8 ;  /* 0x000000a6a008723c */ /* 0x040fe20000001808 */
[----:B------:R-:W-:Y:S07]  /*fd30*/  LDSM.16.M88.4 R164, [R187] ;  /* 0x00000000bba4783b */ /* 0x000fee0000000200 */
        /* <DEDUP_REMOVED lines=15> */
[----:B------:R-:W2:Y:S07]  /*fe30*/  LDSM.16.M88.4 R148, [R186] ;  /* 0x00000000ba94783b */ /* 0x000eae0000000200 */
[C---:B------:R-:W-:Y:S08]  /*fe40*/  HMMA.16816.F32 R20, R168.reuse, R152, R20 ;  /* 0x00000098a814723c */ /* 0x040ff00000001814 */
[C---:B------:R-:W-:Y:S01]  /*fe50*/  HMMA.16816.F32 R24, R168.reuse, R154, R24 ;  /* 0x0000009aa818723c */ /* 0x040fe20000001818 */
[----:B------:R-:W2:Y:S07]  /*fe60*/  LDSM.16.M88.4 R152, [R185] ;  /* 0x00000000b998783b */ /* 0x000eae0000000200 */
        /* <DEDUP_REMOVED lines=18> */
[C---:B------:R-:W-:Y:S08]  /*ff90*/  HMMA.16816.F32 R8, R160.reuse, R166, R8 ;  /* 0x000000a6a008723c */ /* 0x040ff00000001808 */
[C---:B------:R-:W-:Y:S08]  /*ffa0*/  HMMA.16816.F32 R12, R160.reuse, R148, R12 ;  /* 0x00000094a00c723c */ /* 0x040ff0000000180c */
[C---:B------:R-:W-:Y:S08]  /*ffb0*/  HMMA.16816.F32 R16, R160.reuse, R150, R16 ;  /* 0x00000096a010723c */ /* 0x040ff00000001810 */
[C---:B------:R-:W-:Y:S08]  /*ffc0*/  HMMA.16816.F32 R20, R160.reuse, R152, R20 ;  /* 0x00000098a014723c */ /* 0x040ff00000001814 */
[C---:B------:R-:W-:Y:S08]  /*ffd0*/  HMMA.16816.F32 R24, R160.reuse, R154, R24 ;  /* 0x0000009aa018723c */ /* 0x040ff00000001818 */
[C---:B------:R-:W-:Y:S08]  /*ffe0*/  HMMA.16816.F32 R28, R160.reuse, R156, R28 ;  /* 0x0000009ca01c723c */ /* 0x040ff0000000181c */
[----:B------:R-:W-:Y:S08]  /*fff0*/  HMMA.16816.F32 R32, R160, R158, R32 ;  /* 0x0000009ea020723c */ /* 0x000ff00000001820 */
[C---:B-1----:R-:W-:Y:S08]  /*10000*/  HMMA.16816.F32 R4, R168.reuse, R172, R4 ;  /* 0x000000aca804723c */ /* 0x042ff00000001804 */
[C---:B------:R-:W-:Y:S08]  /*10010*/  HMMA.16816.F32 R8, R168.reuse, R174, R8 ;  /* 0x000000aea808723c */ /* 0x040ff00000001808 */
[C---:B----4-:R-:W-:Y:S08]  /*10020*/  HMMA.16816.F32 R12, R168.reuse, R136, R12 ;  /* 0x00000088a80c723c */ /* 0x050ff0000000180c */
[C---:B------:R-:W-:Y:S01]  /*10030*/  HMMA.16816.F32 R16, R168.reuse, R138, R16 ;  /* 0x0000008aa810723c */ /* 0x040fe20000001810 */
[----:B------:R-:W1:Y:S07]  /*10040*/  LDSM.16.M88.4 R136, [R192+0x4800] ;  /* 0x00480000c088783b */ /* 0x000e6e0000000200 */
[C---:B------:R-:W-:Y:S08]  /*10050*/  HMMA.16816.F32 R20, R168.reuse, R140, R20 ;  /* 0x0000008ca814723c */ /* 0x040ff00000001814 */
[C---:B------:R-:W-:Y:S08]  /*10060*/  HMMA.16816.F32 R24, R168.reuse, R142, R24 ;  /* 0x0000008ea818723c */ /* 0x040ff00000001818 */
[C---:B-----5:R-:W-:Y:S08]  /*10070*/  HMMA.16816.F32 R28, R168.reuse, R144, R28 ;  /* 0x00000090a81c723c */ /* 0x060ff0000000181c */
[----:B------:R-:W-:Y:S08]  /*10080*/  HMMA.16816.F32 R32, R168, R146, R32 ;  /* 0x00000092a820723c */ /* 0x000ff00000001820 */
[C---:B--2---:R-:W-:Y:S08]  /*10090*/  HMMA.16816.F32 R4, R176.reuse, R180, R4 ;  /* 0x000000b4b004723c */ /* 0x044ff00000001804 */
[C---:B------:R-:W-:Y:S08]  /*100a0*/  HMMA.16816.F32 R8, R176.reuse, R182, R8 ;  /* 0x000000b6b008723c */ /* 0x040ff00000001808 */
[C---:B-1----:R-:W-:Y:S08]  /*100b0*/  HMMA.16816.F32 R12, R176.reuse, R136, R12 ;  /* 0x00000088b00c723c */ /* 0x042ff0000000180c */
[C---:B------:R-:W-:Y:S04]  /*100c0*/  HMMA.16816.F32 R16, R176.reuse, R138, R16 ;  /* 0x0000008ab010723c */ /* 0x040fe80000001810 */
[----:B------:R-:W-:Y:S02]  /*100d0*/  FMUL.FTZ R166, R4, c[0x0][0x320] ;  /* 0x0000c80004a67a20 */ /* 0x000fe40000410000 */
[----:B------:R-:W-:Y:S02]  /*100e0*/  FMUL.FTZ R161, R5, c[0x0][0x320] ;  /* 0x0000c80005a17a20 */ /* 0x000fe40000410000 */
[----:B------:R-:W-:Y:S02]  /*100f0*/  FMUL.FTZ R9, R9, c[0x0][0x320] ;  /* 0x0000c80009097a20 */ /* 0x000fe40000410000 */
[----:B------:R-:W3:Y:S02]  /*10100*/  MUFU.TANH R166, R166 ;  /* 0x000000a600a67308 */ /* 0x000ee40000002400 */
[----:B------:R-:W-:Y:S02]  /*10110*/  FMUL.FTZ R10, R10, c[0x0][0x320] ;  /* 0x0000c8000a0a7a20 */ /* 0x000fe40000410000 */
[----:B------:R-:W-:Y:S02]  /*10120*/  FMUL.FTZ R11, R11, c[0x0][0x320] ;  /* 0x0000c8000b0b7a20 */ /* 0x000fe40000410000 */
[----:B------:R-:W-:Y:S02]  /*10130*/  FMUL.FTZ R165, R6, c[0x0][0x320] ;  /* 0x0000c80006a57a20 */ /* 0x000fe40000410000 */
[----:B------:R-:W-:Y:S02]  /*10140*/  FMUL.FTZ R164, R7, c[0x0][0x320] ;  /* 0x0000c80007a47a20 */ /* 0x000fe40000410000 */
[----:B------:R-:W-:Y:S01]  /*10150*/  MUFU.TANH R247, R9 ;  /* 0x0000000900f77308 */ /* 0x000fe20000002400 */
[----:B------:R-:W1:Y:S01]  /*10160*/  LDSM.16.M88.4 R4, [R192+0x5000] ;  /* 0x00500000c004783b */ /* 0x000e620000000200 */
[----:B------:R-:W-:Y:S02]  /*10170*/  FMUL.FTZ R167, R8, c[0x0][0x320] ;  /* 0x0000c80008a77a20 */ /* 0x000fe40000410000 */
[----:B------:R-:W-:Y:S02]  /*10180*/  FMUL.FTZ R171, R12, c[0x0][0x320] ;  /* 0x0000c8000cab7a20 */ /* 0x000fe40000410000 */
[----:B------:R-:W-:Y:S02]  /*10190*/  FMUL.FTZ R14, R14, c[0x0][0x320] ;  /* 0x0000c8000e0e7a20 */ /* 0x000fe40000410000 */
[----:B------:R-:W-:Y:S02]  /*101a0*/  FMUL.FTZ R15, R15, c[0x0][0x320] ;  /* 0x0000c8000f0f7a20 */ /* 0x000fe40000410000 */
[----:B------:R-:W-:Y:S01]  /*101b0*/  MUFU.TANH R246, R10 ;  /* 0x0000000a00f67308 */ /* 0x000fe20000002400 */
[----:B------:R-:W-:Y:S02]  /*101c0*/  FMUL.FTZ R16, R16, c[0x0][0x320] ;  /* 0x0000c80010107a20 */ /* 0x000fe40000410000 */
[----:B------:R-:W-:Y:S01]  /*101d0*/  FMUL.FTZ R13, R13, c[0x0][0x320] ;  /* 0x0000c8000d0d7a20 */ /* 0x000fe20000410000 */
[----:B---3--:R-:W-:Y:S01]  /*101e0*/  FMNMX.FTZ R2, R166, R135, !PT ;  /* 0x00000087a6027209 */ /* 0x008fe20007810000 */
[----:B------:R-:W-:Y:S02]  /*101f0*/  FMUL.FTZ R17, R17, c[0x0][0x320] ;  /* 0x0000c80011117a20 */ /* 0x000fe40000410000 */
[----:B------:R-:W-:Y:S02]  /*10200*/  FMUL.FTZ R18, R18, c[0x0][0x320] ;  /* 0x0000c80012127a20 */ /* 0x000fe40000410000 */
[----:B------:R-:W-:Y:S01]  /*10210*/  FMUL.FTZ R19, R19, c[0x0][0x320] ;  /* 0x0000c80013137a20 */ /* 0x000fe20000410000 */
[----:B------:R2:W-:Y:S10]  /*10220*/  MUFU.TANH R244, R11 ;  /* 0x0000000b00f47308 */ /* 0x0005f40000002400 */
[----:B------:R-:W-:Y:S10]  /*10230*/  MUFU.TANH R242, R14 ;  /* 0x0000000e00f27308 */ /* 0x000ff40000002400 */
[----:B------:R-:W-:Y:S01]  /*10240*/  MUFU.TANH R180, R15 ;  /* 0x0000000f00b47308 */ /* 0x000fe20000002400 */
[C---:B-1----:R-:W-:Y:S01]  /*10250*/  HMMA.16816.F32 R20, R176.reuse, R4, R20 ;  /* 0x00000004b014723c */ /* 0x042fe20000001814 */
[----:B--2---:R-:W1:Y:S01]  /*10260*/  LDSM.16.M88.4 R8, [R192+0x5800] ;  /* 0x00580000c008783b */ /* 0x004e620000000200 */
[----:B------:R-:W-:Y:S06]  /*10270*/  DEPBAR.LE SB0, 0x0 ;  /* 0x000080000000791a */ /* 0x000fec0000000000 */
[C---:B------:R-:W-:Y:S01]  /*10280*/  HMMA.16816.F32 R24, R176.reuse, R6, R24 ;  /* 0x00000006b018723c */ /* 0x040fe20000001818 */
[----:B------:R-:W2:Y:S01]  /*10290*/  MUFU.TANH R161, R161 ;  /* 0x000000a100a17308 */ /* 0x000ea20000002400 */
[----:B------:R-:W-:Y:S11]  /*102a0*/  BAR.SYNC.DEFER_BLOCKING 0x0 ;  /* 0x0000000000007b1d */ /* 0x000ff60000010000 */
[----:B------:R-:W-:Y:S03]  /*102b0*/  @!UPT UIADD3 URZ, URZ, URZ, URZ ;  /* 0x0000003f3f3ff290 */ /* 0x000fe6000fffe03f */
[----:B------:R-:W-:Y:S02]  /*102c0*/  FMUL.FTZ R20, R20, c[0x0][0x320] ;  /* 0x0000c80014147a20 */ /* 0x000fe40000410000 */
[----:B------:R-:W-:Y:S02]  /*102d0*/  FMUL.FTZ R21, R21, c[0x0][0x320] ;  /* 0x0000c80015157a20 */ /* 0x000fe40000410000 */
[----:B------:R-:W-:Y:S02]  /*102e0*/  FMUL.FTZ R22, R22, c[0x0][0x320] ;  /* 0x0000c80016167a20 */ /* 0x000fe40000410000 */
[----:B------:R-:W-:Y:S02]  /*102f0*/  FMUL.FTZ R23, R23, c[0x0][0x320] ;  /* 0x0000c80017177a20 */ /* 0x000fe40000410000 */
[----:B------:R-:W-:Y:S01]  /*10300*/  FMUL.FTZ R24, R24, c[0x0][0x320] ;  /* 0x0000c80018187a20 */ /* 0x000fe20000410000 */
[----:B--2---:R-:W-:Y:S01]  /*10310*/  FMNMX.FTZ R2, R161, R2, !PT ;  /* 0x00000002a1027209 */ /* 0x004fe20007810000 */
[----:B------:R-:W-:Y:S01]  /*10320*/  FMUL.FTZ R25, R25, c[0x0][0x320] ;  /* 0x0000c80019197a20 */ /* 0x000fe20000410000 */
[----:B------:R-:W2:Y:S01]  /*10330*/  MUFU.TANH R165, R165 ;  /* 0x000000a500a57308 */ /* 0x000ea20000002400 */
[----:B------:R-:W-:Y:S02]  /*10340*/  FMUL.FTZ R26, R26, c[0x0][0x320] ;  /* 0x0000c8001a1a7a20 */ /* 0x000fe40000410000 */
[----:B------:R-:W-:Y:S01]  /*10350*/  FMUL.FTZ R27, R27, c[0x0][0x320] ;  /* 0x0000c8001b1b7a20 */ /* 0x000fe20000410000 */
[C---:B-1----:R-:W-:Y:S06]  /*10360*/  HMMA.16816.F32 R28, R176.reuse, R8, R28 ;  /* 0x00000008b01c723c */ /* 0x042fec000000181c */
[----:B------:R-:W1:Y:S02]  /*10370*/  MUFU.TANH R167, R167 ;  /* 0x000000a700a77308 */ /* 0x000e640000002400 */
[----:B------:R-:W-:Y:S08]  /*10380*/  HMMA.16816.F32 R32, R176, R10, R32 ;  /* 0x0000000ab020723c */ /* 0x000ff00000001820 */
[----:B------:R-:W3:Y:S01]  /*10390*/  MUFU.TANH R164, R164 ;  /* 0x000000a400a47308 */ /* 0x000ee20000002400 */
[----:B--2---:R-:W-:Y:S09]  /*103a0*/  FMNMX.FTZ R3, R165, R0, !PT ;  /* 0x00000000a5037209 */ /* 0x004ff20007810000 */
[----:B------:R-:W2:Y:S01]  /*103b0*/  MUFU.TANH R171, R171 ;  /* 0x000000ab00ab7308 */ /* 0x000ea20000002400 */
[----:B------:R-:W-:Y:S01]  /*103c0*/  FMUL.FTZ R28, R28, c[0x0][0x320] ;  /* 0x0000c8001c1c7a20 */ /* 0x000fe20000410000 */
[----:B-1----:R-:W-:Y:S01]  /*103d0*/  FMNMX.FTZ R2, R167, R2, !PT ;  /* 0x00000002a7027209 */ /* 0x002fe20007810000 */
[----:B------:R-:W-:Y:S02]  /*103e0*/  FMUL.FTZ R29, R29, c[0x0][0x320] ;  /* 0x0000c8001d1d7a20 */ /* 0x000fe40000410000 */
[----:B------:R-:W-:Y:S01]  /*103f0*/  FMUL.FTZ R30, R30, c[0x0][0x320] ;  /* 0x0000c8001e1e7a20 */ /* 0x000fe20000410000 */
[----:B------:R-:W-:Y:S01]  /*10400*/  FMNMX.FTZ R2, R247, R2, !PT ;  /* 0x00000002f7027209 */ /* 0x000fe20007810000 */
[----:B------:R-:W-:Y:S03]  /*10410*/  FMUL.FTZ R31, R31, c[0x0][0x320] ;  /* 0x0000c8001f1f7a20 */ /* 0x000fe60000410000 */
[----:B------:R-:W1:Y:S01]  /*10420*/  MUFU.TANH R245, R13 ;  /* 0x0000000d00f57308 */ /* 0x000e620000002400 */
[----:B------:R-:W-:Y:S02]  /*10430*/  FMUL.FTZ R32, R32, c[0x0][0x320] ;  /* 0x0000c80020207a20 */ /* 0x000fe40000410000 */
[----:B------:R-:W-:Y:S01]  /*10440*/  FMUL.FTZ R33, R33, c[0x0][0x320] ;  /* 0x0000c80021217a20 */ /* 0x000fe20000410000 */
[----:B---3--:R-:W-:Y:S01]  /*10450*/  FMNMX.FTZ R3, R164, R3, !PT ;  /* 0x00000003a4037209 */ /* 0x008fe20007810000 */
[----:B------:R-:W-:Y:S02]  /*10460*/  FMUL.FTZ R34, R34, c[0x0][0x320] ;  /* 0x0000c80022227a20 */ /* 0x000fe40000410000 */
[----:B------:R-:W-:Y:S01]  /*10470*/  FMUL.FTZ R35, R35, c[0x0][0x320] ;  /* 0x0000c80023237a20 */ /* 0x000fe20000410000 */
[----:B------:R-:W-:Y:S02]  /*10480*/  FMNMX.FTZ R3, R246, R3, !PT ;  /* 0x00000003f6037209 */ /* 0x000fe40007810000 */
[----:B------:R-:W3:Y:S02]  /*10490*/  MUFU.TANH R243, R16 ;  /* 0x0000001000f37308 */ /* 0x000ee40000002400 */
[----:B------:R-:W-:Y:S02]  /*104a0*/  FMNMX.FTZ R3, R244, R3, !PT ;  /* 0x00000003f4037209 */ /* 0x000fe40007810000 */
[----:B--2---:R-:W-:Y:S02]  /*104b0*/  FMNMX.FTZ R2, R171, R2, !PT ;  /* 0x00000002ab027209 */ /* 0x004fe40007810000 */
[----:B------:R-:W-:Y:S04]  /*104c0*/  FMNMX.FTZ R3, R242, R3, !PT ;  /* 0x00000003f2037209 */ /* 0x000fe80007810000 */
[----:B------:R-:W2:Y:S01]  /*104d0*/  MUFU.TANH R181, R17 ;  /* 0x0000001100b57308 */ /* 0x000ea20000002400 */
[----:B------:R-:W-:Y:S02]  /*104e0*/  FMNMX.FTZ R3, R180, R3, !PT ;  /* 0x00000003b4037209 */ /* 0x000fe40007810000 */
[----:B-1----:R-:W-:Y:S07]  /*104f0*/  FMNMX.FTZ R2, R245, R2, !PT ;  /* 0x00000002f5027209 */ /* 0x002fee0007810000 */
[----:B------:R-:W1:Y:S01]  /*10500*/  MUFU.TANH R240, R18 ;  /* 0x0000001200f07308 */ /* 0x000e620000002400 */
[----:B---3--:R-:W-:Y:S09]  /*10510*/  FMNMX.FTZ R2, R243, R2, !PT ;  /* 0x00000002f3027209 */ /* 0x008ff20007810000 */
[----:B------:R-:W3:Y:S01]  /*10520*/  MUFU.TANH R239, R20 ;  /* 0x0000001400ef7308 */ /* 0x000ee20000002400 */
[----:B--2---:R-:W-:Y:S09]  /*10530*/  FMNMX.FTZ R2, R181, R2, !PT ;  /* 0x00000002b5027209 */ /* 0x004ff20007810000 */
[----:B------:R-:W2:Y:S01]  /*10540*/  MUFU.TANH R182, R19 ;  /* 0x0000001300b67308 */ /* 0x000ea20000002400 */
[----:B-1----:R-:W-:Y:S09]  /*10550*/  FMNMX.FTZ R3, R240, R3, !PT ;  /* 0x00000003f0037209 */ /* 0x002ff20007810000 */
        /* <DEDUP_REMOVED lines=25> */
[----:B---3--:R-:W-:Y:S01]  /*106f0*/  FMNMX.FTZ R2, R172, R9, !PT ;  /* 0x00000009ac027209 */ /* 0x008fe20007810000 */
[----:B------:R-:W-:Y:S08]  /*10700*/  @P0 IMAD.WIDE.U32 R8, R231, c[0x0][0x1e0], RZ ;  /* 0x00007800e7080a25 */ /* 0x000ff000078e00ff */
[----:B------:R-:W3:Y:S01]  /*10710*/  MUFU.TANH R134, R34 ;  /* 0x0000002200867308 */ /* 0x000ee20000002400 */
[----:B--2---:R-:W-:Y:S09]  /*10720*/  FMNMX.FTZ R3, R160, R3, !PT ;  /* 0x00000003a0037209 */ /* 0x004ff20007810000 */
[----:B------:R-:W2:Y:S01]  /*10730*/  MUFU.TANH R133, R35 ;  /* 0x0000002300857308 */ /* 0x000ea20000002400 */
[----:B-1----:R-:W-:Y:S02]  /*10740*/  FMNMX.FTZ R6, R163, R2, !PT ;  /* 0x00000002a3067209 */ /* 0x002fe40007810000 */
[----:B---3--:R-:W-:Y:S03]  /*10750*/  FMNMX.FTZ R2, R134, R3, !PT ;  /* 0x0000000386027209 */ /* 0x008fe60007810000 */
[----:B------:R-:W1:Y:S01]  /*10760*/  SHFL.BFLY PT, R3, R6, 0x2, 0x1f ;  /* 0x0c401f0006037f89 */ /* 0x000e6200000e0000 */
[----:B--2---:R-:W-:Y:S07]  /*10770*/  FMNMX.FTZ R5, R133, R2, !PT ;  /* 0x0000000285057209 */ /* 0x004fee0007810000 */
[----:B------:R-:W2:Y:S01]  /*10780*/  SHFL.BFLY PT, R2, R5, 0x2, 0x1f ;  /* 0x0c401f0005027f89 */ /* 0x000ea200000e0000 */
[----:B-1----:R-:W-:Y:S07]  /*10790*/  FMNMX.FTZ R7, R6, R3, !PT ;  /* 0x0000000306077209 */ /* 0x002fee0007810000 */
[----:B------:R-:W1:Y:S01]  /*107a0*/  SHFL.BFLY PT, R132, R7, 0x1, 0x1f ;  /* 0x0c201f0007847f89 */ /* 0x000e6200000e0000 */
[----:B--2---:R-:W-:Y:S07]  /*107b0*/  FMNMX.FTZ R4, R5, R2, !PT ;  /* 0x0000000205047209 */ /* 0x004fee0007810000 */
[----:B------:R-:W2:Y:S01]  /*107c0*/  SHFL.BFLY PT, R3, R4, 0x1, 0x1f ;  /* 0x0c201f0004037f89 */ /* 0x000ea200000e0000 */
[----:B-1----:R-:W-:Y:S02]  /*107d0*/  FMNMX.FTZ R132, R7, R132, !PT ;  /* 0x0000008407847209 */ /* 0x002fe40007810000 */
[----:B------:R-:W-:Y:S03]  /*107e0*/  @P0 SHF.R.S32.HI R7, RZ, 0x1f, R231 ;  /* 0x0000001fff070819 */ /* 0x000fe600000114e7 */
[C---:B------:R-:W-:Y:S02]  /*107f0*/  FADD.FTZ R2, -R132.reuse, R135 ;  /* 0x0000008784027221 */ /* 0x040fe40000010100 */
[----:B------:R-:W-:Y:S02]  /*10800*/  FMUL.FTZ R174, R132, c[0x0][0x2d0] ;  /* 0x0000b40084ae7a20 */ /* 0x000fe40000410000 */
[----:B------:R-:W-:Y:S02]  /*10810*/  FMUL.FTZ R6, R2, c[0x0][0x2d0] ;  /* 0x0000b40002067a20 */ /* 0x000fe40000410000 */
[--C-:B------:R-:W-:Y:S02]  /*10820*/  FFMA.FTZ R169, R161, c[0x0][0x2d0], -R174.reuse ;  /* 0x0000b400a1a97a23 */ /* 0x100fe400000108ae */
[----:B------:R1:W3:Y:S01]  /*10830*/  MUFU.EX2 R2, R6 ;  /* 0x0000000600027308 */ /* 0x0002e20000000800 */
[----:B--2---:R-:W-:Y:S01]  /*10840*/  FMNMX.FTZ R3, R4, R3, !PT ;  /* 0x0000000304037209 */ /* 0x004fe20007810000 */
[--C-:B------:R-:W-:Y:S02]  /*10850*/  FFMA.FTZ R170, R166, c[0x0][0x2d0], -R174.reuse ;  /* 0x0000b400a6aa7a23 */ /* 0x100fe400000108ae */
[----:B------:R-:W-:Y:S02]  /*10860*/  FFMA.FTZ R168, R167, c[0x0][0x2d0], -R174 ;  /* 0x0000b400a7a87a23 */ /* 0x000fe400000108ae */
[C---:B------:R-:W-:Y:S02]  /*10870*/  FADD.FTZ R5, -R3.reuse, R0 ;  /* 0x0000000003057221 */ /* 0x040fe40000010100 */
[----:B------:R-:W-:Y:S02]  /*10880*/  FMUL.FTZ R161, R3, c[0x0][0x2d0] ;  /* 0x0000b40003a17a20 */ /* 0x000fe40000410000 */
[----:B------:R-:W-:Y:S01]  /*10890*/  FMUL.FTZ R0, R5, c[0x0][0x2d0] ;  /* 0x0000b40005007a20 */ /* 0x000fe20000410000 */
[----:B------:R-:W-:Y:S01]  /*108a0*/  MUFU.EX2 R170, R170 ;  /* 0x000000aa00aa7308 */ /* 0x000fe20000000800 */
[----:B------:R-:W-:Y:S01]  /*108b0*/  @P0 IMAD R5, R7, c[0x0][0x1e0], RZ ;  /* 0x0000780007050a24 */ /* 0x000fe200078e02ff */
[----:B------:R-:W-:Y:S01]  /*108c0*/  @P0 SHF.L.U32 R7, R8, 0x6, RZ ;  /* 0x0000000608070819 */ /* 0x000fe200000006ff */
[----:B------:R-:W-:Y:S02]  /*108d0*/  FFMA.FTZ R167, R247, c[0x0][0x2d0], -R174 ;  /* 0x0000b400f7a77a23 */ /* 0x000fe400000108ae */
[----:B------:R-:W-:Y:S01]  /*108e0*/  @P0 IMAD R5, R231, c[0x0][0x1e4], R5 ;  /* 0x00007900e7050a24 */ /* 0x000fe200078e0205 */
[----:B------:R-:W-:Y:S01]  /*108f0*/  @P0 IADD3 R4, P3, R7, R220, RZ ;  /* 0x000000dc07040210 */ /* 0x000fe20007f7e0ff */
[--C-:B------:R-:W-:Y:S02]  /*10900*/  FFMA.FTZ R166, R165, c[0x0][0x2d0], -R161.reuse ;  /* 0x0000b400a5a67a23 */ /* 0x100fe400000108a1 */
[--C-:B------:R-:W-:Y:S01]  /*10910*/  FFMA.FTZ R165, R164, c[0x0][0x2d0], -R161.reuse ;  /* 0x0000b400a4a57a23 */ /* 0x100fe200000108a1 */
[----:B------:R-:W-:Y:S01]  /*10920*/  @P0 IADD3 R5, R9, R5, RZ ;  /* 0x0000000509050210 */ /* 0x000fe20007ffe0ff */
[--C-:B------:R-:W-:Y:S01]  /*10930*/  FFMA.FTZ R164, R246, c[0x0][0x2d0], -R161.reuse ;  /* 0x0000b400f6a47a23 */ /* 0x100fe200000108a1 */
[----:B------:R-:W2:Y:S01]  /*10940*/  MUFU.EX2 R0, R0 ;  /* 0x0000000000007308 */ /* 0x000ea20000000800 */
[----:B-1----:R-:W-:Y:S01]  /*10950*/  @P0 IADD3 R6, P1, R7, R216, RZ ;  /* 0x000000d807060210 */ /* 0x002fe20007f3e0ff */
[----:B------:R-:W-:Y:S01]  /*10960*/  FFMA.FTZ R135, R244, c[0x0][0x2d0], -R161 ;  /* 0x0000b400f4877a23 */ /* 0x000fe200000108a1 */
[----:B------:R-:W-:Y:S01]  /*10970*/  @P0 SHF.L.U64.HI R5, R8, 0x6, R5 ;  /* 0x0000000608050819 */ /* 0x000fe20000010205 */
[----:B---3--:R-:W-:Y:S01]  /*10980*/  FMUL.FTZ R32, R2, R100 ;  /* 0x0000006402207220 */ /* 0x008fe20000410000 */
[----:B------:R-:W-:Y:S01]  /*10990*/  @P0 LEA R16, P4, R6, c[0x0][0x1c8], 0x1 ;  /* 0x0000720006100a11 */ /* 0x000fe200078808ff */
[C---:B------:R-:W-:Y:S01]  /*109a0*/  FMUL.FTZ R33, R2.reuse, R101 ;  /* 0x0000006502217220 */ /* 0x040fe20000410000 */
[----:B------:R-:W-:Y:S01]  /*109b0*/  @P0 IADD3.X R9, R5, R219, RZ, P1, !PT ;  /* 0x000000db05090210 */ /* 0x000fe20000ffe4ff */
[----:B------:R-:W-:Y:S01]  /*109c0*/  FMUL.FTZ R36, R2, R36 ;  /* 0x0000002402247220 */ /* 0x000fe20000410000 */
[----:B------:R-:W-:Y:S01]  /*109d0*/  @P0 IADD3 R8, P2, R7, R221, RZ ;  /* 0x000000dd07080210 */ /* 0x000fe20007f5e0ff */
[----:B------:R-:W1:Y:S01]  /*109e0*/  MUFU.EX2 R169, R169 ;  /* 0x000000a900a97308 */ /* 0x000e620000000800 */
[----:B------:R-:W-:Y:S01]  /*109f0*/  @P0 LEA.HI.X R17, R6, c[0x0][0x1cc], R9, 0x1, P4 ;  /* 0x0000730006110a11 */ /* 0x000fe200020f0c09 */
[----:B------:R-:W-:Y:S01]  /*10a00*/  FMUL.FTZ R37, R2, R37 ;  /* 0x0000002502257220 */ /* 0x000fe20000410000 */
[----:B------:R-:W-:Y:S01]  /*10a10*/  ISETP.NE.AND P4, PT, R212, RZ, PT ;  /* 0x000000ffd400720c */ /* 0x000fe20003f85270 */
[----:B------:R-:W-:Y:S01]  /*10a20*/  FMUL.FTZ R40, R2, R40 ;  /* 0x0000002802287220 */ /* 0x000fe20000410000 */
[----:B------:R-:W-:Y:S01]  /*10a30*/  @P0 LEA R18, P1, R8, c[0x0][0x1c8], 0x1 ;  /* 0x0000720008120a11 */ /* 0x000fe200078208ff */
[----:B------:R3:W-:Y:S01]  /*10a40*/  @P0 LDGSTS.E.BYPASS.LTC128B.128 [R213+0x6100], [R16.64], !P6 ;  /* 0x0610000010d50fae */ /* 0x0007e2000f101d44 */
[C---:B------:R-:W-:Y:S01]  /*10a50*/  @P0 IADD3.X R11, R5.reuse, R228, RZ, P2, !PT ;  /* 0x000000e4050b0210 */ /* 0x040fe200017fe4ff */
[----:B------:R-:W-:Y:S01]  /*10a60*/  FMUL.FTZ R41, R2, R41 ;  /* 0x0000002902297220 */ /* 0x000fe20000410000 */
[----:B------:R-:W-:Y:S01]  /*10a70*/  @P0 IADD3.X R9, R5, R227, RZ, P3, !PT ;  /* 0x000000e305090210 */ /* 0x000fe20001ffe4ff */
[----:B------:R-:W-:Y:S01]  /*10a80*/  MUFU.EX2 R168, R168 ;  /* 0x000000a800a87308 */ /* 0x000fe20000000800 */
[----:B------:R-:W-:Y:S01]  /*10a90*/  @P0 LEA.HI.X R19, R8, c[0x0][0x1cc], R11, 0x1, P1 ;  /* 0x0000730008130a11 */ /* 0x000fe200008f0c0b */
[----:B------:R-:W-:Y:S01]  /*10aa0*/  FMUL.FTZ R44, R2, R44 ;  /* 0x0000002c022c7220 */ /* 0x000fe20000410000 */
[----:B------:R-:W-:Y:S01]  /*10ab0*/  @P0 LEA R8, P2, R4, c[0x0][0x1c8], 0x1 ;  /* 0x0000720004080a11 */ /* 0x000fe200078408ff */
[----:B--2---:R-:W-:Y:S01]  /*10ac0*/  FMUL.FTZ R34, R0, R102 ;  /* 0x0000006600227220 */ /* 0x004fe20000410000 */
[----:B------:R-:W-:Y:S01]  /*10ad0*/  @P0 IADD3 R7, P1, R224, R7, RZ ;  /* 0x00000007e0070210 */ /* 0x000fe20007f3e0ff */
[----:B------:R2:W-:Y:S01]  /*10ae0*/  @P0 LDGSTS.E.BYPASS.LTC128B.128 [R213+0x8100], [R18.64], !P4 ;  /* 0x0810000012d50fae */ /* 0x0005e2000e101d44 */
[----:B------:R-:W-:Y:S01]  /*10af0*/  @P0 LEA.HI.X R9, R4, c[0x0][0x1cc], R9, 0x1, P2 ;  /* 0x0000730004090a11 */ /* 0x000fe200010f0c09 */
[----:B------:R-:W-:Y:S01]  /*10b00*/  FMUL.FTZ R35, R0, R103 ;  /* 0x0000006700237220 */ /* 0x000fe20000410000 */
[----:B------:R-:W-:Y:S01]  /*10b10*/  @P0 IADD3.X R5, R210, R5, RZ, P1, !PT ;  /* 0x00000005d2050210 */ /* 0x000fe20000ffe4ff */
[----:B------:R-:W4:Y:S01]  /*10b20*/  MUFU.EX2 R167, R167 ;  /* 0x000000a700a77308 */ /* 0x000f220000000800 */
[C---:B------:R-:W-:Y:S01]  /*10b30*/  @P0 IADD3 R4, P3, R7.reuse, R216, RZ ;  /* 0x000000d807040210 */ /* 0x040fe20007f7e0ff */
[C---:B------:R-:W-:Y:S01]  /*10b40*/  FMUL.FTZ R38, R0.reuse, R38 ;  /* 0x0000002600267220 */ /* 0x040fe20000410000 */
[----:B------:R-:W-:Y:S01]  /*10b50*/  @P0 IADD3 R6, P2, R7, R221, RZ ;  /* 0x000000dd07060210 */ /* 0x000fe20007f5e0ff */
[----:B------:R5:W-:Y:S01]  /*10b60*/  @P0 LDGSTS.E.BYPASS.LTC128B.128 [R213+0xa100], [R8.64], !P5 ;  /* 0x0a10000008d50fae */ /* 0x000be2000e901d44 */
[C---:B------:R-:W-:Y:S01]  /*10b70*/  @P0 IADD3.X R11, R5.reuse, R219, RZ, P3, !PT ;  /* 0x000000db050b0210 */ /* 0x040fe20001ffe4ff */
[----:B------:R-:W-:Y:S01]  /*10b80*/  FMUL.FTZ R39, R0, R39 ;  /* 0x0000002700277220 */ /* 0x000fe20000410000 */
[----:B------:R-:W-:Y:S01]  /*10b90*/  @P0 LEA R24, P3, R4, c[0x0][0x1c8], 0x1 ;  /* 0x0000720004180a11 */ /* 0x000fe200078608ff */
[----:B------:R-:W-:Y:S01]  /*10ba0*/  FMUL.FTZ R42, R0, R42 ;  /* 0x0000002a002a7220 */ /* 0x000fe20000410000 */
[----:B------:R-:W-:Y:S01]  /*10bb0*/  @P0 IADD3.X R13, R5, R228, RZ, P2, !PT ;  /* 0x000000e4050d0210 */ /* 0x000fe200017fe4ff */
[----:B------:R-:W-:Y:S01]  /*10bc0*/  MUFU.EX2 R166, R166 ;  /* 0x000000a600a67308 */ /* 0x000fe20000000800 */
[----:B------:R-:W-:Y:S01]  /*10bd0*/  @P0 LEA.HI.X R25, R4, c[0x0][0x1cc], R11, 0x1, P3 ;  /* 0x0000730004190a11 */ /* 0x000fe200018f0c0b */
[----:B------:R-:W-:Y:S01]  /*10be0*/  FMUL.FTZ R4, R2, R128 ;  /* 0x0000008002047220 */ /* 0x000fe20000410000 */
[----:B------:R-:W-:Y:S01]  /*10bf0*/  @P0 LEA R26, P2, R6, c[0x0][0x1c8], 0x1 ;  /* 0x00007200061a0a11 */ /* 0x000fe200078408ff */
[----:B------:R-:W-:Y:S01]  /*10c00*/  FMUL.FTZ R11, R0, R127 ;  /* 0x0000007f000b7220 */ /* 0x000fe20000410000 */
[----:B------:R-:W-:Y:S01]  /*10c10*/  @P0 IADD3 R7, P1, R7, R220, RZ ;  /* 0x000000dc07070210 */ /* 0x000fe20007f3e0ff */
[----:B------:R2:W-:Y:S01]  /*10c20*/  @P0 LDGSTS.E.BYPASS.LTC128B.128 [R213+0x7100], [R24.64], !P6 ;  /* 0x0710000018d50fae */ /* 0x0005e2000f101d44 */
[----:B------:R-:W-:Y:S01]  /*10c30*/  @P0 LEA.HI.X R27, R6, c[0x0][0x1cc], R13, 0x1, P2 ;  /* 0x00007300061b0a11 */ /* 0x000fe200010f0c0d */
[----:B------:R-:W-:Y:S01]  /*10c40*/  FMUL.FTZ R6, R0, R130 ;  /* 0x0000008200067220 */ /* 0x000fe20000410000 */
[----:B------:R-:W-:Y:S01]  /*10c50*/  @P0 IADD3.X R10, R5, R227, RZ, P1, !PT ;  /* 0x000000e3050a0210 */ /* 0x000fe20000ffe4ff */
[----:B------:R-:W2:Y:S01]  /*10c60*/  MUFU.EX2 R165, R165 ;  /* 0x000000a500a57308 */ /* 0x000ea20000000800 */
[----:B------:R-:W-:Y:S01]  /*10c70*/  @P0 LEA R28, P1, R7, c[0x0][0x1c8], 0x1 ;  /* 0x00007200071c0a11 */ /* 0x000fe200078208ff */
[----:B------:R-:W-:Y:S01]  /*10c80*/  FMUL.FTZ R5, R2, R129 ;  /* 0x0000008102057220 */ /* 0x000fe20000410000 */
[----:B-1----:R-:W-:Y:S01]  /*10c90*/  F2FP.PACK_AB R128, R169, R170 ;  /* 0x000000aaa980723e */ /* 0x002fe200000000ff */
[----:B------:R1:W-:Y:S01]  /*10ca0*/  @P0 LDGSTS.E.BYPASS.LTC128B.128 [R213+0x9100], [R26.64], !P4 ;  /* 0x091000001ad50fae */ /* 0x0003e2000e101d44 */
[----:B------:R-:W-:Y:S01]  /*10cb0*/  @P0 LEA.HI.X R29, R7, c[0x0][0x1cc], R10, 0x1, P1 ;  /* 0x00007300071d0a11 */ /* 0x000fe200008f0c0a */
[C---:B------:R-:W-:Y:S01]  /*10cc0*/  FMUL.FTZ R7, R0.reuse, R131 ;  /* 0x0000008300077220 */ /* 0x040fe20000410000 */
[----:B----4-:R-:W-:Y:S01]  /*10cd0*/  F2FP.PACK_AB R130, R167, R168 ;  /* 0x000000a8a782723e */ /* 0x010fe200000000ff */
[----:B------:R-:W-:Y:S02]  /*10ce0*/  FMUL.FTZ R10, R0, R126 ;  /* 0x0000007e000a7220 */ /* 0x000fe40000410000 */
[----:B------:R-:W-:Y:S01]  /*10cf0*/  MUFU.EX2 R164, R164 ;  /* 0x000000a400a47308 */ /* 0x000fe20000000800 */
[C---:B-----5:R-:W-:Y:S01]  /*10d00*/  FMUL.FTZ R8, R2.reuse, R124 ;  /* 0x0000007c02087220 */ /* 0x060fe20000410000 */
[----:B------:R4:W-:Y:S01]  /*10d10*/  @P0 LDGSTS.E.BYPASS.LTC128B.128 [R213+0xb100], [R28.64], !P5 ;  /* 0x0b1000001cd50fae */ /* 0x0009e2000e901d44 */
[C---:B------:R-:W-:Y:S02]  /*10d20*/  FMUL.FTZ R9, R2.reuse, R125 ;  /* 0x0000007d02097220 */ /* 0x040fe40000410000 */
[C---:B---3--:R-:W-:Y:S02]  /*10d30*/  FMUL.FTZ R16, R2.reuse, R116 ;  /* 0x0000007402107220 */ /* 0x048fe40000410000 */
[----:B------:R-:W-:Y:S02]  /*10d40*/  FMUL.FTZ R17, R2, R117 ;  /* 0x0000007502117220 */ /* 0x000fe40000410000 */
[C---:B--2---:R-:W-:Y:S01]  /*10d50*/  FMUL.FTZ R18, R0.reuse, R118 ;  /* 0x0000007600127220 */ /* 0x044fe20000410000 */
[----:B------:R-:W2:Y:S01]  /*10d60*/  LDSM.16.MT88.4 R12, [R203+0x100] ;  /* 0x00010000cb0c783b */ /* 0x000ea20000004200 */
[----:B------:R-:W3:Y:S01]  /*10d70*/  MUFU.EX2 R135, R135 ;  /* 0x0000008700877308 */ /* 0x000ee20000000800 */
[----:B------:R-:W-:Y:S01]  /*10d80*/  FMUL.FTZ R19, R0, R119 ;  /* 0x0000007700137220 */ /* 0x000fe20000410000 */
[----:B------:R-:W-:Y:S01]  /*10d90*/  F2FP.PACK_AB R129, R165, R166 ;  /* 0x000000a6a581723e */ /* 0x000fe200000000ff */
[C---:B------:R-:W-:Y:S02]  /*10da0*/  FMUL.FTZ R24, R2.reuse, R108 ;  /* 0x0000006c02187220 */ /* 0x040fe40000410000 */
[----:B------:R-:W-:Y:S02]  /*10db0*/  FMUL.FTZ R25, R2, R109 ;  /* 0x0000006d02197220 */ /* 0x000fe40000410000 */
[----:B------:R-:W5:Y:S01]  /*10dc0*/  LDSM.16.MT88.4 R20, [R198+0x100] ;  /* 0x00010000c614783b */ /* 0x000f620000004200 */
[C---:B------:R-:W-:Y:S02]  /*10dd0*/  FMUL.FTZ R43, R0.reuse, R43 ;  /* 0x0000002b002b7220 */ /* 0x040fe40000410000 */
[C---:B-1----:R-:W-:Y:S02]  /*10de0*/  FMUL.FTZ R26, R0.reuse, R110 ;  /* 0x0000006e001a7220 */ /* 0x042fe40000410000 */
[----:B------:R-:W-:Y:S02]  /*10df0*/  FMUL.FTZ R27, R0, R111 ;  /* 0x0000006f001b7220 */ /* 0x000fe40000410000 */
[----:B------:R-:W-:Y:S01]  /*10e00*/  FMUL.FTZ R45, R2, R45 ;  /* 0x0000002d022d7220 */ /* 0x000fe20000410000 */
[----:B------:R-:W-:Y:S01]  /*10e10*/  LDSM.16.MT88.4 R100, [R197+0x2100] ;  /* 0x00210000c564783b */ /* 0x000fe20000004200 */
[C---:B------:R-:W-:Y:S02]  /*10e20*/  FMUL.FTZ R46, R0.reuse, R46 ;  /* 0x0000002e002e7220 */ /* 0x040fe40000410000 */
[----:B------:R-:W-:Y:S02]  /*10e30*/  FMUL.FTZ R47, R0, R47 ;  /* 0x0000002f002f7220 */ /* 0x000fe40000410000 */
[C---:B------:R-:W-:Y:S02]  /*10e40*/  FMUL.FTZ R48, R2.reuse, R48 ;  /* 0x0000003002307220 */ /* 0x040fe40000410000 */
[----:B------:R-:W-:Y:S01]  /*10e50*/  FMUL.FTZ R49, R2, R49 ;  /* 0x0000003102317220 */ /* 0x000fe20000410000 */
[----:B----4-:R-:W1:Y:S01]  /*10e60*/  LDSM.16.MT88.4 R28, [R197+0x100] ;  /* 0x00010000c51c783b */ /* 0x010e620000004200 */
[----:B---3--:R-:W-:Y:S01]  /*10e70*/  F2FP.PACK_AB R131, R135, R164 ;  /* 0x000000a48783723e */ /* 0x008fe200000000ff */
[C---:B------:R-:W-:Y:S02]  /*10e80*/  FMUL.FTZ R50, R0.reuse, R50 ;  /* 0x0000003200327220 */ /* 0x040fe40000410000 */
[----:B------:R-:W-:Y:S02]  /*10e90*/  FMUL.FTZ R51, R0, R51 ;  /* 0x0000003300337220 */ /* 0x000fe40000410000 */
[C---:B------:R-:W-:Y:S02]  /*10ea0*/  FMUL.FTZ R52, R2.reuse, R52 ;  /* 0x0000003402347220 */ /* 0x040fe40000410000 */
[----:B------:R-:W-:Y:S01]  /*10eb0*/  LDSM.16.MT88.4 R108, [R196+0x2100] ;  /* 0x00210000c46c783b */ /* 0x000fe20000004200 */
[----:B------:R-:W-:Y:S02]  /*10ec0*/  FMUL.FTZ R53, R2, R53 ;  /* 0x0000003502357220 */ /* 0x000fe40000410000 */
[C---:B------:R-:W-:Y:S02]  /*10ed0*/  FMUL.FTZ R54, R0.reuse, R54 ;  /* 0x0000003600367220 */ /* 0x040fe40000410000 */
[----:B------:R-:W-:Y:S02]  /*10ee0*/  FMUL.FTZ R55, R0, R55 ;  /* 0x0000003700377220 */ /* 0x000fe40000410000 */
[C---:B------:R-:W-:Y:S01]  /*10ef0*/  FMUL.FTZ R56, R2.reuse, R56 ;  /* 0x0000003802387220 */ /* 0x040fe20000410000 */
[C---:B--2---:R-:W-:Y:S01]  /*10f00*/  HMMA.16816.F32 R4, R128.reuse, R12, R4 ;  /* 0x0000000c8004723c */ /* 0x044fe20000001804 */
[----:B------:R-:W-:Y:S04]  /*10f10*/  LDSM.16.MT88.4 R116, [R197+0x900] ;  /* 0x00090000c574783b */ /* 0x000fe80000004200 */
[C---:B------:R-:W-:Y:S02]  /*10f20*/  FMUL.FTZ R57, R2.reuse, R57 ;  /* 0x0000003902397220 */ /* 0x040fe40000410000 */
[C---:B------:R-:W-:Y:S01]  /*10f30*/  FMUL.FTZ R12, R2.reuse, R120 ;  /* 0x00000078020c7220 */ /* 0x040fe20000410000 */
[C---:B------:R-:W-:Y:S01]  /*10f40*/  HMMA.16816.F32 R8, R128.reuse, R14, R8 ;  /* 0x0000000e8008723c */ /* 0x040fe20000001808 */
[----:B------:R-:W-:Y:S03]  /*10f50*/  LDSM.16.MT88.4 R124, [R203+0x2900] ;  /* 0x00290000cb7c783b */ /* 0x000fe60000004200 */
[----:B------:R-:W-:Y:S02]  /*10f60*/  FMUL.FTZ R13, R2, R121 ;  /* 0x00000079020d7220 */ /* 0x000fe40000410000 */
[C---:B------:R-:W-:Y:S02]  /*10f70*/  FMUL.FTZ R58, R0.reuse, R58 ;  /* 0x0000003a003a7220 */ /* 0x040fe40000410000 */
[C---:B------:R-:W-:Y:S01]  /*10f80*/  FMUL.FTZ R14, R0.reuse, R122 ;  /* 0x0000007a000e7220 */ /* 0x040fe20000410000 */
[----:B------:R-:W-:Y:S03]  /*10f90*/  LDSM.16.MT88.4 R136, [R198+0x2900] ;  /* 0x00290000c688783b */ /* 0x000fe60000004200 */
[C---:B------:R-:W-:Y:S02]  /*10fa0*/  FMUL.FTZ R15, R0.reuse, R123 ;  /* 0x0000007b000f7220 */ /* 0x040fe40000410000 */
[----:B------:R-:W-:Y:S02]  /*10fb0*/  FMUL.FTZ R59, R0, R59 ;  /* 0x0000003b003b7220 */ /* 0x000fe40000410000 */
[C---:B------:R-:W-:Y:S01]  /*10fc0*/  FMUL.FTZ R60, R2.reuse, R60 ;  /* 0x0000003c023c7220 */ /* 0x040fe20000410000 */
[----:B------:R-:W2:Y:S01]  /*10fd0*/  LDSM.16.MT88.4 R120, [R196+0x100] ;  /* 0x00010000c478783b */ /* 0x000ea20000004200 */
[----:B------:R-:W-:Y:S01]  /*10fe0*/  FMUL.FTZ R61, R2, R61 ;  /* 0x0000003d023d7220 */ /* 0x000fe20000410000 */
[C---:B-----5:R-:W-:Y:S03]  /*10ff0*/  HMMA.16816.F32 R12, R128.reuse, R20, R12 ;  /* 0x00000014800c723c */ /* 0x060fe6000000180c */
[C---:B------:R-:W-:Y:S02]  /*11000*/  FMUL.FTZ R62, R0.reuse, R62 ;  /* 0x0000003e003e7220 */ /* 0x040fe40000410000 */
[----:B------:R-:W-:Y:S01]  /*11010*/  FMUL.FTZ R63, R0, R63 ;  /* 0x0000003f003f7220 */ /* 0x000fe20000410000 */
[----:B------:R-:W-:Y:S01]  /*11020*/  LDSM.16.MT88.4 R140, [R197+0x2900] ;  /* 0x00290000c58c783b */ /* 0x000fe20000004200 */
[C---:B------:R-:W-:Y:S01]  /*11030*/  FMUL.FTZ R20, R2.reuse, R112 ;  /* 0x0000007002147220 */ /* 0x040fe20000410000 */
[C---:B------:R-:W-:Y:S04]  /*11040*/  HMMA.16816.F32 R16, R128.reuse, R22, R16 ;  /* 0x000000168010723c */ /* 0x040fe80000001810 */
[----:B------:R-:W-:Y:S02]  /*11050*/  FMUL.FTZ R21, R2, R113 ;  /* 0x0000007102157220 */ /* 0x000fe40000410000 */
[----:B------:R-:W-:Y:S01]  /*11060*/  LDSM.16.MT88.4 R144, [R203+0x3900] ;  /* 0x00390000cb90783b */ /* 0x000fe20000004200 */
[C---:B------:R-:W-:Y:S02]  /*11070*/  FMUL.FTZ R22, R0.reuse, R114 ;  /* 0x0000007200167220 */ /* 0x040fe40000410000 */
[----:B------:R-:W-:Y:S03]  /*11080*/  FMUL.FTZ R23, R0, R115 ;  /* 0x0000007300177220 */ /* 0x000fe60000410000 */
[C---:B------:R-:W-:Y:S02]  /*11090*/  FMUL.FTZ R64, R2.reuse, R64 ;  /* 0x0000004002407220 */ /* 0x040fe40000410000 */
[----:B------:R-:W3:Y:S01]  /*110a0*/  LDSM.16.MT88.4 R112, [R203+0x2100] ;  /* 0x00210000cb70783b */ /* 0x000ee20000004200 */
[----:B------:R-:W-:Y:S01]  /*110b0*/  FMUL.FTZ R65, R2, R65 ;  /* 0x0000004102417220 */ /* 0x000fe20000410000 */
[C---:B-1----:R-:W-:Y:S03]  /*110c0*/  HMMA.16816.F32 R20, R128.reuse, R28, R20 ;  /* 0x0000001c8014723c */ /* 0x042fe60000001814 */
        /* <DEDUP_REMOVED lines=10> */
[----:B------:R-:W1:Y:S01]  /*11170*/  LDSM.16.MT88.4 R104, [R198+0x2100] ;  /* 0x00210000c668783b */ /* 0x000e620000004200 */
[----:B------:R-:W-:Y:S01]  /*11180*/  FMUL.FTZ R69, R2, R69 ;  /* 0x0000004502457220 */ /* 0x000fe20000410000 */
[C---:B--2---:R-:W-:Y:S03]  /*11190*/  HMMA.16816.F32 R28, R128.reuse, R120, R28 ;  /* 0x00000078801c723c */ /* 0x044fe6000000181c */
[C---:B------:R-:W-:Y:S02]  /*111a0*/  FMUL.FTZ R70, R0.reuse, R70 ;  /* 0x0000004600467220 */ /* 0x040fe40000410000 */
[----:B------:R-:W-:Y:S01]  /*111b0*/  FMUL.FTZ R71, R0, R71 ;  /* 0x0000004700477220 */ /* 0x000fe20000410000 */
[----:B------:R-:W-:Y:S01]  /*111c0*/  LDSM.16.MT88.4 R156, [R196+0x3900] ;  /* 0x00390000c49c783b */ /* 0x000fe20000004200 */
[C---:B------:R-:W-:Y:S01]  /*111d0*/  FMUL.FTZ R72, R2.reuse, R72 ;  /* 0x0000004802487220 */ /* 0x040fe20000410000 */
[C---:B------:R-:W-:Y:S04]  /*111e0*/  HMMA.16816.F32 R32, R128.reuse, R122, R32 ;  /* 0x0000007a8020723c */ /* 0x040fe80000001820 */
[----:B------:R-:W-:Y:S02]  /*111f0*/  FMUL.FTZ R73, R2, R73 ;  /* 0x0000004902497220 */ /* 0x000fe40000410000 */
[----:B------:R-:W-:Y:S01]  /*11200*/  LDSM.16.MT88.4 R120, [R196+0x900] ;  /* 0x00090000c478783b */ /* 0x000fe20000004200 */
[C---:B------:R-:W-:Y:S01]  /*11210*/  FMUL.FTZ R74, R0.reuse, R74 ;  /* 0x0000004a004a7220 */ /* 0x040fe20000410000 */
[C---:B---3--:R-:W-:Y:S04]  /*11220*/  HMMA.16816.F32 R36, R128.reuse, R112, R36 ;  /* 0x000000708024723c */ /* 0x048fe80000001824 */
[----:B------:R-:W-:Y:S02]  /*11230*/  FMUL.FTZ R75, R0, R75 ;  /* 0x0000004b004b7220 */ /* 0x000fe40000410000 */
[----:B------:R-:W0:Y:S01]  /*11240*/  LDGDEPBAR ;  /* 0x00000000000079af */ /* 0x000e220000000000 */
[C---:B------:R-:W-:Y:S01]  /*11250*/  FMUL.FTZ R84, R2.reuse, R84 ;  /* 0x0000005402547220 */ /* 0x040fe20000410000 */
[C---:B------:R-:W-:Y:S04]  /*11260*/  HMMA.16816.F32 R40, R128.reuse, R114, R40 ;  /* 0x000000728028723c */ /* 0x040fe80000001828 */
[----:B------:R-:W-:Y:S02]  /*11270*/  FMUL.FTZ R85, R2, R85 ;  /* 0x0000005502557220 */ /* 0x000fe40000410000 */
[----:B------:R-:W-:Y:S01]  /*11280*/  LDSM.16.MT88.4 R112, [R203+0x900] ;  /* 0x00090000cb70783b */ /* 0x000fe20000004200 */
[C---:B------:R-:W-:Y:S02]  /*11290*/  FMUL.FTZ R86, R0.reuse, R86 ;  /* 0x0000005600567220 */ /* 0x040fe40000410000 */
[----:B------:R-:W-:Y:S03]  /*112a0*/  FMUL.FTZ R87, R0, R87 ;  /* 0x0000005700577220 */ /* 0x000fe60000410000 */
[--C-:B------:R-:W-:Y:S01]  /*112b0*/  FFMA.FTZ R171, R171, c[0x0][0x2d0], -R174.reuse ;  /* 0x0000b400abab7a23 */ /* 0x100fe200000108ae */
[C---:B-1----:R-:W-:Y:S03]  /*112c0*/  HMMA.16816.F32 R44, R128.reuse, R104, R44 ;  /* 0x00000068802c723c */ /* 0x042fe6000000182c */
[--C-:B------:R-:W-:Y:S02]  /*112d0*/  FFMA.FTZ R176, R245, c[0x0][0x2d0], -R174.reuse ;  /* 0x0000b400f5b07a23 */ /* 0x100fe400000108ae */
[----:B------:R-:W-:Y:S01]  /*112e0*/  MUFU.EX2 R171, R171 ;  /* 0x000000ab00ab7308 */ /* 0x000fe20000000800 */
[--C-:B------:R-:W-:Y:S02]  /*112f0*/  FFMA.FTZ R177, R243, c[0x0][0x2d0], -R174.reuse ;  /* 0x0000b400f3b17a23 */ /* 0x100fe400000108ae */
[--C-:B------:R-:W-:Y:S01]  /*11300*/  FFMA.FTZ R243, R160, c[0x0][0x2d0], -R161.reuse ;  /* 0x0000b400a0f37a23 */ /* 0x100fe200000108a1 */
[C---:B------:R-:W-:Y:S01]  /*11310*/  HMMA.16816.F32 R48, R128.reuse, R106, R48 ;  /* 0x0000006a8030723c */ /* 0x040fe20000001830 */
[----:B------:R-:W1:Y:S02]  /*11320*/  LDSM.16.MT88.4 R104, [R203+0x4100] ;  /* 0x00410000cb68783b */ /* 0x000e640000004200 */
[--C-:B------:R-:W-:Y:S02]  /*11330*/  FFMA.FTZ R178, R181, c[0x0][0x2d0], -R174.reuse ;  /* 0x0000b400b5b27a23 */ /* 0x100fe400000108ae */
[--C-:B------:R-:W-:Y:S01]  /*11340*/  FFMA.FTZ R179, R242, c[0x0][0x2d0], -R161.reuse ;  /* 0x0000b400f2b37a23 */ /* 0x100fe200000108a1 */
[----:B------:R-:W2:Y:S02]  /*11350*/  MUFU.EX2 R176, R176 ;  /* 0x000000b000b07308 */ /* 0x000ea40000000800 */
[C---:B------:R-:W-:Y:S04]  /*11360*/  HMMA.16816.F32 R52, R128.reuse, R100, R52 ;  /* 0x000000648034723c */ /* 0x040fe80000001834 */
[--C-:B------:R-:W-:Y:S02]  /*11370*/  FFMA.FTZ R180, R180, c[0x0][0x2d0], -R161.reuse ;  /* 0x0000b400b4b47a23 */ /* 0x100fe400000108a1 */
[--C-:B------:R-:W-:Y:S02]  /*11380*/  FFMA.FTZ R181, R240, c[0x0][0x2d0], -R161.reuse ;  /* 0x0000b400f0b57a23 */ /* 0x100fe400000108a1 */
[C---:B------:R-:W-:Y:S01]  /*11390*/  HMMA.16816.F32 R56, R128.reuse, R102, R56 ;  /* 0x000000668038723c */ /* 0x040fe20000001838 */
[----:B------:R-:W3:Y:S01]  /*113a0*/  LDSM.16.MT88.4 R100, [R198+0x4100] ;  /* 0x00410000c664783b */ /* 0x000ee20000004200 */
[----:B------:R-:W-:Y:S02]  /*113b0*/  MUFU.EX2 R177, R177 ;  /* 0x000000b100b17308 */ /* 0x000fe40000000800 */
[--C-:B------:R-:W-:Y:S02]  /*113c0*/  FFMA.FTZ R182, R182, c[0x0][0x2d0], -R161.reuse ;  /* 0x0000b400b6b67a23 */ /* 0x100fe400000108a1 */
[C---:B------:R-:W-:Y:S02]  /*113d0*/  FMUL.FTZ R88, R2.reuse, R88 ;  /* 0x0000005802587220 */ /* 0x040fe40000410000 */
[C---:B------:R-:W-:Y:S04]  /*113e0*/  HMMA.16816.F32 R60, R128.reuse, R108, R60 ;  /* 0x0000006c803c723c */ /* 0x040fe8000000183c */
[----:B------:R-:W-:Y:S01]  /*113f0*/  FMUL.FTZ R89, R2, R89 ;  /* 0x0000005902597220 */ /* 0x000fe20000410000 */
[----:B------:R-:W-:Y:S01]  /*11400*/  MUFU.EX2 R178, R178 ;  /* 0x000000b200b27308 */ /* 0x000fe20000000800 */
[C---:B------:R-:W-:Y:S02]  /*11410*/  FMUL.FTZ R90, R0.reuse, R90 ;  /* 0x0000005a005a7220 */ /* 0x040fe40000410000 */
[C---:B------:R-:W-:Y:S01]  /*11420*/  HMMA.16816.F32 R64, R128.reuse, R110, R64 ;  /* 0x0000006e8040723c */ /* 0x040fe20000001840 */
[----:B------:R-:W4:Y:S03]  /*11430*/  LDSM.16.MT88.4 R108, [R197+0x4100] ;  /* 0x00410000c56c783b */ /* 0x000f260000004200 */
[----:B------:R-:W-:Y:S02]  /*11440*/  FMUL.FTZ R91, R0, R91 ;  /* 0x0000005b005b7220 */ /* 0x000fe40000410000 */
[C---:B------:R-:W-:Y:S01]  /*11450*/  FMUL.FTZ R92, R2.reuse, R92 ;  /* 0x0000005c025c7220 */ /* 0x040fe20000410000 */
[----:B------:R-:W-:Y:S01]  /*11460*/  MUFU.EX2 R179, R179 ;  /* 0x000000b300b37308 */ /* 0x000fe20000000800 */
[----:B------:R-:W-:Y:S01]  /*11470*/  FMUL.FTZ R93, R2, R93 ;  /* 0x0000005d025d7220 */ /* 0x000fe20000410000 */
[C---:B-1----:R-:W-:Y:S03]  /*11480*/  HMMA.16816.F32 R68, R128.reuse, R104, R68 ;  /* 0x000000688044723c */ /* 0x042fe60000001844 */
[C---:B------:R-:W-:Y:S02]  /*11490*/  FMUL.FTZ R94, R0.reuse, R94 ;  /* 0x0000005e005e7220 */ /* 0x040fe40000410000 */
[----:B------:R-:W-:Y:S02]  /*114a0*/  FMUL.FTZ R95, R0, R95 ;  /* 0x0000005f005f7220 */ /* 0x000fe40000410000 */
[C---:B------:R-:W-:Y:S01]  /*114b0*/  FMUL.FTZ R96, R2.reuse, R96 ;  /* 0x0000006002607220 */ /* 0x040fe20000410000 */
[C---:B------:R-:W-:Y:S01]  /*114c0*/  HMMA.16816.F32 R72, R128.reuse, R106, R72 ;  /* 0x0000006a8048723c */ /* 0x040fe20000001848 */
[----:B------:R-:W1:Y:S01]  /*114d0*/  LDSM.16.MT88.4 R104, [R196+0x4100] ;  /* 0x00410000c468783b */ /* 0x000e620000004200 */
[----:B------:R-:W5:Y:S02]  /*114e0*/  MUFU.EX2 R180, R180 ;  /* 0x000000b400b47308 */ /* 0x000f640000000800 */
[C---:B------:R-:W-:Y:S02]  /*114f0*/  FMUL.FTZ R76, R2.reuse, R76 ;  /* 0x0000004c024c7220 */ /* 0x040fe40000410000 */
[----:B------:R-:W-:Y:S02]  /*11500*/  FMUL.FTZ R77, R2, R77 ;  /* 0x0000004d024d7220 */ /* 0x000fe40000410000 */
[C---:B------:R-:W-:Y:S04]  /*11510*/  FMUL.FTZ R78, R0.reuse, R78 ;  /* 0x0000004e004e7220 */ /* 0x040fe80000410000 */
[----:B------:R-:W-:Y:S01]  /*11520*/  FMUL.FTZ R79, R0, R79 ;  /* 0x0000004f004f7220 */ /* 0x000fe20000410000 */
[----:B------:R-:W-:Y:S01]  /*11530*/  MUFU.EX2 R181, R181 ;  /* 0x000000b500b57308 */ /* 0x000fe20000000800 */
[----:B------:R-:W-:Y:S02]  /*11540*/  FMUL.FTZ R97, R2, R97 ;  /* 0x0000006102617220 */ /* 0x000fe40000410000 */
[C---:B------:R-:W-:Y:S02]  /*11550*/  FMUL.FTZ R98, R0.reuse, R98 ;  /* 0x0000006200627220 */ /* 0x040fe40000410000 */
[----:B------:R-:W-:Y:S01]  /*11560*/  FMUL.FTZ R99, R0, R99 ;  /* 0x0000006300637220 */ /* 0x000fe20000410000 */
[C---:B---3--:R-:W-:Y:S03]  /*11570*/  HMMA.16816.F32 R76, R128.reuse, R100, R76 ;  /* 0x00000064804c723c */ /* 0x048fe6000000184c */
[C---:B------:R-:W-:Y:S01]  /*11580*/  FMUL.FTZ R80, R2.reuse, R80 ;  /* 0x0000005002507220 */ /* 0x040fe20000410000 */
[----:B------:R-:W3:Y:S01]  /*11590*/  MUFU.EX2 R182, R182 ;  /* 0x000000b600b67308 */ /* 0x000ee20000000800 */
[----:B------:R-:W-:Y:S02]  /*115a0*/  FMUL.FTZ R81, R2, R81 ;  /* 0x0000005102517220 */ /* 0x000fe40000410000 */
[----:B------:R-:W-:Y:S01]  /*115b0*/  FMUL.FTZ R82, R0, R82 ;  /* 0x0000005200527220 */ /* 0x000fe20000410000 */
[----:B--2---:R-:W-:Y:S01]  /*115c0*/  F2FP.PACK_AB R100, R176, R171 ;  /* 0x000000abb064723e */ /* 0x004fe200000000ff */
[----:B------:R-:W-:Y:S03]  /*115d0*/  FMUL.FTZ R83, R0, R83 ;  /* 0x0000005300537220 */ /* 0x000fe60000410000 */
[----:B-----5:R-:W-:Y:S01]  /*115e0*/  F2FP.PACK_AB R101, R180, R179 ;  /* 0x000000b3b465723e */ /* 0x020fe200000000ff */
[--C-:B------:R-:W-:Y:S01]  /*115f0*/  FFMA.FTZ R239, R239, c[0x0][0x2d0], -R174.reuse ;  /* 0x0000b400efef7a23 */ /* 0x100fe200000108ae */
[----:B------:R-:W-:Y:S01]  /*11600*/  MUFU.EX2 R243, R243 ;  /* 0x000000f300f37308 */ /* 0x000fe20000000800 */
[--C-:B------:R-:W-:Y:S01]  /*11610*/  FFMA.FTZ R240, R237, c[0x0][0x2d0], -R174.reuse ;  /* 0x0000b400edf07a23 */ /* 0x100fe200000108ae */
[C---:B------:R-:W-:Y:S03]  /*11620*/  HMMA.16816.F32 R80, R128.reuse, R102, R80 ;  /* 0x000000668050723c */ /* 0x040fe60000001850 */
[--C-:B------:R-:W-:Y:S02]  /*11630*/  FFMA.FTZ R237, R241, c[0x0][0x2d0], -R174.reuse ;  /* 0x0000b400f1ed7a23 */ /* 0x100fe400000108ae */
[--C-:B------:R-:W-:Y:S02]  /*11640*/  FFMA.FTZ R242, R183, c[0x0][0x2d0], -R174.reuse ;  /* 0x0000b400b7f27a23 */ /* 0x100fe400000108ae */
[----:B------:R-:W-:Y:S01]  /*11650*/  F2FP.PACK_AB R102, R178, R177 ;  /* 0x000000b1b266723e */ /* 0x000fe200000000ff */
[C---:B----4-:R-:W-:Y:S01]  /*11660*/  HMMA.16816.F32 R84, R128.reuse, R108, R84 ;  /* 0x0000006c8054723c */ /* 0x050fe20000001854 */
[----:B------:R-:W-:Y:S03]  /*11670*/  MUFU.EX2 R239, R239 ;  /* 0x000000ef00ef7308 */ /* 0x000fe60000000800 */
[----:B---3--:R-:W-:Y:S01]  /*11680*/  F2FP.PACK_AB R103, R182, R181 ;  /* 0x000000b5b667723e */ /* 0x008fe200000000ff */
[--C-:B------:R-:W-:Y:S02]  /*11690*/  FFMA.FTZ R183, R236, c[0x0][0x2d0], -R161.reuse ;  /* 0x0000b400ecb77a23 */ /* 0x100fe400000108a1 */
[--C-:B------:R-:W-:Y:S01]  /*116a0*/  FFMA.FTZ R234, R234, c[0x0][0x2d0], -R161.reuse ;  /* 0x0000b400eaea7a23 */ /* 0x100fe200000108a1 */
[C---:B------:R-:W-:Y:S01]  /*116b0*/  HMMA.16816.F32 R88, R128.reuse, R110, R88 ;  /* 0x0000006e8058723c */ /* 0x040fe20000001858 */
[----:B------:R-:W2:Y:S02]  /*116c0*/  LDSM.16.MT88.4 R108, [R198+0x900] ;  /* 0x00090000c66c783b */ /* 0x000ea40000004200 */
[----:B------:R-:W-:Y:S01]  /*116d0*/  MUFU.EX2 R240, R240 ;  /* 0x000000f000f07308 */ /* 0x000fe20000000800 */
[--C-:B------:R-:W-:Y:S02]  /*116e0*/  FFMA.FTZ R236, R238, c[0x0][0x2d0], -R161.reuse ;  /* 0x0000b400eeec7a23 */ /* 0x100fe400000108a1 */
[--C-:B------:R-:W-:Y:S02]  /*116f0*/  FFMA.FTZ R238, R162, c[0x0][0x2d0], -R161.reuse ;  /* 0x0000b400a2ee7a23 */ /* 0x100fe400000108a1 */
[C---:B-1----:R-:W-:Y:S04]  /*11700*/  HMMA.16816.F32 R92, R128.reuse, R104, R92 ;  /* 0x00000068805c723c */ /* 0x042fe8000000185c */
[--C-:B------:R-:W-:Y:S01]  /*11710*/  FFMA.FTZ R241, R232, c[0x0][0x2d0], -R161.reuse ;  /* 0x0000b400e8f17a23 */ /* 0x100fe200000108a1 */
[----:B------:R-:W-:Y:S01]  /*11720*/  MUFU.EX2 R237, R237 ;  /* 0x000000ed00ed7308 */ /* 0x000fe20000000800 */
[--C-:B------:R-:W-:Y:S02]  /*11730*/  FFMA.FTZ R175, R175, c[0x0][0x2d0], -R174.reuse ;  /* 0x0000b400afaf7a23 */ /* 0x100fe400000108ae */
[----:B------:R-:W-:Y:S01]  /*11740*/  HMMA.16816.F32 R96, R128, R106, R96 ;  /* 0x0000006a8060723c */ /* 0x000fe20000001860 */
[----:B------:R-:W1:Y:S03]  /*11750*/  LDSM.16.MT88.4 R104, [R196+0x2900] ;  /* 0x00290000c468783b */ /* 0x000e660000004200 */
[--C-:B------:R-:W-:Y:S02]  /*11760*/  FFMA.FTZ R232, R173, c[0x0][0x2d0], -R174.reuse ;  /* 0x0000b400ade87a23 */ /* 0x100fe400000108ae */
[--C-:B------:R-:W-:Y:S01]  /*11770*/  FFMA.FTZ R172, R172, c[0x0][0x2d0], -R174.reuse ;  /* 0x0000b400acac7a23 */ /* 0x100fe200000108ae */
[----:B------:R-:W-:Y:S01]  /*11780*/  MUFU.EX2 R242, R242 ;  /* 0x000000f200f27308 */ /* 0x000fe20000000800 */
[C---:B------:R-:W-:Y:S05]  /*11790*/  HMMA.16816.F32 R4, R100.reuse, R112, R4 ;  /* 0x000000706404723c */ /* 0x040fea0000001804 */
[----:B------:R-:W-:Y:S02]  /*117a0*/  FFMA.FTZ R174, R163, c[0x0][0x2d0], -R174 ;  /* 0x0000b400a3ae7a23 */ /* 0x000fe400000108ae */
[--C-:B------:R-:W-:Y:S01]  /*117b0*/  FFMA.FTZ R134, R134, c[0x0][0x2d0], -R161.reuse ;  /* 0x0000b40086867a23 */ /* 0x100fe200000108a1 */
[C---:B------:R-:W-:Y:S01]  /*117c0*/  HMMA.16816.F32 R8, R100.reuse, R114, R8 ;  /* 0x000000726408723c */ /* 0x040fe20000001808 */
[----:B------:R-:W-:Y:S01]  /*117d0*/  LDSM.16.MT88.4 R112, [R198+0x4900] ;  /* 0x00490000c670783b */ /* 0x000fe20000004200 */
[----:B------:R-:W-:Y:S02]  /*117e0*/  MUFU.EX2 R183, R183 ;  /* 0x000000b700b77308 */ /* 0x000fe40000000800 */
[----:B------:R-:W-:Y:S02]  /*117f0*/  FFMA.FTZ R161, R133, c[0x0][0x2d0], -R161 ;  /* 0x0000b40085a17a23 */ /* 0x000fe400000108a1 */
[----:B------:R-:W-:Y:S02]  /*11800*/  FFMA.FTZ R170, R2, R235, R170 ;  /* 0x000000eb02aa7223 */ /* 0x000fe400000100aa */
[----:B------:R-:W-:Y:S01]  /*11810*/  FFMA.FTZ R166, R0, R233, R166 ;  /* 0x000000e900a67223 */ /* 0x000fe200000100a6 */
[C---:B--2---:R-:W-:Y:S03]  /*11820*/  HMMA.16816.F32 R12, R100.reuse, R108, R12 ;  /* 0x0000006c640c723c */ /* 0x044fe6000000180c */
[----:B------:R2:W-:Y:S01]  /*11830*/  MUFU.EX2 R133, R161 ;  /* 0x000000a100857308 */ /* 0x0005e20000000800 */
[----:B------:R-:W-:Y:S02]  /*11840*/  FADD.FTZ R169, R169, R170 ;  /* 0x000000aaa9a97221 */ /* 0x000fe40000010000 */
[----:B------:R-:W-:Y:S02]  /*11850*/  FADD.FTZ R165, R165, R166 ;  /* 0x000000a6a5a57221 */ /* 0x000fe40000010000 */
[C---:B------:R-:W-:Y:S01]  /*11860*/  HMMA.16816.F32 R16, R100.reuse, R110, R16 ;  /* 0x0000006e6410723c */ /* 0x040fe20000001810 */
[----:B------:R-:W3:Y:S03]  /*11870*/  LDSM.16.MT88.4 R108, [R203+0x4900] ;  /* 0x00490000cb6c783b */ /* 0x000ee60000004200 */
[----:B------:R-:W-:Y:S01]  /*11880*/  FADD.FTZ R0, R168, R169 ;  /* 0x000000a9a8007221 */ /* 0x000fe20000010000 */
[----:B------:R-:W-:Y:S01]  /*11890*/  MUFU.EX2 R234, R234 ;  /* 0x000000ea00ea7308 */ /* 0x000fe20000000800 */
[----:B------:R-:W-:Y:S02]  /*118a0*/  FADD.FTZ R2, R164, R165 ;  /* 0x000000a5a4027221 */ /* 0x000fe40000010000 */
[C---:B------:R-:W-:Y:S04]  /*118b0*/  HMMA.16816.F32 R20, R100.reuse, R116, R20 ;  /* 0x000000746414723c */ /* 0x040fe80000001814 */
[----:B------:R-:W-:Y:S02]  /*118c0*/  FADD.FTZ R0, R167, R0 ;  /* 0x00000000a7007221 */ /* 0x000fe40000010000 */
[----:B------:R-:W-:Y:S01]  /*118d0*/  FADD.FTZ R2, R135, R2 ;  /* 0x0000000287027221 */ /* 0x000fe20000010000 */
[----:B------:R-:W-:Y:S01]  /*118e0*/  MUFU.EX2 R236, R236 ;  /* 0x000000ec00ec7308 */ /* 0x000fe20000000800 */
[C---:B------:R-:W-:Y:S01]  /*118f0*/  HMMA.16816.F32 R24, R100.reuse, R118, R24 ;  /* 0x000000766418723c */ /* 0x040fe20000001818 */
[----:B------:R-:W-:Y:S03]  /*11900*/  LDSM.16.MT88.4 R116, [R196+0x4900] ;  /* 0x00490000c474783b */ /* 0x000fe60000004200 */
[----:B------:R-:W-:Y:S01]  /*11910*/  MOV R135, R132 ;  /* 0x0000008400877202 */ /* 0x000fe20000000f00 */
[----:B------:R-:W-:Y:S01]  /*11920*/  FADD.FTZ R171, R171, R0 ;  /* 0x00000000abab7221 */ /* 0x000fe20000010000 */
[----:B------:R-:W-:Y:S01]  /*11930*/  MOV R0, R3 ;  /* 0x0000000300007202 */ /* 0x000fe20000000f00 */
[----:B------:R-:W-:Y:S01]  /*11940*/  FADD.FTZ R179, R179, R2 ;  /* 0x00000002b3b37221 */ /* 0x000fe20000010000 */
[C---:B------:R-:W-:Y:S01]  /*11950*/  HMMA.16816.F32 R28, R100.reuse, R120, R28 ;  /* 0x00000078641c723c */ /* 0x040fe2000000181c */
[----:B--2---:R-:W-:Y:S01]  /*11960*/  LDSM.16.MT88.4 R160, [R203+0x5900] ;  /* 0x00590000cba0783b */ /* 0x004fe20000004200 */
[----:B------:R-:W-:Y:S02]  /*11970*/  MUFU.EX2 R241, R241 ;  /* 0x000000f100f17308 */ /* 0x000fe40000000800 */
[----:B------:R-:W-:Y:S02]  /*11980*/  FADD.FTZ R176, R176, R171 ;  /* 0x000000abb0b07221 */ /* 0x000fe40000010000 */
[----:B------:R-:W-:Y:S02]  /*11990*/  FADD.FTZ R180, R180, R179 ;  /* 0x000000b3b4b47221 */ /* 0x000fe40000010000 */
[C---:B------:R-:W-:Y:S01]  /*119a0*/  HMMA.16816.F32 R32, R100.reuse, R122, R32 ;  /* 0x0000007a6420723c */ /* 0x040fe20000001820 */
[----:B------:R-:W-:Y:S03]  /*119b0*/  LDSM.16.MT88.4 R120, [R198+0x1100] ;  /* 0x00110000c678783b */ /* 0x000fe60000004200 */
[----:B------:R-:W-:Y:S01]  /*119c0*/  MUFU.EX2 R175, R175 ;  /* 0x000000af00af7308 */ /* 0x000fe20000000800 */
[----:B------:R-:W-:Y:S02]  /*119d0*/  FADD.FTZ R177, R177, R176 ;  /* 0x000000b0b1b17221 */ /* 0x000fe40000010000 */
[----:B------:R-:W-:Y:S01]  /*119e0*/  FADD.FTZ R181, R181, R180 ;  /* 0x000000b4b5b57221 */ /* 0x000fe20000010000 */
[C---:B------:R-:W-:Y:S04]  /*119f0*/  HMMA.16816.F32 R36, R100.reuse, R124, R36 ;  /* 0x0000007c6424723c */ /* 0x040fe80000001824 */
[----:B------:R-:W-:Y:S02]  /*11a00*/  FADD.FTZ R178, R178, R177 ;  /* 0x000000b1b2b27221 */ /* 0x000fe40000010000 */
[----:B------:R-:W2:Y:S01]  /*11a10*/  MUFU.EX2 R232, R232 ;  /* 0x000000e800e87308 */ /* 0x000ea20000000800 */
[----:B------:R-:W-:Y:S01]  /*11a20*/  FADD.FTZ R182, R182, R181 ;  /* 0x000000b5b6b67221 */ /* 0x000fe20000010000 */
[C---:B------:R-:W-:Y:S01]  /*11a30*/  HMMA.16816.F32 R40, R100.reuse, R126, R40 ;  /* 0x0000007e6428723c */ /* 0x040fe20000001828 */
[----:B------:R-:W-:Y:S07]  /*11a40*/  LDSM.16.MT88.4 R124, [R196+0x1100] ;  /* 0x00110000c47c783b */ /* 0x000fee0000004200 */
[C---:B------:R-:W-:Y:S01]  /*11a50*/  HMMA.16816.F32 R44, R100.reuse, R136, R44 ;  /* 0x00000088642c723c */ /* 0x040fe2000000182c */
[----:B------:R-:W-:Y:S07]  /*11a60*/  MUFU.EX2 R172, R172 ;  /* 0x000000ac00ac7308 */ /* 0x000fee0000000800 */
[C---:B------:R-:W-:Y:S03]  /*11a70*/  HMMA.16816.F32 R48, R100.reuse, R138, R48 ;  /* 0x0000008a6430723c */ /* 0x040fe60000001830 */
[----:B------:R-:W4:Y:S01]  /*11a80*/  MUFU.EX2 R173, R174 ;  /* 0x000000ae00ad7308 */ /* 0x000f220000000800 */
[----:B--2---:R-:W-:Y:S04]  /*11a90*/  F2FP.PACK_AB R136, R232, R175 ;  /* 0x000000afe888723e */ /* 0x004fe800000000ff */
[C---:B------:R-:W-:Y:S05]  /*11aa0*/  HMMA.16816.F32 R52, R100.reuse, R140, R52 ;  /* 0x0000008c6434723c */ /* 0x040fea0000001834 */
[----:B------:R-:W2:Y:S03]  /*11ab0*/  MUFU.EX2 R238, R238 ;  /* 0x000000ee00ee7308 */ /* 0x000ea60000000800 */
[C---:B------:R-:W-:Y:S01]  /*11ac0*/  HMMA.16816.F32 R56, R100.reuse, R142, R56 ;  /* 0x0000008e6438723c */ /* 0x040fe20000001838 */
[----:B------:R-:W-:Y:S06]  /*11ad0*/  LDSM.16.MT88.4 R140, [R196+0x1900] ;  /* 0x00190000c48c783b */ /* 0x000fec0000004200 */
[----:B------:R-:W5:Y:S01]  /*11ae0*/  MUFU.EX2 R134, R134 ;  /* 0x0000008600867308 */ /* 0x000f620000000800 */
[C---:B-1----:R-:W-:Y:S04]  /*11af0*/  HMMA.16816.F32 R60, R100.reuse, R104, R60 ;  /* 0x00000068643c723c */ /* 0x042fe8000000183c */
[----:B----4-:R-:W-:Y:S04]  /*11b00*/  F2FP.PACK_AB R138, R173, R172 ;  /* 0x000000acad8a723e */ /* 0x010fe800000000ff */
[C---:B------:R-:W-:Y:S01]  /*11b10*/  HMMA.16816.F32 R64, R100.reuse, R106, R64 ;  /* 0x0000006a6440723c */ /* 0x040fe20000001840 */
[----:B------:R-:W1:Y:S03]  /*11b20*/  LDSM.16.MT88.4 R104, [R197+0x4900] ;  /* 0x00490000c568783b */ /* 0x000e660000004200 */
[----:B--2---:R-:W-:Y:S04]  /*11b30*/  F2FP.PACK_AB R137, R243, R238 ;  /* 0x000000eef389723e */ /* 0x004fe800000000ff */
[C---:B---3--:R-:W-:Y:S04]  /*11b40*/  HMMA.16816.F32 R68, R100.reuse, R108, R68 ;  /* 0x0000006c6444723c */ /* 0x048fe80000001844 */
[----:B-----5:R-:W-:Y:S04]  /*11b50*/  F2FP.PACK_AB R139, R133, R134 ;  /* 0x00000086858b723e */ /* 0x020fe800000000ff */
[C---:B------:R-:W-:Y:S01]  /*11b60*/  HMMA.16816.F32 R72, R100.reuse, R110, R72 ;  /* 0x0000006e6448723c */ /* 0x040fe20000001848 */
[----:B------:R-:W2:Y:S07]  /*11b70*/  LDSM.16.MT88.4 R108, [R203+0x1100] ;  /* 0x00110000cb6c783b */ /* 0x000eae0000004200 */
[C---:B------:R-:W-:Y:S08]  /*11b80*/  HMMA.16816.F32 R76, R100.reuse, R112, R76 ;  /* 0x00000070644c723c */ /* 0x040ff0000000184c */
[C---:B------:R-:W-:Y:S01]  /*11b90*/  HMMA.16816.F32 R80, R100.reuse, R114, R80 ;  /* 0x000000726450723c */ /* 0x040fe20000001850 */
[----:B------:R-:W3:Y:S07]  /*11ba0*/  LDSM.16.MT88.4 R112, [R197+0x1100] ;  /* 0x00110000c570783b */ /* 0x000eee0000004200 */
[C---:B-1----:R-:W-:Y:S08]  /*11bb0*/  HMMA.16816.F32 R84, R100.reuse, R104, R84 ;  /* 0x000000686454723c */ /* 0x042ff00000001854 */
[C---:B------:R-:W-:Y:S01]  /*11bc0*/  HMMA.16816.F32 R88, R100.reuse, R106, R88 ;  /* 0x0000006a6458723c */ /* 0x040fe20000001858 */
[----:B------:R-:W1:Y:S07]  /*11bd0*/  LDSM.16.MT88.4 R104, [R203+0x3100] ;  /* 0x00310000cb68783b */ /* 0x000e6e0000004200 */
[C---:B------:R-:W-:Y:S08]  /*11be0*/  HMMA.16816.F32 R92, R100.reuse, R116, R92 ;  /* 0x00000074645c723c */ /* 0x040ff0000000185c */
[----:B------:R-:W-:Y:S01]  /*11bf0*/  HMMA.16816.F32 R96, R100, R118, R96 ;  /* 0x000000766460723c */ /* 0x000fe20000001860 */
[----:B------:R-:W4:Y:S06]  /*11c00*/  LDSM.16.MT88.4 R116, [R198+0x3100] ;  /* 0x00310000c674783b */ /* 0x000f2c0000004200 */
[----:B------:R-:W-:Y:S01]  /*11c10*/  F2FP.PACK_AB R100, R240, R239 ;  /* 0x000000eff064723e */ /* 0x000fe200000000ff */
[----:B------:R-:W-:Y:S01]  /*11c20*/  FADD.FTZ R239, R239, R178 ;  /* 0x000000b2efef7221 */ /* 0x000fe20000010000 */
[----:B------:R-:W-:Y:S03]  /*11c30*/  F2FP.PACK_AB R102, R242, R237 ;  /* 0x000000edf266723e */ /* 0x000fe600000000ff */
[----:B------:R-:W-:Y:S01]  /*11c40*/  F2FP.PACK_AB R101, R234, R183 ;  /* 0x000000b7ea65723e */ /* 0x000fe200000000ff */
[----:B------:R-:W-:Y:S01]  /*11c50*/  FADD.FTZ R240, R240, R239 ;  /* 0x000000eff0f07221 */ /* 0x000fe20000010000 */
[----:B------:R-:W-:Y:S03]  /*11c60*/  F2FP.PACK_AB R103, R241, R236 ;  /* 0x000000ecf167723e */ /* 0x000fe600000000ff */
[----:B------:R-:W-:Y:S04]  /*11c70*/  FADD.FTZ R237, R237, R240 ;  /* 0x000000f0eded7221 */ /* 0x000fe80000010000 */
[C---:B--2---:R-:W-:Y:S03]  /*11c80*/  HMMA.16816.F32 R4, R100.reuse, R108, R4 ;  /* 0x0000006c6404723c */ /* 0x044fe60000001804 */
[----:B------:R-:W-:Y:S04]  /*11c90*/  FADD.FTZ R242, R242, R237 ;  /* 0x000000edf2f27221 */ /* 0x000fe80000010000 */
[----:B------:R-:W-:Y:S01]  /*11ca0*/  FADD.FTZ R175, R175, R242 ;  /* 0x000000f2afaf7221 */ /* 0x000fe20000010000 */
[C---:B------:R-:W-:Y:S01]  /*11cb0*/  HMMA.16816.F32 R8, R100.reuse, R110, R8 ;  /* 0x0000006e6408723c */ /* 0x040fe20000001808 */
[----:B------:R-:W2:Y:S03]  /*11cc0*/  LDSM.16.MT88.4 R108, [R197+0x3100] ;  /* 0x00310000c56c783b */ /* 0x000ea60000004200 */
[----:B------:R-:W-:Y:S04]  /*11cd0*/  FADD.FTZ R175, R232, R175 ;  /* 0x000000afe8af7221 */ /* 0x000fe80000010000 */
[C---:B------:R-:W-:Y:S04]  /*11ce0*/  HMMA.16816.F32 R12, R100.reuse, R120, R12 ;  /* 0x00000078640c723c */ /* 0x040fe8000000180c */
[----:B------:R-:W-:Y:S04]  /*11cf0*/  FADD.FTZ R172, R172, R175 ;  /* 0x000000afacac7221 */ /* 0x000fe80000010000 */
[C---:B------:R-:W-:Y:S04]  /*11d00*/  HMMA.16816.F32 R16, R100.reuse, R122, R16 ;  /* 0x0000007a6410723c */ /* 0x040fe80000001810 */
[----:B------:R-:W-:Y:S04]  /*11d10*/  FADD.FTZ R235, R173, R172 ;  /* 0x000000acadeb7221 */ /* 0x000fe80000010000 */
[C---:B---3--:R-:W-:Y:S08]  /*11d20*/  HMMA.16816.F32 R20, R100.reuse, R112, R20 ;  /* 0x000000706414723c */ /* 0x048ff00000001814 */
[C---:B------:R-:W-:Y:S01]  /*11d30*/  HMMA.16816.F32 R24, R100.reuse, R114, R24 ;  /* 0x000000726418723c */ /* 0x040fe20000001818 */
[----:B------:R-:W3:Y:S07]  /*11d40*/  LDSM.16.MT88.4 R112, [R196+0x3100] ;  /* 0x00310000c470783b */ /* 0x000eee0000004200 */
[C---:B------:R-:W-:Y:S08]  /*11d50*/  HMMA.16816.F32 R28, R100.reuse, R124, R28 ;  /* 0x0000007c641c723c */ /* 0x040ff0000000181c */
[C---:B------:R-:W-:Y:S01]  /*11d60*/  HMMA.16816.F32 R32, R100.reuse, R126, R32 ;  /* 0x0000007e6420723c */ /* 0x040fe20000001820 */
[----:B------:R-:W-:Y:S07]  /*11d70*/  LDSM.16.MT88.4 R124, [R203+0x1900] ;  /* 0x00190000cb7c783b */ /* 0x000fee0000004200 */
[C---:B-1----:R-:W-:Y:S08]  /*11d80*/  HMMA.16816.F32 R36, R100.reuse, R104, R36 ;  /* 0x000000686424723c */ /* 0x042ff00000001824 */
[C---:B------:R-:W-:Y:S01]  /*11d90*/  HMMA.16816.F32 R40, R100.reuse, R106, R40 ;  /* 0x0000006a6428723c */ /* 0x040fe20000001828 */
[----:B------:R-:W1:Y:S07]  /*11da0*/  LDSM.16.MT88.4 R104, [R203+0x5100] ;  /* 0x00510000cb68783b */ /* 0x000e6e0000004200 */
[C---:B----4-:R-:W-:Y:S08]  /*11db0*/  HMMA.16816.F32 R44, R100.reuse, R116, R44 ;  /* 0x00000074642c723c */ /* 0x050ff0000000182c */
[C---:B------:R-:W-:Y:S01]  /*11dc0*/  HMMA.16816.F32 R48, R100.reuse, R118, R48 ;  /* 0x000000766430723c */ /* 0x040fe20000001830 */
[----:B------:R-:W4:Y:S07]  /*11dd0*/  LDSM.16.MT88.4 R116, [R198+0x5100] ;  /* 0x00510000c674783b */ /* 0x000f2e0000004200 */
[C---:B--2---:R-:W-:Y:S08]  /*11de0*/  HMMA.16816.F32 R52, R100.reuse, R108, R52 ;  /* 0x0000006c6434723c */ /* 0x044ff00000001834 */
[C---:B------:R-:W-:Y:S01]  /*11df0*/  HMMA.16816.F32 R56, R100.reuse, R110, R56 ;  /* 0x0000006e6438723c */ /* 0x040fe20000001838 */
[----:B------:R-:W2:Y:S07]  /*11e00*/  LDSM.16.MT88.4 R108, [R197+0x5100] ;  /* 0x00510000c56c783b */ /* 0x000eae0000004200 */
[C---:B---3--:R-:W-:Y:S08]  /*11e10*/  HMMA.16816.F32 R60, R100.reuse, R112, R60 ;  /* 0x00000070643c723c */ /* 0x048ff0000000183c */
[C---:B------:R-:W-:Y:S01]  /*11e20*/  HMMA.16816.F32 R64, R100.reuse, R114, R64 ;  /* 0x000000726440723c */ /* 0x040fe20000001840 */
[----:B------:R-:W3:Y:S07]  /*11e30*/  LDSM.16.MT88.4 R112, [R196+0x5100] ;  /* 0x00510000c470783b */ /* 0x000eee0000004200 */
[C---:B-1----:R-:W-:Y:S08]  /*11e40*/  HMMA.16816.F32 R68, R100.reuse, R104, R68 ;  /* 0x000000686444723c */ /* 0x042ff00000001844 */
[C---:B------:R-:W-:Y:S01]  /*11e50*/  HMMA.16816.F32 R72, R100.reuse, R106, R72 ;  /* 0x0000006a6448723c */ /* 0x040fe20000001848 */
[----:B------:R-:W-:Y:S07]  /*11e60*/  LDSM.16.MT88.4 R104, [R197+0x1900] ;  /* 0x00190000c568783b */ /* 0x000fee0000004200 */
[C---:B----4-:R-:W-:Y:S08]  /*11e70*/  HMMA.16816.F32 R76, R100.reuse, R116, R76 ;  /* 0x00000074644c723c */ /* 0x050ff0000000184c */
[C---:B------:R-:W-:Y:S01]  /*11e80*/  HMMA.16816.F32 R80, R100.reuse, R118, R80 ;  /* 0x000000766450723c */ /* 0x040fe20000001850 */
[----:B------:R-:W1:Y:S07]  /*11e90*/  LDSM.16.MT88.4 R116, [R198+0x1900] ;  /* 0x00190000c674783b */ /* 0x000e6e0000004200 */
[C---:B--2---:R-:W-:Y:S08]  /*11ea0*/  HMMA.16816.F32 R84, R100.reuse, R108, R84 ;  /* 0x0000006c6454723c */ /* 0x044ff00000001854 */
[C---:B------:R-:W-:Y:S08]  /*11eb0*/  HMMA.16816.F32 R88, R100.reuse, R110, R88 ;  /* 0x0000006e6458723c */ /* 0x040ff00000001858 */
[C---:B---3--:R-:W-:Y:S08]  /*11ec0*/  HMMA.16816.F32 R92, R100.reuse, R112, R92 ;  /* 0x00000070645c723c */ /* 0x048ff0000000185c */
[----:B------:R-:W-:Y:S08]  /*11ed0*/  HMMA.16816.F32 R96, R100, R114, R96 ;  /* 0x000000726460723c */ /* 0x000ff00000001860 */
[C---:B------:R-:W-:Y:S01]  /*11ee0*/  HMMA.16816.F32 R128, R136.reuse, R124, R4 ;  /* 0x0000007c8880723c */ /* 0x040fe20000001804 */
[----:B------:R-:W2:Y:S07]  /*11ef0*/  LDSM.16.MT88.4 R4, [R198+0x5900] ;  /* 0x00590000c604783b */ /* 0x000eae0000004200 */
[C---:B------:R-:W-:Y:S01]  /*11f00*/  HMMA.16816.F32 R124, R136.reuse, R126, R8 ;  /* 0x0000007e887c723c */ /* 0x040fe20000001808 */
[----:B------:R-:W3:Y:S07]  /*11f10*/  LDSM.16.MT88.4 R8, [R197+0x5900] ;  /* 0x00590000c508783b */ /* 0x000eee0000004200 */
[C---:B-1----:R-:W-:Y:S01]  /*11f20*/  HMMA.16816.F32 R120, R136.reuse, R116, R12 ;  /* 0x000000748878723c */ /* 0x042fe2000000180c */
[----:B------:R-:W1:Y:S07]  /*11f30*/  LDSM.16.MT88.4 R12, [R196+0x5900] ;  /* 0x00590000c40c783b */ /* 0x000e6e0000004200 */
        /* <DEDUP_REMOVED lines=15> */
[C---:B--2---:R-:W-:Y:S07]  /*12030*/  HMMA.16816.F32 R76, R136.reuse, R4, R76 ;  /* 0x00000004884c723c */ /* 0x044fee000000184c */
[----:B------:R-:W-:Y:S01]  /*12040*/  FADD.FTZ R5, R183, R182 ;  /* 0x000000b6b7057221 */ /* 0x000fe20000010000 */
[C---:B------:R-:W-:Y:S04]  /*12050*/  HMMA.16816.F32 R80, R136.reuse, R6, R80 ;  /* 0x000000068850723c */ /* 0x040fe80000001850 */
[----:B------:R-:W-:Y:S04]  /*12060*/  FADD.FTZ R5, R234, R5 ;  /* 0x00000005ea057221 */ /* 0x000fe80000010000 */
[C---:B---3--:R-:W-:Y:S04]  /*12070*/  HMMA.16816.F32 R84, R136.reuse, R8, R84 ;  /* 0x000000088854723c */ /* 0x048fe80000001854 */
[----:B------:R-:W-:Y:S04]  /*12080*/  FADD.FTZ R236, R236, R5 ;  /* 0x00000005ecec7221 */ /* 0x000fe80000010000 */
[C---:B------:R-:W-:Y:S04]  /*12090*/  HMMA.16816.F32 R88, R136.reuse, R10, R88 ;  /* 0x0000000a8858723c */ /* 0x040fe80000001858 */
[----:B------:R-:W-:Y:S04]  /*120a0*/  FADD.FTZ R241, R241, R236 ;  /* 0x000000ecf1f17221 */ /* 0x000fe80000010000 */
[C---:B-1----:R-:W-:Y:S04]  /*120b0*/  HMMA.16816.F32 R92, R136.reuse, R12, R92 ;  /* 0x0000000c885c723c */ /* 0x042fe8000000185c */
[----:B------:R-:W-:Y:S04]  /*120c0*/  FADD.FTZ R238, R238, R241 ;  /* 0x000000f1eeee7221 */ /* 0x000fe80000010000 */
[----:B------:R-:W-:Y:S04]  /*120d0*/  HMMA.16816.F32 R96, R136, R14, R96 ;  /* 0x0000000e8860723c */ /* 0x000fe80000001860 */
[----:B------:R-:W-:Y:S04]  /*120e0*/  FADD.FTZ R243, R243, R238 ;  /* 0x000000eef3f37221 */ /* 0x000fe80000010000 */
[----:B------:R-:W-:Y:S04]  /*120f0*/  FADD.FTZ R134, R134, R243 ;  /* 0x000000f386867221 */ /* 0x000fe80000010000 */
[----:B------:R-:W-:Y:S01]  /*12100*/  FADD.FTZ R233, R133, R134 ;  /* 0x0000008685e97221 */ /* 0x000fe20000010000 */
[----:B------:R-:W-:-:S05]  /*12110*/  @P0 BRA `(.L_x_129) ;  /* 0xffffd34000000947 */ /* 0x000fca000383ffff */
.L_x_128:
[----:B------:R-:W1:Y:S01]  /*12120*/  SHFL.BFLY PT, R0, R233, 0x2, 0x1f ;  /* 0x0c401f00e9007f89 */ /* 0x000e6200000e0000 */
[----:B------:R-:W-:-:S02]  /*12130*/  MOV R2, RZ ;  /* 0x000000ff00027202 */ /* 0x000fc40000000f00 */
[----:B------:R-:W-:Y:S01]  /*12140*/  MOV R4, RZ ;  /* 0x000000ff00047202 */ /* 0x000fe20000000f00 */
[----:B------:R-:W2:Y:S01]  /*12150*/  SHFL.BFLY PT, R6, R235, 0x2, 0x1f ;  /* 0x0c401f00eb067f89 */ /* 0x000ea200000e0000 */
[----:B------:R-:W-:Y:S02]  /*12160*/  MOV R10, 0xff800000 ;  /* 0xff800000000a7802 */ /* 0x000fe40000000f00 */
[----:B------:R-:W-:Y:S02]  /*12170*/  MOV R12, 0xff800000 ;  /* 0xff800000000c7802 */ /* 0x000fe40000000f00 */
[----:B------:R-:W-:Y:S01]  /*12180*/  PLOP3.LUT P2, PT, PT, PT, PT, 0x8, 0x0 ;  /* 0x000000000000781c */ /* 0x000fe20003f4e170 */
[----:B-1----:R-:W-:Y:S02]  /*12190*/  FADD.FTZ R7, R0, R233 ;  /* 0x000000e900077221 */ /* 0x002fe40000010000 */
[----:B--2---:R-:W-:-:S03]  /*121a0*/  FADD.FTZ R6, R6, R235 ;  /* 0x000000eb06067221 */ /* 0x004fc60000010000 */
[----:B------:R-:W1:Y:S04]  /*121b0*/  SHFL.BFLY PT, R0, R7, 0x1, 0x1f ;  /* 0x0c201f0007007f89 */ /* 0x000e6800000e0000 */
[----:B------:R-:W2:Y:S01]  /*121c0*/  SHFL.BFLY PT, R5, R6, 0x1, 0x1f ;  /* 0x0c201f0006057f89 */ /* 0x000ea200000e0000 */
[----:B-1----:R-:W-:Y:S02]  /*121d0*/  FADD.FTZ R0, R0, R7 ;  /* 0x0000000700007221 */ /* 0x002fe40000010000 */
[----:B--2---:R-:W-:-:S03]  /*121e0*/  FADD.FTZ R5, R6, R5 ;  /* 0x0000000506057221 */ /* 0x004fc60000010000 */
[----:B------:R-:W-:Y:S02]  /*121f0*/  FSETP.NE.FTZ.AND P0, PT, R0, RZ, PT ;  /* 0x000000ff0000720b */ /* 0x000fe40003f15000 */
[----:B------:R-:W-:-:S11]  /*12200*/  FSETP.NE.FTZ.AND P1, PT, R5, RZ, PT ;  /* 0x000000ff0500720b */ /* 0x000fd60003f35000 */
[----:B------:R-:W1:Y:S01]  /*12210*/  @P0 MUFU.RCP R2, R0 ;  /* 0x0000000000020308 */ /* 0x000e620000001000 */
[----:B------:R-:W-:Y:S02]  /*12220*/  @P0 MOV R15, 0x3f317218 ;  /* 0x3f317218000f0802 */ /* 0x000fe40000000f00 */
[----:B------:R-:W-:-:S05]  /*12230*/  @P1 MOV R13, 0x3f317218 ;  /* 0x3f317218000d1802 */ /* 0x000fca0000000f00 */
[----:B------:R-:W2:Y:S01]  /*12240*/  @P1 MUFU.RCP R4, R5 ;  /* 0x0000000500041308 */ /* 0x000ea20000001000 */
[----:B------:R-:W-:-:S07]  /*12250*/  @P1 FMUL.FTZ R13, R13, c[0x0][0x2d0] ;  /* 0x0000b4000d0d1a20 */ /* 0x000fce0000410000 */
[----:B------:R-:W3:Y:S01]  /*12260*/  @P0 MUFU.LG2 R0, R0 ;  /* 0x0000000000000308 */ /* 0x000ee20000000c00 */
[C---:B-1----:R-:W-:Y:S02]  /*12270*/  FMUL.FTZ R130, R2.reuse, R130 ;  /* 0x0000008202827220 */ /* 0x042fe40000410000 */
[C---:B------:R-:W-:Y:S02]  /*12280*/  FMUL.FTZ R131, R2.reuse, R131 ;  /* 0x0000008302837220 */ /* 0x040fe40000410000 */
[C---:B------:R-:W-:Y:S02]  /*12290*/  FMUL.FTZ R126, R2.reuse, R126 ;  /* 0x0000007e027e7220 */ /* 0x040fe40000410000 */
[----:B------:R-:W-:Y:S01]  /*122a0*/  FMUL.FTZ R127, R2, R127 ;  /* 0x0000007f027f7220 */ /* 0x000fe20000410000 */
[----:B------:R-:W1:Y:S01]  /*122b0*/  @P1 MUFU.LG2 R5, R5 ;  /* 0x0000000500051308 */ /* 0x000e620000000c00 */
[C---:B--2---:R-:W-:Y:S02]  /*122c0*/  FMUL.FTZ R128, R4.reuse, R128 ;  /* 0x0000008004807220 */ /* 0x044fe40000410000 */
[----:B------:R-:W-:-:S02]  /*122d0*/  FMUL.FTZ R129, R4, R129 ;  /* 0x0000008104817220 */ /* 0x000fc40000410000 */
[C---:B------:R-:W-:Y:S02]  /*122e0*/  FMUL.FTZ R124, R4.reuse, R124 ;  /* 0x0000007c047c7220 */ /* 0x040fe40000410000 */
[----:B------:R-:W-:Y:S02]  /*122f0*/  FMUL.FTZ R125, R4, R125 ;  /* 0x0000007d047d7220 */ /* 0x000fe40000410000 */
[----:B---3--:R-:W-:Y:S02]  /*12300*/  @P0 FMUL.FTZ R14, R0, 0.69314718246459960938 ;  /* 0x3f317218000e0820 */ /* 0x008fe40000410000 */
[----:B------:R-:W-:Y:S02]  /*12310*/  @P0 FMUL.FTZ R0, R15, c[0x0][0x2d0] ;  /* 0x0000b4000f000a20 */ /* 0x000fe40000410000 */
[C---:B------:R-:W-:Y:S02]  /*12320*/  FMUL.FTZ R120, R4.reuse, R120 ;  /* 0x0000007804787220 */ /* 0x040fe40000410000 */
[----:B------:R-:W-:-:S02]  /*12330*/  FMUL.FTZ R121, R4, R121 ;  /* 0x0000007904797220 */ /* 0x000fc40000410000 */
[----:B-1----:R-:W-:Y:S02]  /*12340*/  @P1 FMUL.FTZ R5, R5, 0.69314718246459960938 ;  /* 0x3f31721805051820 */ /* 0x002fe40000410000 */
        /* <DEDUP_REMOVED lines=41> */
[----:B------:R-:W-:Y:S02]  /*125e0*/  FMUL.FTZ R97, R4, R97 ;  /* 0x0000006104617220 */ /* 0x000fe40000410000 */
        /* <DEDUP_REMOVED lines=43> */
[----:B------:R-:W-:Y:S02]  /*128a0*/  FMUL.FTZ R99, R2, R99 ;  /* 0x0000006302637220 */ /* 0x000fe40000410000 */
[----:B------:R-:W-:Y:S02]  /*128b0*/  @P1 FFMA.FTZ R10, R13, R132, R5 ;  /* 0x000000840d0a1223 */ /* 0x000fe40000010005 */
[----:B------:R-:W-:Y:S02]  /*128c0*/  @P0 FFMA.FTZ R12, R0, R3, R14 ;  /* 0x00000003000c0223 */ /* 0x000fe4000001000e */
.L_x_81:
[----:B------:R-:W-:Y:S01]  /*128d0*/  ULDC.64 UR4, c[0x0][0x118] ;  /* 0x0000460000047ab9 */ /* 0x000fe20000000a00 */
[----:B------:R-:W-:Y:S01]  /*128e0*/  SHF.R.S32.HI R0, RZ, 0x1f, R207 ;  /* 0x0000001fff007819 */ /* 0x000fe200000114cf */
[----:B------:R-:W-:Y:S05]  /*128f0*/  @P2 BRA `(.L_x_130) ;  /* 0x0000168000002947 */ /* 0x000fea0003800000 */
[----:B------:R-:W1:Y:S01]  /*12900*/  S2R R2, SR_TID.X ;  /* 0x0000000000027919 */ /* 0x000e620000002100 */
[----:B------:R-:W-:-:S02]  /*12910*/  F2FP.PACK_AB R7, R7, R6 ;  /* 0x000000060707723e */ /* 0x000fc400000000ff */
[----:B------:R-:W-:Y:S01]  /*12920*/  F2FP.PACK_AB R8, R11, R8 ;  /* 0x000000080b08723e */ /* 0x000fe200000000ff */
[----:B------:R-:W-:Y:S01]  /*12930*/  BAR.SYNC.DEFER_BLOCKING 0x1, 0x100 ;  /* 0x0044000000007b1d */ /* 0x000fe20000010000 */
[----:B------:R-:W-:Y:S01]  /*12940*/  IMAD.MOV.U32 R11, RZ, RZ, 0x20 ;  /* 0x00000020ff0b7424 */ /* 0x000fe200078e00ff */
        /* <DEDUP_REMOVED lines=9> */
[----:B-1----:R-:W-:Y:S02]  /*129e0*/  SHF.R.S32.HI R3, RZ, 0x1f, R2 ;  /* 0x0000001fff037819 */ /* 0x002fe40000011402 */
[----:B------:R-:W-:-:S02]  /*129f0*/  F2FP.PACK_AB R112, R113, R112 ;  /* 0x000000707170723e */ /* 0x000fc400000000ff */
[----:B------:R-:W-:Y:S02]  /*12a00*/  LEA.HI R5, R3, R2, RZ, 0x2 ;  /* 0x0000000203057211 */ /* 0x000fe400078f10ff */
[----:B------:R-:W-:Y:S02]  /*12a10*/  F2FP.PACK_AB R114, R115, R114 ;  /* 0x000000727372723e */ /* 0x000fe400000000ff */
[--C-:B------:R-:W-:Y:S02]  /*12a20*/  SHF.R.S32.HI R14, RZ, 0x2, R5.reuse ;  /* 0x00000002ff0e7819 */ /* 0x100fe40000011405 */
[----:B------:R-:W-:Y:S02]  /*12a30*/  SHF.R.S32.HI R13, RZ, 0x1f, R5 ;  /* 0x0000001fff0d7819 */ /* 0x000fe40000011405 */
[----:B------:R-:W-:Y:S02]  /*12a40*/  LOP3.LUT R5, R5, 0xfffffffc, RZ, 0xc0, !PT ;  /* 0xfffffffc05057812 */ /* 0x000fe400078ec0ff */
[----:B------:R-:W-:-:S02]  /*12a50*/  LEA.HI R13, R13, R14, RZ, 0x3 ;  /* 0x0000000e0d0d7211 */ /* 0x000fc400078f18ff */
[----:B------:R-:W-:Y:S01]  /*12a60*/  F2FP.PACK_AB R108, R109, R108 ;  /* 0x0000006c6d6c723e */ /* 0x000fe200000000ff */
[----:B------:R-:W-:Y:S01]  /*12a70*/  IMAD.IADD R18, R2, 0x1, -R5 ;  /* 0x0000000102127824 */ /* 0x000fe200078e0a05 */
[----:B------:R-:W-:Y:S02]  /*12a80*/  LOP3.LUT R13, R13, 0xfffffff8, RZ, 0xc0, !PT ;  /* 0xfffffff80d0d7812 */ /* 0x000fe400078ec0ff */
[----:B------:R-:W-:Y:S02]  /*12a90*/  F2FP.PACK_AB R110, R111, R110 ;  /* 0x0000006e6f6e723e */ /* 0x000fe400000000ff */
[----:B------:R-:W-:Y:S01]  /*12aa0*/  F2FP.PACK_AB R104, R105, R104 ;  /* 0x000000686968723e */ /* 0x000fe200000000ff */
[----:B------:R-:W-:Y:S01]  /*12ab0*/  IMAD.IADD R14, R14, 0x1, -R13 ;  /* 0x000000010e0e7824 */ /* 0x000fe200078e0a0d */
[----:B------:R-:W-:Y:S02]  /*12ac0*/  LEA.HI R13, R3, R2, RZ, 0x5 ;  /* 0x00000002030d7211 */ /* 0x000fe400078f28ff */
[----:B------:R-:W-:Y:S01]  /*12ad0*/  F2FP.PACK_AB R106, R107, R106 ;  /* 0x0000006a6b6a723e */ /* 0x000fe200000000ff */
[----:B------:R-:W-:Y:S01]  /*12ae0*/  IMAD.SHL.U32 R16, R14, 0x40, RZ ;  /* 0x000000400e107824 */ /* 0x000fe200078e00ff */
[----:B------:R-:W-:-:S02]  /*12af0*/  SHF.R.S32.HI R15, RZ, 0x5, R13 ;  /* 0x00000005ff0f7819 */ /* 0x000fc4000001140d */
[----:B------:R-:W-:Y:S02]  /*12b00*/  LOP3.LUT R6, R14, 0x1, RZ, 0xc0, !PT ;  /* 0x000000010e067812 */ /* 0x000fe400078ec0ff */
[----:B------:R-:W-:Y:S01]  /*12b10*/  LOP3.LUT R16, R16, 0x1c0, RZ, 0xc0, !PT ;  /* 0x000001c010107812 */ /* 0x000fe200078ec0ff */
[----:B------:R-:W-:Y:S01]  /*12b20*/  IMAD R5, R15, 0x200, R18 ;  /* 0x000002000f057824 */ /* 0x000fe200078e0212 */
[----:B------:R-:W-:Y:S02]  /*12b30*/  ISETP.NE.U32.AND P0, PT, R6, 0x1, PT ;  /* 0x000000010600780c */ /* 0x000fe40003f05070 */
[----:B------:R-:W-:Y:S02]  /*12b40*/  LEA.HI R16, R16, R16, RZ, 0x1d ;  /* 0x0000001010107211 */ /* 0x000fe400078fe8ff */
[----:B------:R-:W-:Y:S02]  /*12b50*/  R2P PR, R14, 0x6 ;  /* 0x000000060e007804 */ /* 0x000fe40000000000 */
[----:B------:R-:W-:Y:S01]  /*12b60*/  F2FP.PACK_AB R100, R101, R100 ;  /* 0x000000646564723e */ /* 0x000fe200000000ff */
[----:B------:R-:W-:Y:S01]  /*12b70*/  IMAD.U32 R5, R5, 0x2, R16 ;  /* 0x0000000205057824 */ /* 0x000fe200078e0010 */
[----:B------:R-:W-:-:S02]  /*12b80*/  F2FP.PACK_AB R102, R103, R102 ;  /* 0x000000666766723e */ /* 0x000fc400000000ff */
[----:B------:R-:W-:Y:S01]  /*12b90*/  F2FP.PACK_AB R36, R37, R36 ;  /* 0x000000242524723e */ /* 0x000fe200000000ff */
[----:B------:R-:W-:Y:S01]  /*12ba0*/  IMAD.SHL.U32 R5, R5, 0x2, RZ ;  /* 0x0000000205057824 */ /* 0x000fe200078e00ff */
[----:B------:R-:W-:Y:S02]  /*12bb0*/  F2FP.PACK_AB R38, R39, R38 ;  /* 0x000000262726723e */ /* 0x000fe400000000ff */
[----:B------:R-:W-:Y:S02]  /*12bc0*/  F2FP.PACK_AB R40, R41, R40 ;  /* 0x000000282928723e */ /* 0x000fe400000000ff */
[C---:B------:R-:W-:Y:S01]  /*12bd0*/  IADD3 R6, R5.reuse, 0x80, RZ ;  /* 0x0000008005067810 */ /* 0x040fe20007ffe0ff */
[----:B------:R-:W-:Y:S01]  /*12be0*/  STS [R5+0x80], R128 ;  /* 0x0000808005007388 */ /* 0x000fe20000000800 */
[----:B------:R-:W-:Y:S02]  /*12bf0*/  IADD3 R9, R5, 0x70, RZ ;  /* 0x0000007005097810 */ /* 0x000fe40007ffe0ff */
[----:B------:R-:W-:Y:S01]  /*12c00*/  @P0 IADD3 R9, R6, 0x10, RZ ;  /* 0x0000001006090810 */ /* 0x000fe20007ffe0ff */
[----:B------:R-:W-:Y:S01]  /*12c10*/  STS [R5+0x480], R130 ;  /* 0x0004808205007388 */ /* 0x000fe20000000800 */
[----:B------:R-:W-:Y:S01]  /*12c20*/  SEL R6, R11, 0xffffffe0, !P1 ;  /* 0xffffffe00b067807 */ /* 0x000fe20004800000 */
[----:B------:R-:W-:Y:S01]  /*12c30*/  IMAD.MOV.U32 R11, RZ, RZ, 0x40 ;  /* 0x00000040ff0b7424 */ /* 0x000fe200078e00ff */
[----:B------:R-:W-:Y:S01]  /*12c40*/  F2FP.PACK_AB R42, R43, R42 ;  /* 0x0000002a2b2a723e */ /* 0x000fe200000000ff */
[----:B------:R-:W-:Y:S01]  /*12c50*/  STS [R9], R124 ;  /* 0x0000007c09007388 */ /* 0x000fe20000000800 */
[----:B------:R-:W-:Y:S01]  /*12c60*/  F2FP.PACK_AB R44, R45, R44 ;  /* 0x0000002c2d2c723e */ /* 0x000fe200000000ff */
[----:B------:R-:W-:Y:S01]  /*12c70*/  IMAD.IADD R17, R5, 0x1, R6 ;  /* 0x0000000105117824 */ /* 0x000fe200078e0206 */
[----:B------:R-:W-:Y:S01]  /*12c80*/  SEL R14, R11, 0xffffffc0, !P2 ;  /* 0xffffffc00b0e7807 */ /* 0x000fe20005000000 */
[----:B------:R-:W-:Y:S01]  /*12c90*/  IMAD.IADD R11, R6, 0x1, R9 ;  /* 0x00000001060b7824 */ /* 0x000fe200078e0209 */
[----:B------:R-:W-:Y:S01]  /*12ca0*/  STS [R9+0x400], R126 ;  /* 0x0004007e09007388 */ /* 0x000fe20000000800 */
[----:B------:R-:W-:-:S02]  /*12cb0*/  F2FP.PACK_AB R46, R47, R46 ;  /* 0x0000002e2f2e723e */ /* 0x000fc400000000ff */
[--C-:B------:R-:W-:Y:S01]  /*12cc0*/  IMAD.IADD R19, R5, 0x1, R14.reuse ;  /* 0x0000000105137824 */ /* 0x100fe200078e020e */
[----:B------:R-:W-:Y:S01]  /*12cd0*/  STS [R17+0x80], R120 ;  /* 0x0000807811007388 */ /* 0x000fe20000000800 */
[C---:B------:R-:W-:Y:S01]  /*12ce0*/  IMAD.IADD R21, R14.reuse, 0x1, R9 ;  /* 0x000000010e157824 */ /* 0x040fe200078e0209 */
[----:B------:R-:W-:Y:S01]  /*12cf0*/  F2FP.PACK_AB R48, R49, R48 ;  /* 0x000000303130723e */ /* 0x000fe200000000ff */
[----:B------:R-:W-:Y:S01]  /*12d00*/  IMAD.IADD R23, R14, 0x1, R17 ;  /* 0x000000010e177824 */ /* 0x000fe200078e0211 */
[----:B------:R-:W-:Y:S01]  /*12d10*/  STS [R17+0x480], R122 ;  /* 0x0004807a11007388 */ /* 0x000fe20000000800 */
[----:B------:R-:W-:Y:S01]  /*12d20*/  IMAD.IADD R25, R11, 0x1, R14 ;  /* 0x000000010b197824 */ /* 0x000fe200078e020e */
[----:B------:R-:W-:Y:S02]  /*12d30*/  F2FP.PACK_AB R50, R51, R50 ;  /* 0x000000323332723e */ /* 0x000fe400000000ff */
[----:B------:R-:W-:Y:S01]  /*12d40*/  STS [R11], R116 ;  /* 0x000000740b007388 */ /* 0x000fe20000000800 */
        /* <DEDUP_REMOVED lines=11> */
[----:B------:R-:W-:Y:S01]  /*12e00*/  STS [R21], R108 ;  /* 0x0000006c15007388 */ /* 0x000fe20000000800 */
        /* <DEDUP_REMOVED lines=19> */
[----:B------:R-:W-:Y:S01]  /*12f40*/  ISETP.NE.U32.AND P1, PT, RZ, c[0x0][0x508], PT ;  /* 0x00014200ff007a0c */ /* 0x000fe20003f25070 */
[----:B------:R-:W-:Y:S01]  /*12f50*/  STS [R5+0x4480], R38 ;  /* 0x0044802605007388 */ /* 0x000fe20000000800 */
[----:B------:R-:W-:Y:S02]  /*12f60*/  ISETP.NE.U32.AND P0, PT, RZ, c[0x0][0x500], PT ;  /* 0x00014000ff007a0c */ /* 0x000fe40003f05070 */
[----:B------:R-:W-:Y:S01]  /*12f70*/  ISETP.NE.AND.EX P1, PT, RZ, c[0x0][0x50c], PT, P1 ;  /* 0x00014300ff007a0c */ /* 0x000fe20003f25310 */
[----:B------:R-:W-:Y:S01]  /*12f80*/  STS [R9+0x4000], R40 ;  /* 0x0040002809007388 */ /* 0x000fe20000000800 */
[----:B------:R-:W-:-:S03]  /*12f90*/  ISETP.NE.AND.EX P0, PT, RZ, c[0x0][0x504], PT, P0 ;  /* 0x00014100ff007a0c */ /* 0x000fc60003f05300 */
        /* <DEDUP_REMOVED lines=19> */
[----:B------:R2:W-:Y:S04]  /*130d0*/  STS [R11+0x8000], R7 ;  /* 0x008000070b007388 */ /* 0x0005e80000000800 */
[----:B------:R-:W-:Y:S01]  /*130e0*/  STS [R11+0x8400], R8 ;  /* 0x008400080b007388 */ /* 0x000fe20000000800 */
[----:B-1----:R-:W-:-:S03]  /*130f0*/  IMAD.MOV.U32 R5, RZ, RZ, 0x4 ;  /* 0x00000004ff057424 */ /* 0x002fc600078e00ff */
[----:B------:R-:W-:Y:S04]  /*13100*/  STS [R19+0x8080], R84 ;  /* 0x0080805413007388 */ /* 0x000fe80000000800 */
[----:B------:R-:W-:Y:S04]  /*13110*/  STS [R19+0x8480], R86 ;  /* 0x0084805613007388 */ /* 0x000fe80000000800 */
[----:B------:R-:W-:Y:S04]  /*13120*/  STS [R21+0x8000], R88 ;  /* 0x0080005815007388 */ /* 0x000fe80000000800 */
[----:B------:R1:W-:Y:S04]  /*13130*/  STS [R21+0x8400], R90 ;  /* 0x0084005a15007388 */ /* 0x0003e80000000800 */
[----:B------:R3:W-:Y:S01]  /*13140*/  STS [R23+0x8080], R92 ;  /* 0x0080805c17007388 */ /* 0x0007e20000000800 */
[----:B--2---:R-:W-:-:S03]  /*13150*/  IMAD.WIDE R6, R208, R5, c[0x0][0x500] ;  /* 0x00014000d0067625 */ /* 0x004fc600078e0205 */
[----:B------:R3:W-:Y:S04]  /*13160*/  STS [R23+0x8480], R94 ;  /* 0x0084805e17007388 */ /* 0x0007e80000000800 */
[----:B------:R3:W-:Y:S04]  /*13170*/  STS [R25+0x8000], R96 ;  /* 0x0080006019007388 */ /* 0x0007e80000000800 */
[----:B------:R3:W-:Y:S04]  /*13180*/  STS [R25+0x8400], R98 ;  /* 0x0084006219007388 */ /* 0x0007e80000000800 */
[----:B------:R-:W-:Y:S01]  /*13190*/  BAR.SYNC.DEFER_BLOCKING 0x1, 0x100 ;  /* 0x0044000000007b1d */ /* 0x000fe20000010000 */
[----:B------:R-:W-:-:S02]  /*131a0*/  IMAD.MOV.U32 R4, RZ, RZ, c[0x0][0x388] ;  /* 0x0000e200ff047624 */ /* 0x000fc400078e00ff */
[----:B------:R-:W-:-:S03]  /*131b0*/  @P1 IMAD.WIDE R16, R208, R5, c[0x0][0x508] ;  /* 0x00014200d0101625 */ /* 0x000fc600078e0205 */
[----:B------:R-:W2:Y:S04]  /*131c0*/  @P0 LDG.E R9, [R6.64] ;  /* 0x0000000406090981 */ /* 0x000ea8000c1e1900 */
[----:B------:R3:W5:Y:S01]  /*131d0*/  @P1 LDG.E R4, [R16.64] ;  /* 0x0000000410041981 */ /* 0x000762000c1e1900 */
[----:B-1----:R-:W-:Y:S02]  /*131e0*/  CS2R R20, SRZ ;  /* 0x0000000000147805 */ /* 0x002fe4000001ff00 */
[--C-:B--2---:R-:W-:Y:S01]  /*131f0*/  @P0 SHF.R.S32.HI R21, RZ, 0x1f, R9.reuse ;  /* 0x0000001fff150819 */ /* 0x104fe20000011409 */
[----:B------:R-:W-:Y:S01]  /*13200*/  @P0 IMAD.MOV.U32 R20, RZ, RZ, R9 ;  /* 0x000000ffff140224 */ /* 0x000fe200078e0009 */
[----:B------:R-:W-:Y:S05]  /*13210*/  @P1 BRA `(.L_x_131) ;  /* 0x0000004000001947 */ /* 0x000fea0003800000 */
[----:B---3--:R-:W-:Y:S05]  /*13220*/  @!P0 BRA `(.L_x_131) ;  /* 0x0000003000008947 */ /* 0x008fea0003800000 */
[----:B-----5:R-:W2:Y:S04]  /*13230*/  LDG.E R4, [R6.64] ;  /* 0x0000000406047981 */ /* 0x020ea8000c1e1900 */
[----:B------:R-:W2:Y:S02]  /*13240*/  LDG.E R5, [R6.64+0x4] ;  /* 0x0000040406057981 */ /* 0x000ea4000c1e1900 */
[----:B--2---:R-:W-:-:S02]  /*13250*/  IADD3 R4, -R4, R5, RZ ;  /* 0x0000000504047210 */ /* 0x004fc40007ffe1ff */
.L_x_131:
[----:B---3--:R-:W-:Y:S01]  /*13260*/  LOP3.LUT R13, R13, 0xffffffe0, RZ, 0xc0, !PT ;  /* 0xffffffe00d0d7812 */ /* 0x008fe200078ec0ff */
[----:B------:R-:W1:Y:S01]  /*13270*/  S2R R55, SR_CTAID.X ;  /* 0x0000000000377919 */ /* 0x000e620000002500 */
[----:B------:R-:W-:Y:S01]  /*13280*/  SHF.R.S32.HI R14, RZ, 0x1f, R15 ;  /* 0x0000001fff0e7819 */ /* 0x000fe2000001140f */
[----:B------:R-:W-:Y:S01]  /*13290*/  IMAD.MOV.U32 R7, RZ, RZ, c[0x0][0x4e8] ;  /* 0x00013a00ff077624 */ /* 0x000fe200078e00ff */
[----:B------:R-:W-:Y:S01]  /*132a0*/  LEA.HI R8, R18, R18, RZ, 0x1 ;  /* 0x0000001212087211 */ /* 0x000fe200078f08ff */
[----:B------:R-:W-:Y:S01]  /*132b0*/  IMAD.IADD R6, R2, 0x1, -R13 ;  /* 0x0000000102067824 */ /* 0x000fe200078e0a0d */
[----:B------:R-:W-:Y:S01]  /*132c0*/  LEA.HI R14, R14, R15, RZ, 0x3 ;  /* 0x0000000f0e0e7211 */ /* 0x000fe200078f18ff */
[----:B------:R-:W-:Y:S01]  /*132d0*/  IMAD.MOV.U32 R19, RZ, RZ, R21 ;  /* 0x000000ffff137224 */ /* 0x000fe200078e0015 */
[----:B------:R-:W-:Y:S01]  /*132e0*/  LOP3.LUT R9, R8, 0x1ffffffe, RZ, 0xc0, !PT ;  /* 0x1ffffffe08097812 */ /* 0x000fe200078ec0ff */
[----:B------:R-:W-:Y:S01]  /*132f0*/  BSSY B0, `(.L_x_132) ;  /* 0x0000080000007945 */ /* 0x000fe20003800000 */
[----:B------:R-:W-:-:S02]  /*13300*/  SHF.R.S32.HI R5, RZ, 0x1f, R6 ;  /* 0x0000001fff057819 */ /* 0x000fc40000011406 */
[----:B------:R-:W-:Y:S02]  /*13310*/  LOP3.LUT R14, R14, 0xffffff8, RZ, 0xc0, !PT ;  /* 0x0ffffff80e0e7812 */ /* 0x000fe400078ec0ff */
[----:B------:R-:W-:Y:S02]  /*13320*/  LEA.HI R5, R5, R6, RZ, 0x2 ;  /* 0x0000000605057211 */ /* 0x000fe400078f10ff */
[----:B------:R-:W-:Y:S01]  /*13330*/  IADD3 R15, -R14, R15, RZ ;  /* 0x0000000f0e0f7210 */ /* 0x000fe20007ffe1ff */
[----:B------:R-:W-:Y:S01]  /*13340*/  IMAD R14, R0, c[0x0][0x490], RZ ;  /* 0x00012400000e7a24 */ /* 0x000fe200078e02ff */
[----:B------:R-:W-:Y:S01]  /*13350*/  SHF.R.S32.HI R8, RZ, 0x2, R5 ;  /* 0x00000002ff087819 */ /* 0x000fe20000011405 */
[----:B------:R-:W-:Y:S01]  /*13360*/  IMAD.IADD R5, R18, 0x1, -R9 ;  /* 0x0000000112057824 */ /* 0x000fe200078e0a09 */
[----:B------:R-:W-:Y:S01]  /*13370*/  LOP3.LUT P2, RZ, R6, 0x3, RZ, 0xc0, !PT ;  /* 0x0000000306ff7812 */ /* 0x000fe2000784c0ff */
[----:B------:R-:W-:Y:S01]  /*13380*/  IMAD R11, R207, c[0x0][0x494], R14 ;  /* 0x00012500cf0b7a24 */ /* 0x000fe200078e020e */
[----:B------:R-:W-:Y:S01]  /*13390*/  ISETP.NE.AND P1, PT, R7, 0x1, PT ;  /* 0x000000010700780c */ /* 0x000fe20003f25270 */
[----:B------:R-:W-:Y:S01]  /*133a0*/  IMAD R6, R15, 0x10, R8 ;  /* 0x000000100f067824 */ /* 0x000fe200078e0208 */
[----:B------:R-:W-:Y:S01]  /*133b0*/  MOV R18, R20 ;  /* 0x0000001400127202 */ /* 0x000fe20000000f00 */
[----:B------:R-:W-:Y:S01]  /*133c0*/  IMAD R7, R21, c[0x0][0x3a0], RZ ;  /* 0x0000e80015077a24 */ /* 0x000fe200078e02ff */
[-C--:B------:R-:W-:Y:S01]  /*133d0*/  LEA.HI R8, R3, R2.reuse, RZ, 0x3 ;  /* 0x0000000203087211 */ /* 0x080fe200078f18ff */
[----:B------:R-:W-:Y:S01]  /*133e0*/  IMAD R16, R5, 0x8, R6 ;  /* 0x0000000805107824 */ /* 0x000fe200078e0206 */
[----:B------:R-:W-:Y:S01]  /*133f0*/  LEA.HI R3, R3, R2, RZ, 0x6 ;  /* 0x0000000203037211 */ /* 0x000fe200078f30ff */
[----:B------:R-:W-:Y:S01]  /*13400*/  IMAD.WIDE.U32 R18, R207, c[0x0][0x490], R18 ;  /* 0x00012400cf127a25 */ /* 0x000fe200078e0012 */
[----:B------:R-:W-:-:S02]  /*13410*/  LOP3.LUT R5, R8, 0xfffffff8, RZ, 0xc0, !PT ;  /* 0xfffffff808057812 */ /* 0x000fc400078ec0ff */
[----:B-1----:R-:W-:Y:S01]  /*13420*/  LEA R9, R55, R16, 0x7 ;  /* 0x0000001037097211 */ /* 0x002fe200078e38ff */
[C---:B------:R-:W-:Y:S01]  /*13430*/  IMAD R7, R20.reuse, c[0x0][0x3a4], R7 ;  /* 0x0000e90014077a24 */ /* 0x040fe200078e0207 */
[----:B------:R-:W-:Y:S01]  /*13440*/  SHF.R.S32.HI R8, RZ, 0x3, R8 ;  /* 0x00000003ff087819 */ /* 0x000fe20000011408 */
[----:B------:R-:W-:-:S04]  /*13450*/  IMAD.WIDE.U32 R14, R20, c[0x0][0x3a0], RZ ;  /* 0x0000e800140e7a25 */ /* 0x000fc800078e00ff */
[----:B------:R-:W-:Y:S01]  /*13460*/  IMAD.IADD R19, R19, 0x1, R11 ;  /* 0x0000000113137824 */ /* 0x000fe200078e020b */
[----:B------:R-:W-:Y:S01]  /*13470*/  IADD3 R15, R15, R7, RZ ;  /* 0x000000070f0f7210 */ /* 0x000fe20007ffe0ff */
[----:B------:R-:W-:-:S04]  /*13480*/  @P1 IMAD.HI.U32 R11, R9, c[0x0][0x4ec], RZ ;  /* 0x00013b00090b1a27 */ /* 0x000fc800078e00ff */
[----:B------:R-:W-:Y:S01]  /*13490*/  IMAD.IADD R5, R2, 0x1, -R5 ;  /* 0x0000000102057824 */ /* 0x000fe200078e0a05 */
[----:B------:R-:W-:Y:S01]  /*134a0*/  SHF.R.S32.HI R2, RZ, 0x1f, R208 ;  /* 0x0000001fff027819 */ /* 0x000fe200000114d0 */
[----:B------:R-:W-:Y:S01]  /*134b0*/  IMAD.MOV.U32 R7, RZ, RZ, R9 ;  /* 0x000000ffff077224 */ /* 0x000fe200078e0009 */
[----:B------:R-:W-:Y:S01]  /*134c0*/  @P1 SHF.R.U32.HI R7, RZ, c[0x0][0x4f0], R11 ;  /* 0x00013c00ff071a19 */ /* 0x000fe2000001160b */
[----:B------:R-:W-:Y:S01]  /*134d0*/  IMAD R0, R0, c[0x0][0x3e8], RZ ;  /* 0x0000fa0000007a24 */ /* 0x000fe200078e02ff */
[----:B------:R-:W-:Y:S01]  /*134e0*/  SEL R208, R208, RZ, !P0 ;  /* 0x000000ffd0d07207 */ /* 0x000fe20004000000 */
[----:B------:R-:W-:Y:S01]  /*134f0*/  IMAD.WIDE.U32 R14, R207, c[0x0][0x3e8], R14 ;  /* 0x0000fa00cf0e7a25 */ /* 0x000fe200078e000e */
[----:B------:R-:W-:-:S03]  /*13500*/  SEL R2, R2, RZ, !P0 ;  /* 0x000000ff02027207 */ /* 0x000fc60004000000 */
[----:B------:R-:W-:Y:S02]  /*13510*/  IMAD.MOV R16, RZ, RZ, -R7 ;  /* 0x000000ffff107224 */ /* 0x000fe400078e0a07 */
[----:B------:R-:W-:-:S04]  /*13520*/  IMAD.WIDE.U32 R18, R208, c[0x0][0x498], R18 ;  /* 0x00012600d0127a25 */ /* 0x000fc800078e0012 */
[----:B------:R-:W-:Y:S01]  /*13530*/  IMAD R11, R16, c[0x0][0x4e8], R9 ;  /* 0x00013a00100b7a24 */ /* 0x000fe200078e0209 */
[----:B------:R-:W-:Y:S01]  /*13540*/  IADD3 R20, P0, R7, R18, RZ ;  /* 0x0000001207147210 */ /* 0x000fe20007f1e0ff */
[----:B------:R-:W-:Y:S01]  /*13550*/  IMAD R13, R2, c[0x0][0x498], RZ ;  /* 0x00012600020d7a24 */ /* 0x000fe200078e02ff */
[----:B------:R-:W-:Y:S01]  /*13560*/  SHF.R.S32.HI R16, RZ, 0x1f, R7 ;  /* 0x0000001fff107819 */ /* 0x000fe20000011407 */
[----:B------:R-:W-:Y:S01]  /*13570*/  IMAD R17, R207, c[0x0][0x3ec], R0 ;  /* 0x0000fb00cf117a24 */ /* 0x000fe200078e0200 */
[----:B------:R-:W-:Y:S01]  /*13580*/  LEA R0, R5, R8, 0x5 ;  /* 0x0000000805007211 */ /* 0x000fe200078e28ff */
[----:B------:R-:W-:Y:S01]  /*13590*/  IMAD R13, R208, c[0x0][0x49c], R13 ;  /* 0x00012700d00d7a24 */ /* 0x000fe200078e020d */
[----:B------:R-:W-:Y:S02]  /*135a0*/  SHF.R.S32.HI R18, RZ, 0x1f, R11 ;  /* 0x0000001fff127819 */ /* 0x000fe4000001140b */
[----:B------:R-:W-:Y:S01]  /*135b0*/  IADD3 R15, R15, R17, RZ ;  /* 0x000000110f0f7210 */ /* 0x000fe20007ffe0ff */
[----:B------:R-:W-:Y:S01]  /*135c0*/  IMAD R9, R55, 0x80, R0 ;  /* 0x0000008037097824 */ /* 0x000fe200078e0200 */
[----:B------:R-:W-:Y:S01]  /*135d0*/  IADD3.X R21, R16, R19, R13, P0, !PT ;  /* 0x0000001310157210 */ /* 0x000fe200007fe40d */
[----:B------:R-:W-:-:S02]  /*135e0*/  IMAD R18, R18, c[0x0][0x488], RZ ;  /* 0x0001220012127a24 */ /* 0x000fc400078e02ff */
[----:B------:R-:W-:Y:S02]  /*135f0*/  IMAD.SHL.U32 R0, R8, 0x40, RZ ;  /* 0x0000004008007824 */ /* 0x000fe400078e00ff */
[----:B------:R-:W-:-:S03]  /*13600*/  @P1 IMAD.HI.U32 R17, R9, c[0x0][0x4ec], RZ ;  /* 0x00013b0009111a27 */ /* 0x000fc600078e00ff */
[----:B------:R-:W-:Y:S01]  /*13610*/  LOP3.LUT R13, R0, 0x1c0, RZ, 0xc0, !PT ;  /* 0x000001c0000d7812 */ /* 0x000fe200078ec0ff */
[----:B------:R-:W-:-:S04]  /*13620*/  IMAD.WIDE.U32 R20, R11, c[0x0][0x488], R20 ;  /* 0x000122000b147a25 */ /* 0x000fc800078e0014 */
[----:B------:R-:W-:Y:S01]  /*13630*/  IMAD R18, R11, c[0x0][0x48c], R18 ;  /* 0x000123000b127a24 */ /* 0x000fe200078e0212 */
[----:B------:R-:W-:Y:S01]  /*13640*/  LEA R11, P0, R20, c[0x0][0x450], 0x2 ;  /* 0x00011400140b7a11 */ /* 0x000fe200078010ff */
[----:B------:R-:W-:Y:S01]  /*13650*/  IMAD.MOV.U32 R7, RZ, RZ, R9 ;  /* 0x000000ffff077224 */ /* 0x000fe200078e0009 */
[----:B------:R-:W-:Y:S01]  /*13660*/  @P1 SHF.R.U32.HI R7, RZ, c[0x0][0x4f0], R17 ;  /* 0x00013c00ff071a19 */ /* 0x000fe20000011611 */
[----:B------:R-:W-:Y:S01]  /*13670*/  IMAD.SHL.U32 R0, R5, 0x8, RZ ;  /* 0x0000000805007824 */ /* 0x000fe200078e00ff */
[----:B------:R-:W-:Y:S01]  /*13680*/  IADD3 R17, R21, R18, RZ ;  /* 0x0000001215117210 */ /* 0x000fe20007ffe0ff */
[----:B------:R-:W-:Y:S01]  /*13690*/  IMAD R5, R2, c[0x0][0x3f0], RZ ;  /* 0x0000fc0002057a24 */ /* 0x000fe200078e02ff */
[----:B------:R-:W-:Y:S01]  /*136a0*/  SHF.R.U32.HI R2, RZ, 0x3, R13 ;  /* 0x00000003ff027819 */ /* 0x000fe2000001160d */
[----:B------:R-:W-:Y:S01]  /*136b0*/  IMAD.WIDE.U32 R14, R208, c[0x0][0x3f0], R14 ;  /* 0x0000fc00d00e7a25 */ /* 0x000fe200078e000e */
[----:B------:R-:W-:Y:S01]  /*136c0*/  LEA.HI.X R17, R20, c[0x0][0x454], R17, 0x2, P0 ;  /* 0x0001150014117a11 */ /* 0x000fe200000f1411 */
[----:B------:R-:W-:Y:S01]  /*136d0*/  SHFL.IDX PT, R48, R11, RZ, 0x1c1f ;  /* 0x001c1fff0b307589 */ /* 0x000fe200000e0000 */
[----:B------:R-:W-:Y:S01]  /*136e0*/  LOP3.LUT R13, R13, 0x38, R0, 0xf8, !PT ;  /* 0x000000380d0d7812 */ /* 0x000fe200078ef800 */
[----:B------:R-:W-:Y:S01]  /*136f0*/  IMAD R5, R208, c[0x0][0x3f4], R5 ;  /* 0x0000fd00d0057a24 */ /* 0x000fe200078e0205 */
[--C-:B------:R-:W-:Y:S01]  /*13700*/  SHF.R.S32.HI R16, RZ, 0x1f, R7.reuse ;  /* 0x0000001fff107819 */ /* 0x100fe20000011407 */
[----:B------:R-:W1:Y:S01]  /*13710*/  SHFL.IDX PT, R49, R17, RZ, 0x1c1f ;  /* 0x001c1fff11317589 */ /* 0x000e6200000e0000 */
[----:B------:R-:W-:Y:S01]  /*13720*/  LOP3.LUT R13, R13, R2, RZ, 0x3c, !PT ;  /* 0x000000020d0d7212 */ /* 0x000fe200078e3cff */
[----:B------:R-:W-:Y:S01]  /*13730*/  IMAD.MOV R2, RZ, RZ, -R7 ;  /* 0x000000ffff027224 */ /* 0x000fe200078e0a07 */
[----:B------:R-:W-:Y:S01]  /*13740*/  IADD3 R15, R15, R5, RZ ;  /* 0x000000050f0f7210 */ /* 0x000fe20007ffe0ff */
[----:B------:R-:W-:Y:S01]  /*13750*/  SHFL.IDX PT, R50, R11, 0x1, 0x1c1f ;  /* 0x003c1f000b327f89 */ /* 0x000fe200000e0000 */
[----:B------:R-:W-:Y:S01]  /*13760*/  IMAD R5, R55, 0x80, R6 ;  /* 0x0000008037057824 */ /* 0x000fe200078e0206 */
[----:B------:R-:W-:Y:S01]  /*13770*/  SHF.L.U32 R6, R3, 0x3, RZ ;  /* 0x0000000303067819 */ /* 0x000fe200000006ff */
[----:B------:R-:W-:Y:S01]  /*13780*/  IMAD R56, R2, c[0x0][0x4e8], R9 ;  /* 0x00013a0002387a24 */ /* 0x000fe200078e0209 */
[----:B------:R-:W2:Y:S01]  /*13790*/  SHFL.IDX PT, R51, R17, 0x1, 0x1c1f ;  /* 0x003c1f0011337f89 */ /* 0x000ea200000e0000 */
[----:B-----5:R-:W-:Y:S01]  /*137a0*/  IMAD R2, R4, c[0x0][0x4e8], RZ ;  /* 0x00013a0004027a24 */ /* 0x020fe200078e02ff */
[----:B------:R-:W-:Y:S01]  /*137b0*/  IADD3 R9, R5, 0x8, RZ ;  /* 0x0000000805097810 */ /* 0x000fe20007ffe0ff */
[----:B------:R-:W-:Y:S01]  /*137c0*/  IMAD R16, R16, c[0x0][0x3e0], RZ ;  /* 0x0000f80010107a24 */ /* 0x000fe200078e02ff */
[----:B------:R-:W-:Y:S01]  /*137d0*/  LOP3.LUT R6, R13, 0x7ffffe00, R6, 0xf8, !PT ;  /* 0x7ffffe000d067812 */ /* 0x000fe200078ef806 */
[----:B------:R-:W-:Y:S01]  /*137e0*/  IMAD.WIDE.U32 R14, R7, c[0x0][0x3e0], R14 ;  /* 0x0000f800070e7a25 */ /* 0x000fe200078e000e */
[----:B------:R-:W-:-:S02]  /*137f0*/  ISETP.GE.OR P1, PT, R5, R2, P2 ;  /* 0x000000020500720c */ /* 0x000fc40001726670 */
[----:B------:R-:W-:Y:S01]  /*13800*/  ISETP.GE.OR P0, PT, R9, R2, P2 ;  /* 0x000000020900720c */ /* 0x000fe20001706670 */
[----:B------:R-:W-:Y:S01]  /*13810*/  IMAD R16, R7, c[0x0][0x3e4], R16 ;  /* 0x0000f90007107a24 */ /* 0x000fe200078e0210 */
[----:B------:R-:W-:Y:S02]  /*13820*/  SHF.R.S32.HI R4, RZ, 0x1f, R56 ;  /* 0x0000001fff047819 */ /* 0x000fe40000011438 */
[----:B------:R-:W-:Y:S01]  /*13830*/  SHF.L.U32 R58, R6, 0x1, RZ ;  /* 0x00000001063a7819 */ /* 0x000fe200000006ff */
[----:B------:R-:W-:Y:S01]  /*13840*/  IMAD.IADD R15, R15, 0x1, R16 ;  /* 0x000000010f0f7824 */ /* 0x000fe200078e0210 */
[----:B------:R-:W-:Y:S01]  /*13850*/  LEA R55, R55, R8, 0x7 ;  /* 0x0000000837377211 */ /* 0x000fe200078e38ff */
[----:B------:R-:W-:-:S04]  /*13860*/  IMAD R3, R4, c[0x0][0x3d8], RZ ;  /* 0x0000f60004037a24 */ /* 0x000fc800078e02ff */
[----:B-1----:R1:W-:Y:S01]  /*13870*/  @!P1 ST.E [R48.64], R10 ;  /* 0x0000000a30009985 */ /* 0x0023e2000c101904 */
[C---:B------:R-:W-:Y:S02]  /*13880*/  IMAD R3, R56.reuse, c[0x0][0x3dc], R3 ;  /* 0x0000f70038037a24 */ /* 0x040fe400078e0203 */
[----:B------:R-:W-:Y:S01]  /*13890*/  IMAD.WIDE.U32 R56, R56, c[0x0][0x3d8], R14 ;  /* 0x0000f60038387a25 */ /* 0x000fe200078e000e */
[----:B--2---:R1:W-:Y:S03]  /*138a0*/  @!P0 ST.E [R50.64], R12 ;  /* 0x0000000c32008985 */ /* 0x0043e6000c101904 */
[----:B------:R-:W-:Y:S01]  /*138b0*/  IMAD.IADD R3, R57, 0x1, R3 ;  /* 0x0000000139037824 */ /* 0x000fe200078e0203 */
[C---:B------:R-:W-:Y:S01]  /*138c0*/  LEA R57, P0, R56.reuse, c[0x0][0x380], 0x1 ;  /* 0x0000e00038397a11 */ /* 0x040fe200078008ff */
[----:B------:R1:W2:Y:S03]  /*138d0*/  LDS.128 R44, [R58+0x1080] ;  /* 0x001080003a2c7984 */ /* 0x0002a60000000c00 */
[----:B------:R-:W-:Y:S01]  /*138e0*/  LEA.HI.X R56, R56, c[0x0][0x384], R3, 0x1, P0 ;  /* 0x0000e10038387a11 */ /* 0x000fe200000f0c03 */
[----:B------:R1:W3:Y:S01]  /*138f0*/  LDS.128 R40, [R58+0x2080] ;  /* 0x002080003a287984 */ /* 0x0002e20000000c00 */
[----:B------:R-:W-:-:S03]  /*13900*/  ISETP.GE.AND P0, PT, R55, R2, PT ;  /* 0x000000023700720c */ /* 0x000fc60003f06270 */
[----:B------:R1:W4:Y:S04]  /*13910*/  LDS.128 R36, [R58+0x3080] ;  /* 0x003080003a247984 */ /* 0x0003280000000c00 */
[----:B------:R1:W1:Y:S04]  /*13920*/  LDS.128 R32, [R58+0x5080] ;  /* 0x005080003a207984 */ /* 0x0002680000000c00 */
[----:B------:R1:W1:Y:S04]  /*13930*/  LDS.128 R28, [R58+0x6080] ;  /* 0x006080003a1c7984 */ /* 0x0002680000000c00 */
[----:B------:R1:W1:Y:S04]  /*13940*/  LDS.128 R24, [R58+0x7080] ;  /* 0x007080003a187984 */ /* 0x0002680000000c00 */
[----:B------:R1:W1:Y:S04]  /*13950*/  LDS.128 R20, [R58+0x9080] ;  /* 0x009080003a147984 */ /* 0x0002680000000c00 */
[----:B------:R1:W1:Y:S04]  /*13960*/  LDS.128 R16, [R58+0xa080] ;  /* 0x00a080003a107984 */ /* 0x0002680000000c00 */
[----:B------:R1:W1:Y:S04]  /*13970*/  LDS.128 R4, [R58+0xb080] ;  /* 0x00b080003a047984 */ /* 0x0002680000000c00 */
[----:B------:R1:W1:Y:S04]  /*13980*/  SHFL.IDX PT, R60, R57, RZ, 0x181f ;  /* 0x00181fff393c7589 */ /* 0x00026800000e0000 */
[----:B------:R1:W1:Y:S01]  /*13990*/  SHFL.IDX PT, R61, R56, RZ, 0x181f ;  /* 0x00181fff383d7589 */ /* 0x00026200000e0000 */
[----:B------:R-:W-:Y:S05]  /*139a0*/  @P0 BRA `(.L_x_133) ;  /* 0x0000014000000947 */ /* 0x000fea0003800000 */
[----:B-12---:R-:W1:Y:S01]  /*139b0*/  LDS.128 R48, [R58+0x80] ;  /* 0x000080003a307984 */ /* 0x006e620000000c00 */
[----:B------:R-:W-:-:S02]  /*139c0*/  IADD3 R54, R0, 0x40, RZ ;  /* 0x0000004000367810 */ /* 0x000fc40007ffe0ff */
[----:B------:R-:W-:Y:S01]  /*139d0*/  IADD3 R52, R0, 0x80, RZ ;  /* 0x0000008000347810 */ /* 0x000fe20007ffe0ff */
[----:B------:R-:W2:Y:S01]  /*139e0*/  LDS.128 R12, [R58+0x4080] ;  /* 0x004080003a0c7984 */ /* 0x000ea20000000c00 */
[----:B------:R-:W-:Y:S02]  /*139f0*/  ISETP.GE.AND P1, PT, R54, c[0x0][0x3c8], PT ;  /* 0x0000f20036007a0c */ /* 0x000fe40003f26270 */
[----:B------:R-:W-:Y:S01]  /*13a00*/  ISETP.GE.AND P0, PT, R52, c[0x0][0x3c8], PT ;  /* 0x0000f20034007a0c */ /* 0x000fe20003f06270 */
[----:B------:R5:W4:Y:S01]  /*13a10*/  LDS.128 R8, [R58+0x8080] ;  /* 0x008080003a087984 */ /* 0x000b220000000c00 */
[----:B------:R-:W-:-:S09]  /*13a20*/  ISETP.GE.AND P2, PT, R0, c[0x0][0x3c8], PT ;  /* 0x0000f20000007a0c */ /* 0x000fd20003f46270 */
[----:B------:R-:W-:Y:S02]  /*13a30*/  @!P1 SHF.R.S32.HI R53, RZ, 0x1f, R54 ;  /* 0x0000001fff359819 */ /* 0x000fe40000011436 */
[----:B------:R-:W-:Y:S02]  /*13a40*/  @!P0 SHF.R.S32.HI R3, RZ, 0x1f, R52 ;  /* 0x0000001fff038819 */ /* 0x000fe40000011434 */
[----:B------:R-:W-:Y:S02]  /*13a50*/  @!P1 LEA.HI R53, R53, R54, RZ, 0x3 ;  /* 0x0000003635359211 */ /* 0x000fe400078f18ff */
[----:B------:R-:W-:Y:S02]  /*13a60*/  @!P0 LEA.HI R3, R3, R52, RZ, 0x3 ;  /* 0x0000003403038211 */ /* 0x000fe400078f18ff */
[----:B------:R-:W-:Y:S02]  /*13a70*/  @!P1 LOP3.LUT R53, R53, 0xfffffff8, RZ, 0xc0, !PT ;  /* 0xfffffff835359812 */ /* 0x000fe400078ec0ff */
[----:B------:R-:W-:Y:S01]  /*13a80*/  @!P0 LOP3.LUT R3, R3, 0xfffffff8, RZ, 0xc0, !PT ;  /* 0xfffffff803038812 */ /* 0x000fe200078ec0ff */
[----:B-----5:R-:W-:-:S04]  /*13a90*/  @!P2 IMAD.WIDE R58, R0, 0x2, R60 ;  /* 0x00000002003aa825 */ /* 0x020fc800078e023c */
[----:B------:R-:W-:-:S04]  /*13aa0*/  @!P1 IMAD.WIDE R52, R53, 0x2, R60 ;  /* 0x0000000235349825 */ /* 0x000fc800078e023c */
[----:B------:R-:W-:Y:S01]  /*13ab0*/  @!P0 IMAD.WIDE R60, R3, 0x2, R60 ;  /* 0x00000002033c8825 */ /* 0x000fe200078e023c */
[----:B-1----:R1:W-:Y:S04]  /*13ac0*/  @!P2 ST.E.128 [R58.64], R48 ;  /* 0x000000303a00a985 */ /* 0x0023e8000c101d04 */
[----:B--2---:R1:W-:Y:S04]  /*13ad0*/  @!P1 ST.E.128 [R52.64], R12 ;  /* 0x0000000c34009985 */ /* 0x0043e8000c101d04 */
[----:B----4-:R1:W-:Y:S02]  /*13ae0*/  @!P0 ST.E.128 [R60.64], R8 ;  /* 0x000000083c008985 */ /* 0x0103e4000c101d04 */
.L_x_133:
[----:B--2---:R-:W-:Y:S05]  /*13af0*/  BSYNC B0 ;  /* 0x0000000000007941 */ /* 0x004fea0003800000 */
.L_x_132:
[----:B------:R-:W-:Y:S01]  /*13b00*/  IADD3 R3, R55, 0x20, RZ ;  /* 0x0000002037037810 */ /* 0x000fe20007ffe0ff */
[----:B-1----:R1:W2:Y:S01]  /*13b10*/  SHFL.IDX PT, R13, R56, 0x1, 0x181f ;  /* 0x00381f00380d7f89 */ /* 0x0022a200000e0000 */
[----:B------:R-:W-:Y:S02]  /*13b20*/  BSSY B0, `(.L_x_134) ;  /* 0x0000015000007945 */ /* 0x000fe40003800000 */
[----:B------:R-:W-:Y:S01]  /*13b30*/  ISETP.GE.AND P0, PT, R3, R2, PT ;  /* 0x000000020300720c */ /* 0x000fe20003f06270 */
[----:B------:R1:W4:-:S12]  /*13b40*/  SHFL.IDX PT, R12, R57, 0x1, 0x181f ;  /* 0x00381f00390c7f89 */ /* 0x00031800000e0000 */
[----:B------:R-:W-:Y:S05]  /*13b50*/  @P0 BRA `(.L_x_135) ;  /* 0x0000011000000947 */ /* 0x000fea0003800000 */
[C---:B------:R-:W-:Y:S02]  /*13b60*/  IADD3 R10, R0.reuse, 0x40, RZ ;  /* 0x00000040000a7810 */ /* 0x040fe40007ffe0ff */
[----:B------:R-:W-:Y:S02]  /*13b70*/  IADD3 R8, R0, 0x80, RZ ;  /* 0x0000008000087810 */ /* 0x000fe40007ffe0ff */
[----:B------:R-:W-:Y:S02]  /*13b80*/  ISETP.GE.AND P1, PT, R10, c[0x0][0x3c8], PT ;  /* 0x0000f2000a007a0c */ /* 0x000fe40003f26270 */
        /* <DEDUP_REMOVED lines=14> */
.L_x_135:
[----:B------:R-:W-:Y:S05]  /*13c70*/  BSYNC B0 ;  /* 0x0000000000007941 */ /* 0x000fea0003800000 */
.L_x_134:
[----:B------:R-:W-:Y:S01]  /*13c80*/  IADD3 R3, R55, 0x40, RZ ;  /* 0x0000004037037810 */ /* 0x000fe20007ffe0ff */
[----:B--2---:R2:W1:Y:S01]  /*13c90*/  SHFL.IDX PT, R13, R56, 0x2, 0x181f ;  /* 0x00581f00380d7f89 */ /* 0x00446200000e0000 */
[----:B------:R-:W-:Y:S02]  /*13ca0*/  BSSY B0, `(.L_x_136) ;  /* 0x0000015000007945 */ /* 0x000fe40003800000 */
[----:B------:R-:W-:Y:S01]  /*13cb0*/  ISETP.GE.AND P0, PT, R3, R2, PT ;  /* 0x000000020300720c */ /* 0x000fe20003f06270 */
[----:B----4-:R2:W4:-:S12]  /*13cc0*/  SHFL.IDX PT, R12, R57, 0x2, 0x181f ;  /* 0x00581f00390c7f89 */ /* 0x01051800000e0000 */
        /* <DEDUP_REMOVED lines=13> */
[----:B---3--:R1:W-:Y:S02]  /*13da0*/  @!P2 ST.E.128 [R10.64], R40 ;  /* 0x000000280a00a985 */ /* 0x0083e4000c101d04 */
[----:B------:R-:W-:-:S04]  /*13db0*/  @!P1 IMAD.WIDE R8, R9, 0x2, R12 ;  /* 0x0000000209089825 */ /* 0x000fc800078e020c */
[----:B------:R-:W-:Y:S01]  /*13dc0*/  @!P0 IMAD.WIDE R12, R3, 0x2, R12 ;  /* 0x00000002030c8825 */ /* 0x000fe200078e020c */
[----:B------:R1:W-:Y:S04]  /*13dd0*/  @!P1 ST.E.128 [R8.64], R28 ;  /* 0x0000001c08009985 */ /* 0x0003e8000c101d04 */
[----:B------:R1:W-:Y:S02]  /*13de0*/  @!P0 ST.E.128 [R12.64], R16 ;  /* 0x000000100c008985 */ /* 0x0003e4000c101d04 */
.L_x_137:
[----:B------:R-:W-:Y:S05]  /*13df0*/  BSYNC B0 ;  /* 0x0000000000007941 */ /* 0x000fea0003800000 */
.L_x_136:
[----:B------:R-:W-:Y:S01]  /*13e00*/  IADD3 R55, R55, 0x60, RZ ;  /* 0x0000006037377810 */ /* 0x000fe20007ffe0ff */
[----:B-1----:R1:W2:Y:S03]  /*13e10*/  SHFL.IDX PT, R9, R56, 0x3, 0x181f ;  /* 0x00781f0038097f89 */ /* 0x0022a600000e0000 */
[----:B------:R-:W-:Y:S01]  /*13e20*/  ISETP.GE.AND P0, PT, R55, R2, PT ;  /* 0x000000023700720c */ /* 0x000fe20003f06270 */
[----:B------:R1:W4:-:S12]  /*13e30*/  SHFL.IDX PT, R8, R57, 0x3, 0x181f ;  /* 0x00781f0039087f89 */ /* 0x00031800000e0000 */
[----:B------:R-:W-:Y:S05]  /*13e40*/  @P0 EXIT ;  /* 0x000000000000094d */ /* 0x000fea0003800000 */
[C---:B------:R-:W-:Y:S02]  /*13e50*/  IADD3 R3, R0.reuse, 0x40, RZ ;  /* 0x0000004000037810 */ /* 0x040fe40007ffe0ff */
[C---:B------:R-:W-:Y:S02]  /*13e60*/  ISETP.GE.AND P1, PT, R0.reuse, c[0x0][0x3c8], PT ;  /* 0x0000f20000007a0c */ /* 0x040fe40003f26270 */
[----:B------:R-:W-:Y:S02]  /*13e70*/  ISETP.GE.AND P0, PT, R3, c[0x0][0x3c8], PT ;  /* 0x0000f20003007a0c */ /* 0x000fe40003f06270 */
[----:B------:R-:W-:-:S09]  /*13e80*/  IADD3 R13, R0, 0x80, RZ ;  /* 0x00000080000d7810 */ /* 0x000fd20007ffe0ff */
[----:B--2-4-:R-:W-:Y:S02]  /*13e90*/  @!P1 IMAD.WIDE R10, R0, 0x2, R8 ;  /* 0x00000002000a9825 */ /* 0x014fe400078e0208 */
[----:B------:R-:W-:-:S03]  /*13ea0*/  @!P0 SHF.R.S32.HI R2, RZ, 0x1f, R3 ;  /* 0x0000001fff028819 */ /* 0x000fc60000011403 */
[----:B------:R2:W-:Y:S01]  /*13eb0*/  @!P1 ST.E.128 [R10.64], R36 ;  /* 0x000000240a009985 */ /* 0x0005e2000c101d04 */
[----:B------:R-:W-:-:S04]  /*13ec0*/  @!P0 LEA.HI R2, R2, R3, RZ, 0x3 ;  /* 0x0000000302028211 */ /* 0x000fc800078f18ff */
[----:B------:R-:W-:-:S05]  /*13ed0*/  @!P0 LOP3.LUT R2, R2, 0xfffffff8, RZ, 0xc0, !PT ;  /* 0xfffffff802028812 */ /* 0x000fca00078ec0ff */
[----:B------:R-:W-:-:S05]  /*13ee0*/  @!P0 IMAD.WIDE R2, R2, 0x2, R8 ;  /* 0x0000000202028825 */ /* 0x000fca00078e0208 */
[----:B------:R2:W-:Y:S01]  /*13ef0*/  @!P0 ST.E.128 [R2.64], R24 ;  /* 0x0000001802008985 */ /* 0x0005e2000c101d04 */
[----:B------:R-:W-:-:S13]  /*13f00*/  ISETP.GE.AND P0, PT, R13, c[0x0][0x3c8], PT ;  /* 0x0000f2000d007a0c */ /* 0x000fda0003f06270 */
[----:B------:R-:W-:Y:S05]  /*13f10*/  @P0 EXIT ;  /* 0x000000000000094d */ /* 0x000fea0003800000 */
[----:B------:R-:W-:-:S04]  /*13f20*/  SHF.R.S32.HI R0, RZ, 0x1f, R13 ;  /* 0x0000001fff007819 */ /* 0x000fc8000001140d */
[----:B------:R-:W-:-:S04]  /*13f30*/  LEA.HI R0, R0, R13, RZ, 0x3 ;  /* 0x0000000d00007211 */ /* 0x000fc800078f18ff */
[----:B--2---:R-:W-:-:S05]  /*13f40*/  LOP3.LUT R3, R0, 0xfffffff8, RZ, 0xc0, !PT ;  /* 0xfffffff800037812 */ /* 0x004fca00078ec0ff */
[----:B------:R-:W-:-:S05]  /*13f50*/  IMAD.WIDE R8, R3, 0x2, R8 ;  /* 0x0000000203087825 */ /* 0x000fca00078e0208 */
[----:B------:R-:W-:Y:S01]  /*13f60*/  ST.E.128 [R8.64], R4 ;  /* 0x0000000408007985 */ /* 0x000fe2000c101d04 */
[----:B------:R-:W-:Y:S05]  /*13f70*/  EXIT ;  /* 0x000000000000794d */ /* 0x000fea0003800000 */
.L_x_130:
[----:B------:R-:W-:Y:S01]  /*13f80*/  ISETP.NE.U32.AND P1, PT, RZ, c[0x0][0x508], PT ;  /* 0x00014200ff007a0c */ /* 0x000fe20003f25070 */
[----:B------:R-:W-:Y:S01]  /*13f90*/  IMAD.MOV.U32 R9, RZ, RZ, 0x4 ;  /* 0x00000004ff097424 */ /* 0x000fe200078e00ff */
[----:B------:R-:W-:Y:S02]  /*13fa0*/  ISETP.NE.U32.AND P0, PT, RZ, c[0x0][0x500], PT ;  /* 0x00014000ff007a0c */ /* 0x000fe40003f05070 */
[----:B------:R-:W-:Y:S01]  /*13fb0*/  ISETP.NE.AND.EX P1, PT, RZ, c[0x0][0x50c], PT, P1 ;  /* 0x00014300ff007a0c */ /* 0x000fe20003f25310 */
[----:B------:R-:W-:Y:S01]  /*13fc0*/  IMAD.WIDE R6, R208, R9, c[0x0][0x500] ;  /* 0x00014000d0067625 */ /* 0x000fe200078e0209 */
[----:B------:R-:W-:-:S03]  /*13fd0*/  ISETP.NE.AND.EX P0, PT, RZ, c[0x0][0x504], PT, P0 ;  /* 0x00014100ff007a0c */ /* 0x000fc60003f05300 */
[----:B------:R-:W-:-:S08]  /*13fe0*/  IMAD.MOV.U32 R3, RZ, RZ, c[0x0][0x388] ;  /* 0x0000e200ff037624 */ /* 0x000fd000078e00ff */
        /* <DEDUP_REMOVED lines=8> */
[----:B-----5:R-:W2:Y:S04]  /*14070*/  LDG.E R3, [R6.64] ;  /* 0x0000000406037981 */ /* 0x020ea8000c1e1900 */
[----:B------:R-:W2:Y:S02]  /*14080*/  LDG.E R2, [R6.64+0x4] ;  /* 0x0000040406027981 */ /* 0x000ea4000c1e1900 */
[----:B--2---:R-:W-:-:S02]  /*14090*/  IADD3 R3, -R3, R2, RZ ;  /* 0x0000000203037210 */ /* 0x004fc40007ffe1ff */
.L_x_138:
        /* <DEDUP_REMOVED lines=12> */
[----:B------:R-:W-:Y:S01]  /*14160*/  MOV R4, c[0x0][0x4e8] ;  /* 0x00013a0000047a02 */ /* 0x000fe20000000f00 */
[----:B------:R-:W-:Y:S01]  /*14170*/  IMAD.MOV.U32 R12, RZ, RZ, R10 ;  /* 0x000000ffff0c7224 */ /* 0x000fe200078e000a */
[----:B------:R-:W-:Y:S02]  /*14180*/  MOV R13, R11 ;  /* 0x0000000b000d7202 */ /* 0x000fe40000000f00 */
[----:B------:R-:W-:Y:S01]  /*14190*/  ISETP.NE.AND P0, PT, R4, 0x1, PT ;  /* 0x000000010400780c */ /* 0x000fe20003f05270 */
[----:B------:R-:W-:Y:S01]  /*141a0*/  IMAD R4, R0, c[0x0][0x490], RZ ;  /* 0x0001240000047a24 */ /* 0x000fe200078e02ff */
[----:B------:R-:W-:Y:S01]  /*141b0*/  MOV R7, R8 ;  /* 0x0000000800077202 */ /* 0x000fe20000000f00 */
[----:B------:R-:W-:-:S04]  /*141c0*/  IMAD.WIDE.U32 R12, R207, c[0x0][0x490], R12 ;  /* 0x00012400cf0c7a25 */ /* 0x000fc800078e000c */
[----:B------:R-:W-:Y:S02]  /*141d0*/  IMAD R4, R207, c[0x0][0x494], R4 ;  /* 0x00012500cf047a24 */ /* 0x000fe400078e0204 */
[----:B------:R-:W-:Y:S02]  /*141e0*/  IMAD.MOV.U32 R14, RZ, RZ, R12 ;  /* 0x000000ffff0e7224 */ /* 0x000fe400078e000c */
[----:B------:R-:W-:Y:S02]  /*141f0*/  IMAD.IADD R15, R4, 0x1, R13 ;  /* 0x00000001040f7824 */ /* 0x000fe400078e020d */
[----:B------:R-:W-:-:S04]  /*14200*/  @P0 IMAD.HI.U32 R6, R8, c[0x0][0x4ec], RZ ;  /* 0x00013b0008060a27 */ /* 0x000fc800078e00ff */
[----:B------:R-:W-:Y:S01]  /*14210*/  IMAD R13, R5, c[0x0][0x498], RZ ;  /* 0x00012600050d7a24 */ /* 0x000fe200078e02ff */
[----:B------:R-:W-:Y:S01]  /*14220*/  @P0 SHF.R.U32.HI R7, RZ, c[0x0][0x4f0], R6 ;  /* 0x00013c00ff070a19 */ /* 0x000fe20000011606 */
[----:B------:R-:W-:-:S03]  /*14230*/  IMAD.WIDE.U32 R14, R208, c[0x0][0x498], R14 ;  /* 0x00012600d00e7a25 */ /* 0x000fc600078e000e */
[C---:B------:R-:W-:Y:S01]  /*14240*/  IADD3 R9, -R7.reuse, RZ, RZ ;  /* 0x000000ff07097210 */ /* 0x040fe20007ffe1ff */
[----:B------:R-:W-:Y:S01]  /*14250*/  IMAD R13, R208, c[0x0][0x49c], R13 ;  /* 0x00012700d00d7a24 */ /* 0x000fe200078e020d */
[----:B------:R-:W-:Y:S02]  /*14260*/  SHF.R.S32.HI R4, RZ, 0x1f, R7 ;  /* 0x0000001fff047819 */ /* 0x000fe40000011407 */
[----:B------:R-:W-:Y:S01]  /*14270*/  IADD3 R12, P0, R7, R14, RZ ;  /* 0x0000000e070c7210 */ /* 0x000fe20007f1e0ff */
[----:B------:R-:W-:-:S03]  /*14280*/  IMAD R9, R9, c[0x0][0x4e8], R8 ;  /* 0x00013a0009097a24 */ /* 0x000fc600078e0208 */
[----:B------:R-:W-:Y:S02]  /*14290*/  IADD3.X R13, R4, R15, R13, P0, !PT ;  /* 0x0000000f040d7210 */ /* 0x000fe400007fe40d */
[----:B------:R-:W-:Y:S02]  /*142a0*/  SHF.R.S32.HI R6, RZ, 0x1f, R9 ;  /* 0x0000001fff067819 */ /* 0x000fe40000011409 */
[----:B------:R-:W-:Y:S01]  /*142b0*/  MOV R4, 0xff800000 ;  /* 0xff80000000047802 */ /* 0x000fe20000000f00 */
[----:B------:R-:W-:-:S04]  /*142c0*/  IMAD.WIDE.U32 R12, R9, c[0x0][0x488], R12 ;  /* 0x00012200090c7a25 */ /* 0x000fc800078e000c */
[----:B------:R-:W-:-:S04]  /*142d0*/  IMAD R6, R6, c[0x0][0x488], RZ ;  /* 0x0001220006067a24 */ /* 0x000fc800078e02ff */
[----:B------:R-:W-:Y:S01]  /*142e0*/  IMAD R7, R9, c[0x0][0x48c], R6 ;  /* 0x0001230009077a24 */ /* 0x000fe200078e0206 */
[----:B------:R-:W-:-:S04]  /*142f0*/  LEA R6, P0, R12, c[0x0][0x450], 0x2 ;  /* 0x000114000c067a11 */ /* 0x000fc800078010ff */
[----:B------:R-:W-:-:S04]  /*14300*/  IADD3 R7, R13, R7, RZ ;  /* 0x000000070d077210 */ /* 0x000fc80007ffe0ff */
[----:B------:R-:W-:-:S05]  /*14310*/  LEA.HI.X R7, R12, c[0x0][0x454], R7, 0x2, P0 ;  /* 0x000115000c077a11 */ /* 0x000fca00000f1407 */
[----:B------:R1:W-:Y:S02]  /*14320*/  STG.E [R6.64], R4 ;  /* 0x0000000406007986 */ /* 0x0003e4000c101904 */
.L_x_140:
[----:B------:R-:W-:Y:S05]  /*14330*/  BSYNC B0 ;  /* 0x0000000000007941 */ /* 0x000fea0003800000 */
.L_x_139:
[----:B-1----:R-:W1:Y:S01]  /*14340*/  S2R R6, SR_CTAID.X ;  /* 0x0000000000067919 */ /* 0x002e620000002500 */
[----:B------:R-:W-:Y:S01]  /*14350*/  SHF.R.S32.HI R9, RZ, 0x1f, R2 ;  /* 0x0000001fff097819 */ /* 0x000fe20000011402 */
[----:B------:R-:W-:Y:S01]  /*14360*/  IMAD R7, R11, c[0x0][0x3a0], RZ ;  /* 0x0000e8000b077a24 */ /* 0x000fe200078e02ff */
[----:B------:R-:W-:Y:S01]  /*14370*/  MOV R8, c[0x0][0x4e8] ;  /* 0x00013a0000087a02 */ /* 0x000fe20000000f00 */
[----:B------:R-:W-:Y:S01]  /*14380*/  IMAD R0, R0, c[0x0][0x3e8], RZ ;  /* 0x0000fa0000007a24 */ /* 0x000fe200078e02ff */
[----:B------:R-:W-:Y:S01]  /*14390*/  LEA.HI R4, R9, R2, RZ, 0x3 ;  /* 0x0000000209047211 */ /* 0x000fe200078f18ff */
[----:B------:R-:W-:Y:S01]  /*143a0*/  IMAD R7, R10, c[0x0][0x3a4], R7 ;  /* 0x0000e9000a077a24 */ /* 0x000fe200078e0207 */
[----:B------:R-:W-:Y:S01]  /*143b0*/  ISETP.NE.AND P0, PT, R8, 0x1, PT ;  /* 0x000000010800780c */ /* 0x000fe20003f05270 */
[----:B------:R-:W-:Y:S01]  /*143c0*/  IMAD.WIDE.U32 R10, R10, c[0x0][0x3a0], RZ ;  /* 0x0000e8000a0a7a25 */ /* 0x000fe200078e00ff */
[----:B------:R-:W-:Y:S01]  /*143d0*/  LOP3.LUT R9, R4, 0xfffffff8, RZ, 0xc0, !PT ;  /* 0xfffffff804097812 */ /* 0x000fe200078ec0ff */
[----:B------:R-:W-:Y:S01]  /*143e0*/  BSSY B0, `(.L_x_141) ;  /* 0x0000036000007945 */ /* 0x000fe20003800000 */
[----:B------:R-:W-:Y:S01]  /*143f0*/  SHF.R.S32.HI R4, RZ, 0x3, R4 ;  /* 0x00000003ff047819 */ /* 0x000fe20000011404 */
[----:B------:R-:W-:Y:S01]  /*14400*/  IMAD R0, R207, c[0x0][0x3ec], R0 ;  /* 0x0000fb00cf007a24 */ /* 0x000fe200078e0200 */
[----:B------:R-:W-:Y:S01]  /*14410*/  IADD3 R11, R11, R7, RZ ;  /* 0x000000070b0b7210 */ /* 0x000fe20007ffe0ff */
[----:B------:R-:W-:-:S02]  /*14420*/  IMAD.IADD R9, R2, 0x1, -R9 ;  /* 0x0000000102097824 */ /* 0x000fc400078e0a09 */
[----:B------:R-:W-:Y:S02]  /*14430*/  IMAD R5, R5, c[0x0][0x3f0], RZ ;  /* 0x0000fc0005057a24 */ /* 0x000fe400078e02ff */
[----:B------:R-:W-:Y:S01]  /*14440*/  IMAD.WIDE.U32 R10, R207, c[0x0][0x3e8], R10 ;  /* 0x0000fa00cf0a7a25 */ /* 0x000fe200078e000a */
[CC--:B------:R-:W-:Y:S02]  /*14450*/  LEA R7, R9.reuse, R4.reuse, 0x5 ;  /* 0x0000000409077211 */ /* 0x0c0fe400078e28ff */
[----:B------:R-:W-:Y:S01]  /*14460*/  SHF.L.U32 R9, R9, 0x3, RZ ;  /* 0x0000000309097819 */ /* 0x000fe200000006ff */
[----:B------:R-:W-:Y:S01]  /*14470*/  IMAD R5, R208, c[0x0][0x3f4], R5 ;  /* 0x0000fd00d0057a24 */ /* 0x000fe200078e0205 */
[----:B------:R-:W-:Y:S01]  /*14480*/  IADD3 R11, R0, R11, RZ ;  /* 0x0000000b000b7210 */ /* 0x000fe20007ffe0ff */
[C---:B-1----:R-:W-:Y:S01]  /*14490*/  IMAD R7, R6.reuse, 0x80, R7 ;  /* 0x0000008006077824 */ /* 0x042fe200078e0207 */
[----:B------:R-:W-:Y:S01]  /*144a0*/  LEA R4, R6, R4, 0x7 ;  /* 0x0000000406047211 */ /* 0x000fe200078e38ff */
[----:B-----5:R-:W-:Y:S01]  /*144b0*/  IMAD R3, R3, c[0x0][0x4e8], RZ ;  /* 0x00013a0003037a24 */ /* 0x020fe200078e02ff */
[----:B------:R-:W-:Y:S01]  /*144c0*/  IADD3 R6, R9, 0x40, RZ ;  /* 0x0000004009067810 */ /* 0x000fe20007ffe0ff */
[----:B------:R-:W-:Y:S01]  /*144d0*/  @P0 IMAD.HI.U32 R0, R7, c[0x0][0x4ec], RZ ;  /* 0x00013b0007000a27 */ /* 0x000fe200078e00ff */
[----:B------:R-:W-:-:S03]  /*144e0*/  MOV R2, R7 ;  /* 0x0000000700027202 */ /* 0x000fc60000000f00 */
[----:B------:R-:W-:Y:S01]  /*144f0*/  IMAD.WIDE.U32 R10, R208, c[0x0][0x3f0], R10 ;  /* 0x0000fc00d00a7a25 */ /* 0x000fe200078e000a */
[----:B------:R-:W-:-:S04]  /*14500*/  @P0 SHF.R.U32.HI R2, RZ, c[0x0][0x4f0], R0 ;  /* 0x00013c00ff020a19 */ /* 0x000fc80000011600 */
[--C-:B------:R-:W-:Y:S01]  /*14510*/  SHF.R.S32.HI R8, RZ, 0x1f, R2.reuse ;  /* 0x0000001fff087819 */ /* 0x100fe20000011402 */
[----:B------:R-:W-:Y:S01]  /*14520*/  IMAD.MOV R0, RZ, RZ, -R2 ;  /* 0x000000ffff007224 */ /* 0x000fe200078e0a02 */
[----:B------:R-:W-:-:S03]  /*14530*/  IADD3 R11, R11, R5, RZ ;  /* 0x000000050b0b7210 */ /* 0x000fc60007ffe0ff */
[----:B------:R-:W-:Y:S02]  /*14540*/  IMAD R5, R8, c[0x0][0x3e0], RZ ;  /* 0x0000f80008057a24 */ /* 0x000fe400078e02ff */
[----:B------:R-:W-:Y:S02]  /*14550*/  IMAD R0, R0, c[0x0][0x4e8], R7 ;  /* 0x00013a0000007a24 */ /* 0x000fe400078e0207 */
[----:B------:R-:W-:-:S04]  /*14560*/  IMAD.WIDE.U32 R10, R2, c[0x0][0x3e0], R10 ;  /* 0x0000f800020a7a25 */ /* 0x000fc800078e000a */
[----:B------:R-:W-:Y:S01]  /*14570*/  IMAD R5, R2, c[0x0][0x3e4], R5 ;  /* 0x0000f90002057a24 */ /* 0x000fe200078e0205 */
[----:B------:R-:W-:-:S04]  /*14580*/  SHF.R.S32.HI R2, RZ, 0x1f, R0 ;  /* 0x0000001fff027819 */ /* 0x000fc80000011400 */
        /* <DEDUP_REMOVED lines=9> */
[----:B------:R-:W-:-:S03]  /*14620*/  IADD3 R5, R9, 0x80, RZ ;  /* 0x0000008009057810 */ /* 0x000fc60007ffe0ff */
[----:B------:R1:W3:Y:S08]  /*14630*/  SHFL.IDX PT, R11, R0, RZ, 0x181f ;  /* 0x00181fff000b7589 */ /* 0x0002f000000e0000 */
[----:B------:R-:W-:Y:S05]  /*14640*/  @P0 BRA `(.L_x_142) ;  /* 0x000000f000000947 */ /* 0x000fea0003800000 */
[----:B------:R-:W-:Y:S02]  /*14650*/  ISETP.GE.AND P1, PT, R6, c[0x0][0x3c8], PT ;  /* 0x0000f20006007a0c */ /* 0x000fe40003f26270 */
[----:B------:R-:W-:-:S02]  /*14660*/  ISETP.GE.AND P0, PT, R5, c[0x0][0x3c8], PT ;  /* 0x0000f20005007a0c */ /* 0x000fc40003f06270 */
        /* <DEDUP_REMOVED lines=13> */
.L_x_142:
[----:B------:R-:W-:Y:S05]  /*14740*/  BSYNC B0 ;  /* 0x0000000000007941 */ /* 0x000fea0003800000 */
.L_x_141:
[----:B------:R-:W-:Y:S01]  /*14750*/  IADD3 R8, R4, 0x20, RZ ;  /* 0x0000002004087810 */ /* 0x000fe20007ffe0ff */
[----:B--23--:R2:W3:Y:S01]  /*14760*/  SHFL.IDX PT, R11, R0, 0x1, 0x181f ;  /* 0x00381f00000b7f89 */ /* 0x00c4e200000e0000 */
        /* <DEDUP_REMOVED lines=9> */
[----:B------:R-:W-:Y:S02]  /*14800*/  @!P1 LEA.HI R8, R7, R6, RZ, 0x3 ;  /* 0x0000000607089211 */ /* 0x000fe400078f18ff */
[----:B------:R-:W-:Y:S01]  /*14810*/  @!P0 LEA.HI R7, R12, R5, RZ, 0x3 ;  /* 0x000000050c078211 */ /* 0x000fe200078f18ff */
[----:B---34-:R-:W-:Y:S01]  /*14820*/  @!P2 IMAD.WIDE R12, R9, 0x2, R10 ;  /* 0x00000002090ca825 */ /* 0x018fe200078e020a */
[----:B------:R-:W-:Y:S02]  /*14830*/  @!P1 LOP3.LUT R8, R8, 0xfffffff8, RZ, 0xc0, !PT ;  /* 0xfffffff808089812 */ /* 0x000fe400078ec0ff */
[----:B------:R-:W-:-:S02]  /*14840*/  @!P0 LOP3.LUT R7, R7, 0xfffffff8, RZ, 0xc0, !PT ;  /* 0xfffffff807078812 */ /* 0x000fc400078ec0ff */
[----:B------:R3:W-:Y:S01]  /*14850*/  @!P2 ST.E.128 [R12.64], RZ ;  /* 0x000000ff0c00a985 */ /* 0x0007e2000c101d04 */
[----:B------:R-:W-:-:S04]  /*14860*/  @!P1 IMAD.WIDE R14, R8, 0x2, R10 ;  /* 0x00000002080e9825 */ /* 0x000fc800078e020a */
[----:B------:R-:W-:Y:S01]  /*14870*/  @!P0 IMAD.WIDE R10, R7, 0x2, R10 ;  /* 0x00000002070a8825 */ /* 0x000fe200078e020a */
[----:B------:R3:W-:Y:S04]  /*14880*/  @!P1 ST.E.128 [R14.64], RZ ;  /* 0x000000ff0e009985 */ /* 0x0007e8000c101d04 */
[----:B------:R3:W-:Y:S02]  /*14890*/  @!P0 ST.E.128 [R10.64], RZ ;  /* 0x000000ff0a008985 */ /* 0x0007e4000c101d04 */
.L_x_144:
[----:B------:R-:W-:Y:S05]  /*148a0*/  BSYNC B0 ;  /* 0x0000000000007941 */ /* 0x000fea0003800000 */
.L_x_143:
[----:B------:R-:W-:Y:S01]  /*148b0*/  IADD3 R8, R4, 0x40, RZ ;  /* 0x0000004004087810 */ /* 0x000fe20007ffe0ff */
[----:B---3--:R3:W1:Y:S01]  /*148c0*/  SHFL.IDX PT, R11, R0, 0x2, 0x181f ;  /* 0x00581f00000b7f89 */ /* 0x00866200000e0000 */
        /* <DEDUP_REMOVED lines=11> */
[----:B-1--4-:R-:W-:Y:S01]  /*14980*/  @!P2 IMAD.WIDE R12, R9, 0x2, R10 ;  /* 0x00000002090ca825 */ /* 0x012fe200078e020a */
[----:B------:R-:W-:Y:S02]  /*14990*/  @!P1 LOP3.LUT R8, R8, 0xfffffff8, RZ, 0xc0, !PT ;  /* 0xfffffff808089812 */ /* 0x000fe400078ec0ff */
[----:B------:R-:W-:-:S02]  /*149a0*/  @!P0 LOP3.LUT R7, R7, 0xfffffff8, RZ, 0xc0, !PT ;  /* 0xfffffff807078812 */ /* 0x000fc400078ec0ff */
[----:B------:R1:W-:Y:S01]  /*149b0*/  @!P2 ST.E.128 [R12.64], RZ ;  /* 0x000000ff0c00a985 */ /* 0x0003e2000c101d04 */
[----:B------:R-:W-:-:S04]  /*149c0*/  @!P1 IMAD.WIDE R14, R8, 0x2, R10 ;  /* 0x00000002080e9825 */ /* 0x000fc800078e020a */
[----:B------:R-:W-:Y:S01]  /*149d0*/  @!P0 IMAD.WIDE R10, R7, 0x2, R10 ;  /* 0x00000002070a8825 */ /* 0x000fe200078e020a */
[----:B------:R1:W-:Y:S04]  /*149e0*/  @!P1 ST.E.128 [R14.64], RZ ;  /* 0x000000ff0e009985 */ /* 0x0003e8000c101d04 */
[----:B------:R1:W-:Y:S02]  /*149f0*/  @!P0 ST.E.128 [R10.64], RZ ;  /* 0x000000ff0a008985 */ /* 0x0003e4000c101d04 */
.L_x_146:
[----:B------:R-:W-:Y:S05]  /*14a00*/  BSYNC B0 ;  /* 0x0000000000007941 */ /* 0x000fea0003800000 */
.L_x_145:
[----:B------:R-:W-:Y:S01]  /*14a10*/  IADD3 R4, R4, 0x60, RZ ;  /* 0x0000006004047810 */ /* 0x000fe20007ffe0ff */
[----:B-1----:R1:W2:Y:S03]  /*14a20*/  SHFL.IDX PT, R11, R0, 0x3, 0x181f ;  /* 0x00781f00000b7f89 */ /* 0x0022a600000e0000 */
[----:B------:R-:W-:Y:S01]  /*14a30*/  ISETP.GE.AND P0, PT, R4, R3, PT ;  /* 0x000000030400720c */ /* 0x000fe20003f06270 */
[----:B----4-:R1:W4:-:S12]  /*14a40*/  SHFL.IDX PT, R10, R2, 0x3, 0x181f ;  /* 0x00781f00020a7f89 */ /* 0x01031800000e0000 */
[----:B------:R-:W-:Y:S05]  /*14a50*/  @P0 EXIT ;  /* 0x000000000000094d */ /* 0x000fea0003800000 */
[----:B------:R-:W-:Y:S02]  /*14a60*/  ISETP.GE.AND P0, PT, R6, c[0x0][0x3c8], PT ;  /* 0x0000f20006007a0c */ /* 0x000fe40003f06270 */
[----:B------:R-:W-:-:S11]  /*14a70*/  ISETP.GE.AND P1, PT, R9, c[0x0][0x3c8], PT ;  /* 0x0000f20009007a0c */ /* 0x000fd60003f26270 */
[----:B------:R-:W-:-:S04]  /*14a80*/  @!P0 SHF.R.S32.HI R3, RZ, 0x1f, R6 ;  /* 0x0000001fff038819 */ /* 0x000fc80000011406 */
[----:B------:R-:W-:Y:S01]  /*14a90*/  @!P0 LEA.HI R3, R3, R6, RZ, 0x3 ;  /* 0x0000000603038211 */ /* 0x000fe200078f18ff */
[----:B--2-4-:R-:W-:-:S03]  /*14aa0*/  @!P1 IMAD.WIDE R6, R9, 0x2, R10 ;  /* 0x0000000209069825 */ /* 0x014fc600078e020a */
[----:B------:R-:W-:Y:S02]  /*14ab0*/  @!P0 LOP3.LUT R3, R3, 0xfffffff8, RZ, 0xc0, !PT ;  /* 0xfffffff803038812 */ /* 0x000fe400078ec0ff */
[----:B------:R2:W-:Y:S03]  /*14ac0*/  @!P1 ST.E.128 [R6.64], RZ ;  /* 0x000000ff06009985 */ /* 0x0005e6000c101d04 */
[----:B-1-3--:R-:W-:-:S05]  /*14ad0*/  @!P0 IMAD.WIDE R2, R3, 0x2, R10 ;  /* 0x0000000203028825 */ /* 0x00afca00078e020a */
[----:B------:R2:W-:Y:S01]  /*14ae0*/  @!P0 ST.E.128 [R2.64], RZ ;  /* 0x000000ff02008985 */ /* 0x0005e2000c101d04 */
[----:B------:R-:W-:-:S13]  /*14af0*/  ISETP.GE.AND P0, PT, R5, c[0x0][0x3c8], PT ;  /* 0x0000f20005007a0c */ /* 0x000fda0003f06270 */
[----:B------:R-:W-:Y:S05]  /*14b00*/  @P0 EXIT ;  /* 0x000000000000094d */ /* 0x000fea0003800000 */
[----:B------:R-:W-:-:S04]  /*14b10*/  SHF.R.S32.HI R0, RZ, 0x1f, R5 ;  /* 0x0000001fff007819 */ /* 0x000fc80000011405 */
[----:B------:R-:W-:-:S04]  /*14b20*/  LEA.HI R0, R0, R5, RZ, 0x3 ;  /* 0x0000000500007211 */ /* 0x000fc800078f18ff */
[----:B--2---:R-:W-:-:S05]  /*14b30*/  LOP3.LUT R3, R0, 0xfffffff8, RZ, 0xc0, !PT ;  /* 0xfffffff800037812 */ /* 0x004fca00078ec0ff */
[----:B------:R-:W-:-:S05]  /*14b40*/  IMAD.WIDE R10, R3, 0x2, R10 ;  /* 0x00000002030a7825 */ /* 0x000fca00078e020a */
[----:B------:R-:W-:Y:S01]  /*14b50*/  ST.E.128 [R10.64], RZ ;  /* 0x000000ff0a007985 */ /* 0x000fe2000c101d04 */
[----:B------:R-:W-:Y:S05]  /*14b60*/  EXIT ;  /* 0x000000000000794d */ /* 0x000fea0003800000 */
.L_x_147:
        /* <DEDUP_REMOVED lines=9> */
.L_x_2568:


//--------------------- .text._ZN7cutlass13device_kernelIN5flash19enable_sm80_to_sm89INS1_16FlashAttnFwdSm80INS1_25CollectiveMainloopFwdSm80ILi8ELi1ELb0EN4cute5tupleIJNS5_1CILi128EEENS7_ILi64EEENS7_ILi192EEEEEELi192ENS_6half_tEfNS_4arch4Sm80ELb0ELb1ELb1ELb0ELb0ELb0ELb1ELb0EEENS1_21CollectiveEpilogueFwdINS6_IJS8_SA_S9_EEENS6_IJNS7_ILi1EEESI_SI_EEESC_SE_Li256ELb0ELb1ELb0ELb0EEENS1_19SingleTileSchedulerILb0ELb0ELb1ELi128EEEEEEEEEvNT_6ParamsE --------------------------
	.section	.text._ZN7cutlass13device_kernelIN5flash19enable_sm80_to_sm89INS1_16FlashAttnFwdSm80INS1_25CollectiveMainloopFwdSm80ILi8ELi1ELb0EN4cute5tupleIJNS5_1CILi128EEENS7_ILi64EEENS7_ILi192EEEEEELi192ENS_6half_tEfNS_4arch4Sm80ELb0ELb1ELb1ELb0ELb0ELb0ELb1ELb0EEENS1_21CollectiveEpilogueFwdINS6_IJS8_SA_S9_EEENS6_IJNS7_ILi1EEESI_SI_EEESC_SE_Li256ELb0ELb1ELb0ELb0EEENS1_19SingleTileSchedulerILb0ELb0ELb1ELi128EEEEEEEEEvNT_6ParamsE,"ax",@progbits
	.sectioninfo	@"SHI_REGISTERS=255"
	.align	128
.text._ZN7cutlass13device_kernelIN5flash19enable_sm80_to_sm89INS1_16FlashAttnFwdSm80INS1_25CollectiveMainloopFwdSm80ILi8ELi1ELb0EN4cute5tupleIJNS5_1CILi128EEENS7_ILi64EEENS7_ILi192EEEEEELi192ENS_6half_tEfNS_4arch4Sm80ELb0ELb1ELb1ELb0ELb0ELb0ELb1ELb0EEENS1_21CollectiveEpilogueFwdINS6_IJS8_SA_S9_EEENS6_IJNS7_ILi1EEESI_SI_EEESC_SE_Li256ELb0ELb1ELb0ELb0EEENS1_19SingleTileSchedulerILb0ELb0ELb1ELi128EEEEEEEEEvNT_6ParamsE:
        .type           _ZN7cutlass13device_kernelIN5flash19enable_sm80_to_sm89INS1_16FlashAttnFwdSm80INS1_25CollectiveMainloopFwdSm80ILi8ELi1ELb0EN4cute5tupleIJNS5_1CILi128EEENS7_ILi64EEENS7_ILi192EEEEEELi192ENS_6half_tEfNS_4arch4Sm80ELb0ELb1ELb1ELb0ELb0ELb0ELb1ELb0EEENS1_21CollectiveEpilogueFwdINS6_IJS8_SA_S9_EEENS6_IJNS7_ILi1EEESI_SI_EEESC_SE_Li256ELb0ELb1ELb0ELb0EEENS1_19SingleTileSchedulerILb0ELb0ELb1ELi128EEEEEEEEEvNT_6ParamsE,@function
        .size           _ZN7cutlass13device_kernelIN5flash19enable_sm80_to_sm89INS1_16FlashAttnFwdSm80INS1_25CollectiveMainloopFwdSm80ILi8ELi1ELb0EN4cute5tupleIJNS5_1CILi128EEENS7_ILi64EEENS7_ILi192EEEEEELi192ENS_6half_tEfNS_4arch4Sm80ELb0ELb1ELb1ELb0ELb0ELb0ELb1ELb0EEENS1_21CollectiveEpilogueFwdINS6_IJS8_SA_S9_EEENS6_IJNS7_ILi1EEESI_SI_EEESC_SE_Li256ELb0ELb1ELb0ELb0EEENS1_19SingleTileSchedulerILb0ELb0ELb1ELi128EEEEEEEEEvNT_6ParamsE,(.L_x_2569 - _ZN7cutlass13device_kernelIN5flash19enable_sm80_to_sm89INS1_16FlashAttnFwdSm80INS1_25CollectiveMainloopFwdSm80ILi8ELi1ELb0EN4cute5tupleIJNS5_1CILi128EEENS7_ILi64EEENS7_ILi192EEEEEELi192ENS_6half_tEfNS_4arch4Sm80ELb0ELb1ELb1ELb0ELb0ELb0ELb1ELb0EEENS1_21CollectiveEpilogueFwdINS6_IJS8_SA_S9_EEENS6_IJNS7_ILi1EEESI_SI_EEESC_SE_Li256ELb0ELb1ELb0ELb0EEENS1_19SingleTileSchedulerILb0ELb0ELb1ELi128EEEEEEEEEvNT_6ParamsE)
        .other          _ZN7cutlass13device_kernelIN5flash19enable_sm80_to_sm89INS1_16FlashAttnFwdSm80INS1_25CollectiveMainloopFwdSm80ILi8ELi1ELb0EN4cute5tupleIJNS5_1CILi128EEENS7_ILi64EEENS7_ILi192EEEEEELi192ENS_6half_tEfNS_4arch4Sm80ELb0ELb1ELb1ELb0ELb0ELb0ELb1ELb0EEENS1_21CollectiveEpilogueFwdINS6_IJS8_SA_S9_EEENS6_IJNS7_ILi1EEESI_SI_EEESC_SE_Li256ELb0ELb1ELb0ELb0EEENS1_19SingleTileSchedulerILb0ELb0ELb1ELi128EEEEEEEEEvNT_6ParamsE,@"STO_CUDA_ENTRY STV_DEFAULT"
_ZN7cutlass13device_kernelIN5flash19enable_sm80_to_sm89INS1_16FlashAttnFwdSm80INS1_25CollectiveMainloopFwdSm80ILi8ELi1ELb0EN4cute5tupleIJNS5_1CILi128EEENS7_ILi64EEENS7_ILi192EEEEEELi192ENS_6half_tEfNS_4arch4Sm80ELb0ELb1ELb1ELb0ELb0ELb0ELb1ELb0EEENS1_21CollectiveEpilogueFwdINS6_IJS8_SA_S9_EEENS6_IJNS7_ILi1EEESI_SI_EEESC_SE_Li256ELb0ELb1ELb0ELb0EEENS1_19SingleTileSchedulerILb0ELb0ELb1ELi128EEEEEEEEEvNT_6ParamsE:
[----:B------:R-:W-:Y:S02]  /*0000*/  MOV R1, c[0x0][0x28] ;  /* 0x00000a0000017a02 */ /* 0x000fe40000000f00 */
[----:B------:R-:W1:Y:S02]  /*0010*/  S2R R0, SR_CTAID.Z ;  /* 0x0000000000007919 */ /* 0x000e640000002700 */
[----:B-1----:R-:W-:-:S13]  /*0020*/  ISETP.GE.AND P0, PT, R0, RZ, PT ;  /* 0x000000ff0000720c */ /* 0x002fda0003f06270 */
[----:B------:R-:W-:Y:S05]  /*0030*/  @!P0 EXIT ;  /* 0x000000000000894d */ /* 0x000fea0003800000 */
[----:B------:R-:W1:Y:S01]  /*0040*/  S2UR UR15, SR_CTAID.X ;  /* 0x00000000000f79c3 */ /* 0x000e620000002500 */
[----:B------:R-:W-:Y:S01]  /*0050*/  ULDC UR9, c[0x0][0x2c4] ;  /* 0x0000b10000097ab9 */ /* 0x000fe20000000800 */
[----:B------:R-:W2:Y:S01]  /*0060*/  S2R R88, SR_TID.X ;  /* 0x0000000000587919 */ /* 0x000ea20000002100 */
[----:B------:R-:W-:Y:S02]  /*0070*/  UISETP.NE.AND UP2, UPT, UR9, 0x1, UPT ;  /* 0x000000010900788c */ /* 0x000fe4000bf45270 */
[----:B------:R-:W-:Y:S02]  /*0080*/  ULDC.64 UR4, c[0x0][0x2c8] ;  /* 0x0000b20000047ab9 */ /* 0x000fe40000000a00 */
[----:B------:R-:W-:Y:S02]  /*0090*/  UMOV UR6, 0x1 ;  /* 0x0000000100067882 */ /* 0x000fe40000000000 */
[----:B------:R-:W-:Y:S02]  /*00a0*/  ULDC UR8, c[0x0][0x168] ;  /* 0x00005a0000087ab9 */ /* 0x000fe40000000800 */
[----:B------:R-:W-:-:S02]  /*00b0*/  UIADD3 UR8, UR6, -UR8, URZ ;  /* 0x8000000806087290 */ /* 0x000fc4000fffe03f */
[----:B-1----:R-:W-:-:S04]  /*00c0*/  USHF.L.U32 UR15, UR15, 0x7, URZ ;  /* 0x000000070f0f7899 */ /* 0x002fc8000800063f */
[----:B------:R-:W-:Y:S02]  /*00d0*/  @UP2 UIADD3 UR10, UR15, 0x7f, URZ ;  /* 0x0000007f0f0a2890 */ /* 0x000fe4000fffe03f */
[----:B------:R-:W-:Y:S02]  /*00e0*/  UIADD3 UR7, UR15, 0x7f, URZ ;  /* 0x0000007f0f077890 */ /* 0x000fe4000fffe03f */
[----:B------:R-:W-:-:S04]  /*00f0*/  UIMAD.WIDE.U32 UR10, UR10, UR4, URZ ;  /* 0x000000040a0a72a5 */ /* 0x000fc8000f8e003f */
[----:B------:R-:W-:-:S03]  /*0100*/  @UP2 USHF.R.U32.HI UR7, URZ, UR5, UR11 ;  /* 0x000000053f072299 */ /* 0x000fc6000801160b */
[----:B------:R-:W-:Y:S02]  /*0110*/  ULDC.64 UR4, c[0x0][0x328] ;  /* 0x0000ca0000047ab9 */ /* 0x000fe40000000a00 */
[----:B------:R-:W-:-:S03]  /*0120*/  UISETP.LE.AND UP1, UPT, UR6, UR5, UPT ;  /* 0x000000050600728c */ /* 0x000fc6000bf23270 */
[----:B------:R-:W-:Y:S02]  /*0130*/  ULDC UR5, c[0x0][0x1d0] ;  /* 0x0000740000057ab9 */ /* 0x000fe40000000800 */
[----:B------:R-:W-:Y:S01]  /*0140*/  UIADD3 UR5, UR7, UR5, UR8 ;  /* 0x0000000507057290 */ /* 0x000fe2000fffe008 */
[----:B------:R-:W-:-:S03]  /*0150*/  PLOP3.LUT P0, PT, PT, PT, UP1, 0x40, 0x0 ;  /* 0x000000000000781c */ /* 0x000fc60003f0e818 */
[----:B------:R-:W-:-:S10]  /*0160*/  UIADD3 UR7, UR5, UR4, URZ ;  /* 0x0000000405077290 */ /* 0x000fd4000fffe03f */
[----:B------:R-:W-:Y:S05]  /*0170*/  @P0 BRA `(.L_x_148) ;  /* 0x0000014000000947 */ /* 0x000fea0003800000 */
[----:B--2---:R-:W-:Y:S01]  /*0180*/  ISETP.LT.AND P0, PT, RZ, UR5, PT ;  /* 0x00000005ff007c0c */ /* 0x004fe2000bf01270 */
[----:B------:R-:W-:-:S12]  /*0190*/  UIADD3 UR8, UR5, -0x1, URZ ;  /* 0xffffffff05087890 */ /* 0x000fd8000fffe03f */
[----:B------:R-:W-:Y:S05]  /*01a0*/  @P0 BRA `(.L_x_149) ;  /* 0x0000008000000947 */ /* 0x000fea0003800000 */
[----:B------:R-:W-:Y:S02]  /*01b0*/  ULDC UR4, c[0x0][0x32c] ;  /* 0x0000cb0000047ab9 */ /* 0x000fe40000000800 */
[----:B------:R-:W-:Y:S02]  /*01c0*/  UISETP.NE.AND UP0, UPT, UR6, UR4, UPT ;  /* 0x000000040600728c */ /* 0x000fe4000bf05270 */
[----:B------:R-:W-:-:S03]  /*01d0*/  UIADD3 UR8, -UR5, URZ, URZ ;  /* 0x0000003f05087290 */ /* 0x000fc6000fffe13f */
[----:B------:R-:W-:Y:S02]  /*01e0*/  ULDC.64 UR4, c[0x0][0x330] ;  /* 0x0000cc0000047ab9 */ /* 0x000fe40000000a00 */
[----:B------:R-:W-:-:S04]  /*01f0*/  UIMAD.WIDE.U32 UR10, UR8, UR4, URZ ;  /* 0x00000004080a72a5 */ /* 0x000fc8000f8e003f */
[----:B------:R-:W-:-:S04]  /*0200*/  @UP0 USHF.R.U32.HI UR8, URZ, UR5, UR11 ;  /* 0x000000053f080299 */ /* 0x000fc8000801160b */
[----:B------:R-:W-:Y:S01]  /*0210*/  ULOP3.LUT UR8, URZ, UR8, URZ, 0x33, !UPT ;  /* 0x000000083f087292 */ /* 0x000fe2000f8e333f */
[----:B------:R-:W-:Y:S05]  /*0220*/  BRA `(.L_x_150) ;  /* 0x0000005000007947 */ /* 0x000fea0003800000 */
.L_x_149:
[----:B------:R-:W-:Y:S02]  /*0230*/  ULDC UR4, c[0x0][0x32c] ;  /* 0x0000cb0000047ab9 */ /* 0x000fe40000000800 */
[----:B------:R-:W-:-:S03]  /*0240*/  UISETP.NE.AND UP0, UPT, UR6, UR4, UPT ;  /* 0x000000040600728c */ /* 0x000fc6000bf05270 */
[----:B------:R-:W-:Y:S02]  /*0250*/  ULDC.64 UR4, c[0x0][0x330] ;  /* 0x0000cc0000047ab9 */ /* 0x000fe40000000a00 */
[----:B------:R-:W-:-:S06]  /*0260*/  UIMAD.WIDE.U32 UR10, UR8, UR4, URZ ;  /* 0x00000004080a72a5 */ /* 0x000fcc000f8e003f */
[----:B------:R-:W-:Y:S02]  /*0270*/  @UP0 USHF.R.U32.HI UR8, URZ, UR5, UR11 ;  /* 0x000000053f080299 */ /* 0x000fe4000801160b */
.L_x_150:
[----:B------:R-:W-:Y:S02]  /*0280*/  ULDC UR4, c[0x0][0x32c] ;  /* 0x0000cb0000047ab9 */ /* 0x000fe40000000800 */
[----:B------:R-:W-:-:S04]  /*0290*/  UIMAD UR4, UR8, UR4, UR4 ;  /* 0x00000004080472a4 */ /* 0x000fc8000f8e0204 */
[----:B------:R-:W-:-:S04]  /*02a0*/  UISETP.LT.AND UP0, UPT, UR7, UR4, UPT ;  /* 0x000000040700728c */ /* 0x000fc8000bf01270 */
[----:B------:R-:W-:-:S03]  /*02b0*/  USEL UR7, UR7, UR4, UP0 ;  /* 0x0000000407077287 */ /* 0x000fc60008000000 */
.L_x_148:
[----:B--2---:R-:W-:Y:S01]  /*02c0*/  ULDC.64 UR4, c[0x0][0x2c8] ;  /* 0x0000b20000047ab9 */ /* 0x004fe20000000a00 */
[----:B------:R-:W-:Y:S01]  /*02d0*/  PLOP3.LUT P0, PT, PT, PT, UP1, 0x40, 0x0 ;  /* 0x000000000000781c */ /* 0x000fe20003f0e818 */
[----:B------:R-:W-:Y:S02]  /*02e0*/  UIMAD.WIDE.U32 UR12, UR15, UR4, URZ ;  /* 0x000000040f0c72a5 */ /* 0x000fe4000f8e003f */
[----:B------:R-:W-:Y:S02]  /*02f0*/  UMOV UR8, 0x3f ;  /* 0x0000003f00087882 */ /* 0x000fe40000000000 */
[----:B------:R-:W-:Y:S02]  /*0300*/  ULDC UR4, c[0x0][0x1d0] ;  /* 0x0000740000047ab9 */ /* 0x000fe40000000800 */
[----:B------:R-:W-:Y:S02]  /*0310*/  UIADD3 UR7, UR7, 0x3f, URZ ;  /* 0x0000003f07077890 */ /* 0x000fe4000fffe03f */
[----:B------:R-:W-:-:S02]  /*0320*/  UIADD3 UR8, UR8, UR4, URZ ;  /* 0x0000000408087290 */ /* 0x000fc4000fffe03f */
[----:B------:R-:W-:Y:S02]  /*0330*/  UMOV UR10, UR15 ;  /* 0x0000000f000a7c82 */ /* 0x000fe40008000000 */
[----:B------:R-:W-:Y:S02]  /*0340*/  @UP2 USHF.R.U32.HI UR10, URZ, UR5, UR13 ;  /* 0x000000053f0a2299 */ /* 0x000fe4000801160d */
[----:B------:R-:W-:Y:S02]  /*0350*/  USHF.R.S32.HI UR12, URZ, 0x1f, UR7 ;  /* 0x0000001f3f0c7899 */ /* 0x000fe40008011407 */
[----:B------:R-:W-:Y:S02]  /*0360*/  USHF.R.S32.HI UR13, URZ, 0x1f, UR8 ;  /* 0x0000001f3f0d7899 */ /* 0x000fe40008011408 */
[----:B------:R-:W-:Y:S02]  /*0370*/  ULEA.HI UR12, UR12, UR7, URZ, 0x6 ;  /* 0x000000070c0c7291 */ /* 0x000fe4000f8f303f */
[----:B------:R-:W-:-:S02]  /*0380*/  ULEA.HI UR13, UR13, UR8, URZ, 0x6 ;  /* 0x000000080d0d7291 */ /* 0x000fc4000f8f303f */
[----:B------:R-:W-:Y:S02]  /*0390*/  ULDC UR11, c[0x0][0x168] ;  /* 0x00005a00000b7ab9 */ /* 0x000fe40000000800 */
[----:B------:R-:W-:Y:S02]  /*03a0*/  UIADD3 UR7, UR4, -UR11, URZ ;  /* 0x8000000b04077290 */ /* 0x000fe4000fffe03f */
[----:B------:R-:W-:Y:S02]  /*03b0*/  USHF.R.S32.HI UR12, URZ, 0x6, UR12 ;  /* 0x000000063f0c7899 */ /* 0x000fe4000801140c */
[----:B------:R-:W-:Y:S02]  /*03c0*/  USHF.R.S32.HI UR13, URZ, 0x6, UR13 ;  /* 0x000000063f0d7899 */ /* 0x000fe4000801140d */
[----:B------:R-:W-:Y:S02]  /*03d0*/  UIADD3 UR4, UR7, UR10, URZ ;  /* 0x0000000a07047290 */ /* 0x000fe4000fffe03f */
[----:B------:R-:W-:-:S02]  /*03e0*/  UISETP.LT.AND UP0, UPT, UR13, UR12, UPT ;  /* 0x0000000c0d00728c */ /* 0x000fc4000bf01270 */
[----:B------:R-:W-:Y:S02]  /*03f0*/  ULDC UR5, c[0x0][0x324] ;  /* 0x0000c90000057ab9 */ /* 0x000fe40000000800 */
[----:B------:R-:W-:Y:S02]  /*0400*/  UIADD3 UR8, UR4, -UR5, URZ ;  /* 0x8000000504087290 */ /* 0x000fe4000fffe03f */
[----:B------:R-:W-:Y:S01]  /*0410*/  USEL UR13, UR13, UR12, UP0 ;  /* 0x0000000c0d0d7287 */ /* 0x000fe20008000000 */
[----:B------:R-:W-:Y:S05]  /*0420*/  @P0 BRA `(.L_x_151) ;  /* 0x0000015000000947 */ /* 0x000fea0003800000 */
[----:B------:R-:W-:Y:S02]  /*0430*/  UMOV UR10, UR4 ;  /* 0x00000004000a7c82 */ /* 0x000fe40008000000 */
[----:B------:R-:W-:-:S06]  /*0440*/  UISETP.GT.AND UP0, UPT, UR10, -0x1, UPT ;  /* 0xffffffff0a00788c */ /* 0x000fcc000bf04270 */
[----:B------:R-:W-:-:S13]  /*0450*/  PLOP3.LUT P0, PT, PT, PT, UP0, 0x80, 0x0 ;  /* 0x000000000000781c */ /* 0x000fda0003f0f008 */
[----:B------:R-:W-:Y:S05]  /*0460*/  @P0 BRA `(.L_x_152) ;  /* 0x0000008000000947 */ /* 0x000fea0003800000 */
[----:B------:R-:W-:Y:S02]  /*0470*/  ULDC UR4, c[0x0][0x32c] ;  /* 0x0000cb0000047ab9 */ /* 0x000fe40000000800 */
[----:B------:R-:W-:Y:S02]  /*0480*/  UISETP.NE.AND UP0, UPT, UR4, 0x1, UPT ;  /* 0x000000010400788c */ /* 0x000fe4000bf05270 */
[----:B------:R-:W-:Y:S02]  /*0490*/  ULOP3.LUT UR10, URZ, UR10, URZ, 0x33, !UPT ;  /* 0x0000000a3f0a7292 */ /* 0x000fe4000f8e333f */
[----:B------:R-:W-:Y:S02]  /*04a0*/  ULDC.64 UR4, c[0x0][0x330] ;  /* 0x0000cc0000047ab9 */ /* 0x000fe40000000a00 */
[----:B------:R-:W-:-:S05]  /*04b0*/  UIMAD.WIDE.U32 UR16, UR10, UR4, URZ ;  /* 0x000000040a1072a5 */ /* 0x000fca000f8e003f */
[----:B------:R-:W-:-:S04]  /*04c0*/  @UP0 USHF.R.U32.HI UR10, URZ, UR5, UR17 ;  /* 0x000000053f0a0299 */ /* 0x000fc80008011611 */
[----:B------:R-:W-:Y:S01]  /*04d0*/  ULOP3.LUT UR10, URZ, UR10, URZ, 0x33, !UPT ;  /* 0x0000000a3f0a7292 */ /* 0x000fe2000f8e333f */
[----:B------:R-:W-:Y:S05]  /*04e0*/  BRA `(.L_x_153) ;  /* 0x0000005000007947 */ /* 0x000fea0003800000 */
.L_x_152:
[----:B------:R-:W-:Y:S02]  /*04f0*/  ULDC UR4, c[0x0][0x32c] ;  /* 0x0000cb0000047ab9 */ /* 0x000fe40000000800 */
[----:B------:R-:W-:-:S03]  /*0500*/  UISETP.NE.AND UP0, UPT, UR4, 0x1, UPT ;  /* 0x000000010400788c */ /* 0x000fc6000bf05270 */
[----:B------:R-:W-:Y:S02]  /*0510*/  ULDC.64 UR4, c[0x0][0x330] ;  /* 0x0000cc0000047ab9 */ /* 0x000fe40000000a00 */
[----:B------:R-:W-:-:S06]  /*0520*/  UIMAD.WIDE.U32 UR16, UR10, UR4, URZ ;  /* 0x000000040a1072a5 */ /* 0x000fcc000f8e003f */
[----:B------:R-:W-:Y:S02]  /*0530*/  @UP0 USHF.R.U32.HI UR10, URZ, UR5, UR17 ;  /* 0x000000053f0a0299 */ /* 0x000fe40008011611 */
.L_x_153:
[----:B------:R-:W-:Y:S02]  /*0540*/  ULDC UR4, c[0x0][0x32c] ;  /* 0x0000cb0000047ab9 */ /* 0x000fe40000000800 */
[----:B------:R-:W-:-:S04]  /*0550*/  UIMAD UR4, UR10, UR4, URZ ;  /* 0x000000040a0472a4 */ /* 0x000fc8000f8e023f */
[----:B------:R-:W-:-:S04]  /*0560*/  UISETP.LT.AND UP0, UPT, UR8, UR4, UPT ;  /* 0x000000040800728c */ /* 0x000fc8000bf01270 */
[----:B------:R-:W-:-:S04]  /*0570*/  USEL UR8, UR8, UR4, !UP0 ;  /* 0x0000000408087287 */ /* 0x000fc8000c000000 */
.L_x_151:
[----:B------:R-:W-:Y:S01]  /*0580*/  USHF.R.S32.HI UR4, URZ, 0x1f, UR8 ;  /* 0x0000001f3f047899 */ /* 0x000fe20008011408 */
[----:B------:R-:W-:Y:S01]  /*0590*/  PLOP3.LUT P2, PT, PT, PT, PT, 0x80, 0x0 ;  /* 0x000000000000781c */ /* 0x000fe20003f4f070 */
[----:B------:R-:W-:Y:S01]  /*05a0*/  ULDC.64 UR16, c[0x0][0x118] ;  /* 0x0000460000107ab9 */ /* 0x000fe20000000a00 */
[----:B------:R-:W-:Y:S01]  /*05b0*/  CS2R R98, SRZ ;  /* 0x0000000000627805 */ /* 0x000fe2000001ff00 */
[----:B------:R-:W-:Y:S01]  /*05c0*/  ULEA.HI UR8, UR4, UR8, URZ, 0x6 ;  /* 0x0000000804087291 */ /* 0x000fe2000f8f303f */
[----:B------:R-:W-:Y:S01]  /*05d0*/  IMAD.MOV.U32 R5, RZ, RZ, RZ ;  /* 0x000000ffff057224 */ /* 0x000fe200078e00ff */
[----:B------:R-:W-:Y:S01]  /*05e0*/  CS2R R94, SRZ ;  /* 0x00000000005e7805 */ /* 0x000fe2000001ff00 */
[----:B------:R-:W-:Y:S01]  /*05f0*/  IMAD.MOV.U32 R96, RZ, RZ, RZ ;  /* 0x000000ffff607224 */ /* 0x000fe200078e00ff */
[----:B------:R-:W-:Y:S01]  /*0600*/  USHF.R.S32.HI UR8, URZ, 0x6, UR8 ;  /* 0x000000063f087899 */ /* 0x000fe20008011408 */
[----:B------:R-:W-:Y:S01]  /*0610*/  CS2R R92, SRZ ;  /* 0x00000000005c7805 */ /* 0x000fe2000001ff00 */
[----:B------:R-:W-:Y:S01]  /*0620*/  CS2R R90, SRZ ;  /* 0x00000000005a7805 */ /* 0x000fe2000001ff00 */
[----:B------:R-:W-:Y:S01]  /*0630*/  MOV R89, RZ ;  /* 0x000000ff00597202 */ /* 0x000fe20000000f00 */
[----:B------:R-:W-:Y:S01]  /*0640*/  UISETP.LT.AND UP0, UPT, URZ, UR8, UPT ;  /* 0x000000083f00728c */ /* 0x000fe2000bf01270 */
[----:B------:R-:W-:Y:S01]  /*0650*/  CS2R R6, SRZ ;  /* 0x0000000000067805 */ /* 0x000fe2000001ff00 */
[----:B------:R-:W-:Y:S01]  /*0660*/  CS2R R86, SRZ ;  /* 0x0000000000567805 */ /* 0x000fe2000001ff00 */
[----:B------:R-:W-:Y:S01]  /*0670*/  CS2R R84, SRZ ;  /* 0x0000000000547805 */ /* 0x000fe2000001ff00 */
[----:B------:R-:W-:Y:S01]  /*0680*/  USEL UR8, URZ, UR8, !UP0 ;  /* 0x000000083f087287 */ /* 0x000fe2000c000000 */
[----:B------:R-:W-:Y:S01]  /*0690*/  CS2R R82, SRZ ;  /* 0x0000000000527805 */ /* 0x000fe2000001ff00 */
[----:B------:R-:W-:Y:S01]  /*06a0*/  CS2R R80, SRZ ;  /* 0x0000000000507805 */ /* 0x000fe2000001ff00 */
[----:B------:R-:W-:Y:S01]  /*06b0*/  CS2R R78, SRZ ;  /* 0x00000000004e7805 */ /* 0x000fe2000001ff00 */
[----:B------:R-:W-:Y:S01]  /*06c0*/  UISETP.GT.AND UP0, UPT, UR13, UR8, UPT ;  /* 0x000000080d00728c */ /* 0x000fe2000bf04270 */
[----:B------:R-:W-:Y:S01]  /*06d0*/  CS2R R76, SRZ ;  /* 0x00000000004c7805 */ /* 0x000fe2000001ff00 */
[----:B------:R-:W-:Y:S01]  /*06e0*/  CS2R R74, SRZ ;  /* 0x00000000004a7805 */ /* 0x000fe2000001ff00 */
[----:B------:R-:W-:Y:S01]  /*06f0*/  CS2R R72, SRZ ;  /* 0x0000000000487805 */ /* 0x000fe2000001ff00 */
[----:B------:R-:W-:Y:S01]  /*0700*/  CS2R R70, SRZ ;  /* 0x0000000000467805 */ /* 0x000fe2000001ff00 */
[----:B------:R-:W-:Y:S01]  /*0710*/  CS2R R68, SRZ ;  /* 0x0000000000447805 */ /* 0x000fe2000001ff00 */
[----:B------:R-:W-:Y:S01]  /*0720*/  PLOP3.LUT P0, PT, PT, PT, UP0, 0x80, 0x0 ;  /* 0x000000000000781c */ /* 0x000fe20003f0f008 */
        /* <DEDUP_REMOVED lines=34> */
[----:B------:R-:W-:Y:S01]  /*0950*/  ISETP.NE.U32.AND P3, PT, RZ, c[0x0][0x340], PT ;  /* 0x0000d000ff007a0c */ /* 0x000fe20003f65070 */
[----:B------:R-:W1:Y:S01]  /*0960*/  S2R R4, SR_CTAID.Y ;  /* 0x0000000000047919 */ /* 0x000e620000002600 */
[----:B------:R-:W-:-:S02]  /*0970*/  SHF.R.S32.HI R91, RZ, 0x1f, R88 ;  /* 0x0000001fff5b7819 */ /* 0x000fc40000011458 */
[----:B------:R-:W-:Y:S02]  /*0980*/  PLOP3.LUT P1, PT, PT, PT, UP2, 0x80, 0x0 ;  /* 0x000000000000781c */ /* 0x000fe40003f2f028 */
[----:B------:R-:W-:Y:S02]  /*0990*/  PLOP3.LUT P0, PT, PT, PT, UP2, 0x80, 0x0 ;  /* 0x000000000000781c */ /* 0x000fe40003f0f028 */
[----:B------:R-:W-:Y:S01]  /*09a0*/  SHF.R.S32.HI R5, RZ, 0x1f, R0 ;  /* 0x0000001fff057819 */ /* 0x000fe20000011400 */
[----:B------:R-:W-:Y:S01]  /*09b0*/  ULDC UR4, c[0x0][0x168] ;  /* 0x00005a0000047ab9 */ /* 0x000fe20000000800 */
[----:B------:R-:W-:Y:S01]  /*09c0*/  ISETP.NE.AND.EX P3, PT, RZ, c[0x0][0x344], PT, P3 ;  /* 0x0000d100ff007a0c */ /* 0x000fe20003f65330 */
[----:B------:R-:W-:Y:S02]  /*09d0*/  UIADD3 UR18, UR13, -0x1, URZ ;  /* 0xffffffff0d127890 */ /* 0x000fe4000fffe03f */
[----:B------:R-:W-:-:S10]  /*09e0*/  ULDC.64 UR10, c[0x0][0x1e0] ;  /* 0x00007800000a7ab9 */ /* 0x000fd40000000a00 */
[----:B------:R-:W-:-:S04]  /*09f0*/  @P3 IMAD.MOV.U32 R3, RZ, RZ, 0x4 ;  /* 0x00000004ff033424 */ /* 0x000fc800078e00ff */
[----:B------:R-:W-:-:S06]  /*0a00*/  @P3 IMAD.WIDE R208, R0, R3, c[0x0][0x340] ;  /* 0x0000d00000d03625 */ /* 0x000fcc00078e0203 */
[----:B------:R-:W2:Y:S01]  /*0a10*/  @P3 LDG.E R208, [R208.64] ;  /* 0x00000010d0d03981 */ /* 0x000ea2000c1e1900 */
[-C--:B------:R-:W-:Y:S01]  /*0a20*/  LEA.HI R9, R91, R88.reuse, RZ, 0x3 ;  /* 0x000000585b097211 */ /* 0x080fe200078f18ff */
[----:B-1----:R-:W-:Y:S01]  /*0a30*/  IMAD.WIDE.U32 R12, R4, c[0x0][0x1b8], RZ ;  /* 0x00006e00040c7a25 */ /* 0x002fe200078e00ff */
[----:B------:R-:W-:Y:S01]  /*0a40*/  SHF.R.S32.HI R7, RZ, 0x1f, R4 ;  /* 0x0000001fff077819 */ /* 0x000fe20000011404 */
[----:B------:R-:W-:Y:S01]  /*0a50*/  UIMAD UR4, UR9, UR4, URZ ;  /* 0x00000004090472a4 */ /* 0x000fe2000f8e023f */
[----:B------:R-:W-:Y:S01]  /*0a60*/  LOP3.LUT R3, R9, 0xfffffff8, RZ, 0xc0, !PT ;  /* 0xfffffff809037812 */ /* 0x000fe200078ec0ff */
[----:B------:R-:W-:Y:S01]  /*0a70*/  USHF.L.U32 UR14, UR18, 0x6, URZ ;  /* 0x00000006120e7899 */ /* 0x000fe2000800063f */
[----:B------:R-:W-:Y:S01]  /*0a80*/  SHF.R.S32.HI R9, RZ, 0x3, R9 ;  /* 0x00000003ff097819 */ /* 0x000fe20000011409 */
[----:B------:R-:W-:Y:S01]  /*0a90*/  IMAD R11, R7, c[0x0][0x1b8], RZ ;  /* 0x00006e00070b7a24 */ /* 0x000fe200078e02ff */
[----:B------:R-:W-:Y:S01]  /*0aa0*/  UMOV UR9, 0x6 ;  /* 0x0000000600097882 */ /* 0x000fe20000000000 */
[----:B------:R-:W-:Y:S01]  /*0ab0*/  IMAD.IADD R3, R88, 0x1, -R3 ;  /* 0x0000000158037824 */ /* 0x000fe200078e0a03 */
[----:B------:R-:W-:Y:S01]  /*0ac0*/  USHF.L.U32 UR20, UR10, 0x6, URZ ;  /* 0x000000060a147899 */ /* 0x000fe2000800063f */
[----:B------:R-:W-:Y:S01]  /*0ad0*/  IMAD R11, R4, c[0x0][0x1bc], R11 ;  /* 0x00006f00040b7a24 */ /* 0x000fe200078e020b */
[----:B------:R-:W-:Y:S01]  /*0ae0*/  USHF.L.U64.HI UR19, UR10, UR9, UR11 ;  /* 0x000000090a137299 */ /* 0x000fe2000801020b */
[----:B------:R-:W-:Y:S01]  /*0af0*/  IMAD R2, R3, 0x20, R9 ;  /* 0x0000002003027824 */ /* 0x000fe200078e0209 */
[----:B------:R-:W-:Y:S01]  /*0b00*/  USHF.R.S32.HI UR21, URZ, 0x1f, UR18 ;  /* 0x0000001f3f157899 */ /* 0x000fe20008011412 */
[----:B------:R-:W-:Y:S01]  /*0b10*/  IMAD.IADD R13, R13, 0x1, R11 ;  /* 0x000000010d0d7824 */ /* 0x000fe200078e020b */
[----:B------:R-:W-:Y:S01]  /*0b20*/  USHF.L.U32 UR12, UR10, 0x5, URZ ;  /* 0x000000050a0c7899 */ /* 0x000fe2000800063f */
[----:B------:R-:W-:Y:S01]  /*0b30*/  IMAD R11, R5, c[0x0][0x1c0], RZ ;  /* 0x00007000050b7a24 */ /* 0x000fe200078e02ff */
[----:B------:R-:W-:Y:S01]  /*0b40*/  IADD3 R2, R2, UR15, RZ ;  /* 0x0000000f02027c10 */ /* 0x000fe2000fffe0ff */
[----:B------:R-:W-:Y:S01]  /*0b50*/  IMAD.WIDE.U32 R12, R0, c[0x0][0x1c0], R12 ;  /* 0x00007000000c7a25 */ /* 0x000fe200078e000c */
[----:B------:R-:W-:Y:S01]  /*0b60*/  UMOV UR5, 0x5 ;  /* 0x0000000500057882 */ /* 0x000fe20000000000 */
[----:B------:R-:W-:Y:S01]  /*0b70*/  LEA.HI R89, R91, R88, RZ, 0x5 ;  /* 0x000000585b597211 */ /* 0x000fe200078f28ff */
[----:B------:R-:W-:Y:S01]  /*0b80*/  USHF.L.U64.HI UR11, UR10, UR5, UR11 ;  /* 0x000000050a0b7299 */ /* 0x000fe2000801020b */
[----:B------:R-:W-:Y:S01]  /*0b90*/  @P1 IMAD.HI.U32 R6, R2, c[0x0][0x2c8], RZ ;  /* 0x0000b20002061a27 */ /* 0x000fe200078e00ff */
[----:B------:R-:W-:-:S03]  /*0ba0*/  UISETP.GT.AND UP0, UPT, UR18, UR8, UPT ;  /* 0x000000081200728c */ /* 0x000fc6000bf04270 */
[----:B------:R-:W-:Y:S01]  /*0bb0*/  IMAD.MOV.U32 R10, RZ, RZ, R2 ;  /* 0x000000ffff0a7224 */ /* 0x000fe200078e0002 */
[----:B------:R-:W-:Y:S01]  /*0bc0*/  @P0 SHF.R.U32.HI R10, RZ, c[0x0][0x2cc], R6 ;  /* 0x0000b300ff0a0a19 */ /* 0x000fe20000011606 */
[----:B------:R-:W-:Y:S02]  /*0bd0*/  IMAD R6, R0, c[0x0][0x1c4], R11 ;  /* 0x0000710000067a24 */ /* 0x000fe400078e020b */
[----:B------:R-:W-:Y:S01]  /*0be0*/  IMAD.MOV.U32 R14, RZ, RZ, R12 ;  /* 0x000000ffff0e7224 */ /* 0x000fe200078e000c */
[--C-:B------:R-:W-:Y:S01]  /*0bf0*/  SHF.R.S32.HI R8, RZ, 0x1f, R10.reuse ;  /* 0x0000001fff087819 */ /* 0x100fe2000001140a */
[----:B------:R-:W-:Y:S02]  /*0c00*/  IMAD.MOV R11, RZ, RZ, -R10 ;  /* 0x000000ffff0b7224 */ /* 0x000fe400078e0a0a */
[----:B------:R-:W-:Y:S01]  /*0c10*/  IMAD.IADD R15, R13, 0x1, R6 ;  /* 0x000000010d0f7824 */ /* 0x000fe200078e0206 */
[----:B------:R-:W-:Y:S01]  /*0c20*/  IADD3 R6, R9, UR15, RZ ;  /* 0x0000000f09067c10 */ /* 0x000fe2000fffe0ff */
[----:B------:R-:W-:-:S02]  /*0c30*/  IMAD R11, R11, c[0x0][0x2c4], R2 ;  /* 0x0000b1000b0b7a24 */ /* 0x000fc400078e0202 */
[----:B------:R-:W-:Y:S01]  /*0c40*/  IMAD R13, R8, c[0x0][0x1b0], RZ ;  /* 0x00006c00080d7a24 */ /* 0x000fe200078e02ff */
[----:B------:R-:W-:Y:S01]  /*0c50*/  LEA.HI R8, R91, R88, RZ, 0x6 ;  /* 0x000000585b087211 */ /* 0x000fe200078f30ff */
[----:B------:R-:W-:Y:S01]  /*0c60*/  IMAD.WIDE.U32 R14, R10, c[0x0][0x1b0], R14 ;  /* 0x00006c000a0e7a25 */ /* 0x000fe200078e000e */
[----:B------:R-:W-:Y:S02]  /*0c70*/  SHF.R.S32.HI R2, RZ, 0x1f, R11 ;  /* 0x0000001fff027819 */ /* 0x000fe4000001140b */
[----:B------:R-:W-:Y:S01]  /*0c80*/  IADD3 R16, R6, 0x40, RZ ;  /* 0x0000004006107810 */ /* 0x000fe20007ffe0ff */
[----:B------:R-:W-:Y:S02]  /*0c90*/  IMAD R13, R10, c[0x0][0x1b4], R13 ;  /* 0x00006d000a0d7a24 */ /* 0x000fe400078e020d */
[----:B------:R-:W-:Y:S02]  /*0ca0*/  IMAD R2, R2, c[0x0][0x1a8], RZ ;  /* 0x00006a0002027a24 */ /* 0x000fe400078e02ff */
[----:B------:R-:W-:-:S02]  /*0cb0*/  IMAD.IADD R15, R15, 0x1, R13 ;  /* 0x000000010f0f7824 */ /* 0x000fc400078e020d */
[C---:B------:R-:W-:Y:S02]  /*0cc0*/  IMAD R2, R11.reuse, c[0x0][0x1ac], R2 ;  /* 0x00006b000b027a24 */ /* 0x040fe400078e0202 */
[----:B------:R-:W-:-:S04]  /*0cd0*/  IMAD.WIDE.U32 R12, R11, c[0x0][0x1a8], R14 ;  /* 0x00006a000b0c7a25 */ /* 0x000fc800078e000e */
[----:B------:R-:W-:Y:S02]  /*0ce0*/  IMAD.SHL.U32 R207, R9, 0x40, RZ ;  /* 0x0000004009cf7824 */ /* 0x000fe400078e00ff */
[----:B------:R-:W-:Y:S01]  /*0cf0*/  IMAD.IADD R11, R13, 0x1, R2 ;  /* 0x000000010d0b7824 */ /* 0x000fe200078e0202 */
[----:B------:R-:W-:Y:S01]  /*0d00*/  LEA R13, P0, R12, c[0x0][0x160], 0x1 ;  /* 0x000058000c0d7a11 */ /* 0x000fe200078008ff */
[----:B------:R-:W-:Y:S01]  /*0d10*/  IMAD.SHL.U32 R10, R3, 0x8, RZ ;  /* 0x00000008030a7824 */ /* 0x000fe200078e00ff */
[----:B------:R-:W-:Y:S01]  /*0d20*/  LOP3.LUT R207, R207, 0x1c0, RZ, 0xc0, !PT ;  /* 0x000001c0cfcf7812 */ /* 0x000fe200078ec0ff */
[----:B------:R-:W-:Y:S01]  /*0d30*/  IMAD.SHL.U32 R8, R8, 0x8, RZ ;  /* 0x0000000808087824 */ /* 0x000fe200078e00ff */
[----:B------:R-:W-:Y:S01]  /*0d40*/  LEA.HI.X R12, R12, c[0x0][0x164], R11, 0x1, P0 ;  /* 0x000059000c0c7a11 */ /* 0x000fe200000f0c0b */
[----:B------:R-:W-:Y:S01]  /*0d50*/  SHFL.IDX PT, R20, R13, RZ, 0x181f ;  /* 0x00181fff0d147589 */ /* 0x000fe200000e0000 */
[----:B------:R-:W-:Y:S01]  /*0d60*/  LOP3.LUT R2, R207, 0x38, R10, 0xf8, !PT ;  /* 0x00000038cf027812 */ /* 0x000fe200078ef80a */
[----:B------:R-:W-:Y:S01]  /*0d70*/  IMAD.MOV.U32 R44, RZ, RZ, 0x40 ;  /* 0x00000040ff2c7424 */ /* 0x000fe200078e00ff */
[----:B------:R-:W-:Y:S01]  /*0d80*/  SHF.R.U32.HI R207, RZ, 0x3, R207 ;  /* 0x00000003ffcf7819 */ /* 0x000fe200000116cf */
[----:B------:R-:W1:Y:S01]  /*0d90*/  SHFL.IDX PT, R21, R12, RZ, 0x181f ;  /* 0x00181fff0c157589 */ /* 0x000e6200000e0000 */
[----:B------:R-:W-:-:S02]  /*0da0*/  ISETP.GE.AND P0, PT, R6, UR4, PT ;  /* 0x0000000406007c0c */ /* 0x000fc4000bf06270 */
[----:B------:R-:W-:Y:S01]  /*0db0*/  LOP3.LUT R207, R2, R207, RZ, 0x3c, !PT ;  /* 0x000000cf02cf7212 */ /* 0x000fe200078e3cff */
[----:B------:R-:W3:Y:S01]  /*0dc0*/  SHFL.IDX PT, R18, R13, 0x1, 0x181f ;  /* 0x00381f000d127f89 */ /* 0x000ee200000e0000 */
[----:B------:R-:W-:Y:S02]  /*0dd0*/  IADD3 R2, R6, 0x20, RZ ;  /* 0x0000002006027810 */ /* 0x000fe40007ffe0ff */
[----:B------:R-:W-:Y:S01]  /*0de0*/  LOP3.LUT R207, R207, 0xfffffe00, R8, 0xf8, !PT ;  /* 0xfffffe00cfcf7812 */ /* 0x000fe200078ef808 */
[----:B------:R-:W4:Y:S01]  /*0df0*/  SHFL.IDX PT, R19, R12, 0x1, 0x181f ;  /* 0x00381f000c137f89 */ /* 0x000f2200000e0000 */
[----:B------:R-:W-:Y:S02]  /*0e00*/  IADD3 R8, R10, 0x40, RZ ;  /* 0x000000400a087810 */ /* 0x000fe40007ffe0ff */
[----:B------:R-:W-:Y:S01]  /*0e10*/  ISETP.GE.AND P5, PT, R2, UR4, PT ;  /* 0x0000000402007c0c */ /* 0x000fe2000bfa6270 */
[----:B------:R-:W-:Y:S01]  /*0e20*/  IMAD.SHL.U32 R207, R207, 0x2, RZ ;  /* 0x00000002cfcf7824 */ /* 0x000fe200078e00ff */
[----:B------:R-:W-:-:S02]  /*0e30*/  IADD3 R2, R10, 0x80, RZ ;  /* 0x000000800a027810 */ /* 0x000fc40007ffe0ff */
[----:B------:R-:W-:Y:S02]  /*0e40*/  @!P0 SHF.R.S32.HI R15, RZ, 0x1f, R8 ;  /* 0x0000001fff0f8819 */ /* 0x000fe40000011408 */
[----:B------:R-:W-:Y:S02]  /*0e50*/  @!P0 SHF.R.S32.HI R17, RZ, 0x1f, R2 ;  /* 0x0000001fff118819 */ /* 0x000fe40000011402 */
[----:B------:R-:W-:Y:S02]  /*0e60*/  @!P0 LEA.HI R15, R15, R8, RZ, 0x3 ;  /* 0x000000080f0f8211 */ /* 0x000fe400078f18ff */
[----:B------:R-:W-:Y:S02]  /*0e70*/  @!P0 LEA.HI R14, R17, R2, RZ, 0x3 ;  /* 0x00000002110e8211 */ /* 0x000fe400078f18ff */
[----:B------:R-:W-:Y:S02]  /*0e80*/  @!P0 LOP3.LUT R15, R15, 0xfffffff8, RZ, 0xc0, !PT ;  /* 0xfffffff80f0f8812 */ /* 0x000fe400078ec0ff */
[----:B------:R-:W-:-:S02]  /*0e90*/  @!P0 LOP3.LUT R14, R14, 0xfffffff8, RZ, 0xc0, !PT ;  /* 0xfffffff80e0e8812 */ /* 0x000fc400078ec0ff */
[----:B------:R-:W-:Y:S01]  /*0ea0*/  ISETP.GE.AND P2, PT, R10, c[0x0][0x198], PT ;  /* 0x000066000a007a0c */ /* 0x000fe20003f46270 */
[--C-:B-1----:R-:W-:Y:S01]  /*0eb0*/  @!P0 IMAD.WIDE R26, R15, 0x2, R20.reuse ;  /* 0x000000020f1a8825 */ /* 0x102fe200078e0214 */
[----:B------:R-:W-:Y:S02]  /*0ec0*/  ISETP.GE.AND P1, PT, R8, c[0x0][0x198], PT ;  /* 0x0000660008007a0c */ /* 0x000fe40003f26270 */
[----:B------:R-:W-:Y:S01]  /*0ed0*/  ISETP.GE.AND P4, PT, R2, c[0x0][0x198], PT ;  /* 0x0000660002007a0c */ /* 0x000fe20003f86270 */
[----:B------:R-:W-:Y:S01]  /*0ee0*/  @!P0 IMAD.WIDE R28, R14, 0x2, R20 ;  /* 0x000000020e1c8825 */ /* 0x000fe200078e0214 */
[----:B------:R-:W-:Y:S02]  /*0ef0*/  @!P5 SHF.R.S32.HI R15, RZ, 0x1f, R8 ;  /* 0x0000001fff0fd819 */ /* 0x000fe40000011408 */
[----:B------:R-:W-:Y:S02]  /*0f00*/  @!P5 SHF.R.S32.HI R17, RZ, 0x1f, R2 ;  /* 0x0000001fff11d819 */ /* 0x000fe40000011402 */
[----:B------:R-:W-:-:S02]  /*0f10*/  SHF.R.S32.HI R11, RZ, 0x1f, R10 ;  /* 0x0000001fff0b7819 */ /* 0x000fc4000001140a */
[C---:B------:R-:W-:Y:S02]  /*0f20*/  @!P0 LEA R22, P6, R10.reuse, R20, 0x1 ;  /* 0x000000140a168211 */ /* 0x040fe400078c08ff */
[----:B------:R-:W-:Y:S01]  /*0f30*/  SHFL.IDX PT, R20, R13, 0x2, 0x181f ;  /* 0x00581f000d147f89 */ /* 0x000fe200000e0000 */
[----:B------:R-:W-:Y:S02]  /*0f40*/  @!P5 LEA.HI R15, R15, R8, RZ, 0x3 ;  /* 0x000000080f0fd211 */ /* 0x000fe400078f18ff */
[----:B------:R-:W-:Y:S02]  /*0f50*/  @!P5 LEA.HI R14, R17, R2, RZ, 0x3 ;  /* 0x00000002110ed211 */ /* 0x000fe400078f18ff */
[----:B------:R-:W-:Y:S02]  /*0f60*/  @!P0 LEA.HI.X R23, R10, R21, R11, 0x1, P6 ;  /* 0x000000150a178211 */ /* 0x000fe400030f0c0b */
[----:B------:R-:W-:Y:S01]  /*0f70*/  ISETP.GE.AND P6, PT, R16, UR4, PT ;  /* 0x0000000410007c0c */ /* 0x000fe2000bfc6270 */
[----:B------:R-:W1:Y:S01]  /*0f80*/  SHFL.IDX PT, R21, R12, 0x2, 0x181f ;  /* 0x00581f000c157f89 */ /* 0x000e6200000e0000 */
[----:B------:R-:W-:-:S02]  /*0f90*/  @!P5 LOP3.LUT R15, R15, 0xfffffff8, RZ, 0xc0, !PT ;  /* 0xfffffff80f0fd812 */ /* 0x000fc400078ec0ff */
[----:B------:R-:W-:Y:S01]  /*0fa0*/  @!P5 LOP3.LUT R17, R14, 0xfffffff8, RZ, 0xc0, !PT ;  /* 0xfffffff80e11d812 */ /* 0x000fe200078ec0ff */
[----:B------:R5:W-:Y:S01]  /*0fb0*/  @!P0 LDGSTS.E.BYPASS.LTC128B.128 [R207+0xc100], [R22.64], !P2 ;  /* 0x0c10000016cf8fae */ /* 0x000be2000d101d50 */
[----:B------:R-:W-:-:S03]  /*0fc0*/  IADD3 R6, R6, 0x60, RZ ;  /* 0x0000006006067810 */ /* 0x000fc60007ffe0ff */
[----:B------:R1:W1:Y:S04]  /*0fd0*/  SHFL.IDX PT, R14, R13, 0x3, 0x181f ;  /* 0x00781f000d0e7f89 */ /* 0x00026800000e0000 */
[----:B------:R1:W-:Y:S04]  /*0fe0*/  @!P0 LDGSTS.E.BYPASS.LTC128B.128 [R207+0x10100], [R26.64], !P1 ;  /* 0x101000001acf8fae */ /* 0x0003e8000c901d50 */
[----:B------:R2:W-:Y:S01]  /*0ff0*/  @!P0 LDGSTS.E.BYPASS.LTC128B.128 [R207+0x14100], [R28.64], !P4 ;  /* 0x141000001ccf8fae */ /* 0x0005e2000e101d50 */
[----:B---3--:R-:W-:-:S04]  /*1000*/  @!P5 LEA R24, P0, R10, R18, 0x1 ;  /* 0x000000120a18d211 */ /* 0x008fc800078008ff */
[----:B----4-:R-:W-:Y:S02]  /*1010*/  @!P5 LEA.HI.X R25, R10, R19, R11, 0x1, P0 ;  /* 0x000000130a19d211 */ /* 0x010fe400000f0c0b */
[----:B------:R-:W-:Y:S01]  /*1020*/  ISETP.GE.AND P0, PT, R6, UR4, PT ;  /* 0x0000000406007c0c */ /* 0x000fe2000bf06270 */
[----:B------:R-:W-:Y:S02]  /*1030*/  UIMAD UR4, UR19, UR18, URZ ;  /* 0x00000012130472a4 */ /* 0x000fe4000f8e023f */
[----:B------:R3:W-:Y:S02]  /*1040*/  @!P5 LDGSTS.E.BYPASS.LTC128B.128 [R207+0xd100], [R24.64], !P2 ;  /* 0x0d10000018cfdfae */ /* 0x0007e4000d101d50 */
[----:B------:R-:W-:Y:S01]  /*1050*/  UIMAD UR4, UR21, UR20, UR4 ;  /* 0x00000014150472a4 */ /* 0x000fe2000f8e0204 */
[--C-:B-----5:R-:W-:Y:S02]  /*1060*/  @!P5 IMAD.WIDE R22, R15, 0x2, R18.reuse ;  /* 0x000000020f16d825 */ /* 0x120fe400078e0212 */
[----:B------:R4:W5:Y:S04]  /*1070*/  SHFL.IDX PT, R15, R12, 0x3, 0x181f ;  /* 0x00781f000c0f7f89 */ /* 0x00096800000e0000 */
[----:B------:R5:W-:Y:S01]  /*1080*/  @!P5 LDGSTS.E.BYPASS.LTC128B.128 [R207+0x11100], [R22.64], !P1 ;  /* 0x1110000016cfdfae */ /* 0x000be2000c901d50 */
[----:B-1----:R-:W-:Y:S01]  /*1090*/  @!P5 IMAD.WIDE R26, R17, 0x2, R18 ;  /* 0x00000002111ad825 */ /* 0x002fe200078e0212 */
[----:B------:R-:W-:-:S02]  /*10a0*/  @!P6 SHF.R.S32.HI R19, RZ, 0x1f, R8 ;  /* 0x0000001fff13e819 */ /* 0x000fc40000011408 */
[----:B------:R-:W-:Y:S02]  /*10b0*/  @!P6 SHF.R.S32.HI R17, RZ, 0x1f, R2 ;  /* 0x0000001fff11e819 */ /* 0x000fe40000011402 */
[----:B------:R-:W-:Y:S01]  /*10c0*/  @!P6 LEA.HI R19, R19, R8, RZ, 0x3 ;  /* 0x000000081313e211 */ /* 0x000fe200078f18ff */
[----:B------:R1:W-:Y:S01]  /*10d0*/  @!P5 LDGSTS.E.BYPASS.LTC128B.128 [R207+0x15100], [R26.64], !P4 ;  /* 0x151000001acfdfae */ /* 0x0003e2000e101d50 */
[----:B------:R-:W-:Y:S02]  /*10e0*/  @!P6 LEA.HI R6, R17, R2, RZ, 0x3 ;  /* 0x000000021106e211 */ /* 0x000fe400078f18ff */
[----:B------:R-:W-:Y:S02]  /*10f0*/  @!P6 LOP3.LUT R19, R19, 0xfffffff8, RZ, 0xc0, !PT ;  /* 0xfffffff81313e812 */ /* 0x000fe400078ec0ff */
[----:B------:R-:W-:Y:S02]  /*1100*/  LEA.HI R17, R91, R88, RZ, 0x4 ;  /* 0x000000585b117211 */ /* 0x000fe400078f20ff */
[----:B------:R-:W-:Y:S01]  /*1110*/  @!P6 LOP3.LUT R13, R6, 0xfffffff8, RZ, 0xc0, !PT ;  /* 0xfffffff8060de812 */ /* 0x000fe200078ec0ff */
[----:B------:R-:W-:Y:S01]  /*1120*/  IMAD.U32 R6, RZ, RZ, UR14 ;  /* 0x0000000eff067e24 */ /* 0x000fe2000f8e00ff */
[----:B------:R-:W-:Y:S01]  /*1130*/  SHF.R.S32.HI R16, RZ, 0x4, R17 ;  /* 0x00000004ff107819 */ /* 0x000fe20000011411 */
[----:B---3--:R-:W-:-:S03]  /*1140*/  @!P6 IMAD.WIDE R24, R19, 0x2, R20 ;  /* 0x000000021318e825 */ /* 0x008fc600078e0214 */
[----:B------:R-:W-:Y:S02]  /*1150*/  LEA.HI R205, R17, R16, RZ, 0x1 ;  /* 0x0000001011cd7211 */ /* 0x000fe400078f08ff */
[----:B----4-:R-:W-:Y:S02]  /*1160*/  IADD3 R12, -R6, c[0x0][0x1d0], -R9 ;  /* 0x00007400060c7a10 */ /* 0x010fe40007ffe909 */
[----:B------:R-:W-:Y:S02]  /*1170*/  LOP3.LUT R205, R205, 0xfffffffe, RZ, 0xc0, !PT ;  /* 0xfffffffecdcd7812 */ /* 0x000fe400078ec0ff */
[----:B-----5:R-:W-:-:S03]  /*1180*/  @!P6 LEA R22, P5, R10, R20, 0x1 ;  /* 0x000000140a16e211 */ /* 0x020fc600078a08ff */
[----:B------:R-:W-:Y:S01]  /*1190*/  IMAD.IADD R205, R16, 0x1, -R205 ;  /* 0x0000000110cd7824 */ /* 0x000fe200078e0acd */
[C---:B------:R-:W-:Y:S01]  /*11a0*/  @!P6 LEA.HI.X R23, R10.reuse, R21, R11, 0x1, P5 ;  /* 0x000000150a17e211 */ /* 0x040fe200028f0c0b */
[----:B------:R-:W-:Y:S01]  /*11b0*/  @!P6 IMAD.WIDE R20, R13, 0x2, R20 ;  /* 0x000000020d14e825 */ /* 0x000fe200078e0214 */
[C---:B------:R-:W-:Y:S02]  /*11c0*/  @!P0 LEA R18, P5, R10.reuse, R14, 0x1 ;  /* 0x0000000e0a128211 */ /* 0x040fe400078a08ff */
[----:B------:R-:W-:Y:S01]  /*11d0*/  @!P0 SHF.R.S32.HI R13, RZ, 0x1f, R8 ;  /* 0x0000001fff0d8819 */ /* 0x000fe20000011408 */
[----:B------:R3:W-:Y:S01]  /*11e0*/  @!P6 LDGSTS.E.BYPASS.LTC128B.128 [R207+0xe100], [R22.64], !P2 ;  /* 0x0e10000016cfefae */ /* 0x0007e2000d101d50 */
[----:B------:R-:W-:Y:S02]  /*11f0*/  @!P0 LEA.HI.X R19, R10, R15, R11, 0x1, P5 ;  /* 0x0000000f0a138211 */ /* 0x000fe400028f0c0b */
[----:B------:R-:W-:Y:S01]  /*1200*/  ISETP.GE.AND P5, PT, R12, 0x21, PT ;  /* 0x000000210c00780c */ /* 0x000fe20003fa6270 */
[----:B------:R4:W-:Y:S01]  /*1210*/  @!P6 LDGSTS.E.BYPASS.LTC128B.128 [R207+0x12100], [R24.64], !P1 ;  /* 0x1210000018cfefae */ /* 0x0009e2000c901d50 */
[----:B------:R-:W-:-:S03]  /*1220*/  @!P0 LEA.HI R13, R13, R8, RZ, 0x3 ;  /* 0x000000080d0d8211 */ /* 0x000fc600078f18ff */
[----:B------:R5:W-:Y:S01]  /*1230*/  @!P6 LDGSTS.E.BYPASS.LTC128B.128 [R207+0x16100], [R20.64], !P4 ;  /* 0x1610000014cfefae */ /* 0x000be2000e101d50 */
[----:B------:R-:W-:Y:S02]  /*1240*/  ISETP.GE.AND P6, PT, R12, 0x1, PT ;  /* 0x000000010c00780c */ /* 0x000fe40003fc6270 */
[----:B------:R-:W-:Y:S01]  /*1250*/  SHF.R.S32.HI R12, RZ, 0x1f, R9 ;  /* 0x0000001fff0c7819 */ /* 0x000fe20000011409 */
[----:B------:R1:W-:Y:S01]  /*1260*/  @!P0 LDGSTS.E.BYPASS.LTC128B.128 [R207+0xf100], [R18.64], !P2 ;  /* 0x0f10000012cf8fae */ /* 0x0003e2000d101d50 */
[----:B------:R-:W-:Y:S02]  /*1270*/  @!P0 LOP3.LUT R13, R13, 0xfffffff8, RZ, 0xc0, !PT ;  /* 0xfffffff80d0d8812 */ /* 0x000fe400078ec0ff */
[----:B------:R-:W-:Y:S01]  /*1280*/  ISETP.GE.AND P2, PT, R8, c[0x0][0x1d4], PT ;  /* 0x0000750008007a0c */ /* 0x000fe20003f46270 */
[----:B------:R-:W-:-:S04]  /*1290*/  IMAD R16, R12, c[0x0][0x1e0], RZ ;  /* 0x000078000c107a24 */ /* 0x000fc800078e02ff */
[----:B------:R-:W-:Y:S02]  /*12a0*/  IMAD R16, R9, c[0x0][0x1e4], R16 ;  /* 0x0000790009107a24 */ /* 0x000fe400078e0210 */
[----:B---3--:R-:W-:Y:S01]  /*12b0*/  @!P0 IMAD.WIDE R22, R13, 0x2, R14 ;  /* 0x000000020d168825 */ /* 0x008fe200078e020e */
[----:B------:R-:W-:-:S03]  /*12c0*/  LOP3.LUT R13, R17, 0xfffffff0, RZ, 0xc0, !PT ;  /* 0xfffffff0110d7812 */ /* 0x000fc600078ec0ff */
[----:B------:R-:W-:Y:S01]  /*12d0*/  IMAD.SHL.U32 R17, R3, 0x40, RZ ;  /* 0x0000004003117824 */ /* 0x000fe200078e00ff */
[----:B------:R3:W-:Y:S01]  /*12e0*/  @!P0 LDGSTS.E.BYPASS.LTC128B.128 [R207+0x13100], [R22.64], !P1 ;  /* 0x1310000016cf8fae */ /* 0x0007e2000c901d50 */
[----:B------:R-:W-:Y:S01]  /*12f0*/  IMAD.IADD R13, R88, 0x1, -R13 ;  /* 0x00000001580d7824 */ /* 0x000fe200078e0a0d */
[----:B------:R-:W-:Y:S01]  /*1300*/  ISETP.GE.AND P1, PT, R2, c[0x0][0x1d4], PT ;  /* 0x0000750002007a0c */ /* 0x000fe20003f26270 */
[----:B-----5:R-:W-:Y:S01]  /*1310*/  IMAD.WIDE.U32 R20, R9, c[0x0][0x1e0], R10 ;  /* 0x0000780009147a25 */ /* 0x020fe200078e000a */
[----:B------:R-:W-:-:S03]  /*1320*/  LOP3.LUT R17, R17, 0x1c0, RZ, 0xc0, !PT ;  /* 0x000001c011117812 */ /* 0x000fc600078ec0ff */
[----:B-1----:R-:W-:Y:S02]  /*1330*/  IMAD R19, R7, c[0x0][0x1e8], RZ ;  /* 0x00007a0007137a24 */ /* 0x002fe400078e02ff */
[----:B------:R-:W-:Y:S02]  /*1340*/  IMAD.IADD R21, R21, 0x1, R16 ;  /* 0x0000000115157824 */ /* 0x000fe400078e0210 */
[C---:B------:R-:W-:Y:S02]  /*1350*/  IMAD R210, R4.reuse, c[0x0][0x1ec], R19 ;  /* 0x00007b0004d27a24 */ /* 0x040fe400078e0213 */
[----:B------:R-:W-:-:S04]  /*1360*/  IMAD.WIDE.U32 R18, R4, c[0x0][0x1e8], R20 ;  /* 0x00007a0004127a25 */ /* 0x000fc800078e0014 */
[----:B------:R-:W-:Y:S02]  /*1370*/  IMAD.IADD R211, R19, 0x1, R210 ;  /* 0x0000000113d37824 */ /* 0x000fe400078e02d2 */
[----:B------:R-:W-:Y:S02]  /*1380*/  IMAD.MOV.U32 R210, RZ, RZ, R18 ;  /* 0x000000ffffd27224 */ /* 0x000fe400078e0012 */
[----:B------:R-:W-:Y:S02]  /*1390*/  IMAD R16, R12, c[0x0][0x208], RZ ;  /* 0x000082000c107a24 */ /* 0x000fe400078e02ff */
[----:B------:R-:W-:Y:S02]  /*13a0*/  IMAD R7, R7, c[0x0][0x210], RZ ;  /* 0x0000840007077a24 */ /* 0x000fe400078e02ff */
[----:B------:R-:W-:Y:S02]  /*13b0*/  IMAD R16, R9, c[0x0][0x20c], R16 ;  /* 0x0000830009107a24 */ /* 0x000fe400078e0210 */
[----:B------:R-:W-:Y:S01]  /*13c0*/  IMAD R7, R4, c[0x0][0x214], R7 ;  /* 0x0000850004077a24 */ /* 0x000fe200078e0207 */
[----:B--2---:R-:W-:Y:S01]  /*13d0*/  @P3 SHF.R.S32.HI R209, RZ, 0x1f, R208 ;  /* 0x0000001fffd13819 */ /* 0x004fe200000114d0 */
[----:B------:R-:W-:Y:S01]  /*13e0*/  @!P3 IMAD.MOV.U32 R209, RZ, RZ, R5 ;  /* 0x000000ffffd1b224 */ /* 0x000fe200078e0005 */
[----:B------:R-:W-:Y:S01]  /*13f0*/  @!P0 SHF.R.S32.HI R5, RZ, 0x1f, R2 ;  /* 0x0000001fff058819 */ /* 0x000fe20000011402 */
[----:B------:R-:W-:Y:S01]  /*1400*/  @!P3 IMAD.MOV.U32 R208, RZ, RZ, R0 ;  /* 0x000000ffffd0b224 */ /* 0x000fe200078e0000 */
[----:B------:R-:W-:Y:S01]  /*1410*/  ISETP.GE.AND P3, PT, R10, c[0x0][0x1d4], PT ;  /* 0x000075000a007a0c */ /* 0x000fe20003f66270 */
[----:B------:R-:W-:Y:S01]  /*1420*/  IMAD R217, R209, c[0x0][0x1f0], RZ ;  /* 0x00007c00d1d97a24 */ /* 0x000fe200078e02ff */
[----:B------:R-:W-:Y:S01]  /*1430*/  @!P0 LEA.HI R5, R5, R2, RZ, 0x3 ;  /* 0x0000000205058211 */ /* 0x000fe200078f18ff */
[----:B------:R-:W-:Y:S01]  /*1440*/  IMAD.SHL.U32 R0, R9, 0x8, RZ ;  /* 0x0000000809007824 */ /* 0x000fe200078e00ff */
[----:B------:R-:W-:Y:S01]  /*1450*/  SHF.R.S32.HI R2, RZ, 0x1f, R13 ;  /* 0x0000001fff027819 */ /* 0x000fe2000001140d */
[C---:B------:R-:W-:Y:S01]  /*1460*/  IMAD R217, R208.reuse, c[0x0][0x1f4], R217 ;  /* 0x00007d00d0d97a24 */ /* 0x040fe200078e02d9 */
[----:B------:R-:W-:Y:S01]  /*1470*/  @!P0 LOP3.LUT R5, R5, 0xfffffff8, RZ, 0xc0, !PT ;  /* 0xfffffff805058812 */ /* 0x000fe200078ec0ff */
[----:B------:R-:W-:Y:S01]  /*1480*/  IMAD.WIDE.U32 R210, R208, c[0x0][0x1f0], R210 ;  /* 0x00007c00d0d27a25 */ /* 0x000fe200078e00d2 */
[----:B------:R-:W-:-:S02]  /*1490*/  LEA.HI R2, R2, R13, RZ, 0x3 ;  /* 0x0000000d02027211 */ /* 0x000fc400078f18ff */
[----:B------:R-:W-:Y:S01]  /*14a0*/  LOP3.LUT R0, R17, 0x8, R0, 0xf8, !PT ;  /* 0x0000000811007812 */ /* 0x000fe200078ef800 */
[----:B------:R-:W-:Y:S01]  /*14b0*/  @!P0 IMAD.WIDE R18, R5, 0x2, R14 ;  /* 0x0000000205128825 */ /* 0x000fe200078e020e */
[----:B----4-:R-:W-:Y:S02]  /*14c0*/  LOP3.LUT R24, R2, 0xfffffff8, RZ, 0xc0, !PT ;  /* 0xfffffff802187812 */ /* 0x010fe400078ec0ff */
[----:B------:R-:W-:Y:S01]  /*14d0*/  SHF.R.U32.HI R17, RZ, 0x3, R17 ;  /* 0x00000003ff117819 */ /* 0x000fe20000011611 */
[----:B------:R-:W-:Y:S01]  /*14e0*/  IMAD.WIDE.U32 R10, R9, c[0x0][0x208], R10 ;  /* 0x00008200090a7a25 */ /* 0x000fe200078e000a */
[----:B------:R1:W-:Y:S02]  /*14f0*/  @!P0 LDGSTS.E.BYPASS.LTC128B.128 [R207+0x17100], [R18.64], !P4 ;  /* 0x1710000012cf8fae */ /* 0x0003e4000e101d50 */
[----:B------:R-:W-:Y:S01]  /*1500*/  LOP3.LUT R0, R0, R17, RZ, 0x3c, !PT ;  /* 0x0000001100007212 */ /* 0x000fe200078e3cff */
[----:B------:R-:W-:Y:S01]  /*1510*/  IMAD.IADD R217, R211, 0x1, R217 ;  /* 0x00000001d3d97824 */ /* 0x000fe200078e02d9 */
[----:B------:R-:W0:Y:S01]  /*1520*/  LDGDEPBAR ;  /* 0x00000000000079af */ /* 0x000e220000000000 */
[----:B------:R-:W-:-:S02]  /*1530*/  IMAD.U32 R5, RZ, RZ, UR20 ;  /* 0x00000014ff057e24 */ /* 0x000fc4000f8e00ff */
[----:B------:R-:W-:Y:S02]  /*1540*/  IMAD.MOV.U32 R216, RZ, RZ, R210 ;  /* 0x000000ffffd87224 */ /* 0x000fe400078e00d2 */
[----:B------:R-:W-:Y:S02]  /*1550*/  IMAD.IADD R24, R13, 0x1, -R24 ;  /* 0x000000010d187824 */ /* 0x000fe400078e0a18 */
[----:B------:R-:W-:Y:S02]  /*1560*/  IMAD.IADD R17, R11, 0x1, R16 ;  /* 0x000000010b117824 */ /* 0x000fe400078e0210 */
[----:B------:R-:W-:-:S04]  /*1570*/  IMAD.WIDE.U32 R12, R5, UR18, R216 ;  /* 0x00000012050c7c25 */ /* 0x000fc8000f8e00d8 */
[----:B------:R-:W-:Y:S01]  /*1580*/  IMAD.MOV.U32 R16, RZ, RZ, R10 ;  /* 0x000000ffff107224 */ /* 0x000fe200078e000a */
[----:B------:R-:W-:Y:S01]  /*1590*/  IADD3 R8, R13, UR4, RZ ;  /* 0x000000040d087c10 */ /* 0x000fe2000fffe0ff */
[----:B------:R-:W-:Y:S01]  /*15a0*/  IMAD.SHL.U32 R10, R24, 0x40, RZ ;  /* 0x00000040180a7824 */ /* 0x000fe200078e00ff */
[----:B------:R-:W-:Y:S01]  /*15b0*/  BAR.SYNC.DEFER_BLOCKING 0x0 ;  /* 0x0000000000007b1d */ /* 0x000fe20000010000 */
[----:B------:R-:W-:Y:S01]  /*15c0*/  IMAD.SHL.U32 R13, R205, 0x8, RZ ;  /* 0x00000008cd0d7824 */ /* 0x000fe200078e00ff */
[----:B------:R-:W-:Y:S01]  /*15d0*/  @P6 LEA R14, P4, R12, c[0x0][0x1c8], 0x1 ;  /* 0x000072000c0e6a11 */ /* 0x000fe200078808ff */
[----:B------:R-:W-:Y:S01]  /*15e0*/  IMAD.WIDE.U32 R16, R4, c[0x0][0x210], R16 ;  /* 0x0000840004107a25 */ /* 0x000fe200078e0010 */
[----:B------:R-:W-:Y:S02]  /*15f0*/  LOP3.LUT R10, R10, 0x1c0, RZ, 0xc0, !PT ;  /* 0x000001c00a0a7812 */ /* 0x000fe400078ec0ff */
[C---:B------:R-:W-:Y:S01]  /*1600*/  @P5 IADD3 R11, P0, R12.reuse, UR12, RZ ;  /* 0x0000000c0c0b5c10 */ /* 0x040fe2000ff1e0ff */
[----:B------:R-:W-:Y:S01]  /*1610*/  ULDC.64 UR4, c[0x0][0x208] ;  /* 0x0000820000047ab9 */ /* 0x000fe20000000a00 */
[----:B------:R-:W-:Y:S01]  /*1620*/  @P6 LEA.HI.X R15, R12, c[0x0][0x1cc], R8, 0x1, P4 ;  /* 0x000073000c0f6a11 */ /* 0x000fe200020f0c08 */
[----:B------:R-:W-:Y:S01]  /*1630*/  UIMAD UR10, UR21, UR4, URZ ;  /* 0x00000004150a72a4 */ /* 0x000fe2000f8e023f */
[----:B------:R-:W-:Y:S01]  /*1640*/  LOP3.LUT R13, R10, 0x8, R13, 0xf8, !PT ;  /* 0x000000080a0d7812 */ /* 0x000fe200078ef80d */
[----:B------:R-:W-:Y:S01]  /*1650*/  UIMAD.WIDE.U32 UR22, UR18, UR4, URZ ;  /* 0x00000004121672a5 */ /* 0x000fe2000f8e003f */
[----:B------:R-:W-:Y:S01]  /*1660*/  SHF.R.U32.HI R10, RZ, 0x3, R10 ;  /* 0x00000003ff0a7819 */ /* 0x000fe2000001160a */
[----:B------:R-:W-:Y:S01]  /*1670*/  UIMAD UR10, UR18, UR5, UR10 ;  /* 0x00000005120a72a4 */ /* 0x000fe2000f8e020a */
[----:B------:R-:W-:Y:S01]  /*1680*/  @P5 IADD3.X R8, R8, UR11, RZ, P0, !PT ;  /* 0x0000000b08085c10 */ /* 0x000fe200087fe4ff */
[----:B------:R-:W-:Y:S01]  /*1690*/  IMAD.IADD R17, R17, 0x1, R7 ;  /* 0x0000000111117824 */ /* 0x000fe200078e0207 */
[----:B------:R-:W-:Y:S01]  /*16a0*/  @P5 LEA R12, P0, R11, c[0x0][0x1c8], 0x1 ;  /* 0x000072000b0c5a11 */ /* 0x000fe200078008ff */
[----:B------:R-:W-:Y:S01]  /*16b0*/  IMAD R215, R209, c[0x0][0x218], RZ ;  /* 0x00008600d1d77a24 */ /* 0x000fe200078e02ff */
[----:B------:R-:W-:Y:S01]  /*16c0*/  LOP3.LUT R4, R13, R10, RZ, 0x3c, !PT ;  /* 0x0000000a0d047212 */ /* 0x000fe200078e3cff */
[----:B------:R-:W-:Y:S01]  /*16d0*/  IMAD.SHL.U32 R7, R2, 0x40, RZ ;  /* 0x0000004002077824 */ /* 0x000fe200078e00ff */
[----:B------:R-:W-:Y:S01]  /*16e0*/  @P5 LEA.HI.X R13, R11, c[0x0][0x1cc], R8, 0x1, P0 ;  /* 0x000073000b0d5a11 */ /* 0x000fe200000f0c08 */
[----:B------:R-:W-:Y:S01]  /*16f0*/  UIADD3 UR10, UR23, UR10, URZ ;  /* 0x0000000a170a7290 */ /* 0x000fe2000fffe03f */
[C---:B------:R-:W-:Y:S01]  /*1700*/  IMAD R215, R208.reuse, c[0x0][0x21c], R215 ;  /* 0x00008700d0d77a24 */ /* 0x040fe200078e02d7 */
[----:B------:R-:W-:Y:S01]  /*1710*/  LOP3.LUT P4, RZ, R3, 0x2, RZ, 0xc0, !PT ;  /* 0x0000000203ff7812 */ /* 0x000fe2000788c0ff */
[----:B------:R-:W-:Y:S01]  /*1720*/  @!PT LDS RZ, [RZ] ;  /* 0x00000000fffff984 */ /* 0x000fe20000000800 */
[----:B------:R-:W-:Y:S01]  /*1730*/  @!PT LDS RZ, [RZ] ;  /* 0x00000000fffff984 */ /* 0x000fe20000000800 */
[----:B------:R-:W-:Y:S01]  /*1740*/  @!PT LDS RZ, [RZ] ;  /* 0x00000000fffff984 */ /* 0x000fe20000000800 */
[----:B------:R2:W-:Y:S01]  /*1750*/  @P6 LDGSTS.E.BYPASS.LTC128B.128 [R207+0x6100], [R14.64], !P3 ;  /* 0x061000000ecf6fae */ /* 0x0005e2000d901d50 */
[----:B------:R-:W-:Y:S01]  /*1760*/  IMAD.WIDE.U32 R208, R208, c[0x0][0x218], R16 ;  /* 0x00008600d0d07a25 */ /* 0x000fe200078e0010 */
[----:B------:R-:W-:Y:S01]  /*1770*/  LOP3.LUT R4, R4, 0xfffffe00, R7, 0xf8, !PT ;  /* 0xfffffe0004047812 */ /* 0x000fe200078ef807 */
[----:B------:R-:W-:Y:S01]  /*1780*/  USHF.L.U64.HI UR9, UR4, UR9, UR5 ;  /* 0x0000000904097299 */ /* 0x000fe20008010205 */
[----:B------:R2:W-:Y:S01]  /*1790*/  @P6 LDGSTS.E.BYPASS.LTC128B.128 [R207+0x8100], [R14.64+0x80], !P2 ;  /* 0x081000800ecf6fae */ /* 0x0005e2000d101d50 */
[----:B------:R-:W-:Y:S01]  /*17a0*/  IMAD.U32 R10, RZ, RZ, UR22 ;  /* 0x00000016ff0a7e24 */ /* 0x000fe2000f8e00ff */
[----:B------:R-:W-:Y:S01]  /*17b0*/  SHF.R.S32.HI R7, RZ, 0x5, R89 ;  /* 0x00000005ff077819 */ /* 0x000fe20000011459 */
[----:B------:R-:W-:Y:S01]  /*17c0*/  IMAD R205, R205, 0x200, R0 ;  /* 0x00000200cdcd7824 */ /* 0x000fe200078e0200 */
[----:B------:R2:W-:Y:S01]  /*17d0*/  @P6 LDGSTS.E.BYPASS.LTC128B.128 [R207+0xa100], [R14.64+0x100], !P1 ;  /* 0x0a1001000ecf6fae */ /* 0x0005e2000c901d50 */
[----:B------:R-:W-:Y:S01]  /*17e0*/  IMAD.U32 R11, RZ, RZ, UR23 ;  /* 0x00000017ff0b7e24 */ /* 0x000fe2000f8e00ff */
[----:B------:R-:W-:Y:S01]  /*17f0*/  LEA R11, P0, R10, R208, 0x6 ;  /* 0x000000d00a0b7211 */ /* 0x000fe200078030ff */
[----:B------:R-:W-:Y:S01]  /*1800*/  IMAD.IADD R215, R209, 0x1, R215 ;  /* 0x00000001d1d77824 */ /* 0x000fe200078e02d7 */
[----:B------:R4:W-:Y:S01]  /*1810*/  @P5 LDGSTS.E.BYPASS.LTC128B.128 [R207+0x7100], [R12.64], !P3 ;  /* 0x071000000ccf5fae */ /* 0x0009e2000d901d50 */
[----:B------:R-:W-:Y:S01]  /*1820*/  IMAD.SHL.U32 R205, R205, 0x2, RZ ;  /* 0x00000002cdcd7824 */ /* 0x000fe200078e00ff */
[----:B------:R-:W-:Y:S01]  /*1830*/  SEL R8, RZ, 0x1, P3 ;  /* 0x00000001ff087807 */ /* 0x000fe20001800000 */
[----:B------:R-:W-:Y:S01]  /*1840*/  IMAD R206, R7, 0x400, R4 ;  /* 0x0000040007ce7824 */ /* 0x000fe200078e0204 */
[----:B------:R4:W-:Y:S01]  /*1850*/  @P5 LDGSTS.E.BYPASS.LTC128B.128 [R207+0x9100], [R12.64+0x80], !P2 ;  /* 0x091000800ccf5fae */ /* 0x0009e2000d101d50 */
[----:B------:R-:W-:Y:S01]  /*1860*/  LOP3.LUT R89, R89, 0xffffffe0, RZ, 0xc0, !PT ;  /* 0xffffffe059597812 */ /* 0x000fe200078ec0ff */
[----:B------:R-:W-:Y:S01]  /*1870*/  @UP0 UIADD3 UR5, UR13, -0x2, URZ ;  /* 0xfffffffe0d050890 */ /* 0x000fe2000fffe03f */
[----:B------:R-:W-:Y:S01]  /*1880*/  IMAD.SHL.U32 R206, R206, 0x2, RZ ;  /* 0x00000002cece7824 */ /* 0x000fe200078e00ff */
[----:B------:R4:W-:Y:S01]  /*1890*/  @P5 LDGSTS.E.BYPASS.LTC128B.128 [R207+0xb100], [R12.64+0x100], !P1 ;  /* 0x0b1001000ccf5fae */ /* 0x0009e2000c901d50 */
[C---:B------:R-:W-:Y:S01]  /*18a0*/  IADD3 R2, R205.reuse, 0x6100, RZ ;  /* 0x00006100cd027810 */ /* 0x040fe20007ffe0ff */
[----:B------:R-:W-:Y:S01]  /*18b0*/  @UP0 UIMAD UR19, UR19, UR5, URZ ;  /* 0x00000005131302a4 */ /* 0x000fe2000f8e023f */
[----:B------:R-:W-:Y:S01]  /*18c0*/  IADD3 R204, R205, 0x6120, RZ ;  /* 0x00006120cdcc7810 */ /* 0x000fe20007ffe0ff */
[----:B------:R-:W0:Y:S01]  /*18d0*/  LDGDEPBAR ;  /* 0x00000000000079af */ /* 0x000e220000000000 */
[----:B------:R-:W-:Y:S01]  /*18e0*/  @P4 IADD3 R204, R2, -0x20, RZ ;  /* 0xffffffe002cc4810 */ /* 0x000fe20007ffe0ff */
[----:B------:R-:W-:-:S03]  /*18f0*/  IMAD.MOV.U32 R2, RZ, RZ, 0x10 ;  /* 0x00000010ff027424 */ /* 0x000fc600078e00ff */
[C---:B------:R-:W-:Y:S02]  /*1900*/  IADD3 R195, R204.reuse, 0x800, RZ ;  /* 0x00000800ccc37810 */ /* 0x040fe40007ffe0ff */
[C---:B------:R-:W-:Y:S02]  /*1910*/  IADD3 R194, R204.reuse, 0x1000, RZ ;  /* 0x00001000ccc27810 */ /* 0x040fe40007ffe0ff */
[C---:B------:R-:W-:Y:S02]  /*1920*/  IADD3 R193, R204.reuse, 0x1800, RZ ;  /* 0x00001800ccc17810 */ /* 0x040fe40007ffe0ff */
[C---:B------:R-:W-:Y:S02]  /*1930*/  IADD3 R191, R204.reuse, 0x2000, RZ ;  /* 0x00002000ccbf7810 */ /* 0x040fe40007ffe0ff */
[C---:B------:R-:W-:Y:S02]  /*1940*/  IADD3 R190, R204.reuse, 0x2800, RZ ;  /* 0x00002800ccbe7810 */ /* 0x040fe40007ffe0ff */
[----:B------:R-:W-:-:S02]  /*1950*/  IADD3 R189, R204, 0x3000, RZ ;  /* 0x00003000ccbd7810 */ /* 0x000fc40007ffe0ff */
[C---:B------:R-:W-:Y:S02]  /*1960*/  IADD3 R188, R204.reuse, 0x3800, RZ ;  /* 0x00003800ccbc7810 */ /* 0x040fe40007ffe0ff */
[C---:B------:R-:W-:Y:S02]  /*1970*/  IADD3 R187, R204.reuse, 0x4000, RZ ;  /* 0x00004000ccbb7810 */ /* 0x040fe40007ffe0ff */
[----:B------:R-:W-:Y:S01]  /*1980*/  IADD3 R186, R204, 0x4800, RZ ;  /* 0x00004800ccba7810 */ /* 0x000fe20007ffe0ff */
[----:B----4-:R-:W-:Y:S01]  /*1990*/  IMAD.U32 R13, RZ, RZ, UR10 ;  /* 0x0000000aff0d7e24 */ /* 0x010fe2000f8e00ff */
[----:B------:R-:W-:-:S04]  /*19a0*/  DEPBAR.LE SB0, 0x1 ;  /* 0x000080400000791a */ /* 0x000fc80000000000 */
[----:B------:R-:W-:-:S04]  /*19b0*/  DEPBAR.LE SB0, 0x0 ;  /* 0x000080000000791a */ /* 0x000fc80000000000 */
[----:B------:R-:W-:Y:S01]  /*19c0*/  BAR.SYNC.DEFER_BLOCKING 0x0 ;  /* 0x0000000000007b1d */ /* 0x000fe20000010000 */
[----:B------:R-:W-:Y:S01]  /*19d0*/  LEA.HI.X R0, R10, R215, R13, 0x6, P0 ;  /* 0x000000d70a007211 */ /* 0x000fe200000f340d */
[----:B------:R-:W-:Y:S01]  /*19e0*/  USHF.L.U32 UR10, UR4, 0x6, URZ ;  /* 0x00000006040a7899 */ /* 0x000fe2000800063f */
[C---:B------:R-:W-:Y:S01]  /*19f0*/  LEA R46, P0, R11.reuse, c[0x0][0x1f8], 0x1 ;  /* 0x00007e000b2e7a11 */ /* 0x040fe200078008ff */
[----:B------:R-:W-:Y:S01]  /*1a00*/  @UP0 USHF.R.S32.HI UR4, URZ, 0x1f, UR5 ;  /* 0x0000001f3f040899 */ /* 0x000fe20008011405 */
[----:B------:R-:W-:Y:S02]  /*1a10*/  SEL R13, RZ, 0x2, P2 ;  /* 0x00000002ff0d7807 */ /* 0x000fe40001000000 */
[----:B------:R-:W-:Y:S01]  /*1a20*/  LEA.HI.X R47, R11, c[0x0][0x1fc], R0, 0x1, P0 ;  /* 0x00007f000b2f7a11 */ /* 0x000fe200000f0c00 */
[----:B------:R-:W-:Y:S01]  /*1a30*/  @UP0 UIMAD UR4, UR4, UR20, UR19 ;  /* 0x00000014040402a4 */ /* 0x000fe2000f8e0213 */
[----:B------:R-:W-:Y:S02]  /*1a40*/  IADD3 R0, -R9, c[0x0][0x1d0], -R6 ;  /* 0x0000740009007a10 */ /* 0x000fe40007ffe906 */
[----:B------:R-:W-:-:S02]  /*1a50*/  SEL R10, RZ, 0x4, P1 ;  /* 0x00000004ff0a7807 */ /* 0x000fc40000800000 */
[----:B------:R-:W-:Y:S02]  /*1a60*/  LOP3.LUT P0, RZ, R24, 0x2, RZ, 0xc0, !PT ;  /* 0x0000000218ff7812 */ /* 0x000fe4000780c0ff */
[----:B------:R-:W-:Y:S02]  /*1a70*/  ISETP.LT.OR P6, PT, R0, 0x1, P3 ;  /* 0x000000010000780c */ /* 0x000fe40001fc1670 */
[----:B------:R-:W-:Y:S02]  /*1a80*/  IADD3 R8, R10, R13, R8 ;  /* 0x0000000d0a087210 */ /* 0x000fe40007ffe008 */
[----:B------:R-:W-:Y:S02]  /*1a90*/  SEL R2, R2, 0xfffffff0, !P0 ;  /* 0xfffffff002027807 */ /* 0x000fe40004000000 */
[----:B------:R-:W-:Y:S02]  /*1aa0*/  IADD3 R80, P0, R46, UR10, RZ ;  /* 0x0000000a2e507c10 */ /* 0x000fe4000ff1e0ff */
[----:B------:R-:W-:Y:S01]  /*1ab0*/  LOP3.LUT P5, RZ, R8, 0x2, RZ, 0xc0, !PT ;  /* 0x0000000208ff7812 */ /* 0x000fe200078ac0ff */
[----:B-1----:R-:W-:Y:S01]  /*1ac0*/  LDSM.16.M88.4 R16, [R206+0xc100] ;  /* 0x00c10000ce10783b */ /* 0x002fe20000000200 */
[----:B------:R-:W-:Y:S01]  /*1ad0*/  IMAD R202, R2, 0x2, R206 ;  /* 0x0000000202ca7824 */ /* 0x000fe200078e02ce */
[----:B------:R-:W-:-:S02]  /*1ae0*/  IADD3.X R81, R47, UR9, RZ, P0, !PT ;  /* 0x000000092f517c10 */ /* 0x000fc400087fe4ff */
[----:B------:R-:W1:Y:S01]  /*1af0*/  LDSM.16.M88.4 R28, [R205+0x6900] ;  /* 0x00690000cd1c783b */ /* 0x000e620000000200 */
[----:B------:R-:W-:Y:S02]  /*1b00*/  ISETP.LT.OR P0, PT, R0, 0x1, !P5 ;  /* 0x000000010000780c */ /* 0x000fe40006f01670 */
[----:B------:R-:W-:Y:S01]  /*1b10*/  LOP3.LUT P4, RZ, R8, 0x4, RZ, 0xc0, !PT ;  /* 0x0000000408ff7812 */ /* 0x000fe2000788c0ff */
[----:B------:R-:W4:Y:S01]  /*1b20*/  LDSM.16.M88.4 R36, [R205+0x6100] ;  /* 0x00610000cd24783b */ /* 0x000f220000000200 */
[----:B------:R-:W-:Y:S02]  /*1b30*/  ISETP.LT.OR P5, PT, R0, 0x21, !P5 ;  /* 0x000000210000780c */ /* 0x000fe40006fa1670 */
[C---:B------:R-:W-:Y:S01]  /*1b40*/  IADD3 R185, R204.reuse, 0x5000, RZ ;  /* 0x00005000ccb97810 */ /* 0x040fe20007ffe0ff */
[----:B------:R-:W5:Y:S01]  /*1b50*/  LDSM.16.M88.4 R72, [R205+0x7100] ;  /* 0x00710000cd48783b */ /* 0x000f620000000200 */
[----:B------:R-:W-:-:S03]  /*1b60*/  IADD3 R184, R204, 0x5800, RZ ;  /* 0x00005800ccb87810 */ /* 0x000fc60007ffe0ff */
[----:B---3--:R-:W-:Y:S04]  /*1b70*/  LDSM.16.M88.4 R20, [R205+0x7900] ;  /* 0x00790000cd14783b */ /* 0x008fe80000000200 */
[----:B------:R-:W-:Y:S04]  /*1b80*/  LDSM.16.M88.4 R56, [R202+0xc100] ;  /* 0x00c10000ca38783b */ /* 0x000fe80000000200 */
[----:B--2---:R-:W-:Y:S04]  /*1b90*/  LDSM.16.M88.4 R12, [R204] ;  /* 0x00000000cc0c783b */ /* 0x004fe80000000200 */
[----:B------:R-:W2:Y:S04]  /*1ba0*/  LDSM.16.M88.4 R8, [R204+0x800] ;  /* 0x00080000cc08783b */ /* 0x000ea80000000200 */
[----:B------:R-:W3:Y:S04]  /*1bb0*/  LDSM.16.M88.4 R76, [R204+0x1000] ;  /* 0x00100000cc4c783b */ /* 0x000ee80000000200 */
[----:B------:R-:W-:Y:S04]  /*1bc0*/  LDSM.16.M88.4 R60, [R204+0x1800] ;  /* 0x00180000cc3c783b */ /* 0x000fe80000000200 */
[----:B------:R-:W-:Y:S01]  /*1bd0*/  @!PT LDS RZ, [RZ] ;  /* 0x00000000fffff984 */ /* 0x000fe20000000800 */
[----:B------:R-:W-:Y:S01]  /*1be0*/  @!PT LDS RZ, [RZ] ;  /* 0x00000000fffff984 */ /* 0x000fe20000000800 */
[----:B------:R-:W-:Y:S01]  /*1bf0*/  @!PT LDS RZ, [RZ] ;  /* 0x00000000fffff984 */ /* 0x000fe20000000800 */
[----:B------:R2:W-:Y:S01]  /*1c00*/  LDGSTS.E.BYPASS.LTC128B.128 [R207+0x100], [R46.64], !P6 ;  /* 0x001000002ecf7fae */ /* 0x0005e2000f101d50 */
[----:B------:R-:W-:-:S02]  /*1c10*/  ISETP.LT.OR P6, PT, R0, 0x1, !P4 ;  /* 0x000000010000780c */ /* 0x000fc400067c1670 */
[----:B------:R-:W-:Y:S01]  /*1c20*/  ISETP.LT.OR P4, PT, R0, 0x21, !P4 ;  /* 0x000000210000780c */ /* 0x000fe20006781670 */
[----:B------:R2:W-:Y:S01]  /*1c30*/  LDGSTS.E.BYPASS.LTC128B.128 [R207+0x2100], [R46.64+0x80], !P0 ;  /* 0x021000802ecf7fae */ /* 0x0005e2000c101d50 */
[----:B------:R-:W-:Y:S01]  /*1c40*/  LOP3.LUT P0, RZ, R24, 0x4, RZ, 0xc0, !PT ;  /* 0x0000000418ff7812 */ /* 0x000fe2000780c0ff */
[----:B------:R-:W-:Y:S01]  /*1c50*/  IMAD.MOV.U32 R24, RZ, RZ, 0x20 ;  /* 0x00000020ff187424 */ /* 0x000fe200078e00ff */
[C---:B-1----:R-:W-:Y:S07]  /*1c60*/  HMMA.16816.F32 R32, R16.reuse, R28, RZ ;  /* 0x0000001c1020723c */ /* 0x042fee00000018ff */
[----:B------:R2:W-:Y:S01]  /*1c70*/  LDGSTS.E.BYPASS.LTC128B.128 [R207+0x4100], [R46.64+0x100], !P6 ;  /* 0x041001002ecf7fae */ /* 0x0005e2000f101d50 */
[----:B------:R-:W-:Y:S01]  /*1c80*/  LOP3.LUT P6, RZ, R3, 0x4, RZ, 0xc0, !PT ;  /* 0x0000000403ff7812 */ /* 0x000fe200078cc0ff */
[----:B------:R-:W-:Y:S01]  /*1c90*/  HMMA.16816.F32 R28, R16, R30, RZ ;  /* 0x0000001e101c723c */ /* 0x000fe200000018ff */
[----:B------:R-:W-:-:S02]  /*1ca0*/  SEL R3, R24, 0xffffffe0, !P0 ;  /* 0xffffffe018037807 */ /* 0x000fc40004000000 */
[----:B------:R-:W-:Y:S02]  /*1cb0*/  ISETP.LT.OR P0, PT, R0, 0x21, P3 ;  /* 0x000000210000780c */ /* 0x000fe40001f01670 */
[----:B------:R-:W-:Y:S01]  /*1cc0*/  SEL R0, R44, 0xffffffc0, !P6 ;  /* 0xffffffc02c007807 */ /* 0x000fe20007000000 */
[C---:B------:R-:W-:Y:S02]  /*1cd0*/  IMAD R201, R3.reuse, 0x2, R206 ;  /* 0x0000000203c97824 */ /* 0x040fe400078e02ce */
[----:B----4-:R-:W-:Y:S01]  /*1ce0*/  HMMA.16816.F32 R40, R16, R36, RZ ;  /* 0x000000241028723c */ /* 0x010fe200000018ff */
[----:B------:R-:W-:Y:S02]  /*1cf0*/  IMAD R199, R3, 0x2, R202 ;  /* 0x0000000203c77824 */ /* 0x000fe400078e02ca */
[----:B------:R-:W-:Y:S02]  /*1d00*/  IMAD.IADD R200, R205, 0x1, R0 ;  /* 0x00000001cdc87824 */ /* 0x000fe400078e0200 */
[----:B------:R-:W-:-:S03]  /*1d10*/  IMAD.IADD R192, R0, 0x1, R204 ;  /* 0x0000000100c07824 */ /* 0x000fc600078e02cc */
[----:B------:R1:W-:Y:S01]  /*1d20*/  LDGSTS.E.BYPASS.LTC128B.128 [R207+0x1100], [R80.64], !P0 ;  /* 0x0110000050cf7fae */ /* 0x0003e2000c101d50 */
[----:B------:R-:W-:Y:S03]  /*1d30*/  HMMA.16816.F32 R36, R16, R38, RZ ;  /* 0x000000261024723c */ /* 0x000fe600000018ff */
[----:B------:R1:W-:Y:S01]  /*1d40*/  LDGSTS.E.BYPASS.LTC128B.128 [R207+0x3100], [R80.64+0x80], !P5 ;  /* 0x0310008050cf7fae */ /* 0x0003e2000e901d50 */
[----:B------:R-:W-:-:S03]  /*1d50*/  PLOP3.LUT P5, PT, PT, PT, UP0, 0x80, 0x0 ;  /* 0x000000000000781c */ /* 0x000fc60003faf008 */
[----:B------:R1:W-:Y:S01]  /*1d60*/  LDGSTS.E.BYPASS.LTC128B.128 [R207+0x5100], [R80.64+0x100], !P4 ;  /* 0x0510010050cf7fae */ /* 0x0003e2000e101d50 */
[C---:B-----5:R-:W-:Y:S01]  /*1d70*/  HMMA.16816.F32 R24, R16.reuse, R72, RZ ;  /* 0x000000481018723c */ /* 0x060fe200000018ff */
[----:B------:R-:W-:Y:S02]  /*1d80*/  PLOP3.LUT P4, PT, PT, PT, UP2, 0x80, 0x0 ;  /* 0x000000000000781c */ /* 0x000fe40003f8f028 */
[----:B------:R-:W-:Y:S04]  /*1d90*/  LDSM.16.M88.4 R64, [R201+0xc100] ;  /* 0x00c10000c940783b */ /* 0x000fe80000000200 */
[----:B------:R-:W4:Y:S01]  /*1da0*/  LDSM.16.M88.4 R48, [R200+0x6900] ;  /* 0x00690000c830783b */ /* 0x000f220000000200 */
[----:B------:R-:W-:Y:S03]  /*1db0*/  HMMA.16816.F32 R72, R16, R74, RZ ;  /* 0x0000004a1048723c */ /* 0x000fe600000018ff */
[----:B------:R-:W5:Y:S04]  /*1dc0*/  LDSM.16.M88.4 R52, [R200+0x6100] ;  /* 0x00610000c834783b */ /* 0x000f680000000200 */
[----:B--2---:R-:W2:Y:S01]  /*1dd0*/  LDSM.16.M88.4 R44, [R200+0x7100] ;  /* 0x00710000c82c783b */ /* 0x004ea20000000200 */
[C---:B------:R-:W-:Y:S03]  /*1de0*/  HMMA.16816.F32 R32, R56.reuse, R8, R32 ;  /* 0x000000083820723c */ /* 0x040fe60000001820 */
[----:B------:R-:W-:Y:S04]  /*1df0*/  LDSM.16.M88.4 R84, [R192+0x1000] ;  /* 0x00100000c054783b */ /* 0x000fe80000000200 */
[----:B------:R-:W0:Y:S01]  /*1e00*/  LDGDEPBAR ;  /* 0x00000000000079af */ /* 0x000e220000000000 */
[----:B------:R-:W-:Y:S03]  /*1e10*/  HMMA.16816.F32 R28, R56, R10, R28 ;  /* 0x0000000a381c723c */ /* 0x000fe6000000181c */
[----:B-1----:R-:W-:Y:S04]  /*1e20*/  LDSM.16.M88.4 R80, [R199+0xc100] ;  /* 0x00c10000c750783b */ /* 0x002fe80000000200 */
[----:B------:R-:W1:Y:S01]  /*1e30*/  LDSM.16.M88.4 R8, [R192+0x800] ;  /* 0x00080000c008783b */ /* 0x000e620000000200 */
[C---:B------:R-:W-:Y:S08]  /*1e40*/  HMMA.16816.F32 R68, R16.reuse, R20, RZ ;  /* 0x000000141044723c */ /* 0x040ff000000018ff */
[----:B------:R-:W-:Y:S01]  /*1e50*/  HMMA.16816.F32 R16, R16, R22, RZ ;  /* 0x000000161010723c */ /* 0x000fe200000018ff */
[----:B------:R-:W1:Y:S07]  /*1e60*/  LDSM.16.M88.4 R20, [R200+0x7900] ;  /* 0x00790000c814783b */ /* 0x000e6e0000000200 */
[C---:B------:R-:W-:Y:S08]  /*1e70*/  HMMA.16816.F32 R40, R56.reuse, R12, R40 ;  /* 0x0000000c3828723c */ /* 0x040ff00000001828 */
[C---:B------:R-:W-:Y:S01]  /*1e80*/  HMMA.16816.F32 R36, R56.reuse, R14, R36 ;  /* 0x0000000e3824723c */ /* 0x040fe20000001824 */
[----:B------:R-:W1:Y:S07]  /*1e90*/  LDSM.16.M88.4 R12, [R192] ;  /* 0x00000000c00c783b */ /* 0x000e6e0000000200 */
[C---:B---3--:R-:W-:Y:S08]  /*1ea0*/  HMMA.16816.F32 R24, R56.reuse, R76, R24 ;  /* 0x0000004c3818723c */ /* 0x048ff00000001818 */
[----:B------:R-:W-:Y:S01]  /*1eb0*/  HMMA.16816.F32 R72, R56, R78, R72 ;  /* 0x0000004e3848723c */ /* 0x000fe20000001848 */
[----:B------:R-:W-:Y:S07]  /*1ec0*/  LDSM.16.M88.4 R76, [R192+0x1800] ;  /* 0x00180000c04c783b */ /* 0x000fee0000000200 */
[C---:B----4-:R-:W-:Y:S08]  /*1ed0*/  HMMA.16816.F32 R32, R64.reuse, R48, R32 ;  /* 0x000000304020723c */ /* 0x050ff00000001820 */
[----:B------:R-:W-:Y:S01]  /*1ee0*/  HMMA.16816.F32 R28, R64, R50, R28 ;  /* 0x00000032401c723c */ /* 0x000fe2000000181c */
[----:B------:R-:W-:Y:S07]  /*1ef0*/  LDSM.16.M88.4 R48, [R205+0x9100] ;  /* 0x00910000cd30783b */ /* 0x000fee0000000200 */
[C---:B------:R-:W-:Y:S08]  /*1f00*/  HMMA.16816.F32 R68, R56.reuse, R60, R68 ;  /* 0x0000003c3844723c */ /* 0x040ff00000001844 */
[----:B------:R-:W-:Y:S01]  /*1f10*/  HMMA.16816.F32 R16, R56, R62, R16 ;  /* 0x0000003e3810723c */ /* 0x000fe20000001810 */
[----:B------:R-:W-:Y:S04]  /*1f20*/  LDSM.16.M88.4 R60, [R206+0x10100] ;  /* 0x01010000ce3c783b */ /* 0x000fe80000000200 */
[----:B------:R-:W-:Y:S03]  /*1f30*/  LDSM.16.M88.4 R56, [R205+0x8100] ;  /* 0x00810000cd38783b */ /* 0x000fe60000000200 */
[C---:B-----5:R-:W-:Y:S08]  /*1f40*/  HMMA.16816.F32 R40, R64.reuse, R52, R40 ;  /* 0x000000344028723c */ /* 0x060ff00000001828 */
[C---:B------:R-:W-:Y:S01]  /*1f50*/  HMMA.16816.F32 R36, R64.reuse, R54, R36 ;  /* 0x000000364024723c */ /* 0x040fe20000001824 */
[----:B------:R-:W3:Y:S07]  /*1f60*/  LDSM.16.M88.4 R52, [R205+0x8900] ;  /* 0x00890000cd34783b */ /* 0x000eee0000000200 */
[C---:B--2---:R-:W-:Y:S08]  /*1f70*/  HMMA.16816.F32 R24, R64.reuse, R44, R24 ;  /* 0x0000002c4018723c */ /* 0x044ff00000001818 */
[----:B------:R-:W-:Y:S01]  /*1f80*/  HMMA.16816.F32 R72, R64, R46, R72 ;  /* 0x0000002e4048723c */ /* 0x000fe20000001848 */
[----:B------:R-:W-:Y:S07]  /*1f90*/  LDSM.16.M88.4 R44, [R205+0x9900] ;  /* 0x00990000cd2c783b */ /* 0x000fee0000000200 */
[C---:B-1----:R-:W-:Y:S08]  /*1fa0*/  HMMA.16816.F32 R32, R80.reuse, R8, R32 ;  /* 0x000000085020723c */ /* 0x042ff00000001820 */
[----:B------:R-:W-:Y:S01]  /*1fb0*/  HMMA.16816.F32 R28, R80, R10, R28 ;  /* 0x0000000a501c723c */ /* 0x000fe2000000181c */
[----:B------:R-:W-:Y:S07]  /*1fc0*/  LDSM.16.M88.4 R8, [R204+0x3000] ;  /* 0x00300000cc08783b */ /* 0x000fee0000000200 */
[C---:B------:R-:W-:Y:S08]  /*1fd0*/  HMMA.16816.F32 R68, R64.reuse, R20, R68 ;  /* 0x000000144044723c */ /* 0x040ff00000001844 */
[----:B------:R-:W-:Y:S01]  /*1fe0*/  HMMA.16816.F32 R64, R64, R22, R16 ;  /* 0x000000164040723c */ /* 0x000fe20000001810 */
[----:B------:R-:W-:Y:S04]  /*1ff0*/  LDSM.16.M88.4 R20, [R202+0x10100] ;  /* 0x01010000ca14783b */ /* 0x000fe80000000200 */
[----:B------:R-:W-:Y:S03]  /*2000*/  LDSM.16.M88.4 R16, [R204+0x2000] ;  /* 0x00200000cc10783b */ /* 0x000fe60000000200 */
[C---:B------:R-:W-:Y:S08]  /*2010*/  HMMA.16816.F32 R40, R80.reuse, R12, R40 ;  /* 0x0000000c5028723c */ /* 0x040ff00000001828 */
[C---:B------:R-:W-:Y:S01]  /*2020*/  HMMA.16816.F32 R36, R80.reuse, R14, R36 ;  /* 0x0000000e5024723c */ /* 0x040fe20000001824 */
[----:B------:R-:W1:Y:S07]  /*2030*/  LDSM.16.M88.4 R12, [R204+0x2800] ;  /* 0x00280000cc0c783b */ /* 0x000e6e0000000200 */
[C---:B------:R-:W-:Y:S08]  /*2040*/  HMMA.16816.F32 R24, R80.reuse, R84, R24 ;  /* 0x000000545018723c */ /* 0x040ff00000001818 */
[----:B------:R-:W-:Y:S08]  /*2050*/  HMMA.16816.F32 R72, R80, R86, R72 ;  /* 0x000000565048723c */ /* 0x000ff00000001848 */
[C---:B---3--:R-:W-:Y:S08]  /*2060*/  HMMA.16816.F32 R32, R60.reuse, R52, R32 ;  /* 0x000000343c20723c */ /* 0x048ff00000001820 */
[----:B------:R-:W-:Y:S01]  /*2070*/  HMMA.16816.F32 R28, R60, R54, R28 ;  /* 0x000000363c1c723c */ /* 0x000fe2000000181c */
[----:B------:R-:W-:Y:S07]  /*2080*/  LDSM.16.M88.4 R52, [R201+0x10100] ;  /* 0x01010000c934783b */ /* 0x000fee0000000200 */
[C---:B------:R-:W-:Y:S08]  /*2090*/  HMMA.16816.F32 R68, R80.reuse, R76, R68 ;  /* 0x0000004c5044723c */ /* 0x040ff00000001844 */
[----:B------:R-:W-:Y:S01]  /*20a0*/  HMMA.16816.F32 R64, R80, R78, R64 ;  /* 0x0000004e5040723c */ /* 0x000fe20000001840 */
[----:B------:R-:W2:Y:S07]  /*20b0*/  LDSM.16.M88.4 R76, [R204+0x3800] ;  /* 0x00380000cc4c783b */ /* 0x000eae0000000200 */
[C---:B------:R-:W-:Y:S08]  /*20c0*/  HMMA.16816.F32 R40, R60.reuse, R56, R40 ;  /* 0x000000383c28723c */ /* 0x040ff00000001828 */
[C---:B------:R-:W-:Y:S08]  /*20d0*/  HMMA.16816.F32 R36, R60.reuse, R58, R36 ;  /* 0x0000003a3c24723c */ /* 0x040ff00000001824 */
[C---:B------:R-:W-:Y:S01]  /*20e0*/  HMMA.16816.F32 R56, R60.reuse, R48, R24 ;  /* 0x000000303c38723c */ /* 0x040fe20000001818 */
[----:B------:R-:W3:Y:S07]  /*20f0*/  LDSM.16.M88.4 R24, [R200+0x8100] ;  /* 0x00810000c818783b */ /* 0x000eee0000000200 */
[----:B------:R-:W-:Y:S01]  /*2100*/  HMMA.16816.F32 R72, R60, R50, R72 ;  /* 0x000000323c48723c */ /* 0x000fe20000001848 */
[----:B------:R-:W-:Y:S07]  /*2110*/  LDSM.16.M88.4 R48, [R199+0x10100] ;  /* 0x01010000c730783b */ /* 0x000fee0000000200 */
[C---:B-1----:R-:W-:Y:S08]  /*2120*/  HMMA.16816.F32 R32, R20.reuse, R12, R32 ;  /* 0x0000000c1420723c */ /* 0x042ff00000001820 */
[----:B------:R-:W-:Y:S01]  /*2130*/  HMMA.16816.F32 R28, R20, R14, R28 ;  /* 0x0000000e141c723c */ /* 0x000fe2000000181c */
[----:B------:R-:W1:Y:S07]  /*2140*/  LDSM.16.M88.4 R12, [R200+0x8900] ;  /* 0x00890000c80c783b */ /* 0x000e6e0000000200 */
[C---:B------:R-:W-:Y:S08]  /*2150*/  HMMA.16816.F32 R68, R60.reuse, R44, R68 ;  /* 0x0000002c3c44723c */ /* 0x040ff00000001844 */
[----:B------:R-:W-:Y:S01]  /*2160*/  HMMA.16816.F32 R64, R60, R46, R64 ;  /* 0x0000002e3c40723c */ /* 0x000fe20000001840 */
[----:B------:R-:W4:Y:S04]  /*2170*/  LDSM.16.M88.4 R44, [R200+0x9100] ;  /* 0x00910000c82c783b */ /* 0x000f280000000200 */
[----:B------:R-:W-:Y:S03]  /*2180*/  LDSM.16.M88.4 R60, [R192+0x2800] ;  /* 0x00280000c03c783b */ /* 0x000fe60000000200 */
[C---:B------:R-:W-:Y:S08]  /*2190*/  HMMA.16816.F32 R40, R20.reuse, R16, R40 ;  /* 0x000000101428723c */ /* 0x040ff00000001828 */
[C---:B------:R-:W-:Y:S01]  /*21a0*/  HMMA.16816.F32 R36, R20.reuse, R18, R36 ;  /* 0x000000121424723c */ /* 0x040fe20000001824 */
[----:B------:R-:W5:Y:S07]  /*21b0*/  LDSM.16.M88.4 R16, [R200+0x9900] ;  /* 0x00990000c810783b */ /* 0x000f6e0000000200 */
[C---:B------:R-:W-:Y:S08]  /*21c0*/  HMMA.16816.F32 R56, R20.reuse, R8, R56 ;  /* 0x000000081438723c */ /* 0x040ff00000001838 */
[C---:B------:R-:W-:Y:S01]  /*21d0*/  HMMA.16816.F32 R72, R20.reuse, R10, R72 ;  /* 0x0000000a1448723c */ /* 0x040fe20000001848 */
[----:B------:R-:W4:Y:S07]  /*21e0*/  LDSM.16.M88.4 R8, [R192+0x2000] ;  /* 0x00200000c008783b */ /* 0x000f2e0000000200 */
[C---:B--2---:R-:W-:Y:S08]  /*21f0*/  HMMA.16816.F32 R68, R20.reuse, R76, R68 ;  /* 0x0000004c1444723c */ /* 0x044ff00000001844 */
[----:B------:R-:W-:Y:S01]  /*2200*/  HMMA.16816.F32 R64, R20, R78, R64 ;  /* 0x0000004e1440723c */ /* 0x000fe20000001840 */
[----:B------:R-:W2:Y:S07]  /*2210*/  LDSM.16.M88.4 R20, [R192+0x3000] ;  /* 0x00300000c014783b */ /* 0x000eae0000000200 */
[C---:B---3--:R-:W-:Y:S08]  /*2220*/  HMMA.16816.F32 R40, R52.reuse, R24, R40 ;  /* 0x000000183428723c */ /* 0x048ff00000001828 */
[C---:B------:R-:W-:Y:S01]  /*2230*/  HMMA.16816.F32 R36, R52.reuse, R26, R36 ;  /* 0x0000001a3424723c */ /* 0x040fe20000001824 */
[----:B------:R-:W-:Y:S07]  /*2240*/  LDSM.16.M88.4 R24, [R206+0x14100] ;  /* 0x01410000ce18783b */ /* 0x000fee0000000200 */
[C---:B-1----:R-:W-:Y:S08]  /*2250*/  HMMA.16816.F32 R32, R52.reuse, R12, R32 ;  /* 0x0000000c3420723c */ /* 0x042ff00000001820 */
[C---:B------:R-:W-:Y:S01]  /*2260*/  HMMA.16816.F32 R28, R52.reuse, R14, R28 ;  /* 0x0000000e341c723c */ /* 0x040fe2000000181c */
[----:B------:R-:W1:Y:S07]  /*2270*/  LDSM.16.M88.4 R12, [R192+0x3800] ;  /* 0x00380000c00c783b */ /* 0x000e6e0000000200 */
[C---:B----4-:R-:W-:Y:S08]  /*2280*/  HMMA.16816.F32 R56, R52.reuse, R44, R56 ;  /* 0x0000002c3438723c */ /* 0x050ff00000001838 */
[C---:B------:R-:W-:Y:S01]  /*2290*/  HMMA.16816.F32 R72, R52.reuse, R46, R72 ;  /* 0x0000002e3448723c */ /* 0x040fe20000001848 */
[----:B------:R-:W-:Y:S07]  /*22a0*/  LDSM.16.M88.4 R44, [R205+0xb100] ;  /* 0x00b10000cd2c783b */ /* 0x000fee0000000200 */
[C---:B-----5:R-:W-:Y:S08]  /*22b0*/  HMMA.16816.F32 R68, R52.reuse, R16, R68 ;  /* 0x000000103444723c */ /* 0x060ff00000001844 */
[----:B------:R-:W-:Y:S01]  /*22c0*/  HMMA.16816.F32 R64, R52, R18, R64 ;  /* 0x000000123440723c */ /* 0x000fe20000001840 */
[----:B------:R-:W3:Y:S04]  /*22d0*/  LDSM.16.M88.4 R16, [R205+0xa100] ;  /* 0x00a10000cd10783b */ /* 0x000ee80000000200 */
[----:B------:R-:W-:Y:S03]  /*22e0*/  LDSM.16.M88.4 R52, [R202+0x14100] ;  /* 0x01410000ca34783b */ /* 0x000fe60000000200 */
[C---:B------:R-:W-:Y:S08]  /*22f0*/  HMMA.16816.F32 R40, R48.reuse, R8, R40 ;  /* 0x000000083028723c */ /* 0x040ff00000001828 */
[C---:B------:R-:W-:Y:S01]  /*2300*/  HMMA.16816.F32 R36, R48.reuse, R10, R36 ;  /* 0x0000000a3024723c */ /* 0x040fe20000001824 */
[----:B------:R-:W4:Y:S07]  /*2310*/  LDSM.16.M88.4 R8, [R205+0xa900] ;  /* 0x00a90000cd08783b */ /* 0x000f2e0000000200 */
[C---:B------:R-:W-:Y:S08]  /*2320*/  HMMA.16816.F32 R32, R48.reuse, R60, R32 ;  /* 0x0000003c3020723c */ /* 0x040ff00000001820 */
[C---:B------:R-:W-:Y:S01]  /*2330*/  HMMA.16816.F32 R28, R48.reuse, R62, R28 ;  /* 0x0000003e301c723c */ /* 0x040fe2000000181c */
[----:B------:R-:W-:Y:S07]  /*2340*/  LDSM.16.M88.4 R60, [R204+0x5000] ;  /* 0x00500000cc3c783b */ /* 0x000fee0000000200 */
[C---:B--2---:R-:W-:Y:S08]  /*2350*/  HMMA.16816.F32 R56, R48.reuse, R20, R56 ;  /* 0x000000143038723c */ /* 0x044ff00000001838 */
[C---:B------:R-:W-:Y:S01]  /*2360*/  HMMA.16816.F32 R72, R48.reuse, R22, R72 ;  /* 0x000000163048723c */ /* 0x040fe20000001848 */
[----:B------:R-:W2:Y:S07]  /*2370*/  LDSM.16.M88.4 R20, [R204+0x4000] ;  /* 0x00400000cc14783b */ /* 0x000eae0000000200 */
[C---:B-1----:R-:W-:Y:S08]  /*2380*/  HMMA.16816.F32 R68, R48.reuse, R12, R68 ;  /* 0x0000000c3044723c */ /* 0x042ff00000001844 */
[----:B------:R-:W-:Y:S01]  /*2390*/  HMMA.16816.F32 R64, R48, R14, R64 ;  /* 0x0000000e3040723c */ /* 0x000fe20000001840 */
[----:B------:R-:W1:Y:S04]  /*23a0*/  LDSM.16.M88.4 R12, [R205+0xb900] ;  /* 0x00b90000cd0c783b */ /* 0x000e680000000200 */
[----:B------:R-:W5:Y:S03]  /*23b0*/  LDSM.16.M88.4 R48, [R204+0x4800] ;  /* 0x00480000cc30783b */ /* 0x000f660000000200 */
[C---:B---3--:R-:W-:Y:S08]  /*23c0*/  HMMA.16816.F32 R40, R24.reuse, R16, R40 ;  /* 0x000000101828723c */ /* 0x048ff00000001828 */
[C---:B------:R-:W-:Y:S01]  /*23d0*/  HMMA.16816.F32 R36, R24.reuse, R18, R36 ;  /* 0x000000121824723c */ /* 0x040fe20000001824 */
[----:B------:R-:W-:Y:S07]  /*23e0*/  LDSM.16.M88.4 R16, [R201+0x14100] ;  /* 0x01410000c910783b */ /* 0x000fee0000000200 */
[C---:B----4-:R-:W-:Y:S08]  /*23f0*/  HMMA.16816.F32 R32, R24.reuse, R8, R32 ;  /* 0x000000081820723c */ /* 0x050ff00000001820 */
[C---:B------:R-:W-:Y:S01]  /*2400*/  HMMA.16816.F32 R28, R24.reuse, R10, R28 ;  /* 0x0000000a181c723c */ /* 0x040fe2000000181c */
[----:B------:R-:W3:Y:S07]  /*2410*/  LDSM.16.M88.4 R8, [R200+0xa100] ;  /* 0x00a10000c808783b */ /* 0x000eee0000000200 */
[----:B------:R-:W-:Y:S08]  /*2420*/  HMMA.16816.F32 R56, R24, R44, R56 ;  /* 0x0000002c1838723c */ /* 0x000ff00000001838 */
[----:B--2---:R-:W-:Y:S08]  /*2430*/  HMMA.16816.F32 R40, R52, R20, R40 ;  /* 0x000000143428723c */ /* 0x004ff00000001828 */
[C---:B------:R-:W-:Y:S01]  /*2440*/  HMMA.16816.F32 R72, R24.reuse, R46, R72 ;  /* 0x0000002e1848723c */ /* 0x040fe20000001848 */
[----:B------:R-:W-:Y:S07]  /*2450*/  LDSM.16.M88.4 R44, [R204+0x5800] ;  /* 0x00580000cc2c783b */ /* 0x000fee0000000200 */
[C---:B-1----:R-:W-:Y:S08]  /*2460*/  HMMA.16816.F32 R68, R24.reuse, R12, R68 ;  /* 0x0000000c1844723c */ /* 0x042ff00000001844 */
[----:B------:R-:W-:Y:S01]  /*2470*/  HMMA.16816.F32 R64, R24, R14, R64 ;  /* 0x0000000e1840723c */ /* 0x000fe20000001840 */
[----:B------:R-:W1:Y:S04]  /*2480*/  LDSM.16.M88.4 R24, [R200+0xa900] ;  /* 0x00a90000c818783b */ /* 0x000e680000000200 */
[----:B------:R-:W-:Y:S03]  /*2490*/  LDSM.16.M88.4 R12, [R199+0x14100] ;  /* 0x01410000c70c783b */ /* 0x000fe60000000200 */
[C---:B------:R-:W-:Y:S01]  /*24a0*/  HMMA.16816.F32 R36, R52.reuse, R22, R36 ;  /* 0x000000163424723c */ /* 0x040fe20000001824 */
[----:B------:R-:W-:Y:S07]  /*24b0*/  LDSM.16.M88.4 R20, [R192+0x4000] ;  /* 0x00400000c014783b */ /* 0x000fee0000000200 */
[----:B-----5:R-:W-:Y:S08]  /*24c0*/  HMMA.16816.F32 R32, R52, R48, R32 ;  /* 0x000000303420723c */ /* 0x020ff00000001820 */
[C---:B---3--:R-:W-:Y:S08]  /*24d0*/  HMMA.16816.F32 R40, R16.reuse, R8, R40 ;  /* 0x000000081028723c */ /* 0x048ff00000001828 */
[----:B------:R-:W-:Y:S01]  /*24e0*/  HMMA.16816.F32 R36, R16, R10, R36 ;  /* 0x0000000a1024723c */ /* 0x000fe20000001824 */
[----:B------:R-:W2:Y:S07]  /*24f0*/  LDSM.16.M88.4 R8, [R192+0x4800] ;  /* 0x00480000c008783b */ /* 0x000eae0000000200 */
[----:B------:R-:W-:Y:S01]  /*2500*/  HMMA.16816.F32 R28, R52, R50, R28 ;  /* 0x00000032341c723c */ /* 0x000fe2000000181c */
[----:B------:R-:W3:Y:S07]  /*2510*/  LDSM.16.M88.4 R48, [R200+0xb100] ;  /* 0x00b10000c830783b */ /* 0x000eee0000000200 */
[----:B-1----:R-:W-:Y:S07]  /*2520*/  HMMA.16816.F32 R32, R16, R24, R32 ;  /* 0x000000181020723c */ /* 0x002fee0000001820 */
[----:B------:R-:W-:Y:S01]  /*2530*/  LEA.HI R25, R91, R88, RZ, 0x2 ;  /* 0x000000585b197211 */ /* 0x000fe200078f10ff */
[----:B------:R-:W-:Y:S03]  /*2540*/  HMMA.16816.F32 R56, R52, R60, R56 ;  /* 0x0000003c3438723c */ /* 0x000fe60000001838 */
[----:B------:R-:W-:-:S05]  /*2550*/  LOP3.LUT R25, R25, 0xfffffffc, RZ, 0xc0, !PT ;  /* 0xfffffffc19197812 */ /* 0x000fca00078ec0ff */
[----:B------:R-:W-:Y:S01]  /*2560*/  HMMA.16816.F32 R72, R52, R62, R72 ;  /* 0x0000003e3448723c */ /* 0x000fe20000001848 */
[----:B------:R-:W1:Y:S07]  /*2570*/  LDSM.16.M88.4 R60, [R200+0xb900] ;  /* 0x00b90000c83c783b */ /* 0x000e6e0000000200 */
[----:B------:R-:W-:Y:S07]  /*2580*/  HMMA.16816.F32 R28, R16, R26, R28 ;  /* 0x0000001a101c723c */ /* 0x000fee000000181c */
[----:B------:R-:W-:Y:S01]  /*2590*/  SHF.R.S32.HI R26, RZ, 0x1f, R7 ;  /* 0x0000001fff1a7819 */ /* 0x000fe20000011407 */
[----:B--2---:R-:W-:Y:S03]  /*25a0*/  HMMA.16816.F32 R32, R12, R8, R32 ;  /* 0x000000080c20723c */ /* 0x004fe60000001820 */
[----:B------:R-:W-:-:S05]  /*25b0*/  LEA.HI R26, R26, R7, RZ, 0x3 ;  /* 0x000000071a1a7211 */ /* 0x000fca00078f18ff */
[C---:B------:R-:W-:Y:S08]  /*25c0*/  HMMA.16816.F32 R68, R52.reuse, R44, R68 ;  /* 0x0000002c3444723c */ /* 0x040ff00000001844 */
[----:B------:R-:W-:Y:S01]  /*25d0*/  HMMA.16816.F32 R64, R52, R46, R64 ;  /* 0x0000002e3440723c */ /* 0x000fe20000001840 */
[----:B------:R-:W2:Y:S07]  /*25e0*/  LDSM.16.M88.4 R44, [R192+0x5000] ;  /* 0x00500000c02c783b */ /* 0x000eae0000000200 */
[----:B------:R-:W-:Y:S01]  /*25f0*/  HMMA.16816.F32 R36, R12, R22, R36 ;  /* 0x000000160c24723c */ /* 0x000fe20000001824 */
[----:B------:R-:W-:Y:S01]  /*2600*/  FMUL.FTZ R24, R32, c[0x0][0x320] ;  /* 0x0000c80020187a20 */ /* 0x000fe20000410000 */
[----:B------:R-:W-:Y:S01]  /*2610*/  LOP3.LUT R32, R26, 0xffffff8, RZ, 0xc0, !PT ;  /* 0x0ffffff81a207812 */ /* 0x000fe200078ec0ff */
[----:B------:R-:W-:-:S02]  /*2620*/  IMAD.IADD R26, R88, 0x1, -R89 ;  /* 0x00000001581a7824 */ /* 0x000fc400078e0a59 */
[----:B------:R-:W-:Y:S02]  /*2630*/  IMAD.IADD R88, R88, 0x1, -R25 ;  /* 0x0000000158587824 */ /* 0x000fe400078e0a19 */
[----:B------:R-:W-:Y:S01]  /*2640*/  FMUL.FTZ R25, R33, c[0x0][0x320] ;  /* 0x0000c80021197a20 */ /* 0x000fe20000410000 */
[----:B------:R-:W-:Y:S01]  /*2650*/  HMMA.16816.F32 R40, R12, R20, R40 ;  /* 0x000000140c28723c */ /* 0x000fe20000001828 */
[----:B------:R-:W-:Y:S01]  /*2660*/  SHF.R.S32.HI R27, RZ, 0x1f, R26 ;  /* 0x0000001fff1b7819 */ /* 0x000fe2000001141a */
[----:B------:R-:W-:Y:S01]  /*2670*/  IMAD.IADD R32, R7, 0x1, -R32 ;  /* 0x0000000107207824 */ /* 0x000fe200078e0a20 */
[----:B------:R-:W4:Y:S02]  /*2680*/  MUFU.TANH R24, R24 ;  /* 0x0000001800187308 */ /* 0x000f240000002400 */
[----:B------:R-:W-:-:S03]  /*2690*/  LEA.HI R27, R27, R26, RZ, 0x2 ;  /* 0x0000001a1b1b7211 */ /* 0x000fc600078f10ff */
[----:B------:R-:W-:Y:S01]  /*26a0*/  HMMA.16816.F32 R28, R12, R10, R28 ;  /* 0x0000000a0c1c723c */ /* 0x000fe2000000181c */
[----:B------:R-:W5:Y:S01]  /*26b0*/  LDSM.16.M88.4 R8, [R192+0x5800] ;  /* 0x00580000c008783b */ /* 0x000f620000000200 */
[----:B------:R-:W-:Y:S01]  /*26c0*/  LEA.HI.SX32 R33, R27, UR15, 0x1e ;  /* 0x0000000f1b217c11 */ /* 0x000fe2000f8ff2ff */
[----:B------:R-:W-:-:S04]  /*26d0*/  DEPBAR.LE SB0, 0x0 ;  /* 0x000080000000791a */ /* 0x000fc80000000000 */
[----:B------:R-:W-:Y:S01]  /*26e0*/  IMAD R33, R32, 0x10, R33 ;  /* 0x0000001020217824 */ /* 0x000fe200078e0221 */
[----:B---3--:R-:W-:Y:S01]  /*26f0*/  HMMA.16816.F32 R56, R16, R48, R56 ;  /* 0x000000301038723c */ /* 0x008fe20000001838 */
[----:B------:R-:W-:Y:S01]  /*2700*/  FMUL.FTZ R22, R36, c[0x0][0x320] ;  /* 0x0000c80024167a20 */ /* 0x000fe20000410000 */
[----:B------:R-:W-:Y:S01]  /*2710*/  LOP3.LUT R213, R27, 0x7ffffffc, RZ, 0xc0, !PT ;  /* 0x7ffffffc1bd57812 */ /* 0x000fe200078ec0ff */
[----:B------:R-:W-:Y:S01]  /*2720*/  FMUL.FTZ R23, R37, c[0x0][0x320] ;  /* 0x0000c80025177a20 */ /* 0x000fe20000410000 */
[----:B------:R-:W3:Y:S01]  /*2730*/  MUFU.TANH R25, R25 ;  /* 0x0000001900197308 */ /* 0x000ee20000002400 */
[----:B------:R-:W-:-:S03]  /*2740*/  @P5 IMAD.WIDE.U32 R36, R5, UR5, R216 ;  /* 0x0000000505245c25 */ /* 0x000fc6000f8e00d8 */
[C---:B------:R-:W-:Y:S01]  /*2750*/  HMMA.16816.F32 R72, R16.reuse, R50, R72 ;  /* 0x000000321048723c */ /* 0x040fe20000001848 */
[----:B------:R-:W-:Y:S01]  /*2760*/  FMUL.FTZ R21, R41, c[0x0][0x320] ;  /* 0x0000c80029157a20 */ /* 0x000fe20000410000 */
[----:B------:R-:W-:Y:S01]  /*2770*/  LEA.HI R41, R88, R88, RZ, 0x1 ;  /* 0x0000005858297211 */ /* 0x000fe200078f08ff */
[----:B------:R-:W-:Y:S01]  /*2780*/  IMAD.IADD R213, R26, 0x1, -R213 ;  /* 0x000000011ad57824 */ /* 0x000fe200078e0ad5 */
[----:B------:R-:W2:Y:S01]  /*2790*/  MUFU.TANH R22, R22 ;  /* 0x0000001600167308 */ /* 0x000ea20000002400 */
[----:B------:R-:W-:Y:S01]  /*27a0*/  FMUL.FTZ R0, R40, c[0x0][0x320] ;  /* 0x0000c80028007a20 */ /* 0x000fe20000410000 */
[----:B------:R-:W-:Y:S01]  /*27b0*/  LOP3.LUT R41, R41, 0x1ffffffe, RZ, 0xc0, !PT ;  /* 0x1ffffffe29297812 */ /* 0x000fe200078ec0ff */
[----:B------:R-:W-:Y:S01]  /*27c0*/  IMAD.SHL.U32 R213, R213, 0x2, RZ ;  /* 0x00000002d5d57824 */ /* 0x000fe200078e00ff */
[----:B-1----:R-:W-:Y:S01]  /*27d0*/  HMMA.16816.F32 R68, R16, R60, R68 ;  /* 0x0000003c1044723c */ /* 0x002fe20000001844 */
[----:B------:R-:W-:Y:S02]  /*27e0*/  FMUL.FTZ R5, R29, c[0x0][0x320] ;  /* 0x0000c8001d057a20 */ /* 0x000fe40000410000 */
[----:B------:R-:W-:Y:S01]  /*27f0*/  IMAD.IADD R212, R88, 0x1, -R41 ;  /* 0x0000000158d47824 */ /* 0x000fe200078e0a29 */
[----:B------:R-:W1:Y:S01]  /*2800*/  MUFU.TANH R0, R0 ;  /* 0x0000000000007308 */ /* 0x000e620000002400 */
[----:B------:R-:W-:-:S02]  /*2810*/  IMAD.U32 R29, RZ, RZ, UR12 ;  /* 0x0000000cff1d7e24 */ /* 0x000fc4000f8e00ff */
[----:B------:R-:W-:Y:S01]  /*2820*/  IMAD R212, R212, 0x8, R33 ;  /* 0x00000008d4d47824 */ /* 0x000fe200078e0221 */
[----:B------:R-:W-:Y:S01]  /*2830*/  HMMA.16816.F32 R64, R16, R62, R64 ;  /* 0x0000003e1040723c */ /* 0x000fe20000001840 */
[----:B------:R-:W-:Y:S02]  /*2840*/  FMUL.FTZ R7, R28, c[0x0][0x320] ;  /* 0x0000c8001c077a20 */ /* 0x000fe40000410000 */
[----:B------:R-:W-:Y:S01]  /*2850*/  FMUL.FTZ R20, R42, c[0x0][0x320] ;  /* 0x0000c8002a147a20 */ /* 0x000fe20000410000 */
[----:B------:R-:W1:Y:S03]  /*2860*/  MUFU.TANH R21, R21 ;  /* 0x0000001500157308 */ /* 0x000e660000002400 */
[----:B------:R-:W-:Y:S01]  /*2870*/  @P5 IADD3 R17, R37, UR4, RZ ;  /* 0x0000000425115c10 */ /* 0x000fe2000fffe0ff */
[C---:B--2---:R-:W-:Y:S01]  /*2880*/  HMMA.16816.F32 R56, R12.reuse, R44, R56 ;  /* 0x0000002c0c38723c */ /* 0x044fe20000001838 */
[----:B------:R-:W-:Y:S01]  /*2890*/  @P5 LEA R16, P0, R36, c[0x0][0x1c8], 0x1 ;  /* 0x0000720024105a11 */ /* 0x000fe200078008ff */
[----:B------:R-:W-:Y:S01]  /*28a0*/  @P4 IMAD.HI.U32 R19, R212, c[0x0][0x2c8], RZ ;  /* 0x0000b200d4134a27 */ /* 0x000fe200078e00ff */
[----:B------:R-:W-:Y:S01]  /*28b0*/  ULDC UR4, c[0x0][0x1d0] ;  /* 0x0000740000047ab9 */ /* 0x000fe20000000800 */
[----:B------:R-:W2:Y:S01]  /*28c0*/  MUFU.TANH R20, R20 ;  /* 0x0000001400147308 */ /* 0x000ea20000002400 */
[----:B------:R-:W-:Y:S01]  /*28d0*/  @P5 LEA.HI.X R17, R36, c[0x0][0x1cc], R17, 0x1, P0 ;  /* 0x0000730024115a11 */ /* 0x000fe200000f0c11 */
[----:B------:R-:W-:Y:S01]  /*28e0*/  BAR.SYNC.DEFER_BLOCKING 0x0 ;  /* 0x0000000000007b1d */ /* 0x000fe20000010000 */
[----:B------:R-:W-:Y:S01]  /*28f0*/  PLOP3.LUT P0, PT, PT, PT, UP2, 0x80, 0x0 ;  /* 0x000000000000781c */ /* 0x000fe20003f0f028 */
[----:B------:R-:W-:Y:S01]  /*2900*/  HMMA.16816.F32 R72, R12, R46, R72 ;  /* 0x0000002e0c48723c */ /* 0x000fe20000001848 */
[----:B------:R-:W-:Y:S01]  /*2910*/  IMAD.U32 R18, RZ, RZ, UR12 ;  /* 0x0000000cff127e24 */ /* 0x000fe2000f8e00ff */
[----:B------:R-:W-:Y:S01]  /*2920*/  @P5 LEA R28, P4, R29, R16, 0x1 ;  /* 0x000000101d1c5211 */ /* 0x000fe200078808ff */
[----:B------:R-:W-:Y:S01]  /*2930*/  UIADD3 UR4, -UR14, UR4, UR6 ;  /* 0x000000040e047290 */ /* 0x000fe2000fffe106 */
[----:B------:R-:W1:Y:S02]  /*2940*/  MUFU.TANH R23, R23 ;  /* 0x0000001700177308 */ /* 0x000e640000002400 */
[----:B------:R-:W-:-:S02]  /*2950*/  ULDC UR14, c[0x0][0x324] ;  /* 0x0000c900000e7ab9 */ /* 0x000fc40000000800 */
[----:B-----5:R-:W-:Y:S01]  /*2960*/  HMMA.16816.F32 R68, R12, R8, R68 ;  /* 0x000000080c44723c */ /* 0x020fe20000001844 */
[----:B------:R-:W-:-:S03]  /*2970*/  ULOP3.LUT UR14, URZ, UR14, URZ, 0x33, !UPT ;  /* 0x0000000e3f0e7292 */ /* 0x000fc6000f8e333f */
[----:B------:R-:W1:Y:S03]  /*2980*/  MUFU.TANH R7, R7 ;  /* 0x0000000700077308 */ /* 0x000e660000002400 */
[----:B------:R-:W-:Y:S01]  /*2990*/  IMAD.U32 R9, RZ, RZ, UR11 ;  /* 0x0000000bff097e24 */ /* 0x000fe2000f8e00ff */
[----:B------:R-:W-:Y:S01]  /*29a0*/  HMMA.16816.F32 R64, R12, R10, R64 ;  /* 0x0000000a0c40723c */ /* 0x000fe20000001840 */
[----:B------:R-:W-:Y:S01]  /*29b0*/  IMAD.MOV.U32 R8, RZ, RZ, R212 ;  /* 0x000000ffff087224 */ /* 0x000fe200078e00d4 */
[----:B------:R-:W-:Y:S01]  /*29c0*/  @P0 SHF.R.U32.HI R8, RZ, c[0x0][0x2cc], R19 ;  /* 0x0000b300ff080a19 */ /* 0x000fe20000011613 */
[----:B------:R-:W-:Y:S01]  /*29d0*/  FMUL.FTZ R56, R56, c[0x0][0x320] ;  /* 0x0000c80038387a20 */ /* 0x000fe20000410000 */
[----:B------:R-:W-:Y:S01]  /*29e0*/  @P5 LEA.HI.X R29, R18, R17, R9, 0x1, P4 ;  /* 0x00000011121d5211 */ /* 0x000fe200020f0c09 */
[----:B------:R-:W-:Y:S01]  /*29f0*/  FMUL.FTZ R57, R57, c[0x0][0x320] ;  /* 0x0000c80039397a20 */ /* 0x000fe20000410000 */
[----:B------:R-:W-:Y:S01]  /*2a00*/  @!PT LDS RZ, [RZ] ;  /* 0x00000000fffff984 */ /* 0x000fe20000000800 */
[----:B------:R-:W-:Y:S01]  /*2a10*/  @!PT LDS RZ, [RZ] ;  /* 0x00000000fffff984 */ /* 0x000fe20000000800 */
[----:B------:R-:W-:Y:S01]  /*2a20*/  @!PT LDS RZ, [RZ] ;  /* 0x00000000fffff984 */ /* 0x000fe20000000800 */
[----:B------:R5:W-:Y:S01]  /*2a30*/  @P5 LDGSTS.E.BYPASS.LTC128B.128 [R207+0x6100], [R16.64], !P3 ;  /* 0x0610000010cf5fae */ /* 0x000be2000d901d50 */
[----:B------:R-:W-:Y:S01]  /*2a40*/  IMAD.U32 R10, RZ, RZ, UR4 ;  /* 0x00000004ff0a7e24 */ /* 0x000fe2000f8e00ff */
[----:B------:R-:W-:Y:S01]  /*2a50*/  PLOP3.LUT P0, PT, PT, PT, UP1, 0x40, 0x0 ;  /* 0x000000000000781c */ /* 0x000fe20003f0e818 */
[----:B------:R-:W-:Y:S01]  /*2a60*/  FMUL.FTZ R72, R72, c[0x0][0x320] ;  /* 0x0000c80048487a20 */ /* 0x000fe20000410000 */
[----:B------:R-:W1:Y:S01]  /*2a70*/  SHFL.IDX PT, R9, R8, RZ, 0x1c1f ;  /* 0x001c1fff08097589 */ /* 0x000e6200000e0000 */
[----:B------:R-:W-:Y:S01]  /*2a80*/  FMUL.FTZ R73, R73, c[0x0][0x320] ;  /* 0x0000c80049497a20 */ /* 0x000fe20000410000 */
[----:B------:R-:W1:Y:S02]  /*2a90*/  MUFU.TANH R5, R5 ;  /* 0x0000000500057308 */ /* 0x000e640000002400 */
[----:B------:R5:W-:Y:S02]  /*2aa0*/  @P5 LDGSTS.E.BYPASS.LTC128B.128 [R207+0x8100], [R16.64+0x80], !P2 ;  /* 0x0810008010cf5fae */ /* 0x000be4000d101d50 */
[----:B------:R-:W-:-:S02]  /*2ab0*/  FMUL.FTZ R68, R68, c[0x0][0x320] ;  /* 0x0000c80044447a20 */ /* 0x000fc40000410000 */
[----:B------:R-:W-:Y:S01]  /*2ac0*/  FMUL.FTZ R69, R69, c[0x0][0x320] ;  /* 0x0000c80045457a20 */ /* 0x000fe20000410000 */
[----:B------:R5:W-:Y:S01]  /*2ad0*/  @P5 LDGSTS.E.BYPASS.LTC128B.128 [R207+0xa100], [R16.64+0x100], !P1 ;  /* 0x0a10010010cf5fae */ /* 0x000be2000c901d50 */
[----:B------:R1:W1:Y:S03]  /*2ae0*/  MUFU.TANH R155, R56 ;  /* 0x00000038009b7308 */ /* 0x0002660000002400 */
[----:B------:R1:W-:Y:S01]  /*2af0*/  @P5 LDGSTS.E.BYPASS.LTC128B.128 [R207+0x7100], [R28.64], !P3 ;  /* 0x071000001ccf5fae */ /* 0x0003e2000d901d50 */
[----:B------:R-:W-:Y:S02]  /*2b00*/  FMUL.FTZ R64, R64, c[0x0][0x320] ;  /* 0x0000c80040407a20 */ /* 0x000fe40000410000 */
[----:B------:R-:W-:Y:S01]  /*2b10*/  FMUL.FTZ R65, R65, c[0x0][0x320] ;  /* 0x0000c80041417a20 */ /* 0x000fe20000410000 */
[----:B------:R1:W-:Y:S01]  /*2b20*/  @P5 LDGSTS.E.BYPASS.LTC128B.128 [R207+0x9100], [R28.64+0x80], !P2 ;  /* 0x091000801ccf5fae */ /* 0x0003e2000d101d50 */
[----:B------:R1:W1:Y:S03]  /*2b30*/  MUFU.TANH R161, R72 ;  /* 0x0000004800a17308 */ /* 0x0002660000002400 */
[----:B------:R2:W-:Y:S04]  /*2b40*/  @P5 LDGSTS.E.BYPASS.LTC128B.128 [R207+0xb100], [R28.64+0x100], !P1 ;  /* 0x0b1001001ccf5fae */ /* 0x0005e8000c901d50 */
[----:B------:R-:W0:Y:S01]  /*2b50*/  LDGDEPBAR ;  /* 0x00000000000079af */ /* 0x000e220000000000 */
[----:B------:R1:W1:Y:S08]  /*2b60*/  MUFU.TANH R157, R73 ;  /* 0x00000049009d7308 */ /* 0x0002700000002400 */
[----:B------:R2:W2:Y:S01]  /*2b70*/  MUFU.TANH R163, R57 ;  /* 0x0000003900a37308 */ /* 0x0004a20000002400 */
[----:B-----5:R-:W-:-:S02]  /*2b80*/  IADD3 R16, R10, -c[0x0][0x168], -R213 ;  /* 0x80005a000a107a10 */ /* 0x020fc40007ffe8d5 */
[----:B------:R-:W-:Y:S02]  /*2b90*/  IADD3 R10, -R213, c[0x0][0x1d0], -R6 ;  /* 0x00007400d50a7a10 */ /* 0x000fe40007ffe906 */
[----:B------:R-:W-:-:S03]  /*2ba0*/  IADD3 R17, R16, c[0x0][0x328], RZ ;  /* 0x0000ca0010117a10 */ /* 0x000fc60007ffe0ff */
[----:B------:R2:W2:Y:S01]  /*2bb0*/  MUFU.TANH R167, R68 ;  /* 0x0000004400a77308 */ /* 0x0004a20000002400 */
[----:B------:R-:W-:Y:S01]  /*2bc0*/  IADD3 R16, R16, UR14, RZ ;  /* 0x0000000e10107c10 */ /* 0x000fe2000fffe0ff */
[----:B-1----:R-:W-:-:S04]  /*2bd0*/  IMAD.IADD R19, R17, 0x1, R9 ;  /* 0x0000000111137824 */ /* 0x002fc800078e0209 */
[----:B------:R-:W-:Y:S02]  /*2be0*/  IMAD.IADD R18, R16, 0x1, R9 ;  /* 0x0000000110127824 */ /* 0x000fe400078e0209 */
[----:B------:R1:W1:Y:S01]  /*2bf0*/  MUFU.TANH R165, R69 ;  /* 0x0000004500a57308 */ /* 0x0002620000002400 */
[----:B------:R-:W-:-:S07]  /*2c00*/  IMNMX R19, R19, R10, PT ;  /* 0x0000000a13137217 */ /* 0x000fce0003800200 */
[----:B------:R1:W1:Y:S08]  /*2c10*/  MUFU.TANH R143, R64 ;  /* 0x00000040008f7308 */ /* 0x0002700000002400 */
[----:B------:R1:W1:Y:S01]  /*2c20*/  MUFU.TANH R141, R65 ;  /* 0x00000041008d7308 */ /* 0x0002620000002400 */
[----:B------:R-:W-:Y:S05]  /*2c30*/  @P0 BRA `(.L_x_155) ;  /* 0x0000018000000947 */ /* 0x000fea0003800000 */
[----:B--234-:R-:W-:Y:S01]  /*2c40*/  IADD3 R9, R9, c[0x0][0x1d0], RZ ;  /* 0x0000740009097a10 */ /* 0x01cfe20007ffe0ff */
[----:B------:R-:W-:Y:S03]  /*2c50*/  BSSY B0, `(.L_x_156) ;  /* 0x0000011000007945 */ /* 0x000fe60003800000 */
[----:B------:R-:W-:-:S04]  /*2c60*/  IADD3 R11, R9, -c[0x0][0x168], RZ ;  /* 0x80005a00090b7a10 */ /* 0x000fc80007ffe0ff */
[----:B------:R-:W-:-:S13]  /*2c70*/  ISETP.GT.AND P0, PT, R11, -0x1, PT ;  /* 0xffffffff0b00780c */ /* 0x000fda0003f04270 */
[----:B------:R-:W-:Y:S05]  /*2c80*/  @P0 BRA `(.L_x_157) ;  /* 0x0000008000000947 */ /* 0x000fea0003800000 */
[----:B------:R-:W-:Y:S01]  /*2c90*/  ULDC UR4, c[0x0][0x32c] ;  /* 0x0000cb0000047ab9 */ /* 0x000fe20000000800 */
[----:B------:R-:W-:Y:S01]  /*2ca0*/  LOP3.LUT R11, RZ, R11, RZ, 0x33, !PT ;  /* 0x0000000bff0b7212 */ /* 0x000fe200078e33ff */
[----:B------:R-:W-:-:S06]  /*2cb0*/  UISETP.NE.AND UP0, UPT, UR6, UR4, UPT ;  /* 0x000000040600728c */ /* 0x000fcc000bf05270 */
[----:B------:R-:W-:-:S13]  /*2cc0*/  PLOP3.LUT P0, PT, PT, PT, UP0, 0x80, 0x0 ;  /* 0x000000000000781c */ /* 0x000fda0003f0f008 */
[----:B------:R-:W-:-:S05]  /*2cd0*/  @P0 IMAD.HI.U32 R9, R11, c[0x0][0x330], RZ ;  /* 0x0000cc000b090a27 */ /* 0x000fca00078e00ff */
[----:B------:R-:W-:-:S04]  /*2ce0*/  @P0 SHF.R.U32.HI R11, RZ, c[0x0][0x334], R9 ;  /* 0x0000cd00ff0b0a19 */ /* 0x000fc80000011609 */
[----:B------:R-:W-:Y:S01]  /*2cf0*/  LOP3.LUT R11, RZ, R11, RZ, 0x33, !PT ;  /* 0x0000000bff0b7212 */ /* 0x000fe200078e33ff */
[----:B------:R-:W-:Y:S05]  /*2d00*/  BRA `(.L_x_158) ;  /* 0x0000005000007947 */ /* 0x000fea0003800000 */
.L_x_157:
[----:B------:R-:W-:Y:S02]  /*2d10*/  ULDC UR4, c[0x0][0x32c] ;  /* 0x0000cb0000047ab9 */ /* 0x000fe40000000800 */
[----:B------:R-:W-:-:S06]  /*2d20*/  UISETP.NE.AND UP0, UPT, UR6, UR4, UPT ;  /* 0x000000040600728c */ /* 0x000fcc000bf05270 */
[----:B------:R-:W-:-:S13]  /*2d30*/  PLOP3.LUT P0, PT, PT, PT, UP0, 0x80, 0x0 ;  /* 0x000000000000781c */ /* 0x000fda0003f0f008 */
[----:B------:R-:W-:-:S05]  /*2d40*/  @P0 IMAD.HI.U32 R9, R11, c[0x0][0x330], RZ ;  /* 0x0000cc000b090a27 */ /* 0x000fca00078e00ff */
[----:B------:R-:W-:Y:S02]  /*2d50*/  @P0 SHF.R.U32.HI R11, RZ, c[0x0][0x334], R9 ;  /* 0x0000cd00ff0b0a19 */ /* 0x000fe40000011609 */
.L_x_158:
[----:B------:R-:W-:Y:S05]  /*2d60*/  BSYNC B0 ;  /* 0x0000000000007941 */ /* 0x000fea0003800000 */
.L_x_156:
[----:B------:R-:W-:-:S04]  /*2d70*/  IMAD R12, R11, c[0x0][0x32c], -R6 ;  /* 0x0000cb000b0c7a24 */ /* 0x000fc800078e0a06 */
[----:B------:R-:W-:-:S05]  /*2d80*/  IMAD.IADD R9, R12, 0x1, -R213 ;  /* 0x000000010c097824 */ /* 0x000fca00078e0ad5 */
[----:B------:R-:W-:Y:S02]  /*2d90*/  IADD3 R12, R9, c[0x0][0x32c], RZ ;  /* 0x0000cb00090c7a10 */ /* 0x000fe40007ffe0ff */
[----:B------:R-:W-:Y:S02]  /*2da0*/  IMNMX R18, R18, R9, !PT ;  /* 0x0000000912127217 */ /* 0x000fe40007800200 */
[----:B------:R-:W-:Y:S02]  /*2db0*/  IMNMX R19, R19, R12, PT ;  /* 0x0000000c13137217 */ /* 0x000fe40003800200 */
.L_x_155:
[----:B--234-:R-:W-:Y:S01]  /*2dc0*/  ISETP.LT.AND P0, PT, RZ, UR13, PT ;  /* 0x0000000dff007c0c */ /* 0x01cfe2000bf01270 */
[----:B------:R-:W2:Y:S01]  /*2dd0*/  SHFL.IDX PT, R28, R8, 0x1, 0x1c1f ;  /* 0x003c1f00081c7f89 */ /* 0x000ea200000e0000 */
[----:B------:R-:W-:Y:S02]  /*2de0*/  FMUL.FTZ R14, R34, c[0x0][0x320] ;  /* 0x0000c800220e7a20 */ /* 0x000fe40000410000 */
[C---:B------:R-:W-:Y:S01]  /*2df0*/  ISETP.GT.AND P4, PT, R18.reuse, 0x1, P0 ;  /* 0x000000011200780c */ /* 0x040fe20000784270 */
[----:B------:R-:W-:Y:S01]  /*2e00*/  FMUL.FTZ R12, R35, c[0x0][0x320] ;  /* 0x0000c800230c7a20 */ /* 0x000fe20000410000 */
[----:B------:R-:W-:Y:S01]  /*2e10*/  ISETP.GT.AND P5, PT, R18, RZ, P0 ;  /* 0x000000ff1200720c */ /* 0x000fe200007a4270 */
[----:B------:R-:W-:Y:S01]  /*2e20*/  FMUL.FTZ R26, R39, c[0x0][0x320] ;  /* 0x0000c800271a7a20 */ /* 0x000fe20000410000 */
[----:B------:R-:W-:Y:S01]  /*2e30*/  ISETP.LT.OR P4, PT, R19, 0x2, P4 ;  /* 0x000000021300780c */ /* 0x000fe20002781670 */
[----:B------:R-:W-:Y:S01]  /*2e40*/  FMUL.FTZ R27, R43, c[0x0][0x320] ;  /* 0x0000c8002b1b7a20 */ /* 0x000fe20000410000 */
[----:B------:R-:W-:Y:S01]  /*2e50*/  ISETP.LT.OR P5, PT, R19, 0x1, P5 ;  /* 0x000000011300780c */ /* 0x000fe20002fa1670 */
[----:B------:R-:W-:Y:S01]  /*2e60*/  FMUL.FTZ R59, R59, c[0x0][0x320] ;  /* 0x0000c8003b3b7a20 */ /* 0x000fe20000410000 */
[----:B------:R-:W-:Y:S01]  /*2e70*/  FSEL R21, R21, -INF , !P4 ;  /* 0xff80000015157808 */ /* 0x000fe20006000000 */
[----:B------:R-:W-:Y:S01]  /*2e80*/  FMUL.FTZ R58, R58, c[0x0][0x320] ;  /* 0x0000c8003a3a7a20 */ /* 0x000fe20000410000 */
[----:B------:R-:W-:Y:S01]  /*2e90*/  ISETP.GT.AND P4, PT, R18, 0x10, P0 ;  /* 0x000000101200780c */ /* 0x000fe20000784270 */
[----:B------:R-:W-:Y:S01]  /*2ea0*/  FMUL.FTZ R74, R74, c[0x0][0x320] ;  /* 0x0000c8004a4a7a20 */ /* 0x000fe20000410000 */
[----:B------:R-:W-:Y:S01]  /*2eb0*/  FSEL R15, R0, -INF , !P5 ;  /* 0xff800000000f7808 */ /* 0x000fe20006800000 */
[----:B------:R-:W-:Y:S01]  /*2ec0*/  FMUL.FTZ R75, R75, c[0x0][0x320] ;  /* 0x0000c8004b4b7a20 */ /* 0x000fe20000410000 */
[----:B------:R-:W-:Y:S01]  /*2ed0*/  ISETP.LT.OR P4, PT, R19, 0x11, P4 ;  /* 0x000000111300780c */ /* 0x000fe20002781670 */
[----:B------:R-:W-:Y:S01]  /*2ee0*/  FMUL.FTZ R70, R70, c[0x0][0x320] ;  /* 0x0000c80046467a20 */ /* 0x000fe20000410000 */
[C---:B------:R-:W-:Y:S01]  /*2ef0*/  ISETP.GT.AND P6, PT, R18.reuse, 0x8, P0 ;  /* 0x000000081200780c */ /* 0x040fe200007c4270 */
[----:B------:R-:W-:Y:S01]  /*2f00*/  FMUL.FTZ R71, R71, c[0x0][0x320] ;  /* 0x0000c80047477a20 */ /* 0x000fe20000410000 */
[----:B------:R-:W-:Y:S01]  /*2f10*/  ISETP.GT.AND P5, PT, R18, 0x9, P0 ;  /* 0x000000091200780c */ /* 0x000fe200007a4270 */
[----:B------:R-:W-:Y:S01]  /*2f20*/  FMUL.FTZ R30, R30, c[0x0][0x320] ;  /* 0x0000c8001e1e7a20 */ /* 0x000fe20000410000 */
[----:B------:R-:W-:Y:S01]  /*2f30*/  FSEL R11, R24, -INF , !P4 ;  /* 0xff800000180b7808 */ /* 0x000fe20006000000 */
[----:B------:R-:W-:Y:S01]  /*2f40*/  FMUL.FTZ R31, R31, c[0x0][0x320] ;  /* 0x0000c8001f1f7a20 */ /* 0x000fe20000410000 */
[----:B------:R-:W-:Y:S01]  /*2f50*/  ISETP.GT.AND P4, PT, R18, 0x19, P0 ;  /* 0x000000191200780c */ /* 0x000fe20000784270 */
[----:B------:R-:W-:Y:S01]  /*2f60*/  FMUL.FTZ R66, R66, c[0x0][0x320] ;  /* 0x0000c80042427a20 */ /* 0x000fe20000410000 */
[----:B------:R-:W-:Y:S01]  /*2f70*/  ISETP.LT.OR P6, PT, R19, 0x9, P6 ;  /* 0x000000091300780c */ /* 0x000fe200037c1670 */
[----:B------:R-:W-:Y:S01]  /*2f80*/  FMUL.FTZ R67, R67, c[0x0][0x320] ;  /* 0x0000c80043437a20 */ /* 0x000fe20000410000 */
[C---:B------:R-:W-:Y:S01]  /*2f90*/  ISETP.LT.OR P5, PT, R19.reuse, 0xa, P5 ;  /* 0x0000000a1300780c */ /* 0x040fe20002fa1670 */
[----:B------:R3:W4:Y:S01]  /*2fa0*/  MUFU.TANH R162, R59 ;  /* 0x0000003b00a27308 */ /* 0x0007220000002400 */
[----:B------:R-:W-:Y:S01]  /*2fb0*/  ISETP.LT.OR P4, PT, R19, 0x1a, P4 ;  /* 0x0000001a1300780c */ /* 0x000fe20002781670 */
[----:B--2---:R-:W-:Y:S01]  /*2fc0*/  IMAD.IADD R17, R17, 0x1, R28 ;  /* 0x0000000111117824 */ /* 0x004fe200078e021c */
[----:B------:R-:W-:Y:S01]  /*2fd0*/  FSEL R13, R22, -INF , !P6 ;  /* 0xff800000160d7808 */ /* 0x000fe20007000000 */
[----:B------:R-:W-:Y:S01]  /*2fe0*/  FMUL.FTZ R22, R38, c[0x0][0x320] ;  /* 0x0000c80026167a20 */ /* 0x000fe20000410000 */
[----:B------:R-:W-:-:S02]  /*2ff0*/  FSEL R23, R23, -INF , !P5 ;  /* 0xff80000017177808 */ /* 0x000fc40006800000 */
[C---:B------:R-:W-:Y:S01]  /*3000*/  ISETP.GT.AND P6, PT, R18.reuse, 0x11, P0 ;  /* 0x000000111200780c */ /* 0x040fe200007c4270 */
[----:B------:R3:W2:Y:S01]  /*3010*/  MUFU.TANH R172, R58 ;  /* 0x0000003a00ac7308 */ /* 0x0006a20000002400 */
[C---:B------:R-:W-:Y:S02]  /*3020*/  ISETP.GT.AND P5, PT, R18.reuse, 0x18, P0 ;  /* 0x000000181200780c */ /* 0x040fe400007a4270 */
[----:B------:R-:W-:Y:S02]  /*3030*/  FSEL R5, R5, -INF , !P4 ;  /* 0xff80000005057808 */ /* 0x000fe40006000000 */
[----:B------:R-:W-:Y:S02]  /*3040*/  ISETP.GT.AND P4, PT, R18, 0x28, P0 ;  /* 0x000000281200780c */ /* 0x000fe40000784270 */
[C---:B------:R-:W-:Y:S01]  /*3050*/  ISETP.LT.OR P6, PT, R19.reuse, 0x12, P6 ;  /* 0x000000121300780c */ /* 0x040fe200037c1670 */
[----:B------:R-:W1:Y:S01]  /*3060*/  MUFU.TANH R14, R14 ;  /* 0x0000000e000e7308 */ /* 0x000e620000002400 */
[----:B------:R-:W-:-:S02]  /*3070*/  ISETP.LT.OR P5, PT, R19, 0x19, P5 ;  /* 0x000000191300780c */ /* 0x000fc40002fa1670 */
[----:B------:R-:W-:Y:S02]  /*3080*/  ISETP.LT.OR P4, PT, R19, 0x29, P4 ;  /* 0x000000291300780c */ /* 0x000fe40002781670 */
[----:B------:R-:W-:Y:S02]  /*3090*/  FSEL R9, R25, -INF , !P6 ;  /* 0xff80000019097808 */ /* 0x000fe40007000000 */
[----:B------:R-:W-:Y:S01]  /*30a0*/  FSEL R7, R7, -INF , !P5 ;  /* 0xff80000007077808 */ /* 0x000fe20006800000 */
[----:B------:R-:W1:Y:S01]  /*30b0*/  MUFU.TANH R12, R12 ;  /* 0x0000000c000c7308 */ /* 0x000e620000002400 */
[C---:B------:R-:W-:Y:S02]  /*30c0*/  ISETP.GT.AND P6, PT, R18.reuse, 0x20, P0 ;  /* 0x000000201200780c */ /* 0x040fe400007c4270 */
[----:B------:R-:W-:Y:S02]  /*30d0*/  ISETP.GT.AND P5, PT, R18, 0x21, P0 ;  /* 0x000000211200780c */ /* 0x000fe400007a4270 */
[----:B------:R-:W-:-:S02]  /*30e0*/  FSEL R161, R161, -INF , !P4 ;  /* 0xff800000a1a17808 */ /* 0x000fc40006000000 */
[----:B------:R-:W-:Y:S01]  /*30f0*/  ISETP.GT.AND P4, PT, R18, 0x31, P0 ;  /* 0x000000311200780c */ /* 0x000fe20000784270 */
[----:B------:R3:W1:Y:S01]  /*3100*/  MUFU.TANH R170, R74 ;  /* 0x0000004a00aa7308 */ /* 0x0006620000002400 */
[C---:B------:R-:W-:Y:S02]  /*3110*/  ISETP.LT.OR P6, PT, R19.reuse, 0x21, P6 ;  /* 0x000000211300780c */ /* 0x040fe400037c1670 */
[C---:B------:R-:W-:Y:S02]  /*3120*/  ISETP.LT.OR P5, PT, R19.reuse, 0x22, P5 ;  /* 0x000000221300780c */ /* 0x040fe40002fa1670 */
[----:B------:R-:W-:Y:S02]  /*3130*/  ISETP.LT.OR P4, PT, R19, 0x32, P4 ;  /* 0x000000321300780c */ /* 0x000fe40002781670 */
[----:B------:R-:W-:Y:S01]  /*3140*/  FSEL R155, R155, -INF , !P6 ;  /* 0xff8000009b9b7808 */ /* 0x000fe20007000000 */
[----:B------:R3:W1:Y:S01]  /*3150*/  MUFU.TANH R164, R75 ;  /* 0x0000004b00a47308 */ /* 0x0006620000002400 */
[----:B------:R-:W-:-:S02]  /*3160*/  FSEL R163, R163, -INF , !P5 ;  /* 0xff800000a3a37808 */ /* 0x000fc40006800000 */
[C---:B------:R-:W-:Y:S02]  /*3170*/  ISETP.GT.AND P6, PT, R18.reuse, 0x29, P0 ;  /* 0x000000291200780c */ /* 0x040fe400007c4270 */
[----:B------:R-:W-:Y:S02]  /*3180*/  ISETP.GT.AND P5, PT, R18, 0x30, P0 ;  /* 0x000000301200780c */ /* 0x000fe400007a4270 */
[----:B-1----:R-:W-:Y:S01]  /*3190*/  FSEL R165, R165, -INF , !P4 ;  /* 0xff800000a5a57808 */ /* 0x002fe20006000000 */
[----:B------:R-:W1:Y:S01]  /*31a0*/  MUFU.TANH R26, R26 ;  /* 0x0000001a001a7308 */ /* 0x000e620000002400 */
[----:B------:R-:W-:Y:S02]  /*31b0*/  PLOP3.LUT P4, PT, PT, PT, UP1, 0x40, 0x0 ;  /* 0x000000000000781c */ /* 0x000fe40003f8e818 */
[C---:B------:R-:W-:Y:S02]  /*31c0*/  ISETP.LT.OR P6, PT, R19.reuse, 0x2a, P6 ;  /* 0x0000002a1300780c */ /* 0x040fe400037c1670 */
[----:B------:R-:W-:-:S02]  /*31d0*/  ISETP.LT.OR P5, PT, R19, 0x31, P5 ;  /* 0x000000311300780c */ /* 0x000fc40002fa1670 */
[----:B------:R-:W-:Y:S01]  /*31e0*/  FSEL R157, R157, -INF , !P6 ;  /* 0xff8000009d9d7808 */ /* 0x000fe20007000000 */
[----:B------:R-:W1:Y:S01]  /*31f0*/  MUFU.TANH R27, R27 ;  /* 0x0000001b001b7308 */ /* 0x000e620000002400 */
[----:B------:R-:W-:Y:S02]  /*3200*/  FSEL R167, R167, -INF , !P5 ;  /* 0xff800000a7a77808 */ /* 0x000fe40006800000 */
[C---:B------:R-:W-:Y:S02]  /*3210*/  ISETP.GT.AND P6, PT, R18.reuse, 0x38, P0 ;  /* 0x000000381200780c */ /* 0x040fe400007c4270 */
[----:B------:R-:W-:Y:S02]  /*3220*/  ISETP.GT.AND P5, PT, R18, 0x39, P0 ;  /* 0x000000391200780c */ /* 0x000fe400007a4270 */
[C---:B------:R-:W-:Y:S01]  /*3230*/  ISETP.LT.OR P6, PT, R19.reuse, 0x39, P6 ;  /* 0x000000391300780c */ /* 0x040fe200037c1670 */
[----:B------:R3:W1:Y:S01]  /*3240*/  MUFU.TANH R166, R70 ;  /* 0x0000004600a67308 */ /* 0x0006620000002400 */
[----:B------:R-:W-:Y:S01]  /*3250*/  ISETP.LT.OR P5, PT, R19, 0x3a, P5 ;  /* 0x0000003a1300780c */ /* 0x000fe20002fa1670 */
[----:B------:R-:W-:Y:S01]  /*3260*/  IMAD.IADD R19, R16, 0x1, R28 ;  /* 0x0000000110137824 */ /* 0x000fe200078e021c */
[----:B------:R-:W-:-:S02]  /*3270*/  IMNMX R17, R17, R10, PT ;  /* 0x0000000a11117217 */ /* 0x000fc40003800200 */
[----:B------:R-:W-:Y:S02]  /*3280*/  FSEL R143, R143, -INF , !P6 ;  /* 0xff8000008f8f7808 */ /* 0x000fe40007000000 */
[----:B------:R-:W-:Y:S01]  /*3290*/  FSEL R141, R141, -INF , !P5 ;  /* 0xff8000008d8d7808 */ /* 0x000fe20006800000 */
[----:B------:R3:W1:Y:S08]  /*32a0*/  MUFU.TANH R142, R71 ;  /* 0x00000047008e7308 */ /* 0x0006700000002400 */
[----:B------:R3:W1:Y:S08]  /*32b0*/  MUFU.TANH R0, R30 ;  /* 0x0000001e00007308 */ /* 0x0006700000002400 */
[----:B------:R3:W1:Y:S08]  /*32c0*/  MUFU.TANH R8, R31 ;  /* 0x0000001f00087308 */ /* 0x0006700000002400 */
[----:B------:R3:W1:Y:S08]  /*32d0*/  MUFU.TANH R140, R66 ;  /* 0x00000042008c7308 */ /* 0x0006700000002400 */
[----:B------:R3:W1:Y:S08]  /*32e0*/  MUFU.TANH R160, R67 ;  /* 0x0000004300a07308 */ /* 0x0006700000002400 */
[----:B------:R-:W1:Y:S01]  /*32f0*/  MUFU.TANH R22, R22 ;  /* 0x0000001600167308 */ /* 0x000e620000002400 */
[----:B------:R-:W-:Y:S05]  /*3300*/  @P4 BRA `(.L_x_159) ;  /* 0x0000018000004947 */ /* 0x000fea0003800000 */
[----:B--2-4-:R-:W-:Y:S01]  /*3310*/  IADD3 R25, R28, c[0x0][0x1d0], RZ ;  /* 0x000074001c197a10 */ /* 0x014fe20007ffe0ff */
        /* <DEDUP_REMOVED lines=12> */
.L_x_161:
[----:B------:R-:W-:Y:S02]  /*33e0*/  ULDC UR4, c[0x0][0x32c] ;  /* 0x0000cb0000047ab9 */ /* 0x000fe40000000800 */
[----:B------:R-:W-:-:S06]  /*33f0*/  UISETP.NE.AND UP0, UPT, UR6, UR4, UPT ;  /* 0x000000040600728c */ /* 0x000fcc000bf05270 */
[----:B------:R-:W-:-:S13]  /*3400*/  PLOP3.LUT P4, PT, PT, PT, UP0, 0x80, 0x0 ;  /* 0x000000000000781c */ /* 0x000fda0003f8f008 */
[----:B------:R-:W-:-:S05]  /*3410*/  @P4 IMAD.HI.U32 R10, R25, c[0x0][0x330], RZ ;  /* 0x0000cc00190a4a27 */ /* 0x000fca00078e00ff */
[----:B------:R-:W-:Y:S02]  /*3420*/  @P4 SHF.R.U32.HI R25, RZ, c[0x0][0x334], R10 ;  /* 0x0000cd00ff194a19 */ /* 0x000fe4000001160a */
.L_x_162:
[----:B------:R-:W-:Y:S05]  /*3430*/  BSYNC B0 ;  /* 0x0000000000007941 */ /* 0x000fea0003800000 */
.L_x_160:
[----:B------:R-:W-:-:S04]  /*3440*/  IMAD R10, R25, c[0x0][0x32c], -R6 ;  /* 0x0000cb00190a7a24 */ /* 0x000fc800078e0a06 */
[----:B------:R-:W-:-:S05]  /*3450*/  IMAD.IADD R10, R10, 0x1, -R213 ;  /* 0x000000010a0a7824 */ /* 0x000fca00078e0ad5 */
[----:B------:R-:W-:Y:S02]  /*3460*/  IADD3 R6, R10, c[0x0][0x32c], RZ ;  /* 0x0000cb000a067a10 */ /* 0x000fe40007ffe0ff */
[----:B------:R-:W-:Y:S02]  /*3470*/  IMNMX R19, R19, R10, !PT ;  /* 0x0000000a13137217 */ /* 0x000fe40007800200 */
[----:B------:R-:W-:Y:S02]  /*3480*/  IMNMX R17, R17, R6, PT ;  /* 0x0000000611117217 */ /* 0x000fe40003800200 */
.L_x_159:
[C---:B--2-4-:R-:W-:Y:S01]  /*3490*/  ISETP.GT.AND P5, PT, R19.reuse, 0x9, P0 ;  /* 0x000000091300780c */ /* 0x054fe200007a4270 */
[----:B------:R-:W-:Y:S01]  /*34a0*/  IMAD.SHL.U32 R203, R4, 0x2, RZ ;  /* 0x0000000204cb7824 */ /* 0x000fe200078e00ff */
[----:B------:R-:W-:Y:S01]  /*34b0*/  ISETP.GT.AND P6, PT, R19, 0x1, P0 ;  /* 0x000000011300780c */ /* 0x000fe200007c4270 */
[----:B------:R-:W-:Y:S01]  /*34c0*/  ULDC.64 UR4, c[0x0][0x2c8] ;  /* 0x0000b20000047ab9 */ /* 0x000fe20000000a00 */
[----:B------:R-:W-:Y:S01]  /*34d0*/  ISETP.LT.OR P5, PT, R17, 0xa, P5 ;  /* 0x0000000a1100780c */ /* 0x000fe20002fa1670 */
[--C-:B------:R-:W-:Y:S01]  /*34e0*/  IMAD R197, R3, 0x2, R203.reuse ;  /* 0x0000000203c57824 */ /* 0x100fe200078e02cb */
[----:B------:R-:W-:Y:S01]  /*34f0*/  FMNMX.FTZ R10, R15, R21, !PT ;  /* 0x000000150f0a7209 */ /* 0x000fe20007810000 */
[----:B------:R-:W-:Y:S01]  /*3500*/  LDSM.16.MT88.4 R40, [R203+0x2100] ;  /* 0x00210000cb28783b */ /* 0x000fe20000004200 */
[----:B-1----:R-:W-:Y:S01]  /*3510*/  FSEL R6, R26, -INF , !P5 ;  /* 0xff8000001a067808 */ /* 0x002fe20006800000 */
[----:B------:R-:W-:Y:S01]  /*3520*/  IMAD R198, R2, 0x2, R203 ;  /* 0x0000000202c67824 */ /* 0x000fe200078e02cb */
[C---:B------:R-:W-:Y:S01]  /*3530*/  ISETP.GT.AND P5, PT, R19.reuse, RZ, P0 ;  /* 0x000000ff1300720c */ /* 0x040fe200007a4270 */
[----:B---3--:R-:W-:Y:S01]  /*3540*/  LDSM.16.MT88.4 R56, [R197+0x2100] ;  /* 0x00210000c538783b */ /* 0x008fe20000004200 */
[----:B------:R-:W-:Y:S01]  /*3550*/  ISETP.GT.AND P4, PT, R19, 0x8, P0 ;  /* 0x000000081300780c */ /* 0x000fe20000784270 */
[----:B------:R-:W-:Y:S01]  /*3560*/  IMAD R196, R3, 0x2, R198 ;  /* 0x0000000203c47824 */ /* 0x000fe200078e02c6 */
[C---:B------:R-:W-:Y:S01]  /*3570*/  ISETP.LT.OR P6, PT, R17.reuse, 0x2, P6 ;  /* 0x000000021100780c */ /* 0x040fe200037c1670 */
[----:B------:R-:W-:Y:S01]  /*3580*/  LDSM.16.MT88.4 R124, [R203+0x100] ;  /* 0x00010000cb7c783b */ /* 0x000fe20000004200 */
[----:B------:R-:W-:Y:S01]  /*3590*/  ISETP.LT.OR P5, PT, R17, 0x1, P5 ;  /* 0x000000011100780c */ /* 0x000fe20002fa1670 */
[----:B------:R-:W-:Y:S01]  /*35a0*/  UIMAD.WIDE.U32 UR18, UR15, UR4, URZ ;  /* 0x000000040f1272a5 */ /* 0x000fe2000f8e003f */
[----:B------:R-:W-:Y:S01]  /*35b0*/  FMNMX.FTZ R10, R13, R10, !PT ;  /* 0x0000000a0d0a7209 */ /* 0x000fe20007810000 */
[----:B------:R-:W-:Y:S01]  /*35c0*/  LDSM.16.MT88.4 R116, [R198+0x100] ;  /* 0x00010000c674783b */ /* 0x000fe20000004200 */
[----:B------:R-:W-:Y:S01]  /*35d0*/  ISETP.LT.OR P4, PT, R17, 0x9, P4 ;  /* 0x000000091100780c */ /* 0x000fe20002781670 */
[----:B------:R-:W-:Y:S01]  /*35e0*/  @UP2 USHF.R.U32.HI UR15, URZ, UR5, UR19 ;  /* 0x000000053f0f2299 */ /* 0x000fe20008011613 */
[----:B------:R-:W-:Y:S01]  /*35f0*/  FSEL R18, R27, -INF , !P6 ;  /* 0xff8000001b127808 */ /* 0x000fe20007000000 */
[----:B------:R-:W-:Y:S01]  /*3600*/  LDSM.16.MT88.4 R108, [R197+0x100] ;  /* 0x00010000c56c783b */ /* 0x000fe20000004200 */
[----:B------:R-:W-:Y:S01]  /*3610*/  FSEL R20, R20, -INF , !P5 ;  /* 0xff80000014147808 */ /* 0x000fe20006800000 */
[----:B------:R-:W-:Y:S01]  /*3620*/  UIADD3 UR4, UR7, UR15, URZ ;  /* 0x0000000f07047290 */ /* 0x000fe2000fffe03f */
[----:B------:R-:W-:Y:S01]  /*3630*/  ISETP.GT.AND P6, PT, R19, 0x10, P0 ;  /* 0x000000101300780c */ /* 0x000fe200007c4270 */
[----:B------:R-:W-:Y:S01]  /*3640*/  LDSM.16.MT88.4 R100, [R196+0x100] ;  /* 0x00010000c464783b */ /* 0x000fe20000004200 */
[----:B------:R-:W-:Y:S01]  /*3650*/  FMNMX.FTZ R10, R23, R10, !PT ;  /* 0x0000000a170a7209 */ /* 0x000fe20007810000 */
[----:B------:R-:W-:Y:S01]  /*3660*/  ULDC UR7, c[0x0][0x328] ;  /* 0x0000ca0000077ab9 */ /* 0x000fe20000000800 */
[----:B------:R-:W-:Y:S01]  /*3670*/  FSEL R16, R22, -INF , !P4 ;  /* 0xff80000016107808 */ /* 0x000fe20006000000 */
[----:B------:R-:W-:Y:S01]  /*3680*/  LDSM.16.MT88.4 R48, [R198+0x2100] ;  /* 0x00210000c630783b */ /* 0x000fe20000004200 */
[----:B------:R-:W-:Y:S01]  /*3690*/  FMNMX.FTZ R25, R20, R18, !PT ;  /* 0x0000001214197209 */ /* 0x000fe20007810000 */
[----:B------:R-:W-:Y:S01]  /*36a0*/  UIADD3 UR13, UR13, -0x2, URZ ;  /* 0xfffffffe0d0d7890 */ /* 0x000fe2000fffe03f */
[----:B------:R-:W-:Y:S01]  /*36b0*/  FMNMX.FTZ R10, R11, R10, !PT ;  /* 0x0000000a0b0a7209 */ /* 0x000fe20007810000 */
[----:B------:R-:W-:Y:S01]  /*36c0*/  LDSM.16.MT88.4 R64, [R196+0x2100] ;  /* 0x00210000c440783b */ /* 0x000fe20000004200 */
[----:B------:R-:W-:Y:S01]  /*36d0*/  ISETP.LT.OR P6, PT, R17, 0x11, P6 ;  /* 0x000000111100780c */ /* 0x000fe200037c1670 */
[----:B------:R-:W-:Y:S01]  /*36e0*/  UIADD3 UR7, UR4, UR7, URZ ;  /* 0x0000000704077290 */ /* 0x000fe2000fffe03f */
[----:B------:R-:W-:Y:S01]  /*36f0*/  ISETP.GT.AND P4, PT, R19, 0x11, P0 ;  /* 0x000000111300780c */ /* 0x000fe20000784270 */
[----:B------:R-:W-:Y:S01]  /*3700*/  LDSM.16.MT88.4 R72, [R203+0x4100] ;  /* 0x00410000cb48783b */ /* 0x000fe20000004200 */
[----:B------:R-:W-:-:S02]  /*3710*/  FMNMX.FTZ R25, R16, R25, !PT ;  /* 0x0000001910197209 */ /* 0x000fc40007810000 */
[----:B------:R-:W-:Y:S01]  /*3720*/  FMNMX.FTZ R10, R9, R10, !PT ;  /* 0x0000000a090a7209 */ /* 0x000fe20007810000 */
[----:B------:R-:W-:Y:S01]  /*3730*/  LDSM.16.MT88.4 R80, [R198+0x4100] ;  /* 0x00410000c650783b */ /* 0x000fe20000004200 */
[----:B------:R-:W-:Y:S02]  /*3740*/  FSEL R14, R14, -INF , !P6 ;  /* 0xff8000000e0e7808 */ /* 0x000fe40007000000 */
[----:B------:R-:W-:Y:S01]  /*3750*/  ISETP.LT.OR P4, PT, R17, 0x12, P4 ;  /* 0x000000121100780c */ /* 0x000fe20002781670 */
[----:B------:R-:W-:Y:S01]  /*3760*/  LDSM.16.MT88.4 R88, [R197+0x4100] ;  /* 0x00410000c558783b */ /* 0x000fe20000004200 */
[----:B------:R-:W-:Y:S02]  /*3770*/  ISETP.GT.AND P6, PT, R19, 0x18, P0 ;  /* 0x000000181300780c */ /* 0x000fe400007c4270 */
[----:B------:R-:W-:Y:S01]  /*3780*/  FMNMX.FTZ R25, R6, R25, !PT ;  /* 0x0000001906197209 */ /* 0x000fe20007810000 */
[----:B------:R-:W-:Y:S01]  /*3790*/  LDSM.16.MT88.4 R136, [R198+0x900] ;  /* 0x00090000c688783b */ /* 0x000fe20000004200 */
[----:B------:R-:W-:-:S02]  /*37a0*/  FMNMX.FTZ R10, R7, R10, !PT ;  /* 0x0000000a070a7209 */ /* 0x000fc40007810000 */
[----:B------:R-:W-:Y:S01]  /*37b0*/  FSEL R12, R12, -INF , !P4 ;  /* 0xff8000000c0c7808 */ /* 0x000fe20006000000 */
[----:B------:R-:W-:Y:S01]  /*37c0*/  LDSM.16.MT88.4 R32, [R197+0x900] ;  /* 0x00090000c520783b */ /* 0x000fe20000004200 */
[----:B------:R-:W-:Y:S02]  /*37d0*/  ISETP.GT.AND P5, PT, R19, 0x19, P0 ;  /* 0x000000191300780c */ /* 0x000fe400007a4270 */
[----:B------:R-:W-:Y:S01]  /*37e0*/  ISETP.LT.OR P6, PT, R17, 0x19, P6 ;  /* 0x000000191100780c */ /* 0x000fe200037c1670 */
[----:B------:R-:W-:Y:S01]  /*37f0*/  LDSM.16.MT88.4 R28, [R196+0x900] ;  /* 0x00090000c41c783b */ /* 0x000fe20000004200 */
[----:B------:R-:W-:Y:S02]  /*3800*/  FMNMX.FTZ R25, R14, R25, !PT ;  /* 0x000000190e197209 */ /* 0x000fe40007810000 */
[----:B------:R-:W-:Y:S02]  /*3810*/  FMNMX.FTZ R22, R5, R10, !PT ;  /* 0x0000000a05167209 */ /* 0x000fe40007810000 */
[----:B------:R-:W-:-:S02]  /*3820*/  ISETP.GT.AND P4, PT, R19, 0x20, P0 ;  /* 0x000000201300780c */ /* 0x000fc40000784270 */
[----:B------:R-:W-:Y:S02]  /*3830*/  ISETP.LT.OR P5, PT, R17, 0x1a, P5 ;  /* 0x0000001a1100780c */ /* 0x000fe40002fa1670 */
[----:B------:R-:W-:Y:S02]  /*3840*/  FSEL R10, R0, -INF , !P6 ;  /* 0xff800000000a7808 */ /* 0x000fe40007000000 */
[----:B------:R-:W-:Y:S02]  /*3850*/  FMNMX.FTZ R25, R12, R25, !PT ;  /* 0x000000190c197209 */ /* 0x000fe40007810000 */
[----:B------:R-:W-:Y:S02]  /*3860*/  ISETP.GT.AND P6, PT, R19, 0x21, P0 ;  /* 0x000000211300780c */ /* 0x000fe400007c4270 */
[----:B------:R-:W-:Y:S02]  /*3870*/  FSEL R8, R8, -INF , !P5 ;  /* 0xff80000008087808 */ /* 0x000fe40006800000 */
[----:B------:R-:W-:-:S02]  /*3880*/  ISETP.LT.OR P4, PT, R17, 0x21, P4 ;  /* 0x000000211100780c */ /* 0x000fc40002781670 */
[----:B------:R-:W-:Y:S02]  /*3890*/  FMNMX.FTZ R25, R10, R25, !PT ;  /* 0x000000190a197209 */ /* 0x000fe40007810000 */
[----:B------:R-:W-:Y:S02]  /*38a0*/  FMNMX.FTZ R22, R155, R22, !PT ;  /* 0x000000169b167209 */ /* 0x000fe40007810000 */
[----:B------:R-:W-:Y:S02]  /*38b0*/  ISETP.GT.AND P5, PT, R19, 0x28, P0 ;  /* 0x000000281300780c */ /* 0x000fe400007a4270 */
[----:B------:R-:W-:Y:S02]  /*38c0*/  ISETP.LT.OR P6, PT, R17, 0x22, P6 ;  /* 0x000000221100780c */ /* 0x000fe400037c1670 */
[----:B------:R-:W-:Y:S02]  /*38d0*/  FSEL R172, R172, -INF , !P4 ;  /* 0xff800000acac7808 */ /* 0x000fe40006000000 */
[----:B------:R-:W-:-:S02]  /*38e0*/  FMNMX.FTZ R25, R8, R25, !PT ;  /* 0x0000001908197209 */ /* 0x000fc40007810000 */
[----:B------:R-:W-:Y:S02]  /*38f0*/  FMNMX.FTZ R0, R163, R22, !PT ;  /* 0x00000016a3007209 */ /* 0x000fe40007810000 */
[----:B------:R-:W-:Y:S02]  /*3900*/  ISETP.GT.AND P4, PT, R19, 0x29, P0 ;  /* 0x000000291300780c */ /* 0x000fe40000784270 */
[----:B------:R-:W-:Y:S02]  /*3910*/  FSEL R162, R162, -INF , !P6 ;  /* 0xff800000a2a27808 */ /* 0x000fe40007000000 */
[----:B------:R-:W-:Y:S02]  /*3920*/  ISETP.LT.OR P5, PT, R17, 0x29, P5 ;  /* 0x000000291100780c */ /* 0x000fe40002fa1670 */
[----:B------:R-:W-:Y:S02]  /*3930*/  FMNMX.FTZ R27, R172, R25, !PT ;  /* 0x00000019ac1b7209 */ /* 0x000fe40007810000 */
[----:B------:R-:W-:-:S02]  /*3940*/  FMNMX.FTZ R0, R161, R0, !PT ;  /* 0x00000000a1007209 */ /* 0x000fc40007810000 */
[----:B------:R-:W-:Y:S02]  /*3950*/  ISETP.GT.AND P6, PT, R19, 0x30, P0 ;  /* 0x000000301300780c */ /* 0x000fe400007c4270 */
[----:B------:R-:W-:Y:S02]  /*3960*/  ISETP.LT.OR P4, PT, R17, 0x2a, P4 ;  /* 0x0000002a1100780c */ /* 0x000fe40002781670 */
[----:B------:R-:W-:Y:S02]  /*3970*/  FSEL R170, R170, -INF , !P5 ;  /* 0xff800000aaaa7808 */ /* 0x000fe40006800000 */
[----:B------:R-:W-:Y:S02]  /*3980*/  FMNMX.FTZ R27, R162, R27, !PT ;  /* 0x0000001ba21b7209 */ /* 0x000fe40007810000 */
[----:B------:R-:W-:Y:S02]  /*3990*/  FMNMX.FTZ R0, R157, R0, !PT ;  /* 0x000000009d007209 */ /* 0x000fe40007810000 */
[----:B------:R-:W-:-:S02]  /*39a0*/  ISETP.GT.AND P5, PT, R19, 0x31, P0 ;  /* 0x000000311300780c */ /* 0x000fc400007a4270 */
[----:B------:R-:W-:Y:S02]  /*39b0*/  ISETP.LT.OR P6, PT, R17, 0x31, P6 ;  /* 0x000000311100780c */ /* 0x000fe400037c1670 */
[----:B------:R-:W-:Y:S02]  /*39c0*/  FSEL R164, R164, -INF , !P4 ;  /* 0xff800000a4a47808 */ /* 0x000fe40006000000 */
[----:B------:R-:W-:Y:S02]  /*39d0*/  FMNMX.FTZ R27, R170, R27, !PT ;  /* 0x0000001baa1b7209 */ /* 0x000fe40007810000 */
[----:B------:R-:W-:Y:S02]  /*39e0*/  FMNMX.FTZ R0, R167, R0, !PT ;  /* 0x00000000a7007209 */ /* 0x000fe40007810000 */
[----:B------:R-:W-:Y:S02]  /*39f0*/  ISETP.GT.AND P4, PT, R19, 0x38, P0 ;  /* 0x000000381300780c */ /* 0x000fe40000784270 */
[----:B------:R-:W-:-:S02]  /*3a00*/  ISETP.LT.OR P5, PT, R17, 0x32, P5 ;  /* 0x000000321100780c */ /* 0x000fc40002fa1670 */
[----:B------:R-:W-:Y:S02]  /*3a10*/  FSEL R166, R166, -INF , !P6 ;  /* 0xff800000a6a67808 */ /* 0x000fe40007000000 */
[----:B------:R-:W-:Y:S02]  /*3a20*/  FMNMX.FTZ R27, R164, R27, !PT ;  /* 0x0000001ba41b7209 */ /* 0x000fe40007810000 */
[----:B------:R-:W-:Y:S02]  /*3a30*/  FMNMX.FTZ R0, R165, R0, !PT ;  /* 0x00000000a5007209 */ /* 0x000fe40007810000 */
[----:B------:R-:W-:Y:S02]  /*3a40*/  ISETP.GT.AND P0, PT, R19, 0x39, P0 ;  /* 0x000000391300780c */ /* 0x000fe40000704270 */
[----:B------:R-:W-:Y:S02]  /*3a50*/  ISETP.LT.OR P4, PT, R17, 0x39, P4 ;  /* 0x000000391100780c */ /* 0x000fe40002781670 */
[----:B------:R-:W-:-:S02]  /*3a60*/  FSEL R142, R142, -INF , !P5 ;  /* 0xff8000008e8e7808 */ /* 0x000fc40006800000 */
[----:B------:R-:W-:Y:S02]  /*3a70*/  FMNMX.FTZ R27, R166, R27, !PT ;  /* 0x0000001ba61b7209 */ /* 0x000fe40007810000 */
[----:B------:R-:W-:Y:S02]  /*3a80*/  FMNMX.FTZ R0, R143, R0, !PT ;  /* 0x000000008f007209 */ /* 0x000fe40007810000 */
[----:B------:R-:W-:Y:S02]  /*3a90*/  ISETP.LT.OR P0, PT, R17, 0x3a, P0 ;  /* 0x0000003a1100780c */ /* 0x000fe40000701670 */
[----:B------:R-:W-:Y:S02]  /*3aa0*/  FSEL R140, R140, -INF , !P4 ;  /* 0xff8000008c8c7808 */ /* 0x000fe40006000000 */
[----:B------:R-:W-:Y:S02]  /*3ab0*/  FMNMX.FTZ R27, R142, R27, !PT ;  /* 0x0000001b8e1b7209 */ /* 0x000fe40007810000 */
[----:B------:R-:W-:-:S02]  /*3ac0*/  FMNMX.FTZ R0, R141, R0, !PT ;  /* 0x000000008d007209 */ /* 0x000fc40007810000 */
[----:B------:R-:W-:Y:S02]  /*3ad0*/  FSEL R160, R160, -INF , !P0 ;  /* 0xff800000a0a07808 */ /* 0x000fe40004000000 */
[----:B------:R-:W-:Y:S01]  /*3ae0*/  FMNMX.FTZ R19, R140, R27, !PT ;  /* 0x0000001b8c137209 */ /* 0x000fe20007810000 */
[----:B------:R-:W1:Y:S03]  /*3af0*/  SHFL.BFLY PT, R25, R0, 0x2, 0x1f ;  /* 0x0c401f0000197f89 */ /* 0x000e6600000e0000 */
[----:B------:R-:W-:-:S05]  /*3b00*/  FMNMX.FTZ R19, R160, R19, !PT ;  /* 0x00000013a0137209 */ /* 0x000fca0007810000 */
[----:B------:R-:W2:Y:S01]  /*3b10*/  SHFL.BFLY PT, R22, R19, 0x2, 0x1f ;  /* 0x0c401f0013167f89 */ /* 0x000ea200000e0000 */
[----:B-1----:R-:W-:-:S05]  /*3b20*/  FMNMX.FTZ R25, R0, R25, !PT ;  /* 0x0000001900197209 */ /* 0x002fca0007810000 */
[----:B------:R-:W1:Y:S01]  /*3b30*/  SHFL.BFLY PT, R0, R25, 0x1, 0x1f ;  /* 0x0c201f0019007f89 */ /* 0x000e6200000e0000 */
[----:B--2---:R-:W-:-:S05]  /*3b40*/  FMNMX.FTZ R17, R19, R22, !PT ;  /* 0x0000001613117209 */ /* 0x004fca0007810000 */
[----:B------:R-:W2:Y:S01]  /*3b50*/  SHFL.BFLY PT, R132, R17, 0x1, 0x1f ;  /* 0x0c201f0011847f89 */ /* 0x000ea200000e0000 */
[----:B-1----:R-:W-:-:S03]  /*3b60*/  FMNMX.FTZ R0, R25, R0, !PT ;  /* 0x0000000019007209 */ /* 0x002fc60007810000 */
[----:B------:R-:W-:Y:S01]  /*3b70*/  LDSM.16.MT88.4 R24, [R198+0x2900] ;  /* 0x00290000c618783b */ /* 0x000fe20000004200 */
[C---:B------:R-:W-:Y:S01]  /*3b80*/  FSETP.NEU.FTZ.AND P0, PT, R0.reuse, -INF , PT ;  /* 0xff8000000000780b */ /* 0x040fe20003f1d000 */
[----:B------:R-:W-:Y:S01]  /*3b90*/  FMUL.FTZ R168, R0, c[0x0][0x2d0] ;  /* 0x0000b40000a87a20 */ /* 0x000fe20000410000 */
[----:B--2---:R-:W-:-:S04]  /*3ba0*/  FMNMX.FTZ R132, R17, R132, !PT ;  /* 0x0000008411847209 */ /* 0x004fc80007810000 */
[----:B------:R-:W-:Y:S02]  /*3bb0*/  FSEL R168, R168, RZ, P0 ;  /* 0x000000ffa8a87208 */ /* 0x000fe40000000000 */
[C---:B------:R-:W-:Y:S01]  /*3bc0*/  FSETP.NEU.FTZ.AND P0, PT, R132.reuse, -INF , PT ;  /* 0xff8000008400780b */ /* 0x040fe20003f1d000 */
[----:B------:R-:W-:Y:S02]  /*3bd0*/  FMUL.FTZ R159, R132, c[0x0][0x2d0] ;  /* 0x0000b400849f7a20 */ /* 0x000fe40000410000 */
[--C-:B------:R-:W-:Y:S02]  /*3be0*/  FFMA.FTZ R154, R15, c[0x0][0x2d0], -R168.reuse ;  /* 0x0000b4000f9a7a23 */ /* 0x100fe400000108a8 */
[--C-:B------:R-:W-:Y:S01]  /*3bf0*/  FFMA.FTZ R153, R21, c[0x0][0x2d0], -R168.reuse ;  /* 0x0000b40015997a23 */ /* 0x100fe200000108a8 */
[----:B------:R-:W-:Y:S01]  /*3c00*/  FSEL R159, R159, RZ, P0 ;  /* 0x000000ff9f9f7208 */ /* 0x000fe20000000000 */
[--C-:B------:R-:W-:Y:S01]  /*3c10*/  FFMA.FTZ R152, R13, c[0x0][0x2d0], -R168.reuse ;  /* 0x0000b4000d987a23 */ /* 0x100fe200000108a8 */
[----:B------:R-:W-:Y:S01]  /*3c20*/  PLOP3.LUT P0, PT, PT, PT, UP1, 0x40, 0x0 ;  /* 0x000000000000781c */ /* 0x000fe20003f0e818 */
[----:B------:R-:W-:Y:S01]  /*3c30*/  FFMA.FTZ R147, R23, c[0x0][0x2d0], -R168 ;  /* 0x0000b40017937a23 */ /* 0x000fe200000108a8 */
[----:B------:R-:W-:Y:S01]  /*3c40*/  MUFU.EX2 R154, R154 ;  /* 0x0000009a009a7308 */ /* 0x000fe20000000800 */
[----:B------:R-:W-:-:S02]  /*3c50*/  FFMA.FTZ R148, R20, c[0x0][0x2d0], -R159 ;  /* 0x0000b40014947a23 */ /* 0x000fc4000001089f */
[--C-:B------:R-:W-:Y:S01]  /*3c60*/  FFMA.FTZ R149, R18, c[0x0][0x2d0], -R159.reuse ;  /* 0x0000b40012957a23 */ /* 0x100fe2000001089f */
[----:B------:R-:W-:Y:S01]  /*3c70*/  LDSM.16.MT88.4 R20, [R203+0x900] ;  /* 0x00090000cb14783b */ /* 0x000fe20000004200 */
[--C-:B------:R-:W-:Y:S02]  /*3c80*/  FFMA.FTZ R150, R16, c[0x0][0x2d0], -R159.reuse ;  /* 0x0000b40010967a23 */ /* 0x100fe4000001089f */
[--C-:B------:R-:W-:Y:S01]  /*3c90*/  FFMA.FTZ R135, R6, c[0x0][0x2d0], -R159.reuse ;  /* 0x0000b40006877a23 */ /* 0x100fe2000001089f */
[----:B------:R-:W1:Y:S01]  /*3ca0*/  MUFU.EX2 R153, R153 ;  /* 0x0000009900997308 */ /* 0x000e620000000800 */
[--C-:B------:R-:W-:Y:S01]  /*3cb0*/  FFMA.FTZ R145, R7, c[0x0][0x2d0], -R168.reuse ;  /* 0x0000b40007917a23 */ /* 0x100fe200000108a8 */
[----:B------:R-:W-:Y:S01]  /*3cc0*/  LDSM.16.MT88.4 R16, [R197+0x2900] ;  /* 0x00290000c510783b */ /* 0x000fe20000004200 */
[--C-:B------:R-:W-:Y:S02]  /*3cd0*/  FFMA.FTZ R134, R5, c[0x0][0x2d0], -R168.reuse ;  /* 0x0000b40005867a23 */ /* 0x100fe400000108a8 */
[--C-:B------:R-:W-:Y:S01]  /*3ce0*/  FFMA.FTZ R151, R11, c[0x0][0x2d0], -R168.reuse ;  /* 0x0000b4000b977a23 */ /* 0x100fe200000108a8 */
[----:B------:R-:W2:Y:S01]  /*3cf0*/  LDSM.16.MT88.4 R4, [R196+0x4100] ;  /* 0x00410000c404783b */ /* 0x000ea20000004200 */
[----:B------:R-:W-:Y:S01]  /*3d00*/  FFMA.FTZ R146, R9, c[0x0][0x2d0], -R168 ;  /* 0x0000b40009927a23 */ /* 0x000fe200000108a8 */
[----:B------:R-:W-:Y:S01]  /*3d10*/  MUFU.EX2 R152, R152 ;  /* 0x0000009800987308 */ /* 0x000fe20000000800 */
[----:B------:R-:W-:-:S02]  /*3d20*/  FFMA.FTZ R3, R10, c[0x0][0x2d0], -R159 ;  /* 0x0000b4000a037a23 */ /* 0x000fc4000001089f */
[--C-:B------:R-:W-:Y:S02]  /*3d30*/  FFMA.FTZ R2, R8, c[0x0][0x2d0], -R159.reuse ;  /* 0x0000b40008027a23 */ /* 0x100fe4000001089f */
[----:B------:R-:W3:Y:S01]  /*3d40*/  LDSM.16.MT88.4 R8, [R203+0x2900] ;  /* 0x00290000cb08783b */ /* 0x000ee20000004200 */
[--C-:B------:R-:W-:Y:S02]  /*3d50*/  FFMA.FTZ R144, R14, c[0x0][0x2d0], -R159.reuse ;  /* 0x0000b4000e907a23 */ /* 0x100fe4000001089f */
[----:B------:R-:W4:Y:S01]  /*3d60*/  MUFU.EX2 R147, R147 ;  /* 0x0000009300937308 */ /* 0x000f220000000800 */
[----:B-1----:R-:W-:Y:S01]  /*3d70*/  F2FP.PACK_AB R96, R153, R154 ;  /* 0x0000009a9960723e */ /* 0x002fe200000000ff */
[----:B------:R-:W-:Y:S02]  /*3d80*/  FFMA.FTZ R133, R12, c[0x0][0x2d0], -R159 ;  /* 0x0000b4000c857a23 */ /* 0x000fe4000001089f */
[----:B------:R-:W1:Y:S01]  /*3d90*/  LDSM.16.MT88.4 R12, [R196+0x2900] ;  /* 0x00290000c40c783b */ /* 0x000e620000004200 */
[----:B------:R-:W-:-:S02]  /*3da0*/  FFMA.FTZ R158, R163, c[0x0][0x2d0], -R168 ;  /* 0x0000b400a39e7a23 */ /* 0x000fc400000108a8 */
[--C-:B------:R-:W-:Y:S01]  /*3db0*/  FFMA.FTZ R156, R161, c[0x0][0x2d0], -R168.reuse ;  /* 0x0000b400a19c7a23 */ /* 0x100fe200000108a8 */
[----:B------:R-:W-:Y:S01]  /*3dc0*/  MUFU.EX2 R148, R148 ;  /* 0x0000009400947308 */ /* 0x000fe20000000800 */
[--C-:B------:R-:W-:Y:S02]  /*3dd0*/  FFMA.FTZ R155, R155, c[0x0][0x2d0], -R168.reuse ;  /* 0x0000b4009b9b7a23 */ /* 0x100fe400000108a8 */
[----:B------:R-:W-:Y:S02]  /*3de0*/  FFMA.FTZ R157, R157, c[0x0][0x2d0], -R168 ;  /* 0x0000b4009d9d7a23 */ /* 0x000fe400000108a8 */
[--C-:B------:R-:W-:Y:S02]  /*3df0*/  FFMA.FTZ R161, R172, c[0x0][0x2d0], -R159.reuse ;  /* 0x0000b400aca17a23 */ /* 0x100fe4000001089f */
[--C-:B------:R-:W-:Y:S01]  /*3e00*/  FFMA.FTZ R162, R162, c[0x0][0x2d0], -R159.reuse ;  /* 0x0000b400a2a27a23 */ /* 0x100fe2000001089f */
[----:B------:R-:W5:Y:S01]  /*3e10*/  MUFU.EX2 R149, R149 ;  /* 0x0000009500957308 */ /* 0x000f620000000800 */
[----:B----4-:R-:W-:Y:S01]  /*3e20*/  F2FP.PACK_AB R98, R147, R152 ;  /* 0x000000989362723e */ /* 0x010fe200000000ff */
[----:B------:R-:W-:-:S02]  /*3e30*/  FFMA.FTZ R163, R170, c[0x0][0x2d0], -R159 ;  /* 0x0000b400aaa37a23 */ /* 0x000fc4000001089f */
[--C-:B------:R-:W-:Y:S02]  /*3e40*/  FFMA.FTZ R164, R164, c[0x0][0x2d0], -R159.reuse ;  /* 0x0000b400a4a47a23 */ /* 0x100fe4000001089f */
[--C-:B------:R-:W-:Y:S02]  /*3e50*/  FFMA.FTZ R170, R165, c[0x0][0x2d0], -R168.reuse ;  /* 0x0000b400a5aa7a23 */ /* 0x100fe400000108a8 */
[----:B------:R-:W-:Y:S01]  /*3e60*/  MUFU.EX2 R150, R150 ;  /* 0x0000009600967308 */ /* 0x000fe20000000800 */
[--C-:B------:R-:W-:Y:S02]  /*3e70*/  FFMA.FTZ R167, R167, c[0x0][0x2d0], -R168.reuse ;  /* 0x0000b400a7a77a23 */ /* 0x100fe400000108a8 */
[--C-:B------:R-:W-:Y:S02]  /*3e80*/  FFMA.FTZ R165, R143, c[0x0][0x2d0], -R168.reuse ;  /* 0x0000b4008fa57a23 */ /* 0x100fe400000108a8 */
[----:B------:R-:W-:Y:S02]  /*3e90*/  FFMA.FTZ R218, R141, c[0x0][0x2d0], -R168 ;  /* 0x0000b4008dda7a23 */ /* 0x000fe400000108a8 */
[--C-:B------:R-:W-:Y:S01]  /*3ea0*/  FFMA.FTZ R166, R166, c[0x0][0x2d0], -R159.reuse ;  /* 0x0000b400a6a67a23 */ /* 0x100fe2000001089f */
[----:B------:R-:W4:Y:S01]  /*3eb0*/  MUFU.EX2 R135, R135 ;  /* 0x0000008700877308 */ /* 0x000f220000000800 */
[----:B-----5:R-:W-:Y:S01]  /*3ec0*/  F2FP.PACK_AB R97, R149, R148 ;  /* 0x000000949561723e */ /* 0x020fe200000000ff */
[----:B------:R-:W-:-:S02]  /*3ed0*/  FFMA.FTZ R169, R142, c[0x0][0x2d0], -R159 ;  /* 0x0000b4008ea97a23 */ /* 0x000fc4000001089f */
[--C-:B------:R-:W-:Y:S02]  /*3ee0*/  FFMA.FTZ R168, R140, c[0x0][0x2d0], -R159.reuse ;  /* 0x0000b4008ca87a23 */ /* 0x100fe4000001089f */
[----:B------:R-:W-:Y:S01]  /*3ef0*/  FFMA.FTZ R219, R160, c[0x0][0x2d0], -R159 ;  /* 0x0000b400a0db7a23 */ /* 0x000fe2000001089f */
[----:B------:R-:W-:Y:S01]  /*3f00*/  LDSM.16.MT88.4 R140, [R198+0x1900] ;  /* 0x00190000c68c783b */ /* 0x000fe20000004200 */
[----:B------:R-:W-:Y:S01]  /*3f10*/  MUFU.EX2 R151, R151 ;  /* 0x0000009700977308 */ /* 0x000fe20000000800 */
[----:B------:R-:W-:Y:S02]  /*3f20*/  FADD.FTZ R153, R154, R153 ;  /* 0x000000999a997221 */ /* 0x000fe40000010000 */
[----:B------:R-:W-:Y:S02]  /*3f30*/  FADD.FTZ R149, R148, R149 ;  /* 0x0000009594957221 */ /* 0x000fe40000010000 */
[----:B------:R-:W-:Y:S01]  /*3f40*/  FADD.FTZ R152, R152, R153 ;  /* 0x0000009998987221 */ /* 0x000fe20000010000 */
[----:B----4-:R-:W-:-:S02]  /*3f50*/  F2FP.PACK_AB R99, R135, R150 ;  /* 0x000000968763723e */ /* 0x010fc400000000ff */
[----:B------:R-:W4:Y:S01]  /*3f60*/  MUFU.EX2 R146, R146 ;  /* 0x0000009200927308 */ /* 0x000f220000000800 */
[----:B------:R-:W-:Y:S02]  /*3f70*/  FADD.FTZ R150, R150, R149 ;  /* 0x0000009596967221 */ /* 0x000fe40000010000 */
[----:B------:R-:W-:Y:S02]  /*3f80*/  FADD.FTZ R152, R147, R152 ;  /* 0x0000009893987221 */ /* 0x000fe40000010000 */
[----:B------:R-:W-:Y:S01]  /*3f90*/  FADD.FTZ R135, R135, R150 ;  /* 0x0000009687877221 */ /* 0x000fe20000010000 */
[C---:B------:R-:W-:Y:S02]  /*3fa0*/  HMMA.16816.F32 R36, R96.reuse, R40, RZ ;  /* 0x000000286024723c */ /* 0x040fe400000018ff */
[----:B------:R-:W-:Y:S06]  /*3fb0*/  MUFU.EX2 R145, R145 ;  /* 0x0000009100917308 */ /* 0x000fec0000000800 */
[C---:B------:R-:W-:Y:S02]  /*3fc0*/  HMMA.16816.F32 R52, R96.reuse, R56, RZ ;  /* 0x000000386034723c */ /* 0x040fe400000018ff */
[----:B------:R-:W-:Y:S06]  /*3fd0*/  MUFU.EX2 R134, R134 ;  /* 0x0000008600867308 */ /* 0x000fec0000000800 */
[C---:B------:R-:W-:Y:S02]  /*3fe0*/  HMMA.16816.F32 R40, R96.reuse, R42, RZ ;  /* 0x0000002a6028723c */ /* 0x040fe400000018ff */
[----:B------:R-:W-:Y:S06]  /*3ff0*/  MUFU.EX2 R144, R144 ;  /* 0x0000009000907308 */ /* 0x000fec0000000800 */
[C---:B------:R-:W-:Y:S02]  /*4000*/  HMMA.16816.F32 R56, R96.reuse, R58, RZ ;  /* 0x0000003a6038723c */ /* 0x040fe400000018ff */
[----:B------:R-:W5:Y:S06]  /*4010*/  MUFU.EX2 R133, R133 ;  /* 0x0000008500857308 */ /* 0x000f6c0000000800 */
        /* <DEDUP_REMOVED lines=36> */
[C---:B--2---:R-:W-:Y:S07]  /*4260*/  HMMA.16816.F32 R92, R96.reuse, R4, RZ ;  /* 0x00000004605c723c */ /* 0x044fee00000018ff */
[----:B----4-:R-:W-:Y:S01]  /*4270*/  F2FP.PACK_AB R4, R146, R151 ;  /* 0x000000979204723e */ /* 0x010fe200000000ff */
[----:B------:R-:W-:Y:S01]  /*4280*/  HMMA.16816.F32 R96, R96, R6, RZ ;  /* 0x000000066060723c */ /* 0x000fe200000018ff */
[----:B-----5:R-:W-:Y:S01]  /*4290*/  F2FP.PACK_AB R5, R133, R144 ;  /* 0x000000908505723e */ /* 0x020fe200000000ff */
        /* <DEDUP_REMOVED lines=9> */
[----:B---3--:R-:W-:Y:S01]  /*4330*/  HMMA.16816.F32 R36, R4, R8, R36 ;  /* 0x000000080424723c */ /* 0x008fe20000001824 */
        /* <DEDUP_REMOVED lines=33> */
[C---:B----4-:R-:W-:Y:S08]  /*4550*/  HMMA.16816.F32 R92, R4.reuse, R12, R92 ;  /* 0x0000000c045c723c */ /* 0x050ff0000000185c */
[----:B------:R-:W-:Y:S01]  /*4560*/  HMMA.16816.F32 R96, R4, R14, R96 ;  /* 0x0000000e0460723c */ /* 0x000fe20000001860 */
[----:B------:R-:W3:Y:S06]  /*4570*/  LDSM.16.MT88.4 R12, [R203+0x3100] ;  /* 0x00310000cb0c783b */ /* 0x000eec0000004200 */
        /* <DEDUP_REMOVED lines=44> */
[----:B------:R-:W5:Y:S07]  /*4840*/  LDSM.16.MT88.4 R28, [R198+0x3900] ;  /* 0x00390000c61c783b */ /* 0x000f6e0000004200 */
        /* <DEDUP_REMOVED lines=30> */
[C---:B-----5:R-:W-:Y:S08]  /*4a30*/  HMMA.16816.F32 R44, R4.reuse, R28, R44 ;  /* 0x0000001c042c723c */ /* 0x060ff0000000182c */
        /* <DEDUP_REMOVED lines=11> */
[----:B------:R-:W-:Y:S07]  /*4af0*/  @P0 BRA `(.L_x_163) ;  /* 0x0000014000000947 */ /* 0x000fee0003800000 */
[----:B------:R-:W-:Y:S01]  /*4b00*/  ISETP.LT.AND P0, PT, RZ, UR4, PT ;  /* 0x00000004ff007c0c */ /* 0x000fe2000bf01270 */
        /* <DEDUP_REMOVED lines=10> */
.L_x_164:
[----:B------:R-:W-:Y:S02]  /*4bb0*/  ULDC UR4, c[0x0][0x32c] ;  /* 0x0000cb0000047ab9 */ /* 0x000fe40000000800 */
[----:B------:R-:W-:-:S03]  /*4bc0*/  UISETP.NE.AND UP0, UPT, UR6, UR4, UPT ;  /* 0x000000040600728c */ /* 0x000fc6000bf05270 */
[----:B------:R-:W-:Y:S02]  /*4bd0*/  ULDC.64 UR4, c[0x0][0x330] ;  /* 0x0000cc0000047ab9 */ /* 0x000fe40000000a00 */
[----:B------:R-:W-:-:S06]  /*4be0*/  UIMAD.WIDE.U32 UR18, UR15, UR4, URZ ;  /* 0x000000040f1272a5 */ /* 0x000fcc000f8e003f */
[----:B------:R-:W-:Y:S02]  /*4bf0*/  @UP0 USHF.R.U32.HI UR15, URZ, UR5, UR19 ;  /* 0x000000053f0f0299 */ /* 0x000fe40008011613 */
.L_x_165:
[----:B------:R-:W-:Y:S02]  /*4c00*/  ULDC UR4, c[0x0][0x32c] ;  /* 0x0000cb0000047ab9 */ /* 0x000fe40000000800 */
[----:B------:R-:W-:-:S04]  /*4c10*/  UIMAD UR4, UR15, UR4, UR4 ;  /* 0x000000040f0472a4 */ /* 0x000fc8000f8e0204 */
[----:B------:R-:W-:-:S04]  /*4c20*/  UISETP.LT.AND UP0, UPT, UR7, UR4, UPT ;  /* 0x000000040700728c */ /* 0x000fc8000bf01270 */
[----:B------:R-:W-:-:S04]  /*4c30*/  USEL UR7, UR7, UR4, UP0 ;  /* 0x0000000407077287 */ /* 0x000fc80008000000 */
.L_x_163:
[----:B------:R-:W-:-:S04]  /*4c40*/  USHF.R.S32.HI UR4, URZ, 0x1f, UR7 ;  /* 0x0000001f3f047899 */ /* 0x000fc80008011407 */
[----:B------:R-:W-:-:S04]  /*4c50*/  ULEA.HI UR4, UR4, UR7, URZ, 0x6 ;  /* 0x0000000704047291 */ /* 0x000fc8000f8f303f */
[----:B------:R-:W-:-:S04]  /*4c60*/  USHF.R.S32.HI UR15, URZ, 0x6, UR4 ;  /* 0x000000063f0f7899 */ /* 0x000fc80008011404 */
[----:B------:R-:W-:-:S04]  /*4c70*/  UISETP.LT.AND UP0, UPT, UR8, UR15, UPT ;  /* 0x0000000f0800728c */ /* 0x000fc8000bf01270 */
[----:B------:R-:W-:-:S04]  /*4c80*/  USEL UR15, UR8, UR15, !UP0 ;  /* 0x0000000f080f7287 */ /* 0x000fc8000c000000 */
[----:B------:R-:W-:-:S06]  /*4c90*/  UISETP.GE.AND UP0, UPT, UR13, UR15, UPT ;  /* 0x0000000f0d00728c */ /* 0x000fcc000bf06270 */
[----:B------:R-:W-:-:S13]  /*4ca0*/  PLOP3.LUT P0, PT, PT, PT, UP0, 0x80, 0x0 ;  /* 0x000000000000781c */ /* 0x000fda0003f0f008 */
[----:B------:R-:W-:Y:S05]  /*4cb0*/  @!P0 BRA `(.L_x_166) ;  /* 0x0000391000008947 */ /* 0x000fea0003800000 */
[----:B------:R-:W-:Y:S01]  /*4cc0*/  PLOP3.LUT P4, PT, PT, PT, UP2, 0x80, 0x0 ;  /* 0x000000000000781c */ /* 0x000fe20003f8f028 */
[----:B------:R-:W-:Y:S01]  /*4cd0*/  IMAD.MOV.U32 R2, RZ, RZ, R132 ;  /* 0x000000ffff027224 */ /* 0x000fe200078e0084 */
[----:B------:R-:W-:Y:S01]  /*4ce0*/  PLOP3.LUT P0, PT, PT, PT, UP2, 0x80, 0x0 ;  /* 0x000000000000781c */ /* 0x000fe20003f0f028 */
[----:B------:R-:W-:Y:S01]  /*4cf0*/  IMAD.MOV.U32 R3, RZ, RZ, R0 ;  /* 0x000000ffff037224 */ /* 0x000fe200078e0000 */
[C---:B------:R-:W-:Y:S01]  /*4d00*/  IADD3 R224, P6, R208.reuse, 0x40, RZ ;  /* 0x00000040d0e07810 */ /* 0x040fe20007fde0ff */
[----:B------:R-:W-:Y:S01]  /*4d10*/  ULDC.64 UR6, c[0x0][0x208] ;  /* 0x0000820000067ab9 */ /* 0x000fe20000000a00 */
[----:B------:R-:W-:Y:S01]  /*4d20*/  IADD3 R222, P5, R208, 0x80, RZ ;  /* 0x00000080d0de7810 */ /* 0x000fe20007fbe0ff */
[----:B------:R-:W-:Y:S02]  /*4d30*/  ULDC.64 UR4, c[0x0][0x1e0] ;  /* 0x0000780000047ab9 */ /* 0x000fe40000000a00 */
[--C-:B------:R-:W-:Y:S01]  /*4d40*/  IMAD.X R223, RZ, RZ, R215.reuse, P6 ;  /* 0x000000ffffdf7224 */ /* 0x100fe200030e06d7 */
[----:B------:R-:W-:Y:S01]  /*4d50*/  IADD3 R182, P6, R210, 0x80, RZ ;  /* 0x00000080d2b67810 */ /* 0x000fe20007fde0ff */
[----:B------:R-:W-:-:S02]  /*4d60*/  IMAD.X R221, RZ, RZ, R215, P5 ;  /* 0x000000ffffdd7224 */ /* 0x000fc400028e06d7 */
[----:B------:R-:W-:Y:S01]  /*4d70*/  @P4 IMAD.HI.U32 R180, R212, c[0x0][0x2c8], RZ ;  /* 0x0000b200d4b44a27 */ /* 0x000fe200078e00ff */
[----:B------:R-:W-:-:S03]  /*4d80*/  IADD3 R220, P4, R210, 0x40, RZ ;  /* 0x00000040d2dc7810 */ /* 0x000fc60007f9e0ff */
[--C-:B------:R-:W-:Y:S01]  /*4d90*/  IMAD.X R181, RZ, RZ, R217.reuse, P6 ;  /* 0x000000ffffb57224 */ /* 0x100fe200030e06d9 */
[----:B------:R-:W-:Y:S01]  /*4da0*/  @P0 SHF.R.U32.HI R180, RZ, c[0x0][0x2cc], R180 ;  /* 0x0000b300ffb40a19 */ /* 0x000fe200000116b4 */
[----:B------:R-:W-:Y:S02]  /*4db0*/  IMAD.X R183, RZ, RZ, R217, P4 ;  /* 0x000000ffffb77224 */ /* 0x000fe400020e06d9 */
.L_x_175:
[----:B------:R-:W-:Y:S04]  /*4dc0*/  DEPBAR.LE SB0, 0x0 ;  /* 0x000080000000791a */ /* 0x000fe80000000000 */
[----:B------:R-:W-:Y:S01]  /*4dd0*/  BAR.SYNC.DEFER_BLOCKING 0x0 ;  /* 0x0000000000007b1d */ /* 0x000fe20000010000 */
[----:B------:R-:W-:Y:S06]  /*4de0*/  UISETP.GT.AND UP3, UPT, UR8, UR13, UPT ;  /* 0x0000000d0800728c */ /* 0x000fec000bf64270 */
[----:B------:R-:W-:Y:S05]  /*4df0*/  PLOP3.LUT P0, PT, PT, PT, UP3, 0x80, 0x0 ;  /* 0x000000000000781c */ /* 0x000fea0003f0f038 */
[----:B------:R-:W-:Y:S02]  /*4e00*/  @!UP3 USHF.R.S32.HI UR18, URZ, 0x1f, UR13 ;  /* 0x0000001f3f12b899 */ /* 0x000fe4000801140d */
[----:B------:R-:W-:Y:S02]  /*4e10*/  @!UP3 UIMAD.WIDE.U32 UR20, UR13, UR6, URZ ;  /* 0x000000060d14b2a5 */ /* 0x000fe4000f8e003f */
[----:B------:R-:W-:Y:S02]  /*4e20*/  @!UP3 UIMAD UR18, UR18, UR6, URZ ;  /* 0x000000061212b2a4 */ /* 0x000fe4000f8e023f */
[----:B------:R-:W-:Y:S02]  /*4e30*/  @!UP3 USHF.L.U32 UR19, UR20, 0x6, URZ ;  /* 0x000000061413b899 */ /* 0x000fe4000800063f */
[----:B------:R-:W-:Y:S01]  /*4e40*/  @!UP3 UIMAD UR18, UR13, UR7, UR18 ;  /* 0x000000070d12b2a4 */ /* 0x000fe2000f8e0212 */
[----:B------:R-:W-:Y:S03]  /*4e50*/  LDSM.16.M88.4 R132, [R206+0xc100] ;  /* 0x00c10000ce84783b */ /* 0x000fe60000000200 */
[----:B------:R-:W-:Y:S01]  /*4e60*/  @!UP3 UIADD3 UR18, UR21, UR18, URZ ;  /* 0x000000121512b290 */ /* 0x000fe2000fffe03f */
[----:B------:R-:W-:Y:S02]  /*4e70*/  @!P0 IADD3 R225, P6, R208, UR19, RZ ;  /* 0x00000013d0e18c10 */ /* 0x000fe4000ffde0ff */
[----:B------:R-:W-:Y:S01]  /*4e80*/  @!P0 IADD3 R227, P5, R224, UR19, RZ ;  /* 0x00000013e0e38c10 */ /* 0x000fe2000ffbe0ff */
[----:B------:R-:W-:Y:S01]  /*4e90*/  @!UP3 USHF.L.U64.HI UR18, UR20, 0x6, UR18 ;  /* 0x000000061412b899 */ /* 0x000fe20008010212 */
[----:B------:R-:W-:Y:S01]  /*4ea0*/  @!P0 IADD3 R229, P4, R222, UR19, RZ ;  /* 0x00000013dee58c10 */ /* 0x000fe2000ff9e0ff */
[----:B------:R-:W1:Y:S01]  /*4eb0*/  LDSM.16.M88.4 R136, [R205+0x6100] ;  /* 0x00610000cd88783b */ /* 0x000e620000000200 */
[----:B------:R-:W-:Y:S03]  /*4ec0*/  @!UP3 ULEA UR19, UP0, UR6, UR19, 0x5 ;  /* 0x000000130613b291 */ /* 0x000fe6000f80283f */
[----:B------:R-:W-:Y:S02]  /*4ed0*/  @!P0 IADD3.X R0, R215, UR18, RZ, P6, !PT ;  /* 0x00000012d7008c10 */ /* 0x000fe4000b7fe4ff */
[----:B------:R-:W-:Y:S01]  /*4ee0*/  @!P0 LEA R236, P6, R225, c[0x0][0x1f8], 0x1 ;  /* 0x00007e00e1ec8a11 */ /* 0x000fe200078c08ff */
[----:B------:R-:W2:Y:S01]  /*4ef0*/  LDSM.16.M88.4 R140, [R205+0x6900] ;  /* 0x00690000cd8c783b */ /* 0x000ea20000000200 */
[----:B------:R-:W-:Y:S02]  /*4f00*/  @!P0 IADD3.X R226, R223, UR18, RZ, P5, !PT ;  /* 0x00000012dfe28c10 */ /* 0x000fe4000affe4ff */
[----:B------:R-:W-:Y:S02]  /*4f10*/  @!P0 LEA.HI.X R237, R225, c[0x0][0x1fc], R0, 0x1, P6 ;  /* 0x00007f00e1ed8a11 */ /* 0x000fe400030f0c00 */
[----:B------:R-:W-:Y:S02]  /*4f20*/  @!P0 LEA R234, P5, R227, c[0x0][0x1f8], 0x1 ;  /* 0x00007e00e3ea8a11 */ /* 0x000fe400078a08ff */
[----:B------:R-:W3:Y:S01]  /*4f30*/  LDSM.16.M88.4 R144, [R205+0x7100] ;  /* 0x00710000cd90783b */ /* 0x000ee20000000200 */
[----:B------:R-:W-:Y:S01]  /*4f40*/  @!P0 IADD3.X R228, R221, UR18, RZ, P4, !PT ;  /* 0x00000012dde48c10 */ /* 0x000fe2000a7fe4ff */
[----:B------:R-:W-:Y:S01]  /*4f50*/  @!UP3 ULEA.HI.X UR18, UR6, UR18, UR7, 0x5, UP0 ;  /* 0x000000120612b291 */ /* 0x000fe200080f2c07 */
[----:B------:R-:W-:Y:S01]  /*4f60*/  @!P0 LEA.HI.X R235, R227, c[0x0][0x1fc], R226, 0x1, P5 ;  /* 0x00007f00e3eb8a11 */ /* 0x000fe200028f0ce2 */
[----:B------:R-:W-:Y:S01]  /*4f70*/  UISETP.GT.AND UP3, UPT, UR13, UR8, UPT ;  /* 0x000000080d00728c */ /* 0x000fe2000bf64270 */
[C---:B------:R-:W-:Y:S02]  /*4f80*/  @!P0 LEA R232, P4, R229.reuse, c[0x0][0x1f8], 0x1 ;  /* 0x00007e00e5e88a11 */ /* 0x040fe400078808ff */
[----:B------:R-:W4:Y:S01]  /*4f90*/  LDSM.16.M88.4 R148, [R205+0x7900] ;  /* 0x00790000cd94783b */ /* 0x000f220000000200 */
[----:B------:R-:W-:Y:S02]  /*4fa0*/  @!P0 IADD3 R225, P6, R208, UR19, RZ ;  /* 0x00000013d0e18c10 */ /* 0x000fe4000ffde0ff */
[----:B------:R-:W-:Y:S02]  /*4fb0*/  @!P0 LEA.HI.X R233, R229, c[0x0][0x1fc], R228, 0x1, P4 ;  /* 0x00007f00e5e98a11 */ /* 0x000fe400020f0ce4 */
[----:B------:R-:W-:Y:S02]  /*4fc0*/  @!P0 IADD3.X R0, R215, UR18, RZ, P6, !PT ;  /* 0x00000012d7008c10 */ /* 0x000fe4000b7fe4ff */
[----:B------:R-:W-:Y:S01]  /*4fd0*/  LDSM.16.M88.4 R152, [R202+0xc100] ;  /* 0x00c10000ca98783b */ /* 0x000fe20000000200 */
[C---:B------:R-:W-:Y:S02]  /*4fe0*/  @!P0 LEA R230, P6, R225.reuse, c[0x0][0x1f8], 0x1 ;  /* 0x00007e00e1e68a11 */ /* 0x040fe400078c08ff */
[----:B------:R-:W-:Y:S02]  /*4ff0*/  @!P0 IADD3 R238, P5, R224, UR19, RZ ;  /* 0x00000013e0ee8c10 */ /* 0x000fe4000ffbe0ff */
[----:B------:R-:W-:Y:S02]  /*5000*/  @!P0 LEA.HI.X R231, R225, c[0x0][0x1fc], R0, 0x1, P6 ;  /* 0x00007f00e1e78a11 */ /* 0x000fe400030f0c00 */
[----:B------:R-:W5:Y:S01]  /*5010*/  LDSM.16.M88.4 R156, [R204] ;  /* 0x00000000cc9c783b */ /* 0x000f620000000200 */
[----:B------:R-:W-:Y:S02]  /*5020*/  @!P0 IADD3.X R227, R223, UR18, RZ, P5, !PT ;  /* 0x00000012dfe38c10 */ /* 0x000fe4000affe4ff */
[C---:B------:R-:W-:Y:S01]  /*5030*/  @!P0 LEA R228, P5, R238.reuse, c[0x0][0x1f8], 0x1 ;  /* 0x00007e00eee48a11 */ /* 0x040fe200078a08ff */
[C---:B-1----:R-:W-:Y:S03]  /*5040*/  HMMA.16816.F32 R4, R132.reuse, R136, RZ ;  /* 0x000000888404723c */ /* 0x042fe600000018ff */
[----:B------:R-:W1:Y:S01]  /*5050*/  LDSM.16.M88.4 R160, [R195] ;  /* 0x00000000c3a0783b */ /* 0x000e620000000200 */
[----:B------:R-:W-:Y:S02]  /*5060*/  @!P0 LEA.HI.X R229, R238, c[0x0][0x1fc], R227, 0x1, P5 ;  /* 0x00007f00eee58a11 */ /* 0x000fe400028f0ce3 */
[----:B------:R-:W-:Y:S01]  /*5070*/  @!P0 IADD3 R240, P4, R222, UR19, RZ ;  /* 0x00000013def08c10 */ /* 0x000fe2000ff9e0ff */
[----:B------:R-:W-:Y:S01]  /*5080*/  @UP3 UIADD3 UR19, UR13, -0x1, URZ ;  /* 0xffffffff0d133890 */ /* 0x000fe2000fffe03f */
[C---:B------:R-:W-:Y:S02]  /*5090*/  HMMA.16816.F32 R8, R132.reuse, R138, RZ ;  /* 0x0000008a8408723c */ /* 0x040fe400000018ff */
[----:B------:R-:W1:Y:S01]  /*50a0*/  LDSM.16.M88.4 R164, [R194] ;  /* 0x00000000c2a4783b */ /* 0x000e620000000200 */
[----:B------:R-:W-:Y:S01]  /*50b0*/  @UP3 UIMAD.WIDE.U32 UR20, UR19, UR4, URZ ;  /* 0x00000004131432a5 */ /* 0x000fe2000f8e003f */
[----:B------:R-:W-:Y:S01]  /*50c0*/  @!P0 IADD3.X R239, R221, UR18, RZ, P4, !PT ;  /* 0x00000012ddef8c10 */ /* 0x000fe2000a7fe4ff */
[----:B------:R-:W-:Y:S01]  /*50d0*/  @UP3 USHF.R.S32.HI UR18, URZ, 0x1f, UR19 ;  /* 0x0000001f3f123899 */ /* 0x000fe20008011413 */
[C---:B------:R-:W-:Y:S02]  /*50e0*/  @!P0 LEA R226, P4, R240.reuse, c[0x0][0x1f8], 0x1 ;  /* 0x00007e00f0e28a11 */ /* 0x040fe400078808ff */
[C---:B--2---:R-:W-:Y:S01]  /*50f0*/  HMMA.16816.F32 R12, R132.reuse, R140, RZ ;  /* 0x0000008c840c723c */ /* 0x044fe200000018ff */
[----:B------:R-:W2:Y:S01]  /*5100*/  LDSM.16.M88.4 R168, [R193] ;  /* 0x00000000c1a8783b */ /* 0x000ea20000000200 */
[----:B------:R-:W-:Y:S02]  /*5110*/  @UP3 UIMAD UR18, UR18, UR4, URZ ;  /* 0x00000004121232a4 */ /* 0x000fe4000f8e023f */
[----:B------:R-:W-:Y:S02]  /*5120*/  @!P0 LEA.HI.X R227, R240, c[0x0][0x1fc], R239, 0x1, P4 ;  /* 0x00007f00f0e38a11 */ /* 0x000fe400020f0cef */
[----:B------:R-:W-:Y:S02]  /*5130*/  @UP3 UIMAD UR18, UR19, UR5, UR18 ;  /* 0x00000005131232a4 */ /* 0x000fe4000f8e0212 */
[C---:B------:R-:W-:Y:S01]  /*5140*/  HMMA.16816.F32 R16, R132.reuse, R142, RZ ;  /* 0x0000008e8410723c */ /* 0x040fe200000018ff */
[----:B------:R-:W-:Y:S01]  /*5150*/  @!PT LDS RZ, [RZ] ;  /* 0x00000000fffff984 */ /* 0x000fe20000000800 */
[----:B------:R-:W-:Y:S01]  /*5160*/  @!PT LDS RZ, [RZ] ;  /* 0x00000000fffff984 */ /* 0x000fe20000000800 */
[----:B------:R-:W-:Y:S01]  /*5170*/  @!PT LDS RZ, [RZ] ;  /* 0x00000000fffff984 */ /* 0x000fe20000000800 */
[----:B------:R1:W-:Y:S01]  /*5180*/  @!P0 LDGSTS.E.BYPASS.LTC128B.128 [R207+0x100], [R236.64], !P3 ;  /* 0x00100000eccf8fae */ /* 0x0003e2000d901d50 */
[----:B------:R-:W-:Y:S02]  /*5190*/  @UP3 USHF.L.U32 UR19, UR20, 0x6, URZ ;  /* 0x0000000614133899 */ /* 0x000fe4000800063f */
[----:B------:R-:W-:Y:S04]  /*51a0*/  @UP3 UIADD3 UR18, UR21, UR18, URZ ;  /* 0x0000001215123290 */ /* 0x000fe8000fffe03f */
[C---:B---3--:R-:W-:Y:S01]  /*51b0*/  HMMA.16816.F32 R20, R132.reuse, R144, RZ ;  /* 0x000000908414723c */ /* 0x048fe200000018ff */
[----:B------:R3:W-:Y:S01]  /*51c0*/  @!P0 LDGSTS.E.BYPASS.LTC128B.128 [R207+0x2100], [R234.64], !P2 ;  /* 0x02100000eacf8fae */ /* 0x0007e2000d101d50 */
[----:B------:R-:W-:Y:S06]  /*51d0*/  @UP3 USHF.L.U64.HI UR18, UR20, 0x6, UR18 ;  /* 0x0000000614123899 */ /* 0x000fec0008010212 */
[C---:B------:R-:W-:Y:S01]  /*51e0*/  HMMA.16816.F32 R24, R132.reuse, R146, RZ ;  /* 0x000000928418723c */ /* 0x040fe200000018ff */
[----:B------:R1:W-:Y:S07]  /*51f0*/  @!P0 LDGSTS.E.BYPASS.LTC128B.128 [R207+0x4100], [R232.64], !P1 ;  /* 0x04100000e8cf8fae */ /* 0x0003ee000c901d50 */
[C---:B----4-:R-:W-:Y:S01]  /*5200*/  HMMA.16816.F32 R28, R132.reuse, R148, RZ ;  /* 0x00000094841c723c */ /* 0x050fe200000018ff */
[----:B------:R4:W-:Y:S07]  /*5210*/  @!P0 LDGSTS.E.BYPASS.LTC128B.128 [R207+0x1100], [R230.64], !P3 ;  /* 0x01100000e6cf8fae */ /* 0x0009ee000d901d50 */
[----:B------:R-:W-:Y:S01]  /*5220*/  HMMA.16816.F32 R32, R132, R150, RZ ;  /* 0x000000968420723c */ /* 0x000fe200000018ff */
[----:B------:R2:W-:Y:S07]  /*5230*/  @!P0 LDGSTS.E.BYPASS.LTC128B.128 [R207+0x3100], [R228.64], !P2 ;  /* 0x03100000e4cf8fae */ /* 0x0005ee000d101d50 */
[C---:B-----5:R-:W-:Y:S01]  /*5240*/  HMMA.16816.F32 R4, R152.reuse, R156, R4 ;  /* 0x0000009c9804723c */ /* 0x060fe20000001804 */
[----:B------:R5:W-:Y:S01]  /*5250*/  @!P0 LDGSTS.E.BYPASS.LTC128B.128 [R207+0x5100], [R226.64], !P1 ;  /* 0x05100000e2cf8fae */ /* 0x000be2000c901d50 */
[----:B------:R-:W-:Y:S06]  /*5260*/  PLOP3.LUT P0, PT, PT, PT, UP3, 0x80, 0x0 ;  /* 0x000000000000781c */ /* 0x000fec0003f0f038 */
[C---:B------:R-:W-:Y:S01]  /*5270*/  HMMA.16816.F32 R8, R152.reuse, R158, R8 ;  /* 0x0000009e9808723c */ /* 0x040fe20000001808 */
[----:B------:R-:W-:Y:S06]  /*5280*/  LDSM.16.M88.4 R172, [R201+0xc100] ;  /* 0x00c10000c9ac783b */ /* 0x000fec0000000200 */
[----:B------:R-:W-:Y:S01]  /*5290*/  @P0 IADD3 R248, P4, R210, UR19, RZ ;  /* 0x00000013d2f80c10 */ /* 0x000fe2000ff9e0ff */
[C---:B-1----:R-:W-:Y:S01]  /*52a0*/  HMMA.16816.F32 R12, R152.reuse, R160, R12 ;  /* 0x000000a0980c723c */ /* 0x042fe2000000180c */
[----:B------:R-:W0:Y:S03]  /*52b0*/  LDGDEPBAR ;  /* 0x00000000000079af */ /* 0x000e260000000000 */
[----:B------:R-:W-:Y:S02]  /*52c0*/  @P0 IADD3 R249, P5, R220, UR19, RZ ;  /* 0x00000013dcf90c10 */ /* 0x000fe4000ffbe0ff */
[----:B------:R-:W-:Y:S02]  /*52d0*/  @P0 IADD3.X R251, R217, UR18, RZ, P4, !PT ;  /* 0x00000012d9fb0c10 */ /* 0x000fe4000a7fe4ff */
[C---:B------:R-:W-:Y:S01]  /*52e0*/  HMMA.16816.F32 R16, R152.reuse, R162, R16 ;  /* 0x000000a29810723c */ /* 0x040fe20000001810 */
[----:B------:R-:W1:Y:S03]  /*52f0*/  LDSM.16.M88.4 R176, [R200+0x6100] ;  /* 0x00610000c8b0783b */ /* 0x000e660000000200 */
[----:B------:R-:W-:Y:S04]  /*5300*/  @P0 IADD3.X R250, R183, UR18, RZ, P5, !PT ;  /* 0x00000012b7fa0c10 */ /* 0x000fe8000affe4ff */
[C---:B------:R-:W-:Y:S01]  /*5310*/  HMMA.16816.F32 R20, R152.reuse, R164, R20 ;  /* 0x000000a49814723c */ /* 0x040fe20000001814 */
[----:B------:R-:W3:Y:S07]  /*5320*/  LDSM.16.M88.4 R132, [R200+0x6900] ;  /* 0x00690000c884783b */ /* 0x000eee0000000200 */
[C---:B------:R-:W-:Y:S01]  /*5330*/  HMMA.16816.F32 R24, R152.reuse, R166, R24 ;  /* 0x000000a69818723c */ /* 0x040fe20000001818 */
[----:B------:R-:W3:Y:S07]  /*5340*/  LDSM.16.M88.4 R136, [R200+0x7100] ;  /* 0x00710000c888783b */ /* 0x000eee0000000200 */
[C---:B--2---:R-:W-:Y:S01]  /*5350*/  HMMA.16816.F32 R28, R152.reuse, R168, R28 ;  /* 0x000000a8981c723c */ /* 0x044fe2000000181c */
[----:B------:R-:W2:Y:S07]  /*5360*/  LDSM.16.M88.4 R140, [R200+0x7900] ;  /* 0x00790000c88c783b */ /* 0x000eae0000000200 */
[----:B------:R-:W-:Y:S01]  /*5370*/  HMMA.16816.F32 R32, R152, R170, R32 ;  /* 0x000000aa9820723c */ /* 0x000fe20000001820 */
[----:B------:R-:W-:Y:S07]  /*5380*/  LDSM.16.M88.4 R144, [R199+0xc100] ;  /* 0x00c10000c790783b */ /* 0x000fee0000000200 */
[----:B------:R-:W2:Y:S01]  /*5390*/  LDSM.16.M88.4 R148, [R192] ;  /* 0x00000000c094783b */ /* 0x000ea20000000200 */
[C---:B-1----:R-:W-:Y:S06]  /*53a0*/  HMMA.16816.F32 R4, R172.reuse, R176, R4 ;  /* 0x000000b0ac04723c */ /* 0x042fec0000001804 */
[----:B------:R-:W1:Y:S02]  /*53b0*/  LDSM.16.M88.4 R152, [R192+0x800] ;  /* 0x00080000c098783b */ /* 0x000e640000000200 */
[C---:B------:R-:W-:Y:S05]  /*53c0*/  HMMA.16816.F32 R8, R172.reuse, R178, R8 ;  /* 0x000000b2ac08723c */ /* 0x040fea0000001808 */
[----:B------:R-:W1:Y:S03]  /*53d0*/  LDSM.16.M88.4 R156, [R192+0x1000] ;  /* 0x00100000c09c783b */ /* 0x000e660000000200 */
[C---:B---3--:R-:W-:Y:S04]  /*53e0*/  HMMA.16816.F32 R12, R172.reuse, R132, R12 ;  /* 0x00000084ac0c723c */ /* 0x048fe8000000180c */
[----:B------:R-:W3:Y:S04]  /*53f0*/  LDSM.16.M88.4 R160, [R192+0x1800] ;  /* 0x00180000c0a0783b */ /* 0x000ee80000000200 */
[C---:B------:R-:W-:Y:S03]  /*5400*/  HMMA.16816.F32 R16, R172.reuse, R134, R16 ;  /* 0x00000086ac10723c */ /* 0x040fe60000001810 */
[----:B------:R-:W-:Y:S05]  /*5410*/  LDSM.16.M88.4 R164, [R206+0x10100] ;  /* 0x01010000cea4783b */ /* 0x000fea0000000200 */
[C---:B------:R-:W-:Y:S02]  /*5420*/  HMMA.16816.F32 R20, R172.reuse, R136, R20 ;  /* 0x00000088ac14723c */ /* 0x040fe40000001814 */
[----:B------:R-:W1:Y:S06]  /*5430*/  LDSM.16.M88.4 R168, [R205+0x8100] ;  /* 0x00810000cda8783b */ /* 0x000e6c0000000200 */
[C---:B------:R-:W-:Y:S01]  /*5440*/  HMMA.16816.F32 R24, R172.reuse, R138, R24 ;  /* 0x0000008aac18723c */ /* 0x040fe20000001818 */
[----:B------:R-:W3:Y:S07]  /*5450*/  LDSM.16.M88.4 R132, [R205+0x8900] ;  /* 0x00890000cd84783b */ /* 0x000eee0000000200 */
[C---:B--2---:R-:W-:Y:S01]  /*5460*/  HMMA.16816.F32 R28, R172.reuse, R140, R28 ;  /* 0x0000008cac1c723c */ /* 0x044fe2000000181c */
[----:B------:R-:W2:Y:S07]  /*5470*/  LDSM.16.M88.4 R136, [R205+0x9100] ;  /* 0x00910000cd88783b */ /* 0x000eae0000000200 */
[----:B------:R-:W-:Y:S01]  /*5480*/  HMMA.16816.F32 R32, R172, R142, R32 ;  /* 0x0000008eac20723c */ /* 0x000fe20000001820 */
[----:B------:R-:W2:Y:S07]  /*5490*/  LDSM.16.M88.4 R140, [R205+0x9900] ;  /* 0x00990000cd8c783b */ /* 0x000eae0000000200 */
[C---:B------:R-:W-:Y:S01]  /*54a0*/  HMMA.16816.F32 R4, R144.reuse, R148, R4 ;  /* 0x000000949004723c */ /* 0x040fe20000001804 */
[----:B------:R-:W-:Y:S07]  /*54b0*/  LDSM.16.M88.4 R172, [R202+0x10100] ;  /* 0x01010000caac783b */ /* 0x000fee0000000200 */
[C---:B------:R-:W-:Y:S01]  /*54c0*/  HMMA.16816.F32 R8, R144.reuse, R150, R8 ;  /* 0x000000969008723c */ /* 0x040fe20000001808 */
[----:B------:R-:W2:Y:S07]  /*54d0*/  LDSM.16.M88.4 R176, [R191] ;  /* 0x00000000bfb0783b */ /* 0x000eae0000000200 */
[C---:B-1----:R-:W-:Y:S01]  /*54e0*/  HMMA.16816.F32 R12, R144.reuse, R152, R12 ;  /* 0x00000098900c723c */ /* 0x042fe2000000180c */
[----:B------:R-:W-:Y:S07]  /*54f0*/  LDSM.16.M88.4 R148, [R189] ;  /* 0x00000000bd94783b */ /* 0x000fee0000000200 */
[C---:B------:R-:W-:Y:S01]  /*5500*/  HMMA.16816.F32 R16, R144.reuse, R154, R16 ;  /* 0x0000009a9010723c */ /* 0x040fe20000001810 */
[----:B------:R-:W-:Y:S07]  /*5510*/  LDSM.16.M88.4 R152, [R188] ;  /* 0x00000000bc98783b */ /* 0x000fee0000000200 */
[C---:B------:R-:W-:Y:S08]  /*5520*/  HMMA.16816.F32 R20, R144.reuse, R156, R20 ;  /* 0x0000009c9014723c */ /* 0x040ff00000001814 */
[C---:B------:R-:W-:Y:S01]  /*5530*/  HMMA.16816.F32 R24, R144.reuse, R158, R24 ;  /* 0x0000009e9018723c */ /* 0x040fe20000001818 */
[----:B------:R-:W-:Y:S07]  /*5540*/  LDSM.16.M88.4 R156, [R201+0x10100] ;  /* 0x01010000c99c783b */ /* 0x000fee0000000200 */
[C---:B---3--:R-:W-:Y:S08]  /*5550*/  HMMA.16816.F32 R28, R144.reuse, R160, R28 ;  /* 0x000000a0901c723c */ /* 0x048ff0000000181c */
[----:B------:R-:W-:Y:S01]  /*5560*/  HMMA.16816.F32 R32, R144, R162, R32 ;  /* 0x000000a29020723c */ /* 0x000fe20000001820 */
[----:B------:R-:W1:Y:S07]  /*5570*/  LDSM.16.M88.4 R144, [R190] ;  /* 0x00000000be90783b */ /* 0x000e6e0000000200 */
[C---:B------:R-:W-:Y:S01]  /*5580*/  HMMA.16816.F32 R4, R164.reuse, R168, R4 ;  /* 0x000000a8a404723c */ /* 0x040fe20000001804 */
[----:B------:R-:W3:Y:S07]  /*5590*/  LDSM.16.M88.4 R160, [R200+0x8100] ;  /* 0x00810000c8a0783b */ /* 0x000eee0000000200 */
[C---:B------:R-:W-:Y:S01]  /*55a0*/  HMMA.16816.F32 R8, R164.reuse, R170, R8 ;  /* 0x000000aaa408723c */ /* 0x040fe20000001808 */
[----:B------:R-:W-:Y:S07]  /*55b0*/  LDSM.16.M88.4 R168, [R192+0x2000] ;  /* 0x00200000c0a8783b */ /* 0x000fee0000000200 */
[C---:B------:R-:W-:Y:S08]  /*55c0*/  HMMA.16816.F32 R12, R164.reuse, R132, R12 ;  /* 0x00000084a40c723c */ /* 0x040ff0000000180c */
[C---:B------:R-:W-:Y:S01]  /*55d0*/  HMMA.16816.F32 R16, R164.reuse, R134, R16 ;  /* 0x00000086a410723c */ /* 0x040fe20000001810 */
[----:B------:R-:W1:Y:S07]  /*55e0*/  LDSM.16.M88.4 R132, [R200+0x8900] ;  /* 0x00890000c884783b */ /* 0x000e6e0000000200 */
[C---:B--2---:R-:W-:Y:S08]  /*55f0*/  HMMA.16816.F32 R20, R164.reuse, R136, R20 ;  /* 0x00000088a414723c */ /* 0x044ff00000001814 */
[C---:B------:R-:W-:Y:S01]  /*5600*/  HMMA.16816.F32 R24, R164.reuse, R138, R24 ;  /* 0x0000008aa418723c */ /* 0x040fe20000001818 */
[----:B------:R-:W2:Y:S07]  /*5610*/  LDSM.16.M88.4 R136, [R200+0x9100] ;  /* 0x00910000c888783b */ /* 0x000eae0000000200 */
[C---:B------:R-:W-:Y:S08]  /*5620*/  HMMA.16816.F32 R28, R164.reuse, R140, R28 ;  /* 0x0000008ca41c723c */ /* 0x040ff0000000181c */
[----:B------:R-:W-:Y:S01]  /*5630*/  HMMA.16816.F32 R32, R164, R142, R32 ;  /* 0x0000008ea420723c */ /* 0x000fe20000001820 */
[----:B------:R-:W2:Y:S07]  /*5640*/  LDSM.16.M88.4 R140, [R200+0x9900] ;  /* 0x00990000c88c783b */ /* 0x000eae0000000200 */
[C---:B------:R-:W-:Y:S01]  /*5650*/  HMMA.16816.F32 R4, R172.reuse, R176, R4 ;  /* 0x000000b0ac04723c */ /* 0x040fe20000001804 */
[----:B------:R-:W2:Y:S07]  /*5660*/  LDSM.16.M88.4 R164, [R199+0x10100] ;  /* 0x01010000c7a4783b */ /* 0x000eae0000000200 */
[C---:B------:R-:W-:Y:S01]  /*5670*/  HMMA.16816.F32 R8, R172.reuse, R178, R8 ;  /* 0x000000b2ac08723c */ /* 0x040fe20000001808 */
[----:B------:R-:W-:Y:S07]  /*5680*/  LDSM.16.M88.4 R176, [R205+0xa100] ;  /* 0x00a10000cdb0783b */ /* 0x000fee0000000200 */
[C---:B-1----:R-:W-:Y:S08]  /*5690*/  HMMA.16816.F32 R12, R172.reuse, R144, R12 ;  /* 0x00000090ac0c723c */ /* 0x042ff0000000180c */
[C---:B------:R-:W-:Y:S01]  /*56a0*/  HMMA.16816.F32 R16, R172.reuse, R146, R16 ;  /* 0x00000092ac10723c */ /* 0x040fe20000001810 */
[----:B------:R-:W1:Y:S07]  /*56b0*/  LDSM.16.M88.4 R144, [R192+0x2800] ;  /* 0x00280000c090783b */ /* 0x000e6e0000000200 */
[C---:B------:R-:W-:Y:S08]  /*56c0*/  HMMA.16816.F32 R20, R172.reuse, R148, R20 ;  /* 0x00000094ac14723c */ /* 0x040ff00000001814 */
[C---:B------:R-:W-:Y:S01]  /*56d0*/  HMMA.16816.F32 R24, R172.reuse, R150, R24 ;  /* 0x00000096ac18723c */ /* 0x040fe20000001818 */
[----:B------:R-:W1:Y:S07]  /*56e0*/  LDSM.16.M88.4 R148, [R192+0x3000] ;  /* 0x00300000c094783b */ /* 0x000e6e0000000200 */
[C---:B------:R-:W-:Y:S08]  /*56f0*/  HMMA.16816.F32 R28, R172.reuse, R152, R28 ;  /* 0x00000098ac1c723c */ /* 0x040ff0000000181c */
[----:B------:R-:W-:Y:S01]  /*5700*/  HMMA.16816.F32 R32, R172, R154, R32 ;  /* 0x0000009aac20723c */ /* 0x000fe20000001820 */
[----:B------:R-:W1:Y:S07]  /*5710*/  LDSM.16.M88.4 R152, [R192+0x3800] ;  /* 0x00380000c098783b */ /* 0x000e6e0000000200 */
[C---:B---3--:R-:W-:Y:S01]  /*5720*/  HMMA.16816.F32 R4, R156.reuse, R160, R4 ;  /* 0x000000a09c04723c */ /* 0x048fe20000001804 */
[----:B------:R-:W3:Y:S07]  /*5730*/  LDSM.16.M88.4 R172, [R206+0x14100] ;  /* 0x01410000ceac783b */ /* 0x000eee0000000200 */
[C---:B------:R-:W-:Y:S01]  /*5740*/  HMMA.16816.F32 R8, R156.reuse, R162, R8 ;  /* 0x000000a29c08723c */ /* 0x040fe20000001808 */
[----:B------:R-:W-:Y:S07]  /*5750*/  LDSM.16.M88.4 R160, [R187] ;  /* 0x00000000bba0783b */ /* 0x000fee0000000200 */
        /* <DEDUP_REMOVED lines=15> */
[----:B------:R-:W1:Y:S07]  /*5850*/  LDSM.16.M88.4 R144, [R186] ;  /* 0x00000000ba90783b */ /* 0x000e6e0000000200 */
[C---:B------:R-:W-:Y:S08]  /*5860*/  HMMA.16816.F32 R20, R164.reuse, R148, R20 ;  /* 0x00000094a414723c */ /* 0x040ff00000001814 */
[C---:B------:R-:W-:Y:S01]  /*5870*/  HMMA.16816.F32 R24, R164.reuse, R150, R24 ;  /* 0x00000096a418723c */ /* 0x040fe20000001818 */
[----:B------:R-:W1:Y:S07]  /*5880*/  LDSM.16.M88.4 R148, [R185] ;  /* 0x00000000b994783b */ /* 0x000e6e0000000200 */
[C---:B------:R-:W-:Y:S08]  /*5890*/  HMMA.16816.F32 R28, R164.reuse, R152, R28 ;  /* 0x00000098a41c723c */ /* 0x040ff0000000181c */
[----:B------:R-:W-:Y:S01]  /*58a0*/  HMMA.16816.F32 R32, R164, R154, R32 ;  /* 0x0000009aa420723c */ /* 0x000fe20000001820 */
[----:B------:R-:W1:Y:S07]  /*58b0*/  LDSM.16.M88.4 R152, [R184] ;  /* 0x00000000b898783b */ /* 0x000e6e0000000200 */
[C---:B---3--:R-:W-:Y:S01]  /*58c0*/  HMMA.16816.F32 R4, R172.reuse, R176, R4 ;  /* 0x000000b0ac04723c */ /* 0x048fe20000001804 */
        /* <DEDUP_REMOVED lines=12> */
[----:B------:R-:W2:Y:S01]  /*5990*/  LDSM.16.M88.4 R172, [R199+0x14100] ;  /* 0x01410000c7ac783b */ /* 0x000ea20000000200 */
[C---:B------:R-:W-:Y:S08]  /*59a0*/  HMMA.16816.F32 R4, R156.reuse, R160, R4 ;  /* 0x000000a09c04723c */ /* 0x040ff00000001804 */
[C---:B------:R-:W-:Y:S08]  /*59b0*/  HMMA.16816.F32 R8, R156.reuse, R162, R8 ;  /* 0x000000a29c08723c */ /* 0x040ff00000001808 */
[C---:B-1----:R-:W-:Y:S08]  /*59c0*/  HMMA.16816.F32 R12, R156.reuse, R144, R12 ;  /* 0x000000909c0c723c */ /* 0x042ff0000000180c */
[C---:B------:R-:W-:Y:S08]  /*59d0*/  HMMA.16816.F32 R16, R156.reuse, R146, R16 ;  /* 0x000000929c10723c */ /* 0x040ff00000001810 */
[C---:B------:R-:W-:Y:S08]  /*59e0*/  HMMA.16816.F32 R20, R156.reuse, R148, R20 ;  /* 0x000000949c14723c */ /* 0x040ff00000001814 */
[C---:B------:R-:W-:Y:S08]  /*59f0*/  HMMA.16816.F32 R24, R156.reuse, R150, R24 ;  /* 0x000000969c18723c */ /* 0x040ff00000001818 */
[C---:B------:R-:W-:Y:S08]  /*5a00*/  HMMA.16816.F32 R28, R156.reuse, R152, R28 ;  /* 0x000000989c1c723c */ /* 0x040ff0000000181c */
[----:B------:R-:W-:Y:S08]  /*5a10*/  HMMA.16816.F32 R32, R156, R154, R32 ;  /* 0x0000009a9c20723c */ /* 0x000ff00000001820 */
[C---:B---3--:R-:W-:Y:S08]  /*5a20*/  HMMA.16816.F32 R4, R164.reuse, R168, R4 ;  /* 0x000000a8a404723c */ /* 0x048ff00000001804 */
[C---:B------:R-:W-:Y:S08]  /*5a30*/  HMMA.16816.F32 R8, R164.reuse, R170, R8 ;  /* 0x000000aaa408723c */ /* 0x040ff00000001808 */
[C---:B------:R-:W-:Y:S08]  /*5a40*/  HMMA.16816.F32 R12, R164.reuse, R132, R12 ;  /* 0x00000084a40c723c */ /* 0x040ff0000000180c */
[C---:B------:R-:W-:Y:S01]  /*5a50*/  HMMA.16816.F32 R16, R164.reuse, R134, R16 ;  /* 0x00000086a410723c */ /* 0x040fe20000001810 */
[----:B------:R-:W1:Y:S07]  /*5a60*/  LDSM.16.M88.4 R132, [R192+0x4800] ;  /* 0x00480000c084783b */ /* 0x000e6e0000000200 */
[C---:B--2---:R-:W-:Y:S08]  /*5a70*/  HMMA.16816.F32 R20, R164.reuse, R136, R20 ;  /* 0x00000088a414723c */ /* 0x044ff00000001814 */
[C---:B------:R-:W-:Y:S01]  /*5a80*/  HMMA.16816.F32 R24, R164.reuse, R138, R24 ;  /* 0x0000008aa418723c */ /* 0x040fe20000001818 */
[----:B------:R-:W2:Y:S07]  /*5a90*/  LDSM.16.M88.4 R136, [R192+0x5000] ;  /* 0x00500000c088783b */ /* 0x000eae0000000200 */
[C---:B------:R-:W-:Y:S08]  /*5aa0*/  HMMA.16816.F32 R28, R164.reuse, R140, R28 ;  /* 0x0000008ca41c723c */ /* 0x040ff0000000181c */
[----:B------:R-:W-:Y:S08]  /*5ab0*/  HMMA.16816.F32 R32, R164, R142, R32 ;  /* 0x0000008ea420723c */ /* 0x000ff00000001820 */
[C---:B------:R-:W-:Y:S08]  /*5ac0*/  HMMA.16816.F32 R4, R172.reuse, R176, R4 ;  /* 0x000000b0ac04723c */ /* 0x040ff00000001804 */
[C---:B------:R-:W-:Y:S08]  /*5ad0*/  HMMA.16816.F32 R8, R172.reuse, R178, R8 ;  /* 0x000000b2ac08723c */ /* 0x040ff00000001808 */
[C---:B-1----:R-:W-:Y:S08]  /*5ae0*/  HMMA.16816.F32 R12, R172.reuse, R132, R12 ;  /* 0x00000084ac0c723c */ /* 0x042ff0000000180c */
[C---:B------:R-:W-:Y:S01]  /*5af0*/  HMMA.16816.F32 R16, R172.reuse, R134, R16 ;  /* 0x00000086ac10723c */ /* 0x040fe20000001810 */
[----:B------:R-:W1:Y:S01]  /*5b00*/  LDSM.16.M88.4 R132, [R192+0x5800] ;  /* 0x00580000c084783b */ /* 0x000e620000000200 */
[----:B------:R-:W-:Y:S04]  /*5b10*/  DEPBAR.LE SB0, 0x0 ;  /* 0x000080000000791a */ /* 0x000fe80000000000 */
[----:B-----5:R-:W-:Y:S02]  /*5b20*/  FMUL.FTZ R227, R4, c[0x0][0x320] ;  /* 0x0000c80004e37a20 */ /* 0x020fe40000410000 */
[C---:B--2---:R-:W-:Y:S04]  /*5b30*/  HMMA.16816.F32 R20, R172.reuse, R136, R20 ;  /* 0x00000088ac14723c */ /* 0x044fe80000001814 */
[----:B------:R-:W2:Y:S01]  /*5b40*/  MUFU.TANH R227, R227 ;  /* 0x000000e300e37308 */ /* 0x000ea20000002400 */
[----:B------:R-:W-:Y:S01]  /*5b50*/  BAR.SYNC.DEFER_BLOCKING 0x0 ;  /* 0x0000000000007b1d */ /* 0x000fe20000010000 */
[----:B------:R-:W-:Y:S02]  /*5b60*/  FMUL.FTZ R228, R11, c[0x0][0x320] ;  /* 0x0000c8000be47a20 */ /* 0x000fe40000410000 */
[C---:B------:R-:W-:Y:S04]  /*5b70*/  HMMA.16816.F32 R24, R172.reuse, R138, R24 ;  /* 0x0000008aac18723c */ /* 0x040fe80000001818 */
[----:B------:R-:W-:Y:S01]  /*5b80*/  FMUL.FTZ R232, R14, c[0x0][0x320] ;  /* 0x0000c8000ee87a20 */ /* 0x000fe20000410000 */
[----:B------:R-:W-:Y:S01]  /*5b90*/  @P0 LEA R14, P4, R249, c[0x0][0x1c8], 0x1 ;  /* 0x00007200f90e0a11 */ /* 0x000fe200078808ff */
[----:B------:R-:W3:Y:S01]  /*5ba0*/  MUFU.TANH R228, R228 ;  /* 0x000000e400e47308 */ /* 0x000ee20000002400 */
[----:B----4-:R-:W-:Y:S02]  /*5bb0*/  FMUL.FTZ R231, R15, c[0x0][0x320] ;  /* 0x0000c8000fe77a20 */ /* 0x010fe40000410000 */
[----:B------:R-:W-:Y:S03]  /*5bc0*/  @P0 LEA.HI.X R15, R249, c[0x0][0x1cc], R250, 0x1, P4 ;  /* 0x00007300f90f0a11 */ /* 0x000fe600020f0cfa */
[----:B------:R-:W-:Y:S02]  /*5bd0*/  FMUL.FTZ R235, R18, c[0x0][0x320] ;  /* 0x0000c80012eb7a20 */ /* 0x000fe40000410000 */
[----:B------:R-:W-:Y:S02]  /*5be0*/  FMUL.FTZ R236, R13, c[0x0][0x320] ;  /* 0x0000c8000dec7a20 */ /* 0x000fe40000410000 */
[----:B------:R-:W4:Y:S01]  /*5bf0*/  MUFU.TANH R232, R232 ;  /* 0x000000e800e87308 */ /* 0x000f220000002400 */
[----:B------:R-:W-:Y:S01]  /*5c00*/  FMUL.FTZ R240, R22, c[0x0][0x320] ;  /* 0x0000c80016f07a20 */ /* 0x000fe20000410000 */
[----:B------:R-:W-:Y:S01]  /*5c10*/  @P0 LEA R22, P6, R248, c[0x0][0x1c8], 0x1 ;  /* 0x00007200f8160a11 */ /* 0x000fe200078c08ff */
[----:B------:R-:W-:Y:S02]  /*5c20*/  FMUL.FTZ R239, R23, c[0x0][0x320] ;  /* 0x0000c80017ef7a20 */ /* 0x000fe40000410000 */
[----:B------:R-:W-:Y:S01]  /*5c30*/  FMUL.FTZ R226, R10, c[0x0][0x320] ;  /* 0x0000c8000ae27a20 */ /* 0x000fe20000410000 */
[----:B------:R-:W-:Y:S01]  /*5c40*/  @P0 LEA.HI.X R23, R248, c[0x0][0x1cc], R251, 0x1, P6 ;  /* 0x00007300f8170a11 */ /* 0x000fe200030f0cfb */
[----:B------:R-:W-:Y:S01]  /*5c50*/  FMUL.FTZ R234, R19, c[0x0][0x320] ;  /* 0x0000c80013ea7a20 */ /* 0x000fe20000410000 */
[----:B------:R-:W-:Y:S01]  /*5c60*/  @P0 IADD3 R248, P5, R182, UR19, RZ ;  /* 0x00000013b6f80c10 */ /* 0x000fe2000ffbe0ff */
[C---:B-1----:R-:W-:Y:S01]  /*5c70*/  HMMA.16816.F32 R28, R172.reuse, R132, R28 ;  /* 0x00000084ac1c723c */ /* 0x042fe2000000181c */
[----:B------:R-:W1:Y:S01]  /*5c80*/  MUFU.TANH R236, R236 ;  /* 0x000000ec00ec7308 */ /* 0x000e620000002400 */
[----:B------:R-:W-:Y:S01]  /*5c90*/  @!PT LDS RZ, [RZ] ;  /* 0x00000000fffff984 */ /* 0x000fe20000000800 */
[----:B------:R-:W-:Y:S01]  /*5ca0*/  @!PT LDS RZ, [RZ] ;  /* 0x00000000fffff984 */ /* 0x000fe20000000800 */
[----:B------:R-:W-:Y:S01]  /*5cb0*/  @!PT LDS RZ, [RZ] ;  /* 0x00000000fffff984 */ /* 0x000fe20000000800 */
[----:B------:R1:W-:Y:S01]  /*5cc0*/  @P0 LDGSTS.E.BYPASS.LTC128B.128 [R207+0x6100], [R22.64], !P3 ;  /* 0x0610000016cf0fae */ /* 0x0003e2000d901d50 */
[----:B------:R-:W-:Y:S01]  /*5cd0*/  @P0 LEA R158, P4, R248, c[0x0][0x1c8], 0x1 ;  /* 0x00007200f89e0a11 */ /* 0x000fe200078808ff */
[----:B------:R-:W-:Y:S01]  /*5ce0*/  FMUL.FTZ R243, R26, c[0x0][0x320] ;  /* 0x0000c8001af37a20 */ /* 0x000fe20000410000 */
[----:B------:R-:W-:Y:S01]  /*5cf0*/  @P0 IADD3.X R251, R181, UR18, RZ, P5, !PT ;  /* 0x00000012b5fb0c10 */ /* 0x000fe2000affe4ff */
[----:B------:R-:W-:Y:S01]  /*5d00*/  FMUL.FTZ R242, R27, c[0x0][0x320] ;  /* 0x0000c8001bf27a20 */ /* 0x000fe20000410000 */
[----:B------:R-:W-:Y:S01]  /*5d10*/  @UP3 UIADD3 UR19, UP0, UR12, UR19, URZ ;  /* 0x000000130c133290 */ /* 0x000fe2000ff1e03f */
[----:B------:R-:W-:Y:S01]  /*5d20*/  HMMA.16816.F32 R32, R172, R134, R32 ;  /* 0x00000086ac20723c */ /* 0x000fe20000001820 */
[----:B------:R5:W-:Y:S02]  /*5d30*/  @P0 LDGSTS.E.BYPASS.LTC128B.128 [R207+0x8100], [R14.64], !P2 ;  /* 0x081000000ecf0fae */ /* 0x000be4000d101d50 */
[----:B------:R-:W1:Y:S01]  /*5d40*/  MUFU.TANH R226, R226 ;  /* 0x000000e200e27308 */ /* 0x000e620000002400 */
[----:B------:R-:W-:Y:S01]  /*5d50*/  @P0 LEA.HI.X R159, R248, c[0x0][0x1cc], R251, 0x1, P4 ;  /* 0x00007300f89f0a11 */ /* 0x000fe200020f0cfb */
[----:B------:R-:W-:Y:S01]  /*5d60*/  @UP3 UIADD3.X UR18, UR11, UR18, URZ, UP0, !UPT ;  /* 0x000000120b123290 */ /* 0x000fe200087fe43f */
[----:B------:R-:W-:Y:S01]  /*5d70*/  @P0 IADD3 R250, P6, R210, UR19, RZ ;  /* 0x00000013d2fa0c10 */ /* 0x000fe2000ffde0ff */
[----:B------:R-:W-:Y:S01]  /*5d80*/  IMAD.MOV.U32 R19, RZ, RZ, R212 ;  /* 0x000000ffff137224 */ /* 0x000fe200078e00d4 */
[----:B------:R-:W-:Y:S01]  /*5d90*/  @P0 IADD3 R18, P4, R182, UR19, RZ ;  /* 0x00000013b6120c10 */ /* 0x000fe2000ff9e0ff */
[----:B------:R1:W-:Y:S03]  /*5da0*/  @P0 LDGSTS.E.BYPASS.LTC128B.128 [R207+0xa100], [R158.64], !P1 ;  /* 0x0a1000009ecf0fae */ /* 0x0003e6000c901d50 */
[----:B------:R-:W-:Y:S01]  /*5db0*/  @P0 IADD3.X R251, R217, UR18, RZ, P6, !PT ;  /* 0x00000012d9fb0c10 */ /* 0x000fe2000b7fe4ff */
[----:B------:R-:W1:Y:S01]  /*5dc0*/  MUFU.TANH R231, R231 ;  /* 0x000000e700e77308 */ /* 0x000e620000002400 */
[----:B------:R-:W-:Y:S01]  /*5dd0*/  @P0 LEA R162, P6, R250, c[0x0][0x1c8], 0x1 ;  /* 0x00007200faa20a11 */ /* 0x000fe200078c08ff */
[----:B------:R-:W-:Y:S01]  /*5de0*/  FMUL.FTZ R229, R5, c[0x0][0x320] ;  /* 0x0000c80005e57a20 */ /* 0x000fe20000410000 */
[----:B------:R-:W-:Y:S01]  /*5df0*/  @P0 IADD3.X R13, R181, UR18, RZ, P4, !PT ;  /* 0x00000012b50d0c10 */ /* 0x000fe2000a7fe4ff */
[----:B------:R-:W-:Y:S01]  /*5e00*/  FMUL.FTZ R249, R30, c[0x0][0x320] ;  /* 0x0000c8001ef97a20 */ /* 0x000fe20000410000 */
[----:B------:R-:W-:Y:S01]  /*5e10*/  @P0 LEA R26, P4, R18, c[0x0][0x1c8], 0x1 ;  /* 0x00007200121a0a11 */ /* 0x000fe200078808ff */
[----:B------:R-:W-:Y:S01]  /*5e20*/  FMUL.FTZ R248, R31, c[0x0][0x320] ;  /* 0x0000c8001ff87a20 */ /* 0x000fe20000410000 */
[----:B------:R-:W-:Y:S01]  /*5e30*/  @P0 LEA.HI.X R163, R250, c[0x0][0x1cc], R251, 0x1, P6 ;  /* 0x00007300faa30a11 */ /* 0x000fe200030f0cfb */
[----:B------:R-:W-:Y:S01]  /*5e40*/  FMUL.FTZ R0, R6, c[0x0][0x320] ;  /* 0x0000c80006007a20 */ /* 0x000fe20000410000 */
[----:B------:R-:W-:Y:S01]  /*5e50*/  @P0 LEA.HI.X R27, R18, c[0x0][0x1cc], R13, 0x1, P4 ;  /* 0x00007300121b0a11 */ /* 0x000fe200020f0c0d */
[----:B------:R-:W1:Y:S01]  /*5e60*/  MUFU.TANH R229, R229 ;  /* 0x000000e500e57308 */ /* 0x000e620000002400 */
[----:B------:R-:W-:Y:S01]  /*5e70*/  @P0 IADD3 R11, P5, R220, UR19, RZ ;  /* 0x00000013dc0b0c10 */ /* 0x000fe2000ffbe0ff */
[----:B------:R1:W-:Y:S01]  /*5e80*/  @P0 LDGSTS.E.BYPASS.LTC128B.128 [R207+0x7100], [R162.64], !P3 ;  /* 0x07100000a2cf0fae */ /* 0x0003e2000d901d50 */
[----:B------:R-:W-:Y:S01]  /*5e90*/  FMUL.FTZ R250, R32, c[0x0][0x320] ;  /* 0x0000c80020fa7a20 */ /* 0x000fe20000410000 */
[----:B------:R-:W-:Y:S01]  /*5ea0*/  PLOP3.LUT P4, PT, PT, PT, UP2, 0x80, 0x0 ;  /* 0x000000000000781c */ /* 0x000fe20003f8f028 */
[----:B------:R-:W-:Y:S01]  /*5eb0*/  FMUL.FTZ R225, R7, c[0x0][0x320] ;  /* 0x0000c80007e17a20 */ /* 0x000fe20000410000 */
[----:B------:R-:W-:Y:S01]  /*5ec0*/  @P0 IADD3.X R10, R183, UR18, RZ, P5, !PT ;  /* 0x00000012b70a0c10 */ /* 0x000fe2000affe4ff */
[----:B------:R-:W-:Y:S01]  /*5ed0*/  USHF.L.U32 UR18, UR13, 0x6, URZ ;  /* 0x000000060d127899 */ /* 0x000fe2000800063f */
[----:B------:R-:W-:Y:S01]  /*5ee0*/  @P0 LEA R30, P5, R11, c[0x0][0x1c8], 0x1 ;  /* 0x000072000b1e0a11 */ /* 0x000fe200078a08ff */
[----:B------:R-:W-:Y:S01]  /*5ef0*/  FMUL.FTZ R230, R8, c[0x0][0x320] ;  /* 0x0000c80008e67a20 */ /* 0x000fe20000410000 */
[----:B------:R1:W1:Y:S01]  /*5f00*/  MUFU.TANH R13, R250 ;  /* 0x000000fa000d7308 */ /* 0x0002620000002400 */
[----:B------:R-:W-:Y:S01]  /*5f10*/  FMUL.FTZ R233, R9, c[0x0][0x320] ;  /* 0x0000c80009e97a20 */ /* 0x000fe20000410000 */
[----:B------:R-:W-:Y:S01]  /*5f20*/  @P0 LEA.HI.X R31, R11, c[0x0][0x1cc], R10, 0x1, P5 ;  /* 0x000073000b1f0a11 */ /* 0x000fe200028f0c0a */
[----:B------:R-:W-:Y:S02]  /*5f30*/  FMUL.FTZ R237, R12, c[0x0][0x320] ;  /* 0x0000c8000ced7a20 */ /* 0x000fe40000410000 */
[----:B------:R-:W-:Y:S02]  /*5f40*/  FMUL.FTZ R238, R16, c[0x0][0x320] ;  /* 0x0000c80010ee7a20 */ /* 0x000fe40000410000 */
[----:B------:R2:W-:Y:S01]  /*5f50*/  @P0 LDGSTS.E.BYPASS.LTC128B.128 [R207+0x9100], [R30.64], !P2 ;  /* 0x091000001ecf0fae */ /* 0x0005e2000d101d50 */
[----:B------:R-:W-:Y:S02]  /*5f60*/  @P4 IMAD.MOV.U32 R19, RZ, RZ, R180 ;  /* 0x000000ffff134224 */ /* 0x000fe400078e00b4 */
[----:B------:R-:W2:Y:S01]  /*5f70*/  MUFU.TANH R0, R0 ;  /* 0x0000000000007308 */ /* 0x000ea20000002400 */
[----:B------:R-:W-:Y:S02]  /*5f80*/  FMUL.FTZ R241, R17, c[0x0][0x320] ;  /* 0x0000c80011f17a20 */ /* 0x000fe40000410000 */
[----:B------:R-:W-:Y:S01]  /*5f90*/  FMUL.FTZ R245, R20, c[0x0][0x320] ;  /* 0x0000c80014f57a20 */ /* 0x000fe20000410000 */
[----:B------:R2:W-:Y:S01]  /*5fa0*/  @P0 LDGSTS.E.BYPASS.LTC128B.128 [R207+0xb100], [R26.64], !P1 ;  /* 0x0b1000001acf0fae */ /* 0x0005e2000c901d50 */
[----:B------:R-:W-:Y:S01]  /*5fb0*/  FMUL.FTZ R244, R21, c[0x0][0x320] ;  /* 0x0000c80015f47a20 */ /* 0x000fe20000410000 */
[----:B------:R-:W-:Y:S01]  /*5fc0*/  PLOP3.LUT P0, PT, PT, PT, UP1, 0x40, 0x0 ;  /* 0x000000000000781c */ /* 0x000fe20003f0e818 */
[----:B------:R-:W-:Y:S02]  /*5fd0*/  FMUL.FTZ R247, R24, c[0x0][0x320] ;  /* 0x0000c80018f77a20 */ /* 0x000fe40000410000 */
[----:B------:R-:W-:Y:S01]  /*5fe0*/  FMUL.FTZ R246, R25, c[0x0][0x320] ;  /* 0x0000c80019f67a20 */ /* 0x000fe20000410000 */
[----:B------:R-:W2:Y:S01]  /*5ff0*/  MUFU.TANH R225, R225 ;  /* 0x000000e100e17308 */ /* 0x000ea20000002400 */
[----:B------:R-:W0:Y:S01]  /*6000*/  LDGDEPBAR ;  /* 0x00000000000079af */ /* 0x000e220000000000 */
[----:B------:R-:W-:Y:S02]  /*6010*/  FMUL.FTZ R9, R28, c[0x0][0x320] ;  /* 0x0000c8001c097a20 */ /* 0x000fe40000410000 */
[----:B-1----:R-:W-:Y:S02]  /*6020*/  IMAD.U32 R250, RZ, RZ, UR18 ;  /* 0x00000012fffa7e24 */ /* 0x002fe4000f8e00ff */
[----:B------:R-:W-:Y:S02]  /*6030*/  FMUL.FTZ R252, R29, c[0x0][0x320] ;  /* 0x0000c8001dfc7a20 */ /* 0x000fe40000410000 */
[----:B------:R-:W-:Y:S01]  /*6040*/  FMUL.FTZ R11, R33, c[0x0][0x320] ;  /* 0x0000c800210b7a20 */ /* 0x000fe20000410000 */
[----:B------:R-:W1:Y:S01]  /*6050*/  SHFL.IDX PT, R10, R19, RZ, 0x1c1f ;  /* 0x001c1fff130a7589 */ /* 0x000e6200000e0000 */
[----:B------:R-:W2:Y:S01]  /*6060*/  MUFU.TANH R230, R230 ;  /* 0x000000e600e67308 */ /* 0x000ea20000002400 */
[----:B------:R-:W-:Y:S01]  /*6070*/  FMUL.FTZ R251, R34, c[0x0][0x320] ;  /* 0x0000c80022fb7a20 */ /* 0x000fe20000410000 */
[----:B-----5:R-:W-:Y:S01]  /*6080*/  IADD3 R14, -R213, 0x1, -R250 ;  /* 0x00000001d50e7810 */ /* 0x020fe20007ffe9fa */
[----:B------:R-:W-:Y:S03]  /*6090*/  FMUL.FTZ R35, R35, c[0x0][0x320] ;  /* 0x0000c80023237a20 */ /* 0x000fe60000410000 */
[----:B------:R-:W-:Y:S04]  /*60a0*/  IADD3 R14, R14, c[0x0][0x1d0], RZ ;  /* 0x000074000e0e7a10 */ /* 0x000fe80007ffe0ff */
[----:B------:R-:W2:Y:S01]  /*60b0*/  MUFU.TANH R233, R233 ;  /* 0x000000e900e97308 */ /* 0x000ea20000002400 */
[----:B------:R-:W-:Y:S04]  /*60c0*/  IADD3 R14, R14, -c[0x0][0x168], RZ ;  /* 0x80005a000e0e7a10 */ /* 0x000fe80007ffe0ff */
[C---:B------:R-:W-:Y:S02]  /*60d0*/  IADD3 R15, R14.reuse, c[0x0][0x328], RZ ;  /* 0x0000ca000e0f7a10 */ /* 0x040fe40007ffe0ff */
[----:B------:R-:W-:Y:S03]  /*60e0*/  IADD3 R14, R14, UR14, RZ ;  /* 0x0000000e0e0e7c10 */ /* 0x000fe6000fffe0ff */
[----:B------:R-:W2:Y:S01]  /*60f0*/  MUFU.TANH R237, R237 ;  /* 0x000000ed00ed7308 */ /* 0x000ea20000002400 */
[--C-:B-1----:R-:W-:Y:S02]  /*6100*/  IMAD.IADD R18, R15, 0x1, R10.reuse ;  /* 0x000000010f127824 */ /* 0x102fe400078e020a */
[----:B------:R-:W-:Y:S07]  /*6110*/  IMAD.IADD R17, R14, 0x1, R10 ;  /* 0x000000010e117824 */ /* 0x000fee00078e020a */
[----:B------:R-:W1:Y:S10]  /*6120*/  MUFU.TANH R238, R238 ;  /* 0x000000ee00ee7308 */ /* 0x000e740000002400 */
        /* <DEDUP_REMOVED lines=17> */
[----:B------:R1:W1:Y:S01]  /*6240*/  MUFU.TANH R250, R35 ;  /* 0x0000002300fa7308 */ /* 0x0002620000002400 */
[----:B------:R-:W-:-:S05]  /*6250*/  @P0 BRA `(.L_x_167) ;  /* 0x000001a000000947 */ /* 0x000fca0003800000 */
[----:B--234-:R-:W-:Y:S01]  /*6260*/  IADD3 R5, R10, c[0x0][0x1d0], RZ ;  /* 0x000074000a057a10 */ /* 0x01cfe20007ffe0ff */
[----:B------:R-:W-:Y:S03]  /*6270*/  BSSY B0, `(.L_x_168) ;  /* 0x0000012000007945 */ /* 0x000fe60003800000 */
[----:B------:R-:W-:Y:S04]  /*6280*/  IADD3 R5, R5, -c[0x0][0x168], RZ ;  /* 0x80005a0005057a10 */ /* 0x000fe80007ffe0ff */
[----:B------:R-:W-:Y:S11]  /*6290*/  ISETP.GT.AND P0, PT, R5, -0x1, PT ;  /* 0xffffffff0500780c */ /* 0x000ff60003f04270 */
[----:B------:R-:W-:Y:S02]  /*62a0*/  @!UPT UIADD3 URZ, URZ, URZ, URZ ;  /* 0x0000003f3f3ff290 */ /* 0x000fe4000fffe03f */
[----:B------:R-:W-:-:S05]  /*62b0*/  @P0 BRA `(.L_x_169) ;  /* 0x0000008000000947 */ /* 0x000fca0003800000 */
[----:B------:R-:W-:Y:S01]  /*62c0*/  LOP3.LUT R5, RZ, R5, RZ, 0x33, !PT ;  /* 0x00000005ff057212 */ /* 0x000fe200078e33ff */
[----:B------:R-:W-:Y:S05]  /*62d0*/  IMAD.MOV.U32 R4, RZ, RZ, c[0x0][0x32c] ;  /* 0x0000cb00ff047624 */ /* 0x000fea00078e00ff */
[----:B------:R-:W-:Y:S11]  /*62e0*/  ISETP.NE.AND P0, PT, R4, 0x1, PT ;  /* 0x000000010400780c */ /* 0x000ff60003f05270 */
[----:B------:R-:W-:Y:S02]  /*62f0*/  @!UPT UIADD3 URZ, URZ, URZ, URZ ;  /* 0x0000003f3f3ff290 */ /* 0x000fe4000fffe03f */
[----:B------:R-:W-:Y:S05]  /*6300*/  @P0 IMAD.HI.U32 R4, R5, c[0x0][0x330], RZ ;  /* 0x0000cc0005040a27 */ /* 0x000fea00078e00ff */
[----:B------:R-:W-:Y:S04]  /*6310*/  @P0 SHF.R.U32.HI R5, RZ, c[0x0][0x334], R4 ;  /* 0x0000cd00ff050a19 */ /* 0x000fe80000011604 */
[----:B------:R-:W-:Y:S01]  /*6320*/  LOP3.LUT R5, RZ, R5, RZ, 0x33, !PT ;  /* 0x00000005ff057212 */ /* 0x000fe200078e33ff */
[----:B------:R-:W-:-:S05]  /*6330*/  BRA `(.L_x_170) ;  /* 0x0000005000007947 */ /* 0x000fca0003800000 */
.L_x_169:
[----:B------:R-:W-:Y:S04]  /*6340*/  MOV R4, c[0x0][0x32c] ;  /* 0x0000cb0000047a02 */ /* 0x000fe80000000f00 */
[----:B------:R-:W-:Y:S11]  /*6350*/  ISETP.NE.AND P0, PT, R4, 0x1, PT ;  /* 0x000000010400780c */ /* 0x000ff60003f05270 */
[----:B------:R-:W-:Y:S02]  /*6360*/  @!UPT UIADD3 URZ, URZ, URZ, URZ ;  /* 0x0000003f3f3ff290 */ /* 0x000fe4000fffe03f */
[----:B------:R-:W-:Y:S05]  /*6370*/  @P0 IMAD.HI.U32 R4, R5, c[0x0][0x330], RZ ;  /* 0x0000cc0005040a27 */ /* 0x000fea00078e00ff */
[----:B------:R-:W-:Y:S02]  /*6380*/  @P0 SHF.R.U32.HI R5, RZ, c[0x0][0x334], R4 ;  /* 0x0000cd00ff050a19 */ /* 0x000fe40000011604 */
.L_x_170:
[----:B------:R-:W-:Y:S05]  /*6390*/  BSYNC B0 ;  /* 0x0000000000007941 */ /* 0x000fea0003800000 */
.L_x_168:
[----:B------:R-:W-:Y:S04]  /*63a0*/  IMAD.MOV.U32 R4, RZ, RZ, c[0x0][0x32c] ;  /* 0x0000cb00ff047624 */ /* 0x000fe800078e00ff */
[----:B------:R-:W-:Y:S04]  /*63b0*/  IMAD R4, R5, R4, -UR18 ;  /* 0x8000001205047e24 */ /* 0x000fe8000f8e0204 */
[----:B------:R-:W-:Y:S05]  /*63c0*/  IMAD.IADD R4, R4, 0x1, -R213 ;  /* 0x0000000104047824 */ /* 0x000fea00078e0ad5 */
[----:B------:R-:W-:Y:S02]  /*63d0*/  IADD3 R5, R4, c[0x0][0x32c], RZ ;  /* 0x0000cb0004057a10 */ /* 0x000fe40007ffe0ff */
[----:B------:R-:W-:Y:S02]  /*63e0*/  IMNMX R17, R17, R4, !PT ;  /* 0x0000000411117217 */ /* 0x000fe40007800200 */
[----:B------:R-:W-:Y:S02]  /*63f0*/  IMNMX R18, R18, R5, PT ;  /* 0x0000000512127217 */ /* 0x000fe40003800200 */
.L_x_167:
[----:B--234-:R-:W-:Y:S01]  /*6400*/  UISETP.GT.AND UP0, UPT, UR13, -0x1, UPT ;  /* 0xffffffff0d00788c */ /* 0x01cfe2000bf04270 */
[----:B------:R-:W2:Y:S05]  /*6410*/  SHFL.IDX PT, R7, R19, 0x1, 0x1c1f ;  /* 0x003c1f0013077f89 */ /* 0x000eaa00000e0000 */
[----:B------:R-:W-:Y:S04]  /*6420*/  PLOP3.LUT P0, PT, PT, PT, UP0, 0x80, 0x0 ;  /* 0x000000000000781c */ /* 0x000fe80003f0f008 */
[C---:B------:R-:W-:Y:S02]  /*6430*/  ISETP.GT.AND P4, PT, R17.reuse, 0x1, P0 ;  /* 0x000000011100780c */ /* 0x040fe40000784270 */
[----:B------:R-:W-:Y:S02]  /*6440*/  ISETP.GT.AND P5, PT, R17, RZ, P0 ;  /* 0x000000ff1100720c */ /* 0x000fe400007a4270 */
[C---:B------:R-:W-:Y:S02]  /*6450*/  ISETP.LT.OR P4, PT, R18.reuse, 0x2, P4 ;  /* 0x000000021200780c */ /* 0x040fe40002781670 */
[C---:B------:R-:W-:Y:S02]  /*6460*/  ISETP.LT.OR P5, PT, R18.reuse, 0x1, P5 ;  /* 0x000000011200780c */ /* 0x040fe40002fa1670 */
[----:B------:R-:W-:Y:S02]  /*6470*/  FSEL R8, R229, -INF , !P4 ;  /* 0xff800000e5087808 */ /* 0x000fe40006000000 */
[C---:B------:R-:W-:Y:S02]  /*6480*/  ISETP.GT.AND P4, PT, R17.reuse, 0x10, P0 ;  /* 0x000000101100780c */ /* 0x040fe40000784270 */
[----:B------:R-:W-:Y:S02]  /*6490*/  ISETP.GT.AND P6, PT, R17, 0x8, P0 ;  /* 0x000000081100780c */ /* 0x000fe400007c4270 */
[----:B------:R-:W-:Y:S01]  /*64a0*/  ISETP.LT.OR P4, PT, R18, 0x11, P4 ;  /* 0x000000111200780c */ /* 0x000fe20002781670 */
[--C-:B--2---:R-:W-:Y:S01]  /*64b0*/  IMAD.IADD R4, R15, 0x1, R7.reuse ;  /* 0x000000010f047824 */ /* 0x104fe200078e0207 */
[----:B------:R-:W-:Y:S01]  /*64c0*/  FSEL R10, R227, -INF , !P5 ;  /* 0xff800000e30a7808 */ /* 0x000fe20006800000 */
[----:B------:R-:W-:Y:S01]  /*64d0*/  IMAD.IADD R5, R14, 0x1, R7 ;  /* 0x000000010e057824 */ /* 0x000fe200078e0207 */
[----:B------:R-:W-:Y:S02]  /*64e0*/  ISETP.GT.AND P5, PT, R17, 0x9, P0 ;  /* 0x000000091100780c */ /* 0x000fe400007a4270 */
[----:B------:R-:W-:Y:S02]  /*64f0*/  FSEL R164, R237, -INF , !P4 ;  /* 0xff800000eda47808 */ /* 0x000fe40006000000 */
[C---:B------:R-:W-:Y:S02]  /*6500*/  ISETP.GT.AND P4, PT, R17.reuse, 0x19, P0 ;  /* 0x000000191100780c */ /* 0x040fe40000784270 */
[C---:B------:R-:W-:Y:S02]  /*6510*/  ISETP.LT.OR P6, PT, R18.reuse, 0x9, P6 ;  /* 0x000000091200780c */ /* 0x040fe400037c1670 */
[C---:B------:R-:W-:Y:S02]  /*6520*/  ISETP.LT.OR P5, PT, R18.reuse, 0xa, P5 ;  /* 0x0000000a1200780c */ /* 0x040fe40002fa1670 */
[----:B------:R-:W-:Y:S02]  /*6530*/  ISETP.LT.OR P4, PT, R18, 0x1a, P4 ;  /* 0x0000001a1200780c */ /* 0x000fe40002781670 */
[----:B------:R-:W-:Y:S02]  /*6540*/  FSEL R230, R230, -INF , !P6 ;  /* 0xff800000e6e67808 */ /* 0x000fe40007000000 */
[----:B------:R-:W-:Y:S02]  /*6550*/  ISETP.GT.AND P6, PT, R17, 0x11, P0 ;  /* 0x000000111100780c */ /* 0x000fe400007c4270 */
[----:B------:R-:W-:Y:S02]  /*6560*/  FSEL R6, R233, -INF , !P5 ;  /* 0xff800000e9067808 */ /* 0x000fe40006800000 */
[----:B------:R-:W-:Y:S02]  /*6570*/  ISETP.GT.AND P5, PT, R17, 0x18, P0 ;  /* 0x000000181100780c */ /* 0x000fe400007a4270 */
[----:B-1----:R-:W-:Y:S02]  /*6580*/  FSEL R140, R241, -INF , !P4 ;  /* 0xff800000f18c7808 */ /* 0x002fe40006000000 */
[C---:B------:R-:W-:Y:S02]  /*6590*/  ISETP.GT.AND P4, PT, R17.reuse, 0x28, P0 ;  /* 0x000000281100780c */ /* 0x040fe40000784270 */
[C---:B------:R-:W-:Y:S02]  /*65a0*/  ISETP.LT.OR P6, PT, R18.reuse, 0x12, P6 ;  /* 0x000000121200780c */ /* 0x040fe400037c1670 */
[C---:B------:R-:W-:Y:S02]  /*65b0*/  ISETP.LT.OR P5, PT, R18.reuse, 0x19, P5 ;  /* 0x000000191200780c */ /* 0x040fe40002fa1670 */
[----:B------:R-:W-:Y:S02]  /*65c0*/  ISETP.LT.OR P4, PT, R18, 0x29, P4 ;  /* 0x000000291200780c */ /* 0x000fe40002781670 */
[----:B------:R-:W-:Y:S02]  /*65d0*/  FSEL R162, R236, -INF , !P6 ;  /* 0xff800000eca27808 */ /* 0x000fe40007000000 */
[C---:B------:R-:W-:Y:S02]  /*65e0*/  ISETP.GT.AND P6, PT, R17.reuse, 0x20, P0 ;  /* 0x000000201100780c */ /* 0x040fe400007c4270 */
[----:B------:R-:W-:Y:S02]  /*65f0*/  FSEL R142, R238, -INF , !P5 ;  /* 0xff800000ee8e7808 */ /* 0x000fe40006800000 */
[----:B------:R-:W-:Y:S02]  /*6600*/  ISETP.GT.AND P5, PT, R17, 0x21, P0 ;  /* 0x000000211100780c */ /* 0x000fe400007a4270 */
[----:B------:R-:W-:Y:S02]  /*6610*/  FSEL R156, R247, -INF , !P4 ;  /* 0xff800000f79c7808 */ /* 0x000fe40006000000 */
[----:B------:R-:W-:Y:S02]  /*6620*/  ISETP.GT.AND P4, PT, R17, 0x31, P0 ;  /* 0x000000311100780c */ /* 0x000fe40000784270 */
[C---:B------:R-:W-:Y:S02]  /*6630*/  ISETP.LT.OR P6, PT, R18.reuse, 0x21, P6 ;  /* 0x000000211200780c */ /* 0x040fe400037c1670 */
[C---:B------:R-:W-:Y:S02]  /*6640*/  ISETP.LT.OR P5, PT, R18.reuse, 0x22, P5 ;  /* 0x000000221200780c */ /* 0x040fe40002fa1670 */
[----:B------:R-:W-:Y:S02]  /*6650*/  ISETP.LT.OR P4, PT, R18, 0x32, P4 ;  /* 0x000000321200780c */ /* 0x000fe40002781670 */
[----:B------:R-:W-:Y:S02]  /*6660*/  FSEL R160, R245, -INF , !P6 ;  /* 0xff800000f5a07808 */ /* 0x000fe40007000000 */
[C---:B------:R-:W-:Y:S02]  /*6670*/  ISETP.GT.AND P6, PT, R17.reuse, 0x29, P0 ;  /* 0x000000291100780c */ /* 0x040fe400007c4270 */
[----:B------:R-:W-:Y:S02]  /*6680*/  FSEL R158, R244, -INF , !P5 ;  /* 0xff800000f49e7808 */ /* 0x000fe40006800000 */
[C---:B------:R-:W-:Y:S02]  /*6690*/  ISETP.GT.AND P5, PT, R17.reuse, 0x30, P0 ;  /* 0x000000301100780c */ /* 0x040fe400007a4270 */
[----:B------:R-:W-:Y:S02]  /*66a0*/  FSEL R150, R252, -INF , !P4 ;  /* 0xff800000fc967808 */ /* 0x000fe40006000000 */
[----:B------:R-:W-:Y:S02]  /*66b0*/  PLOP3.LUT P4, PT, PT, PT, UP1, 0x40, 0x0 ;  /* 0x000000000000781c */ /* 0x000fe40003f8e818 */
[C---:B------:R-:W-:Y:S02]  /*66c0*/  ISETP.LT.OR P6, PT, R18.reuse, 0x2a, P6 ;  /* 0x0000002a1200780c */ /* 0x040fe400037c1670 */
[----:B------:R-:W-:Y:S02]  /*66d0*/  ISETP.LT.OR P5, PT, R18, 0x31, P5 ;  /* 0x000000311200780c */ /* 0x000fe40002fa1670 */
[----:B------:R-:W-:Y:S02]  /*66e0*/  FSEL R154, R246, -INF , !P6 ;  /* 0xff800000f69a7808 */ /* 0x000fe40007000000 */
[----:B------:R-:W-:Y:S02]  /*66f0*/  ISETP.GT.AND P6, PT, R17, 0x38, P0 ;  /* 0x000000381100780c */ /* 0x000fe400007c4270 */
[----:B------:R-:W-:Y:S02]  /*6700*/  FSEL R152, R9, -INF , !P5 ;  /* 0xff80000009987808 */ /* 0x000fe40006800000 */
[----:B------:R-:W-:Y:S02]  /*6710*/  ISETP.GT.AND P5, PT, R17, 0x39, P0 ;  /* 0x000000391100780c */ /* 0x000fe400007a4270 */
[C---:B------:R-:W-:Y:S02]  /*6720*/  ISETP.LT.OR P6, PT, R18.reuse, 0x39, P6 ;  /* 0x000000391200780c */ /* 0x040fe400037c1670 */
[----:B------:R-:W-:Y:S02]  /*6730*/  ISETP.LT.OR P5, PT, R18, 0x3a, P5 ;  /* 0x0000003a1200780c */ /* 0x000fe40002fa1670 */
[----:B------:R-:W-:Y:S02]  /*6740*/  FSEL R148, R13, -INF , !P6 ;  /* 0xff8000000d947808 */ /* 0x000fe40007000000 */
[----:B------:R-:W-:Y:S01]  /*6750*/  FSEL R146, R11, -INF , !P5 ;  /* 0xff8000000b927808 */ /* 0x000fe20006800000 */
[----:B------:R-:W-:-:S05]  /*6760*/  @P4 BRA `(.L_x_171) ;  /* 0x000001a000004947 */ /* 0x000fca0003800000 */
[----:B------:R-:W-:Y:S01]  /*6770*/  IADD3 R7, R7, c[0x0][0x1d0], RZ ;  /* 0x0000740007077a10 */ /* 0x000fe20007ffe0ff */
        /* <DEDUP_REMOVED lines=13> */
.L_x_173:
[----:B------:R-:W-:Y:S04]  /*6850*/  MOV R7, c[0x0][0x32c] ;  /* 0x0000cb0000077a02 */ /* 0x000fe80000000f00 */
[----:B------:R-:W-:Y:S11]  /*6860*/  ISETP.NE.AND P4, PT, R7, 0x1, PT ;  /* 0x000000010700780c */ /* 0x000ff60003f85270 */
[----:B------:R-:W-:Y:S02]  /*6870*/  @!UPT UIADD3 URZ, URZ, URZ, URZ ;  /* 0x0000003f3f3ff290 */ /* 0x000fe4000fffe03f */
[----:B------:R-:W-:Y:S05]  /*6880*/  @P4 IMAD.HI.U32 R7, R12, c[0x0][0x330], RZ ;  /* 0x0000cc000c074a27 */ /* 0x000fea00078e00ff */
[----:B------:R-:W-:Y:S02]  /*6890*/  @P4 SHF.R.U32.HI R12, RZ, c[0x0][0x334], R7 ;  /* 0x0000cd00ff0c4a19 */ /* 0x000fe40000011607 */
.L_x_174:
[----:B------:R-:W-:Y:S05]  /*68a0*/  BSYNC B0 ;  /* 0x0000000000007941 */ /* 0x000fea0003800000 */
.L_x_172:
[----:B------:R-:W-:Y:S04]  /*68b0*/  IMAD.MOV.U32 R7, RZ, RZ, c[0x0][0x32c] ;  /* 0x0000cb00ff077624 */ /* 0x000fe800078e00ff */
[----:B------:R-:W-:Y:S04]  /*68c0*/  IMAD R12, R12, R7, -UR18 ;  /* 0x800000120c0c7e24 */ /* 0x000fe8000f8e0207 */
[----:B------:R-:W-:Y:S05]  /*68d0*/  IMAD.IADD R12, R12, 0x1, -R213 ;  /* 0x000000010c0c7824 */ /* 0x000fea00078e0ad5 */
[----:B------:R-:W-:Y:S02]  /*68e0*/  IADD3 R7, R12, c[0x0][0x32c], RZ ;  /* 0x0000cb000c077a10 */ /* 0x000fe40007ffe0ff */
[----:B------:R-:W-:Y:S02]  /*68f0*/  IMNMX R5, R5, R12, !PT ;  /* 0x0000000c05057217 */ /* 0x000fe40007800200 */
[----:B------:R-:W-:Y:S02]  /*6900*/  IMNMX R4, R4, R7, PT ;  /* 0x0000000704047217 */ /* 0x000fe40003800200 */
.L_x_171:
[----:B------:R-:W-:Y:S01]  /*6910*/  FMNMX.FTZ R7, R10, R3, !PT ;  /* 0x000000030a077209 */ /* 0x000fe20007810000 */
[----:B------:R-:W-:Y:S01]  /*6920*/  LDSM.16.MT88.4 R20, [R198+0x100] ;  /* 0x00010000c614783b */ /* 0x000fe20000004200 */
[C---:B------:R-:W-:Y:S01]  /*6930*/  ISETP.GT.AND P6, PT, R5.reuse, RZ, P0 ;  /* 0x000000ff0500720c */ /* 0x040fe200007c4270 */
[----:B------:R-:W-:Y:S01]  /*6940*/  UISETP.GT.AND UP0, UPT, UR13, UR15, UPT ;  /* 0x0000000f0d00728c */ /* 0x000fe2000bf04270 */
[----:B------:R-:W-:Y:S01]  /*6950*/  FMNMX.FTZ R7, R8, R7, !PT ;  /* 0x0000000708077209 */ /* 0x000fe20007810000 */
[----:B------:R-:W-:Y:S01]  /*6960*/  UIADD3 UR13, UR13, -0x1, URZ ;  /* 0xffffffff0d0d7890 */ /* 0x000fe2000fffe03f */
[----:B------:R-:W-:Y:S02]  /*6970*/  ISETP.LT.OR P6, PT, R4, 0x1, P6 ;  /* 0x000000010400780c */ /* 0x000fe400037c1670 */
[----:B------:R-:W-:Y:S01]  /*6980*/  FMNMX.FTZ R7, R230, R7, !PT ;  /* 0x00000007e6077209 */ /* 0x000fe20007810000 */
[----:B------:R-:W-:Y:S01]  /*6990*/  LDSM.16.MT88.4 R28, [R197+0x100] ;  /* 0x00010000c51c783b */ /* 0x000fe20000004200 */
[C---:B------:R-:W-:Y:S02]  /*69a0*/  ISETP.GT.AND P5, PT, R5.reuse, 0x1, P0 ;  /* 0x000000010500780c */ /* 0x040fe400007a4270 */
[----:B------:R-:W-:Y:S02]  /*69b0*/  FMNMX.FTZ R7, R6, R7, !PT ;  /* 0x0000000706077209 */ /* 0x000fe40007810000 */
[----:B------:R-:W-:Y:S02]  /*69c0*/  FSEL R13, R0, -INF , !P6 ;  /* 0xff800000000d7808 */ /* 0x000fe40007000000 */
[----:B------:R-:W-:Y:S02]  /*69d0*/  FMNMX.FTZ R7, R164, R7, !PT ;  /* 0x00000007a4077209 */ /* 0x000fe40007810000 */
[----:B------:R-:W-:Y:S02]  /*69e0*/  ISETP.GT.AND P4, PT, R5, 0x8, P0 ;  /* 0x000000080500780c */ /* 0x000fe40000784270 */
[----:B------:R-:W-:Y:S02]  /*69f0*/  FMNMX.FTZ R7, R162, R7, !PT ;  /* 0x00000007a2077209 */ /* 0x000fe40007810000 */
[----:B------:R-:W-:Y:S02]  /*6a00*/  ISETP.LT.OR P5, PT, R4, 0x2, P5 ;  /* 0x000000020400780c */ /* 0x000fe40002fa1670 */
[----:B------:R-:W-:Y:S02]  /*6a10*/  FMNMX.FTZ R7, R142, R7, !PT ;  /* 0x000000078e077209 */ /* 0x000fe40007810000 */
[----:B------:R-:W-:Y:S02]  /*6a20*/  FMNMX.FTZ R0, R13, R2, !PT ;  /* 0x000000020d007209 */ /* 0x000fe40007810000 */
[----:B------:R-:W-:Y:S02]  /*6a30*/  FMNMX.FTZ R7, R140, R7, !PT ;  /* 0x000000078c077209 */ /* 0x000fe40007810000 */
[----:B------:R-:W-:Y:S02]  /*6a40*/  FSEL R225, R225, -INF , !P5 ;  /* 0xff800000e1e17808 */ /* 0x000fe40006800000 */
[----:B------:R-:W-:Y:S02]  /*6a50*/  FMNMX.FTZ R7, R160, R7, !PT ;  /* 0x00000007a0077209 */ /* 0x000fe40007810000 */
[----:B------:R-:W-:Y:S02]  /*6a60*/  ISETP.GT.AND P6, PT, R5, 0x9, P0 ;  /* 0x000000090500780c */ /* 0x000fe400007c4270 */
[----:B------:R-:W-:Y:S02]  /*6a70*/  FMNMX.FTZ R7, R158, R7, !PT ;  /* 0x000000079e077209 */ /* 0x000fe40007810000 */
[----:B------:R-:W-:Y:S02]  /*6a80*/  ISETP.LT.OR P4, PT, R4, 0x9, P4 ;  /* 0x000000090400780c */ /* 0x000fe40002781670 */
[----:B------:R-:W-:Y:S02]  /*6a90*/  FMNMX.FTZ R7, R156, R7, !PT ;  /* 0x000000079c077209 */ /* 0x000fe40007810000 */
[----:B------:R-:W-:Y:S02]  /*6aa0*/  FSEL R11, R226, -INF , !P4 ;  /* 0xff800000e20b7808 */ /* 0x000fe40006000000 */
[----:B------:R-:W-:Y:S02]  /*6ab0*/  FMNMX.FTZ R0, R225, R0, !PT ;  /* 0x00000000e1007209 */ /* 0x000fe40007810000 */
[----:B------:R-:W-:Y:S02]  /*6ac0*/  ISETP.GT.AND P5, PT, R5, 0x10, P0 ;  /* 0x000000100500780c */ /* 0x000fe400007a4270 */
[----:B------:R-:W-:Y:S02]  /*6ad0*/  ISETP.LT.OR P6, PT, R4, 0xa, P6 ;  /* 0x0000000a0400780c */ /* 0x000fe400037c1670 */
[----:B------:R-:W-:Y:S02]  /*6ae0*/  FMNMX.FTZ R7, R154, R7, !PT ;  /* 0x000000079a077209 */ /* 0x000fe40007810000 */
[----:B------:R-:W-:Y:S02]  /*6af0*/  FSEL R9, R228, -INF , !P6 ;  /* 0xff800000e4097808 */ /* 0x000fe40007000000 */
[----:B------:R-:W-:Y:S02]  /*6b00*/  ISETP.LT.OR P5, PT, R4, 0x11, P5 ;  /* 0x000000110400780c */ /* 0x000fe40002fa1670 */
[----:B------:R-:W-:Y:S02]  /*6b10*/  FMNMX.FTZ R0, R11, R0, !PT ;  /* 0x000000000b007209 */ /* 0x000fe40007810000 */
[----:B------:R-:W-:Y:S02]  /*6b20*/  ISETP.GT.AND P4, PT, R5, 0x11, P0 ;  /* 0x000000110500780c */ /* 0x000fe40000784270 */
[----:B------:R-:W-:Y:S02]  /*6b30*/  FMNMX.FTZ R7, R152, R7, !PT ;  /* 0x0000000798077209 */ /* 0x000fe40007810000 */
[----:B------:R-:W-:Y:S02]  /*6b40*/  FSEL R163, R232, -INF , !P5 ;  /* 0xff800000e8a37808 */ /* 0x000fe40006800000 */
[----:B------:R-:W-:Y:S02]  /*6b50*/  ISETP.LT.OR P4, PT, R4, 0x12, P4 ;  /* 0x000000120400780c */ /* 0x000fe40002781670 */
[----:B------:R-:W-:Y:S02]  /*6b60*/  FMNMX.FTZ R0, R9, R0, !PT ;  /* 0x0000000009007209 */ /* 0x000fe40007810000 */
[----:B------:R-:W-:Y:S02]  /*6b70*/  ISETP.GT.AND P6, PT, R5, 0x18, P0 ;  /* 0x000000180500780c */ /* 0x000fe400007c4270 */
[----:B------:R-:W-:Y:S02]  /*6b80*/  FMNMX.FTZ R15, R150, R7, !PT ;  /* 0x00000007960f7209 */ /* 0x000fe40007810000 */
[----:B------:R-:W-:Y:S02]  /*6b90*/  FSEL R161, R231, -INF , !P4 ;  /* 0xff800000e7a17808 */ /* 0x000fe40006000000 */
[----:B------:R-:W-:Y:S02]  /*6ba0*/  FMNMX.FTZ R0, R163, R0, !PT ;  /* 0x00000000a3007209 */ /* 0x000fe40007810000 */
[----:B------:R-:W-:Y:S02]  /*6bb0*/  ISETP.LT.OR P6, PT, R4, 0x19, P6 ;  /* 0x000000190400780c */ /* 0x000fe400037c1670 */
        /* <DEDUP_REMOVED lines=9> */
[----:B------:R-:W-:Y:S01]  /*6c50*/  ISETP.LT.OR P4, PT, R4, 0x21, P4 ;  /* 0x000000210400780c */ /* 0x000fe20002781670 */
[----:B------:R-:W1:Y:S01]  /*6c60*/  SHFL.BFLY PT, R0, R7, 0x2, 0x1f ;  /* 0x0c401f0007007f89 */ /* 0x000e6200000e0000 */
[----:B------:R-:W-:Y:S02]  /*6c70*/  ISETP.GT.AND P6, PT, R5, 0x21, P0 ;  /* 0x000000210500780c */ /* 0x000fe400007c4270 */
[----:B------:R-:W-:Y:S02]  /*6c80*/  FSEL R159, R240, -INF , !P4 ;  /* 0xff800000f09f7808 */ /* 0x000fe40006000000 */
[----:B------:R-:W-:Y:S02]  /*6c90*/  FMNMX.FTZ R14, R141, R14, !PT ;  /* 0x0000000e8d0e7209 */ /* 0x000fe40007810000 */
[C---:B------:R-:W-:Y:S02]  /*6ca0*/  ISETP.LT.OR P6, PT, R4.reuse, 0x22, P6 ;  /* 0x000000220400780c */ /* 0x040fe400037c1670 */
[----:B------:R-:W-:Y:S02]  /*6cb0*/  ISETP.GT.AND P5, PT, R5, 0x28, P0 ;  /* 0x000000280500780c */ /* 0x000fe400007a4270 */
[----:B------:R-:W-:Y:S02]  /*6cc0*/  FSEL R157, R239, -INF , !P6 ;  /* 0xff800000ef9d7808 */ /* 0x000fe40007000000 */
[----:B------:R-:W-:Y:S02]  /*6cd0*/  FMNMX.FTZ R14, R159, R14, !PT ;  /* 0x0000000e9f0e7209 */ /* 0x000fe40007810000 */
[C---:B------:R-:W-:Y:S02]  /*6ce0*/  ISETP.LT.OR P5, PT, R4.reuse, 0x29, P5 ;  /* 0x000000290400780c */ /* 0x040fe40002fa1670 */
[----:B------:R-:W-:Y:S02]  /*6cf0*/  ISETP.GT.AND P4, PT, R5, 0x29, P0 ;  /* 0x000000290500780c */ /* 0x000fe40000784270 */
[----:B------:R-:W-:Y:S02]  /*6d00*/  FSEL R155, R243, -INF , !P5 ;  /* 0xff800000f39b7808 */ /* 0x000fe40006800000 */
[----:B------:R-:W-:Y:S02]  /*6d10*/  FMNMX.FTZ R14, R157, R14, !PT ;  /* 0x0000000e9d0e7209 */ /* 0x000fe40007810000 */
[----:B------:R-:W-:Y:S02]  /*6d20*/  ISETP.LT.OR P4, PT, R4, 0x2a, P4 ;  /* 0x0000002a0400780c */ /* 0x000fe40002781670 */
        /* <DEDUP_REMOVED lines=13> */
[----:B-1----:R-:W-:Y:S02]  /*6e00*/  FMNMX.FTZ R12, R7, R0, !PT ;  /* 0x00000000070c7209 */ /* 0x002fe40007810000 */
[----:B------:R-:W-:Y:S02]  /*6e10*/  FSEL R145, R251, -INF , !P4 ;  /* 0xff800000fb917808 */ /* 0x000fe40006000000 */
[----:B------:R-:W-:Y:S01]  /*6e20*/  FMNMX.FTZ R0, R147, R14, !PT ;  /* 0x0000000e93007209 */ /* 0x000fe20007810000 */
[----:B------:R-:W1:Y:S01]  /*6e30*/  SHFL.BFLY PT, R15, R12, 0x1, 0x1f ;  /* 0x0c201f000c0f7f89 */ /* 0x000e6200000e0000 */
[----:B------:R-:W-:Y:S02]  /*6e40*/  ISETP.LT.OR P0, PT, R4, 0x3a, P0 ;  /* 0x0000003a0400780c */ /* 0x000fe40000701670 */
[----:B------:R-:W-:Y:S02]  /*6e50*/  FMNMX.FTZ R0, R145, R0, !PT ;  /* 0x0000000091007209 */ /* 0x000fe40007810000 */
[----:B------:R-:W-:Y:S04]  /*6e60*/  FSEL R133, R250, -INF , !P0 ;  /* 0xff800000fa857808 */ /* 0x000fe80004000000 */
[----:B------:R-:W-:Y:S05]  /*6e70*/  FMNMX.FTZ R7, R133, R0, !PT ;  /* 0x0000000085077209 */ /* 0x000fea0007810000 */
[----:B------:R-:W2:Y:S01]  /*6e80*/  SHFL.BFLY PT, R4, R7, 0x2, 0x1f ;  /* 0x0c401f0007047f89 */ /* 0x000ea200000e0000 */
[----:B-1----:R-:W-:Y:S04]  /*6e90*/  FMNMX.FTZ R0, R12, R15, !PT ;  /* 0x0000000f0c007209 */ /* 0x002fe80007810000 */
[C---:B------:R-:W-:Y:S01]  /*6ea0*/  FSETP.NEU.FTZ.AND P0, PT, R0.reuse, -INF , PT ;  /* 0xff8000000000780b */ /* 0x040fe20003f1d000 */
[----:B------:R-:W-:Y:S05]  /*6eb0*/  FMUL.FTZ R151, R0, c[0x0][0x2d0] ;  /* 0x0000b40000977a20 */ /* 0x000fea0000410000 */
[----:B------:R-:W-:Y:S02]  /*6ec0*/  FSEL R151, R151, RZ, P0 ;  /* 0x000000ff97977208 */ /* 0x000fe40000000000 */
[----:B--2---:R-:W-:Y:S03]  /*6ed0*/  FMNMX.FTZ R5, R7, R4, !PT ;  /* 0x0000000407057209 */ /* 0x004fe60007810000 */
[--C-:B------:R-:W-:Y:S01]  /*6ee0*/  FFMA.FTZ R168, R10, c[0x0][0x2d0], -R151.reuse ;  /* 0x0000b4000aa87a23 */ /* 0x100fe20000010897 */
[----:B------:R-:W-:Y:S01]  /*6ef0*/  FSEL R4, R0, RZ, P0 ;  /* 0x000000ff00047208 */ /* 0x000fe20000000000 */
[--C-:B------:R-:W-:Y:S01]  /*6f00*/  FFMA.FTZ R135, R8, c[0x0][0x2d0], -R151.reuse ;  /* 0x0000b40008877a23 */ /* 0x100fe20000010897 */
[----:B------:R-:W1:Y:S01]  /*6f10*/  SHFL.BFLY PT, R132, R5, 0x1, 0x1f ;  /* 0x0c201f0005847f89 */ /* 0x000e6200000e0000 */
[----:B------:R-:W-:Y:S02]  /*6f20*/  FFMA.FTZ R134, R230, c[0x0][0x2d0], -R151 ;  /* 0x0000b400e6867a23 */ /* 0x000fe40000010897 */
[----:B------:R-:W-:Y:S01]  /*6f30*/  MUFU.EX2 R168, R168 ;  /* 0x000000a800a87308 */ /* 0x000fe20000000800 */
[----:B------:R-:W-:Y:S02]  /*6f40*/  FADD.FTZ R3, -R4, R3 ;  /* 0x0000000304037221 */ /* 0x000fe40000010100 */
[--C-:B------:R-:W-:Y:S02]  /*6f50*/  FFMA.FTZ R169, R6, c[0x0][0x2d0], -R151.reuse ;  /* 0x0000b40006a97a23 */ /* 0x100fe40000010897 */
[----:B------:R-:W-:Y:S02]  /*6f60*/  FMUL.FTZ R6, R3, c[0x0][0x2d0] ;  /* 0x0000b40003067a20 */ /* 0x000fe40000410000 */
[--C-:B------:R-:W-:Y:S02]  /*6f70*/  FFMA.FTZ R174, R164, c[0x0][0x2d0], -R151.reuse ;  /* 0x0000b400a4ae7a23 */ /* 0x100fe40000010897 */
[----:B------:R-:W-:Y:S01]  /*6f80*/  LDSM.16.MT88.4 R164, [R203+0x5900] ;  /* 0x00590000cba4783b */ /* 0x000fe20000004200 */
[----:B------:R-:W2:Y:S01]  /*6f90*/  MUFU.EX2 R135, R135 ;  /* 0x0000008700877308 */ /* 0x000ea20000000800 */
[--C-:B------:R-:W-:Y:S02]  /*6fa0*/  FFMA.FTZ R175, R162, c[0x0][0x2d0], -R151.reuse ;  /* 0x0000b400a2af7a23 */ /* 0x100fe40000010897 */
[--C-:B------:R-:W-:Y:S02]  /*6fb0*/  FFMA.FTZ R176, R142, c[0x0][0x2d0], -R151.reuse ;  /* 0x0000b4008eb07a23 */ /* 0x100fe40000010897 */
[--C-:B------:R-:W-:Y:S02]  /*6fc0*/  FFMA.FTZ R177, R140, c[0x0][0x2d0], -R151.reuse ;  /* 0x0000b4008cb17a23 */ /* 0x100fe40000010897 */
[--C-:B------:R-:W-:Y:S02]  /*6fd0*/  FFMA.FTZ R227, R160, c[0x0][0x2d0], -R151.reuse ;  /* 0x0000b400a0e37a23 */ /* 0x100fe40000010897 */
[--C-:B------:R-:W-:Y:S01]  /*6fe0*/  FFMA.FTZ R228, R158, c[0x0][0x2d0], -R151.reuse ;  /* 0x0000b4009ee47a23 */ /* 0x100fe20000010897 */
[----:B------:R-:W-:Y:S01]  /*6ff0*/  MUFU.EX2 R134, R134 ;  /* 0x0000008600867308 */ /* 0x000fe20000000800 */
[--C-:B------:R-:W-:Y:S01]  /*7000*/  FFMA.FTZ R229, R156, c[0x0][0x2d0], -R151.reuse ;  /* 0x0000b4009ce57a23 */ /* 0x100fe20000010897 */
[----:B-1----:R-:W-:Y:S01]  /*7010*/  FMNMX.FTZ R132, R5, R132, !PT ;  /* 0x0000008405847209 */ /* 0x002fe20007810000 */
[--C-:B------:R-:W-:Y:S02]  /*7020*/  FFMA.FTZ R230, R154, c[0x0][0x2d0], -R151.reuse ;  /* 0x0000b4009ae67a23 */ /* 0x100fe40000010897 */
[--C-:B------:R-:W-:Y:S01]  /*7030*/  FFMA.FTZ R235, R152, c[0x0][0x2d0], -R151.reuse ;  /* 0x0000b40098eb7a23 */ /* 0x100fe20000010897 */
[C---:B------:R-:W-:Y:S01]  /*7040*/  FSETP.NEU.FTZ.AND P0, PT, R132.reuse, -INF , PT ;  /* 0xff8000008400780b */ /* 0x040fe20003f1d000 */
[----:B------:R-:W-:Y:S02]  /*7050*/  FMUL.FTZ R144, R132, c[0x0][0x2d0] ;  /* 0x0000b40084907a20 */ /* 0x000fe40000410000 */
[--C-:B------:R-:W-:Y:S01]  /*7060*/  FFMA.FTZ R236, R150, c[0x0][0x2d0], -R151.reuse ;  /* 0x0000b40096ec7a23 */ /* 0x100fe20000010897 */
[----:B------:R-:W-:Y:S01]  /*7070*/  FSEL R5, R132, RZ, P0 ;  /* 0x000000ff84057208 */ /* 0x000fe20000000000 */
[----:B------:R-:W1:Y:S01]  /*7080*/  MUFU.EX2 R169, R169 ;  /* 0x000000a900a97308 */ /* 0x000e620000000800 */
[----:B------:R-:W-:Y:S01]  /*7090*/  FSEL R144, R144, RZ, P0 ;  /* 0x000000ff90907208 */ /* 0x000fe20000000000 */
[--C-:B------:R-:W-:Y:S01]  /*70a0*/  FFMA.FTZ R237, R148, c[0x0][0x2d0], -R151.reuse ;  /* 0x0000b40094ed7a23 */ /* 0x100fe20000010897 */
[----:B--2---:R-:W-:Y:S01]  /*70b0*/  F2FP.PACK_AB R136, R135, R168 ;  /* 0x000000a88788723e */ /* 0x004fe200000000ff */
[----:B------:R-:W-:Y:S01]  /*70c0*/  FADD.FTZ R5, -R5, R2 ;  /* 0x0000000205057221 */ /* 0x000fe20000010100 */
[----:B------:R-:W-:Y:S01]  /*70d0*/  PLOP3.LUT P0, PT, PT, PT, UP0, 0x80, 0x0 ;  /* 0x000000000000781c */ /* 0x000fe20003f0f008 */
[--C-:B------:R-:W-:Y:S02]  /*70e0*/  FFMA.FTZ R173, R13, c[0x0][0x2d0], -R144.reuse ;  /* 0x0000b4000dad7a23 */ /* 0x100fe40000010890 */
[----:B------:R-:W2:Y:S01]  /*70f0*/  LDSM.16.MT88.4 R12, [R203+0x100] ;  /* 0x00010000cb0c783b */ /* 0x000ea20000004200 */
[--C-:B------:R-:W-:Y:S01]  /*7100*/  FFMA.FTZ R172, R225, c[0x0][0x2d0], -R144.reuse ;  /* 0x0000b400e1ac7a23 */ /* 0x100fe20000010890 */
[----:B------:R-:W3:Y:S01]  /*7110*/  MUFU.EX2 R3, R6 ;  /* 0x0000000600037308 */ /* 0x000ee20000000800 */
[--C-:B------:R-:W-:Y:S02]  /*7120*/  FFMA.FTZ R171, R11, c[0x0][0x2d0], -R144.reuse ;  /* 0x0000b4000bab7a23 */ /* 0x100fe40000010890 */
[--C-:B------:R-:W-:Y:S02]  /*7130*/  FFMA.FTZ R170, R9, c[0x0][0x2d0], -R144.reuse ;  /* 0x0000b40009aa7a23 */ /* 0x100fe40000010890 */
[----:B------:R-:W-:Y:S02]  /*7140*/  FMUL.FTZ R2, R5, c[0x0][0x2d0] ;  /* 0x0000b40005027a20 */ /* 0x000fe40000410000 */
[--C-:B------:R-:W-:Y:S02]  /*7150*/  FFMA.FTZ R178, R163, c[0x0][0x2d0], -R144.reuse ;  /* 0x0000b400a3b27a23 */ /* 0x100fe40000010890 */
[--C-:B------:R-:W-:Y:S01]  /*7160*/  FFMA.FTZ R179, R161, c[0x0][0x2d0], -R144.reuse ;  /* 0x0000b400a1b37a23 */ /* 0x100fe20000010890 */
[----:B------:R-:W-:Y:S01]  /*7170*/  MUFU.EX2 R173, R173 ;  /* 0x000000ad00ad7308 */ /* 0x000fe20000000800 */
[----:B------:R-:W-:Y:S01]  /*7180*/  LDSM.16.MT88.4 R160, [R196+0x3900] ;  /* 0x00390000c4a0783b */ /* 0x000fe20000004200 */
[--C-:B------:R-:W-:Y:S01]  /*7190*/  FFMA.FTZ R225, R143, c[0x0][0x2d0], -R144.reuse ;  /* 0x0000b4008fe17a23 */ /* 0x100fe20000010890 */
[----:B-1----:R-:W-:Y:S01]  /*71a0*/  F2FP.PACK_AB R138, R169, R134 ;  /* 0x00000086a98a723e */ /* 0x002fe200000000ff */
[--C-:B------:R-:W-:Y:S02]  /*71b0*/  FFMA.FTZ R226, R141, c[0x0][0x2d0], -R144.reuse ;  /* 0x0000b4008de27a23 */ /* 0x100fe40000010890 */
[--C-:B------:R-:W-:Y:S03]  /*71c0*/  FFMA.FTZ R231, R159, c[0x0][0x2d0], -R144.reuse ;  /* 0x0000b4009fe77a23 */ /* 0x100fe60000010890 */
[----:B------:R-:W-:Y:S01]  /*71d0*/  LDSM.16.MT88.4 R140, [R197+0x2900] ;  /* 0x00290000c58c783b */ /* 0x000fe20000004200 */
[----:B------:R-:W1:Y:S01]  /*71e0*/  MUFU.EX2 R172, R172 ;  /* 0x000000ac00ac7308 */ /* 0x000e620000000800 */
[--C-:B------:R-:W-:Y:S02]  /*71f0*/  FFMA.FTZ R232, R157, c[0x0][0x2d0], -R144.reuse ;  /* 0x0000b4009de87a23 */ /* 0x100fe40000010890 */
[--C-:B------:R-:W-:Y:S02]  /*7200*/  FFMA.FTZ R233, R155, c[0x0][0x2d0], -R144.reuse ;  /* 0x0000b4009be97a23 */ /* 0x100fe40000010890 */
[C---:B---3--:R-:W-:Y:S02]  /*7210*/  FMUL.FTZ R4, R3.reuse, R128 ;  /* 0x0000008003047220 */ /* 0x048fe40000410000 */
[C---:B------:R-:W-:Y:S01]  /*7220*/  FMUL.FTZ R5, R3.reuse, R129 ;  /* 0x0000008103057220 */ /* 0x040fe20000410000 */
[----:B------:R-:W-:Y:S01]  /*7230*/  LDSM.16.MT88.4 R156, [R197+0x3900] ;  /* 0x00390000c59c783b */ /* 0x000fe20000004200 */
[C---:B------:R-:W-:Y:S01]  /*7240*/  FMUL.FTZ R8, R3.reuse, R124 ;  /* 0x0000007c03087220 */ /* 0x040fe20000410000 */
[----:B------:R-:W-:Y:S01]  /*7250*/  MUFU.EX2 R171, R171 ;  /* 0x000000ab00ab7308 */ /* 0x000fe20000000800 */
[C---:B------:R-:W-:Y:S02]  /*7260*/  FMUL.FTZ R9, R3.reuse, R125 ;  /* 0x0000007d03097220 */ /* 0x040fe40000410000 */
[C---:B------:R-:W-:Y:S02]  /*7270*/  FMUL.FTZ R16, R3.reuse, R116 ;  /* 0x0000007403107220 */ /* 0x040fe40000410000 */
[C---:B------:R-:W-:Y:S02]  /*7280*/  FMUL.FTZ R17, R3.reuse, R117 ;  /* 0x0000007503117220 */ /* 0x040fe40000410000 */
[C---:B------:R-:W-:Y:S02]  /*7290*/  FMUL.FTZ R24, R3.reuse, R108 ;  /* 0x0000006c03187220 */ /* 0x040fe40000410000 */
[C---:B------:R-:W-:Y:S01]  /*72a0*/  FMUL.FTZ R25, R3.reuse, R109 ;  /* 0x0000006d03197220 */ /* 0x040fe20000410000 */
[----:B------:R-:W3:Y:S01]  /*72b0*/  MUFU.EX2 R170, R170 ;  /* 0x000000aa00aa7308 */ /* 0x000ee20000000800 */
[C---:B------:R-:W-:Y:S02]  /*72c0*/  FMUL.FTZ R32, R3.reuse, R100 ;  /* 0x0000006403207220 */ /* 0x040fe40000410000 */
[----:B------:R-:W-:Y:S01]  /*72d0*/  FMUL.FTZ R33, R3, R101 ;  /* 0x0000006503217220 */ /* 0x000fe20000410000 */
[----:B-1----:R-:W-:Y:S01]  /*72e0*/  F2FP.PACK_AB R137, R172, R173 ;  /* 0x000000adac89723e */ /* 0x002fe200000000ff */
[--C-:B------:R-:W-:Y:S02]  /*72f0*/  FFMA.FTZ R234, R153, c[0x0][0x2d0], -R144.reuse ;  /* 0x0000b40099ea7a23 */ /* 0x100fe40000010890 */
[----:B------:R-:W-:Y:S01]  /*7300*/  LDSM.16.MT88.4 R152, [R198+0x3900] ;  /* 0x00390000c698783b */ /* 0x000fe20000004200 */
[--C-:B------:R-:W-:Y:S02]  /*7310*/  FFMA.FTZ R239, R149, c[0x0][0x2d0], -R144.reuse ;  /* 0x0000b40095ef7a23 */ /* 0x100fe40000010890 */
[----:B------:R-:W1:Y:S01]  /*7320*/  MUFU.EX2 R2, R2 ;  /* 0x0000000200027308 */ /* 0x000e620000000800 */
[--C-:B------:R-:W-:Y:S02]  /*7330*/  FFMA.FTZ R240, R147, c[0x0][0x2d0], -R144.reuse ;  /* 0x0000b40093f07a23 */ /* 0x100fe40000010890 */
[--C-:B------:R-:W-:Y:S02]  /*7340*/  FFMA.FTZ R241, R145, c[0x0][0x2d0], -R144.reuse ;  /* 0x0000b40091f17a23 */ /* 0x100fe40000010890 */
[----:B------:R-:W-:Y:S02]  /*7350*/  FFMA.FTZ R151, R146, c[0x0][0x2d0], -R151 ;  /* 0x0000b40092977a23 */ /* 0x000fe40000010897 */
[----:B------:R-:W-:Y:S02]  /*7360*/  FFMA.FTZ R144, R133, c[0x0][0x2d0], -R144 ;  /* 0x0000b40085907a23 */ /* 0x000fe40000010890 */
[C---:B------:R-:W-:Y:S01]  /*7370*/  FMUL.FTZ R36, R3.reuse, R36 ;  /* 0x0000002403247220 */ /* 0x040fe20000410000 */
[----:B------:R-:W-:Y:S01]  /*7380*/  MUFU.EX2 R238, R151 ;  /* 0x0000009700ee7308 */ /* 0x000fe20000000800 */
[C---:B------:R-:W-:Y:S02]  /*7390*/  FMUL.FTZ R37, R3.reuse, R37 ;  /* 0x0000002503257220 */ /* 0x040fe40000410000 */
[C---:B------:R-:W-:Y:S01]  /*73a0*/  FMUL.FTZ R40, R3.reuse, R40 ;  /* 0x0000002803287220 */ /* 0x040fe20000410000 */
[----:B---3--:R-:W-:Y:S01]  /*73b0*/  F2FP.PACK_AB R139, R170, R171 ;  /* 0x000000abaa8b723e */ /* 0x008fe200000000ff */
[C---:B------:R-:W-:Y:S02]  /*73c0*/  FMUL.FTZ R41, R3.reuse, R41 ;  /* 0x0000002903297220 */ /* 0x040fe40000410000 */
[C---:B------:R-:W-:Y:S02]  /*73d0*/  FMUL.FTZ R44, R3.reuse, R44 ;  /* 0x0000002c032c7220 */ /* 0x040fe40000410000 */
[C---:B------:R-:W-:Y:S01]  /*73e0*/  FMUL.FTZ R45, R3.reuse, R45 ;  /* 0x0000002d032d7220 */ /* 0x040fe20000410000 */
[----:B------:R3:W-:Y:S01]  /*73f0*/  MUFU.EX2 R242, R144 ;  /* 0x0000009000f27308 */ /* 0x0007e20000000800 */
[C---:B------:R-:W-:Y:S02]  /*7400*/  FMUL.FTZ R48, R3.reuse, R48 ;  /* 0x0000003003307220 */ /* 0x040fe40000410000 */
[C---:B------:R-:W-:Y:S02]  /*7410*/  FMUL.FTZ R49, R3.reuse, R49 ;  /* 0x0000003103317220 */ /* 0x040fe40000410000 */
[C---:B-1----:R-:W-:Y:S02]  /*7420*/  FMUL.FTZ R6, R2.reuse, R130 ;  /* 0x0000008202067220 */ /* 0x042fe40000410000 */
[C---:B------:R-:W-:Y:S02]  /*7430*/  FMUL.FTZ R7, R2.reuse, R131 ;  /* 0x0000008302077220 */ /* 0x040fe40000410000 */
[----:B------:R-:W-:Y:S01]  /*7440*/  LDSM.16.MT88.4 R128, [R198+0x2900] ;  /* 0x00290000c680783b */ /* 0x000fe20000004200 */
[C---:B------:R-:W-:Y:S01]  /*7450*/  FMUL.FTZ R10, R2.reuse, R126 ;  /* 0x0000007e020a7220 */ /* 0x040fe20000410000 */
[----:B------:R-:W-:Y:S01]  /*7460*/  MUFU.EX2 R174, R174 ;  /* 0x000000ae00ae7308 */ /* 0x000fe20000000800 */
[C---:B------:R-:W-:Y:S02]  /*7470*/  FMUL.FTZ R11, R2.reuse, R127 ;  /* 0x0000007f020b7220 */ /* 0x040fe40000410000 */
[C---:B--2---:R-:W-:Y:S03]  /*7480*/  HMMA.16816.F32 R4, R136.reuse, R12, R4 ;  /* 0x0000000c8804723c */ /* 0x044fe60000001804 */
[----:B------:R-:W-:Y:S02]  /*7490*/  LDSM.16.MT88.4 R124, [R203+0x2900] ;  /* 0x00290000cb7c783b */ /* 0x000fe40000004200 */
[C---:B------:R-:W-:Y:S02]  /*74a0*/  FMUL.FTZ R18, R2.reuse, R118 ;  /* 0x0000007602127220 */ /* 0x040fe40000410000 */
[C---:B------:R-:W-:Y:S01]  /*74b0*/  FMUL.FTZ R12, R3.reuse, R120 ;  /* 0x00000078030c7220 */ /* 0x040fe20000410000 */
[C---:B------:R-:W-:Y:S01]  /*74c0*/  HMMA.16816.F32 R8, R136.reuse, R14, R8 ;  /* 0x0000000e8808723c */ /* 0x040fe20000001808 */
[----:B------:R-:W1:Y:S02]  /*74d0*/  MUFU.EX2 R175, R175 ;  /* 0x000000af00af7308 */ /* 0x000e640000000800 */
[----:B---3--:R-:W-:Y:S01]  /*74e0*/  LDSM.16.MT88.4 R144, [R196+0x1900] ;  /* 0x00190000c490783b */ /* 0x008fe20000004200 */
[C---:B------:R-:W-:Y:S02]  /*74f0*/  FMUL.FTZ R13, R3.reuse, R121 ;  /* 0x00000079030d7220 */ /* 0x040fe40000410000 */
[C---:B------:R-:W-:Y:S02]  /*7500*/  FMUL.FTZ R19, R2.reuse, R119 ;  /* 0x0000007702137220 */ /* 0x040fe40000410000 */
[C---:B------:R-:W-:Y:S03]  /*7510*/  FMUL.FTZ R14, R2.reuse, R122 ;  /* 0x0000007a020e7220 */ /* 0x040fe60000410000 */
[----:B------:R-:W-:Y:S01]  /*7520*/  LDSM.16.MT88.4 R116, [R198+0x900] ;  /* 0x00090000c674783b */ /* 0x000fe20000004200 */
[C---:B------:R-:W-:Y:S01]  /*7530*/  FMUL.FTZ R15, R2.reuse, R123 ;  /* 0x0000007b020f7220 */ /* 0x040fe20000410000 */
[----:B------:R-:W-:Y:S01]  /*7540*/  MUFU.EX2 R176, R176 ;  /* 0x000000b000b07308 */ /* 0x000fe20000000800 */
[C---:B------:R-:W-:Y:S02]  /*7550*/  FMUL.FTZ R26, R2.reuse, R110 ;  /* 0x0000006e021a7220 */ /* 0x040fe40000410000 */
[C---:B------:R-:W-:Y:S02]  /*7560*/  FMUL.FTZ R27, R2.reuse, R111 ;  /* 0x0000006f021b7220 */ /* 0x040fe40000410000 */
[C---:B------:R-:W-:Y:S01]  /*7570*/  FMUL.FTZ R34, R2.reuse, R102 ;  /* 0x0000006602227220 */ /* 0x040fe20000410000 */
[C---:B------:R-:W-:Y:S01]  /*7580*/  HMMA.16816.F32 R12, R136.reuse, R20, R12 ;  /* 0x00000014880c723c */ /* 0x040fe2000000180c */
[----:B------:R-:W2:Y:S02]  /*7590*/  LDSM.16.MT88.4 R120, [R196+0x100] ;  /* 0x00010000c478783b */ /* 0x000ea40000004200 */
[C---:B------:R-:W-:Y:S01]  /*75a0*/  FMUL.FTZ R35, R2.reuse, R103 ;  /* 0x0000006702237220 */ /* 0x040fe20000410000 */
[----:B------:R-:W-:Y:S01]  /*75b0*/  MUFU.EX2 R177, R177 ;  /* 0x000000b100b17308 */ /* 0x000fe20000000800 */
[C---:B------:R-:W-:Y:S02]  /*75c0*/  FMUL.FTZ R38, R2.reuse, R38 ;  /* 0x0000002602267220 */ /* 0x040fe40000410000 */
[C---:B------:R-:W-:Y:S01]  /*75d0*/  FMUL.FTZ R20, R3.reuse, R112 ;  /* 0x0000007003147220 */ /* 0x040fe20000410000 */
[C---:B------:R-:W-:Y:S01]  /*75e0*/  HMMA.16816.F32 R16, R136.reuse, R22, R16 ;  /* 0x000000168810723c */ /* 0x040fe20000001810 */
[----:B------:R-:W-:Y:S03]  /*75f0*/  LDSM.16.MT88.4 R100, [R197+0x2100] ;  /* 0x00210000c564783b */ /* 0x000fe60000004200 */
[C---:B------:R-:W-:Y:S02]  /*7600*/  FMUL.FTZ R21, R3.reuse, R113 ;  /* 0x0000007103157220 */ /* 0x040fe40000410000 */
[C---:B------:R-:W-:Y:S01]  /*7610*/  FMUL.FTZ R39, R2.reuse, R39 ;  /* 0x0000002702277220 */ /* 0x040fe20000410000 */
[----:B------:R-:W-:Y:S01]  /*7620*/  MUFU.EX2 R178, R178 ;  /* 0x000000b200b27308 */ /* 0x000fe20000000800 */
[C---:B------:R-:W-:Y:S01]  /*7630*/  FMUL.FTZ R22, R2.reuse, R114 ;  /* 0x0000007202167220 */ /* 0x040fe20000410000 */
[----:B------:R-:W-:Y:S03]  /*7640*/  LDSM.16.MT88.4 R108, [R196+0x2100] ;  /* 0x00210000c46c783b */ /* 0x000fe60000004200 */
[C---:B------:R-:W-:Y:S02]  /*7650*/  FMUL.FTZ R23, R2.reuse, R115 ;  /* 0x0000007302177220 */ /* 0x040fe40000410000 */
[C---:B------:R-:W-:Y:S02]  /*7660*/  FMUL.FTZ R42, R2.reuse, R42 ;  /* 0x0000002a022a7220 */ /* 0x040fe40000410000 */
[C---:B------:R-:W-:Y:S01]  /*7670*/  FMUL.FTZ R43, R2.reuse, R43 ;  /* 0x0000002b022b7220 */ /* 0x040fe20000410000 */
[----:B------:R-:W3:Y:S01]  /*7680*/  LDSM.16.MT88.4 R112, [R203+0x2100] ;  /* 0x00210000cb70783b */ /* 0x000ee20000004200 */
[C---:B------:R-:W-:Y:S01]  /*7690*/  FMUL.FTZ R46, R2.reuse, R46 ;  /* 0x0000002e022e7220 */ /* 0x040fe20000410000 */
[C---:B------:R-:W-:Y:S01]  /*76a0*/  HMMA.16816.F32 R20, R136.reuse, R28, R20 ;  /* 0x0000001c8814723c */ /* 0x040fe20000001814 */
[----:B------:R-:W4:Y:S02]  /*76b0*/  MUFU.EX2 R179, R179 ;  /* 0x000000b300b37308 */ /* 0x000f240000000800 */
[C---:B------:R-:W-:Y:S02]  /*76c0*/  FMUL.FTZ R47, R2.reuse, R47 ;  /* 0x0000002f022f7220 */ /* 0x040fe40000410000 */
[C---:B------:R-:W-:Y:S01]  /*76d0*/  FMUL.FTZ R50, R2.reuse, R50 ;  /* 0x0000003202327220 */ /* 0x040fe20000410000 */
[----:B------:R-:W-:Y:S01]  /*76e0*/  LDSM.16.MT88.4 R148, [R203+0x3900] ;  /* 0x00390000cb94783b */ /* 0x000fe20000004200 */
[C---:B------:R-:W-:Y:S01]  /*76f0*/  FMUL.FTZ R28, R3.reuse, R104 ;  /* 0x00000068031c7220 */ /* 0x040fe20000410000 */
[C---:B------:R-:W-:Y:S03]  /*7700*/  HMMA.16816.F32 R24, R136.reuse, R30, R24 ;  /* 0x0000001e8818723c */ /* 0x040fe60000001818 */
[----:B------:R-:W-:Y:S01]  /*7710*/  MUFU.EX2 R225, R225 ;  /* 0x000000e100e17308 */ /* 0x000fe20000000800 */
[C---:B------:R-:W-:Y:S02]  /*7720*/  FMUL.FTZ R29, R3.reuse, R105 ;  /* 0x00000069031d7220 */ /* 0x040fe40000410000 */
[C---:B------:R-:W-:Y:S02]  /*7730*/  FMUL.FTZ R51, R2.reuse, R51 ;  /* 0x0000003302337220 */ /* 0x040fe40000410000 */
[C---:B------:R-:W-:Y:S04]  /*7740*/  FMUL.FTZ R30, R2.reuse, R106 ;  /* 0x0000006a021e7220 */ /* 0x040fe80000410000 */
[C---:B------:R-:W-:Y:S01]  /*7750*/  FMUL.FTZ R31, R2.reuse, R107 ;  /* 0x0000006b021f7220 */ /* 0x040fe20000410000 */
[----:B------:R-:W5:Y:S01]  /*7760*/  MUFU.EX2 R226, R226 ;  /* 0x000000e200e27308 */ /* 0x000f620000000800 */
[----:B------:R-:W1:Y:S01]  /*7770*/  LDSM.16.MT88.4 R104, [R198+0x2100] ;  /* 0x00210000c668783b */ /* 0x000e620000004200 */
[C---:B------:R-:W-:Y:S02]  /*7780*/  FMUL.FTZ R52, R3.reuse, R52 ;  /* 0x0000003403347220 */ /* 0x040fe40000410000 */
[C---:B------:R-:W-:Y:S02]  /*7790*/  FMUL.FTZ R53, R3.reuse, R53 ;  /* 0x0000003503357220 */ /* 0x040fe40000410000 */
[C---:B--2---:R-:W-:Y:S03]  /*77a0*/  HMMA.16816.F32 R28, R136.reuse, R120, R28 ;  /* 0x00000078881c723c */ /* 0x044fe6000000181c */
        /* <DEDUP_REMOVED lines=8> */
[----:B------:R-:W2:Y:S01]  /*7830*/  MUFU.EX2 R228, R228 ;  /* 0x000000e400e47308 */ /* 0x000ea20000000800 */
[C---:B---3--:R-:W-:Y:S04]  /*7840*/  HMMA.16816.F32 R36, R136.reuse, R112, R36 ;  /* 0x000000708824723c */ /* 0x048fe80000001824 */
[C---:B------:R-:W-:Y:S02]  /*7850*/  FMUL.FTZ R59, R2.reuse, R59 ;  /* 0x0000003b023b7220 */ /* 0x040fe40000410000 */
[C---:B------:R-:W-:Y:S02]  /*7860*/  FMUL.FTZ R60, R3.reuse, R60 ;  /* 0x0000003c033c7220 */ /* 0x040fe40000410000 */
[C---:B------:R-:W-:Y:S01]  /*7870*/  HMMA.16816.F32 R40, R136.reuse, R114, R40 ;  /* 0x000000728828723c */ /* 0x040fe20000001828 */
[----:B------:R-:W-:Y:S01]  /*7880*/  LDSM.16.MT88.4 R112, [R203+0x900] ;  /* 0x00090000cb70783b */ /* 0x000fe20000004200 */
[----:B------:R-:W-:Y:S02]  /*7890*/  MUFU.EX2 R229, R229 ;  /* 0x000000e500e57308 */ /* 0x000fe40000000800 */
[C---:B------:R-:W-:Y:S02]  /*78a0*/  FMUL.FTZ R61, R3.reuse, R61 ;  /* 0x0000003d033d7220 */ /* 0x040fe40000410000 */
[C---:B------:R-:W-:Y:S02]  /*78b0*/  FMUL.FTZ R62, R2.reuse, R62 ;  /* 0x0000003e023e7220 */ /* 0x040fe40000410000 */
[C---:B------:R-:W-:Y:S01]  /*78c0*/  FMUL.FTZ R63, R2.reuse, R63 ;  /* 0x0000003f023f7220 */ /* 0x040fe20000410000 */
[C---:B-1----:R-:W-:Y:S03]  /*78d0*/  HMMA.16816.F32 R44, R136.reuse, R104, R44 ;  /* 0x00000068882c723c */ /* 0x042fe6000000182c */
[----:B------:R-:W1:Y:S01]  /*78e0*/  MUFU.EX2 R230, R230 ;  /* 0x000000e600e67308 */ /* 0x000e620000000800 */
[C---:B------:R-:W-:Y:S02]  /*78f0*/  FMUL.FTZ R64, R3.reuse, R64 ;  /* 0x0000004003407220 */ /* 0x040fe40000410000 */
[C---:B------:R-:W-:Y:S02]  /*7900*/  FMUL.FTZ R65, R3.reuse, R65 ;  /* 0x0000004103417220 */ /* 0x040fe40000410000 */
[C---:B------:R-:W-:Y:S01]  /*7910*/  FMUL.FTZ R66, R2.reuse, R66 ;  /* 0x0000004202427220 */ /* 0x040fe20000410000 */
[C---:B------:R-:W-:Y:S01]  /*7920*/  HMMA.16816.F32 R48, R136.reuse, R106, R48 ;  /* 0x0000006a8830723c */ /* 0x040fe20000001830 */
[----:B------:R-:W3:Y:S03]  /*7930*/  LDSM.16.MT88.4 R104, [R203+0x4100] ;  /* 0x00410000cb68783b */ /* 0x000ee60000004200 */
[----:B------:R-:W-:Y:S01]  /*7940*/  MUFU.EX2 R231, R231 ;  /* 0x000000e700e77308 */ /* 0x000fe20000000800 */
[C---:B------:R-:W-:Y:S02]  /*7950*/  FMUL.FTZ R67, R2.reuse, R67 ;  /* 0x0000004302437220 */ /* 0x040fe40000410000 */
[C---:B------:R-:W-:Y:S01]  /*7960*/  FMUL.FTZ R68, R3.reuse, R68 ;  /* 0x0000004403447220 */ /* 0x040fe20000410000 */
[C---:B------:R-:W-:Y:S04]  /*7970*/  HMMA.16816.F32 R52, R136.reuse, R100, R52 ;  /* 0x000000648834723c */ /* 0x040fe80000001834 */
[C---:B------:R-:W-:Y:S02]  /*7980*/  FMUL.FTZ R69, R3.reuse, R69 ;  /* 0x0000004503457220 */ /* 0x040fe40000410000 */
[----:B------:R-:W1:Y:S01]  /*7990*/  MUFU.EX2 R232, R232 ;  /* 0x000000e800e87308 */ /* 0x000e620000000800 */
[C---:B------:R-:W-:Y:S01]  /*79a0*/  FMUL.FTZ R70, R2.reuse, R70 ;  /* 0x0000004602467220 */ /* 0x040fe20000410000 */
[C---:B------:R-:W-:Y:S01]  /*79b0*/  HMMA.16816.F32 R56, R136.reuse, R102, R56 ;  /* 0x000000668838723c */ /* 0x040fe20000001838 */
[----:B------:R-:W1:Y:S03]  /*79c0*/  LDSM.16.MT88.4 R100, [R198+0x4100] ;  /* 0x00410000c664783b */ /* 0x000e660000004200 */
[C---:B------:R-:W-:Y:S02]  /*79d0*/  FMUL.FTZ R71, R2.reuse, R71 ;  /* 0x0000004702477220 */ /* 0x040fe40000410000 */
[C---:B------:R-:W-:Y:S02]  /*79e0*/  FMUL.FTZ R72, R3.reuse, R72 ;  /* 0x0000004803487220 */ /* 0x040fe40000410000 */
[----:B------:R-:W-:Y:S01]  /*79f0*/  MUFU.EX2 R233, R233 ;  /* 0x000000e900e97308 */ /* 0x000fe20000000800 */
[C---:B------:R-:W-:Y:S03]  /*7a00*/  HMMA.16816.F32 R60, R136.reuse, R108, R60 ;  /* 0x0000006c883c723c */ /* 0x040fe6000000183c */
[C---:B------:R-:W-:Y:S02]  /*7a10*/  FMUL.FTZ R73, R3.reuse, R73 ;  /* 0x0000004903497220 */ /* 0x040fe40000410000 */
[C---:B------:R-:W-:Y:S03]  /*7a20*/  FMUL.FTZ R74, R2.reuse, R74 ;  /* 0x0000004a024a7220 */ /* 0x040fe60000410000 */
[C---:B------:R-:W-:Y:S01]  /*7a30*/  HMMA.16816.F32 R64, R136.reuse, R110, R64 ;  /* 0x0000006e8840723c */ /* 0x040fe20000001840 */
[----:B------:R-:W2:Y:S01]  /*7a40*/  LDSM.16.MT88.4 R108, [R197+0x4100] ;  /* 0x00410000c56c783b */ /* 0x000ea20000004200 */
[----:B------:R-:W2:Y:S02]  /*7a50*/  MUFU.EX2 R234, R234 ;  /* 0x000000ea00ea7308 */ /* 0x000ea40000000800 */
[C---:B------:R-:W-:Y:S02]  /*7a60*/  FMUL.FTZ R75, R2.reuse, R75 ;  /* 0x0000004b024b7220 */ /* 0x040fe40000410000 */
[C---:B------:R-:W-:Y:S02]  /*7a70*/  FMUL.FTZ R76, R3.reuse, R76 ;  /* 0x0000004c034c7220 */ /* 0x040fe40000410000 */
[C---:B------:R-:W-:Y:S01]  /*7a80*/  FMUL.FTZ R77, R3.reuse, R77 ;  /* 0x0000004d034d7220 */ /* 0x040fe20000410000 */
[C---:B---3--:R-:W-:Y:S03]  /*7a90*/  HMMA.16816.F32 R68, R136.reuse, R104, R68 ;  /* 0x000000688844723c */ /* 0x048fe60000001844 */
[C---:B------:R-:W-:Y:S01]  /*7aa0*/  FMUL.FTZ R78, R2.reuse, R78 ;  /* 0x0000004e024e7220 */ /* 0x040fe20000410000 */
[----:B------:R-:W-:Y:S01]  /*7ab0*/  MUFU.EX2 R235, R235 ;  /* 0x000000eb00eb7308 */ /* 0x000fe20000000800 */
[C---:B------:R-:W-:Y:S02]  /*7ac0*/  FMUL.FTZ R79, R2.reuse, R79 ;  /* 0x0000004f024f7220 */ /* 0x040fe40000410000 */
[C---:B------:R-:W-:Y:S01]  /*7ad0*/  FMUL.FTZ R80, R3.reuse, R80 ;  /* 0x0000005003507220 */ /* 0x040fe20000410000 */
[C---:B------:R-:W-:Y:S01]  /*7ae0*/  HMMA.16816.F32 R72, R136.reuse, R106, R72 ;  /* 0x0000006a8848723c */ /* 0x040fe20000001848 */
[----:B------:R-:W3:Y:S03]  /*7af0*/  LDSM.16.MT88.4 R104, [R196+0x4100] ;  /* 0x00410000c468783b */ /* 0x000ee60000004200 */
[C---:B------:R-:W-:Y:S02]  /*7b00*/  FMUL.FTZ R81, R3.reuse, R81 ;  /* 0x0000005103517220 */ /* 0x040fe40000410000 */
[C---:B------:R-:W-:Y:S01]  /*7b10*/  FMUL.FTZ R82, R2.reuse, R82 ;  /* 0x0000005202527220 */ /* 0x040fe20000410000 */
[----:B------:R-:W2:Y:S01]  /*7b20*/  MUFU.EX2 R236, R236 ;  /* 0x000000ec00ec7308 */ /* 0x000ea20000000800 */
[C---:B-1----:R-:W-:Y:S04]  /*7b30*/  HMMA.16816.F32 R76, R136.reuse, R100, R76 ;  /* 0x00000064884c723c */ /* 0x042fe8000000184c */
[C---:B------:R-:W-:Y:S02]  /*7b40*/  FMUL.FTZ R83, R2.reuse, R83 ;  /* 0x0000005302537220 */ /* 0x040fe40000410000 */
[----:B------:R-:W-:Y:S01]  /*7b50*/  FMUL.FTZ R84, R3, R84 ;  /* 0x0000005403547220 */ /* 0x000fe20000410000 */
[----:B------:R-:W-:Y:S01]  /*7b60*/  F2FP.PACK_AB R100, R175, R174 ;  /* 0x000000aeaf64723e */ /* 0x000fe200000000ff */
[----:B------:R-:W-:Y:S01]  /*7b70*/  FMUL.FTZ R85, R3, R85 ;  /* 0x0000005503557220 */ /* 0x000fe20000410000 */
[----:B----4-:R-:W-:Y:S01]  /*7b80*/  F2FP.PACK_AB R101, R179, R178 ;  /* 0x000000b2b365723e */ /* 0x010fe200000000ff */
[----:B------:R-:W-:Y:S01]  /*7b90*/  MUFU.EX2 R237, R237 ;  /* 0x000000ed00ed7308 */ /* 0x000fe20000000800 */
[C---:B------:R-:W-:Y:S03]  /*7ba0*/  HMMA.16816.F32 R80, R136.reuse, R102, R80 ;  /* 0x000000668850723c */ /* 0x040fe60000001850 */
[C---:B------:R-:W-:Y:S02]  /*7bb0*/  FMUL.FTZ R86, R2.reuse, R86 ;  /* 0x0000005602567220 */ /* 0x040fe40000410000 */
[C---:B------:R-:W-:Y:S02]  /*7bc0*/  FMUL.FTZ R87, R2.reuse, R87 ;  /* 0x0000005702577220 */ /* 0x040fe40000410000 */
[----:B------:R-:W-:Y:S01]  /*7bd0*/  FMUL.FTZ R88, R3, R88 ;  /* 0x0000005803587220 */ /* 0x000fe20000410000 */
[----:B------:R-:W-:Y:S01]  /*7be0*/  F2FP.PACK_AB R102, R177, R176 ;  /* 0x000000b0b166723e */ /* 0x000fe200000000ff */
[C---:B------:R-:W-:Y:S01]  /*7bf0*/  FMUL.FTZ R89, R3.reuse, R89 ;  /* 0x0000005903597220 */ /* 0x040fe20000410000 */
[----:B------:R-:W-:Y:S02]  /*7c00*/  MUFU.EX2 R239, R239 ;  /* 0x000000ef00ef7308 */ /* 0x000fe40000000800 */
[C---:B--2---:R-:W-:Y:S03]  /*7c10*/  HMMA.16816.F32 R84, R136.reuse, R108, R84 ;  /* 0x0000006c8854723c */ /* 0x044fe60000001854 */
[----:B------:R-:W-:Y:S01]  /*7c20*/  FMUL.FTZ R90, R2, R90 ;  /* 0x0000005a025a7220 */ /* 0x000fe20000410000 */
[----:B-----5:R-:W-:Y:S01]  /*7c30*/  F2FP.PACK_AB R103, R226, R225 ;  /* 0x000000e1e267723e */ /* 0x020fe200000000ff */
[C---:B------:R-:W-:Y:S02]  /*7c40*/  FMUL.FTZ R91, R2.reuse, R91 ;  /* 0x0000005b025b7220 */ /* 0x040fe40000410000 */
[C---:B------:R-:W-:Y:S01]  /*7c50*/  FMUL.FTZ R92, R3.reuse, R92 ;  /* 0x0000005c035c7220 */ /* 0x040fe20000410000 */
[----:B------:R-:W1:Y:S01]  /*7c60*/  MUFU.EX2 R240, R240 ;  /* 0x000000f000f07308 */ /* 0x000e620000000800 */
[C---:B------:R-:W-:Y:S03]  /*7c70*/  FMUL.FTZ R93, R3.reuse, R93 ;  /* 0x0000005d035d7220 */ /* 0x040fe60000410000 */
[C---:B------:R-:W-:Y:S01]  /*7c80*/  HMMA.16816.F32 R88, R136.reuse, R110, R88 ;  /* 0x0000006e8858723c */ /* 0x040fe20000001858 */
[----:B------:R-:W2:Y:S02]  /*7c90*/  LDSM.16.MT88.4 R108, [R197+0x900] ;  /* 0x00090000c56c783b */ /* 0x000ea40000004200 */
[C---:B------:R-:W-:Y:S02]  /*7ca0*/  FMUL.FTZ R94, R2.reuse, R94 ;  /* 0x0000005e025e7220 */ /* 0x040fe40000410000 */
[C---:B------:R-:W-:Y:S01]  /*7cb0*/  FMUL.FTZ R95, R2.reuse, R95 ;  /* 0x0000005f025f7220 */ /* 0x040fe20000410000 */
[----:B------:R-:W4:Y:S01]  /*7cc0*/  MUFU.EX2 R241, R241 ;  /* 0x000000f100f17308 */ /* 0x000f220000000800 */
[C---:B------:R-:W-:Y:S02]  /*7cd0*/  FMUL.FTZ R96, R3.reuse, R96 ;  /* 0x0000006003607220 */ /* 0x040fe40000410000 */
[C---:B------:R-:W-:Y:S03]  /*7ce0*/  FMUL.FTZ R97, R3.reuse, R97 ;  /* 0x0000006103617220 */ /* 0x040fe60000410000 */
[C---:B---3--:R-:W-:Y:S03]  /*7cf0*/  HMMA.16816.F32 R92, R136.reuse, R104, R92 ;  /* 0x00000068885c723c */ /* 0x048fe6000000185c */
[C---:B------:R-:W-:Y:S02]  /*7d00*/  FMUL.FTZ R98, R2.reuse, R98 ;  /* 0x0000006202627220 */ /* 0x040fe40000410000 */
[C---:B------:R-:W-:Y:S02]  /*7d10*/  FMUL.FTZ R99, R2.reuse, R99 ;  /* 0x0000006302637220 */ /* 0x040fe40000410000 */
[----:B------:R-:W-:Y:S01]  /*7d20*/  FFMA.FTZ R168, R3, R218, R168 ;  /* 0x000000da03a87223 */ /* 0x000fe200000100a8 */
[----:B------:R-:W-:Y:S01]  /*7d30*/  MOV R3, R0 ;  /* 0x0000000000037202 */ /* 0x000fe20000000f00 */
[----:B------:R-:W-:Y:S03]  /*7d40*/  FFMA.FTZ R173, R2, R219, R173 ;  /* 0x000000db02ad7223 */ /* 0x000fe600000100ad */
[----:B------:R-:W-:Y:S01]  /*7d50*/  HMMA.16816.F32 R96, R136, R106, R96 ;  /* 0x0000006a8860723c */ /* 0x000fe20000001860 */
[----:B------:R-:W3:Y:S02]  /*7d60*/  LDSM.16.MT88.4 R104, [R196+0x2900] ;  /* 0x00290000c468783b */ /* 0x000ee40000004200 */
[----:B------:R-:W-:Y:S02]  /*7d70*/  FADD.FTZ R135, R135, R168 ;  /* 0x000000a887877221 */ /* 0x000fe40000010000 */
[----:B------:R-:W-:Y:S02]  /*7d80*/  FADD.FTZ R172, R172, R173 ;  /* 0x000000adacac7221 */ /* 0x000fe40000010000 */
[----:B------:R-:W-:Y:S01]  /*7d90*/  FADD.FTZ R134, R134, R135 ;  /* 0x0000008786867221 */ /* 0x000fe20000010000 */
[C---:B------:R-:W-:Y:S01]  /*7da0*/  HMMA.16816.F32 R4, R100.reuse, R112, R4 ;  /* 0x000000706404723c */ /* 0x040fe20000001804 */
[----:B------:R-:W-:Y:S04]  /*7db0*/  LDSM.16.MT88.4 R136, [R197+0x3100] ;  /* 0x00310000c588783b */ /* 0x000fe80000004200 */
[----:B------:R-:W-:Y:S03]  /*7dc0*/  FADD.FTZ R169, R169, R134 ;  /* 0x00000086a9a97221 */ /* 0x000fe60000010000 */
[C---:B------:R-:W-:Y:S01]  /*7dd0*/  HMMA.16816.F32 R8, R100.reuse, R114, R8 ;  /* 0x000000726408723c */ /* 0x040fe20000001808 */
[----:B------:R-:W-:Y:S03]  /*7de0*/  LDSM.16.MT88.4 R112, [R198+0x4900] ;  /* 0x00490000c670783b */ /* 0x000fe60000004200 */
[----:B------:R-:W-:Y:S04]  /*7df0*/  FADD.FTZ R174, R174, R169 ;  /* 0x000000a9aeae7221 */ /* 0x000fe80000010000 */
[C---:B------:R-:W-:Y:S04]  /*7e00*/  HMMA.16816.F32 R12, R100.reuse, R116, R12 ;  /* 0x00000074640c723c */ /* 0x040fe8000000180c */
[----:B------:R-:W-:Y:S04]  /*7e10*/  FADD.FTZ R175, R175, R174 ;  /* 0x000000aeafaf7221 */ /* 0x000fe80000010000 */
[C---:B------:R-:W-:Y:S01]  /*7e20*/  HMMA.16816.F32 R16, R100.reuse, R118, R16 ;  /* 0x000000766410723c */ /* 0x040fe20000001810 */
[----:B------:R-:W-:Y:S03]  /*7e30*/  LDSM.16.MT88.4 R116, [R197+0x4900] ;  /* 0x00490000c574783b */ /* 0x000fe60000004200 */
[----:B------:R-:W-:Y:S04]  /*7e40*/  FADD.FTZ R176, R176, R175 ;  /* 0x000000afb0b07221 */ /* 0x000fe80000010000 */
[C---:B--2---:R-:W-:Y:S04]  /*7e50*/  HMMA.16816.F32 R20, R100.reuse, R108, R20 ;  /* 0x0000006c6414723c */ /* 0x044fe80000001814 */
[----:B------:R-:W-:Y:S04]  /*7e60*/  FADD.FTZ R176, R177, R176 ;  /* 0x000000b0b1b07221 */ /* 0x000fe80000010000 */
        /* <DEDUP_REMOVED lines=16> */
[----:B------:R-:W3:Y:S07]  /*7f70*/  LDSM.16.MT88.4 R104, [R196+0x4900] ;  /* 0x00490000c468783b */ /* 0x000eee0000004200 */
[C---:B--2---:R-:W-:Y:S08]  /*7f80*/  HMMA.16816.F32 R68, R100.reuse, R108, R68 ;  /* 0x0000006c6444723c */ /* 0x044ff00000001844 */
[C---:B------:R-:W-:Y:S01]  /*7f90*/  HMMA.16816.F32 R72, R100.reuse, R110, R72 ;  /* 0x0000006e6448723c */ /* 0x040fe20000001848 */
[----:B------:R-:W2:Y:S07]  /*7fa0*/  LDSM.16.MT88.4 R108, [R203+0x1100] ;  /* 0x00110000cb6c783b */ /* 0x000eae0000004200 */
[C---:B------:R-:W-:Y:S08]  /*7fb0*/  HMMA.16816.F32 R76, R100.reuse, R112, R76 ;  /* 0x00000070644c723c */ /* 0x040ff0000000184c */
[C---:B------:R-:W-:Y:S01]  /*7fc0*/  HMMA.16816.F32 R80, R100.reuse, R114, R80 ;  /* 0x000000726450723c */ /* 0x040fe20000001850 */
[----:B------:R-:W5:Y:S07]  /*7fd0*/  LDSM.16.MT88.4 R112, [R197+0x1100] ;  /* 0x00110000c570783b */ /* 0x000f6e0000004200 */
[C---:B------:R-:W-:Y:S08]  /*7fe0*/  HMMA.16816.F32 R84, R100.reuse, R116, R84 ;  /* 0x000000746454723c */ /* 0x040ff00000001854 */
[C---:B------:R-:W-:Y:S01]  /*7ff0*/  HMMA.16816.F32 R88, R100.reuse, R118, R88 ;  /* 0x000000766458723c */ /* 0x040fe20000001858 */
[----:B------:R-:W1:Y:S07]  /*8000*/  LDSM.16.MT88.4 R116, [R203+0x3100] ;  /* 0x00310000cb74783b */ /* 0x000e6e0000004200 */
[C---:B---3--:R-:W-:Y:S08]  /*8010*/  HMMA.16816.F32 R92, R100.reuse, R104, R92 ;  /* 0x00000068645c723c */ /* 0x048ff0000000185c */
[----:B------:R-:W-:Y:S01]  /*8020*/  HMMA.16816.F32 R96, R100, R106, R96 ;  /* 0x0000006a6460723c */ /* 0x000fe20000001860 */
[----:B------:R-:W3:Y:S06]  /*8030*/  LDSM.16.MT88.4 R104, [R196+0x3100] ;  /* 0x00310000c468783b */ /* 0x000eec0000004200 */
        /* <DEDUP_REMOVED lines=8> */
[----:B------:R-:W-:Y:S05]  /*80c0*/  FADD.FTZ R230, R230, R229 ;  /* 0x000000e5e6e67221 */ /* 0x000fea0000010000 */
[C---:B------:R-:W-:Y:S01]  /*80d0*/  HMMA.16816.F32 R8, R100.reuse, R110, R8 ;  /* 0x0000006e6408723c */ /* 0x040fe20000001808 */
[----:B------:R-:W2:Y:S07]  /*80e0*/  LDSM.16.MT88.4 R108, [R203+0x5100] ;  /* 0x00510000cb6c783b */ /* 0x000eae0000004200 */
[C---:B------:R-:W-:Y:S08]  /*80f0*/  HMMA.16816.F32 R12, R100.reuse, R120, R12 ;  /* 0x00000078640c723c */ /* 0x040ff0000000180c */
[C---:B------:R-:W-:Y:S08]  /*8100*/  HMMA.16816.F32 R16, R100.reuse, R122, R16 ;  /* 0x0000007a6410723c */ /* 0x040ff00000001810 */
[C---:B-----5:R-:W-:Y:S08]  /*8110*/  HMMA.16816.F32 R20, R100.reuse, R112, R20 ;  /* 0x000000706414723c */ /* 0x060ff00000001814 */
[C---:B------:R-:W-:Y:S01]  /*8120*/  HMMA.16816.F32 R24, R100.reuse, R114, R24 ;  /* 0x000000726418723c */ /* 0x040fe20000001818 */
[----:B------:R-:W5:Y:S07]  /*8130*/  LDSM.16.MT88.4 R112, [R198+0x5100] ;  /* 0x00510000c670783b */ /* 0x000f6e0000004200 */
[C---:B------:R-:W-:Y:S08]  /*8140*/  HMMA.16816.F32 R28, R100.reuse, R124, R28 ;  /* 0x0000007c641c723c */ /* 0x040ff0000000181c */
[C---:B------:R-:W-:Y:S01]  /*8150*/  HMMA.16816.F32 R32, R100.reuse, R126, R32 ;  /* 0x0000007e6420723c */ /* 0x040fe20000001820 */
[----:B------:R-:W-:Y:S07]  /*8160*/  LDSM.16.MT88.4 R124, [R203+0x1900] ;  /* 0x00190000cb7c783b */ /* 0x000fee0000004200 */
[C---:B-1----:R-:W-:Y:S08]  /*8170*/  HMMA.16816.F32 R36, R100.reuse, R116, R36 ;  /* 0x000000746424723c */ /* 0x042ff00000001824 */
[C---:B------:R-:W-:Y:S01]  /*8180*/  HMMA.16816.F32 R40, R100.reuse, R118, R40 ;  /* 0x000000766428723c */ /* 0x040fe20000001828 */
[----:B------:R-:W1:Y:S07]  /*8190*/  LDSM.16.MT88.4 R116, [R197+0x5100] ;  /* 0x00510000c574783b */ /* 0x000e6e0000004200 */
[C---:B------:R-:W-:Y:S08]  /*81a0*/  HMMA.16816.F32 R44, R100.reuse, R128, R44 ;  /* 0x00000080642c723c */ /* 0x040ff0000000182c */
[C---:B------:R-:W-:Y:S08]  /*81b0*/  HMMA.16816.F32 R48, R100.reuse, R130, R48 ;  /* 0x000000826430723c */ /* 0x040ff00000001830 */
[C---:B------:R-:W-:Y:S07]  /*81c0*/  HMMA.16816.F32 R52, R100.reuse, R136, R52 ;  /* 0x000000886434723c */ /* 0x040fee0000001834 */
[----:B------:R-:W-:Y:S01]  /*81d0*/  F2FP.PACK_AB R136, R236, R235 ;  /* 0x000000ebec88723e */ /* 0x000fe200000000ff */
[C---:B------:R-:W-:Y:S04]  /*81e0*/  HMMA.16816.F32 R56, R100.reuse, R138, R56 ;  /* 0x0000008a6438723c */ /* 0x040fe80000001838 */
[----:B------:R-:W-:Y:S01]  /*81f0*/  F2FP.PACK_AB R137, R240, R239 ;  /* 0x000000eff089723e */ /* 0x000fe200000000ff */
[----:B------:R-:W-:Y:S02]  /*8200*/  FADD.FTZ R235, R235, R230 ;  /* 0x000000e6ebeb7221 */ /* 0x000fe40000010000 */
[----:B------:R-:W-:Y:S01]  /*8210*/  F2FP.PACK_AB R138, R238, R237 ;  /* 0x000000edee8a723e */ /* 0x000fe200000000ff */
[C---:B---3--:R-:W-:Y:S04]  /*8220*/  HMMA.16816.F32 R60, R100.reuse, R104, R60 ;  /* 0x00000068643c723c */ /* 0x048fe8000000183c */
[----:B----4-:R-:W-:Y:S01]  /*8230*/  F2FP.PACK_AB R139, R242, R241 ;  /* 0x000000f1f28b723e */ /* 0x010fe200000000ff */
[----:B------:R-:W-:Y:S03]  /*8240*/  FADD.FTZ R236, R236, R235 ;  /* 0x000000ebecec7221 */ /* 0x000fe60000010000 */
[C---:B------:R-:W-:Y:S01]  /*8250*/  HMMA.16816.F32 R64, R100.reuse, R106, R64 ;  /* 0x0000006a6440723c */ /* 0x040fe20000001840 */
[----:B------:R-:W3:Y:S03]  /*8260*/  LDSM.16.MT88.4 R104, [R196+0x5100] ;  /* 0x00510000c468783b */ /* 0x000ee60000004200 */
[----:B------:R-:W-:Y:S04]  /*8270*/  FADD.FTZ R237, R237, R236 ;  /* 0x000000eceded7221 */ /* 0x000fe80000010000 */
[C---:B--2---:R-:W-:Y:S04]  /*8280*/  HMMA.16816.F32 R68, R100.reuse, R108, R68 ;  /* 0x0000006c6444723c */ /* 0x044fe80000001844 */
[----:B------:R-:W-:Y:S04]  /*8290*/  FADD.FTZ R218, R238, R237 ;  /* 0x000000edeeda7221 */ /* 0x000fe80000010000 */
[C---:B------:R-:W-:Y:S01]  /*82a0*/  HMMA.16816.F32 R72, R100.reuse, R110, R72 ;  /* 0x0000006e6448723c */ /* 0x040fe20000001848 */
[----:B------:R-:W2:Y:S07]  /*82b0*/  LDSM.16.MT88.4 R108, [R198+0x1900] ;  /* 0x00190000c66c783b */ /* 0x000eae0000004200 */
[C---:B-----5:R-:W-:Y:S08]  /*82c0*/  HMMA.16816.F32 R76, R100.reuse, R112, R76 ;  /* 0x00000070644c723c */ /* 0x060ff0000000184c */
[C---:B------:R-:W-:Y:S08]  /*82d0*/  HMMA.16816.F32 R80, R100.reuse, R114, R80 ;  /* 0x000000726450723c */ /* 0x040ff00000001850 */
[C---:B-1----:R-:W-:Y:S08]  /*82e0*/  HMMA.16816.F32 R84, R100.reuse, R116, R84 ;  /* 0x000000746454723c */ /* 0x042ff00000001854 */
[C---:B------:R-:W-:Y:S08]  /*82f0*/  HMMA.16816.F32 R88, R100.reuse, R118, R88 ;  /* 0x000000766458723c */ /* 0x040ff00000001858 */
[C---:B---3--:R-:W-:Y:S08]  /*8300*/  HMMA.16816.F32 R92, R100.reuse, R104, R92 ;  /* 0x00000068645c723c */ /* 0x048ff0000000185c */
[----:B------:R-:W-:Y:S08]  /*8310*/  HMMA.16816.F32 R96, R100, R106, R96 ;  /* 0x0000006a6460723c */ /* 0x000ff00000001860 */
[C---:B------:R-:W-:Y:S01]  /*8320*/  HMMA.16816.F32 R128, R136.reuse, R124, R4 ;  /* 0x0000007c8880723c */ /* 0x040fe20000001804 */
[----:B------:R-:W1:Y:S07]  /*8330*/  LDSM.16.MT88.4 R4, [R198+0x5900] ;  /* 0x00590000c604783b */ /* 0x000e6e0000004200 */
[C---:B------:R-:W-:Y:S01]  /*8340*/  HMMA.16816.F32 R124, R136.reuse, R126, R8 ;  /* 0x0000007e887c723c */ /* 0x040fe20000001808 */
[----:B------:R-:W3:Y:S07]  /*8350*/  LDSM.16.MT88.4 R8, [R197+0x5900] ;  /* 0x00590000c508783b */ /* 0x000eee0000004200 */
[C---:B--2---:R-:W-:Y:S01]  /*8360*/  HMMA.16816.F32 R120, R136.reuse, R108, R12 ;  /* 0x0000006c8878723c */ /* 0x044fe2000000180c */
[----:B------:R-:W2:Y:S07]  /*8370*/  LDSM.16.MT88.4 R12, [R196+0x5900] ;  /* 0x00590000c40c783b */ /* 0x000eae0000004200 */
        /* <DEDUP_REMOVED lines=15> */
[C---:B-1----:R-:W-:Y:S07]  /*8470*/  HMMA.16816.F32 R76, R136.reuse, R4, R76 ;  /* 0x00000004884c723c */ /* 0x042fee000000184c */
[----:B------:R-:W-:Y:S01]  /*8480*/  FADD.FTZ R5, R171, R172 ;  /* 0x000000acab057221 */ /* 0x000fe20000010000 */
[C---:B------:R-:W-:Y:S04]  /*8490*/  HMMA.16816.F32 R80, R136.reuse, R6, R80 ;  /* 0x000000068850723c */ /* 0x040fe80000001850 */
[----:B------:R-:W-:Y:S04]  /*84a0*/  FADD.FTZ R5, R170, R5 ;  /* 0x00000005aa057221 */ /* 0x000fe80000010000 */
[C---:B---3--:R-:W-:Y:S04]  /*84b0*/  HMMA.16816.F32 R84, R136.reuse, R8, R84 ;  /* 0x000000088854723c */ /* 0x048fe80000001854 */
[----:B------:R-:W-:Y:S04]  /*84c0*/  FADD.FTZ R2, R178, R5 ;  /* 0x00000005b2027221 */ /* 0x000fe80000010000 */
[C---:B------:R-:W-:Y:S04]  /*84d0*/  HMMA.16816.F32 R88, R136.reuse, R10, R88 ;  /* 0x0000000a8858723c */ /* 0x040fe80000001858 */
[----:B------:R-:W-:Y:S04]  /*84e0*/  FADD.FTZ R2, R179, R2 ;  /* 0x00000002b3027221 */ /* 0x000fe80000010000 */
[----:B------:R-:W-:Y:S01]  /*84f0*/  FADD.FTZ R225, R225, R2 ;  /* 0x00000002e1e17221 */ /* 0x000fe20000010000 */
[----:B------:R-:W-:Y:S01]  /*8500*/  MOV R2, R132 ;  /* 0x0000008400027202 */ /* 0x000fe20000000f00 */
[C---:B--2---:R-:W-:Y:S03]  /*8510*/  HMMA.16816.F32 R92, R136.reuse, R12, R92 ;  /* 0x0000000c885c723c */ /* 0x044fe6000000185c */
[----:B------:R-:W-:Y:S04]  /*8520*/  FADD.FTZ R226, R226, R225 ;  /* 0x000000e1e2e27221 */ /* 0x000fe80000010000 */
[----:B------:R-:W-:Y:S01]  /*8530*/  FADD.FTZ R231, R231, R226 ;  /* 0x000000e2e7e77221 */ /* 0x000fe20000010000 */
[----:B------:R-:W-:Y:S04]  /*8540*/  HMMA.16816.F32 R96, R136, R14, R96 ;  /* 0x0000000e8860723c */ /* 0x000fe80000001860 */
[----:B------:R-:W-:Y:S04]  /*8550*/  FADD.FTZ R232, R232, R231 ;  /* 0x000000e7e8e87221 */ /* 0x000fe80000010000 */
[----:B------:R-:W-:Y:S04]  /*8560*/  FADD.FTZ R233, R233, R232 ;  /* 0x000000e8e9e97221 */ /* 0x000fe80000010000 */
[----:B------:R-:W-:Y:S04]  /*8570*/  FADD.FTZ R234, R234, R233 ;  /* 0x000000e9eaea7221 */ /* 0x000fe80000010000 */
[----:B------:R-:W-:Y:S04]  /*8580*/  FADD.FTZ R239, R239, R234 ;  /* 0x000000eaefef7221 */ /* 0x000fe80000010000 */
[----:B------:R-:W-:Y:S04]  /*8590*/  FADD.FTZ R240, R240, R239 ;  /* 0x000000eff0f07221 */ /* 0x000fe80000010000 */
[----:B------:R-:W-:Y:S04]  /*85a0*/  FADD.FTZ R219, R241, R240 ;  /* 0x000000f0f1db7221 */ /* 0x000fe80000010000 */
[----:B------:R-:W-:Y:S01]  /*85b0*/  FADD.FTZ R219, R242, R219 ;  /* 0x000000dbf2db7221 */ /* 0x000fe20000010000 */
[----:B------:R-:W-:-:S05]  /*85c0*/  @P0 BRA `(.L_x_175) ;  /* 0xffffc7f000000947 */ /* 0x000fca000383ffff */
.L_x_166:
[----:B------:R-:W1:Y:S01]  /*85d0*/  S2UR UR7, SR_CTAID.X ;  /* 0x00000000000779c3 */ /* 0x000e620000002500 */
[----:B------:R-:W-:Y:S01]  /*85e0*/  ULDC.64 UR4, c[0x0][0x2c8] ;  /* 0x0000b20000047ab9 */ /* 0x000fe20000000a00 */
[----:B------:R-:W-:Y:S01]  /*85f0*/  PLOP3.LUT P0, PT, PT, PT, UP1, 0x40, 0x0 ;  /* 0x000000000000781c */ /* 0x000fe20003f0e818 */
[----:B------:R-:W-:-:S02]  /*8600*/  UMOV UR6, 0x1 ;  /* 0x0000000100067882 */ /* 0x000fc40000000000 */
[----:B-1----:R-:W-:-:S04]  /*8610*/  ULEA UR7, UR7, 0x7f, 0x7 ;  /* 0x0000007f07077891 */ /* 0x002fc8000f8e383f */
[----:B------:R-:W-:-:S03]  /*8620*/  UIMAD.WIDE.U32 UR18, UR7, UR4, URZ ;  /* 0x00000004071272a5 */ /* 0x000fc6000f8e003f */
[----:B------:R-:W-:Y:S02]  /*8630*/  ULDC UR4, c[0x0][0x168] ;  /* 0x00005a0000047ab9 */ /* 0x000fe40000000800 */
[----:B------:R-:W-:Y:S02]  /*8640*/  UIADD3 UR4, UR6, -UR4, URZ ;  /* 0x8000000406047290 */ /* 0x000fe4000fffe03f */
[----:B------:R-:W-:Y:S02]  /*8650*/  @UP2 USHF.R.U32.HI UR7, URZ, UR5, UR19 ;  /* 0x000000053f072299 */ /* 0x000fe40008011613 */
[----:B------:R-:W-:Y:S02]  /*8660*/  ULDC UR6, c[0x0][0x324] ;  /* 0x0000c90000067ab9 */ /* 0x000fe40000000800 */
[----:B------:R-:W-:Y:S02]  /*8670*/  ULDC UR5, c[0x0][0x1d0] ;  /* 0x0000740000057ab9 */ /* 0x000fe40000000800 */
[----:B------:R-:W-:-:S04]  /*8680*/  UIADD3 UR7, UR7, UR5, UR4 ;  /* 0x0000000507077290 */ /* 0x000fc8000fffe004 */
[----:B------:R-:W-:Y:S01]  /*8690*/  UIADD3 UR6, UR7, -UR6, URZ ;  /* 0x8000000607067290 */ /* 0x000fe2000fffe03f */
[----:B------:R-:W-:Y:S05]  /*86a0*/  @P0 BRA `(.L_x_176) ;  /* 0x0000016000000947 */ /* 0x000fea0003800000 */
[----:B------:R-:W-:-:S06]  /*86b0*/  UISETP.GT.AND UP0, UPT, UR7, -0x1, UPT ;  /* 0xffffffff0700788c */ /* 0x000fcc000bf04270 */
[----:B------:R-:W-:-:S13]  /*86c0*/  PLOP3.LUT P0, PT, PT, PT, UP0, 0x80, 0x0 ;  /* 0x000000000000781c */ /* 0x000fda0003f0f008 */
[----:B------:R-:W-:Y:S05]  /*86d0*/  @P0 BRA `(.L_x_177) ;  /* 0x0000009000000947 */ /* 0x000fea0003800000 */
[----:B------:R-:W-:Y:S02]  /*86e0*/  ULDC UR4, c[0x0][0x32c] ;  /* 0x0000cb0000047ab9 */ /* 0x000fe40000000800 */
[----:B------:R-:W-:Y:S02]  /*86f0*/  UISETP.NE.AND UP0, UPT, UR4, 0x1, UPT ;  /* 0x000000010400788c */ /* 0x000fe4000bf05270 */
[----:B------:R-:W-:Y:S02]  /*8700*/  ULOP3.LUT UR7, URZ, UR7, URZ, 0x33, !UPT ;  /* 0x000000073f077292 */ /* 0x000fe4000f8e333f */
[----:B------:R-:W-:Y:S02]  /*8710*/  ULDC.64 UR4, c[0x0][0x330] ;  /* 0x0000cc0000047ab9 */ /* 0x000fe40000000a00 */
[----:B------:R-:W-:-:S07]  /*8720*/  UIMAD.WIDE.U32 UR18, UR7, UR4, URZ ;  /* 0x00000004071272a5 */ /* 0x000fce000f8e003f */
[----:B------:R-:W-:Y:S02]  /*8730*/  @UP0 UMOV UR15, UR19 ;  /* 0x00000013000f0c82 */ /* 0x000fe40008000000 */
[----:B------:R-:W-:-:S04]  /*8740*/  @UP0 USHF.R.U32.HI UR7, URZ, UR5, UR15 ;  /* 0x000000053f070299 */ /* 0x000fc8000801160f */
[----:B------:R-:W-:Y:S01]  /*8750*/  ULOP3.LUT UR7, URZ, UR7, URZ, 0x33, !UPT ;  /* 0x000000073f077292 */ /* 0x000fe2000f8e333f */
[----:B------:R-:W-:Y:S05]  /*8760*/  BRA `(.L_x_178) ;  /* 0x0000006000007947 */ /* 0x000fea0003800000 */
.L_x_177:
[----:B------:R-:W-:Y:S02]  /*8770*/  ULDC UR4, c[0x0][0x32c] ;  /* 0x0000cb0000047ab9 */ /* 0x000fe40000000800 */
[----:B------:R-:W-:-:S03]  /*8780*/  UISETP.NE.AND UP0, UPT, UR4, 0x1, UPT ;  /* 0x000000010400788c */ /* 0x000fc6000bf05270 */
[----:B------:R-:W-:Y:S02]  /*8790*/  ULDC.64 UR4, c[0x0][0x330] ;  /* 0x0000cc0000047ab9 */ /* 0x000fe40000000a00 */
[----:B------:R-:W-:-:S07]  /*87a0*/  UIMAD.WIDE.U32 UR18, UR7, UR4, URZ ;  /* 0x00000004071272a5 */ /* 0x000fce000f8e003f */
[----:B------:R-:W-:Y:S02]  /*87b0*/  @UP0 UMOV UR15, UR19 ;  /* 0x00000013000f0c82 */ /* 0x000fe40008000000 */
[----:B------:R-:W-:Y:S02]  /*87c0*/  @UP0 USHF.R.U32.HI UR7, URZ, UR5, UR15 ;  /* 0x000000053f070299 */ /* 0x000fe4000801160f */
.L_x_178:
[----:B------:R-:W-:Y:S02]  /*87d0*/  ULDC UR4, c[0x0][0x32c] ;  /* 0x0000cb0000047ab9 */ /* 0x000fe40000000800 */
[----:B------:R-:W-:-:S04]  /*87e0*/  UIMAD UR4, UR7, UR4, URZ ;  /* 0x00000004070472a4 */ /* 0x000fc8000f8e023f */
[----:B------:R-:W-:-:S04]  /*87f0*/  UISETP.LT.AND UP0, UPT, UR6, UR4, UPT ;  /* 0x000000040600728c */ /* 0x000fc8000bf01270 */
[----:B------:R-:W-:-:S04]  /*8800*/  USEL UR6, UR6, UR4, !UP0 ;  /* 0x0000000406067287 */ /* 0x000fc8000c000000 */
.L_x_176:
[----:B------:R-:W-:-:S04]  /*8810*/  UIADD3 UR6, UR6, 0x3f, URZ ;  /* 0x0000003f06067890 */ /* 0x000fc8000fffe03f */
        /* <DEDUP_REMOVED lines=8> */
[----:B------:R-:W-:Y:S01]  /*88a0*/  IADD3 R227, P6, R208, 0x40, RZ ;  /* 0x00000040d0e37810 */ /* 0x000fe20007fde0ff */
[----:B------:R-:W-:Y:S01]  /*88b0*/  IMAD.MOV.U32 R135, RZ, RZ, R132 ;  /* 0x000000ffff877224 */ /* 0x000fe200078e0084 */
[----:B------:R-:W-:Y:S01]  /*88c0*/  IADD3 R223, P4, R210, 0x40, RZ ;  /* 0x00000040d2df7810 */ /* 0x000fe20007f9e0ff */
[----:B------:R-:W-:Y:S01]  /*88d0*/  IMAD.MOV.U32 R3, RZ, RZ, R0 ;  /* 0x000000ffff037224 */ /* 0x000fe200078e0000 */
[----:B------:R-:W-:Y:S01]  /*88e0*/  IADD3 R225, P5, R208, 0x80, RZ ;  /* 0x00000080d0e17810 */ /* 0x000fe20007fbe0ff */
[----:B------:R-:W-:Y:S01]  /*88f0*/  IMAD.X R226, RZ, RZ, R215, P6 ;  /* 0x000000ffffe27224 */ /* 0x000fe200030e06d7 */
[----:B------:R-:W-:Y:S01]  /*8900*/  IADD3 R221, P0, R210, 0x80, RZ ;  /* 0x00000080d2dd7810 */ /* 0x000fe20007f1e0ff */
[----:B------:R-:W-:Y:S01]  /*8910*/  IMAD.X R222, RZ, RZ, R217, P4 ;  /* 0x000000ffffde7224 */ /* 0x000fe200020e06d9 */
[----:B------:R-:W-:Y:S01]  /*8920*/  IADD3.X R224, RZ, R215, RZ, P5, !PT ;  /* 0x000000d7ffe07210 */ /* 0x000fe20002ffe4ff */
[----:B------:R-:W-:Y:S01]  /*8930*/  UMOV UR18, UR13 ;  /* 0x0000000d00127c82 */ /* 0x000fe20008000000 */
[----:B------:R-:W-:Y:S01]  /*8940*/  IADD3.X R220, RZ, R217, RZ, P0, !PT ;  /* 0x000000d9ffdc7210 */ /* 0x000fe200007fe4ff */
[----:B------:R-:W-:-:S02]  /*8950*/  ULDC.64 UR6, c[0x0][0x208] ;  /* 0x0000820000067ab9 */ /* 0x000fc40000000a00 */
[----:B------:R-:W-:Y:S02]  /*8960*/  ULDC.64 UR4, c[0x0][0x1e0] ;  /* 0x0000780000047ab9 */ /* 0x000fe40000000a00 */
.L_x_180:
        /* <DEDUP_REMOVED lines=15> */
[----:B------:R-:W-:Y:S01]  /*8a60*/  @!UP3 ULEA UR19, UP0, UR6, UR19, 0x5 ;  /* 0x000000130613b291 */ /* 0x000fe2000f80283f */
[----:B------:R-:W1:Y:S03]  /*8a70*/  LDSM.16.M88.4 R8, [R205+0x6100] ;  /* 0x00610000cd08783b */ /* 0x000e660000000200 */
[----:B------:R-:W-:Y:S02]  /*8a80*/  @!P0 IADD3.X R0, R215, UR13, RZ, P6, !PT ;  /* 0x0000000dd7008c10 */ /* 0x000fe4000b7fe4ff */
[----:B------:R-:W-:Y:S02]  /*8a90*/  @!P0 LEA R22, P6, R5, c[0x0][0x1f8], 0x1 ;  /* 0x00007e0005168a11 */ /* 0x000fe400078c08ff */
[----:B------:R-:W-:Y:S01]  /*8aa0*/  @!P0 IADD3.X R2, R226, UR13, RZ, P5, !PT ;  /* 0x0000000de2028c10 */ /* 0x000fe2000affe4ff */
[----:B------:R-:W2:Y:S01]  /*8ab0*/  LDSM.16.M88.4 R16, [R205+0x6900] ;  /* 0x00690000cd10783b */ /* 0x000ea20000000200 */
[----:B------:R-:W-:Y:S02]  /*8ac0*/  @!P0 LEA R20, P5, R7, c[0x0][0x1f8], 0x1 ;  /* 0x00007e0007148a11 */ /* 0x000fe400078a08ff */
[----:B------:R-:W-:Y:S01]  /*8ad0*/  @!P0 IADD3.X R4, R224, UR13, RZ, P4, !PT ;  /* 0x0000000de0048c10 */ /* 0x000fe2000a7fe4ff */
[----:B------:R-:W-:Y:S01]  /*8ae0*/  @!UP3 ULEA.HI.X UR13, UR6, UR13, UR7, 0x5, UP0 ;  /* 0x0000000d060db291 */ /* 0x000fe200080f2c07 */
[----:B------:R-:W-:Y:S01]  /*8af0*/  @!P0 LEA R28, P4, R13, c[0x0][0x1f8], 0x1 ;  /* 0x00007e000d1c8a11 */ /* 0x000fe200078808ff */
[----:B------:R-:W-:Y:S01]  /*8b00*/  UISETP.GT.AND UP3, UPT, UR18, UR8, UPT ;  /* 0x000000081200728c */ /* 0x000fe2000bf64270 */
[----:B------:R-:W-:Y:S01]  /*8b10*/  @!P0 LEA.HI.X R23, R5, c[0x0][0x1fc], R0, 0x1, P6 ;  /* 0x00007f0005178a11 */ /* 0x000fe200030f0c00 */
[----:B------:R-:W3:Y:S01]  /*8b20*/  LDSM.16.M88.4 R24, [R205+0x7100] ;  /* 0x00710000cd18783b */ /* 0x000ee20000000200 */
[----:B------:R-:W-:Y:S02]  /*8b30*/  @!P0 LEA.HI.X R21, R7, c[0x0][0x1fc], R2, 0x1, P5 ;  /* 0x00007f0007158a11 */ /* 0x000fe400028f0c02 */
[----:B------:R-:W-:Y:S02]  /*8b40*/  @!P0 LEA.HI.X R29, R13, c[0x0][0x1fc], R4, 0x1, P4 ;  /* 0x00007f000d1d8a11 */ /* 0x000fe400020f0c04 */
[----:B------:R-:W-:Y:S02]  /*8b50*/  @!P0 IADD3 R5, P6, R208, UR19, RZ ;  /* 0x00000013d0058c10 */ /* 0x000fe4000ffde0ff */
[----:B------:R-:W-:Y:S01]  /*8b60*/  @!P0 IADD3 R7, P5, R227, UR19, RZ ;  /* 0x00000013e3078c10 */ /* 0x000fe2000ffbe0ff */
[----:B------:R-:W4:Y:S01]  /*8b70*/  LDSM.16.M88.4 R136, [R205+0x7900] ;  /* 0x00790000cd88783b */ /* 0x000f220000000200 */
[----:B------:R-:W-:Y:S02]  /*8b80*/  @!P0 IADD3 R13, P4, R225, UR19, RZ ;  /* 0x00000013e10d8c10 */ /* 0x000fe4000ff9e0ff */
[----:B------:R-:W-:Y:S02]  /*8b90*/  @!P0 IADD3.X R0, R215, UR13, RZ, P6, !PT ;  /* 0x0000000dd7008c10 */ /* 0x000fe4000b7fe4ff */
[----:B------:R-:W-:Y:S02]  /*8ba0*/  @!P0 LEA R170, P6, R5, c[0x0][0x1f8], 0x1 ;  /* 0x00007e0005aa8a11 */ /* 0x000fe400078c08ff */
[----:B------:R-:W-:Y:S01]  /*8bb0*/  @!P0 IADD3.X R2, R226, UR13, RZ, P5, !PT ;  /* 0x0000000de2028c10 */ /* 0x000fe2000affe4ff */
[----:B------:R-:W-:Y:S01]  /*8bc0*/  LDSM.16.M88.4 R140, [R202+0xc100] ;  /* 0x00c10000ca8c783b */ /* 0x000fe20000000200 */
[----:B------:R-:W-:Y:S02]  /*8bd0*/  @!P0 LEA R168, P5, R7, c[0x0][0x1f8], 0x1 ;  /* 0x00007e0007a88a11 */ /* 0x000fe400078a08ff */
[----:B------:R-:W-:Y:S01]  /*8be0*/  @!P0 IADD3.X R4, R224, UR13, RZ, P4, !PT ;  /* 0x0000000de0048c10 */ /* 0x000fe2000a7fe4ff */
[----:B------:R-:W-:Y:S01]  /*8bf0*/  UIADD3 UR13, UR18, -0x1, URZ ;  /* 0xffffffff120d7890 */ /* 0x000fe2000fffe03f */
[----:B------:R-:W-:Y:S02]  /*8c00*/  @!P0 LEA R132, P4, R13, c[0x0][0x1f8], 0x1 ;  /* 0x00007e000d848a11 */ /* 0x000fe400078808ff */
[----:B------:R-:W-:Y:S01]  /*8c10*/  @!P0 LEA.HI.X R171, R5, c[0x0][0x1fc], R0, 0x1, P6 ;  /* 0x00007f0005ab8a11 */ /* 0x000fe200030f0c00 */
[----:B------:R-:W5:Y:S01]  /*8c20*/  LDSM.16.M88.4 R144, [R204] ;  /* 0x00000000cc90783b */ /* 0x000f620000000200 */
[----:B------:R-:W-:Y:S01]  /*8c30*/  @!P0 LEA.HI.X R169, R7, c[0x0][0x1fc], R2, 0x1, P5 ;  /* 0x00007f0007a98a11 */ /* 0x000fe200028f0c02 */
[----:B------:R-:W-:Y:S01]  /*8c40*/  @UP3 UIMAD.WIDE.U32 UR22, UR13, UR4, URZ ;  /* 0x000000040d1632a5 */ /* 0x000fe2000f8e003f */
[----:B------:R-:W-:Y:S01]  /*8c50*/  @!P0 LEA.HI.X R133, R13, c[0x0][0x1fc], R4, 0x1, P4 ;  /* 0x00007f000d858a11 */ /* 0x000fe200020f0c04 */
[----:B------:R-:W-:Y:S01]  /*8c60*/  @UP3 USHF.R.S32.HI UR19, URZ, 0x1f, UR13 ;  /* 0x0000001f3f133899 */ /* 0x000fe2000801140d */
[C---:B-1----:R-:W-:Y:S01]  /*8c70*/  HMMA.16816.F32 R4, R32.reuse, R8, RZ ;  /* 0x000000082004723c */ /* 0x042fe200000018ff */
[----:B------:R-:W-:Y:S02]  /*8c80*/  @UP3 USHF.L.U32 UR20, UR22, 0x6, URZ ;  /* 0x0000000616143899 */ /* 0x000fe4000800063f */
[----:B------:R-:W1:Y:S01]  /*8c90*/  LDSM.16.M88.4 R148, [R195] ;  /* 0x00000000c394783b */ /* 0x000e620000000200 */
[----:B------:R-:W-:Y:S04]  /*8ca0*/  @UP3 UIMAD UR19, UR19, UR4, URZ ;  /* 0x00000004131332a4 */ /* 0x000fe8000f8e023f */
[C---:B------:R-:W-:Y:S01]  /*8cb0*/  HMMA.16816.F32 R8, R32.reuse, R10, RZ ;  /* 0x0000000a2008723c */ /* 0x040fe200000018ff */
[----:B------:R-:W-:Y:S02]  /*8cc0*/  @UP3 UIMAD UR19, UR13, UR5, UR19 ;  /* 0x000000050d1332a4 */ /* 0x000fe4000f8e0213 */
[----:B------:R-:W1:Y:S02]  /*8cd0*/  LDSM.16.M88.4 R152, [R194] ;  /* 0x00000000c298783b */ /* 0x000e640000000200 */
[----:B------:R-:W-:Y:S03]  /*8ce0*/  @UP3 UIADD3 UR19, UR23, UR19, URZ ;  /* 0x0000001317133290 */ /* 0x000fe6000fffe03f */
[C---:B--2---:R-:W-:Y:S01]  /*8cf0*/  HMMA.16816.F32 R12, R32.reuse, R16, RZ ;  /* 0x00000010200c723c */ /* 0x044fe200000018ff */
[----:B------:R-:W-:Y:S02]  /*8d00*/  @UP3 USHF.L.U64.HI UR19, UR22, 0x6, UR19 ;  /* 0x0000000616133899 */ /* 0x000fe40008010213 */
[----:B------:R-:W2:Y:S05]  /*8d10*/  LDSM.16.M88.4 R156, [R193] ;  /* 0x00000000c19c783b */ /* 0x000eaa0000000200 */
[C---:B------:R-:W-:Y:S03]  /*8d20*/  HMMA.16816.F32 R16, R32.reuse, R18, RZ ;  /* 0x000000122010723c */ /* 0x040fe600000018ff */
[----:B------:R-:W-:Y:S01]  /*8d30*/  @!PT LDS RZ, [RZ] ;  /* 0x00000000fffff984 */ /* 0x000fe20000000800 */
[----:B------:R-:W-:Y:S01]  /*8d40*/  @!PT LDS RZ, [RZ] ;  /* 0x00000000fffff984 */ /* 0x000fe20000000800 */
[----:B------:R-:W-:Y:S01]  /*8d50*/  @!PT LDS RZ, [RZ] ;  /* 0x00000000fffff984 */ /* 0x000fe20000000800 */
[----:B------:R3:W-:Y:S08]  /*8d60*/  @!P0 LDGSTS.E.BYPASS.LTC128B.128 [R207+0x100], [R22.64], !P3 ;  /* 0x0010000016cf8fae */ /* 0x0007f0000d901d50 */
[----:B------:R3:W-:Y:S08]  /*8d70*/  @!P0 LDGSTS.E.BYPASS.LTC128B.128 [R207+0x2100], [R20.64], !P2 ;  /* 0x0210000014cf8fae */ /* 0x0007f0000d101d50 */
[----:B------:R4:W-:Y:S08]  /*8d80*/  @!P0 LDGSTS.E.BYPASS.LTC128B.128 [R207+0x4100], [R28.64], !P1 ;  /* 0x041000001ccf8fae */ /* 0x0009f0000c901d50 */
[----:B------:R1:W-:Y:S08]  /*8d90*/  @!P0 LDGSTS.E.BYPASS.LTC128B.128 [R207+0x1100], [R170.64], !P3 ;  /* 0x01100000aacf8fae */ /* 0x0003f0000d901d50 */
[----:B------:R1:W-:Y:S01]  /*8da0*/  @!P0 LDGSTS.E.BYPASS.LTC128B.128 [R207+0x3100], [R168.64], !P2 ;  /* 0x03100000a8cf8fae */ /* 0x0003e2000d101d50 */
[C---:B---3--:R-:W-:Y:S07]  /*8db0*/  HMMA.16816.F32 R20, R32.reuse, R24, RZ ;  /* 0x000000182014723c */ /* 0x048fee00000018ff */
[----:B------:R3:W-:Y:S01]  /*8dc0*/  @!P0 LDGSTS.E.BYPASS.LTC128B.128 [R207+0x5100], [R132.64], !P1 ;  /* 0x0510000084cf8fae */ /* 0x0007e2000c901d50 */
[----:B------:R-:W-:Y:S01]  /*8dd0*/  PLOP3.LUT P0, PT, PT, PT, UP3, 0x80, 0x0 ;  /* 0x000000000000781c */ /* 0x000fe20003f0f038 */
[C---:B------:R-:W-:Y:S06]  /*8de0*/  HMMA.16816.F32 R24, R32.reuse, R26, RZ ;  /* 0x0000001a2018723c */ /* 0x040fec00000018ff */
[----:B------:R-:W-:Y:S02]  /*8df0*/  LDSM.16.M88.4 R160, [R201+0xc100] ;  /* 0x00c10000c9a0783b */ /* 0x000fe40000000200 */
[C---:B----4-:R-:W-:Y:S06]  /*8e00*/  HMMA.16816.F32 R28, R32.reuse, R136, RZ ;  /* 0x00000088201c723c */ /* 0x050fec00000018ff */
[----:B------:R-:W0:Y:S02]  /*8e10*/  LDGDEPBAR ;  /* 0x00000000000079af */ /* 0x000e240000000000 */
[----:B------:R-:W-:Y:S06]  /*8e20*/  HMMA.16816.F32 R32, R32, R138, RZ ;  /* 0x0000008a2020723c */ /* 0x000fec00000018ff */
[----:B------:R-:W4:Y:S02]  /*8e30*/  LDSM.16.M88.4 R164, [R200+0x6100] ;  /* 0x00610000c8a4783b */ /* 0x000f240000000200 */
[C---:B-----5:R-:W-:Y:S06]  /*8e40*/  HMMA.16816.F32 R4, R140.reuse, R144, R4 ;  /* 0x000000908c04723c */ /* 0x060fec0000001804 */
[----:B------:R-:W5:Y:S02]  /*8e50*/  LDSM.16.M88.4 R136, [R200+0x6900] ;  /* 0x00690000c888783b */ /* 0x000f640000000200 */
[C---:B------:R-:W-:Y:S06]  /*8e60*/  HMMA.16816.F32 R8, R140.reuse, R146, R8 ;  /* 0x000000928c08723c */ /* 0x040fec0000001808 */
[----:B-1----:R-:W1:Y:S02]  /*8e70*/  LDSM.16.M88.4 R168, [R200+0x7100] ;  /* 0x00710000c8a8783b */ /* 0x002e640000000200 */
[C---:B------:R-:W-:Y:S06]  /*8e80*/  HMMA.16816.F32 R12, R140.reuse, R148, R12 ;  /* 0x000000948c0c723c */ /* 0x040fec000000180c */
[----:B------:R-:W1:Y:S02]  /*8e90*/  LDSM.16.M88.4 R172, [R200+0x7900] ;  /* 0x00790000c8ac783b */ /* 0x000e640000000200 */
[C---:B------:R-:W-:Y:S06]  /*8ea0*/  HMMA.16816.F32 R16, R140.reuse, R150, R16 ;  /* 0x000000968c10723c */ /* 0x040fec0000001810 */
[----:B------:R-:W-:Y:S02]  /*8eb0*/  LDSM.16.M88.4 R176, [R199+0xc100] ;  /* 0x00c10000c7b0783b */ /* 0x000fe40000000200 */
[C---:B------:R-:W-:Y:S06]  /*8ec0*/  HMMA.16816.F32 R20, R140.reuse, R152, R20 ;  /* 0x000000988c14723c */ /* 0x040fec0000001814 */
[----:B------:R-:W1:Y:S02]  /*8ed0*/  LDSM.16.M88.4 R180, [R192] ;  /* 0x00000000c0b4783b */ /* 0x000e640000000200 */
[C---:B------:R-:W-:Y:S06]  /*8ee0*/  HMMA.16816.F32 R24, R140.reuse, R154, R24 ;  /* 0x0000009a8c18723c */ /* 0x040fec0000001818 */
[----:B------:R-:W-:Y:S02]  /*8ef0*/  LDSM.16.M88.4 R144, [R192+0x1000] ;  /* 0x00100000c090783b */ /* 0x000fe40000000200 */
[C---:B--2---:R-:W-:Y:S06]  /*8f00*/  HMMA.16816.F32 R28, R140.reuse, R156, R28 ;  /* 0x0000009c8c1c723c */ /* 0x044fec000000181c */
[----:B------:R-:W-:Y:S02]  /*8f10*/  LDSM.16.M88.4 R148, [R192+0x1800] ;  /* 0x00180000c094783b */ /* 0x000fe40000000200 */
[----:B------:R-:W-:Y:S06]  /*8f20*/  HMMA.16816.F32 R32, R140, R158, R32 ;  /* 0x0000009e8c20723c */ /* 0x000fec0000001820 */
[----:B------:R-:W2:Y:S02]  /*8f30*/  LDSM.16.M88.4 R140, [R192+0x800] ;  /* 0x00080000c08c783b */ /* 0x000ea40000000200 */
[C---:B----4-:R-:W-:Y:S06]  /*8f40*/  HMMA.16816.F32 R4, R160.reuse, R164, R4 ;  /* 0x000000a4a004723c */ /* 0x050fec0000001804 */
[----:B------:R-:W-:Y:S02]  /*8f50*/  LDSM.16.M88.4 R152, [R206+0x10100] ;  /* 0x01010000ce98783b */ /* 0x000fe40000000200 */
[C---:B------:R-:W-:Y:S06]  /*8f60*/  HMMA.16816.F32 R8, R160.reuse, R166, R8 ;  /* 0x000000a6a008723c */ /* 0x040fec0000001808 */
[----:B------:R-:W4:Y:S02]  /*8f70*/  LDSM.16.M88.4 R156, [R205+0x8100] ;  /* 0x00810000cd9c783b */ /* 0x000f240000000200 */
[C---:B-----5:R-:W-:Y:S06]  /*8f80*/  HMMA.16816.F32 R12, R160.reuse, R136, R12 ;  /* 0x00000088a00c723c */ /* 0x060fec000000180c */
[----:B------:R-:W-:Y:S02]  /*8f90*/  LDSM.16.M88.4 R164, [R205+0x9900] ;  /* 0x00990000cda4783b */ /* 0x000fe40000000200 */
[C---:B------:R-:W-:Y:S06]  /*8fa0*/  HMMA.16816.F32 R16, R160.reuse, R138, R16 ;  /* 0x0000008aa010723c */ /* 0x040fec0000001810 */
[----:B------:R-:W5:Y:S02]  /*8fb0*/  LDSM.16.M88.4 R136, [R205+0x8900] ;  /* 0x00890000cd88783b */ /* 0x000f640000000200 */
[C---:B-1----:R-:W-:Y:S08]  /*8fc0*/  HMMA.16816.F32 R20, R160.reuse, R168, R20 ;  /* 0x000000a8a014723c */ /* 0x042ff00000001814 */
[C---:B------:R-:W-:Y:S01]  /*8fd0*/  HMMA.16816.F32 R24, R160.reuse, R170, R24 ;  /* 0x000000aaa018723c */ /* 0x040fe20000001818 */
[----:B------:R-:W-:Y:S07]  /*8fe0*/  LDSM.16.M88.4 R168, [R202+0x10100] ;  /* 0x01010000caa8783b */ /* 0x000fee0000000200 */
[C---:B------:R-:W-:Y:S08]  /*8ff0*/  HMMA.16816.F32 R28, R160.reuse, R172, R28 ;  /* 0x000000aca01c723c */ /* 0x040ff0000000181c */
[----:B------:R-:W-:Y:S01]  /*9000*/  HMMA.16816.F32 R32, R160, R174, R32 ;  /* 0x000000aea020723c */ /* 0x000fe20000001820 */
[----:B------:R-:W1:Y:S07]  /*9010*/  LDSM.16.M88.4 R160, [R205+0x9100] ;  /* 0x00910000cda0783b */ /* 0x000e6e0000000200 */
[C---:B------:R-:W-:Y:S01]  /*9020*/  HMMA.16816.F32 R4, R176.reuse, R180, R4 ;  /* 0x000000b4b004723c */ /* 0x040fe20000001804 */
[----:B------:R-:W1:Y:S07]  /*9030*/  LDSM.16.M88.4 R172, [R191] ;  /* 0x00000000bfac783b */ /* 0x000e6e0000000200 */
[C---:B------:R-:W-:Y:S01]  /*9040*/  HMMA.16816.F32 R8, R176.reuse, R182, R8 ;  /* 0x000000b6b008723c */ /* 0x040fe20000001808 */
[----:B------:R-:W-:Y:S07]  /*9050*/  LDSM.16.M88.4 R180, [R200+0x8100] ;  /* 0x00810000c8b4783b */ /* 0x000fee0000000200 */
[C---:B--2---:R-:W-:Y:S08]  /*9060*/  HMMA.16816.F32 R12, R176.reuse, R140, R12 ;  /* 0x0000008cb00c723c */ /* 0x044ff0000000180c */
[C---:B------:R-:W-:Y:S01]  /*9070*/  HMMA.16816.F32 R16, R176.reuse, R142, R16 ;  /* 0x0000008eb010723c */ /* 0x040fe20000001810 */
[----:B------:R-:W2:Y:S07]  /*9080*/  LDSM.16.M88.4 R140, [R190] ;  /* 0x00000000be8c783b */ /* 0x000eae0000000200 */
[C---:B------:R-:W-:Y:S08]  /*9090*/  HMMA.16816.F32 R20, R176.reuse, R144, R20 ;  /* 0x00000090b014723c */ /* 0x040ff00000001814 */
[C---:B------:R-:W-:Y:S01]  /*90a0*/  HMMA.16816.F32 R24, R176.reuse, R146, R24 ;  /* 0x00000092b018723c */ /* 0x040fe20000001818 */
[----:B------:R-:W1:Y:S07]  /*90b0*/  LDSM.16.M88.4 R144, [R189] ;  /* 0x00000000bd90783b */ /* 0x000e6e0000000200 */
[C---:B------:R-:W-:Y:S08]  /*90c0*/  HMMA.16816.F32 R28, R176.reuse, R148, R28 ;  /* 0x00000094b01c723c */ /* 0x040ff0000000181c */
[----:B------:R-:W-:Y:S01]  /*90d0*/  HMMA.16816.F32 R32, R176, R150, R32 ;  /* 0x00000096b020723c */ /* 0x000fe20000001820 */
[----:B------:R-:W2:Y:S07]  /*90e0*/  LDSM.16.M88.4 R148, [R188] ;  /* 0x00000000bc94783b */ /* 0x000eae0000000200 */
[C---:B----4-:R-:W-:Y:S01]  /*90f0*/  HMMA.16816.F32 R4, R152.reuse, R156, R4 ;  /* 0x0000009c9804723c */ /* 0x050fe20000001804 */
[----:B------:R-:W4:Y:S07]  /*9100*/  LDSM.16.M88.4 R176, [R201+0x10100] ;  /* 0x01010000c9b0783b */ /* 0x000f2e0000000200 */
[C---:B------:R-:W-:Y:S01]  /*9110*/  HMMA.16816.F32 R8, R152.reuse, R158, R8 ;  /* 0x0000009e9808723c */ /* 0x040fe20000001808 */
[----:B------:R-:W-:Y:S07]  /*9120*/  LDSM.16.M88.4 R156, [R200+0x9900] ;  /* 0x00990000c89c783b */ /* 0x000fee0000000200 */
[C---:B-----5:R-:W-:Y:S08]  /*9130*/  HMMA.16816.F32 R12, R152.reuse, R136, R12 ;  /* 0x00000088980c723c */ /* 0x060ff0000000180c */
[C---:B------:R-:W-:Y:S01]  /*9140*/  HMMA.16816.F32 R16, R152.reuse, R138, R16 ;  /* 0x0000008a9810723c */ /* 0x040fe20000001810 */
[----:B------:R-:W5:Y:S07]  /*9150*/  LDSM.16.M88.4 R136, [R200+0x8900] ;  /* 0x00890000c888783b */ /* 0x000f6e0000000200 */
[C---:B-1----:R-:W-:Y:S08]  /*9160*/  HMMA.16816.F32 R20, R152.reuse, R160, R20 ;  /* 0x000000a09814723c */ /* 0x042ff00000001814 */
[C---:B------:R-:W-:Y:S01]  /*9170*/  HMMA.16816.F32 R24, R152.reuse, R162, R24 ;  /* 0x000000a29818723c */ /* 0x040fe20000001818 */
[----:B------:R-:W-:Y:S07]  /*9180*/  LDSM.16.M88.4 R160, [R199+0x10100] ;  /* 0x01010000c7a0783b */ /* 0x000fee0000000200 */
[C---:B------:R-:W-:Y:S08]  /*9190*/  HMMA.16816.F32 R28, R152.reuse, R164, R28 ;  /* 0x000000a4981c723c */ /* 0x040ff0000000181c */
[----:B------:R-:W-:Y:S01]  /*91a0*/  HMMA.16816.F32 R32, R152, R166, R32 ;  /* 0x000000a69820723c */ /* 0x000fe20000001820 */
[----:B------:R-:W1:Y:S07]  /*91b0*/  LDSM.16.M88.4 R152, [R200+0x9100] ;  /* 0x00910000c898783b */ /* 0x000e6e0000000200 */
[C---:B------:R-:W-:Y:S01]  /*91c0*/  HMMA.16816.F32 R4, R168.reuse, R172, R4 ;  /* 0x000000aca804723c */ /* 0x040fe20000001804 */
[----:B------:R-:W1:Y:S07]  /*91d0*/  LDSM.16.M88.4 R164, [R192+0x2000] ;  /* 0x00200000c0a4783b */ /* 0x000e6e0000000200 */
[C---:B------:R-:W-:Y:S01]  /*91e0*/  HMMA.16816.F32 R8, R168.reuse, R174, R8 ;  /* 0x000000aea808723c */ /* 0x040fe20000001808 */
[----:B------:R-:W-:Y:S07]  /*91f0*/  LDSM.16.M88.4 R172, [R205+0xa100] ;  /* 0x00a10000cdac783b */ /* 0x000fee0000000200 */
[C---:B--2---:R-:W-:Y:S08]  /*9200*/  HMMA.16816.F32 R12, R168.reuse, R140, R12 ;  /* 0x0000008ca80c723c */ /* 0x044ff0000000180c */
[C---:B------:R-:W-:Y:S01]  /*9210*/  HMMA.16816.F32 R16, R168.reuse, R142, R16 ;  /* 0x0000008ea810723c */ /* 0x040fe20000001810 */
[----:B------:R-:W2:Y:S07]  /*9220*/  LDSM.16.M88.4 R140, [R192+0x2800] ;  /* 0x00280000c08c783b */ /* 0x000eae0000000200 */
[C---:B------:R-:W-:Y:S08]  /*9230*/  HMMA.16816.F32 R20, R168.reuse, R144, R20 ;  /* 0x00000090a814723c */ /* 0x040ff00000001814 */
[C---:B------:R-:W-:Y:S01]  /*9240*/  HMMA.16816.F32 R24, R168.reuse, R146, R24 ;  /* 0x00000092a818723c */ /* 0x040fe20000001818 */
[----:B------:R-:W1:Y:S07]  /*9250*/  LDSM.16.M88.4 R144, [R192+0x3000] ;  /* 0x00300000c090783b */ /* 0x000e6e0000000200 */
[C---:B------:R-:W-:Y:S08]  /*9260*/  HMMA.16816.F32 R28, R168.reuse, R148, R28 ;  /* 0x00000094a81c723c */ /* 0x040ff0000000181c */
[----:B------:R-:W-:Y:S01]  /*9270*/  HMMA.16816.F32 R32, R168, R150, R32 ;  /* 0x00000096a820723c */ /* 0x000fe20000001820 */
[----:B------:R-:W2:Y:S07]  /*9280*/  LDSM.16.M88.4 R148, [R192+0x3800] ;  /* 0x00380000c094783b */ /* 0x000eae0000000200 */
[C---:B----4-:R-:W-:Y:S01]  /*9290*/  HMMA.16816.F32 R4, R176.reuse, R180, R4 ;  /* 0x000000b4b004723c */ /* 0x050fe20000001804 */
[----:B------:R-:W4:Y:S07]  /*92a0*/  LDSM.16.M88.4 R168, [R206+0x14100] ;  /* 0x01410000cea8783b */ /* 0x000f2e0000000200 */
[C---:B------:R-:W-:Y:S01]  /*92b0*/  HMMA.16816.F32 R8, R176.reuse, R182, R8 ;  /* 0x000000b6b008723c */ /* 0x040fe20000001808 */
[----:B------:R-:W-:Y:S07]  /*92c0*/  LDSM.16.M88.4 R180, [R187] ;  /* 0x00000000bbb4783b */ /* 0x000fee0000000200 */
[C---:B-----5:R-:W-:Y:S08]  /*92d0*/  HMMA.16816.F32 R12, R176.reuse, R136, R12 ;  /* 0x00000088b00c723c */ /* 0x060ff0000000180c */
[C---:B------:R-:W-:Y:S01]  /*92e0*/  HMMA.16816.F32 R16, R176.reuse, R138, R16 ;  /* 0x0000008ab010723c */ /* 0x040fe20000001810 */
[----:B------:R-:W5:Y:S07]  /*92f0*/  LDSM.16.M88.4 R136, [R205+0xa900] ;  /* 0x00a90000cd88783b */ /* 0x000f6e0000000200 */
[C---:B-1----:R-:W-:Y:S08]  /*9300*/  HMMA.16816.F32 R20, R176.reuse, R152, R20 ;  /* 0x00000098b014723c */ /* 0x042ff00000001814 */
[C---:B------:R-:W-:Y:S01]  /*9310*/  HMMA.16816.F32 R24, R176.reuse, R154, R24 ;  /* 0x0000009ab018723c */ /* 0x040fe20000001818 */
[----:B------:R-:W1:Y:S07]  /*9320*/  LDSM.16.M88.4 R152, [R205+0xb100] ;  /* 0x00b10000cd98783b */ /* 0x000e6e0000000200 */
        /* <DEDUP_REMOVED lines=31> */
[C---:B------:R-:W-:Y:S08]  /*9520*/  HMMA.16816.F32 R8, R176.reuse, R182, R8 ;  /* 0x000000b6b008723c */ /* 0x040ff00000001808 */
[C---:B--2---:R-:W-:Y:S08]  /*9530*/  HMMA.16816.F32 R12, R176.reuse, R140, R12 ;  /* 0x0000008cb00c723c */ /* 0x044ff0000000180c */
[C---:B------:R-:W-:Y:S08]  /*9540*/  HMMA.16816.F32 R16, R176.reuse, R142, R16 ;  /* 0x0000008eb010723c */ /* 0x040ff00000001810 */
[C---:B------:R-:W-:Y:S08]  /*9550*/  HMMA.16816.F32 R20, R176.reuse, R144, R20 ;  /* 0x00000090b014723c */ /* 0x040ff00000001814 */
[C---:B------:R-:W-:Y:S08]  /*9560*/  HMMA.16816.F32 R24, R176.reuse, R146, R24 ;  /* 0x00000092b018723c */ /* 0x040ff00000001818 */
[C---:B------:R-:W-:Y:S08]  /*9570*/  HMMA.16816.F32 R28, R176.reuse, R148, R28 ;  /* 0x00000094b01c723c */ /* 0x040ff0000000181c */
[----:B------:R-:W-:Y:S08]  /*9580*/  HMMA.16816.F32 R32, R176, R150, R32 ;  /* 0x00000096b020723c */ /* 0x000ff00000001820 */
[C---:B----4-:R-:W-:Y:S08]  /*9590*/  HMMA.16816.F32 R4, R160.reuse, R164, R4 ;  /* 0x000000a4a004723c */ /* 0x050ff00000001804 */
[C---:B------:R-:W-:Y:S08]  /*95a0*/  HMMA.16816.F32 R8, R160.reuse, R166, R8 ;  /* 0x000000a6a008723c */ /* 0x040ff00000001808 */
[C---:B-----5:R-:W-:Y:S08]  /*95b0*/  HMMA.16816.F32 R12, R160.reuse, R136, R12 ;  /* 0x00000088a00c723c */ /* 0x060ff0000000180c */
[C---:B------:R-:W-:Y:S01]  /*95c0*/  HMMA.16816.F32 R16, R160.reuse, R138, R16 ;  /* 0x0000008aa010723c */ /* 0x040fe20000001810 */
[----:B------:R-:W2:Y:S07]  /*95d0*/  LDSM.16.M88.4 R136, [R192+0x4800] ;  /* 0x00480000c088783b */ /* 0x000eae0000000200 */
[C---:B-1----:R-:W-:Y:S08]  /*95e0*/  HMMA.16816.F32 R20, R160.reuse, R152, R20 ;  /* 0x00000098a014723c */ /* 0x042ff00000001814 */
[C---:B------:R-:W-:Y:S08]  /*95f0*/  HMMA.16816.F32 R24, R160.reuse, R154, R24 ;  /* 0x0000009aa018723c */ /* 0x040ff00000001818 */
[C---:B------:R-:W-:Y:S08]  /*9600*/  HMMA.16816.F32 R28, R160.reuse, R156, R28 ;  /* 0x0000009ca01c723c */ /* 0x040ff0000000181c */
[----:B------:R-:W-:Y:S08]  /*9610*/  HMMA.16816.F32 R32, R160, R158, R32 ;  /* 0x0000009ea020723c */ /* 0x000ff00000001820 */
[C---:B------:R-:W-:Y:S08]  /*9620*/  HMMA.16816.F32 R4, R168.reuse, R172, R4 ;  /* 0x000000aca804723c */ /* 0x040ff00000001804 */
[C---:B------:R-:W-:Y:S08]  /*9630*/  HMMA.16816.F32 R8, R168.reuse, R174, R8 ;  /* 0x000000aea808723c */ /* 0x040ff00000001808 */
[C---:B--2---:R-:W-:Y:S08]  /*9640*/  HMMA.16816.F32 R12, R168.reuse, R136, R12 ;  /* 0x00000088a80c723c */ /* 0x044ff0000000180c */
[C---:B------:R-:W-:Y:S04]  /*9650*/  HMMA.16816.F32 R16, R168.reuse, R138, R16 ;  /* 0x0000008aa810723c */ /* 0x040fe80000001810 */
[----:B------:R-:W-:Y:S02]  /*9660*/  FMUL.FTZ R230, R4, c[0x0][0x320] ;  /* 0x0000c80004e67a20 */ /* 0x000fe40000410000 */
[----:B------:R-:W-:Y:S02]  /*9670*/  FMUL.FTZ R172, R5, c[0x0][0x320] ;  /* 0x0000c80005ac7a20 */ /* 0x000fe40000410000 */
[----:B------:R-:W-:Y:S02]  /*9680*/  FMUL.FTZ R9, R9, c[0x0][0x320] ;  /* 0x0000c80009097a20 */ /* 0x000fe40000410000 */
[----:B------:R-:W1:Y:S02]  /*9690*/  MUFU.TANH R230, R230 ;  /* 0x000000e600e67308 */ /* 0x000e640000002400 */
[----:B------:R-:W-:Y:S02]  /*96a0*/  FMUL.FTZ R10, R10, c[0x0][0x320] ;  /* 0x0000c8000a0a7a20 */ /* 0x000fe40000410000 */
[----:B------:R-:W-:Y:S02]  /*96b0*/  FMUL.FTZ R11, R11, c[0x0][0x320] ;  /* 0x0000c8000b0b7a20 */ /* 0x000fe40000410000 */
[----:B------:R-:W-:Y:S02]  /*96c0*/  FMUL.FTZ R174, R6, c[0x0][0x320] ;  /* 0x0000c80006ae7a20 */ /* 0x000fe40000410000 */
[----:B------:R-:W-:Y:S02]  /*96d0*/  FMUL.FTZ R228, R7, c[0x0][0x320] ;  /* 0x0000c80007e47a20 */ /* 0x000fe40000410000 */
[----:B------:R-:W-:Y:S01]  /*96e0*/  MUFU.TANH R238, R9 ;  /* 0x0000000900ee7308 */ /* 0x000fe20000002400 */
[----:B------:R-:W2:Y:S01]  /*96f0*/  LDSM.16.M88.4 R4, [R192+0x5000] ;  /* 0x00500000c004783b */ /* 0x000ea20000000200 */
[----:B------:R-:W-:Y:S02]  /*9700*/  FMUL.FTZ R234, R8, c[0x0][0x320] ;  /* 0x0000c80008ea7a20 */ /* 0x000fe40000410000 */
[----:B------:R-:W-:Y:S02]  /*9710*/  FMUL.FTZ R182, R12, c[0x0][0x320] ;  /* 0x0000c8000cb67a20 */ /* 0x000fe40000410000 */
[----:B------:R-:W-:Y:S02]  /*9720*/  FMUL.FTZ R13, R13, c[0x0][0x320] ;  /* 0x0000c8000d0d7a20 */ /* 0x000fe40000410000 */
[----:B------:R-:W-:Y:S02]  /*9730*/  FMUL.FTZ R14, R14, c[0x0][0x320] ;  /* 0x0000c8000e0e7a20 */ /* 0x000fe40000410000 */
[----:B------:R-:W-:Y:S01]  /*9740*/  MUFU.TANH R236, R10 ;  /* 0x0000000a00ec7308 */ /* 0x000fe20000002400 */
[----:B------:R-:W-:Y:S02]  /*9750*/  FMUL.FTZ R15, R15, c[0x0][0x320] ;  /* 0x0000c8000f0f7a20 */ /* 0x000fe40000410000 */
[----:B------:R-:W-:Y:S02]  /*9760*/  FMUL.FTZ R16, R16, c[0x0][0x320] ;  /* 0x0000c80010107a20 */ /* 0x000fe40000410000 */
[----:B------:R-:W-:Y:S02]  /*9770*/  FMUL.FTZ R17, R17, c[0x0][0x320] ;  /* 0x0000c80011117a20 */ /* 0x000fe40000410000 */
[----:B------:R-:W-:Y:S02]  /*9780*/  FMUL.FTZ R18, R18, c[0x0][0x320] ;  /* 0x0000c80012127a20 */ /* 0x000fe40000410000 */
[----:B------:R-:W-:Y:S01]  /*9790*/  FMUL.FTZ R19, R19, c[0x0][0x320] ;  /* 0x0000c80013137a20 */ /* 0x000fe20000410000 */
[----:B------:R4:W-:Y:S10]  /*97a0*/  MUFU.TANH R232, R11 ;  /* 0x0000000b00e87308 */ /* 0x0009f40000002400 */
[----:B------:R-:W-:Y:S10]  /*97b0*/  MUFU.TANH R176, R13 ;  /* 0x0000000d00b07308 */ /* 0x000ff40000002400 */
[----:B------:R-:W-:Y:S01]  /*97c0*/  MUFU.TANH R142, R14 ;  /* 0x0000000e008e7308 */ /* 0x000fe20000002400 */
[C---:B--2---:R-:W-:Y:S01]  /*97d0*/  HMMA.16816.F32 R20, R168.reuse, R4, R20 ;  /* 0x00000004a814723c */ /* 0x044fe20000001814 */
[----:B----4-:R-:W2:Y:S01]  /*97e0*/  LDSM.16.M88.4 R8, [R192+0x5800] ;  /* 0x00580000c008783b */ /* 0x010ea20000000200 */
[----:B------:R-:W-:Y:S06]  /*97f0*/  DEPBAR.LE SB0, 0x0 ;  /* 0x000080000000791a */ /* 0x000fec0000000000 */
[C---:B------:R-:W-:Y:S01]  /*9800*/  HMMA.16816.F32 R24, R168.reuse, R6, R24 ;  /* 0x00000006a818723c */ /* 0x040fe20000001818 */
[----:B------:R-:W4:Y:S01]  /*9810*/  MUFU.TANH R172, R172 ;  /* 0x000000ac00ac7308 */ /* 0x000f220000002400 */
[----:B------:R-:W-:Y:S03]  /*9820*/  BAR.SYNC.DEFER_BLOCKING 0x0 ;  /* 0x0000000000007b1d */ /* 0x000fe60000010000 */
[----:B-1----:R-:W-:Y:S11]  /*9830*/  FMNMX.FTZ R5, R230, R3, !PT ;  /* 0x00000003e6057209 */ /* 0x002ff60007810000 */
[----:B------:R-:W-:Y:S02]  /*9840*/  FMUL.FTZ R20, R20, c[0x0][0x320] ;  /* 0x0000c80014147a20 */ /* 0x000fe40000410000 */
[----:B------:R-:W-:Y:S02]  /*9850*/  FMUL.FTZ R21, R21, c[0x0][0x320] ;  /* 0x0000c80015157a20 */ /* 0x000fe40000410000 */
[----:B------:R-:W-:Y:S02]  /*9860*/  FMUL.FTZ R22, R22, c[0x0][0x320] ;  /* 0x0000c80016167a20 */ /* 0x000fe40000410000 */
[----:B------:R-:W-:Y:S02]  /*9870*/  FMUL.FTZ R23, R23, c[0x0][0x320] ;  /* 0x0000c80017177a20 */ /* 0x000fe40000410000 */
[----:B------:R-:W-:Y:S01]  /*9880*/  FMUL.FTZ R24, R24, c[0x0][0x320] ;  /* 0x0000c80018187a20 */ /* 0x000fe20000410000 */
[----:B----4-:R-:W-:Y:S01]  /*9890*/  FMNMX.FTZ R5, R172, R5, !PT ;  /* 0x00000005ac057209 */ /* 0x010fe20007810000 */
[----:B------:R-:W-:Y:S01]  /*98a0*/  FMUL.FTZ R25, R25, c[0x0][0x320] ;  /* 0x0000c80019197a20 */ /* 0x000fe20000410000 */
[----:B------:R-:W1:Y:S01]  /*98b0*/  MUFU.TANH R174, R174 ;  /* 0x000000ae00ae7308 */ /* 0x000e620000002400 */
[----:B------:R-:W-:Y:S02]  /*98c0*/  FMUL.FTZ R26, R26, c[0x0][0x320] ;  /* 0x0000c8001a1a7a20 */ /* 0x000fe40000410000 */
[----:B------:R-:W-:Y:S01]  /*98d0*/  FMUL.FTZ R27, R27, c[0x0][0x320] ;  /* 0x0000c8001b1b7a20 */ /* 0x000fe20000410000 */
[C---:B--2---:R-:W-:Y:S06]  /*98e0*/  HMMA.16816.F32 R28, R168.reuse, R8, R28 ;  /* 0x00000008a81c723c */ /* 0x044fec000000181c */
[----:B------:R-:W2:Y:S02]  /*98f0*/  MUFU.TANH R228, R228 ;  /* 0x000000e400e47308 */ /* 0x000ea40000002400 */
[----:B------:R-:W-:Y:S08]  /*9900*/  HMMA.16816.F32 R32, R168, R10, R32 ;  /* 0x0000000aa820723c */ /* 0x000ff00000001820 */
[----:B------:R-:W4:Y:S01]  /*9910*/  MUFU.TANH R234, R234 ;  /* 0x000000ea00ea7308 */ /* 0x000f220000002400 */
[----:B-1----:R-:W-:Y:S09]  /*9920*/  FMNMX.FTZ R9, R174, R135, !PT ;  /* 0x00000087ae097209 */ /* 0x002ff20007810000 */
[----:B------:R-:W1:Y:S01]  /*9930*/  MUFU.TANH R182, R182 ;  /* 0x000000b600b67308 */ /* 0x000e620000002400 */
[----:B------:R-:W-:Y:S01]  /*9940*/  FMUL.FTZ R28, R28, c[0x0][0x320] ;  /* 0x0000c8001c1c7a20 */ /* 0x000fe20000410000 */
[----:B--2---:R-:W-:Y:S01]  /*9950*/  FMNMX.FTZ R9, R228, R9, !PT ;  /* 0x00000009e4097209 */ /* 0x004fe20007810000 */
[----:B------:R-:W-:Y:S02]  /*9960*/  FMUL.FTZ R30, R30, c[0x0][0x320] ;  /* 0x0000c8001e1e7a20 */ /* 0x000fe40000410000 */
[----:B------:R-:W-:Y:S01]  /*9970*/  FMUL.FTZ R29, R29, c[0x0][0x320] ;  /* 0x0000c8001d1d7a20 */ /* 0x000fe20000410000 */
[----:B------:R-:W-:Y:S01]  /*9980*/  FMNMX.FTZ R9, R236, R9, !PT ;  /* 0x00000009ec097209 */ /* 0x000fe20007810000 */
[----:B------:R-:W-:Y:S03]  /*9990*/  FMUL.FTZ R31, R31, c[0x0][0x320] ;  /* 0x0000c8001f1f7a20 */ /* 0x000fe60000410000 */
[----:B------:R-:W2:Y:S01]  /*99a0*/  MUFU.TANH R140, R15 ;  /* 0x0000000f008c7308 */ /* 0x000ea20000002400 */
[----:B------:R-:W-:Y:S01]  /*99b0*/  FMUL.FTZ R32, R32, c[0x0][0x320] ;  /* 0x0000c80020207a20 */ /* 0x000fe20000410000 */
[----:B------:R-:W-:Y:S01]  /*99c0*/  FMNMX.FTZ R9, R232, R9, !PT ;  /* 0x00000009e8097209 */ /* 0x000fe20007810000 */
[----:B------:R-:W-:Y:S01]  /*99d0*/  FMUL.FTZ R33, R33, c[0x0][0x320] ;  /* 0x0000c80021217a20 */ /* 0x000fe20000410000 */
[----:B----4-:R-:W-:Y:S01]  /*99e0*/  FMNMX.FTZ R5, R234, R5, !PT ;  /* 0x00000005ea057209 */ /* 0x010fe20007810000 */
[----:B------:R-:W-:Y:S01]  /*99f0*/  FMUL.FTZ R34, R34, c[0x0][0x320] ;  /* 0x0000c80022227a20 */ /* 0x000fe20000410000 */
[----:B------:R-:W-:Y:S01]  /*9a00*/  FMNMX.FTZ R9, R142, R9, !PT ;  /* 0x000000098e097209 */ /* 0x000fe20007810000 */
[----:B------:R-:W-:Y:S01]  /*9a10*/  FMUL.FTZ R35, R35, c[0x0][0x320] ;  /* 0x0000c80023237a20 */ /* 0x000fe20000410000 */
[----:B------:R-:W-:Y:S02]  /*9a20*/  FMNMX.FTZ R5, R238, R5, !PT ;  /* 0x00000005ee057209 */ /* 0x000fe40007810000 */
[----:B------:R-:W4:Y:S02]  /*9a30*/  MUFU.TANH R180, R16 ;  /* 0x0000001000b47308 */ /* 0x000f240000002400 */
[----:B-1----:R-:W-:Y:S04]  /*9a40*/  FMNMX.FTZ R5, R182, R5, !PT ;  /* 0x00000005b6057209 */ /* 0x002fe80007810000 */
[----:B------:R-:W-:Y:S04]  /*9a50*/  FMNMX.FTZ R5, R176, R5, !PT ;  /* 0x00000005b0057209 */ /* 0x000fe80007810000 */
[----:B------:R-:W1:Y:S01]  /*9a60*/  MUFU.TANH R138, R18 ;  /* 0x00000012008a7308 */ /* 0x000e620000002400 */
[----:B--2---:R-:W-:Y:S09]  /*9a70*/  FMNMX.FTZ R9, R140, R9, !PT ;  /* 0x000000098c097209 */ /* 0x004ff20007810000 */
[----:B------:R-:W2:Y:S01]  /*9a80*/  MUFU.TANH R178, R17 ;  /* 0x0000001100b27308 */ /* 0x000ea20000002400 */
[----:B----4-:R-:W-:Y:S09]  /*9a90*/  FMNMX.FTZ R5, R180, R5, !PT ;  /* 0x00000005b4057209 */ /* 0x010ff20007810000 */
[----:B------:R-:W4:Y:S01]  /*9aa0*/  MUFU.TANH R136, R19 ;  /* 0x0000001300887308 */ /* 0x000f220000002400 */
[----:B-1----:R-:W-:Y:S09]  /*9ab0*/  FMNMX.FTZ R9, R138, R9, !PT ;  /* 0x000000098a097209 */ /* 0x002ff20007810000 */
        /* <DEDUP_REMOVED lines=30> */
[----:B---3--:R-:W1:Y:S01]  /*9ca0*/  MUFU.TANH R133, R35 ;  /* 0x0000002300857308 */ /* 0x008e620000002400 */
[----:B--2---:R-:W-:Y:S02]  /*9cb0*/  FMNMX.FTZ R4, R147, R0, !PT ;  /* 0x0000000093047209 */ /* 0x004fe40007810000 */
[----:B----4-:R-:W-:Y:S03]  /*9cc0*/  FMNMX.FTZ R0, R134, R9, !PT ;  /* 0x0000000986007209 */ /* 0x010fe60007810000 */
[----:B------:R-:W2:Y:S01]  /*9cd0*/  SHFL.BFLY PT, R9, R4, 0x2, 0x1f ;  /* 0x0c401f0004097f89 */ /* 0x000ea200000e0000 */
[----:B-1----:R-:W-:Y:S07]  /*9ce0*/  FMNMX.FTZ R7, R133, R0, !PT ;  /* 0x0000000085077209 */ /* 0x002fee0007810000 */
[----:B------:R-:W1:Y:S01]  /*9cf0*/  SHFL.BFLY PT, R0, R7, 0x2, 0x1f ;  /* 0x0c401f0007007f89 */ /* 0x000e6200000e0000 */
[----:B--2---:R-:W-:Y:S07]  /*9d00*/  FMNMX.FTZ R11, R4, R9, !PT ;  /* 0x00000009040b7209 */ /* 0x004fee0007810000 */
[----:B------:R-:W2:Y:S01]  /*9d10*/  SHFL.BFLY PT, R2, R11, 0x1, 0x1f ;  /* 0x0c201f000b027f89 */ /* 0x000ea200000e0000 */
[----:B-1----:R-:W-:Y:S07]  /*9d20*/  FMNMX.FTZ R5, R7, R0, !PT ;  /* 0x0000000007057209 */ /* 0x002fee0007810000 */
[----:B------:R-:W1:Y:S01]  /*9d30*/  SHFL.BFLY PT, R132, R5, 0x1, 0x1f ;  /* 0x0c201f0005847f89 */ /* 0x000e6200000e0000 */
[----:B--2---:R-:W-:Y:S05]  /*9d40*/  FMNMX.FTZ R0, R11, R2, !PT ;  /* 0x000000020b007209 */ /* 0x004fea0007810000 */
[C---:B------:R-:W-:Y:S02]  /*9d50*/  FADD.FTZ R2, -R0.reuse, R3 ;  /* 0x0000000300027221 */ /* 0x040fe40000010100 */
[----:B------:R-:W-:Y:S02]  /*9d60*/  FMUL.FTZ R151, R0, c[0x0][0x2d0] ;  /* 0x0000b40000977a20 */ /* 0x000fe40000410000 */
[----:B------:R-:W-:Y:S02]  /*9d70*/  FMUL.FTZ R3, R2, c[0x0][0x2d0] ;  /* 0x0000b40002037a20 */ /* 0x000fe40000410000 */
[--C-:B------:R-:W-:Y:S01]  /*9d80*/  FFMA.FTZ R173, R230, c[0x0][0x2d0], -R151.reuse ;  /* 0x0000b400e6ad7a23 */ /* 0x100fe20000010897 */
[----:B-1----:R-:W-:Y:S01]  /*9d90*/  FMNMX.FTZ R132, R5, R132, !PT ;  /* 0x0000008405847209 */ /* 0x002fe20007810000 */
[--C-:B------:R-:W-:Y:S01]  /*9da0*/  FFMA.FTZ R172, R172, c[0x0][0x2d0], -R151.reuse ;  /* 0x0000b400acac7a23 */ /* 0x100fe20000010897 */
[----:B------:R-:W-:Y:S01]  /*9db0*/  @P0 IADD3 R5, P5, R223, UR20, RZ ;  /* 0x00000014df050c10 */ /* 0x000fe2000ffbe0ff */
[----:B------:R-:W-:Y:S01]  /*9dc0*/  FFMA.FTZ R171, R234, c[0x0][0x2d0], -R151 ;  /* 0x0000b400eaab7a23 */ /* 0x000fe20000010897 */
[----:B------:R-:W1:Y:S01]  /*9dd0*/  MUFU.EX2 R3, R3 ;  /* 0x0000000300037308 */ /* 0x000e620000000800 */
[----:B------:R-:W-:Y:S01]  /*9de0*/  FADD.FTZ R4, -R132, R135 ;  /* 0x0000008784047221 */ /* 0x000fe20000010100 */
[----:B------:R-:W-:Y:S01]  /*9df0*/  @P0 IADD3.X R6, R222, UR19, RZ, P5, !PT ;  /* 0x00000013de060c10 */ /* 0x000fe2000affe4ff */
[----:B------:R-:W-:Y:S02]  /*9e00*/  FMUL.FTZ R145, R132, c[0x0][0x2d0] ;  /* 0x0000b40084917a20 */ /* 0x000fe40000410000 */
[----:B------:R-:W-:Y:S01]  /*9e10*/  FMUL.FTZ R2, R4, c[0x0][0x2d0] ;  /* 0x0000b40004027a20 */ /* 0x000fe20000410000 */
[----:B------:R-:W-:Y:S01]  /*9e20*/  @P0 IADD3 R4, P4, R210, UR20, RZ ;  /* 0x00000014d2040c10 */ /* 0x000fe2000ff9e0ff */
[----:B------:R-:W-:Y:S02]  /*9e30*/  FFMA.FTZ R170, R238, c[0x0][0x2d0], -R151 ;  /* 0x0000b400eeaa7a23 */ /* 0x000fe40000010897 */
[--C-:B------:R-:W-:Y:S01]  /*9e40*/  FFMA.FTZ R174, R174, c[0x0][0x2d0], -R145.reuse ;  /* 0x0000b400aeae7a23 */ /* 0x100fe20000010891 */
[----:B------:R-:W-:Y:S01]  /*9e50*/  @P0 LEA R10, P6, R4, c[0x0][0x1c8], 0x1 ;  /* 0x00007200040a0a11 */ /* 0x000fe200078c08ff */
[--C-:B------:R-:W-:Y:S01]  /*9e60*/  FFMA.FTZ R169, R228, c[0x0][0x2d0], -R145.reuse ;  /* 0x0000b400e4a97a23 */ /* 0x100fe20000010891 */
[----:B------:R-:W-:Y:S01]  /*9e70*/  @P0 IADD3.X R7, R217, UR19, RZ, P4, !PT ;  /* 0x00000013d9070c10 */ /* 0x000fe2000a7fe4ff */
[--C-:B------:R-:W-:Y:S01]  /*9e80*/  FFMA.FTZ R168, R236, c[0x0][0x2d0], -R145.reuse ;  /* 0x0000b400eca87a23 */ /* 0x100fe20000010891 */
[C---:B------:R-:W-:Y:S01]  /*9e90*/  @P0 LEA R18, P4, R5.reuse, c[0x0][0x1c8], 0x1 ;  /* 0x0000720005120a11 */ /* 0x040fe200078808ff */
[----:B------:R-:W-:Y:S01]  /*9ea0*/  FFMA.FTZ R135, R232, c[0x0][0x2d0], -R145 ;  /* 0x0000b400e8877a23 */ /* 0x000fe20000010891 */
[----:B------:R-:W-:Y:S01]  /*9eb0*/  @P0 LEA.HI.X R11, R4, c[0x0][0x1cc], R7, 0x1, P6 ;  /* 0x00007300040b0a11 */ /* 0x000fe200030f0c07 */
[----:B------:R-:W2:Y:S01]  /*9ec0*/  MUFU.EX2 R2, R2 ;  /* 0x0000000200027308 */ /* 0x000ea20000000800 */
[----:B------:R-:W-:Y:S01]  /*9ed0*/  @P0 LEA.HI.X R19, R5, c[0x0][0x1cc], R6, 0x1, P4 ;  /* 0x0000730005130a11 */ /* 0x000fe200020f0c06 */
[--C-:B------:R-:W-:Y:S01]  /*9ee0*/  FFMA.FTZ R179, R142, c[0x0][0x2d0], -R145.reuse ;  /* 0x0000b4008eb37a23 */ /* 0x100fe20000010891 */
[----:B------:R-:W-:Y:S01]  /*9ef0*/  @P0 IADD3 R4, P5, R221, UR20, RZ ;  /* 0x00000014dd040c10 */ /* 0x000fe2000ffbe0ff */
[----:B------:R3:W-:Y:S01]  /*9f00*/  @P0 LDGSTS.E.BYPASS.LTC128B.128 [R207+0x6100], [R10.64], !P3 ;  /* 0x061000000acf0fae */ /* 0x0007e2000d901d50 */
[----:B------:R-:W-:Y:S01]  /*9f10*/  @UP3 UIADD3 UR20, UP0, UR12, UR20, URZ ;  /* 0x000000140c143290 */ /* 0x000fe2000ff1e03f */
[----:B------:R-:W-:Y:S01]  /*9f20*/  FFMA.FTZ R181, R138, c[0x0][0x2d0], -R145 ;  /* 0x0000b4008ab57a23 */ /* 0x000fe20000010891 */
[----:B------:R-:W-:Y:S01]  /*9f30*/  @P0 LEA R16, P4, R4, c[0x0][0x1c8], 0x1 ;  /* 0x0000720004100a11 */ /* 0x000fe200078808ff */
[C---:B-1----:R-:W-:Y:S01]  /*9f40*/  FMUL.FTZ R32, R3.reuse, R100 ;  /* 0x0000006403207220 */ /* 0x042fe20000410000 */
[----:B------:R-:W-:Y:S01]  /*9f50*/  @P0 IADD3.X R5, R220, UR19, RZ, P5, !PT ;  /* 0x00000013dc050c10 */ /* 0x000fe2000affe4ff */
[----:B------:R-:W-:Y:S01]  /*9f60*/  @UP3 UIADD3.X UR19, UR11, UR19, URZ, UP0, !UPT ;  /* 0x000000130b133290 */ /* 0x000fe200087fe43f */
[----:B------:R-:W-:Y:S01]  /*9f70*/  MUFU.EX2 R173, R173 ;  /* 0x000000ad00ad7308 */ /* 0x000fe20000000800 */
[----:B------:R1:W-:Y:S01]  /*9f80*/  @P0 LDGSTS.E.BYPASS.LTC128B.128 [R207+0x8100], [R18.64], !P2 ;  /* 0x0810000012cf0fae */ /* 0x0003e2000d101d50 */
[----:B------:R-:W-:Y:S01]  /*9f90*/  @P0 LEA.HI.X R17, R4, c[0x0][0x1cc], R5, 0x1, P4 ;  /* 0x0000730004110a11 */ /* 0x000fe200020f0c05 */
[----:B------:R-:W-:Y:S01]  /*9fa0*/  FMUL.FTZ R33, R3, R101 ;  /* 0x0000006503217220 */ /* 0x000fe20000410000 */
[----:B------:R-:W-:Y:S01]  /*9fb0*/  @P0 IADD3 R4, P6, R210, UR20, RZ ;  /* 0x00000014d2040c10 */ /* 0x000fe2000ffde0ff */
[--C-:B------:R-:W-:Y:S01]  /*9fc0*/  FFMA.FTZ R183, R166, c[0x0][0x2d0], -R151.reuse ;  /* 0x0000b400a6b77a23 */ /* 0x100fe20000010897 */
[----:B------:R-:W-:Y:S01]  /*9fd0*/  @P0 IADD3 R5, P5, R223, UR20, RZ ;  /* 0x00000014df050c10 */ /* 0x000fe2000ffbe0ff */
[----:B------:R-:W-:Y:S01]  /*9fe0*/  FFMA.FTZ R228, R162, c[0x0][0x2d0], -R151 ;  /* 0x0000b400a2e47a23 */ /* 0x000fe20000010897 */
[----:B------:R-:W-:Y:S01]  /*9ff0*/  @P0 IADD3.X R7, R217, UR19, RZ, P6, !PT ;  /* 0x00000013d9070c10 */ /* 0x000fe2000b7fe4ff */
[----:B------:R4:W-:Y:S01]  /*a000*/  @P0 LDGSTS.E.BYPASS.LTC128B.128 [R207+0xa100], [R16.64], !P1 ;  /* 0x0a10000010cf0fae */ /* 0x0009e2000c901d50 */
[----:B------:R-:W-:Y:S01]  /*a010*/  @P0 LEA R28, P6, R4, c[0x0][0x1c8], 0x1 ;  /* 0x00007200041c0a11 */ /* 0x000fe200078c08ff */
[----:B------:R-:W5:Y:S01]  /*a020*/  MUFU.EX2 R172, R172 ;  /* 0x000000ac00ac7308 */ /* 0x000f620000000800 */
[----:B------:R-:W-:Y:S01]  /*a030*/  @P0 IADD3.X R8, R222, UR19, RZ, P5, !PT ;  /* 0x00000013de080c10 */ /* 0x000fe2000affe4ff */
[----:B--2---:R-:W-:Y:S01]  /*a040*/  FMUL.FTZ R34, R2, R102 ;  /* 0x0000006602227220 */ /* 0x004fe20000410000 */
[----:B------:R-:W-:Y:S01]  /*a050*/  @P0 LEA.HI.X R29, R4, c[0x0][0x1cc], R7, 0x1, P6 ;  /* 0x00007300041d0a11 */ /* 0x000fe200030f0c07 */
[----:B------:R-:W-:Y:S01]  /*a060*/  FMUL.FTZ R4, R3, R128 ;  /* 0x0000008003047220 */ /* 0x000fe20000410000 */
[----:B------:R-:W-:Y:S01]  /*a070*/  @P0 LEA R26, P5, R5, c[0x0][0x1c8], 0x1 ;  /* 0x00007200051a0a11 */ /* 0x000fe200078a08ff */
[----:B------:R-:W-:Y:S01]  /*a080*/  FMUL.FTZ R7, R2, R131 ;  /* 0x0000008302077220 */ /* 0x000fe20000410000 */
[----:B------:R-:W-:Y:S01]  /*a090*/  @P0 IADD3 R6, P4, R221, UR20, RZ ;  /* 0x00000014dd060c10 */ /* 0x000fe2000ff9e0ff */
[----:B------:R2:W-:Y:S01]  /*a0a0*/  @P0 LDGSTS.E.BYPASS.LTC128B.128 [R207+0x7100], [R28.64], !P3 ;  /* 0x071000001ccf0fae */ /* 0x0005e2000d901d50 */
[----:B------:R-:W-:Y:S01]  /*a0b0*/  @P0 LEA.HI.X R27, R5, c[0x0][0x1cc], R8, 0x1, P5 ;  /* 0x00007300051b0a11 */ /* 0x000fe200028f0c08 */
[----:B------:R-:W-:Y:S01]  /*a0c0*/  MUFU.EX2 R171, R171 ;  /* 0x000000ab00ab7308 */ /* 0x000fe20000000800 */
[----:B------:R-:W-:Y:S01]  /*a0d0*/  @P0 IADD3.X R9, R220, UR19, RZ, P4, !PT ;  /* 0x00000013dc090c10 */ /* 0x000fe2000a7fe4ff */
[C---:B------:R-:W-:Y:S01]  /*a0e0*/  FMUL.FTZ R5, R3.reuse, R129 ;  /* 0x0000008103057220 */ /* 0x040fe20000410000 */
[C---:B------:R-:W-:Y:S01]  /*a0f0*/  @P0 LEA R24, P4, R6.reuse, c[0x0][0x1c8], 0x1 ;  /* 0x0000720006180a11 */ /* 0x040fe200078808ff */
[C---:B------:R-:W-:Y:S01]  /*a100*/  FMUL.FTZ R8, R3.reuse, R124 ;  /* 0x0000007c03087220 */ /* 0x040fe20000410000 */
[----:B------:R-:W-:Y:S01]  /*a110*/  UISETP.GT.AND UP0, UPT, UR18, UR15, UPT ;  /* 0x0000000f1200728c */ /* 0x000fe2000bf04270 */
[----:B------:R2:W-:Y:S01]  /*a120*/  @P0 LDGSTS.E.BYPASS.LTC128B.128 [R207+0x9100], [R26.64], !P2 ;  /* 0x091000001acf0fae */ /* 0x0005e2000d101d50 */
[----:B------:R-:W-:Y:S01]  /*a130*/  @P0 LEA.HI.X R25, R6, c[0x0][0x1cc], R9, 0x1, P4 ;  /* 0x0000730006190a11 */ /* 0x000fe200020f0c09 */
[C---:B------:R-:W-:Y:S01]  /*a140*/  FMUL.FTZ R6, R2.reuse, R130 ;  /* 0x0000008202067220 */ /* 0x040fe20000410000 */
[----:B------:R-:W-:Y:S01]  /*a150*/  UMOV UR18, UR13 ;  /* 0x0000000d00127c82 */ /* 0x000fe20008000000 */
[----:B------:R-:W2:Y:S01]  /*a160*/  MUFU.EX2 R170, R170 ;  /* 0x000000aa00aa7308 */ /* 0x000ea20000000800 */
[C---:B------:R-:W-:Y:S02]  /*a170*/  FMUL.FTZ R9, R3.reuse, R125 ;  /* 0x0000007d03097220 */ /* 0x040fe40000410000 */
[----:B---3--:R-:W-:Y:S01]  /*a180*/  FMUL.FTZ R10, R2, R126 ;  /* 0x0000007e020a7220 */ /* 0x008fe20000410000 */
[----:B------:R3:W-:Y:S01]  /*a190*/  @P0 LDGSTS.E.BYPASS.LTC128B.128 [R207+0xb100], [R24.64], !P1 ;  /* 0x0b10000018cf0fae */ /* 0x0007e2000c901d50 */
[----:B-----5:R-:W-:Y:S01]  /*a1a0*/  F2FP.PACK_AB R128, R172, R173 ;  /* 0x000000adac80723e */ /* 0x020fe200000000ff */
[C---:B------:R-:W-:Y:S01]  /*a1b0*/  FMUL.FTZ R11, R2.reuse, R127 ;  /* 0x0000007f020b7220 */ /* 0x040fe20000410000 */
[----:B------:R-:W-:Y:S01]  /*a1c0*/  PLOP3.LUT P0, PT, PT, PT, UP0, 0x80, 0x0 ;  /* 0x000000000000781c */ /* 0x000fe20003f0f008 */
[C---:B----4-:R-:W-:Y:S02]  /*a1d0*/  FMUL.FTZ R16, R3.reuse, R116 ;  /* 0x0000007403107220 */ /* 0x050fe40000410000 */
[----:B------:R-:W-:Y:S01]  /*a1e0*/  MUFU.EX2 R174, R174 ;  /* 0x000000ae00ae7308 */ /* 0x000fe20000000800 */
[C---:B------:R-:W-:Y:S01]  /*a1f0*/  FMUL.FTZ R17, R3.reuse, R117 ;  /* 0x0000007503117220 */ /* 0x040fe20000410000 */
[----:B------:R-:W4:Y:S01]  /*a200*/  LDSM.16.MT88.4 R12, [R203+0x100] ;  /* 0x00010000cb0c783b */ /* 0x000f220000004200 */
[C---:B-1----:R-:W-:Y:S02]  /*a210*/  FMUL.FTZ R18, R2.reuse, R118 ;  /* 0x0000007602127220 */ /* 0x042fe40000410000 */
[C---:B------:R-:W-:Y:S02]  /*a220*/  FMUL.FTZ R19, R2.reuse, R119 ;  /* 0x0000007702137220 */ /* 0x040fe40000410000 */
[----:B------:R-:W-:Y:S02]  /*a230*/  FMUL.FTZ R35, R2, R103 ;  /* 0x0000006702237220 */ /* 0x000fe40000410000 */
[--C-:B------:R-:W-:Y:S01]  /*a240*/  FFMA.FTZ R229, R164, c[0x0][0x2d0], -R151.reuse ;  /* 0x0000b400a4e57a23 */ /* 0x100fe20000010897 */
[----:B------:R-:W1:Y:S01]  /*a250*/  MUFU.EX2 R169, R169 ;  /* 0x000000a900a97308 */ /* 0x000e620000000800 */
[----:B------:R-:W5:Y:S01]  /*a260*/  LDSM.16.MT88.4 R20, [R198+0x100] ;  /* 0x00010000c614783b */ /* 0x000f620000004200 */
[----:B------:R-:W-:Y:S01]  /*a270*/  FFMA.FTZ R230, R160, c[0x0][0x2d0], -R151 ;  /* 0x0000b400a0e67a23 */ /* 0x000fe20000010897 */
[----:B--2---:R-:W-:Y:S01]  /*a280*/  F2FP.PACK_AB R130, R170, R171 ;  /* 0x000000abaa82723e */ /* 0x004fe200000000ff */
[C---:B------:R-:W-:Y:S02]  /*a290*/  FMUL.FTZ R26, R2.reuse, R110 ;  /* 0x0000006e021a7220 */ /* 0x040fe40000410000 */
[----:B------:R-:W-:Y:S03]  /*a2a0*/  FMUL.FTZ R27, R2, R111 ;  /* 0x0000006f021b7220 */ /* 0x000fe60000410000 */
[----:B------:R-:W2:Y:S01]  /*a2b0*/  LDSM.16.MT88.4 R28, [R197+0x100] ;  /* 0x00010000c51c783b */ /* 0x000ea20000004200 */
[----:B------:R-:W-:Y:S01]  /*a2c0*/  MUFU.EX2 R168, R168 ;  /* 0x000000a800a87308 */ /* 0x000fe20000000800 */
[C---:B---3--:R-:W-:Y:S02]  /*a2d0*/  FMUL.FTZ R24, R3.reuse, R108 ;  /* 0x0000006c03187220 */ /* 0x048fe40000410000 */
[----:B------:R-:W-:Y:S02]  /*a2e0*/  FMUL.FTZ R25, R3, R109 ;  /* 0x0000006d03197220 */ /* 0x000fe40000410000 */
[--C-:B------:R-:W-:Y:S02]  /*a2f0*/  FFMA.FTZ R231, R156, c[0x0][0x2d0], -R145.reuse ;  /* 0x0000b4009ce77a23 */ /* 0x100fe40000010891 */
[----:B------:R-:W-:Y:S01]  /*a300*/  LDSM.16.MT88.4 R100, [R197+0x2100] ;  /* 0x00210000c564783b */ /* 0x000fe20000004200 */
[--C-:B------:R-:W-:Y:S02]  /*a310*/  FFMA.FTZ R232, R154, c[0x0][0x2d0], -R145.reuse ;  /* 0x0000b4009ae87a23 */ /* 0x100fe40000010891 */
[----:B------:R-:W3:Y:S01]  /*a320*/  MUFU.EX2 R135, R135 ;  /* 0x0000008700877308 */ /* 0x000ee20000000800 */
[--C-:B------:R-:W-:Y:S02]  /*a330*/  FFMA.FTZ R233, R158, c[0x0][0x2d0], -R145.reuse ;  /* 0x0000b4009ee97a23 */ /* 0x100fe40000010891 */
[----:B------:R-:W-:Y:S01]  /*a340*/  FFMA.FTZ R234, R152, c[0x0][0x2d0], -R145 ;  /* 0x0000b40098ea7a23 */ /* 0x000fe20000010891 */
[----:B-1----:R-:W-:Y:S01]  /*a350*/  F2FP.PACK_AB R129, R169, R174 ;  /* 0x000000aea981723e */ /* 0x002fe200000000ff */
[----:B------:R-:W-:Y:S01]  /*a360*/  LDSM.16.MT88.4 R108, [R196+0x2100] ;  /* 0x00210000c46c783b */ /* 0x000fe20000004200 */
[--C-:B------:R-:W-:Y:S02]  /*a370*/  FFMA.FTZ R235, R150, c[0x0][0x2d0], -R151.reuse ;  /* 0x0000b40096eb7a23 */ /* 0x100fe40000010897 */
[--C-:B------:R-:W-:Y:S02]  /*a380*/  FFMA.FTZ R236, R149, c[0x0][0x2d0], -R151.reuse ;  /* 0x0000b40095ec7a23 */ /* 0x100fe40000010897 */
[----:B------:R-:W-:Y:S01]  /*a390*/  FFMA.FTZ R237, R148, c[0x0][0x2d0], -R151 ;  /* 0x0000b40094ed7a23 */ /* 0x000fe20000010897 */
[----:B------:R-:W-:Y:S01]  /*a3a0*/  MUFU.EX2 R179, R179 ;  /* 0x000000b300b37308 */ /* 0x000fe20000000800 */
[--C-:B------:R-:W-:Y:S01]  /*a3b0*/  FFMA.FTZ R239, R146, c[0x0][0x2d0], -R145.reuse ;  /* 0x0000b40092ef7a23 */ /* 0x100fe20000010891 */
[----:B------:R-:W-:Y:S01]  /*a3c0*/  LDSM.16.MT88.4 R116, [R198+0x900] ;  /* 0x00090000c674783b */ /* 0x000fe20000004200 */
[----:B------:R-:W-:Y:S02]  /*a3d0*/  FFMA.FTZ R240, R144, c[0x0][0x2d0], -R145 ;  /* 0x0000b40090f07a23 */ /* 0x000fe40000010891 */
[C---:B------:R-:W-:Y:S02]  /*a3e0*/  FMUL.FTZ R36, R3.reuse, R36 ;  /* 0x0000002403247220 */ /* 0x040fe40000410000 */
[----:B------:R-:W-:Y:S02]  /*a3f0*/  FMUL.FTZ R37, R3, R37 ;  /* 0x0000002503257220 */ /* 0x000fe40000410000 */
[C---:B------:R-:W-:Y:S01]  /*a400*/  FMUL.FTZ R38, R2.reuse, R38 ;  /* 0x0000002602267220 */ /* 0x040fe20000410000 */
[----:B------:R-:W-:Y:S01]  /*a410*/  LDSM.16.MT88.4 R124, [R203+0x2900] ;  /* 0x00290000cb7c783b */ /* 0x000fe20000004200 */
[C---:B------:R-:W-:Y:S01]  /*a420*/  FMUL.FTZ R39, R2.reuse, R39 ;  /* 0x0000002702277220 */ /* 0x040fe20000410000 */
[----:B------:R-:W-:Y:S01]  /*a430*/  MUFU.EX2 R181, R181 ;  /* 0x000000b500b57308 */ /* 0x000fe20000000800 */
[----:B---3--:R-:W-:Y:S01]  /*a440*/  F2FP.PACK_AB R131, R135, R168 ;  /* 0x000000a88783723e */ /* 0x008fe200000000ff */
[C---:B------:R-:W-:Y:S02]  /*a450*/  FMUL.FTZ R40, R3.reuse, R40 ;  /* 0x0000002803287220 */ /* 0x040fe40000410000 */
[C---:B------:R-:W-:Y:S02]  /*a460*/  FMUL.FTZ R41, R3.reuse, R41 ;  /* 0x0000002903297220 */ /* 0x040fe40000410000 */
[----:B------:R-:W-:Y:S01]  /*a470*/  LDSM.16.MT88.4 R152, [R198+0x3900] ;  /* 0x00390000c698783b */ /* 0x000fe20000004200 */
[C---:B------:R-:W-:Y:S01]  /*a480*/  FMUL.FTZ R42, R2.reuse, R42 ;  /* 0x0000002a022a7220 */ /* 0x040fe20000410000 */
[C---:B----4-:R-:W-:Y:S02]  /*a490*/  HMMA.16816.F32 R4, R128.reuse, R12, R4 ;  /* 0x0000000c8004723c */ /* 0x050fe40000001804 */
[----:B------:R-:W-:Y:S03]  /*a4a0*/  MUFU.EX2 R183, R183 ;  /* 0x000000b700b77308 */ /* 0x000fe60000000800 */
[C---:B------:R-:W-:Y:S01]  /*a4b0*/  FMUL.FTZ R43, R2.reuse, R43 ;  /* 0x0000002b022b7220 */ /* 0x040fe20000410000 */
[----:B------:R-:W-:Y:S01]  /*a4c0*/  LDSM.16.MT88.4 R156, [R197+0x3900] ;  /* 0x00390000c59c783b */ /* 0x000fe20000004200 */
[C---:B------:R-:W-:Y:S01]  /*a4d0*/  FMUL.FTZ R12, R3.reuse, R120 ;  /* 0x00000078030c7220 */ /* 0x040fe20000410000 */
[C---:B------:R-:W-:Y:S04]  /*a4e0*/  HMMA.16816.F32 R8, R128.reuse, R14, R8 ;  /* 0x0000000e8008723c */ /* 0x040fe80000001808 */
[C---:B------:R-:W-:Y:S01]  /*a4f0*/  FMUL.FTZ R13, R3.reuse, R121 ;  /* 0x00000079030d7220 */ /* 0x040fe20000410000 */
[----:B------:R-:W-:Y:S01]  /*a500*/  MUFU.EX2 R228, R228 ;  /* 0x000000e400e47308 */ /* 0x000fe20000000800 */
[----:B------:R-:W-:Y:S01]  /*a510*/  LDSM.16.MT88.4 R160, [R196+0x3900] ;  /* 0x00390000c4a0783b */ /* 0x000fe20000004200 */
[C---:B------:R-:W-:Y:S02]  /*a520*/  FMUL.FTZ R14, R2.reuse, R122 ;  /* 0x0000007a020e7220 */ /* 0x040fe40000410000 */
[C---:B------:R-:W-:Y:S03]  /*a530*/  FMUL.FTZ R15, R2.reuse, R123 ;  /* 0x0000007b020f7220 */ /* 0x040fe60000410000 */
[C---:B------:R-:W-:Y:S02]  /*a540*/  FMUL.FTZ R44, R3.reuse, R44 ;  /* 0x0000002c032c7220 */ /* 0x040fe40000410000 */
[----:B------:R-:W1:Y:S01]  /*a550*/  LDSM.16.MT88.4 R120, [R196+0x100] ;  /* 0x00010000c478783b */ /* 0x000e620000004200 */
[C---:B------:R-:W-:Y:S01]  /*a560*/  FMUL.FTZ R45, R3.reuse, R45 ;  /* 0x0000002d032d7220 */ /* 0x040fe20000410000 */
[C---:B-----5:R-:W-:Y:S01]  /*a570*/  HMMA.16816.F32 R12, R128.reuse, R20, R12 ;  /* 0x00000014800c723c */ /* 0x060fe2000000180c */
[----:B------:R-:W-:Y:S02]  /*a580*/  MUFU.EX2 R229, R229 ;  /* 0x000000e500e57308 */ /* 0x000fe40000000800 */
[C---:B------:R-:W-:Y:S02]  /*a590*/  FMUL.FTZ R46, R2.reuse, R46 ;  /* 0x0000002e022e7220 */ /* 0x040fe40000410000 */
[C---:B------:R-:W-:Y:S01]  /*a5a0*/  FMUL.FTZ R47, R2.reuse, R47 ;  /* 0x0000002f022f7220 */ /* 0x040fe20000410000 */
[----:B------:R-:W-:Y:S01]  /*a5b0*/  LDSM.16.MT88.4 R164, [R203+0x5900] ;  /* 0x00590000cba4783b */ /* 0x000fe20000004200 */
[C---:B------:R-:W-:Y:S01]  /*a5c0*/  FMUL.FTZ R20, R3.reuse, R112 ;  /* 0x0000007003147220 */ /* 0x040fe20000410000 */
[C---:B------:R-:W-:Y:S03]  /*a5d0*/  HMMA.16816.F32 R16, R128.reuse, R22, R16 ;  /* 0x000000168010723c */ /* 0x040fe60000001810 */
[----:B------:R-:W-:Y:S01]  /*a5e0*/  MUFU.EX2 R230, R230 ;  /* 0x000000e600e67308 */ /* 0x000fe20000000800 */
[C---:B------:R-:W-:Y:S02]  /*a5f0*/  FMUL.FTZ R21, R3.reuse, R113 ;  /* 0x0000007103157220 */ /* 0x040fe40000410000 */
[----:B------:R-:W0:Y:S01]  /*a600*/  LDGDEPBAR ;  /* 0x00000000000079af */ /* 0x000e220000000000 */
[C---:B------:R-:W-:Y:S02]  /*a610*/  FMUL.FTZ R22, R2.reuse, R114 ;  /* 0x0000007202167220 */ /* 0x040fe40000410000 */
[C---:B------:R-:W-:Y:S03]  /*a620*/  FMUL.FTZ R23, R2.reuse, R115 ;  /* 0x0000007302177220 */ /* 0x040fe60000410000 */
[C---:B------:R-:W-:Y:S01]  /*a630*/  FMUL.FTZ R48, R3.reuse, R48 ;  /* 0x0000003003307220 */ /* 0x040fe20000410000 */
[----:B------:R-:W-:Y:S01]  /*a640*/  MUFU.EX2 R231, R231 ;  /* 0x000000e700e77308 */ /* 0x000fe20000000800 */
[----:B------:R-:W3:Y:S01]  /*a650*/  LDSM.16.MT88.4 R112, [R203+0x2100] ;  /* 0x00210000cb70783b */ /* 0x000ee20000004200 */
[C---:B------:R-:W-:Y:S01]  /*a660*/  FMUL.FTZ R49, R3.reuse, R49 ;  /* 0x0000003103317220 */ /* 0x040fe20000410000 */
[C---:B--2---:R-:W-:Y:S03]  /*a670*/  HMMA.16816.F32 R20, R128.reuse, R28, R20 ;  /* 0x0000001c8014723c */ /* 0x044fe60000001814 */
[C---:B------:R-:W-:Y:S02]  /*a680*/  FMUL.FTZ R50, R2.reuse, R50 ;  /* 0x0000003202327220 */ /* 0x040fe40000410000 */
[C---:B------:R-:W-:Y:S02]  /*a690*/  FMUL.FTZ R51, R2.reuse, R51 ;  /* 0x0000003302337220 */ /* 0x040fe40000410000 */
[C---:B------:R-:W-:Y:S01]  /*a6a0*/  FMUL.FTZ R28, R3.reuse, R104 ;  /* 0x00000068031c7220 */ /* 0x040fe20000410000 */
[C---:B------:R-:W-:Y:S01]  /*a6b0*/  HMMA.16816.F32 R24, R128.reuse, R30, R24 ;  /* 0x0000001e8018723c */ /* 0x040fe20000001818 */
[----:B------:R-:W-:Y:S03]  /*a6c0*/  MUFU.EX2 R232, R232 ;  /* 0x000000e800e87308 */ /* 0x000fe60000000800 */
[C---:B------:R-:W-:Y:S02]  /*a6d0*/  FMUL.FTZ R29, R3.reuse, R105 ;  /* 0x00000069031d7220 */ /* 0x040fe40000410000 */
[C---:B------:R-:W-:Y:S02]  /*a6e0*/  FMUL.FTZ R52, R3.reuse, R52 ;  /* 0x0000003403347220 */ /* 0x040fe40000410000 */
[C---:B------:R-:W-:Y:S03]  /*a6f0*/  FMUL.FTZ R30, R2.reuse, R106 ;  /* 0x0000006a021e7220 */ /* 0x040fe60000410000 */
[----:B------:R-:W-:Y:S01]  /*a700*/  MUFU.EX2 R233, R233 ;  /* 0x000000e900e97308 */ /* 0x000fe20000000800 */
[C---:B------:R-:W-:Y:S02]  /*a710*/  FMUL.FTZ R31, R2.reuse, R107 ;  /* 0x0000006b021f7220 */ /* 0x040fe40000410000 */
[----:B------:R-:W2:Y:S01]  /*a720*/  LDSM.16.MT88.4 R104, [R198+0x2100] ;  /* 0x00210000c668783b */ /* 0x000ea20000004200 */
[C---:B------:R-:W-:Y:S02]  /*a730*/  FMUL.FTZ R53, R3.reuse, R53 ;  /* 0x0000003503357220 */ /* 0x040fe40000410000 */
[C---:B------:R-:W-:Y:S02]  /*a740*/  FMUL.FTZ R54, R2.reuse, R54 ;  /* 0x0000003602367220 */ /* 0x040fe40000410000 */
[C---:B-1----:R-:W-:Y:S02]  /*a750*/  HMMA.16816.F32 R28, R128.reuse, R120, R28 ;  /* 0x00000078801c723c */ /* 0x042fe4000000181c */
[----:B------:R-:W-:Y:S01]  /*a760*/  MUFU.EX2 R234, R234 ;  /* 0x000000ea00ea7308 */ /* 0x000fe20000000800 */
[C---:B------:R-:W-:Y:S02]  /*a770*/  FMUL.FTZ R55, R2.reuse, R55 ;  /* 0x0000003702377220 */ /* 0x040fe40000410000 */
[C---:B------:R-:W-:Y:S02]  /*a780*/  FMUL.FTZ R56, R3.reuse, R56 ;  /* 0x0000003803387220 */ /* 0x040fe40000410000 */
[C---:B------:R-:W-:Y:S01]  /*a790*/  FMUL.FTZ R57, R3.reuse, R57 ;  /* 0x0000003903397220 */ /* 0x040fe20000410000 */
[C---:B------:R-:W-:Y:S01]  /*a7a0*/  HMMA.16816.F32 R32, R128.reuse, R122, R32 ;  /* 0x0000007a8020723c */ /* 0x040fe20000001820 */
[----:B------:R-:W-:Y:S03]  /*a7b0*/  LDSM.16.MT88.4 R120, [R196+0x900] ;  /* 0x00090000c478783b */ /* 0x000fe60000004200 */
[C---:B------:R-:W-:Y:S01]  /*a7c0*/  FMUL.FTZ R58, R2.reuse, R58 ;  /* 0x0000003a023a7220 */ /* 0x040fe20000410000 */
[----:B------:R-:W-:Y:S01]  /*a7d0*/  MUFU.EX2 R235, R235 ;  /* 0x000000eb00eb7308 */ /* 0x000fe20000000800 */
[C---:B------:R-:W-:Y:S02]  /*a7e0*/  FMUL.FTZ R59, R2.reuse, R59 ;  /* 0x0000003b023b7220 */ /* 0x040fe40000410000 */
[C---:B---3--:R-:W-:Y:S04]  /*a7f0*/  HMMA.16816.F32 R36, R128.reuse, R112, R36 ;  /* 0x000000708024723c */ /* 0x048fe80000001824 */
[C---:B------:R-:W-:Y:S02]  /*a800*/  FMUL.FTZ R60, R3.reuse, R60 ;  /* 0x0000003c033c7220 */ /* 0x040fe40000410000 */
[C---:B------:R-:W-:Y:S01]  /*a810*/  FMUL.FTZ R61, R3.reuse, R61 ;  /* 0x0000003d033d7220 */ /* 0x040fe20000410000 */
[----:B------:R-:W-:Y:S01]  /*a820*/  MUFU.EX2 R236, R236 ;  /* 0x000000ec00ec7308 */ /* 0x000fe20000000800 */
[C---:B------:R-:W-:Y:S01]  /*a830*/  HMMA.16816.F32 R40, R128.reuse, R114, R40 ;  /* 0x000000728028723c */ /* 0x040fe20000001828 */
[----:B------:R-:W-:Y:S03]  /*a840*/  LDSM.16.MT88.4 R112, [R203+0x900] ;  /* 0x00090000cb70783b */ /* 0x000fe60000004200 */
[C---:B------:R-:W-:Y:S02]  /*a850*/  FMUL.FTZ R62, R2.reuse, R62 ;  /* 0x0000003e023e7220 */ /* 0x040fe40000410000 */
[C---:B------:R-:W-:Y:S02]  /*a860*/  FMUL.FTZ R63, R2.reuse, R63 ;  /* 0x0000003f023f7220 */ /* 0x040fe40000410000 */
[C---:B------:R-:W-:Y:S01]  /*a870*/  FMUL.FTZ R64, R3.reuse, R64 ;  /* 0x0000004003407220 */ /* 0x040fe20000410000 */
[----:B------:R-:W-:Y:S01]  /*a880*/  MUFU.EX2 R237, R237 ;  /* 0x000000ed00ed7308 */ /* 0x000fe20000000800 */
[C---:B--2---:R-:W-:Y:S03]  /*a890*/  HMMA.16816.F32 R44, R128.reuse, R104, R44 ;  /* 0x00000068802c723c */ /* 0x044fe6000000182c */
[C---:B------:R-:W-:Y:S02]  /*a8a0*/  FMUL.FTZ R65, R3.reuse, R65 ;  /* 0x0000004103417220 */ /* 0x040fe40000410000 */
[C---:B------:R-:W-:Y:S02]  /*a8b0*/  FMUL.FTZ R66, R2.reuse, R66 ;  /* 0x0000004202427220 */ /* 0x040fe40000410000 */
[C---:B------:R-:W-:Y:S01]  /*a8c0*/  FMUL.FTZ R67, R2.reuse, R67 ;  /* 0x0000004302437220 */ /* 0x040fe20000410000 */
[C---:B------:R-:W-:Y:S01]  /*a8d0*/  HMMA.16816.F32 R48, R128.reuse, R106, R48 ;  /* 0x0000006a8030723c */ /* 0x040fe20000001830 */
[----:B------:R-:W1:Y:S01]  /*a8e0*/  LDSM.16.MT88.4 R104, [R203+0x4100] ;  /* 0x00410000cb68783b */ /* 0x000e620000004200 */
[----:B------:R-:W-:Y:S02]  /*a8f0*/  MUFU.EX2 R239, R239 ;  /* 0x000000ef00ef7308 */ /* 0x000fe40000000800 */
[C---:B------:R-:W-:Y:S02]  /*a900*/  FMUL.FTZ R68, R3.reuse, R68 ;  /* 0x0000004403447220 */ /* 0x040fe40000410000 */
[C---:B------:R-:W-:Y:S02]  /*a910*/  FMUL.FTZ R69, R3.reuse, R69 ;  /* 0x0000004503457220 */ /* 0x040fe40000410000 */
[C---:B------:R-:W-:Y:S04]  /*a920*/  HMMA.16816.F32 R52, R128.reuse, R100, R52 ;  /* 0x000000648034723c */ /* 0x040fe80000001834 */
[C---:B------:R-:W-:Y:S01]  /*a930*/  FMUL.FTZ R70, R2.reuse, R70 ;  /* 0x0000004602467220 */ /* 0x040fe20000410000 */
[----:B------:R-:W-:Y:S01]  /*a940*/  MUFU.EX2 R240, R240 ;  /* 0x000000f000f07308 */ /* 0x000fe20000000800 */
[C---:B------:R-:W-:Y:S02]  /*a950*/  FMUL.FTZ R71, R2.reuse, R71 ;  /* 0x0000004702477220 */ /* 0x040fe40000410000 */
[C---:B------:R-:W-:Y:S01]  /*a960*/  HMMA.16816.F32 R56, R128.reuse, R102, R56 ;  /* 0x000000668038723c */ /* 0x040fe20000001838 */
[----:B------:R-:W2:Y:S03]  /*a970*/  LDSM.16.MT88.4 R100, [R198+0x4100] ;  /* 0x00410000c664783b */ /* 0x000ea60000004200 */
[C---:B------:R-:W-:Y:S02]  /*a980*/  FMUL.FTZ R72, R3.reuse, R72 ;  /* 0x0000004803487220 */ /* 0x040fe40000410000 */
[C---:B------:R-:W-:Y:S02]  /*a990*/  FMUL.FTZ R73, R3.reuse, R73 ;  /* 0x0000004903497220 */ /* 0x040fe40000410000 */
[C---:B------:R-:W-:Y:S04]  /*a9a0*/  HMMA.16816.F32 R60, R128.reuse, R108, R60 ;  /* 0x0000006c803c723c */ /* 0x040fe8000000183c */
[C---:B------:R-:W-:Y:S02]  /*a9b0*/  FMUL.FTZ R74, R2.reuse, R74 ;  /* 0x0000004a024a7220 */ /* 0x040fe40000410000 */
[C---:B------:R-:W-:Y:S02]  /*a9c0*/  FMUL.FTZ R75, R2.reuse, R75 ;  /* 0x0000004b024b7220 */ /* 0x040fe40000410000 */
[C---:B------:R-:W-:Y:S01]  /*a9d0*/  HMMA.16816.F32 R64, R128.reuse, R110, R64 ;  /* 0x0000006e8040723c */ /* 0x040fe20000001840 */
[----:B------:R-:W3:Y:S03]  /*a9e0*/  LDSM.16.MT88.4 R108, [R197+0x4100] ;  /* 0x00410000c56c783b */ /* 0x000ee60000004200 */
[C---:B------:R-:W-:Y:S02]  /*a9f0*/  FMUL.FTZ R76, R3.reuse, R76 ;  /* 0x0000004c034c7220 */ /* 0x040fe40000410000 */
[C---:B------:R-:W-:Y:S02]  /*aa00*/  FMUL.FTZ R77, R3.reuse, R77 ;  /* 0x0000004d034d7220 */ /* 0x040fe40000410000 */
[C---:B------:R-:W-:Y:S01]  /*aa10*/  FMUL.FTZ R78, R2.reuse, R78 ;  /* 0x0000004e024e7220 */ /* 0x040fe20000410000 */
[C---:B-1----:R-:W-:Y:S03]  /*aa20*/  HMMA.16816.F32 R68, R128.reuse, R104, R68 ;  /* 0x000000688044723c */ /* 0x042fe60000001844 */
[C---:B------:R-:W-:Y:S02]  /*aa30*/  FMUL.FTZ R79, R2.reuse, R79 ;  /* 0x0000004f024f7220 */ /* 0x040fe40000410000 */
[C---:B------:R-:W-:Y:S02]  /*aa40*/  FMUL.FTZ R80, R3.reuse, R80 ;  /* 0x0000005003507220 */ /* 0x040fe40000410000 */
[C---:B------:R-:W-:Y:S01]  /*aa50*/  FMUL.FTZ R81, R3.reuse, R81 ;  /* 0x0000005103517220 */ /* 0x040fe20000410000 */
[C---:B------:R-:W-:Y:S01]  /*aa60*/  HMMA.16816.F32 R72, R128.reuse, R106, R72 ;  /* 0x0000006a8048723c */ /* 0x040fe20000001848 */
[----:B------:R-:W1:Y:S03]  /*aa70*/  LDSM.16.MT88.4 R104, [R196+0x4100] ;  /* 0x00410000c468783b */ /* 0x000e660000004200 */
[C---:B------:R-:W-:Y:S02]  /*aa80*/  FMUL.FTZ R82, R2.reuse, R82 ;  /* 0x0000005202527220 */ /* 0x040fe40000410000 */
[C---:B------:R-:W-:Y:S02]  /*aa90*/  FMUL.FTZ R83, R2.reuse, R83 ;  /* 0x0000005302537220 */ /* 0x040fe40000410000 */
[C---:B--2---:R-:W-:Y:S04]  /*aaa0*/  HMMA.16816.F32 R76, R128.reuse, R100, R76 ;  /* 0x00000064804c723c */ /* 0x044fe8000000184c */
[C---:B------:R-:W-:Y:S02]  /*aab0*/  FMUL.FTZ R84, R3.reuse, R84 ;  /* 0x0000005403547220 */ /* 0x040fe40000410000 */
[C---:B------:R-:W-:Y:S02]  /*aac0*/  FMUL.FTZ R85, R3.reuse, R85 ;  /* 0x0000005503557220 */ /* 0x040fe40000410000 */
[C---:B------:R-:W-:Y:S04]  /*aad0*/  HMMA.16816.F32 R80, R128.reuse, R102, R80 ;  /* 0x000000668050723c */ /* 0x040fe80000001850 */
[C---:B------:R-:W-:Y:S02]  /*aae0*/  FMUL.FTZ R86, R2.reuse, R86 ;  /* 0x0000005602567220 */ /* 0x040fe40000410000 */
[----:B------:R-:W-:Y:S02]  /*aaf0*/  FMUL.FTZ R87, R2, R87 ;  /* 0x0000005702577220 */ /* 0x000fe40000410000 */
[----:B------:R-:W-:Y:S04]  /*ab00*/  FFMA.FTZ R175, R182, c[0x0][0x2d0], -R151 ;  /* 0x0000b400b6af7a23 */ /* 0x000fe80000010897 */
[----:B------:R-:W-:Y:S01]  /*ab10*/  FFMA.FTZ R182, R136, c[0x0][0x2d0], -R145 ;  /* 0x0000b40088b67a23 */ /* 0x000fe20000010891 */
[C---:B---3--:R-:W-:Y:S01]  /*ab20*/  HMMA.16816.F32 R84, R128.reuse, R108, R84 ;  /* 0x0000006c8054723c */ /* 0x048fe20000001854 */
[----:B------:R-:W-:Y:S01]  /*ab30*/  MUFU.EX2 R175, R175 ;  /* 0x000000af00af7308 */ /* 0x000fe20000000800 */
[----:B------:R-:W-:Y:S01]  /*ab40*/  LDSM.16.MT88.4 R136, [R198+0x2900] ;  /* 0x00290000c688783b */ /* 0x000fe20000004200 */
[--C-:B------:R-:W-:Y:S02]  /*ab50*/  FFMA.FTZ R176, R176, c[0x0][0x2d0], -R151.reuse ;  /* 0x0000b400b0b07a23 */ /* 0x100fe40000010897 */
[----:B------:R-:W-:Y:S02]  /*ab60*/  FFMA.FTZ R177, R180, c[0x0][0x2d0], -R151 ;  /* 0x0000b400b4b17a23 */ /* 0x000fe40000010897 */
[----:B------:R-:W-:Y:S02]  /*ab70*/  FFMA.FTZ R180, R140, c[0x0][0x2d0], -R145 ;  /* 0x0000b4008cb47a23 */ /* 0x000fe40000010891 */
[--C-:B------:R-:W-:Y:S01]  /*ab80*/  FFMA.FTZ R178, R178, c[0x0][0x2d0], -R151.reuse ;  /* 0x0000b400b2b27a23 */ /* 0x100fe20000010897 */
[----:B------:R-:W-:Y:S01]  /*ab90*/  LDSM.16.MT88.4 R140, [R197+0x2900] ;  /* 0x00290000c58c783b */ /* 0x000fe20000004200 */
[----:B------:R-:W2:Y:S01]  /*aba0*/  MUFU.EX2 R176, R176 ;  /* 0x000000b000b07308 */ /* 0x000ea20000000800 */
[C---:B------:R-:W-:Y:S02]  /*abb0*/  FMUL.FTZ R88, R3.reuse, R88 ;  /* 0x0000005803587220 */ /* 0x040fe40000410000 */
[----:B------:R-:W-:Y:S02]  /*abc0*/  FMUL.FTZ R89, R3, R89 ;  /* 0x0000005903597220 */ /* 0x000fe40000410000 */
[C---:B------:R-:W-:Y:S02]  /*abd0*/  FMUL.FTZ R90, R2.reuse, R90 ;  /* 0x0000005a025a7220 */ /* 0x040fe40000410000 */
[C---:B------:R-:W-:Y:S02]  /*abe0*/  FMUL.FTZ R91, R2.reuse, R91 ;  /* 0x0000005b025b7220 */ /* 0x040fe40000410000 */
[----:B------:R-:W-:Y:S01]  /*abf0*/  FFMA.FTZ R151, R147, c[0x0][0x2d0], -R151 ;  /* 0x0000b40093977a23 */ /* 0x000fe20000010897 */
[----:B------:R-:W-:Y:S01]  /*ac00*/  MUFU.EX2 R177, R177 ;  /* 0x000000b100b17308 */ /* 0x000fe20000000800 */
[C---:B------:R-:W-:Y:S02]  /*ac10*/  FMUL.FTZ R92, R3.reuse, R92 ;  /* 0x0000005c035c7220 */ /* 0x040fe40000410000 */
[C---:B------:R-:W-:Y:S01]  /*ac20*/  FMUL.FTZ R93, R3.reuse, R93 ;  /* 0x0000005d035d7220 */ /* 0x040fe20000410000 */
[C---:B------:R-:W-:Y:S01]  /*ac30*/  HMMA.16816.F32 R88, R128.reuse, R110, R88 ;  /* 0x0000006e8058723c */ /* 0x040fe20000001858 */
[----:B------:R-:W3:Y:S02]  /*ac40*/  LDSM.16.MT88.4 R108, [R197+0x900] ;  /* 0x00090000c56c783b */ /* 0x000ee40000004200 */
[C---:B------:R-:W-:Y:S02]  /*ac50*/  FMUL.FTZ R94, R2.reuse, R94 ;  /* 0x0000005e025e7220 */ /* 0x040fe40000410000 */
[C---:B------:R-:W-:Y:S01]  /*ac60*/  FMUL.FTZ R95, R2.reuse, R95 ;  /* 0x0000005f025f7220 */ /* 0x040fe20000410000 */
[----:B------:R-:W4:Y:S01]  /*ac70*/  MUFU.EX2 R178, R178 ;  /* 0x000000b200b27308 */ /* 0x000f220000000800 */
[C---:B------:R-:W-:Y:S02]  /*ac80*/  FMUL.FTZ R96, R3.reuse, R96 ;  /* 0x0000006003607220 */ /* 0x040fe40000410000 */
[----:B------:R-:W-:Y:S03]  /*ac90*/  FMUL.FTZ R97, R3, R97 ;  /* 0x0000006103617220 */ /* 0x000fe60000410000 */
[C---:B-1----:R-:W-:Y:S03]  /*aca0*/  HMMA.16816.F32 R92, R128.reuse, R104, R92 ;  /* 0x00000068805c723c */ /* 0x042fe6000000185c */
[C---:B------:R-:W-:Y:S01]  /*acb0*/  FMUL.FTZ R98, R2.reuse, R98 ;  /* 0x0000006202627220 */ /* 0x040fe20000410000 */
[----:B------:R-:W1:Y:S01]  /*acc0*/  MUFU.EX2 R180, R180 ;  /* 0x000000b400b47308 */ /* 0x000e620000000800 */
[----:B------:R-:W-:Y:S01]  /*acd0*/  FMUL.FTZ R99, R2, R99 ;  /* 0x0000006302637220 */ /* 0x000fe20000410000 */
[----:B--2---:R-:W-:Y:S01]  /*ace0*/  F2FP.PACK_AB R100, R176, R175 ;  /* 0x000000afb064723e */ /* 0x004fe200000000ff */
[--C-:B------:R-:W-:Y:S02]  /*acf0*/  FFMA.FTZ R134, R134, c[0x0][0x2d0], -R145.reuse ;  /* 0x0000b40086867a23 */ /* 0x100fe40000010891 */
[----:B------:R-:W-:Y:S03]  /*ad00*/  FFMA.FTZ R145, R133, c[0x0][0x2d0], -R145 ;  /* 0x0000b40085917a23 */ /* 0x000fe60000010891 */
[----:B------:R-:W-:Y:S01]  /*ad10*/  HMMA.16816.F32 R96, R128, R106, R96 ;  /* 0x0000006a8060723c */ /* 0x000fe20000001860 */
[----:B------:R-:W2:Y:S01]  /*ad20*/  LDSM.16.MT88.4 R104, [R196+0x2900] ;  /* 0x00290000c468783b */ /* 0x000ea20000004200 */
[----:B------:R-:W5:Y:S01]  /*ad30*/  MUFU.EX2 R182, R182 ;  /* 0x000000b600b67308 */ /* 0x000f620000000800 */
[----:B------:R-:W-:Y:S01]  /*ad40*/  FFMA.FTZ R173, R3, R218, R173 ;  /* 0x000000da03ad7223 */ /* 0x000fe200000100ad */
[----:B------:R-:W-:Y:S01]  /*ad50*/  MOV R3, R0 ;  /* 0x0000000000037202 */ /* 0x000fe20000000f00 */
[----:B------:R-:W-:Y:S01]  /*ad60*/  FFMA.FTZ R174, R2, R219, R174 ;  /* 0x000000db02ae7223 */ /* 0x000fe200000100ae */
[----:B----4-:R-:W-:Y:S01]  /*ad70*/  F2FP.PACK_AB R102, R178, R177 ;  /* 0x000000b1b266723e */ /* 0x010fe200000000ff */
[----:B------:R-:W-:Y:S02]  /*ad80*/  FADD.FTZ R172, R172, R173 ;  /* 0x000000adacac7221 */ /* 0x000fe40000010000 */
[----:B------:R-:W-:Y:S03]  /*ad90*/  LDSM.16.MT88.4 R128, [R198+0x3100] ;  /* 0x00310000c680783b */ /* 0x000fe60000004200 */
[----:B------:R4:W2:Y:S01]  /*ada0*/  MUFU.EX2 R238, R151 ;  /* 0x0000009700ee7308 */ /* 0x0008a20000000800 */
[----:B------:R-:W-:Y:S02]  /*adb0*/  FADD.FTZ R169, R169, R174 ;  /* 0x000000aea9a97221 */ /* 0x000fe40000010000 */
[----:B------:R-:W-:Y:S01]  /*adc0*/  FADD.FTZ R171, R171, R172 ;  /* 0x000000acabab7221 */ /* 0x000fe20000010000 */
[----:B-1----:R-:W-:Y:S01]  /*add0*/  F2FP.PACK_AB R101, R180, R179 ;  /* 0x000000b3b465723e */ /* 0x002fe200000000ff */
[----:B------:R-:W-:Y:S02]  /*ade0*/  FADD.FTZ R168, R168, R169 ;  /* 0x000000a9a8a87221 */ /* 0x000fe40000010000 */
[----:B------:R-:W-:Y:S02]  /*adf0*/  FADD.FTZ R170, R170, R171 ;  /* 0x000000abaaaa7221 */ /* 0x000fe40000010000 */
[----:B------:R-:W-:Y:S01]  /*ae00*/  FADD.FTZ R168, R135, R168 ;  /* 0x000000a887a87221 */ /* 0x000fe20000010000 */
[----:B------:R1:W-:Y:S01]  /*ae10*/  MUFU.EX2 R133, R145 ;  /* 0x0000009100857308 */ /* 0x0003e20000000800 */
[----:B------:R-:W-:Y:S01]  /*ae20*/  MOV R135, R132 ;  /* 0x0000008400877202 */ /* 0x000fe20000000f00 */
[----:B------:R-:W-:Y:S01]  /*ae30*/  FADD.FTZ R175, R175, R170 ;  /* 0x000000aaafaf7221 */ /* 0x000fe20000010000 */
[----:B-----5:R-:W-:Y:S01]  /*ae40*/  F2FP.PACK_AB R103, R182, R181 ;  /* 0x000000b5b667723e */ /* 0x020fe200000000ff */
[----:B------:R-:W-:Y:S02]  /*ae50*/  FADD.FTZ R179, R179, R168 ;  /* 0x000000a8b3b37221 */ /* 0x000fe40000010000 */
[----:B------:R-:W-:Y:S02]  /*ae60*/  FADD.FTZ R176, R176, R175 ;  /* 0x000000afb0b07221 */ /* 0x000fe40000010000 */
[----:B------:R-:W-:Y:S02]  /*ae70*/  FADD.FTZ R180, R180, R179 ;  /* 0x000000b3b4b47221 */ /* 0x000fe40000010000 */
[----:B------:R-:W5:Y:S01]  /*ae80*/  MUFU.EX2 R134, R134 ;  /* 0x0000008600867308 */ /* 0x000f620000000800 */
[C---:B------:R-:W-:Y:S01]  /*ae90*/  HMMA.16816.F32 R4, R100.reuse, R112, R4 ;  /* 0x000000706404723c */ /* 0x040fe20000001804 */
[----:B----4-:R-:W-:Y:S04]  /*aea0*/  LDSM.16.MT88.4 R148, [R203+0x3900] ;  /* 0x00390000cb94783b */ /* 0x010fe80000004200 */
[----:B------:R-:W-:Y:S02]  /*aeb0*/  FADD.FTZ R177, R177, R176 ;  /* 0x000000b0b1b17221 */ /* 0x000fe40000010000 */
[----:B------:R-:W-:Y:S01]  /*aec0*/  FADD.FTZ R181, R181, R180 ;  /* 0x000000b4b5b57221 */ /* 0x000fe20000010000 */
[C---:B------:R-:W-:Y:S01]  /*aed0*/  HMMA.16816.F32 R8, R100.reuse, R114, R8 ;  /* 0x000000726408723c */ /* 0x040fe20000001808 */
[----:B------:R-:W-:Y:S03]  /*aee0*/  LDSM.16.MT88.4 R112, [R198+0x4900] ;  /* 0x00490000c670783b */ /* 0x000fe60000004200 */
[----:B------:R-:W-:Y:S02]  /*aef0*/  FADD.FTZ R178, R178, R177 ;  /* 0x000000b1b2b27221 */ /* 0x000fe40000010000 */
[----:B------:R-:W-:Y:S02]  /*af00*/  FADD.FTZ R182, R182, R181 ;  /* 0x000000b5b6b67221 */ /* 0x000fe40000010000 */
[C---:B------:R-:W-:Y:S01]  /*af10*/  HMMA.16816.F32 R12, R100.reuse, R116, R12 ;  /* 0x00000074640c723c */ /* 0x040fe2000000180c */
[----:B-1----:R-:W-:Y:S07]  /*af20*/  LDSM.16.MT88.4 R144, [R196+0x1900] ;  /* 0x00190000c490783b */ /* 0x002fee0000004200 */
[C---:B------:R-:W-:Y:S01]  /*af30*/  HMMA.16816.F32 R16, R100.reuse, R118, R16 ;  /* 0x000000766410723c */ /* 0x040fe20000001810 */
[----:B------:R-:W-:Y:S07]  /*af40*/  LDSM.16.MT88.4 R116, [R197+0x4900] ;  /* 0x00490000c574783b */ /* 0x000fee0000004200 */
[C---:B---3--:R-:W-:Y:S08]  /*af50*/  HMMA.16816.F32 R20, R100.reuse, R108, R20 ;  /* 0x0000006c6414723c */ /* 0x048ff00000001814 */
[C---:B------:R-:W-:Y:S01]  /*af60*/  HMMA.16816.F32 R24, R100.reuse, R110, R24 ;  /* 0x0000006e6418723c */ /* 0x040fe20000001818 */
[----:B------:R-:W1:Y:S07]  /*af70*/  LDSM.16.MT88.4 R108, [R203+0x4900] ;  /* 0x00490000cb6c783b */ /* 0x000e6e0000004200 */
        /* <DEDUP_REMOVED lines=12> */
[C---:B--2---:R-:W-:Y:S08]  /*b040*/  HMMA.16816.F32 R60, R100.reuse, R104, R60 ;  /* 0x00000068643c723c */ /* 0x044ff0000000183c */
[C---:B------:R-:W-:Y:S01]  /*b050*/  HMMA.16816.F32 R64, R100.reuse, R106, R64 ;  /* 0x0000006a6440723c */ /* 0x040fe20000001840 */
[----:B------:R-:W2:Y:S07]  /*b060*/  LDSM.16.MT88.4 R104, [R196+0x4900] ;  /* 0x00490000c468783b */ /* 0x000eae0000004200 */
[C---:B-1----:R-:W-:Y:S08]  /*b070*/  HMMA.16816.F32 R68, R100.reuse, R108, R68 ;  /* 0x0000006c6444723c */ /* 0x042ff00000001844 */
[C---:B------:R-:W-:Y:S01]  /*b080*/  HMMA.16816.F32 R72, R100.reuse, R110, R72 ;  /* 0x0000006e6448723c */ /* 0x040fe20000001848 */
[----:B------:R-:W1:Y:S07]  /*b090*/  LDSM.16.MT88.4 R108, [R203+0x1100] ;  /* 0x00110000cb6c783b */ /* 0x000e6e0000004200 */
[C---:B------:R-:W-:Y:S08]  /*b0a0*/  HMMA.16816.F32 R76, R100.reuse, R112, R76 ;  /* 0x00000070644c723c */ /* 0x040ff0000000184c */
[C---:B------:R-:W-:Y:S01]  /*b0b0*/  HMMA.16816.F32 R80, R100.reuse, R114, R80 ;  /* 0x000000726450723c */ /* 0x040fe20000001850 */
[----:B------:R-:W3:Y:S07]  /*b0c0*/  LDSM.16.MT88.4 R112, [R197+0x1100] ;  /* 0x00110000c570783b */ /* 0x000eee0000004200 */
[C---:B------:R-:W-:Y:S08]  /*b0d0*/  HMMA.16816.F32 R84, R100.reuse, R116, R84 ;  /* 0x000000746454723c */ /* 0x040ff00000001854 */
[C---:B------:R-:W-:Y:S01]  /*b0e0*/  HMMA.16816.F32 R88, R100.reuse, R118, R88 ;  /* 0x000000766458723c */ /* 0x040fe20000001858 */
[----:B------:R-:W4:Y:S07]  /*b0f0*/  LDSM.16.MT88.4 R116, [R203+0x3100] ;  /* 0x00310000cb74783b */ /* 0x000f2e0000004200 */
[C---:B--2---:R-:W-:Y:S08]  /*b100*/  HMMA.16816.F32 R92, R100.reuse, R104, R92 ;  /* 0x00000068645c723c */ /* 0x044ff0000000185c */
[----:B------:R-:W-:Y:S01]  /*b110*/  HMMA.16816.F32 R96, R100, R106, R96 ;  /* 0x0000006a6460723c */ /* 0x000fe20000001860 */
[----:B------:R-:W2:Y:S06]  /*b120*/  LDSM.16.MT88.4 R104, [R196+0x3100] ;  /* 0x00310000c468783b */ /* 0x000eac0000004200 */
[----:B------:R-:W-:Y:S01]  /*b130*/  F2FP.PACK_AB R100, R228, R183 ;  /* 0x000000b7e464723e */ /* 0x000fe200000000ff */
[----:B------:R-:W-:Y:S01]  /*b140*/  FADD.FTZ R183, R183, R178 ;  /* 0x000000b2b7b77221 */ /* 0x000fe20000010000 */
[----:B------:R-:W-:Y:S03]  /*b150*/  F2FP.PACK_AB R102, R230, R229 ;  /* 0x000000e5e666723e */ /* 0x000fe600000000ff */
[----:B------:R-:W-:Y:S01]  /*b160*/  F2FP.PACK_AB R101, R232, R231 ;  /* 0x000000e7e865723e */ /* 0x000fe200000000ff */
[----:B------:R-:W-:Y:S01]  /*b170*/  FADD.FTZ R231, R231, R182 ;  /* 0x000000b6e7e77221 */ /* 0x000fe20000010000 */
[----:B------:R-:W-:Y:S01]  /*b180*/  F2FP.PACK_AB R103, R234, R233 ;  /* 0x000000e9ea67723e */ /* 0x000fe200000000ff */
[----:B------:R-:W-:Y:S02]  /*b190*/  FADD.FTZ R228, R228, R183 ;  /* 0x000000b7e4e47221 */ /* 0x000fe40000010000 */
[----:B------:R-:W-:Y:S02]  /*b1a0*/  FADD.FTZ R232, R232, R231 ;  /* 0x000000e7e8e87221 */ /* 0x000fe40000010000 */
[----:B------:R-:W-:Y:S02]  /*b1b0*/  FADD.FTZ R229, R229, R228 ;  /* 0x000000e4e5e57221 */ /* 0x000fe40000010000 */
[C---:B-1----:R-:W-:Y:S03]  /*b1c0*/  HMMA.16816.F32 R4, R100.reuse, R108, R4 ;  /* 0x0000006c6404723c */ /* 0x042fe60000001804 */
[----:B------:R-:W-:Y:S02]  /*b1d0*/  FADD.FTZ R233, R233, R232 ;  /* 0x000000e8e9e97221 */ /* 0x000fe40000010000 */
[----:B------:R-:W-:Y:S02]  /*b1e0*/  FADD.FTZ R230, R230, R229 ;  /* 0x000000e5e6e67221 */ /* 0x000fe40000010000 */
[----:B------:R-:W-:Y:S01]  /*b1f0*/  FADD.FTZ R234, R234, R233 ;  /* 0x000000e9eaea7221 */ /* 0x000fe20000010000 */
[C---:B------:R-:W-:Y:S01]  /*b200*/  HMMA.16816.F32 R8, R100.reuse, R110, R8 ;  /* 0x0000006e6408723c */ /* 0x040fe20000001808 */
[----:B------:R-:W1:Y:S07]  /*b210*/  LDSM.16.MT88.4 R108, [R203+0x5100] ;  /* 0x00510000cb6c783b */ /* 0x000e6e0000004200 */
[C---:B------:R-:W-:Y:S08]  /*b220*/  HMMA.16816.F32 R12, R100.reuse, R120, R12 ;  /* 0x00000078640c723c */ /* 0x040ff0000000180c */
[C---:B------:R-:W-:Y:S08]  /*b230*/  HMMA.16816.F32 R16, R100.reuse, R122, R16 ;  /* 0x0000007a6410723c */ /* 0x040ff00000001810 */
[C---:B---3--:R-:W-:Y:S08]  /*b240*/  HMMA.16816.F32 R20, R100.reuse, R112, R20 ;  /* 0x000000706414723c */ /* 0x048ff00000001814 */
[C---:B------:R-:W-:Y:S01]  /*b250*/  HMMA.16816.F32 R24, R100.reuse, R114, R24 ;  /* 0x000000726418723c */ /* 0x040fe20000001818 */
[----:B------:R-:W3:Y:S07]  /*b260*/  LDSM.16.MT88.4 R112, [R198+0x5100] ;  /* 0x00510000c670783b */ /* 0x000eee0000004200 */
[C---:B------:R-:W-:Y:S08]  /*b270*/  HMMA.16816.F32 R28, R100.reuse, R124, R28 ;  /* 0x0000007c641c723c */ /* 0x040ff0000000181c */
[C---:B------:R-:W-:Y:S01]  /*b280*/  HMMA.16816.F32 R32, R100.reuse, R126, R32 ;  /* 0x0000007e6420723c */ /* 0x040fe20000001820 */
[----:B------:R-:W-:Y:S07]  /*b290*/  LDSM.16.MT88.4 R124, [R203+0x1900] ;  /* 0x00190000cb7c783b */ /* 0x000fee0000004200 */
[C---:B----4-:R-:W-:Y:S08]  /*b2a0*/  HMMA.16816.F32 R36, R100.reuse, R116, R36 ;  /* 0x000000746424723c */ /* 0x050ff00000001824 */
[C---:B------:R-:W-:Y:S01]  /*b2b0*/  HMMA.16816.F32 R40, R100.reuse, R118, R40 ;  /* 0x000000766428723c */ /* 0x040fe20000001828 */
[----:B------:R-:W4:Y:S07]  /*b2c0*/  LDSM.16.MT88.4 R116, [R197+0x5100] ;  /* 0x00510000c574783b */ /* 0x000f2e0000004200 */
        /* <DEDUP_REMOVED lines=8> */
[C---:B--2---:R-:W-:Y:S04]  /*b350*/  HMMA.16816.F32 R60, R100.reuse, R104, R60 ;  /* 0x00000068643c723c */ /* 0x044fe8000000183c */
[----:B-----5:R-:W-:Y:S01]  /*b360*/  F2FP.PACK_AB R139, R133, R134 ;  /* 0x00000086858b723e */ /* 0x020fe200000000ff */
[----:B------:R-:W-:Y:S02]  /*b370*/  FADD.FTZ R239, R239, R234 ;  /* 0x000000eaefef7221 */ /* 0x000fe40000010000 */
[----:B------:R-:W-:Y:S01]  /*b380*/  FADD.FTZ R236, R236, R235 ;  /* 0x000000ebecec7221 */ /* 0x000fe20000010000 */
[C---:B------:R-:W-:Y:S01]  /*b390*/  HMMA.16816.F32 R64, R100.reuse, R106, R64 ;  /* 0x0000006a6440723c */ /* 0x040fe20000001840 */
[----:B------:R-:W2:Y:S03]  /*b3a0*/  LDSM.16.MT88.4 R104, [R196+0x5100] ;  /* 0x00510000c468783b */ /* 0x000ea60000004200 */
[----:B------:R-:W-:Y:S02]  /*b3b0*/  FADD.FTZ R239, R240, R239 ;  /* 0x000000eff0ef7221 */ /* 0x000fe40000010000 */
[----:B------:R-:W-:Y:S02]  /*b3c0*/  FADD.FTZ R237, R237, R236 ;  /* 0x000000eceded7221 */ /* 0x000fe40000010000 */
[C---:B-1----:R-:W-:Y:S04]  /*b3d0*/  HMMA.16816.F32 R68, R100.reuse, R108, R68 ;  /* 0x0000006c6444723c */ /* 0x042fe80000001844 */
[----:B------:R-:W-:Y:S02]  /*b3e0*/  FADD.FTZ R134, R134, R239 ;  /* 0x000000ef86867221 */ /* 0x000fe40000010000 */
[----:B------:R-:W-:Y:S02]  /*b3f0*/  FADD.FTZ R218, R238, R237 ;  /* 0x000000edeeda7221 */ /* 0x000fe40000010000 */
[C---:B------:R-:W-:Y:S01]  /*b400*/  HMMA.16816.F32 R72, R100.reuse, R110, R72 ;  /* 0x0000006e6448723c */ /* 0x040fe20000001848 */
[----:B------:R-:W1:Y:S03]  /*b410*/  LDSM.16.MT88.4 R108, [R198+0x1900] ;  /* 0x00190000c66c783b */ /* 0x000e660000004200 */
[----:B------:R-:W-:Y:S04]  /*b420*/  FADD.FTZ R219, R133, R134 ;  /* 0x0000008685db7221 */ /* 0x000fe80000010000 */
[C---:B---3--:R-:W-:Y:S08]  /*b430*/  HMMA.16816.F32 R76, R100.reuse, R112, R76 ;  /* 0x00000070644c723c */ /* 0x048ff0000000184c */
[C---:B------:R-:W-:Y:S08]  /*b440*/  HMMA.16816.F32 R80, R100.reuse, R114, R80 ;  /* 0x000000726450723c */ /* 0x040ff00000001850 */
[C---:B----4-:R-:W-:Y:S08]  /*b450*/  HMMA.16816.F32 R84, R100.reuse, R116, R84 ;  /* 0x000000746454723c */ /* 0x050ff00000001854 */
[C---:B------:R-:W-:Y:S08]  /*b460*/  HMMA.16816.F32 R88, R100.reuse, R118, R88 ;  /* 0x000000766458723c */ /* 0x040ff00000001858 */
[C---:B--2---:R-:W-:Y:S08]  /*b470*/  HMMA.16816.F32 R92, R100.reuse, R104, R92 ;  /* 0x00000068645c723c */ /* 0x044ff0000000185c */
        /* <DEDUP_REMOVED lines=22> */
[C---:B--2---:R-:W-:Y:S08]  /*b5e0*/  HMMA.16816.F32 R76, R136.reuse, R4, R76 ;  /* 0x00000004884c723c */ /* 0x044ff0000000184c */
[C---:B------:R-:W-:Y:S08]  /*b5f0*/  HMMA.16816.F32 R80, R136.reuse, R6, R80 ;  /* 0x000000068850723c */ /* 0x040ff00000001850 */
[C---:B---3--:R-:W-:Y:S08]  /*b600*/  HMMA.16816.F32 R84, R136.reuse, R8, R84 ;  /* 0x000000088854723c */ /* 0x048ff00000001854 */
[C---:B------:R-:W-:Y:S08]  /*b610*/  HMMA.16816.F32 R88, R136.reuse, R10, R88 ;  /* 0x0000000a8858723c */ /* 0x040ff00000001858 */
[C---:B-1----:R-:W-:Y:S08]  /*b620*/  HMMA.16816.F32 R92, R136.reuse, R12, R92 ;  /* 0x0000000c885c723c */ /* 0x042ff0000000185c */
[----:B------:R-:W-:Y:S01]  /*b630*/  HMMA.16816.F32 R96, R136, R14, R96 ;  /* 0x0000000e8860723c */ /* 0x000fe20000001860 */
[----:B------:R-:W-:-:S07]  /*b640*/  @P0 BRA `(.L_x_180) ;  /* 0xffffd32000000947 */ /* 0x000fce000383ffff */
.L_x_179:
[----:B------:R-:W-:-:S06]  /*b650*/  UISETP.GE.AND UP0, UPT, UR13, UR8, UPT ;  /* 0x000000080d00728c */ /* 0x000fcc000bf06270 */
[----:B------:R-:W-:-:S13]  /*b660*/  PLOP3.LUT P0, PT, PT, PT, UP0, 0x80, 0x0 ;  /* 0x000000000000781c */ /* 0x000fda0003f0f008 */
[----:B------:R-:W-:Y:S05]  /*b670*/  @!P0 BRA `(.L_x_181) ;  /* 0x000038f000008947 */ /* 0x000fea0003800000 */
[----:B------:R-:W-:Y:S01]  /*b680*/  IADD3 R220, P5, R208, 0x80, RZ ;  /* 0x00000080d0dc7810 */ /* 0x000fe20007fbe0ff */
[----:B------:R-:W-:Y:S01]  /*b690*/  ULDC.64 UR4, c[0x0][0x208] ;  /* 0x0000820000047ab9 */ /* 0x000fe20000000a00 */
[----:B------:R-:W-:Y:S01]  /*b6a0*/  IADD3 R181, P0, R210, 0x80, RZ ;  /* 0x00000080d2b57810 */ /* 0x000fe20007f1e0ff */
[----:B------:R-:W-:Y:S01]  /*b6b0*/  IMAD.MOV.U32 R2, RZ, RZ, R132 ;  /* 0x000000ffff027224 */ /* 0x000fe200078e0084 */
[----:B------:R-:W-:Y:S01]  /*b6c0*/  IADD3 R222, P6, R208, 0x40, RZ ;  /* 0x00000040d0de7810 */ /* 0x000fe20007fde0ff */
[----:B------:R-:W-:Y:S01]  /*b6d0*/  IMAD.MOV.U32 R3, RZ, RZ, R0 ;  /* 0x000000ffff037224 */ /* 0x000fe200078e0000 */
[----:B------:R-:W-:Y:S01]  /*b6e0*/  IADD3 R183, P4, R210, 0x40, RZ ;  /* 0x00000040d2b77810 */ /* 0x000fe20007f9e0ff */
[----:B------:R-:W-:Y:S01]  /*b6f0*/  IMAD.X R221, RZ, RZ, R215, P5 ;  /* 0x000000ffffdd7224 */ /* 0x000fe200028e06d7 */
[----:B------:R-:W-:Y:S01]  /*b700*/  IADD3.X R223, RZ, R215, RZ, P6, !PT ;  /* 0x000000d7ffdf7210 */ /* 0x000fe200037fe4ff */
[----:B------:R-:W-:Y:S01]  /*b710*/  IMAD.X R180, RZ, RZ, R217, P0 ;  /* 0x000000ffffb47224 */ /* 0x000fe200000e06d9 */
[----:B------:R-:W-:Y:S01]  /*b720*/  IADD3.X R182, RZ, R217, RZ, P4, !PT ;  /* 0x000000d9ffb67210 */ /* 0x000fe200027fe4ff */
[----:B------:R-:W-:Y:S01]  /*b730*/  USHF.L.U64.HI UR19, UR4, 0x5, UR5 ;  /* 0x0000000504137899 */ /* 0x000fe20008010205 */
[----:B------:R-:W-:Y:S01]  /*b740*/  MOV R214, R208 ;  /* 0x000000d000d67202 */ /* 0x000fe20000000f00 */
[----:B------:R-:W-:-:S03]  /*b750*/  USHF.L.U32 UR18, UR4, 0x5, URZ ;  /* 0x0000000504127899 */ /* 0x000fc6000800063f */
[----:B------:R-:W-:Y:S02]  /*b760*/  ULDC.64 UR4, c[0x0][0x1e0] ;  /* 0x0000780000047ab9 */ /* 0x000fe40000000a00 */
.L_x_190:
[----:B------:R-:W-:Y:S04]  /*b770*/  DEPBAR.LE SB0, 0x0 ;  /* 0x000080000000791a */ /* 0x000fe80000000000 */
[----:B------:R-:W-:Y:S01]  /*b780*/  BAR.SYNC.DEFER_BLOCKING 0x0 ;  /* 0x0000000000007b1d */ /* 0x000fe20000010000 */
[----:B------:R-:W-:Y:S01]  /*b790*/  USHF.R.S32.HI UR7, URZ, 0x1f, UR13 ;  /* 0x0000001f3f077899 */ /* 0x000fe2000801140d */
[----:B------:R-:W-:Y:S01]  /*b7a0*/  IMAD.U32 R13, RZ, RZ, UR13 ;  /* 0x0000000dff0d7e24 */ /* 0x000fe2000f8e00ff */
[----:B------:R-:W-:Y:S01]  /*b7b0*/  UIMAD UR6, UR9, UR13, URZ ;  /* 0x0000000d090672a4 */ /* 0x000fe2000f8e023f */
[----:B------:R-:W-:Y:S01]  /*b7c0*/  IMAD.U32 R7, RZ, RZ, UR13 ;  /* 0x0000000dff077e24 */ /* 0x000fe2000f8e00ff */
[----:B------:R-:W-:Y:S01]  /*b7d0*/  UIMAD.WIDE.U32 UR20, UR13, UR10, UR18 ;  /* 0x0000000a0d1472a5 */ /* 0x000fe2000f8e0012 */
[----:B------:R-:W-:Y:S01]  /*b7e0*/  IMAD.WIDE.U32 R12, R13, UR10, R214 ;  /* 0x0000000a0d0c7c25 */ /* 0x000fe2000f8e00d6 */
[----:B------:R-:W-:Y:S02]  /*b7f0*/  UIMAD UR6, UR7, UR10, UR6 ;  /* 0x0000000a070672a4 */ /* 0x000fe4000f8e0206 */
[----:B------:R-:W-:Y:S01]  /*b800*/  UISETP.GT.AND UP3, UPT, UR13, UR8, UPT ;  /* 0x000000080d00728c */ /* 0x000fe2000bf64270 */
[----:B------:R-:W-:Y:S01]  /*b810*/  IMAD.WIDE.U32 R6, R7, UR10, R222 ;  /* 0x0000000a07067c25 */ /* 0x000fe2000f8e00de */
[----:B------:R-:W-:Y:S01]  /*b820*/  LEA R22, P4, R12, c[0x0][0x1f8], 0x1 ;  /* 0x00007e000c167a11 */ /* 0x000fe200078808ff */
[----:B------:R-:W-:Y:S01]  /*b830*/  UIADD3 UR7, UR6, UR21, URZ ;  /* 0x0000001506077290 */ /* 0x000fe2000fffe03f */
[----:B------:R-:W-:Y:S01]  /*b840*/  IADD3 R0, R13, UR6, RZ ;  /* 0x000000060d007c10 */ /* 0x000fe2000fffe0ff */
[----:B------:R-:W-:Y:S01]  /*b850*/  IMAD.U32 R15, RZ, RZ, UR13 ;  /* 0x0000000dff0f7e24 */ /* 0x000fe2000f8e00ff */
[----:B------:R-:W-:Y:S02]  /*b860*/  LEA R20, P0, R6, c[0x0][0x1f8], 0x1 ;  /* 0x00007e0006147a11 */ /* 0x000fe400078008ff */
[----:B------:R-:W-:Y:S01]  /*b870*/  LEA.HI.X R23, R12, c[0x0][0x1fc], R0, 0x1, P4 ;  /* 0x00007f000c177a11 */ /* 0x000fe200020f0c00 */
[----:B------:R-:W-:Y:S01]  /*b880*/  IMAD.WIDE.U32 R14, R15, UR10, R220 ;  /* 0x0000000a0f0e7c25 */ /* 0x000fe2000f8e00dc */
[----:B------:R-:W-:Y:S02]  /*b890*/  IADD3 R4, R7, UR6, RZ ;  /* 0x0000000607047c10 */ /* 0x000fe4000fffe0ff */
[----:B------:R-:W-:Y:S02]  /*b8a0*/  IADD3 R5, P5, R208, UR20, RZ ;  /* 0x00000014d0057c10 */ /* 0x000fe4000ffbe0ff */
[----:B------:R-:W-:Y:S01]  /*b8b0*/  IADD3 R7, P4, R222, UR20, RZ ;  /* 0x00000014de077c10 */ /* 0x000fe2000ff9e0ff */
[----:B------:R-:W-:Y:S01]  /*b8c0*/  LDSM.16.M88.4 R32, [R206+0xc100] ;  /* 0x00c10000ce20783b */ /* 0x000fe20000000200 */
[----:B------:R-:W-:Y:S02]  /*b8d0*/  LEA.HI.X R21, R6, c[0x0][0x1fc], R4, 0x1, P0 ;  /* 0x00007f0006157a11 */ /* 0x000fe400000f0c04 */
[----:B------:R-:W-:Y:S02]  /*b8e0*/  IADD3.X R4, R215, UR7, RZ, P5, !PT ;  /* 0x00000007d7047c10 */ /* 0x000fe4000affe4ff */
[----:B------:R-:W-:Y:S02]  /*b8f0*/  LEA R168, P5, R5, c[0x0][0x1f8], 0x1 ;  /* 0x00007e0005a87a11 */ /* 0x000fe400078a08ff */
[----:B------:R-:W1:Y:S01]  /*b900*/  LDSM.16.M88.4 R8, [R205+0x6100] ;  /* 0x00610000cd08783b */ /* 0x000e620000000200 */
[----:B------:R-:W-:Y:S02]  /*b910*/  IADD3.X R6, R223, UR7, RZ, P4, !PT ;  /* 0x00000007df067c10 */ /* 0x000fe4000a7fe4ff */
[----:B------:R-:W-:Y:S02]  /*b920*/  LEA R166, P4, R7, c[0x0][0x1f8], 0x1 ;  /* 0x00007e0007a67a11 */ /* 0x000fe400078808ff */
[----:B------:R-:W-:Y:S02]  /*b930*/  LEA.HI.X R169, R5, c[0x0][0x1fc], R4, 0x1, P5 ;  /* 0x00007f0005a97a11 */ /* 0x000fe400028f0c04 */
[----:B------:R-:W2:Y:S01]  /*b940*/  LDSM.16.M88.4 R16, [R205+0x6900] ;  /* 0x00690000cd10783b */ /* 0x000ea20000000200 */
[----:B------:R-:W-:Y:S02]  /*b950*/  LEA.HI.X R167, R7, c[0x0][0x1fc], R6, 0x1, P4 ;  /* 0x00007f0007a77a11 */ /* 0x000fe400020f0c06 */
[----:B------:R-:W-:Y:S02]  /*b960*/  LEA R28, P6, R14, c[0x0][0x1f8], 0x1 ;  /* 0x00007e000e1c7a11 */ /* 0x000fe400078c08ff */
[----:B------:R-:W-:Y:S02]  /*b970*/  IADD3 R13, P0, R220, UR20, RZ ;  /* 0x00000014dc0d7c10 */ /* 0x000fe4000ff1e0ff */
[----:B------:R-:W3:Y:S01]  /*b980*/  LDSM.16.M88.4 R24, [R205+0x7100] ;  /* 0x00710000cd18783b */ /* 0x000ee20000000200 */
[----:B------:R-:W-:Y:S02]  /*b990*/  IADD3 R0, R15, UR6, RZ ;  /* 0x000000060f007c10 */ /* 0x000fe4000fffe0ff */
[----:B------:R-:W-:Y:S01]  /*b9a0*/  IADD3.X R12, R221, UR7, RZ, P0, !PT ;  /* 0x00000007dd0c7c10 */ /* 0x000fe200087fe4ff */
[----:B------:R-:W-:Y:S01]  /*b9b0*/  @UP3 UIADD3 UR7, UR13, -0x1, URZ ;  /* 0xffffffff0d073890 */ /* 0x000fe2000fffe03f */
[C---:B------:R-:W-:Y:S02]  /*b9c0*/  LEA R164, P0, R13.reuse, c[0x0][0x1f8], 0x1 ;  /* 0x00007e000da47a11 */ /* 0x040fe400078008ff */
[----:B------:R-:W4:Y:S01]  /*b9d0*/  LDSM.16.M88.4 R132, [R205+0x7900] ;  /* 0x00790000cd84783b */ /* 0x000f220000000200 */
[----:B------:R-:W-:Y:S01]  /*b9e0*/  LEA.HI.X R29, R14, c[0x0][0x1fc], R0, 0x1, P6 ;  /* 0x00007f000e1d7a11 */ /* 0x000fe200030f0c00 */
[----:B------:R-:W-:Y:S01]  /*b9f0*/  @UP3 USHF.R.S32.HI UR6, URZ, 0x1f, UR7 ;  /* 0x0000001f3f063899 */ /* 0x000fe20008011407 */
[----:B------:R-:W-:Y:S01]  /*ba00*/  LEA.HI.X R165, R13, c[0x0][0x1fc], R12, 0x1, P0 ;  /* 0x00007f000da57a11 */ /* 0x000fe200000f0c0c */
[----:B------:R-:W-:Y:S01]  /*ba10*/  @UP3 UIMAD.WIDE.U32 UR20, UR7, UR4, URZ ;  /* 0x00000004071432a5 */ /* 0x000fe2000f8e003f */
[----:B------:R-:W-:Y:S01]  /*ba20*/  PLOP3.LUT P0, PT, PT, PT, UP3, 0x80, 0x0 ;  /* 0x000000000000781c */ /* 0x000fe20003f0f038 */
[----:B------:R-:W-:Y:S01]  /*ba30*/  @UP3 UIMAD UR6, UR6, UR4, URZ ;  /* 0x00000004060632a4 */ /* 0x000fe2000f8e023f */
[----:B------:R-:W-:Y:S01]  /*ba40*/  LDSM.16.M88.4 R136, [R202+0xc100] ;  /* 0x00c10000ca88783b */ /* 0x000fe20000000200 */
[----:B------:R-:W-:Y:S02]  /*ba50*/  PLOP3.LUT P5, PT, PT, PT, UP2, 0x80, 0x0 ;  /* 0x000000000000781c */ /* 0x000fe40003faf028 */
[----:B------:R-:W-:Y:S01]  /*ba60*/  PLOP3.LUT P4, PT, PT, PT, UP2, 0x80, 0x0 ;  /* 0x000000000000781c */ /* 0x000fe20003f8f028 */
[----:B------:R-:W-:Y:S02]  /*ba70*/  @UP3 UIMAD UR6, UR7, UR5, UR6 ;  /* 0x00000005070632a4 */ /* 0x000fe4000f8e0206 */
[----:B------:R-:W-:Y:S01]  /*ba80*/  @UP3 USHF.L.U32 UR7, UR20, 0x6, URZ ;  /* 0x0000000614073899 */ /* 0x000fe2000800063f */
[----:B------:R-:W5:Y:S01]  /*ba90*/  LDSM.16.M88.4 R140, [R204] ;  /* 0x00000000cc8c783b */ /* 0x000f620000000200 */
[----:B------:R-:W-:Y:S01]  /*baa0*/  @UP3 UIADD3 UR6, UR21, UR6, URZ ;  /* 0x0000000615063290 */ /* 0x000fe2000fffe03f */
[C---:B-1----:R-:W-:Y:S03]  /*bab0*/  HMMA.16816.F32 R4, R32.reuse, R8, RZ ;  /* 0x000000082004723c */ /* 0x042fe600000018ff */
[----:B------:R-:W-:Y:S02]  /*bac0*/  @UP3 USHF.L.U64.HI UR6, UR20, 0x6, UR6 ;  /* 0x0000000614063899 */ /* 0x000fe40008010206 */
[----:B------:R-:W1:Y:S03]  /*bad0*/  LDSM.16.M88.4 R144, [R195] ;  /* 0x00000000c390783b */ /* 0x000e660000000200 */
[C---:B------:R-:W-:Y:S04]  /*bae0*/  HMMA.16816.F32 R8, R32.reuse, R10, RZ ;  /* 0x0000000a2008723c */ /* 0x040fe800000018ff */
[----:B------:R-:W1:Y:S04]  /*baf0*/  LDSM.16.M88.4 R148, [R194] ;  /* 0x00000000c294783b */ /* 0x000e680000000200 */
[C---:B--2---:R-:W-:Y:S03]  /*bb00*/  HMMA.16816.F32 R12, R32.reuse, R16, RZ ;  /* 0x00000010200c723c */ /* 0x044fe600000018ff */
[----:B------:R-:W2:Y:S05]  /*bb10*/  LDSM.16.M88.4 R152, [R193] ;  /* 0x00000000c198783b */ /* 0x000eaa0000000200 */
[C---:B------:R-:W-:Y:S02]  /*bb20*/  HMMA.16816.F32 R16, R32.reuse, R18, RZ ;  /* 0x000000122010723c */ /* 0x040fe400000018ff */
[----:B------:R-:W-:Y:S01]  /*bb30*/  @!PT LDS RZ, [RZ] ;  /* 0x00000000fffff984 */ /* 0x000fe20000000800 */
[----:B------:R-:W-:Y:S01]  /*bb40*/  @!PT LDS RZ, [RZ] ;  /* 0x00000000fffff984 */ /* 0x000fe20000000800 */
[----:B------:R-:W-:Y:S01]  /*bb50*/  @!PT LDS RZ, [RZ] ;  /* 0x00000000fffff984 */ /* 0x000fe20000000800 */
[----:B------:R3:W-:Y:S07]  /*bb60*/  LDGSTS.E.BYPASS.LTC128B.128 [R207+0x100], [R22.64], !P3 ;  /* 0x0010000016cf7fae */ /* 0x0007ee000d901d50 */
[----:B------:R3:W-:Y:S07]  /*bb70*/  LDGSTS.E.BYPASS.LTC128B.128 [R207+0x2100], [R20.64], !P2 ;  /* 0x0210000014cf7fae */ /* 0x0007ee000d101d50 */
[----:B------:R4:W-:Y:S07]  /*bb80*/  LDGSTS.E.BYPASS.LTC128B.128 [R207+0x4100], [R28.64], !P1 ;  /* 0x041000001ccf7fae */ /* 0x0009ee000c901d50 */
[----:B------:R1:W-:Y:S07]  /*bb90*/  LDGSTS.E.BYPASS.LTC128B.128 [R207+0x1100], [R168.64], !P3 ;  /* 0x01100000a8cf7fae */ /* 0x0003ee000d901d50 */
[----:B------:R1:W-:Y:S01]  /*bba0*/  LDGSTS.E.BYPASS.LTC128B.128 [R207+0x3100], [R166.64], !P2 ;  /* 0x03100000a6cf7fae */ /* 0x0003e2000d101d50 */
[C---:B---3--:R-:W-:Y:S06]  /*bbb0*/  HMMA.16816.F32 R20, R32.reuse, R24, RZ ;  /* 0x000000182014723c */ /* 0x048fec00000018ff */
[----:B------:R1:W-:Y:S02]  /*bbc0*/  LDGSTS.E.BYPASS.LTC128B.128 [R207+0x5100], [R164.64], !P1 ;  /* 0x05100000a4cf7fae */ /* 0x0003e4000c901d50 */
[C---:B------:R-:W-:Y:S05]  /*bbd0*/  HMMA.16816.F32 R24, R32.reuse, R26, RZ ;  /* 0x0000001a2018723c */ /* 0x040fea00000018ff */
[----:B------:R-:W-:Y:S03]  /*bbe0*/  LDSM.16.M88.4 R156, [R201+0xc100] ;  /* 0x00c10000c99c783b */ /* 0x000fe60000000200 */
[C---:B----4-:R-:W-:Y:S04]  /*bbf0*/  HMMA.16816.F32 R28, R32.reuse, R132, RZ ;  /* 0x00000084201c723c */ /* 0x050fe800000018ff */
[----:B------:R-:W0:Y:S04]  /*bc00*/  LDGDEPBAR ;  /* 0x00000000000079af */ /* 0x000e280000000000 */
[----:B------:R-:W-:Y:S03]  /*bc10*/  HMMA.16816.F32 R32, R32, R134, RZ ;  /* 0x000000862020723c */ /* 0x000fe600000018ff */
[----:B------:R-:W3:Y:S05]  /*bc20*/  LDSM.16.M88.4 R160, [R200+0x6100] ;  /* 0x00610000c8a0783b */ /* 0x000eea0000000200 */
[C---:B-----5:R-:W-:Y:S02]  /*bc30*/  HMMA.16816.F32 R4, R136.reuse, R140, R4 ;  /* 0x0000008c8804723c */ /* 0x060fe40000001804 */
[----:B------:R-:W4:Y:S06]  /*bc40*/  LDSM.16.M88.4 R132, [R200+0x6900] ;  /* 0x00690000c884783b */ /* 0x000f2c0000000200 */
[C---:B------:R-:W-:Y:S01]  /*bc50*/  HMMA.16816.F32 R8, R136.reuse, R142, R8 ;  /* 0x0000008e8808723c */ /* 0x040fe20000001808 */
[----:B-1----:R-:W1:Y:S07]  /*bc60*/  LDSM.16.M88.4 R164, [R200+0x7100] ;  /* 0x00710000c8a4783b */ /* 0x002e6e0000000200 */
[C---:B------:R-:W-:Y:S01]  /*bc70*/  HMMA.16816.F32 R12, R136.reuse, R144, R12 ;  /* 0x00000090880c723c */ /* 0x040fe2000000180c */
[----:B------:R-:W5:Y:S07]  /*bc80*/  LDSM.16.M88.4 R168, [R200+0x7900] ;  /* 0x00790000c8a8783b */ /* 0x000f6e0000000200 */
[C---:B------:R-:W-:Y:S01]  /*bc90*/  HMMA.16816.F32 R16, R136.reuse, R146, R16 ;  /* 0x000000928810723c */ /* 0x040fe20000001810 */
[----:B------:R-:W-:Y:S07]  /*bca0*/  LDSM.16.M88.4 R172, [R199+0xc100] ;  /* 0x00c10000c7ac783b */ /* 0x000fee0000000200 */
[C---:B------:R-:W-:Y:S01]  /*bcb0*/  HMMA.16816.F32 R20, R136.reuse, R148, R20 ;  /* 0x000000948814723c */ /* 0x040fe20000001814 */
[----:B------:R-:W1:Y:S07]  /*bcc0*/  LDSM.16.M88.4 R176, [R192] ;  /* 0x00000000c0b0783b */ /* 0x000e6e0000000200 */
[C---:B------:R-:W-:Y:S01]  /*bcd0*/  HMMA.16816.F32 R24, R136.reuse, R150, R24 ;  /* 0x000000968818723c */ /* 0x040fe20000001818 */
[----:B------:R-:W-:Y:S07]  /*bce0*/  LDSM.16.M88.4 R140, [R192+0x1000] ;  /* 0x00100000c08c783b */ /* 0x000fee0000000200 */
[C---:B--2---:R-:W-:Y:S01]  /*bcf0*/  HMMA.16816.F32 R28, R136.reuse, R152, R28 ;  /* 0x00000098881c723c */ /* 0x044fe2000000181c */
[----:B------:R-:W-:Y:S07]  /*bd00*/  LDSM.16.M88.4 R144, [R192+0x1800] ;  /* 0x00180000c090783b */ /* 0x000fee0000000200 */
[----:B------:R-:W-:Y:S01]  /*bd10*/  HMMA.16816.F32 R32, R136, R154, R32 ;  /* 0x0000009a8820723c */ /* 0x000fe20000001820 */
[----:B------:R-:W2:Y:S07]  /*bd20*/  LDSM.16.M88.4 R136, [R192+0x800] ;  /* 0x00080000c088783b */ /* 0x000eae0000000200 */
[C---:B---3--:R-:W-:Y:S01]  /*bd30*/  HMMA.16816.F32 R4, R156.reuse, R160, R4 ;  /* 0x000000a09c04723c */ /* 0x048fe20000001804 */
[----:B------:R-:W-:Y:S07]  /*bd40*/  LDSM.16.M88.4 R148, [R206+0x10100] ;  /* 0x01010000ce94783b */ /* 0x000fee0000000200 */
[C---:B------:R-:W-:Y:S01]  /*bd50*/  HMMA.16816.F32 R8, R156.reuse, R162, R8 ;  /* 0x000000a29c08723c */ /* 0x040fe20000001808 */
[----:B------:R-:W3:Y:S07]  /*bd60*/  LDSM.16.M88.4 R152, [R205+0x8100] ;  /* 0x00810000cd98783b */ /* 0x000eee0000000200 */
[C---:B----4-:R-:W-:Y:S01]  /*bd70*/  HMMA.16816.F32 R12, R156.reuse, R132, R12 ;  /* 0x000000849c0c723c */ /* 0x050fe2000000180c */
[----:B------:R-:W-:Y:S07]  /*bd80*/  LDSM.16.M88.4 R160, [R205+0x9900] ;  /* 0x00990000cda0783b */ /* 0x000fee0000000200 */
[C---:B------:R-:W-:Y:S01]  /*bd90*/  HMMA.16816.F32 R16, R156.reuse, R134, R16 ;  /* 0x000000869c10723c */ /* 0x040fe20000001810 */
[----:B------:R-:W4:Y:S07]  /*bda0*/  LDSM.16.M88.4 R132, [R205+0x8900] ;  /* 0x00890000cd84783b */ /* 0x000f2e0000000200 */
[C---:B-1----:R-:W-:Y:S08]  /*bdb0*/  HMMA.16816.F32 R20, R156.reuse, R164, R20 ;  /* 0x000000a49c14723c */ /* 0x042ff00000001814 */
[C---:B------:R-:W-:Y:S01]  /*bdc0*/  HMMA.16816.F32 R24, R156.reuse, R166, R24 ;  /* 0x000000a69c18723c */ /* 0x040fe20000001818 */
[----:B------:R-:W-:Y:S07]  /*bdd0*/  LDSM.16.M88.4 R164, [R202+0x10100] ;  /* 0x01010000caa4783b */ /* 0x000fee0000000200 */
[C---:B-----5:R-:W-:Y:S08]  /*bde0*/  HMMA.16816.F32 R28, R156.reuse, R168, R28 ;  /* 0x000000a89c1c723c */ /* 0x060ff0000000181c */
[----:B------:R-:W-:Y:S01]  /*bdf0*/  HMMA.16816.F32 R32, R156, R170, R32 ;  /* 0x000000aa9c20723c */ /* 0x000fe20000001820 */
[----:B------:R-:W1:Y:S07]  /*be00*/  LDSM.16.M88.4 R156, [R205+0x9100] ;  /* 0x00910000cd9c783b */ /* 0x000e6e0000000200 */
[C---:B------:R-:W-:Y:S01]  /*be10*/  HMMA.16816.F32 R4, R172.reuse, R176, R4 ;  /* 0x000000b0ac04723c */ /* 0x040fe20000001804 */
[----:B------:R-:W5:Y:S07]  /*be20*/  LDSM.16.M88.4 R168, [R191] ;  /* 0x00000000bfa8783b */ /* 0x000f6e0000000200 */
        /* <DEDUP_REMOVED lines=11> */
[C---:B---3--:R-:W-:Y:S01]  /*bee0*/  HMMA.16816.F32 R4, R148.reuse, R152, R4 ;  /* 0x000000989404723c */ /* 0x048fe20000001804 */
[----:B------:R-:W3:Y:S07]  /*bef0*/  LDSM.16.M88.4 R172, [R201+0x10100] ;  /* 0x01010000c9ac783b */ /* 0x000eee0000000200 */
[C---:B------:R-:W-:Y:S01]  /*bf00*/  HMMA.16816.F32 R8, R148.reuse, R154, R8 ;  /* 0x0000009a9408723c */ /* 0x040fe20000001808 */
[----:B------:R-:W-:Y:S07]  /*bf10*/  LDSM.16.M88.4 R152, [R200+0x9900] ;  /* 0x00990000c898783b */ /* 0x000fee0000000200 */
[C---:B----4-:R-:W-:Y:S08]  /*bf20*/  HMMA.16816.F32 R12, R148.reuse, R132, R12 ;  /* 0x00000084940c723c */ /* 0x050ff0000000180c */
[C---:B------:R-:W-:Y:S01]  /*bf30*/  HMMA.16816.F32 R16, R148.reuse, R134, R16 ;  /* 0x000000869410723c */ /* 0x040fe20000001810 */
[----:B------:R-:W4:Y:S07]  /*bf40*/  LDSM.16.M88.4 R132, [R200+0x8900] ;  /* 0x00890000c884783b */ /* 0x000f2e0000000200 */
[C---:B-1----:R-:W-:Y:S08]  /*bf50*/  HMMA.16816.F32 R20, R148.reuse, R156, R20 ;  /* 0x0000009c9414723c */ /* 0x042ff00000001814 */
[C---:B------:R-:W-:Y:S01]  /*bf60*/  HMMA.16816.F32 R24, R148.reuse, R158, R24 ;  /* 0x0000009e9418723c */ /* 0x040fe20000001818 */
[----:B------:R-:W-:Y:S07]  /*bf70*/  LDSM.16.M88.4 R156, [R199+0x10100] ;  /* 0x01010000c79c783b */ /* 0x000fee0000000200 */
[C---:B------:R-:W-:Y:S08]  /*bf80*/  HMMA.16816.F32 R28, R148.reuse, R160, R28 ;  /* 0x000000a0941c723c */ /* 0x040ff0000000181c */
[----:B------:R-:W-:Y:S01]  /*bf90*/  HMMA.16816.F32 R32, R148, R162, R32 ;  /* 0x000000a29420723c */ /* 0x000fe20000001820 */
[----:B------:R-:W1:Y:S07]  /*bfa0*/  LDSM.16.M88.4 R148, [R200+0x9100] ;  /* 0x00910000c894783b */ /* 0x000e6e0000000200 */
[C---:B-----5:R-:W-:Y:S01]  /*bfb0*/  HMMA.16816.F32 R4, R164.reuse, R168, R4 ;  /* 0x000000a8a404723c */ /* 0x060fe20000001804 */
[----:B------:R-:W5:Y:S07]  /*bfc0*/  LDSM.16.M88.4 R160, [R192+0x2000] ;  /* 0x00200000c0a0783b */ /* 0x000f6e0000000200 */
        /* <DEDUP_REMOVED lines=11> */
[C---:B---3--:R-:W-:Y:S01]  /*c080*/  HMMA.16816.F32 R4, R172.reuse, R176, R4 ;  /* 0x000000b0ac04723c */ /* 0x048fe20000001804 */
[----:B------:R-:W3:Y:S07]  /*c090*/  LDSM.16.M88.4 R164, [R206+0x14100] ;  /* 0x01410000cea4783b */ /* 0x000eee0000000200 */
[C---:B------:R-:W-:Y:S01]  /*c0a0*/  HMMA.16816.F32 R8, R172.reuse, R178, R8 ;  /* 0x000000b2ac08723c */ /* 0x040fe20000001808 */
[----:B------:R-:W-:Y:S07]  /*c0b0*/  LDSM.16.M88.4 R176, [R187] ;  /* 0x00000000bbb0783b */ /* 0x000fee0000000200 */
[C---:B----4-:R-:W-:Y:S08]  /*c0c0*/  HMMA.16816.F32 R12, R172.reuse, R132, R12 ;  /* 0x00000084ac0c723c */ /* 0x050ff0000000180c */
[C---:B------:R-:W-:Y:S01]  /*c0d0*/  HMMA.16816.F32 R16, R172.reuse, R134, R16 ;  /* 0x00000086ac10723c */ /* 0x040fe20000001810 */
[----:B------:R-:W4:Y:S07]  /*c0e0*/  LDSM.16.M88.4 R132, [R205+0xa900] ;  /* 0x00a90000cd84783b */ /* 0x000f2e0000000200 */
[C---:B-1----:R-:W-:Y:S08]  /*c0f0*/  HMMA.16816.F32 R20, R172.reuse, R148, R20 ;  /* 0x00000094ac14723c */ /* 0x042ff00000001814 */
[C---:B------:R-:W-:Y:S01]  /*c100*/  HMMA.16816.F32 R24, R172.reuse, R150, R24 ;  /* 0x00000096ac18723c */ /* 0x040fe20000001818 */
[----:B------:R-:W1:Y:S07]  /*c110*/  LDSM.16.M88.4 R148, [R205+0xb100] ;  /* 0x00b10000cd94783b */ /* 0x000e6e0000000200 */
        /* <DEDUP_REMOVED lines=29> */
[----:B------:R-:W1:Y:S01]  /*c2f0*/  LDSM.16.M88.4 R164, [R199+0x14100] ;  /* 0x01410000c7a4783b */ /* 0x000e620000000200 */
[C---:B-----5:R-:W-:Y:S08]  /*c300*/  HMMA.16816.F32 R4, R172.reuse, R176, R4 ;  /* 0x000000b0ac04723c */ /* 0x060ff00000001804 */
[C---:B------:R-:W-:Y:S08]  /*c310*/  HMMA.16816.F32 R8, R172.reuse, R178, R8 ;  /* 0x000000b2ac08723c */ /* 0x040ff00000001808 */
[C---:B--2---:R-:W-:Y:S08]  /*c320*/  HMMA.16816.F32 R12, R172.reuse, R136, R12 ;  /* 0x00000088ac0c723c */ /* 0x044ff0000000180c */
[C---:B------:R-:W-:Y:S08]  /*c330*/  HMMA.16816.F32 R16, R172.reuse, R138, R16 ;  /* 0x0000008aac10723c */ /* 0x040ff00000001810 */
[C---:B------:R-:W-:Y:S08]  /*c340*/  HMMA.16816.F32 R20, R172.reuse, R140, R20 ;  /* 0x0000008cac14723c */ /* 0x040ff00000001814 */
[C---:B------:R-:W-:Y:S08]  /*c350*/  HMMA.16816.F32 R24, R172.reuse, R142, R24 ;  /* 0x0000008eac18723c */ /* 0x040ff00000001818 */
[C---:B------:R-:W-:Y:S08]  /*c360*/  HMMA.16816.F32 R28, R172.reuse, R144, R28 ;  /* 0x00000090ac1c723c */ /* 0x040ff0000000181c */
[----:B------:R-:W-:Y:S08]  /*c370*/  HMMA.16816.F32 R32, R172, R146, R32 ;  /* 0x00000092ac20723c */ /* 0x000ff00000001820 */
[C---:B---3--:R-:W-:Y:S08]  /*c380*/  HMMA.16816.F32 R4, R156.reuse, R160, R4 ;  /* 0x000000a09c04723c */ /* 0x048ff00000001804 */
[C---:B------:R-:W-:Y:S08]  /*c390*/  HMMA.16816.F32 R8, R156.reuse, R162, R8 ;  /* 0x000000a29c08723c */ /* 0x040ff00000001808 */
[C---:B----4-:R-:W-:Y:S08]  /*c3a0*/  HMMA.16816.F32 R12, R156.reuse, R132, R12 ;  /* 0x000000849c0c723c */ /* 0x050ff0000000180c */
        /* <DEDUP_REMOVED lines=9> */
[----:B------:R-:W-:Y:S01]  /*c440*/  FMUL.FTZ R137, R4, c[0x0][0x320] ;  /* 0x0000c80004897a20 */ /* 0x000fe20000410000 */
[C---:B------:R-:W-:Y:S03]  /*c450*/  HMMA.16816.F32 R16, R164.reuse, R134, R16 ;  /* 0x00000086a410723c */ /* 0x040fe60000001810 */
[----:B------:R-:W-:Y:S02]  /*c460*/  FMUL.FTZ R138, R5, c[0x0][0x320] ;  /* 0x0000c800058a7a20 */ /* 0x000fe40000410000 */
[----:B------:R-:W1:Y:S01]  /*c470*/  MUFU.TANH R137, R137 ;  /* 0x0000008900897308 */ /* 0x000e620000002400 */
[----:B------:R-:W-:Y:S02]  /*c480*/  FMUL.FTZ R0, R6, c[0x0][0x320] ;  /* 0x0000c80006007a20 */ /* 0x000fe40000410000 */
[----:B------:R-:W-:Y:S02]  /*c490*/  FMUL.FTZ R136, R7, c[0x0][0x320] ;  /* 0x0000c80007887a20 */ /* 0x000fe40000410000 */
[----:B------:R-:W2:Y:S02]  /*c4a0*/  LDSM.16.M88.4 R4, [R192+0x5000] ;  /* 0x00500000c004783b */ /* 0x000ea40000000200 */
[----:B------:R-:W-:Y:S02]  /*c4b0*/  FMUL.FTZ R9, R9, c[0x0][0x320] ;  /* 0x0000c80009097a20 */ /* 0x000fe40000410000 */
[----:B------:R-:W-:Y:S01]  /*c4c0*/  FMUL.FTZ R10, R10, c[0x0][0x320] ;  /* 0x0000c8000a0a7a20 */ /* 0x000fe20000410000 */
[----:B------:R-:W3:Y:S01]  /*c4d0*/  MUFU.TANH R138, R138 ;  /* 0x0000008a008a7308 */ /* 0x000ee20000002400 */
[----:B------:R-:W-:Y:S02]  /*c4e0*/  FMUL.FTZ R11, R11, c[0x0][0x320] ;  /* 0x0000c8000b0b7a20 */ /* 0x000fe40000410000 */
[----:B------:R-:W-:Y:S02]  /*c4f0*/  FMUL.FTZ R139, R8, c[0x0][0x320] ;  /* 0x0000c800088b7a20 */ /* 0x000fe40000410000 */
[----:B------:R-:W-:Y:S02]  /*c500*/  FMUL.FTZ R8, R12, c[0x0][0x320] ;  /* 0x0000c8000c087a20 */ /* 0x000fe40000410000 */
[----:B------:R-:W-:Y:S02]  /*c510*/  FMUL.FTZ R14, R14, c[0x0][0x320] ;  /* 0x0000c8000e0e7a20 */ /* 0x000fe40000410000 */
[----:B------:R-:W-:Y:S01]  /*c520*/  FMUL.FTZ R15, R15, c[0x0][0x320] ;  /* 0x0000c8000f0f7a20 */ /* 0x000fe20000410000 */
[----:B------:R-:W4:Y:S01]  /*c530*/  MUFU.TANH R140, R9 ;  /* 0x00000009008c7308 */ /* 0x000f220000002400 */
[----:B------:R-:W-:Y:S02]  /*c540*/  FMUL.FTZ R142, R16, c[0x0][0x320] ;  /* 0x0000c800108e7a20 */ /* 0x000fe40000410000 */
[----:B------:R-:W-:Y:S02]  /*c550*/  FMUL.FTZ R18, R18, c[0x0][0x320] ;  /* 0x0000c80012127a20 */ /* 0x000fe40000410000 */
[----:B------:R-:W-:Y:S02]  /*c560*/  FMUL.FTZ R19, R19, c[0x0][0x320] ;  /* 0x0000c80013137a20 */ /* 0x000fe40000410000 */
[----:B------:R-:W-:Y:S02]  /*c570*/  FMUL.FTZ R162, R13, c[0x0][0x320] ;  /* 0x0000c8000da27a20 */ /* 0x000fe40000410000 */
[----:B------:R-:W-:Y:S01]  /*c580*/  FMUL.FTZ R13, R17, c[0x0][0x320] ;  /* 0x0000c800110d7a20 */ /* 0x000fe20000410000 */
[----:B------:R-:W1:Y:S10]  /*c590*/  MUFU.TANH R132, R10 ;  /* 0x0000000a00847308 */ /* 0x000e740000002400 */
[----:B------:R-:W1:Y:S01]  /*c5a0*/  MUFU.TANH R133, R11 ;  /* 0x0000000b00857308 */ /* 0x000e620000002400 */
[C---:B--2---:R-:W-:Y:S09]  /*c5b0*/  HMMA.16816.F32 R20, R164.reuse, R4, R20 ;  /* 0x00000004a414723c */ /* 0x044ff20000001814 */
[----:B------:R2:W1:Y:S03]  /*c5c0*/  MUFU.TANH R12, R8 ;  /* 0x00000008000c7308 */ /* 0x0004660000002400 */
[----:B------:R-:W-:Y:S01]  /*c5d0*/  @P5 IMAD.HI.U32 R4, R212, c[0x0][0x2c8], RZ ;  /* 0x0000b200d4045a27 */ /* 0x000fe200078e00ff */
[C---:B------:R-:W-:Y:S03]  /*c5e0*/  HMMA.16816.F32 R24, R164.reuse, R6, R24 ;  /* 0x00000006a418723c */ /* 0x040fe60000001818 */
[----:B------:R-:W-:Y:S01]  /*c5f0*/  IMAD.MOV.U32 R5, RZ, RZ, R212 ;  /* 0x000000ffff057224 */ /* 0x000fe200078e00d4 */
[----:B------:R-:W-:Y:S02]  /*c600*/  @P4 SHF.R.U32.HI R5, RZ, c[0x0][0x2cc], R4 ;  /* 0x0000b300ff054a19 */ /* 0x000fe40000011604 */
[----:B------:R5:W1:Y:S01]  /*c610*/  MUFU.TANH R163, R14 ;  /* 0x0000000e00a37308 */ /* 0x000a620000002400 */
[----:B------:R-:W-:Y:S05]  /*c620*/  @P0 IADD3 R4, P4, R210, UR7, RZ ;  /* 0x00000007d2040c10 */ /* 0x000fea000ff9e0ff */
[----:B------:R-:W-:Y:S02]  /*c630*/  @P0 LEA R16, P6, R4, c[0x0][0x1c8], 0x1 ;  /* 0x0000720004100a11 */ /* 0x000fe400078c08ff */
[----:B------:R-:W-:Y:S01]  /*c640*/  @P0 IADD3 R6, P5, R183, UR7, RZ ;  /* 0x00000007b7060c10 */ /* 0x000fe2000ffbe0ff */
[----:B------:R-:W-:Y:S01]  /*c650*/  FMUL.FTZ R22, R22, c[0x0][0x320] ;  /* 0x0000c80016167a20 */ /* 0x000fe20000410000 */
[----:B------:R1:W1:Y:S01]  /*c660*/  MUFU.TANH R161, R15 ;  /* 0x0000000f00a17308 */ /* 0x0002620000002400 */
[----:B------:R-:W-:Y:S01]  /*c670*/  FMUL.FTZ R23, R23, c[0x0][0x320] ;  /* 0x0000c80017177a20 */ /* 0x000fe20000410000 */
[----:B------:R-:W-:Y:S01]  /*c680*/  @P0 IADD3.X R7, R182, UR6, RZ, P5, !PT ;  /* 0x00000006b6070c10 */ /* 0x000fe2000affe4ff */
[----:B------:R-:W-:Y:S01]  /*c690*/  FMUL.FTZ R160, R20, c[0x0][0x320] ;  /* 0x0000c80014a07a20 */ /* 0x000fe20000410000 */
[----:B--2---:R-:W2:Y:S01]  /*c6a0*/  LDSM.16.M88.4 R8, [R192+0x5800] ;  /* 0x00580000c008783b */ /* 0x004ea20000000200 */
[----:B------:R-:W-:Y:S04]  /*c6b0*/  DEPBAR.LE SB0, 0x0 ;  /* 0x000080000000791a */ /* 0x000fe80000000000 */
[----:B------:R-:W-:Y:S01]  /*c6c0*/  FMUL.FTZ R25, R25, c[0x0][0x320] ;  /* 0x0000c80019197a20 */ /* 0x000fe20000410000 */
[----:B------:R1:W1:Y:S01]  /*c6d0*/  MUFU.TANH R159, R22 ;  /* 0x00000016009f7308 */ /* 0x0002620000002400 */
[----:B------:R-:W-:Y:S01]  /*c6e0*/  BAR.SYNC.DEFER_BLOCKING 0x0 ;  /* 0x0000000000007b1d */ /* 0x000fe20000010000 */
[----:B------:R-:W-:Y:S02]  /*c6f0*/  FMUL.FTZ R156, R24, c[0x0][0x320] ;  /* 0x0000c800189c7a20 */ /* 0x000fe40000410000 */
[----:B------:R-:W-:Y:S02]  /*c700*/  FMUL.FTZ R158, R21, c[0x0][0x320] ;  /* 0x0000c800159e7a20 */ /* 0x000fe40000410000 */
[----:B------:R-:W-:Y:S02]  /*c710*/  FMUL.FTZ R26, R26, c[0x0][0x320] ;  /* 0x0000c8001a1a7a20 */ /* 0x000fe40000410000 */
[----:B------:R-:W-:Y:S02]  /*c720*/  FMUL.FTZ R27, R27, c[0x0][0x320] ;  /* 0x0000c8001b1b7a20 */ /* 0x000fe40000410000 */
[----:B------:R1:W1:Y:S10]  /*c730*/  MUFU.TANH R157, R23 ;  /* 0x00000017009d7308 */ /* 0x0002740000002400 */
[----:B------:R1:W1:Y:S10]  /*c740*/  MUFU.TANH R154, R25 ;  /* 0x00000019009a7308 */ /* 0x0002740000002400 */
[----:B------:R1:W1:Y:S01]  /*c750*/  MUFU.TANH R143, R18 ;  /* 0x00000012008f7308 */ /* 0x0002620000002400 */
[C---:B--2---:R-:W-:Y:S09]  /*c760*/  HMMA.16816.F32 R28, R164.reuse, R8, R28 ;  /* 0x00000008a41c723c */ /* 0x044ff2000000181c */
[----:B------:R2:W2:Y:S03]  /*c770*/  MUFU.TANH R141, R19 ;  /* 0x00000013008d7308 */ /* 0x0004a60000002400 */
[----:B------:R-:W-:Y:S01]  /*c780*/  @P0 IADD3.X R9, R217, UR6, RZ, P4, !PT ;  /* 0x00000006d9090c10 */ /* 0x000fe2000a7fe4ff */
[----:B------:R-:W-:Y:S03]  /*c790*/  HMMA.16816.F32 R32, R164, R10, R32 ;  /* 0x0000000aa420723c */ /* 0x000fe60000001820 */
[----:B------:R-:W-:Y:S02]  /*c7a0*/  @P0 LEA.HI.X R17, R4, c[0x0][0x1cc], R9, 0x1, P6 ;  /* 0x0000730004110a11 */ /* 0x000fe400030f0c09 */
[C---:B-----5:R-:W-:Y:S01]  /*c7b0*/  @P0 LEA R14, P4, R6.reuse, c[0x0][0x1c8], 0x1 ;  /* 0x00007200060e0a11 */ /* 0x060fe200078808ff */
[----:B------:R-:W2:Y:S02]  /*c7c0*/  MUFU.TANH R0, R0 ;  /* 0x0000000000007308 */ /* 0x000ea40000002400 */
[----:B------:R-:W-:Y:S01]  /*c7d0*/  @!PT LDS RZ, [RZ] ;  /* 0x00000000fffff984 */ /* 0x000fe20000000800 */
[----:B------:R-:W-:Y:S01]  /*c7e0*/  @!PT LDS RZ, [RZ] ;  /* 0x00000000fffff984 */ /* 0x000fe20000000800 */
[----:B------:R-:W-:Y:S01]  /*c7f0*/  @!PT LDS RZ, [RZ] ;  /* 0x00000000fffff984 */ /* 0x000fe20000000800 */
[----:B------:R2:W-:Y:S01]  /*c800*/  @P0 LDGSTS.E.BYPASS.LTC128B.128 [R207+0x6100], [R16.64], !P3 ;  /* 0x0610000010cf0fae */ /* 0x0005e2000d901d50 */
[----:B-1----:R-:W-:Y:S03]  /*c810*/  @P0 LEA.HI.X R15, R6, c[0x0][0x1cc], R7, 0x1, P4 ;  /* 0x00007300060f0a11 */ /* 0x002fe600020f0c07 */
[----:B------:R-:W-:Y:S01]  /*c820*/  @P0 IADD3 R4, P5, R181, UR7, RZ ;  /* 0x00000007b5040c10 */ /* 0x000fe2000ffbe0ff */
[----:B------:R-:W-:Y:S01]  /*c830*/  @UP3 UIADD3 UR7, UP0, UR12, UR7, URZ ;  /* 0x000000070c073290 */ /* 0x000fe2000ff1e03f */
[----:B------:R-:W-:Y:S01]  /*c840*/  FMUL.FTZ R28, R28, c[0x0][0x320] ;  /* 0x0000c8001c1c7a20 */ /* 0x000fe20000410000 */
[----:B------:R1:W-:Y:S01]  /*c850*/  @P0 LDGSTS.E.BYPASS.LTC128B.128 [R207+0x8100], [R14.64], !P2 ;  /* 0x081000000ecf0fae */ /* 0x0003e2000d101d50 */
[----:B------:R-:W1:Y:S01]  /*c860*/  MUFU.TANH R136, R136 ;  /* 0x0000008800887308 */ /* 0x000e620000002400 */
[----:B------:R-:W-:Y:S01]  /*c870*/  @P0 LEA R22, P4, R4, c[0x0][0x1c8], 0x1 ;  /* 0x0000720004160a11 */ /* 0x000fe200078808ff */
[----:B------:R-:W-:Y:S01]  /*c880*/  FMUL.FTZ R29, R29, c[0x0][0x320] ;  /* 0x0000c8001d1d7a20 */ /* 0x000fe20000410000 */
[----:B------:R-:W-:Y:S01]  /*c890*/  @P0 IADD3.X R7, R180, UR6, RZ, P5, !PT ;  /* 0x00000006b4070c10 */ /* 0x000fe2000affe4ff */
[----:B------:R-:W-:Y:S01]  /*c8a0*/  @UP3 UIADD3.X UR6, UR11, UR6, URZ, UP0, !UPT ;  /* 0x000000060b063290 */ /* 0x000fe200087fe43f */
[----:B------:R-:W-:Y:S01]  /*c8b0*/  @P0 IADD3 R9, P6, R210, UR7, RZ ;  /* 0x00000007d2090c10 */ /* 0x000fe2000ffde0ff */
[----:B------:R-:W-:Y:S01]  /*c8c0*/  FMUL.FTZ R30, R30, c[0x0][0x320] ;  /* 0x0000c8001e1e7a20 */ /* 0x000fe20000410000 */
[----:B------:R-:W-:Y:S01]  /*c8d0*/  @P0 LEA.HI.X R23, R4, c[0x0][0x1cc], R7, 0x1, P4 ;  /* 0x0000730004170a11 */ /* 0x000fe200020f0c07 */
[----:B------:R-:W-:Y:S01]  /*c8e0*/  FMUL.FTZ R31, R31, c[0x0][0x320] ;  /* 0x0000c8001f1f7a20 */ /* 0x000fe20000410000 */
[----:B------:R-:W-:Y:S01]  /*c8f0*/  @P0 IADD3 R7, P5, R183, UR7, RZ ;  /* 0x00000007b7070c10 */ /* 0x000fe2000ffbe0ff */
[----:B------:R-:W1:Y:S01]  /*c900*/  MUFU.TANH R139, R139 ;  /* 0x0000008b008b7308 */ /* 0x000e620000002400 */
[----:B------:R-:W-:Y:S01]  /*c910*/  @P0 IADD3.X R8, R217, UR6, RZ, P6, !PT ;  /* 0x00000006d9080c10 */ /* 0x000fe2000b7fe4ff */
[----:B------:R1:W-:Y:S01]  /*c920*/  @P0 LDGSTS.E.BYPASS.LTC128B.128 [R207+0xa100], [R22.64], !P1 ;  /* 0x0a10000016cf0fae */ /* 0x0003e2000c901d50 */
[----:B------:R-:W-:Y:S01]  /*c930*/  @P0 LEA R24, P6, R9, c[0x0][0x1c8], 0x1 ;  /* 0x0000720009180a11 */ /* 0x000fe200078c08ff */
[----:B------:R-:W-:Y:S01]  /*c940*/  FMUL.FTZ R32, R32, c[0x0][0x320] ;  /* 0x0000c80020207a20 */ /* 0x000fe20000410000 */
[----:B------:R-:W-:Y:S01]  /*c950*/  @P0 IADD3.X R4, R182, UR6, RZ, P5, !PT ;  /* 0x00000006b6040c10 */ /* 0x000fe2000affe4ff */
[----:B------:R-:W-:Y:S01]  /*c960*/  FMUL.FTZ R33, R33, c[0x0][0x320] ;  /* 0x0000c80021217a20 */ /* 0x000fe20000410000 */
[----:B------:R-:W-:Y:S01]  /*c970*/  @P0 LEA.HI.X R25, R9, c[0x0][0x1cc], R8, 0x1, P6 ;  /* 0x0000730009190a11 */ /* 0x000fe200030f0c08 */
[----:B------:R-:W-:Y:S01]  /*c980*/  FMUL.FTZ R34, R34, c[0x0][0x320] ;  /* 0x0000c80022227a20 */ /* 0x000fe20000410000 */
[----:B------:R-:W-:Y:S01]  /*c990*/  @P0 LEA R18, P5, R7, c[0x0][0x1c8], 0x1 ;  /* 0x0000720007120a11 */ /* 0x000fe200078a08ff */
[----:B------:R-:W1:Y:S01]  /*c9a0*/  MUFU.TANH R162, R162 ;  /* 0x000000a200a27308 */ /* 0x000e620000002400 */
[----:B------:R-:W-:Y:S01]  /*c9b0*/  @P0 IADD3 R6, P4, R181, UR7, RZ ;  /* 0x00000007b5060c10 */ /* 0x000fe2000ff9e0ff */
[----:B------:R1:W-:Y:S01]  /*c9c0*/  @P0 LDGSTS.E.BYPASS.LTC128B.128 [R207+0x7100], [R24.64], !P3 ;  /* 0x0710000018cf0fae */ /* 0x0003e2000d901d50 */
[----:B--2---:R-:W-:Y:S01]  /*c9d0*/  @P0 LEA.HI.X R19, R7, c[0x0][0x1cc], R4, 0x1, P5 ;  /* 0x0000730007130a11 */ /* 0x004fe200028f0c04 */
[----:B------:R-:W-:Y:S01]  /*c9e0*/  FMUL.FTZ R35, R35, c[0x0][0x320] ;  /* 0x0000c80023237a20 */ /* 0x000fe20000410000 */
[----:B------:R-:W-:Y:S01]  /*c9f0*/  @P0 IADD3.X R11, R180, UR6, RZ, P4, !PT ;  /* 0x00000006b40b0c10 */ /* 0x000fe2000a7fe4ff */
[----:B------:R-:W-:Y:S01]  /*ca00*/  USHF.L.U32 UR6, UR13, 0x6, URZ ;  /* 0x000000060d067899 */ /* 0x000fe2000800063f */
[C---:B------:R-:W-:Y:S02]  /*ca10*/  @P0 LEA R20, P4, R6.reuse, c[0x0][0x1c8], 0x1 ;  /* 0x0000720006140a11 */ /* 0x040fe400078808ff */
[----:B------:R2:W-:Y:S01]  /*ca20*/  @P0 LDGSTS.E.BYPASS.LTC128B.128 [R207+0x9100], [R18.64], !P2 ;  /* 0x0910000012cf0fae */ /* 0x0005e2000d101d50 */
[----:B------:R-:W1:Y:S01]  /*ca30*/  MUFU.TANH R142, R142 ;  /* 0x0000008e008e7308 */ /* 0x000e620000002400 */
[----:B------:R-:W-:Y:S01]  /*ca40*/  @P0 LEA.HI.X R21, R6, c[0x0][0x1cc], R11, 0x1, P4 ;  /* 0x0000730006150a11 */ /* 0x000fe200020f0c0b */
[----:B------:R-:W-:Y:S04]  /*ca50*/  IMAD.U32 R4, RZ, RZ, UR6 ;  /* 0x00000006ff047e24 */ /* 0x000fe8000f8e00ff */
[----:B------:R2:W-:Y:S01]  /*ca60*/  @P0 LDGSTS.E.BYPASS.LTC128B.128 [R207+0xb100], [R20.64], !P1 ;  /* 0x0b10000014cf0fae */ /* 0x0005e2000c901d50 */
[----:B------:R-:W-:Y:S02]  /*ca70*/  IADD3 R7, -R213, 0x1, -R4 ;  /* 0x00000001d5077810 */ /* 0x000fe40007ffe904 */
[----:B------:R-:W-:Y:S01]  /*ca80*/  PLOP3.LUT P0, PT, PT, PT, UP1, 0x40, 0x0 ;  /* 0x000000000000781c */ /* 0x000fe20003f0e818 */
[----:B------:R-:W1:Y:S01]  /*ca90*/  MUFU.TANH R13, R13 ;  /* 0x0000000d000d7308 */ /* 0x000e620000002400 */
[----:B------:R-:W-:Y:S02]  /*caa0*/  IADD3 R7, R7, c[0x0][0x1d0], RZ ;  /* 0x0000740007077a10 */ /* 0x000fe40007ffe0ff */
[----:B------:R-:W0:Y:S02]  /*cab0*/  LDGDEPBAR ;  /* 0x00000000000079af */ /* 0x000e240000000000 */
[----:B------:R-:W-:Y:S04]  /*cac0*/  IADD3 R7, R7, -c[0x0][0x168], RZ ;  /* 0x80005a0007077a10 */ /* 0x000fe80007ffe0ff */
[C---:B------:R-:W-:Y:S01]  /*cad0*/  IADD3 R9, R7.reuse, c[0x0][0x328], RZ ;  /* 0x0000ca0007097a10 */ /* 0x040fe20007ffe0ff */
[----:B------:R-:W1:Y:S01]  /*cae0*/  MUFU.TANH R160, R160 ;  /* 0x000000a000a07308 */ /* 0x000e620000002400 */
[----:B------:R-:W1:Y:S01]  /*caf0*/  SHFL.IDX PT, R6, R5, RZ, 0x1c1f ;  /* 0x001c1fff05067589 */ /* 0x000e6200000e0000 */
[----:B------:R-:W-:Y:S08]  /*cb00*/  IADD3 R7, R7, UR14, RZ ;  /* 0x0000000e07077c10 */ /* 0x000ff0000fffe0ff */
[----:B------:R-:W2:Y:S10]  /*cb10*/  MUFU.TANH R158, R158 ;  /* 0x0000009e009e7308 */ /* 0x000eb40000002400 */
[----:B------:R-:W2:Y:S01]  /*cb20*/  MUFU.TANH R156, R156 ;  /* 0x0000009c009c7308 */ /* 0x000ea20000002400 */
[--C-:B-1----:R-:W-:Y:S02]  /*cb30*/  IMAD.IADD R14, R9, 0x1, R6.reuse ;  /* 0x00000001090e7824 */ /* 0x102fe400078e0206 */
[----:B------:R-:W-:Y:S07]  /*cb40*/  IMAD.IADD R11, R7, 0x1, R6 ;  /* 0x00000001070b7824 */ /* 0x000fee00078e0206 */
[----:B------:R1:W1:Y:S10]  /*cb50*/  MUFU.TANH R155, R26 ;  /* 0x0000001a009b7308 */ /* 0x0002740000002400 */
        /* <DEDUP_REMOVED lines=24> */
.L_x_184:
[----:B------:R-:W-:Y:S04]  /*cce0*/  MOV R6, c[0x0][0x32c] ;  /* 0x0000cb0000067a02 */ /* 0x000fe80000000f00 */
[----:B------:R-:W-:Y:S11]  /*ccf0*/  ISETP.NE.AND P0, PT, R6, 0x1, PT ;  /* 0x000000010600780c */ /* 0x000ff60003f05270 */
[----:B------:R-:W-:Y:S02]  /*cd00*/  @!UPT UIADD3 URZ, URZ, URZ, URZ ;  /* 0x0000003f3f3ff290 */ /* 0x000fe4000fffe03f */
[----:B------:R-:W-:Y:S05]  /*cd10*/  @P0 IMAD.HI.U32 R6, R15, c[0x0][0x330], RZ ;  /* 0x0000cc000f060a27 */ /* 0x000fea00078e00ff */
[----:B------:R-:W-:Y:S02]  /*cd20*/  @P0 SHF.R.U32.HI R15, RZ, c[0x0][0x334], R6 ;  /* 0x0000cd00ff0f0a19 */ /* 0x000fe40000011606 */
.L_x_185:
[----:B------:R-:W-:Y:S05]  /*cd30*/  BSYNC B0 ;  /* 0x0000000000007941 */ /* 0x000fea0003800000 */
.L_x_183:
[----:B------:R-:W-:Y:S04]  /*cd40*/  IMAD.MOV.U32 R6, RZ, RZ, c[0x0][0x32c] ;  /* 0x0000cb00ff067624 */ /* 0x000fe800078e00ff */
[----:B------:R-:W-:Y:S04]  /*cd50*/  IMAD R6, R15, R6, -UR6 ;  /* 0x800000060f067e24 */ /* 0x000fe8000f8e0206 */
[----:B------:R-:W-:Y:S05]  /*cd60*/  IMAD.IADD R6, R6, 0x1, -R213 ;  /* 0x0000000106067824 */ /* 0x000fea00078e0ad5 */
[----:B------:R-:W-:Y:S02]  /*cd70*/  IADD3 R15, R6, c[0x0][0x32c], RZ ;  /* 0x0000cb00060f7a10 */ /* 0x000fe40007ffe0ff */
[----:B------:R-:W-:Y:S02]  /*cd80*/  IMNMX R11, R11, R6, !PT ;  /* 0x000000060b0b7217 */ /* 0x000fe40007800200 */
[----:B------:R-:W-:Y:S02]  /*cd90*/  IMNMX R14, R14, R15, PT ;  /* 0x0000000f0e0e7217 */ /* 0x000fe40003800200 */
.L_x_182:
[----:B--234-:R-:W-:Y:S06]  /*cda0*/  UISETP.GT.AND UP0, UPT, UR13, -0x1, UPT ;  /* 0xffffffff0d00788c */ /* 0x01cfec000bf04270 */
[----:B------:R-:W-:Y:S04]  /*cdb0*/  PLOP3.LUT P0, PT, PT, PT, UP0, 0x80, 0x0 ;  /* 0x000000000000781c */ /* 0x000fe80003f0f008 */
[C---:B------:R-:W-:Y:S02]  /*cdc0*/  ISETP.GT.AND P4, PT, R11.reuse, 0x1, P0 ;  /* 0x000000010b00780c */ /* 0x040fe40000784270 */
[C---:B------:R-:W-:Y:S02]  /*cdd0*/  ISETP.GT.AND P5, PT, R11.reuse, RZ, P0 ;  /* 0x000000ff0b00720c */ /* 0x040fe400007a4270 */
[C---:B------:R-:W-:Y:S02]  /*cde0*/  ISETP.LT.OR P4, PT, R14.reuse, 0x2, P4 ;  /* 0x000000020e00780c */ /* 0x040fe40002781670 */
[----:B------:R-:W-:Y:S02]  /*cdf0*/  ISETP.LT.OR P5, PT, R14, 0x1, P5 ;  /* 0x000000010e00780c */ /* 0x000fe40002fa1670 */
[----:B------:R-:W-:Y:S02]  /*ce00*/  FSEL R138, R138, -INF , !P4 ;  /* 0xff8000008a8a7808 */ /* 0x000fe40006000000 */
[C---:B------:R-:W-:Y:S02]  /*ce10*/  ISETP.GT.AND P4, PT, R11.reuse, 0x10, P0 ;  /* 0x000000100b00780c */ /* 0x040fe40000784270 */
[----:B------:R-:W-:Y:S02]  /*ce20*/  ISETP.GT.AND P6, PT, R11, 0x8, P0 ;  /* 0x000000080b00780c */ /* 0x000fe400007c4270 */
[----:B------:R-:W-:Y:S02]  /*ce30*/  ISETP.LT.OR P4, PT, R14, 0x11, P4 ;  /* 0x000000110e00780c */ /* 0x000fe40002781670 */
[----:B------:R-:W-:Y:S02]  /*ce40*/  FSEL R10, R137, -INF , !P5 ;  /* 0xff800000890a7808 */ /* 0x000fe40006800000 */
[C---:B------:R-:W-:Y:S02]  /*ce50*/  ISETP.GT.AND P5, PT, R11.reuse, 0x9, P0 ;  /* 0x000000090b00780c */ /* 0x040fe400007a4270 */
[----:B------:R-:W-:Y:S02]  /*ce60*/  FSEL R164, R12, -INF , !P4 ;  /* 0xff8000000ca47808 */ /* 0x000fe40006000000 */
[----:B------:R-:W-:Y:S01]  /*ce70*/  ISETP.GT.AND P4, PT, R11, 0x19, P0 ;  /* 0x000000190b00780c */ /* 0x000fe20000784270 */
[----:B------:R-:W2:Y:S01]  /*ce80*/  SHFL.IDX PT, R12, R5, 0x1, 0x1c1f ;  /* 0x003c1f00050c7f89 */ /* 0x000ea200000e0000 */
        /* <DEDUP_REMOVED lines=11> */
[----:B------:R-:W-:Y:S01]  /*cf40*/  ISETP.LT.OR P4, PT, R14, 0x29, P4 ;  /* 0x000000290e00780c */ /* 0x000fe20002781670 */
[--C-:B--2---:R-:W-:Y:S01]  /*cf50*/  IMAD.IADD R5, R9, 0x1, R12.reuse ;  /* 0x0000000109057824 */ /* 0x104fe200078e020c */
[----:B------:R-:W-:Y:S01]  /*cf60*/  FSEL R162, R162, -INF , !P6 ;  /* 0xff800000a2a27808 */ /* 0x000fe20007000000 */
[----:B------:R-:W-:Y:S01]  /*cf70*/  IMAD.IADD R7, R7, 0x1, R12 ;  /* 0x0000000107077824 */ /* 0x000fe200078e020c */
[C---:B------:R-:W-:Y:S02]  /*cf80*/  ISETP.GT.AND P6, PT, R11.reuse, 0x20, P0 ;  /* 0x000000200b00780c */ /* 0x040fe400007c4270 */
[----:B------:R-:W-:Y:S02]  /*cf90*/  FSEL R142, R142, -INF , !P5 ;  /* 0xff8000008e8e7808 */ /* 0x000fe40006800000 */
[C---:B------:R-:W-:Y:S02]  /*cfa0*/  ISETP.GT.AND P5, PT, R11.reuse, 0x21, P0 ;  /* 0x000000210b00780c */ /* 0x040fe400007a4270 */
[----:B------:R-:W-:Y:S02]  /*cfb0*/  FSEL R156, R156, -INF , !P4 ;  /* 0xff8000009c9c7808 */ /* 0x000fe40006000000 */
[C---:B------:R-:W-:Y:S02]  /*cfc0*/  ISETP.GT.AND P4, PT, R11.reuse, 0x31, P0 ;  /* 0x000000310b00780c */ /* 0x040fe40000784270 */
[C---:B------:R-:W-:Y:S02]  /*cfd0*/  ISETP.LT.OR P6, PT, R14.reuse, 0x21, P6 ;  /* 0x000000210e00780c */ /* 0x040fe400037c1670 */
[C---:B------:R-:W-:Y:S02]  /*cfe0*/  ISETP.LT.OR P5, PT, R14.reuse, 0x22, P5 ;  /* 0x000000220e00780c */ /* 0x040fe40002fa1670 */
[----:B------:R-:W-:Y:S02]  /*cff0*/  ISETP.LT.OR P4, PT, R14, 0x32, P4 ;  /* 0x000000320e00780c */ /* 0x000fe40002781670 */
[----:B------:R-:W-:Y:S02]  /*d000*/  FSEL R160, R160, -INF , !P6 ;  /* 0xff800000a0a07808 */ /* 0x000fe40007000000 */
[C---:B------:R-:W-:Y:S02]  /*d010*/  ISETP.GT.AND P6, PT, R11.reuse, 0x29, P0 ;  /* 0x000000290b00780c */ /* 0x040fe400007c4270 */
[----:B------:R-:W-:Y:S02]  /*d020*/  FSEL R158, R158, -INF , !P5 ;  /* 0xff8000009e9e7808 */ /* 0x000fe40006800000 */
[C---:B------:R-:W-:Y:S02]  /*d030*/  ISETP.GT.AND P5, PT, R11.reuse, 0x30, P0 ;  /* 0x000000300b00780c */ /* 0x040fe400007a4270 */
[----:B-1----:R-:W-:Y:S02]  /*d040*/  FSEL R150, R150, -INF , !P4 ;  /* 0xff80000096967808 */ /* 0x002fe40006000000 */
[----:B------:R-:W-:Y:S02]  /*d050*/  PLOP3.LUT P4, PT, PT, PT, UP1, 0x40, 0x0 ;  /* 0x000000000000781c */ /* 0x000fe40003f8e818 */
[C---:B------:R-:W-:Y:S02]  /*d060*/  ISETP.LT.OR P6, PT, R14.reuse, 0x2a, P6 ;  /* 0x0000002a0e00780c */ /* 0x040fe400037c1670 */
[----:B------:R-:W-:Y:S02]  /*d070*/  ISETP.LT.OR P5, PT, R14, 0x31, P5 ;  /* 0x000000310e00780c */ /* 0x000fe40002fa1670 */
[----:B------:R-:W-:Y:S02]  /*d080*/  FSEL R154, R154, -INF , !P6 ;  /* 0xff8000009a9a7808 */ /* 0x000fe40007000000 */
[C---:B------:R-:W-:Y:S02]  /*d090*/  ISETP.GT.AND P6, PT, R11.reuse, 0x38, P0 ;  /* 0x000000380b00780c */ /* 0x040fe400007c4270 */
        /* <DEDUP_REMOVED lines=21> */
.L_x_188:
[----:B------:R-:W-:Y:S04]  /*d1f0*/  MOV R9, c[0x0][0x32c] ;  /* 0x0000cb0000097a02 */ /* 0x000fe80000000f00 */
[----:B------:R-:W-:Y:S11]  /*d200*/  ISETP.NE.AND P4, PT, R9, 0x1, PT ;  /* 0x000000010900780c */ /* 0x000ff60003f85270 */
[----:B------:R-:W-:Y:S02]  /*d210*/  @!UPT UIADD3 URZ, URZ, URZ, URZ ;  /* 0x0000003f3f3ff290 */ /* 0x000fe4000fffe03f */
[----:B------:R-:W-:Y:S05]  /*d220*/  @P4 IMAD.HI.U32 R9, R12, c[0x0][0x330], RZ ;  /* 0x0000cc000c094a27 */ /* 0x000fea00078e00ff */
[----:B------:R-:W-:Y:S02]  /*d230*/  @P4 SHF.R.U32.HI R12, RZ, c[0x0][0x334], R9 ;  /* 0x0000cd00ff0c4a19 */ /* 0x000fe40000011609 */
.L_x_189:
[----:B------:R-:W-:Y:S05]  /*d240*/  BSYNC B0 ;  /* 0x0000000000007941 */ /* 0x000fea0003800000 */
.L_x_187:
[----:B------:R-:W-:Y:S04]  /*d250*/  IMAD.MOV.U32 R9, RZ, RZ, c[0x0][0x32c] ;  /* 0x0000cb00ff097624 */ /* 0x000fe800078e00ff */
[----:B------:R-:W-:Y:S04]  /*d260*/  IMAD R14, R12, R9, -UR6 ;  /* 0x800000060c0e7e24 */ /* 0x000fe8000f8e0209 */
[----:B------:R-:W-:Y:S05]  /*d270*/  IMAD.IADD R14, R14, 0x1, -R213 ;  /* 0x000000010e0e7824 */ /* 0x000fea00078e0ad5 */
[----:B------:R-:W-:Y:S02]  /*d280*/  IADD3 R12, R14, c[0x0][0x32c], RZ ;  /* 0x0000cb000e0c7a10 */ /* 0x000fe40007ffe0ff */
[----:B------:R-:W-:Y:S02]  /*d290*/  IMNMX R7, R7, R14, !PT ;  /* 0x0000000e07077217 */ /* 0x000fe40007800200 */
[----:B------:R-:W-:Y:S02]  /*d2a0*/  IMNMX R5, R5, R12, PT ;  /* 0x0000000c05057217 */ /* 0x000fe40003800200 */
.L_x_186:
[----:B------:R-:W-:Y:S01]  /*d2b0*/  FMNMX.FTZ R17, R10, R3, !PT ;  /* 0x000000030a117209 */ /* 0x000fe20007810000 */
[----:B------:R-:W-:Y:S01]  /*d2c0*/  LDSM.16.MT88.4 R20, [R198+0x100] ;  /* 0x00010000c614783b */ /* 0x000fe20000004200 */
[----:B------:R-:W-:Y:S01]  /*d2d0*/  ISETP.GT.AND P6, PT, R7, RZ, P0 ;  /* 0x000000ff0700720c */ /* 0x000fe200007c4270 */
[----:B------:R-:W-:Y:S01]  /*d2e0*/  UISETP.GT.AND UP0, UPT, UR13, UR8, UPT ;  /* 0x000000080d00728c */ /* 0x000fe2000bf04270 */
[----:B------:R-:W-:Y:S01]  /*d2f0*/  FMNMX.FTZ R17, R138, R17, !PT ;  /* 0x000000118a117209 */ /* 0x000fe20007810000 */
[----:B------:R-:W-:Y:S01]  /*d300*/  UIADD3 UR13, UR13, -0x1, URZ ;  /* 0xffffffff0d0d7890 */ /* 0x000fe2000fffe03f */
[----:B------:R-:W-:Y:S02]  /*d310*/  ISETP.LT.OR P6, PT, R5, 0x1, P6 ;  /* 0x000000010500780c */ /* 0x000fe400037c1670 */
[----:B------:R-:W-:Y:S01]  /*d320*/  FMNMX.FTZ R17, R8, R17, !PT ;  /* 0x0000001108117209 */ /* 0x000fe20007810000 */
[----:B------:R-:W-:Y:S01]  /*d330*/  LDSM.16.MT88.4 R28, [R197+0x100] ;  /* 0x00010000c51c783b */ /* 0x000fe20000004200 */
[----:B------:R-:W-:Y:S02]  /*d340*/  ISETP.GT.AND P5, PT, R7, 0x1, P0 ;  /* 0x000000010700780c */ /* 0x000fe400007a4270 */
[----:B------:R-:W-:Y:S02]  /*d350*/  FMNMX.FTZ R17, R6, R17, !PT ;  /* 0x0000001106117209 */ /* 0x000fe40007810000 */
[----:B------:R-:W-:Y:S02]  /*d360*/  FSEL R15, R0, -INF , !P6 ;  /* 0xff800000000f7808 */ /* 0x000fe40007000000 */
[----:B------:R-:W-:Y:S02]  /*d370*/  FMNMX.FTZ R17, R164, R17, !PT ;  /* 0x00000011a4117209 */ /* 0x000fe40007810000 */
[----:B------:R-:W-:Y:S02]  /*d380*/  ISETP.LT.OR P5, PT, R5, 0x2, P5 ;  /* 0x000000020500780c */ /* 0x000fe40002fa1670 */
[----:B------:R-:W-:Y:S02]  /*d390*/  FMNMX.FTZ R17, R162, R17, !PT ;  /* 0x00000011a2117209 */ /* 0x000fe40007810000 */
[----:B------:R-:W-:Y:S02]  /*d3a0*/  ISETP.GT.AND P4, PT, R7, 0x8, P0 ;  /* 0x000000080700780c */ /* 0x000fe40000784270 */
[----:B------:R-:W-:Y:S02]  /*d3b0*/  FMNMX.FTZ R17, R142, R17, !PT ;  /* 0x000000118e117209 */ /* 0x000fe40007810000 */
[----:B------:R-:W-:Y:S02]  /*d3c0*/  FSEL R13, R136, -INF , !P5 ;  /* 0xff800000880d7808 */ /* 0x000fe40006800000 */
[----:B------:R-:W-:Y:S02]  /*d3d0*/  FMNMX.FTZ R17, R140, R17, !PT ;  /* 0x000000118c117209 */ /* 0x000fe40007810000 */
[----:B------:R-:W-:Y:S02]  /*d3e0*/  FMNMX.FTZ R0, R15, R2, !PT ;  /* 0x000000020f007209 */ /* 0x000fe40007810000 */
[----:B------:R-:W-:Y:S02]  /*d3f0*/  FMNMX.FTZ R17, R160, R17, !PT ;  /* 0x00000011a0117209 */ /* 0x000fe40007810000 */
[----:B------:R-:W-:Y:S02]  /*d400*/  ISETP.GT.AND P6, PT, R7, 0x9, P0 ;  /* 0x000000090700780c */ /* 0x000fe400007c4270 */
[----:B------:R-:W-:Y:S02]  /*d410*/  FMNMX.FTZ R17, R158, R17, !PT ;  /* 0x000000119e117209 */ /* 0x000fe40007810000 */
[----:B------:R-:W-:Y:S02]  /*d420*/  ISETP.LT.OR P4, PT, R5, 0x9, P4 ;  /* 0x000000090500780c */ /* 0x000fe40002781670 */
[----:B------:R-:W-:Y:S02]  /*d430*/  FMNMX.FTZ R17, R156, R17, !PT ;  /* 0x000000119c117209 */ /* 0x000fe40007810000 */
[----:B------:R-:W-:Y:S02]  /*d440*/  FMNMX.FTZ R0, R13, R0, !PT ;  /* 0x000000000d007209 */ /* 0x000fe40007810000 */
[----:B------:R-:W-:Y:S02]  /*d450*/  FSEL R11, R132, -INF , !P4 ;  /* 0xff800000840b7808 */ /* 0x000fe40006000000 */
        /* <DEDUP_REMOVED lines=30> */
[----:B------:R-:W-:Y:S02]  /*d640*/  ISETP.LT.OR P6, PT, R5, 0x22, P6 ;  /* 0x000000220500780c */ /* 0x000fe400037c1670 */
        /* <DEDUP_REMOVED lines=22> */
[----:B-1----:R-:W-:Y:S02]  /*d7b0*/  FMNMX.FTZ R17, R17, R0, !PT ;  /* 0x0000000011117209 */ /* 0x002fe40007810000 */
[----:B------:R-:W-:Y:S02]  /*d7c0*/  FMNMX.FTZ R0, R147, R12, !PT ;  /* 0x0000000c93007209 */ /* 0x000fe40007810000 */
[----:B------:R-:W-:Y:S01]  /*d7d0*/  ISETP.LT.OR P0, PT, R5, 0x3a, P0 ;  /* 0x0000003a0500780c */ /* 0x000fe20000701670 */
[----:B------:R-:W1:Y:S01]  /*d7e0*/  SHFL.BFLY PT, R12, R17, 0x1, 0x1f ;  /* 0x0c201f00110c7f89 */ /* 0x000e6200000e0000 */
[----:B------:R-:W-:Y:S02]  /*d7f0*/  FMNMX.FTZ R0, R145, R0, !PT ;  /* 0x0000000091007209 */ /* 0x000fe40007810000 */
[----:B------:R-:W-:Y:S04]  /*d800*/  FSEL R133, R4, -INF , !P0 ;  /* 0xff80000004857808 */ /* 0x000fe80004000000 */
[----:B------:R-:W-:Y:S05]  /*d810*/  FMNMX.FTZ R7, R133, R0, !PT ;  /* 0x0000000085077209 */ /* 0x000fea0007810000 */
[----:B------:R-:W2:Y:S01]  /*d820*/  SHFL.BFLY PT, R4, R7, 0x2, 0x1f ;  /* 0x0c401f0007047f89 */ /* 0x000ea200000e0000 */
[----:B-1----:R-:W-:Y:S04]  /*d830*/  FMNMX.FTZ R0, R17, R12, !PT ;  /* 0x0000000c11007209 */ /* 0x002fe80007810000 */
[C---:B------:R-:W-:Y:S01]  /*d840*/  FSETP.NEU.FTZ.AND P0, PT, R0.reuse, -INF , PT ;  /* 0xff8000000000780b */ /* 0x040fe20003f1d000 */
[C---:B------:R-:W-:Y:S05]  /*d850*/  FMUL.FTZ R151, R0.reuse, c[0x0][0x2d0] ;  /* 0x0000b40000977a20 */ /* 0x040fea0000410000 */
[----:B------:R-:W-:Y:S02]  /*d860*/  FSEL R151, R151, RZ, P0 ;  /* 0x000000ff97977208 */ /* 0x000fe40000000000 */
[----:B--2---:R-:W-:Y:S02]  /*d870*/  FMNMX.FTZ R5, R7, R4, !PT ;  /* 0x0000000407057209 */ /* 0x004fe40007810000 */
[----:B------:R-:W-:Y:S01]  /*d880*/  FSEL R4, R0, RZ, P0 ;  /* 0x000000ff00047208 */ /* 0x000fe20000000000 */
[--C-:B------:R-:W-:Y:S02]  /*d890*/  FFMA.FTZ R168, R10, c[0x0][0x2d0], -R151.reuse ;  /* 0x0000b4000aa87a23 */ /* 0x100fe40000010897 */
[----:B------:R-:W1:Y:S01]  /*d8a0*/  SHFL.BFLY PT, R132, R5, 0x1, 0x1f ;  /* 0x0c201f0005847f89 */ /* 0x000e6200000e0000 */
[----:B------:R-:W-:Y:S02]  /*d8b0*/  FFMA.FTZ R135, R138, c[0x0][0x2d0], -R151 ;  /* 0x0000b4008a877a23 */ /* 0x000fe40000010897 */
[----:B------:R-:W-:Y:S01]  /*d8c0*/  FADD.FTZ R3, -R4, R3 ;  /* 0x0000000304037221 */ /* 0x000fe20000010100 */
[----:B------:R-:W-:Y:S01]  /*d8d0*/  MUFU.EX2 R168, R168 ;  /* 0x000000a800a87308 */ /* 0x000fe20000000800 */
[--C-:B------:R-:W-:Y:S02]  /*d8e0*/  FFMA.FTZ R134, R8, c[0x0][0x2d0], -R151.reuse ;  /* 0x0000b40008867a23 */ /* 0x100fe40000010897 */
        /* <DEDUP_REMOVED lines=10> */
[----:B-1----:R-:W-:Y:S01]  /*d990*/  FMNMX.FTZ R132, R5, R132, !PT ;  /* 0x0000008405847209 */ /* 0x002fe20007810000 */
[----:B------:R-:W-:Y:S01]  /*d9a0*/  MUFU.EX2 R134, R134 ;  /* 0x0000008600867308 */ /* 0x000fe20000000800 */
[--C-:B------:R-:W-:Y:S02]  /*d9b0*/  FFMA.FTZ R228, R156, c[0x0][0x2d0], -R151.reuse ;  /* 0x0000b4009ce47a23 */ /* 0x100fe40000010897 */
[C---:B------:R-:W-:Y:S01]  /*d9c0*/  FSETP.NEU.FTZ.AND P0, PT, R132.reuse, -INF , PT ;  /* 0xff8000008400780b */ /* 0x040fe20003f1d000 */
[----:B------:R-:W-:Y:S02]  /*d9d0*/  FMUL.FTZ R144, R132, c[0x0][0x2d0] ;  /* 0x0000b40084907a20 */ /* 0x000fe40000410000 */
[--C-:B------:R-:W-:Y:S01]  /*d9e0*/  FFMA.FTZ R229, R154, c[0x0][0x2d0], -R151.reuse ;  /* 0x0000b4009ae57a23 */ /* 0x100fe20000010897 */
[----:B------:R-:W-:Y:S01]  /*d9f0*/  FSEL R5, R132, RZ, P0 ;  /* 0x000000ff84057208 */ /* 0x000fe20000000000 */
[--C-:B------:R-:W-:Y:S01]  /*da00*/  FFMA.FTZ R234, R152, c[0x0][0x2d0], -R151.reuse ;  /* 0x0000b40098ea7a23 */ /* 0x100fe20000010897 */
[----:B------:R-:W-:Y:S01]  /*da10*/  FSEL R144, R144, RZ, P0 ;  /* 0x000000ff90907208 */ /* 0x000fe20000000000 */
[----:B------:R-:W1:Y:S01]  /*da20*/  MUFU.EX2 R169, R169 ;  /* 0x000000a900a97308 */ /* 0x000e620000000800 */
[--C-:B------:R-:W-:Y:S01]  /*da30*/  FFMA.FTZ R235, R150, c[0x0][0x2d0], -R151.reuse ;  /* 0x0000b40096eb7a23 */ /* 0x100fe20000010897 */
[----:B------:R-:W-:Y:S01]  /*da40*/  PLOP3.LUT P0, PT, PT, PT, UP0, 0x80, 0x0 ;  /* 0x000000000000781c */ /* 0x000fe20003f0f008 */
[----:B------:R-:W-:Y:S01]  /*da50*/  FADD.FTZ R5, -R5, R2 ;  /* 0x0000000205057221 */ /* 0x000fe20000010100 */
[----:B--2---:R-:W-:Y:S01]  /*da60*/  F2FP.PACK_AB R136, R135, R168 ;  /* 0x000000a88788723e */ /* 0x004fe200000000ff */
[--C-:B------:R-:W-:Y:S02]  /*da70*/  FFMA.FTZ R173, R15, c[0x0][0x2d0], -R144.reuse ;  /* 0x0000b4000fad7a23 */ /* 0x100fe40000010890 */
[--C-:B------:R-:W-:Y:S02]  /*da80*/  FFMA.FTZ R172, R13, c[0x0][0x2d0], -R144.reuse ;  /* 0x0000b4000dac7a23 */ /* 0x100fe40000010890 */
[----:B------:R-:W2:Y:S01]  /*da90*/  LDSM.16.MT88.4 R12, [R203+0x100] ;  /* 0x00010000cb0c783b */ /* 0x000ea20000004200 */
[--C-:B------:R-:W-:Y:S01]  /*daa0*/  FFMA.FTZ R171, R11, c[0x0][0x2d0], -R144.reuse ;  /* 0x0000b4000bab7a23 */ /* 0x100fe20000010890 */
[----:B------:R-:W3:Y:S01]  /*dab0*/  MUFU.EX2 R3, R6 ;  /* 0x0000000600037308 */ /* 0x000ee20000000800 */
[--C-:B------:R-:W-:Y:S02]  /*dac0*/  FFMA.FTZ R170, R9, c[0x0][0x2d0], -R144.reuse ;  /* 0x0000b40009aa7a23 */ /* 0x100fe40000010890 */
[----:B------:R-:W-:Y:S02]  /*dad0*/  FMUL.FTZ R2, R5, c[0x0][0x2d0] ;  /* 0x0000b40005027a20 */ /* 0x000fe40000410000 */
[--C-:B------:R-:W-:Y:S02]  /*dae0*/  FFMA.FTZ R178, R163, c[0x0][0x2d0], -R144.reuse ;  /* 0x0000b400a3b27a23 */ /* 0x100fe40000010890 */
[--C-:B------:R-:W-:Y:S02]  /*daf0*/  FFMA.FTZ R179, R161, c[0x0][0x2d0], -R144.reuse ;  /* 0x0000b400a1b37a23 */ /* 0x100fe40000010890 */
[----:B------:R-:W-:Y:S01]  /*db00*/  LDSM.16.MT88.4 R160, [R196+0x3900] ;  /* 0x00390000c4a0783b */ /* 0x000fe20000004200 */
[----:B------:R-:W-:Y:S01]  /*db10*/  MUFU.EX2 R173, R173 ;  /* 0x000000ad00ad7308 */ /* 0x000fe20000000800 */
[--C-:B------:R-:W-:Y:S01]  /*db20*/  FFMA.FTZ R224, R143, c[0x0][0x2d0], -R144.reuse ;  /* 0x0000b4008fe07a23 */ /* 0x100fe20000010890 */
[----:B-1----:R-:W-:Y:S01]  /*db30*/  F2FP.PACK_AB R138, R169, R134 ;  /* 0x00000086a98a723e */ /* 0x002fe200000000ff */
[--C-:B------:R-:W-:Y:S02]  /*db40*/  FFMA.FTZ R225, R141, c[0x0][0x2d0], -R144.reuse ;  /* 0x0000b4008de17a23 */ /* 0x100fe40000010890 */
[--C-:B------:R-:W-:Y:S02]  /*db50*/  FFMA.FTZ R230, R159, c[0x0][0x2d0], -R144.reuse ;  /* 0x0000b4009fe67a23 */ /* 0x100fe40000010890 */
[----:B------:R-:W-:Y:S01]  /*db60*/  LDSM.16.MT88.4 R140, [R197+0x2900] ;  /* 0x00290000c58c783b */ /* 0x000fe20000004200 */
[--C-:B------:R-:W-:Y:S02]  /*db70*/  FFMA.FTZ R231, R157, c[0x0][0x2d0], -R144.reuse ;  /* 0x0000b4009de77a23 */ /* 0x100fe40000010890 */
[----:B------:R-:W1:Y:S01]  /*db80*/  MUFU.EX2 R172, R172 ;  /* 0x000000ac00ac7308 */ /* 0x000e620000000800 */
[--C-:B------:R-:W-:Y:S02]  /*db90*/  FFMA.FTZ R232, R155, c[0x0][0x2d0], -R144.reuse ;  /* 0x0000b4009be87a23 */ /* 0x100fe40000010890 */
[--C-:B------:R-:W-:Y:S02]  /*dba0*/  FFMA.FTZ R233, R153, c[0x0][0x2d0], -R144.reuse ;  /* 0x0000b40099e97a23 */ /* 0x100fe40000010890 */
[C---:B---3--:R-:W-:Y:S01]  /*dbb0*/  FMUL.FTZ R4, R3.reuse, R128 ;  /* 0x0000008003047220 */ /* 0x048fe20000410000 */
[----:B------:R-:W-:Y:S01]  /*dbc0*/  LDSM.16.MT88.4 R152, [R198+0x3900] ;  /* 0x00390000c698783b */ /* 0x000fe20000004200 */
[C---:B------:R-:W-:Y:S02]  /*dbd0*/  FMUL.FTZ R5, R3.reuse, R129 ;  /* 0x0000008103057220 */ /* 0x040fe40000410000 */
[C---:B------:R-:W-:Y:S01]  /*dbe0*/  FMUL.FTZ R8, R3.reuse, R124 ;  /* 0x0000007c03087220 */ /* 0x040fe20000410000 */
[----:B------:R-:W-:Y:S01]  /*dbf0*/  MUFU.EX2 R171, R171 ;  /* 0x000000ab00ab7308 */ /* 0x000fe20000000800 */
[C---:B------:R-:W-:Y:S02]  /*dc00*/  FMUL.FTZ R9, R3.reuse, R125 ;  /* 0x0000007d03097220 */ /* 0x040fe40000410000 */
[C---:B------:R-:W-:Y:S01]  /*dc10*/  FMUL.FTZ R16, R3.reuse, R116 ;  /* 0x0000007403107220 */ /* 0x040fe20000410000 */
[----:B------:R-:W-:Y:S01]  /*dc20*/  LDSM.16.MT88.4 R156, [R197+0x3900] ;  /* 0x00390000c59c783b */ /* 0x000fe20000004200 */
        /* <DEDUP_REMOVED lines=8> */
[--C-:B------:R-:W-:Y:S02]  /*dcb0*/  FFMA.FTZ R238, R149, c[0x0][0x2d0], -R144.reuse ;  /* 0x0000b40095ee7a23 */ /* 0x100fe40000010890 */
[--C-:B------:R-:W-:Y:S01]  /*dcc0*/  FFMA.FTZ R239, R147, c[0x0][0x2d0], -R144.reuse ;  /* 0x0000b40093ef7a23 */ /* 0x100fe20000010890 */
[----:B------:R-:W1:Y:S01]  /*dcd0*/  MUFU.EX2 R2, R2 ;  /* 0x0000000200027308 */ /* 0x000e620000000800 */
[--C-:B------:R-:W-:Y:S02]  /*dce0*/  FFMA.FTZ R240, R145, c[0x0][0x2d0], -R144.reuse ;  /* 0x0000b40091f07a23 */ /* 0x100fe40000010890 */
[----:B------:R-:W-:Y:S02]  /*dcf0*/  FFMA.FTZ R151, R146, c[0x0][0x2d0], -R151 ;  /* 0x0000b40092977a23 */ /* 0x000fe40000010897 */
[----:B------:R-:W-:Y:S02]  /*dd00*/  FFMA.FTZ R144, R133, c[0x0][0x2d0], -R144 ;  /* 0x0000b40085907a23 */ /* 0x000fe40000010890 */
[C---:B------:R-:W-:Y:S02]  /*dd10*/  FMUL.FTZ R36, R3.reuse, R36 ;  /* 0x0000002403247220 */ /* 0x040fe40000410000 */
        /* <DEDUP_REMOVED lines=123> */
[----:B------:R-:W3:Y:S01]  /*e4d0*/  MUFU.EX2 R235, R235 ;  /* 0x000000eb00eb7308 */ /* 0x000ee20000000800 */
[C---:B-1----:R-:W-:Y:S04]  /*e4e0*/  HMMA.16816.F32 R76, R136.reuse, R100, R76 ;  /* 0x00000064884c723c */ /* 0x042fe8000000184c */
[C---:B------:R-:W-:Y:S02]  /*e4f0*/  FMUL.FTZ R84, R3.reuse, R84 ;  /* 0x0000005403547220 */ /* 0x040fe40000410000 */
[----:B------:R-:W-:Y:S01]  /*e500*/  FMUL.FTZ R85, R3, R85 ;  /* 0x0000005503557220 */ /* 0x000fe20000410000 */
[----:B------:R-:W-:Y:S01]  /*e510*/  F2FP.PACK_AB R100, R175, R174 ;  /* 0x000000aeaf64723e */ /* 0x000fe200000000ff */
[C---:B------:R-:W-:Y:S01]  /*e520*/  HMMA.16816.F32 R80, R136.reuse, R102, R80 ;  /* 0x000000668850723c */ /* 0x040fe20000001850 */
[----:B------:R-:W-:Y:S03]  /*e530*/  MUFU.EX2 R236, R236 ;  /* 0x000000ec00ec7308 */ /* 0x000fe60000000800 */
[C---:B------:R-:W-:Y:S01]  /*e540*/  FMUL.FTZ R86, R2.reuse, R86 ;  /* 0x0000005602567220 */ /* 0x040fe20000410000 */
[----:B----4-:R-:W-:Y:S01]  /*e550*/  F2FP.PACK_AB R101, R179, R178 ;  /* 0x000000b2b365723e */ /* 0x010fe200000000ff */
[C---:B------:R-:W-:Y:S01]  /*e560*/  FMUL.FTZ R87, R2.reuse, R87 ;  /* 0x0000005702577220 */ /* 0x040fe20000410000 */
[----:B------:R-:W-:Y:S01]  /*e570*/  F2FP.PACK_AB R102, R177, R176 ;  /* 0x000000b0b166723e */ /* 0x000fe200000000ff */
[----:B------:R-:W-:Y:S01]  /*e580*/  FMUL.FTZ R88, R3, R88 ;  /* 0x0000005803587220 */ /* 0x000fe20000410000 */
[----:B-----5:R-:W-:Y:S02]  /*e590*/  F2FP.PACK_AB R103, R225, R224 ;  /* 0x000000e0e167723e */ /* 0x020fe400000000ff */
[----:B------:R-:W-:Y:S01]  /*e5a0*/  MUFU.EX2 R238, R238 ;  /* 0x000000ee00ee7308 */ /* 0x000fe20000000800 */
[C---:B------:R-:W-:Y:S01]  /*e5b0*/  FMUL.FTZ R89, R3.reuse, R89 ;  /* 0x0000005903597220 */ /* 0x040fe20000410000 */
[C---:B--2---:R-:W-:Y:S03]  /*e5c0*/  HMMA.16816.F32 R84, R136.reuse, R108, R84 ;  /* 0x0000006c8854723c */ /* 0x044fe60000001854 */
[C---:B------:R-:W-:Y:S02]  /*e5d0*/  FMUL.FTZ R90, R2.reuse, R90 ;  /* 0x0000005a025a7220 */ /* 0x040fe40000410000 */
        /* <DEDUP_REMOVED lines=19> */
[----:B------:R-:W-:Y:S01]  /*e710*/  FADD.FTZ R135, R135, R168 ;  /* 0x000000a887877221 */ /* 0x000fe20000010000 */
[----:B------:R-:W-:Y:S01]  /*e720*/  MOV R2, R132 ;  /* 0x0000008400027202 */ /* 0x000fe20000000f00 */
        /* <DEDUP_REMOVED lines=132> */
.L_x_181:
[----:B------:R-:W1:Y:S01]  /*ef70*/  SHFL.BFLY PT, R3, R218, 0x2, 0x1f ;  /* 0x0c401f00da037f89 */ /* 0x000e6200000e0000 */
[----:B------:R-:W-:Y:S01]  /*ef80*/  CS2R R4, SRZ ;  /* 0x0000000000047805 */ /* 0x000fe2000001ff00 */
[----:B------:R-:W-:-:S02]  /*ef90*/  MOV R8, 0xff800000 ;  /* 0xff80000000087802 */ /* 0x000fc40000000f00 */
[----:B------:R-:W2:Y:S01]  /*efa0*/  SHFL.BFLY PT, R2, R219, 0x2, 0x1f ;  /* 0x0c401f00db027f89 */ /* 0x000ea200000e0000 */
        /* <DEDUP_REMOVED lines=8> */
[----:B------:R-:W-:Y:S02]  /*f030*/  MOV R7, 0xff800000 ;  /* 0xff80000000077802 */ /* 0x000fe40000000f00 */
[----:B------:R-:W-:-:S09]  /*f040*/  FSETP.NE.FTZ.AND P0, PT, R2, RZ, PT ;  /* 0x000000ff0200720b */ /* 0x000fd20003f15000 */
[----:B------:R-:W1:Y:S01]  /*f050*/  @P1 MUFU.RCP R5, R3 ;  /* 0x0000000300051308 */ /* 0x000e620000001000 */
[----:B------:R-:W-:-:S03]  /*f060*/  @P1 MOV R10, 0x3f317218 ;  /* 0x3f317218000a1802 */ /* 0x000fc60000000f00 */
[----:B------:R-:W-:Y:S02]  /*f070*/  @P0 MOV R9, 0x3f317218 ;  /* 0x3f31721800090802 */ /* 0x000fe40000000f00 */
[----:B------:R-:W-:Y:S02]  /*f080*/  @P1 FMUL.FTZ R10, R10, c[0x0][0x2d0] ;  /* 0x0000b4000a0a1a20 */ /* 0x000fe40000410000 */
[----:B------:R-:W-:Y:S01]  /*f090*/  @P0 MUFU.RCP R4, R2 ;  /* 0x0000000200040308 */ /* 0x000fe20000001000 */
[----:B------:R-:W-:-:S07]  /*f0a0*/  @P0 FMUL.FTZ R9, R9, c[0x0][0x2d0] ;  /* 0x0000b40009090a20 */ /* 0x000fce0000410000 */
[----:B------:R-:W2:Y:S01]  /*f0b0*/  @P1 MUFU.LG2 R3, R3 ;  /* 0x0000000300031308 */ /* 0x000ea20000000c00 */
[C---:B-1----:R-:W-:Y:S02]  /*f0c0*/  FMUL.FTZ R128, R5.reuse, R128 ;  /* 0x0000008005807220 */ /* 0x042fe40000410000 */
[C---:B------:R-:W-:Y:S02]  /*f0d0*/  FMUL.FTZ R129, R5.reuse, R129 ;  /* 0x0000008105817220 */ /* 0x040fe40000410000 */
[C---:B------:R-:W-:Y:S02]  /*f0e0*/  FMUL.FTZ R124, R5.reuse, R124 ;  /* 0x0000007c057c7220 */ /* 0x040fe40000410000 */
[C---:B------:R-:W-:Y:S01]  /*f0f0*/  FMUL.FTZ R125, R5.reuse, R125 ;  /* 0x0000007d057d7220 */ /* 0x040fe20000410000 */
[----:B------:R-:W1:Y:S01]  /*f100*/  @P0 MUFU.LG2 R2, R2 ;  /* 0x0000000200020308 */ /* 0x000e620000000c00 */
[C---:B------:R-:W-:Y:S02]  /*f110*/  FMUL.FTZ R120, R5.reuse, R120 ;  /* 0x0000007805787220 */ /* 0x040fe40000410000 */
[----:B------:R-:W-:-:S02]  /*f120*/  FMUL.FTZ R121, R5, R121 ;  /* 0x0000007905797220 */ /* 0x000fc40000410000 */
[C---:B------:R-:W-:Y:S02]  /*f130*/  FMUL.FTZ R116, R5.reuse, R116 ;  /* 0x0000007405747220 */ /* 0x040fe40000410000 */
[----:B------:R-:W-:Y:S02]  /*f140*/  FMUL.FTZ R117, R5, R117 ;  /* 0x0000007505757220 */ /* 0x000fe40000410000 */
[----:B--2---:R-:W-:Y:S02]  /*f150*/  @P1 FMUL.FTZ R3, R3, 0.69314718246459960938 ;  /* 0x3f31721803031820 */ /* 0x004fe40000410000 */
[C---:B------:R-:W-:Y:S02]  /*f160*/  FMUL.FTZ R112, R5.reuse, R112 ;  /* 0x0000007005707220 */ /* 0x040fe40000410000 */
        /* <DEDUP_REMOVED lines=90> */
.L_x_154:
[----:B------:R-:W-:Y:S05]  /*f710*/  @P2 BRA `(.L_x_191) ;  /* 0x0000153000002947 */ /* 0x000fea0003800000 */
[----:B------:R-:W1:Y:S01]  /*f720*/  S2R R0, SR_CTAID.Y ;  /* 0x0000000000007919 */ /* 0x000e620000002600 */
[----:B------:R-:W-:Y:S01]  /*f730*/  F2FP.PACK_AB R128, R129, R128 ;  /* 0x000000808180723e */ /* 0x000fe200000000ff */
[----:B------:R-:W-:Y:S01]  /*f740*/  BSSY B0, `(.L_x_192) ;  /* 0x0000108000007945 */ /* 0x000fe20003800000 */
[----:B------:R-:W-:Y:S01]  /*f750*/  F2FP.PACK_AB R130, R131, R130 ;  /* 0x000000828382723e */ /* 0x000fe200000000ff */
[----:B------:R-:W2:Y:S01]  /*f760*/  S2R R2, SR_TID.X ;  /* 0x0000000000027919 */ /* 0x000ea20000002100 */
[----:B------:R-:W-:-:S02]  /*f770*/  F2FP.PACK_AB R124, R125, R124 ;  /* 0x0000007c7d7c723e */ /* 0x000fc400000000ff */
[----:B------:R-:W-:Y:S01]  /*f780*/  F2FP.PACK_AB R126, R127, R126 ;  /* 0x0000007e7f7e723e */ /* 0x000fe200000000ff */
[----:B------:R-:W3:Y:S01]  /*f790*/  S2R R22, SR_CTAID.Z ;  /* 0x0000000000167919 */ /* 0x000ee20000002700 */
[----:B------:R-:W-:Y:S02]  /*f7a0*/  F2FP.PACK_AB R120, R121, R120 ;  /* 0x000000787978723e */ /* 0x000fe400000000ff */
[----:B------:R-:W-:Y:S01]  /*f7b0*/  F2FP.PACK_AB R122, R123, R122 ;  /* 0x0000007a7b7a723e */ /* 0x000fe200000000ff */
[----:B------:R-:W-:Y:S01]  /*f7c0*/  BAR.SYNC.DEFER_BLOCKING 0x1, 0x100 ;  /* 0x0044000000007b1d */ /* 0x000fe20000010000 */
[----:B------:R-:W-:Y:S02]  /*f7d0*/  F2FP.PACK_AB R116, R117, R116 ;  /* 0x000000747574723e */ /* 0x000fe400000000ff */
[----:B------:R-:W-:Y:S02]  /*f7e0*/  F2FP.PACK_AB R118, R119, R118 ;  /* 0x000000767776723e */ /* 0x000fe400000000ff */
[----:B------:R-:W-:-:S02]  /*f7f0*/  F2FP.PACK_AB R112, R113, R112 ;  /* 0x000000707170723e */ /* 0x000fc400000000ff */
[----:B------:R-:W-:Y:S02]  /*f800*/  F2FP.PACK_AB R114, R115, R114 ;  /* 0x000000727372723e */ /* 0x000fe400000000ff */
[----:B------:R-:W-:Y:S02]  /*f810*/  F2FP.PACK_AB R108, R109, R108 ;  /* 0x0000006c6d6c723e */ /* 0x000fe400000000ff */
[----:B------:R-:W-:Y:S01]  /*f820*/  F2FP.PACK_AB R110, R111, R110 ;  /* 0x0000006e6f6e723e */ /* 0x000fe200000000ff */
[C---:B-1----:R-:W-:Y:S01]  /*f830*/  IMAD.WIDE.U32 R26, R0.reuse, c[0x0][0x490], RZ ;  /* 0x00012400001a7a25 */ /* 0x042fe200078e00ff */
[----:B------:R-:W-:Y:S02]  /*f840*/  SHF.R.S32.HI R3, RZ, 0x1f, R0 ;  /* 0x0000001fff037819 */ /* 0x000fe40000011400 */
[----:B------:R-:W-:Y:S01]  /*f850*/  F2FP.PACK_AB R104, R105, R104 ;  /* 0x000000686968723e */ /* 0x000fe200000000ff */
[----:B------:R-:W-:Y:S01]  /*f860*/  IMAD.WIDE.U32 R16, R0, c[0x0][0x3e8], RZ ;  /* 0x0000fa0000107a25 */ /* 0x000fe200078e00ff */
[----:B--2---:R-:W-:-:S02]  /*f870*/  SHF.R.S32.HI R11, RZ, 0x1f, R2 ;  /* 0x0000001fff0b7819 */ /* 0x004fc40000011402 */
[----:B------:R-:W-:Y:S01]  /*f880*/  F2FP.PACK_AB R106, R107, R106 ;  /* 0x0000006a6b6a723e */ /* 0x000fe200000000ff */
[----:B------:R-:W-:Y:S01]  /*f890*/  IMAD R9, R3, c[0x0][0x490], RZ ;  /* 0x0001240003097a24 */ /* 0x000fe200078e02ff */
[-C--:B------:R-:W-:Y:S01]  /*f8a0*/  LEA.HI R19, R11, R2.reuse, RZ, 0x5 ;  /* 0x000000020b137211 */ /* 0x080fe200078f28ff */
[----:B------:R-:W-:Y:S01]  /*f8b0*/  IMAD R3, R3, c[0x0][0x3e8], RZ ;  /* 0x0000fa0003037a24 */ /* 0x000fe200078e02ff */
[CC--:B------:R-:W-:Y:S01]  /*f8c0*/  LEA.HI R4, R11.reuse, R2.reuse, RZ, 0x3 ;  /* 0x000000020b047211 */ /* 0x0c0fe200078f18ff */
[C---:B------:R-:W-:Y:S01]  /*f8d0*/  IMAD R24, R0.reuse, c[0x0][0x494], R9 ;  /* 0x0001250000187a24 */ /* 0x040fe200078e0209 */
[-C--:B------:R-:W-:Y:S01]  /*f8e0*/  LEA.HI R9, R11, R2.reuse, RZ, 0x2 ;  /* 0x000000020b097211 */ /* 0x080fe200078f10ff */
[----:B------:R-:W-:Y:S01]  /*f8f0*/  IMAD R3, R0, c[0x0][0x3ec], R3 ;  /* 0x0000fb0000037a24 */ /* 0x000fe200078e0203 */
[----:B------:R-:W-:Y:S01]  /*f900*/  LOP3.LUT R13, R19, 0xffffffe0, RZ, 0xc0, !PT ;  /* 0xffffffe0130d7812 */ /* 0x000fe200078ec0ff */
[----:B------:R-:W-:Y:S01]  /*f910*/  IMAD.IADD R25, R27, 0x1, R24 ;  /* 0x000000011b197824 */ /* 0x000fe200078e0218 */
[----:B------:R-:W-:Y:S01]  /*f920*/  SHF.R.S32.HI R21, RZ, 0x2, R9 ;  /* 0x00000002ff157819 */ /* 0x000fe20000011409 */
[----:B------:R-:W-:Y:S01]  /*f930*/  IMAD.IADD R3, R17, 0x1, R3 ;  /* 0x0000000111037824 */ /* 0x000fe200078e0203 */
[----:B------:R-:W-:Y:S01]  /*f940*/  SHF.R.S32.HI R10, RZ, 0x1f, R9 ;  /* 0x0000001fff0a7819 */ /* 0x000fe20000011409 */
[----:B------:R-:W-:Y:S01]  /*f950*/  IMAD.MOV.U32 R24, RZ, RZ, R26 ;  /* 0x000000ffff187224 */ /* 0x000fe200078e001a */
[----:B------:R-:W-:-:S02]  /*f960*/  LEA.HI R0, R11, R2, RZ, 0x6 ;  /* 0x000000020b007211 */ /* 0x000fc400078f30ff */
[----:B------:R-:W-:Y:S01]  /*f970*/  LEA.HI R11, R10, R21, RZ, 0x3 ;  /* 0x000000150a0b7211 */ /* 0x000fe200078f18ff */
[----:B------:R-:W-:Y:S01]  /*f980*/  IMAD.IADD R10, R2, 0x1, -R13 ;  /* 0x00000001020a7824 */ /* 0x000fe200078e0a0d */
[----:B------:R-:W-:Y:S01]  /*f990*/  SHF.R.S32.HI R20, RZ, 0x5, R19 ;  /* 0x00000005ff147819 */ /* 0x000fe20000011413 */
[----:B---3--:R-:W-:Y:S01]  /*f9a0*/  IMAD.WIDE.U32 R24, R22, c[0x0][0x498], R24 ;  /* 0x0001260016187a25 */ /* 0x008fe200078e0018 */
[----:B------:R-:W-:Y:S02]  /*f9b0*/  LOP3.LUT R12, R11, 0xfffffff8, RZ, 0xc0, !PT ;  /* 0xfffffff80b0c7812 */ /* 0x000fe400078ec0ff */
[----:B------:R-:W-:Y:S02]  /*f9c0*/  SHF.R.S32.HI R11, RZ, 0x1f, R10 ;  /* 0x0000001fff0b7819 */ /* 0x000fe4000001140a */
[----:B------:R-:W-:Y:S01]  /*f9d0*/  LOP3.LUT P4, RZ, R10, 0x3, RZ, 0xc0, !PT ;  /* 0x000000030aff7812 */ /* 0x000fe2000788c0ff */
[----:B------:R-:W-:Y:S01]  /*f9e0*/  IMAD.IADD R21, R21, 0x1, -R12 ;  /* 0x0000000115157824 */ /* 0x000fe200078e0a0c */
[----:B------:R-:W-:Y:S01]  /*f9f0*/  LEA.HI R10, R11, R10, RZ, 0x2 ;  /* 0x0000000a0b0a7211 */ /* 0x000fe200078f10ff */
[----:B------:R-:W-:Y:S01]  /*fa00*/  IMAD.MOV.U32 R12, RZ, RZ, c[0x0][0x4e8] ;  /* 0x00013a00ff0c7624 */ /* 0x000fe200078e00ff */
[----:B------:R-:W1:Y:S01]  /*fa10*/  S2R R11, SR_CTAID.X ;  /* 0x00000000000b7919 */ /* 0x000e620000002500 */
[----:B------:R-:W-:-:S02]  /*fa20*/  LOP3.LUT R9, R9, 0xfffffffc, RZ, 0xc0, !PT ;  /* 0xfffffffc09097812 */ /* 0x000fc400078ec0ff */
[----:B------:R-:W-:Y:S02]  /*fa30*/  SHF.R.S32.HI R13, RZ, 0x1f, R22 ;  /* 0x0000001fff0d7819 */ /* 0x000fe40000011416 */
[----:B------:R-:W-:Y:S01]  /*fa40*/  SHF.R.S32.HI R19, RZ, 0x1f, R19 ;  /* 0x0000001fff137819 */ /* 0x000fe20000011413 */
[----:B------:R-:W-:Y:S01]  /*fa50*/  IMAD.IADD R9, R2, 0x1, -R9 ;  /* 0x0000000102097824 */ /* 0x000fe200078e0a09 */
[----:B------:R-:W-:Y:S01]  /*fa60*/  LOP3.LUT R15, R4, 0xfffffff8, RZ, 0xc0, !PT ;  /* 0xfffffff8040f7812 */ /* 0x000fe200078ec0ff */
[----:B------:R-:W-:Y:S01]  /*fa70*/  IMAD R17, R13, c[0x0][0x498], RZ ;  /* 0x000126000d117a24 */ /* 0x000fe200078e02ff */
[----:B------:R-:W-:Y:S01]  /*fa80*/  LEA.HI R19, R19, R20, RZ, 0x3 ;  /* 0x0000001413137211 */ /* 0x000fe200078f18ff */
[----:B------:R-:W-:Y:S01]  /*fa90*/  IMAD R13, R13, c[0x0][0x3f0], RZ ;  /* 0x0000fc000d0d7a24 */ /* 0x000fe200078e02ff */
[----:B------:R-:W-:Y:S01]  /*faa0*/  SHF.R.S32.HI R4, RZ, 0x3, R4 ;  /* 0x00000003ff047819 */ /* 0x000fe20000011404 */
[----:B------:R-:W-:Y:S01]  /*fab0*/  IMAD.IADD R15, R2, 0x1, -R15 ;  /* 0x00000001020f7824 */ /* 0x000fe200078e0a0f */
[----:B------:R-:W-:Y:S01]  /*fac0*/  ISETP.NE.AND P0, PT, R12, 0x1, PT ;  /* 0x000000010c00780c */ /* 0x000fe20003f05270 */
[----:B------:R-:W-:Y:S01]  /*fad0*/  IMAD.MOV.U32 R2, RZ, RZ, R16 ;  /* 0x000000ffff027224 */ /* 0x000fe200078e0010 */
[----:B------:R-:W-:Y:S01]  /*fae0*/  LOP3.LUT R19, R19, 0xffffff8, RZ, 0xc0, !PT ;  /* 0x0ffffff813137812 */ /* 0x000fe200078ec0ff */
[C---:B------:R-:W-:Y:S01]  /*faf0*/  IMAD R14, R22.reuse, c[0x0][0x49c], R17 ;  /* 0x00012700160e7a24 */ /* 0x040fe200078e0211 */
[----:B------:R-:W-:Y:S01]  /*fb00*/  LEA.HI R16, R9, R9, RZ, 0x1 ;  /* 0x0000000909107211 */ /* 0x000fe200078f08ff */
[----:B------:R-:W-:Y:S01]  /*fb10*/  IMAD R13, R22, c[0x0][0x3f4], R13 ;  /* 0x0000fd00160d7a24 */ /* 0x000fe200078e020d */
[----:B------:R-:W-:Y:S01]  /*fb20*/  R2P PR, R21, 0x6 ;  /* 0x0000000615007804 */ /* 0x000fe20000000000 */
[----:B------:R-:W-:Y:S01]  /*fb30*/  IMAD.SHL.U32 R26, R4, 0x40, RZ ;  /* 0x00000040041a7824 */ /* 0x000fe200078e00ff */
[----:B------:R-:W-:Y:S01]  /*fb40*/  LOP3.LUT R16, R16, 0x1ffffffe, RZ, 0xc0, !PT ;  /* 0x1ffffffe10107812 */ /* 0x000fe200078ec0ff */
[----:B------:R-:W-:Y:S01]  /*fb50*/  IMAD.WIDE.U32 R22, R22, c[0x0][0x3f0], R2 ;  /* 0x0000fc0016167a25 */ /* 0x000fe200078e0002 */
[----:B------:R-:W-:-:S02]  /*fb60*/  SHF.R.S32.HI R10, RZ, 0x2, R10 ;  /* 0x00000002ff0a7819 */ /* 0x000fc4000001140a */
[----:B------:R-:W-:Y:S01]  /*fb70*/  LOP3.LUT R26, R26, 0x1c0, RZ, 0xc0, !PT ;  /* 0x000001c01a1a7812 */ /* 0x000fe200078ec0ff */
[----:B------:R-:W-:Y:S01]  /*fb80*/  IMAD.SHL.U32 R3, R15, 0x8, RZ ;  /* 0x000000080f037824 */ /* 0x000fe200078e00ff */
[----:B------:R-:W-:Y:S01]  /*fb90*/  F2FP.PACK_AB R100, R101, R100 ;  /* 0x000000646564723e */ /* 0x000fe200000000ff */
[----:B------:R-:W-:Y:S01]  /*fba0*/  IMAD R18, R15, 0x20, R4 ;  /* 0x000000200f127824 */ /* 0x000fe200078e0204 */
[----:B------:R-:W-:Y:S01]  /*fbb0*/  SHF.R.U32.HI R2, RZ, 0x3, R26 ;  /* 0x00000003ff027819 */ /* 0x000fe2000001161a */
[----:B------:R-:W-:Y:S01]  /*fbc0*/  IMAD.IADD R19, R20, 0x1, -R19 ;  /* 0x0000000114137824 */ /* 0x000fe200078e0a13 */
[----:B------:R-:W-:Y:S01]  /*fbd0*/  LOP3.LUT R17, R26, 0x38, R3, 0xf8, !PT ;  /* 0x000000381a117812 */ /* 0x000fe200078ef803 */
[----:B------:R-:W-:Y:S01]  /*fbe0*/  IMAD R15, R20, 0x200, R9 ;  /* 0x00000200140f7824 */ /* 0x000fe200078e0209 */
[C---:B------:R-:W-:Y:S01]  /*fbf0*/  LOP3.LUT R20, R21.reuse, 0x1, RZ, 0xc0, !PT ;  /* 0x0000000115147812 */ /* 0x040fe200078ec0ff */
[----:B------:R-:W-:Y:S01]  /*fc00*/  IMAD.SHL.U32 R21, R21, 0x40, RZ ;  /* 0x0000004015157824 */ /* 0x000fe200078e00ff */
[----:B------:R-:W-:Y:S01]  /*fc10*/  LOP3.LUT R2, R17, R2, RZ, 0x3c, !PT ;  /* 0x0000000211027212 */ /* 0x000fe200078e3cff */
[----:B-1----:R-:W-:Y:S01]  /*fc20*/  IMAD R18, R11, 0x80, R18 ;  /* 0x000000800b127824 */ /* 0x002fe200078e0212 */
[----:B------:R-:W-:Y:S01]  /*fc30*/  ISETP.NE.U32.AND P3, PT, R20, 0x1, PT ;  /* 0x000000011400780c */ /* 0x000fe20003f65070 */
[----:B------:R-:W-:Y:S01]  /*fc40*/  IMAD.IADD R9, R9, 0x1, -R16 ;  /* 0x0000000109097824 */ /* 0x000fe200078e0a10 */
[----:B------:R-:W-:Y:S01]  /*fc50*/  LOP3.LUT R21, R21, 0x1c0, RZ, 0xc0, !PT ;  /* 0x000001c015157812 */ /* 0x000fe200078ec0ff */
[----:B------:R-:W-:Y:S01]  /*fc60*/  @P0 IMAD.HI.U32 R16, R18, c[0x0][0x4ec], RZ ;  /* 0x00013b0012100a27 */ /* 0x000fe200078e00ff */
[----:B------:R-:W-:-:S02]  /*fc70*/  F2FP.PACK_AB R102, R103, R102 ;  /* 0x000000666766723e */ /* 0x000fc400000000ff */
[----:B------:R-:W-:Y:S01]  /*fc80*/  F2FP.PACK_AB R36, R37, R36 ;  /* 0x000000242524723e */ /* 0x000fe200000000ff */
[----:B------:R-:W-:Y:S01]  /*fc90*/  IMAD.IADD R23, R23, 0x1, R13 ;  /* 0x0000000117177824 */ /* 0x000fe200078e020d */
[----:B------:R-:W-:Y:S01]  /*fca0*/  F2FP.PACK_AB R38, R39, R38 ;  /* 0x000000262726723e */ /* 0x000fe200000000ff */
[----:B------:R-:W-:Y:S01]  /*fcb0*/  IMAD R10, R19, 0x10, R10 ;  /* 0x00000010130a7824 */ /* 0x000fe200078e020a */
[----:B------:R-:W-:Y:S01]  /*fcc0*/  F2FP.PACK_AB R40, R41, R40 ;  /* 0x000000282928723e */ /* 0x000fe200000000ff */
[----:B------:R-:W-:Y:S01]  /*fcd0*/  IMAD.SHL.U32 R13, R0, 0x8, RZ ;  /* 0x00000008000d7824 */ /* 0x000fe200078e00ff */
[----:B------:R-:W-:Y:S01]  /*fce0*/  LEA.HI R0, R21, R21, RZ, 0x1d ;  /* 0x0000001515007211 */ /* 0x000fe200078fe8ff */
[----:B------:R-:W-:Y:S01]  /*fcf0*/  IMAD.MOV.U32 R17, RZ, RZ, R18 ;  /* 0x000000ffff117224 */ /* 0x000fe200078e0012 */
[----:B------:R-:W-:Y:S01]  /*fd00*/  @P0 SHF.R.U32.HI R17, RZ, c[0x0][0x4f0], R16 ;  /* 0x00013c00ff110a19 */ /* 0x000fe20000011610 */
[----:B------:R-:W-:Y:S01]  /*fd10*/  IMAD R16, R9, 0x8, R10 ;  /* 0x0000000809107824 */ /* 0x000fe200078e020a */
[----:B------:R-:W-:Y:S01]  /*fd20*/  LOP3.LUT R13, R2, 0x7ffffe00, R13, 0xf8, !PT ;  /* 0x7ffffe00020d7812 */ /* 0x000fe200078ef80d */
[----:B------:R-:W-:Y:S01]  /*fd30*/  IMAD.U32 R0, R15, 0x2, R0 ;  /* 0x000000020f007824 */ /* 0x000fe200078e0000 */
[----:B------:R-:W-:Y:S01]  /*fd40*/  SHF.R.S32.HI R2, RZ, 0x1f, R17 ;  /* 0x0000001fff027819 */ /* 0x000fe20000011411 */
[----:B------:R-:W-:Y:S01]  /*fd50*/  IMAD R16, R11, 0x80, R16 ;  /* 0x000000800b107824 */ /* 0x000fe200078e0210 */
[----:B------:R-:W-:Y:S01]  /*fd60*/  F2FP.PACK_AB R42, R43, R42 ;  /* 0x0000002a2b2a723e */ /* 0x000fe200000000ff */
[----:B------:R-:W-:Y:S01]  /*fd70*/  IMAD R12, R12, c[0x0][0x388], RZ ;  /* 0x0000e2000c0c7a24 */ /* 0x000fe200078e02ff */
[----:B------:R-:W-:Y:S01]  /*fd80*/  F2FP.PACK_AB R44, R45, R44 ;  /* 0x0000002c2d2c723e */ /* 0x000fe200000000ff */
[----:B------:R-:W-:Y:S01]  /*fd90*/  IMAD R9, R11, 0x80, R10 ;  /* 0x000000800b097824 */ /* 0x000fe200078e020a */
[----:B------:R-:W-:Y:S01]  /*fda0*/  F2FP.PACK_AB R46, R47, R46 ;  /* 0x0000002e2f2e723e */ /* 0x000fe200000000ff */
[----:B------:R-:W-:Y:S01]  /*fdb0*/  IMAD.SHL.U32 R21, R0, 0x2, RZ ;  /* 0x0000000200157824 */ /* 0x000fe200078e00ff */
[----:B------:R-:W-:Y:S01]  /*fdc0*/  F2FP.PACK_AB R48, R49, R48 ;  /* 0x000000303130723e */ /* 0x000fe200000000ff */
[----:B------:R-:W-:Y:S01]  /*fdd0*/  @P0 IMAD.HI.U32 R0, R16, c[0x0][0x4ec], RZ ;  /* 0x00013b0010000a27 */ /* 0x000fe200078e00ff */
[----:B------:R-:W-:-:S02]  /*fde0*/  ISETP.GE.OR P5, PT, R9, R12, P4 ;  /* 0x0000000c0900720c */ /* 0x000fc400027a6670 */
[----:B------:R-:W-:Y:S01]  /*fdf0*/  IADD3 R9, R9, 0x8, RZ ;  /* 0x0000000809097810 */ /* 0x000fe20007ffe0ff */
[----:B------:R-:W-:Y:S01]  /*fe00*/  IMAD R2, R2, c[0x0][0x3e0], RZ ;  /* 0x0000f80002027a24 */ /* 0x000fe200078e02ff */
[----:B------:R-:W-:Y:S01]  /*fe10*/  STS [R21+0x80], R128 ;  /* 0x0000808015007388 */ /* 0x000fe20000000800 */
[----:B------:R-:W-:Y:S01]  /*fe20*/  IMAD.MOV.U32 R15, RZ, RZ, R16 ;  /* 0x000000ffff0f7224 */ /* 0x000fe200078e0010 */
[----:B------:R-:W-:Y:S01]  /*fe30*/  @P0 SHF.R.U32.HI R15, RZ, c[0x0][0x4f0], R0 ;  /* 0x00013c00ff0f0a19 */ /* 0x000fe20000011600 */
[----:B------:R-:W-:Y:S01]  /*fe40*/  IMAD.MOV R19, RZ, RZ, -R17 ;  /* 0x000000ffff137224 */ /* 0x000fe200078e0a11 */
[----:B------:R-:W-:Y:S01]  /*fe50*/  ISETP.GE.OR P4, PT, R9, R12, P4 ;  /* 0x0000000c0900720c */ /* 0x000fe20002786670 */
[----:B------:R-:W-:Y:S01]  /*fe60*/  IMAD.WIDE.U32 R22, R17, c[0x0][0x3e0], R22 ;  /* 0x0000f80011167a25 */ /* 0x000fe200078e0016 */
[----:B------:R-:W-:Y:S01]  /*fe70*/  SHF.R.S32.HI R9, RZ, 0x1f, R15 ;  /* 0x0000001fff097819 */ /* 0x000fe2000001140f */
[----:B------:R-:W-:Y:S01]  /*fe80*/  STS [R21+0x480], R130 ;  /* 0x0004808215007388 */ /* 0x000fe20000000800 */
[----:B------:R-:W-:Y:S01]  /*fe90*/  IADD3 R24, P0, R15, R24, RZ ;  /* 0x000000180f187210 */ /* 0x000fe20007f1e0ff */
[----:B------:R-:W-:Y:S01]  /*fea0*/  IMAD R17, R17, c[0x0][0x3e4], R2 ;  /* 0x0000f90011117a24 */ /* 0x000fe200078e0202 */
[----:B------:R-:W-:Y:S01]  /*feb0*/  IADD3 R0, R21, 0x80, RZ ;  /* 0x0000008015007810 */ /* 0x000fe20007ffe0ff */
[----:B------:R-:W-:Y:S01]  /*fec0*/  IMAD R19, R19, c[0x0][0x4e8], R18 ;  /* 0x00013a0013137a24 */ /* 0x000fe200078e0212 */
[----:B------:R-:W-:Y:S01]  /*fed0*/  IADD3.X R25, R9, R25, R14, P0, !PT ;  /* 0x0000001909197210 */ /* 0x000fe200007fe40e */
[----:B------:R-:W-:Y:S01]  /*fee0*/  IMAD.IADD R23, R23, 0x1, R17 ;  /* 0x0000000117177824 */ /* 0x000fe200078e0211 */
[----:B------:R-:W-:Y:S01]  /*fef0*/  IADD3 R17, R21, 0x70, RZ ;  /* 0x0000007015117810 */ /* 0x000fe20007ffe0ff */
[----:B------:R-:W-:Y:S01]  /*ff00*/  IMAD.MOV R9, RZ, RZ, -R15 ;  /* 0x000000ffff097224 */ /* 0x000fe200078e0a0f */
[----:B------:R-:W-:Y:S01]  /*ff10*/  @P3 IADD3 R17, R0, 0x10, RZ ;  /* 0x0000001000113810 */ /* 0x000fe20007ffe0ff */
[----:B------:R-:W-:Y:S01]  /*ff20*/  IMAD.MOV.U32 R0, RZ, RZ, 0x20 ;  /* 0x00000020ff007424 */ /* 0x000fe200078e00ff */
[----:B------:R-:W-:Y:S01]  /*ff30*/  SHF.R.S32.HI R2, RZ, 0x1f, R19 ;  /* 0x0000001fff027819 */ /* 0x000fe20000011413 */
[----:B------:R-:W-:Y:S01]  /*ff40*/  IMAD R27, R9, c[0x0][0x4e8], R16 ;  /* 0x00013a00091b7a24 */ /* 0x000fe200078e0210 */
[----:B------:R-:W-:Y:S01]  /*ff50*/  F2FP.PACK_AB R50, R51, R50 ;  /* 0x000000323332723e */ /* 0x000fe200000000ff */
[----:B------:R-:W-:Y:S01]  /*ff60*/  IMAD.MOV.U32 R9, RZ, RZ, 0x40 ;  /* 0x00000040ff097424 */ /* 0x000fe200078e00ff */
[----:B------:R-:W-:Y:S01]  /*ff70*/  SEL R0, R0, 0xffffffe0, !P1 ;  /* 0xffffffe000007807 */ /* 0x000fe20004800000 */
[----:B------:R-:W-:Y:S01]  /*ff80*/  IMAD R2, R2, c[0x0][0x3d8], RZ ;  /* 0x0000f60002027a24 */ /* 0x000fe200078e02ff */
[----:B------:R-:W-:Y:S01]  /*ff90*/  STS [R17], R124 ;  /* 0x0000007c11007388 */ /* 0x000fe20000000800 */
[----:B------:R-:W-:Y:S01]  /*ffa0*/  IMAD.WIDE.U32 R24, R27, c[0x0][0x488], R24 ;  /* 0x000122001b187a25 */ /* 0x000fe200078e0018 */
[----:B------:R-:W-:-:S02]  /*ffb0*/  SEL R10, R9, 0xffffffc0, !P2 ;  /* 0xffffffc0090a7807 */ /* 0x000fc40005000000 */
[----:B------:R-:W-:Y:S01]  /*ffc0*/  STS [R17+0x400], R126 ;  /* 0x0004007e11007388 */ /* 0x000fe20000000800 */
[----:B------:R-:W-:Y:S01]  /*ffd0*/  IMAD.IADD R15, R21, 0x1, R0 ;  /* 0x00000001150f7824 */ /* 0x000fe200078e0200 */
[----:B------:R-:W-:Y:S01]  /*ffe0*/  F2FP.PACK_AB R52, R53, R52 ;  /* 0x000000343534723e */ /* 0x000fe200000000ff */
[----:B------:R-:W-:Y:S01]  /*fff0*/  IMAD.IADD R9, R0, 0x1, R17 ;  /* 0x0000000100097824 */ /* 0x000fe200078e0211 */
[----:B------:R-:W-:Y:S01]  /*10000*/  SHF.R.S32.HI R0, RZ, 0x1f, R27 ;  /* 0x0000001fff007819 */ /* 0x000fe2000001141b */
[C---:B------:R-:W-:Y:S01]  /*10010*/  IMAD R2, R19.reuse, c[0x0][0x3dc], R2 ;  /* 0x0000f70013027a24 */ /* 0x040fe200078e0202 */
[----:B------:R-:W-:Y:S01]  /*10020*/  STS [R15+0x80], R120 ;  /* 0x000080780f007388 */ /* 0x000fe20000000800 */
[----:B------:R-:W-:Y:S01]  /*10030*/  IMAD.WIDE.U32 R18, R19, c[0x0][0x3d8], R22 ;  /* 0x0000f60013127a25 */ /* 0x000fe200078e0016 */
[----:B------:R-:W-:Y:S02]  /*10040*/  F2FP.PACK_AB R54, R55, R54 ;  /* 0x000000363736723e */ /* 0x000fe400000000ff */
[----:B------:R-:W-:Y:S01]  /*10050*/  STS [R15+0x480], R122 ;  /* 0x0004807a0f007388 */ /* 0x000fe20000000800 */
[----:B------:R-:W-:Y:S01]  /*10060*/  IMAD R0, R0, c[0x0][0x488], RZ ;  /* 0x0001220000007a24 */ /* 0x000fe200078e02ff */
[----:B------:R-:W-:Y:S01]  /*10070*/  F2FP.PACK_AB R56, R57, R56 ;  /* 0x000000383938723e */ /* 0x000fe200000000ff */
[----:B------:R-:W-:Y:S01]  /*10080*/  IMAD.IADD R23, R21, 0x1, R10 ;  /* 0x0000000115177824 */ /* 0x000fe200078e020a */
[----:B------:R-:W-:Y:S01]  /*10090*/  STS [R9], R116 ;  /* 0x0000007409007388 */ /* 0x000fe20000000800 */
[----:B------:R-:W-:Y:S01]  /*100a0*/  IMAD R0, R27, c[0x0][0x48c], R0 ;  /* 0x000123001b007a24 */ /* 0x000fe200078e0200 */
[----:B------:R-:W-:Y:S01]  /*100b0*/  F2FP.PACK_AB R58, R59, R58 ;  /* 0x0000003a3b3a723e */ /* 0x000fe200000000ff */
[C---:B------:R-:W-:Y:S01]  /*100c0*/  IMAD.IADD R27, R10.reuse, 0x1, R17 ;  /* 0x000000010a1b7824 */ /* 0x040fe200078e0211 */
[----:B------:R-:W-:Y:S01]  /*100d0*/  STS [R9+0x400], R118 ;  /* 0x0004007609007388 */ /* 0x000fe20000000800 */
[----:B------:R-:W-:Y:S01]  /*100e0*/  IMAD.IADD R29, R10, 0x1, R15 ;  /* 0x000000010a1d7824 */ /* 0x000fe200078e020f */
[----:B------:R-:W-:Y:S01]  /*100f0*/  F2FP.PACK_AB R60, R61, R60 ;  /* 0x0000003c3d3c723e */ /* 0x000fe200000000ff */
[----:B------:R-:W-:Y:S01]  /*10100*/  IMAD.IADD R31, R9, 0x1, R10 ;  /* 0x00000001091f7824 */ /* 0x000fe200078e020a */
[----:B------:R-:W-:Y:S01]  /*10110*/  STS [R23+0x80], R112 ;  /* 0x0000807017007388 */ /* 0x000fe20000000800 */
[----:B------:R-:W-:Y:S01]  /*10120*/  F2FP.PACK_AB R62, R63, R62 ;  /* 0x0000003e3f3e723e */ /* 0x000fe200000000ff */
[----:B------:R-:W-:Y:S01]  /*10130*/  IMAD.IADD R25, R25, 0x1, R0 ;  /* 0x0000000119197824 */ /* 0x000fe200078e0200 */
[----:B------:R-:W-:Y:S01]  /*10140*/  F2FP.PACK_AB R64, R65, R64 ;  /* 0x000000404140723e */ /* 0x000fe200000000ff */
[----:B------:R-:W-:Y:S01]  /*10150*/  STS [R23+0x480], R114 ;  /* 0x0004807217007388 */ /* 0x000fe20000000800 */
[----:B------:R-:W-:Y:S01]  /*10160*/  F2FP.PACK_AB R66, R67, R66 ;  /* 0x000000424342723e */ /* 0x000fe200000000ff */
[----:B------:R-:W-:Y:S01]  /*10170*/  IMAD R57, R11, 0x80, R4 ;  /* 0x000000800b397824 */ /* 0x000fe200078e0204 */
[----:B------:R-:W-:Y:S01]  /*10180*/  F2FP.PACK_AB R68, R69, R68 ;  /* 0x000000444544723e */ /* 0x000fe200000000ff */
        /* <DEDUP_REMOVED lines=14> */
[----:B------:R-:W-:Y:S01]  /*10270*/  LEA R14, P0, R24, c[0x0][0x450], 0x2 ;  /* 0x00011400180e7a11 */ /* 0x000fe200078010ff */
        /* <DEDUP_REMOVED lines=10> */
[----:B------:R-:W-:Y:S02]  /*10320*/  LEA.HI.X R25, R24, c[0x0][0x454], R25, 0x2, P0 ;  /* 0x0001150018197a11 */ /* 0x000fe400000f1419 */
[----:B------:R-:W-:Y:S01]  /*10330*/  LEA R0, P0, R18, c[0x0][0x380], 0x1 ;  /* 0x0000e00012007a11 */ /* 0x000fe200078008ff */
        /* <DEDUP_REMOVED lines=15> */
[----:B-1----:R-:W-:-:S03]  /*10430*/  IMAD.SHL.U32 R58, R13, 0x2, RZ ;  /* 0x000000020d3a7824 */ /* 0x002fc600078e00ff */
        /* <DEDUP_REMOVED lines=14> */
[----:B------:R-:W-:Y:S04]  /*10520*/  SHFL.IDX PT, R88, R14, RZ, 0x1c1f ;  /* 0x001c1fff0e587589 */ /* 0x000fe800000e0000 */
[----:B------:R-:W2:Y:S04]  /*10530*/  SHFL.IDX PT, R89, R25, RZ, 0x1c1f ;  /* 0x001c1fff19597589 */ /* 0x000ea800000e0000 */
[----:B------:R-:W-:Y:S06]  /*10540*/  BAR.SYNC.DEFER_BLOCKING 0x1, 0x100 ;  /* 0x0044000000007b1d */ /* 0x000fec0000010000 */
[----:B------:R-:W-:Y:S01]  /*10550*/  SHFL.IDX PT, R96, R14, 0x1, 0x1c1f ;  /* 0x003c1f000e607f89 */ /* 0x000fe200000e0000 */
[----:B-1----:R-:W-:-:S03]  /*10560*/  IMAD.IADD R5, R19, 0x1, R2 ;  /* 0x0000000113057824 */ /* 0x002fc600078e0202 */
[----:B------:R-:W1:Y:S02]  /*10570*/  SHFL.IDX PT, R97, R25, 0x1, 0x1c1f ;  /* 0x003c1f0019617f89 */ /* 0x000e6400000e0000 */
[----:B------:R-:W-:Y:S02]  /*10580*/  LEA.HI.X R2, R18, c[0x0][0x384], R5, 0x1, P0 ;  /* 0x0000e10012027a11 */ /* 0x000fe400000f0c05 */
[----:B------:R3:W4:Y:S01]  /*10590*/  SHFL.IDX PT, R60, R0, RZ, 0x181f ;  /* 0x00181fff003c7589 */ /* 0x00072200000e0000 */
[----:B------:R-:W-:-:S03]  /*105a0*/  ISETP.GE.AND P0, PT, R57, R12, PT ;  /* 0x0000000c3900720c */ /* 0x000fc60003f06270 */
[----:B------:R3:W3:Y:S04]  /*105b0*/  SHFL.IDX PT, R61, R2, RZ, 0x181f ;  /* 0x00181fff023d7589 */ /* 0x0006e800000e0000 */
[----:B--2---:R2:W-:Y:S04]  /*105c0*/  @!P5 ST.E [R88.64], R7 ;  /* 0x000000075800d985 */ /* 0x0045e8000c101910 */
[----:B-1----:R2:W-:Y:S04]  /*105d0*/  @!P4 ST.E [R96.64], R8 ;  /* 0x000000086000c985 */ /* 0x0025e8000c101910 */
[----:B------:R2:W1:Y:S04]  /*105e0*/  LDS.128 R52, [R58+0x1080] ;  /* 0x001080003a347984 */ /* 0x0004680000000c00 */
[----:B------:R2:W1:Y:S04]  /*105f0*/  LDS.128 R48, [R58+0x2080] ;  /* 0x002080003a307984 */ /* 0x0004680000000c00 */
[----:B------:R2:W1:Y:S04]  /*10600*/  LDS.128 R44, [R58+0x3080] ;  /* 0x003080003a2c7984 */ /* 0x0004680000000c00 */
[----:B------:R2:W1:Y:S04]  /*10610*/  LDS.128 R40, [R58+0x5080] ;  /* 0x005080003a287984 */ /* 0x0004680000000c00 */
[----:B------:R2:W1:Y:S04]  /*10620*/  LDS.128 R36, [R58+0x6080] ;  /* 0x006080003a247984 */ /* 0x0004680000000c00 */
[----:B------:R2:W1:Y:S04]  /*10630*/  LDS.128 R32, [R58+0x7080] ;  /* 0x007080003a207984 */ /* 0x0004680000000c00 */
[----:B------:R2:W1:Y:S04]  /*10640*/  LDS.128 R28, [R58+0x9080] ;  /* 0x009080003a1c7984 */ /* 0x0004680000000c00 */
[----:B------:R2:W1:Y:S04]  /*10650*/  LDS.128 R24, [R58+0xa080] ;  /* 0x00a080003a187984 */ /* 0x0004680000000c00 */
[----:B------:R2:W1:Y:S01]  /*10660*/  LDS.128 R20, [R58+0xb080] ;  /* 0x00b080003a147984 */ /* 0x0004620000000c00 */
[----:B------:R-:W-:Y:S05]  /*10670*/  @P0 BRA `(.L_x_193) ;  /* 0x0000014000000947 */ /* 0x000fea0003800000 */
[----:B---34-:R-:W3:Y:S01]  /*10680*/  LDS.128 R16, [R58+0x80] ;  /* 0x000080003a107984 */ /* 0x018ee20000000c00 */
[----:B------:R-:W-:-:S02]  /*10690*/  IADD3 R56, R3, 0x40, RZ ;  /* 0x0000004003387810 */ /* 0x000fc40007ffe0ff */
[C---:B------:R-:W-:Y:S01]  /*106a0*/  IADD3 R14, R3.reuse, 0x80, RZ ;  /* 0x00000080030e7810 */ /* 0x040fe20007ffe0ff */
[----:B--2---:R-:W2:Y:S01]  /*106b0*/  LDS.128 R8, [R58+0x4080] ;  /* 0x004080003a087984 */ /* 0x004ea20000000c00 */
[----:B------:R-:W-:Y:S02]  /*106c0*/  ISETP.GE.AND P1, PT, R56, c[0x0][0x3c8], PT ;  /* 0x0000f20038007a0c */ /* 0x000fe40003f26270 */
[----:B------:R-:W-:Y:S01]  /*106d0*/  ISETP.GE.AND P0, PT, R14, c[0x0][0x3c8], PT ;  /* 0x0000f2000e007a0c */ /* 0x000fe20003f06270 */
[----:B------:R4:W5:Y:S01]  /*106e0*/  LDS.128 R4, [R58+0x8080] ;  /* 0x008080003a047984 */ /* 0x0009620000000c00 */
[----:B------:R-:W-:-:S09]  /*106f0*/  ISETP.GE.AND P2, PT, R3, c[0x0][0x3c8], PT ;  /* 0x0000f20003007a0c */ /* 0x000fd20003f46270 */
[----:B------:R-:W-:Y:S02]  /*10700*/  @!P1 SHF.R.S32.HI R15, RZ, 0x1f, R56 ;  /* 0x0000001fff0f9819 */ /* 0x000fe40000011438 */
[----:B------:R-:W-:Y:S02]  /*10710*/  @!P0 SHF.R.S32.HI R13, RZ, 0x1f, R14 ;  /* 0x0000001fff0d8819 */ /* 0x000fe4000001140e */
[----:B------:R-:W-:Y:S02]  /*10720*/  @!P1 LEA.HI R15, R15, R56, RZ, 0x3 ;  /* 0x000000380f0f9211 */ /* 0x000fe400078f18ff */
[----:B------:R-:W-:Y:S02]  /*10730*/  @!P0 LEA.HI R13, R13, R14, RZ, 0x3 ;  /* 0x0000000e0d0d8211 */ /* 0x000fe400078f18ff */
[----:B------:R-:W-:Y:S02]  /*10740*/  @!P1 LOP3.LUT R15, R15, 0xfffffff8, RZ, 0xc0, !PT ;  /* 0xfffffff80f0f9812 */ /* 0x000fe400078ec0ff */
[----:B------:R-:W-:Y:S01]  /*10750*/  @!P0 LOP3.LUT R13, R13, 0xfffffff8, RZ, 0xc0, !PT ;  /* 0xfffffff80d0d8812 */ /* 0x000fe200078ec0ff */
[----:B----4-:R-:W-:-:S04]  /*10760*/  @!P2 IMAD.WIDE R58, R3, 0x2, R60 ;  /* 0x00000002033aa825 */ /* 0x010fc800078e023c */
[----:B------:R-:W-:-:S04]  /*10770*/  @!P1 IMAD.WIDE R14, R15, 0x2, R60 ;  /* 0x000000020f0e9825 */ /* 0x000fc800078e023c */
[----:B------:R-:W-:Y:S01]  /*10780*/  @!P0 IMAD.WIDE R60, R13, 0x2, R60 ;  /* 0x000000020d3c8825 */ /* 0x000fe200078e023c */
[----:B---3--:R3:W-:Y:S04]  /*10790*/  @!P2 ST.E.128 [R58.64], R16 ;  /* 0x000000103a00a985 */ /* 0x0087e8000c101d10 */
[----:B--2---:R3:W-:Y:S04]  /*107a0*/  @!P1 ST.E.128 [R14.64], R8 ;  /* 0x000000080e009985 */ /* 0x0047e8000c101d10 */
[----:B-----5:R3:W-:Y:S02]  /*107b0*/  @!P0 ST.E.128 [R60.64], R4 ;  /* 0x000000043c008985 */ /* 0x0207e4000c101d10 */
.L_x_193:
[----:B---34-:R-:W-:Y:S05]  /*107c0*/  BSYNC B0 ;  /* 0x0000000000007941 */ /* 0x018fea0003800000 */
.L_x_192:
[----:B------:R-:W-:Y:S01]  /*107d0*/  IADD3 R5, R57, 0x20, RZ ;  /* 0x0000002039057810 */ /* 0x000fe20007ffe0ff */
[----:B------:R3:W4:Y:S01]  /*107e0*/  SHFL.IDX PT, R9, R2, 0x1, 0x181f ;  /* 0x00381f0002097f89 */ /* 0x00072200000e0000 */
[----:B------:R-:W-:Y:S02]  /*107f0*/  BSSY B0, `(.L_x_194) ;  /* 0x0000015000007945 */ /* 0x000fe40003800000 */
[----:B------:R-:W-:Y:S01]  /*10800*/  ISETP.GE.AND P0, PT, R5, R12, PT ;  /* 0x0000000c0500720c */ /* 0x000fe20003f06270 */
[----:B--2---:R3:W2:-:S12]  /*10810*/  SHFL.IDX PT, R8, R0, 0x1, 0x181f ;  /* 0x00381f0000087f89 */ /* 0x00469800000e0000 */
        /* <DEDUP_REMOVED lines=13> */
[----:B-1----:R1:W-:Y:S02]  /*108f0*/  @!P2 ST.E.128 [R10.64], R52 ;  /* 0x000000340a00a985 */ /* 0x0023e4000c101d10 */
[----:B------:R-:W-:-:S04]  /*10900*/  @!P1 IMAD.WIDE R6, R6, 0x2, R8 ;  /* 0x0000000206069825 */ /* 0x000fc800078e0208 */
[----:B------:R-:W-:Y:S01]  /*10910*/  @!P0 IMAD.WIDE R4, R4, 0x2, R8 ;  /* 0x0000000204048825 */ /* 0x000fe200078e0208 */
[----:B------:R1:W-:Y:S04]  /*10920*/  @!P1 ST.E.128 [R6.64], R40 ;  /* 0x0000002806009985 */ /* 0x0003e8000c101d10 */
[----:B------:R1:W-:Y:S02]  /*10930*/  @!P0 ST.E.128 [R4.64], R28 ;  /* 0x0000001c04008985 */ /* 0x0003e4000c101d10 */
.L_x_195:
[----:B------:R-:W-:Y:S05]  /*10940*/  BSYNC B0 ;  /* 0x0000000000007941 */ /* 0x000fea0003800000 */
.L_x_194:
[----:B-1----:R-:W-:Y:S01]  /*10950*/  IADD3 R5, R57, 0x40, RZ ;  /* 0x0000004039057810 */ /* 0x002fe20007ffe0ff */
[----:B----4-:R1:W4:Y:S01]  /*10960*/  SHFL.IDX PT, R9, R2, 0x2, 0x181f ;  /* 0x00581f0002097f89 */ /* 0x01032200000e0000 */
        /* <DEDUP_REMOVED lines=21> */
.L_x_197:
[----:B------:R-:W-:Y:S05]  /*10ac0*/  BSYNC B0 ;  /* 0x0000000000007941 */ /* 0x000fea0003800000 */
.L_x_196:
[----:B------:R-:W-:Y:S01]  /*10ad0*/  IADD3 R57, R57, 0x60, RZ ;  /* 0x0000006039397810 */ /* 0x000fe20007ffe0ff */
[----:B--2---:R2:W1:Y:S03]  /*10ae0*/  SHFL.IDX PT, R7, R2, 0x3, 0x181f ;  /* 0x00781f0002077f89 */ /* 0x00446600000e0000 */
[----:B------:R-:W-:Y:S01]  /*10af0*/  ISETP.GE.AND P0, PT, R57, R12, PT ;  /* 0x0000000c3900720c */ /* 0x000fe20003f06270 */
[----:B------:R2:W3:-:S12]  /*10b00*/  SHFL.IDX PT, R6, R0, 0x3, 0x181f ;  /* 0x00781f0000067f89 */ /* 0x0004d800000e0000 */
[----:B------:R-:W-:Y:S05]  /*10b10*/  @P0 EXIT ;  /* 0x000000000000094d */ /* 0x000fea0003800000 */
[C---:B------:R-:W-:Y:S02]  /*10b20*/  IADD3 R5, R3.reuse, 0x40, RZ ;  /* 0x0000004003057810 */ /* 0x040fe40007ffe0ff */
[----:B------:R-:W-:Y:S02]  /*10b30*/  ISETP.GE.AND P1, PT, R3, c[0x0][0x3c8], PT ;  /* 0x0000f20003007a0c */ /* 0x000fe40003f26270 */
[----:B------:R-:W-:-:S13]  /*10b40*/  ISETP.GE.AND P0, PT, R5, c[0x0][0x3c8], PT ;  /* 0x0000f20005007a0c */ /* 0x000fda0003f06270 */
[----:B-123--:R-:W-:-:S04]  /*10b50*/  @!P0 SHF.R.S32.HI R0, RZ, 0x1f, R5 ;  /* 0x0000001fff008819 */ /* 0x00efc80000011405 */
[----:B------:R-:W-:Y:S01]  /*10b60*/  @!P0 LEA.HI R0, R0, R5, RZ, 0x3 ;  /* 0x0000000500008211 */ /* 0x000fe200078f18ff */
[C-C-:B------:R-:W-:Y:S01]  /*10b70*/  @!P1 IMAD.WIDE R4, R3.reuse, 0x2, R6.reuse ;  /* 0x0000000203049825 */ /* 0x140fe200078e0206 */
[----:B------:R-:W-:Y:S02]  /*10b80*/  IADD3 R3, R3, 0x80, RZ ;  /* 0x0000008003037810 */ /* 0x000fe40007ffe0ff */
[----:B------:R-:W-:Y:S02]  /*10b90*/  @!P0 LOP3.LUT R0, R0, 0xfffffff8, RZ, 0xc0, !PT ;  /* 0xfffffff800008812 */ /* 0x000fe400078ec0ff */
[----:B------:R1:W-:Y:S03]  /*10ba0*/  @!P1 ST.E.128 [R4.64], R44 ;  /* 0x0000002c04009985 */ /* 0x0003e6000c101d10 */
[----:B----4-:R-:W-:-:S05]  /*10bb0*/  @!P0 IMAD.WIDE R8, R0, 0x2, R6 ;  /* 0x0000000200088825 */ /* 0x010fca00078e0206 */
[----:B------:R1:W-:Y:S01]  /*10bc0*/  @!P0 ST.E.128 [R8.64], R32 ;  /* 0x0000002008008985 */ /* 0x0003e2000c101d10 */
[----:B------:R-:W-:-:S13]  /*10bd0*/  ISETP.GE.AND P0, PT, R3, c[0x0][0x3c8], PT ;  /* 0x0000f20003007a0c */ /* 0x000fda0003f06270 */
[----:B------:R-:W-:Y:S05]  /*10be0*/  @P0 EXIT ;  /* 0x000000000000094d */ /* 0x000fea0003800000 */
[----:B------:R-:W-:-:S04]  /*10bf0*/  SHF.R.S32.HI R0, RZ, 0x1f, R3 ;  /* 0x0000001fff007819 */ /* 0x000fc80000011403 */
[----:B------:R-:W-:-:S04]  /*10c00*/  LEA.HI R3, R0, R3, RZ, 0x3 ;  /* 0x0000000300037211 */ /* 0x000fc800078f18ff */
[----:B------:R-:W-:-:S05]  /*10c10*/  LOP3.LUT R3, R3, 0xfffffff8, RZ, 0xc0, !PT ;  /* 0xfffffff803037812 */ /* 0x000fca00078ec0ff */
[----:B------:R-:W-:-:S05]  /*10c20*/  IMAD.WIDE R6, R3, 0x2, R6 ;  /* 0x0000000203067825 */ /* 0x000fca00078e0206 */
[----:B------:R-:W-:Y:S01]  /*10c30*/  ST.E.128 [R6.64], R20 ;  /* 0x0000001406007985 */ /* 0x000fe2000c101d10 */
[----:B------:R-:W-:Y:S05]  /*10c40*/  EXIT ;  /* 0x000000000000794d */ /* 0x000fea0003800000 */
.L_x_191:
[----:B------:R-:W1:Y:S01]  /*10c50*/  S2R R7, SR_TID.X ;  /* 0x0000000000077919 */ /* 0x000e620000002100 */
[----:B------:R-:W-:Y:S03]  /*10c60*/  BSSY B0, `(.L_x_198) ;  /* 0x0000027000007945 */ /* 0x000fe60003800000 */
[----:B------:R-:W2:Y:S01]  /*10c70*/  S2R R8, SR_CTAID.Z ;  /* 0x0000000000087919 */ /* 0x000ea20000002700 */
[----:B-1----:R-:W-:Y:S02]  /*10c80*/  ISETP.GT.AND P0, PT, R7, 0x7f, PT ;  /* 0x0000007f0700780c */ /* 0x002fe40003f04270 */
[----:B--2---:R-:W-:-:S11]  /*10c90*/  SHF.R.S32.HI R11, RZ, 0x1f, R8 ;  /* 0x0000001fff0b7819 */ /* 0x004fd60000011408 */
[----:B------:R-:W-:Y:S05]  /*10ca0*/  @P0 BRA `(.L_x_199) ;  /* 0x0000022000000947 */ /* 0x000fea0003800000 */
[----:B------:R-:W1:Y:S01]  /*10cb0*/  S2R R0, SR_CTAID.X ;  /* 0x0000000000007919 */ /* 0x000e620000002500 */
[----:B------:R-:W-:-:S05]  /*10cc0*/  MOV R2, c[0x0][0x4e8] ;  /* 0x00013a0000027a02 */ /* 0x000fca0000000f00 */
[----:B------:R-:W-:Y:S01]  /*10cd0*/  IMAD R3, R2, c[0x0][0x388], RZ ;  /* 0x0000e20002037a24 */ /* 0x000fe200078e02ff */
[----:B-1----:R-:W-:-:S04]  /*10ce0*/  LEA R0, R0, R7, 0x7 ;  /* 0x0000000700007211 */ /* 0x002fc800078e38ff */
[----:B------:R-:W-:-:S13]  /*10cf0*/  ISETP.GE.AND P0, PT, R0, R3, PT ;  /* 0x000000030000720c */ /* 0x000fda0003f06270 */
[----:B------:R-:W-:Y:S05]  /*10d00*/  @P0 BRA `(.L_x_199) ;  /* 0x000001c000000947 */ /* 0x000fea0003800000 */
[----:B------:R-:W1:Y:S01]  /*10d10*/  S2R R9, SR_CTAID.Y ;  /* 0x0000000000097919 */ /* 0x000e620000002600 */
[----:B------:R-:W-:Y:S02]  /*10d20*/  ISETP.NE.AND P0, PT, R2, 0x1, PT ;  /* 0x000000010200780c */ /* 0x000fe40003f05270 */
[----:B------:R-:W-:-:S11]  /*10d30*/  MOV R5, R0 ;  /* 0x0000000000057202 */ /* 0x000fd60000000f00 */
[----:B------:R-:W-:-:S05]  /*10d40*/  @P0 IMAD.HI.U32 R6, R0, c[0x0][0x4ec], RZ ;  /* 0x00013b0000060a27 */ /* 0x000fca00078e00ff */
[----:B------:R-:W-:Y:S02]  /*10d50*/  @P0 SHF.R.U32.HI R5, RZ, c[0x0][0x4f0], R6 ;  /* 0x00013c00ff050a19 */ /* 0x000fe40000011606 */
[----:B-1----:R-:W-:Y:S01]  /*10d60*/  SHF.R.S32.HI R4, RZ, 0x1f, R9 ;  /* 0x0000001fff047819 */ /* 0x002fe20000011409 */
[----:B------:R-:W-:-:S04]  /*10d70*/  IMAD.WIDE.U32 R2, R9, c[0x0][0x490], RZ ;  /* 0x0001240009027a25 */ /* 0x000fc800078e00ff */
[----:B------:R-:W-:Y:S02]  /*10d80*/  IMAD R4, R4, c[0x0][0x490], RZ ;  /* 0x0001240004047a24 */ /* 0x000fe400078e02ff */
[----:B------:R-:W-:Y:S02]  /*10d90*/  IMAD.MOV.U32 R12, RZ, RZ, R2 ;  /* 0x000000ffff0c7224 */ /* 0x000fe400078e0002 */
[----:B------:R-:W-:Y:S01]  /*10da0*/  IMAD R13, R9, c[0x0][0x494], R4 ;  /* 0x00012500090d7a24 */ /* 0x000fe200078e0204 */
[----:B------:R-:W-:-:S04]  /*10db0*/  IADD3 R9, -R5, RZ, RZ ;  /* 0x000000ff05097210 */ /* 0x000fc80007ffe1ff */
[----:B------:R-:W-:Y:S01]  /*10dc0*/  IADD3 R13, R3, R13, RZ ;  /* 0x0000000d030d7210 */ /* 0x000fe20007ffe0ff */
[----:B------:R-:W-:Y:S02]  /*10dd0*/  IMAD R3, R11, c[0x0][0x498], RZ ;  /* 0x000126000b037a24 */ /* 0x000fe400078e02ff */
[----:B------:R-:W-:Y:S02]  /*10de0*/  IMAD R4, R9, c[0x0][0x4e8], R0 ;  /* 0x00013a0009047a24 */ /* 0x000fe400078e0200 */
[----:B------:R-:W-:-:S03]  /*10df0*/  IMAD.WIDE.U32 R12, R8, c[0x0][0x498], R12 ;  /* 0x00012600080c7a25 */ /* 0x000fc600078e000c */
[----:B------:R-:W-:Y:S01]  /*10e00*/  SHF.R.S32.HI R2, RZ, 0x1f, R4 ;  /* 0x0000001fff027819 */ /* 0x000fe20000011404 */
[----:B------:R-:W-:Y:S01]  /*10e10*/  IMAD R0, R8, c[0x0][0x49c], R3 ;  /* 0x0001270008007a24 */ /* 0x000fe200078e0203 */
[----:B------:R-:W-:Y:S02]  /*10e20*/  SHF.R.S32.HI R3, RZ, 0x1f, R5 ;  /* 0x0000001fff037819 */ /* 0x000fe40000011405 */
[----:B------:R-:W-:Y:S01]  /*10e30*/  IADD3 R12, P0, R5, R12, RZ ;  /* 0x0000000c050c7210 */ /* 0x000fe20007f1e0ff */
[----:B------:R-:W-:-:S03]  /*10e40*/  IMAD R5, R2, c[0x0][0x488], RZ ;  /* 0x0001220002057a24 */ /* 0x000fc600078e02ff */
[----:B------:R-:W-:Y:S01]  /*10e50*/  IADD3.X R13, R3, R13, R0, P0, !PT ;  /* 0x0000000d030d7210 */ /* 0x000fe200007fe400 */
[----:B------:R-:W-:-:S04]  /*10e60*/  IMAD R5, R4, c[0x0][0x48c], R5 ;  /* 0x0001230004057a24 */ /* 0x000fc800078e0205 */
[----:B------:R-:W-:-:S05]  /*10e70*/  IMAD.WIDE.U32 R12, R4, c[0x0][0x488], R12 ;  /* 0x00012200040c7a25 */ /* 0x000fca00078e000c */
[----:B------:R-:W-:Y:S02]  /*10e80*/  IADD3 R5, R13, R5, RZ ;  /* 0x000000050d057210 */ /* 0x000fe40007ffe0ff */
[----:B------:R-:W-:-:S04]  /*10e90*/  LEA R2, P0, R12, c[0x0][0x450], 0x2 ;  /* 0x000114000c027a11 */ /* 0x000fc800078010ff */
[----:B------:R-:W-:Y:S01]  /*10ea0*/  LEA.HI.X R3, R12, c[0x0][0x454], R5, 0x2, P0 ;  /* 0x000115000c037a11 */ /* 0x000fe200000f1405 */
[----:B------:R-:W-:-:S05]  /*10eb0*/  IMAD.MOV.U32 R5, RZ, RZ, -0x800000 ;  /* 0xff800000ff057424 */ /* 0x000fca00078e00ff */
[----:B------:R1:W-:Y:S03]  /*10ec0*/  STG.E [R2.64], R5 ;  /* 0x0000000502007986 */ /* 0x0003e6000c101910 */
.L_x_199:
[----:B------:R-:W-:Y:S05]  /*10ed0*/  BSYNC B0 ;  /* 0x0000000000007941 */ /* 0x000fea0003800000 */
.L_x_198:
[----:B------:R-:W2:Y:S01]  /*10ee0*/  S2R R12, SR_CTAID.Y ;  /* 0x00000000000c7919 */ /* 0x000ea20000002600 */
[----:B------:R-:W-:Y:S01]  /*10ef0*/  SHF.R.S32.HI R4, RZ, 0x1f, R7 ;  /* 0x0000001fff047819 */ /* 0x000fe20000011407 */
[----:B------:R-:W-:Y:S01]  /*10f00*/  IMAD R11, R11, c[0x0][0x3f0], RZ ;  /* 0x0000fc000b0b7a24 */ /* 0x000fe200078e02ff */
[----:B-1----:R-:W-:Y:S01]  /*10f10*/  MOV R3, c[0x0][0x4e8] ;  /* 0x00013a0000037a02 */ /* 0x002fe20000000f00 */
[----:B------:R-:W1:Y:S01]  /*10f20*/  S2R R5, SR_CTAID.X ;  /* 0x0000000000057919 */ /* 0x000e620000002500 */
[----:B------:R-:W-:Y:S01]  /*10f30*/  LEA.HI R4, R4, R7, RZ, 0x3 ;  /* 0x0000000704047211 */ /* 0x000fe200078f18ff */
[----:B------:R-:W-:Y:S01]  /*10f40*/  BSSY B0, `(.L_x_200) ;  /* 0x0000038000007945 */ /* 0x000fe20003800000 */
[C---:B------:R-:W-:Y:S01]  /*10f50*/  ISETP.NE.AND P0, PT, R3.reuse, 0x1, PT ;  /* 0x000000010300780c */ /* 0x040fe20003f05270 */
[----:B------:R-:W-:Y:S01]  /*10f60*/  IMAD R3, R3, c[0x0][0x388], RZ ;  /* 0x0000e20003037a24 */ /* 0x000fe200078e02ff */
[----:B------:R-:W-:Y:S02]  /*10f70*/  LOP3.LUT R2, R4, 0xfffffff8, RZ, 0xc0, !PT ;  /* 0xfffffff804027812 */ /* 0x000fe400078ec0ff */
[----:B------:R-:W-:-:S03]  /*10f80*/  SHF.R.S32.HI R4, RZ, 0x3, R4 ;  /* 0x00000003ff047819 */ /* 0x000fc60000011404 */
[----:B------:R-:W-:-:S05]  /*10f90*/  IMAD.IADD R7, R7, 0x1, -R2 ;  /* 0x0000000107077824 */ /* 0x000fca00078e0a02 */
[CC--:B------:R-:W-:Y:S02]  /*10fa0*/  LEA R6, R7.reuse, R4.reuse, 0x5 ;  /* 0x0000000407067211 */ /* 0x0c0fe400078e28ff */
[----:B------:R-:W-:Y:S02]  /*10fb0*/  SHF.L.U32 R7, R7, 0x3, RZ ;  /* 0x0000000307077819 */ /* 0x000fe400000006ff */
[----:B--2---:R-:W-:Y:S01]  /*10fc0*/  SHF.R.S32.HI R0, RZ, 0x1f, R12 ;  /* 0x0000001fff007819 */ /* 0x004fe2000001140c */
[C---:B-1----:R-:W-:Y:S01]  /*10fd0*/  IMAD R6, R5.reuse, 0x80, R6 ;  /* 0x0000008005067824 */ /* 0x042fe200078e0206 */
[----:B------:R-:W-:-:S03]  /*10fe0*/  LEA R4, R5, R4, 0x7 ;  /* 0x0000000405047211 */ /* 0x000fc600078e38ff */
[----:B------:R-:W-:Y:S01]  /*10ff0*/  IMAD R9, R0, c[0x0][0x3e8], RZ ;  /* 0x0000fa0000097a24 */ /* 0x000fe200078e02ff */
[----:B------:R-:W-:Y:S01]  /*11000*/  IADD3 R5, R7, 0x80, RZ ;  /* 0x0000008007057810 */ /* 0x000fe20007ffe0ff */
[----:B------:R-:W-:-:S04]  /*11010*/  @P0 IMAD.HI.U32 R2, R6, c[0x0][0x4ec], RZ ;  /* 0x00013b0006020a27 */ /* 0x000fc800078e00ff */
[C---:B------:R-:W-:Y:S02]  /*11020*/  IMAD R9, R12.reuse, c[0x0][0x3ec], R9 ;  /* 0x0000fb000c097a24 */ /* 0x040fe400078e0209 */
[----:B------:R-:W-:-:S04]  /*11030*/  IMAD.WIDE.U32 R12, R12, c[0x0][0x3e8], RZ ;  /* 0x0000fa000c0c7a25 */ /* 0x000fc800078e00ff */
[----:B------:R-:W-:Y:S01]  /*11040*/  IMAD R0, R8, c[0x0][0x3f4], R11 ;  /* 0x0000fd0008007a24 */ /* 0x000fe200078e020b */
[----:B------:R-:W-:Y:S01]  /*11050*/  IADD3 R13, R13, R9, RZ ;  /* 0x000000090d0d7210 */ /* 0x000fe20007ffe0ff */
[----:B------:R-:W-:Y:S01]  /*11060*/  IMAD.MOV.U32 R9, RZ, RZ, R6 ;  /* 0x000000ffff097224 */ /* 0x000fe200078e0006 */
[----:B------:R-:W-:-:S03]  /*11070*/  @P0 SHF.R.U32.HI R9, RZ, c[0x0][0x4f0], R2 ;  /* 0x00013c00ff090a19 */ /* 0x000fc60000011602 */
[----:B------:R-:W-:Y:S01]  /*11080*/  IMAD.WIDE.U32 R12, R8, c[0x0][0x3f0], R12 ;  /* 0x0000fc00080c7a25 */ /* 0x000fe200078e000c */
[----:B------:R-:W-:Y:S02]  /*11090*/  SHF.R.S32.HI R2, RZ, 0x1f, R9 ;  /* 0x0000001fff027819 */ /* 0x000fe40000011409 */
[----:B------:R-:W-:Y:S01]  /*110a0*/  IADD3 R11, -R9, RZ, RZ ;  /* 0x000000ff090b7210 */ /* 0x000fe20007ffe1ff */
[----:B------:R-:W-:Y:S02]  /*110b0*/  IMAD.IADD R13, R13, 0x1, R0 ;  /* 0x000000010d0d7824 */ /* 0x000fe400078e0200 */
[----:B------:R-:W-:Y:S02]  /*110c0*/  IMAD R2, R2, c[0x0][0x3e0], RZ ;  /* 0x0000f80002027a24 */ /* 0x000fe400078e02ff */
[----:B------:R-:W-:Y:S01]  /*110d0*/  IMAD R11, R11, c[0x0][0x4e8], R6 ;  /* 0x00013a000b0b7a24 */ /* 0x000fe200078e0206 */
[----:B------:R-:W-:Y:S01]  /*110e0*/  IADD3 R6, R7, 0x40, RZ ;  /* 0x0000004007067810 */ /* 0x000fe20007ffe0ff */
[----:B------:R-:W-:-:S03]  /*110f0*/  IMAD.WIDE.U32 R12, R9, c[0x0][0x3e0], R12 ;  /* 0x0000f800090c7a25 */ /* 0x000fc600078e000c */
[----:B------:R-:W-:Y:S01]  /*11100*/  SHF.R.S32.HI R0, RZ, 0x1f, R11 ;  /* 0x0000001fff007819 */ /* 0x000fe2000001140b */
[----:B------:R-:W-:-:S04]  /*11110*/  IMAD R9, R9, c[0x0][0x3e4], R2 ;  /* 0x0000f90009097a24 */ /* 0x000fc800078e0202 */
[----:B------:R-:W-:Y:S01]  /*11120*/  IMAD R0, R0, c[0x0][0x3d8], RZ ;  /* 0x0000f60000007a24 */ /* 0x000fe200078e02ff */
[----:B------:R-:W-:-:S03]  /*11130*/  IADD3 R13, R13, R9, RZ ;  /* 0x000000090d0d7210 */ /* 0x000fc60007ffe0ff */
[C---:B------:R-:W-:Y:S02]  /*11140*/  IMAD R0, R11.reuse, c[0x0][0x3dc], R0 ;  /* 0x0000f7000b007a24 */ /* 0x040fe400078e0200 */
[----:B------:R-:W-:-:S04]  /*11150*/  IMAD.WIDE.U32 R8, R11, c[0x0][0x3d8], R12 ;  /* 0x0000f6000b087a25 */ /* 0x000fc800078e000c */
[----:B------:R-:W-:Y:S01]  /*11160*/  IMAD.IADD R11, R9, 0x1, R0 ;  /* 0x00000001090b7824 */ /* 0x000fe200078e0200 */
[----:B------:R-:W-:-:S04]  /*11170*/  LEA R9, P0, R8, c[0x0][0x380], 0x1 ;  /* 0x0000e00008097a11 */ /* 0x000fc800078008ff */
[----:B------:R-:W-:Y:S01]  /*11180*/  LEA.HI.X R8, R8, c[0x0][0x384], R11, 0x1, P0 ;  /* 0x0000e10008087a11 */ /* 0x000fe200000f0c0b */
[----:B------:R1:W2:Y:S01]  /*11190*/  SHFL.IDX PT, R10, R9, RZ, 0x181f ;  /* 0x00181fff090a7589 */ /* 0x0002a200000e0000 */
[----:B------:R-:W-:-:S03]  /*111a0*/  ISETP.GE.AND P0, PT, R4, R3, PT ;  /* 0x000000030400720c */ /* 0x000fc60003f06270 */
[----:B------:R1:W3:Y:S10]  /*111b0*/  SHFL.IDX PT, R11, R8, RZ, 0x181f ;  /* 0x00181fff080b7589 */ /* 0x0002f400000e0000 */
        /* <DEDUP_REMOVED lines=16> */
.L_x_201:
[----:B------:R-:W-:Y:S05]  /*112c0*/  BSYNC B0 ;  /* 0x0000000000007941 */ /* 0x000fea0003800000 */
.L_x_200:
        /* <DEDUP_REMOVED lines=21> */
.L_x_203:
[----:B------:R-:W-:Y:S05]  /*11420*/  BSYNC B0 ;  /* 0x0000000000007941 */ /* 0x000fea0003800000 */
.L_x_202:
        /* <DEDUP_REMOVED lines=21> */
.L_x_205:
[----:B------:R-:W-:Y:S05]  /*11580*/  BSYNC B0 ;  /* 0x0000000000007941 */ /* 0x000fea0003800000 */
.L_x_204:
        /* <DEDUP_REMOVED lines=12> */
[----:B------:R-:W-:-:S05]  /*11650*/  @!P0 IMAD.WIDE R2, R3, 0x2, R10 ;  /* 0x0000000203028825 */ /* 0x000fca00078e020a */
        /* <DEDUP_REMOVED lines=9> */
.L_x_206:
        /* <DEDUP_REMOVED lines=9> */
.L_x_2569:


//--------------------- .text._ZN7cutlass13device_kernelIN5flash19enable_sm80_to_sm89INS1_16FlashAttnFwdSm80INS1_25CollectiveMainloopFwdSm80ILi8ELi1ELb0EN4cute5tupleIJNS5_1CILi128EEENS7_ILi64EEENS7_ILi192EEEEEELi192ENS_6half_tEfNS_4arch4Sm80ELb0ELb1ELb1ELb1ELb0ELb0ELb1ELb0EEENS1_21CollectiveEpilogueFwdINS6_IJS8_SA_S9_EEENS6_IJNS7_ILi1EEESI_SI_EEESC_SE_Li256ELb1ELb1ELb0ELb0EEENS1_19SingleTileSchedulerILb1ELb0ELb1ELi128EEEEEEEEEvNT_6ParamsE --------------------------
	.section	.text._ZN7cutlass13device_kernelIN5flash19enable_sm80_to_sm89INS1_16FlashAttnFwdSm80INS1_25CollectiveMainloopFwdSm80ILi8ELi1ELb0EN4cute5tupleIJNS5_1CILi128EEENS7_ILi64EEENS7_ILi192EEEEEELi192ENS_6half_tEfNS_4arch4Sm80ELb0ELb1ELb1ELb1ELb0ELb0ELb1ELb0EEENS1_21CollectiveEpilogueFwdINS6_IJS8_SA_S9_EEENS6_IJNS7_ILi1EEESI_SI_EEESC_SE_Li256ELb1ELb1ELb0ELb0EEENS1_19SingleTileSchedulerILb1ELb0ELb1ELi128EEEEEEEEEvNT_6ParamsE,"ax",@progbits
	.sectioninfo	@"SHI_REGISTERS=255"
	.align	128
.text._ZN7cutlass13device_kernelIN5flash19enable_sm80_to_sm89INS1_16FlashAttnFwdSm80INS1_25CollectiveMainloopFwdSm80ILi8ELi1ELb0EN4cute5tupleIJNS5_1CILi128EEENS7_ILi64EEENS7_ILi192EEEEEELi192ENS_6half_tEfNS_4arch4Sm80ELb0ELb1ELb1ELb1ELb0ELb0ELb1ELb0EEENS1_21CollectiveEpilogueFwdINS6_IJS8_SA_S9_EEENS6_IJNS7_ILi1EEESI_SI_EEESC_SE_Li256ELb1ELb1ELb0ELb0EEENS1_19SingleTileSchedulerILb1ELb0ELb1ELi128EEEEEEEEEvNT_6ParamsE:
        .type           _ZN7cutlass13device_kernelIN5flash19enable_sm80_to_sm89INS1_16FlashAttnFwdSm80INS1_25CollectiveMainloopFwdSm80ILi8ELi1ELb0EN4cute5tupleIJNS5_1CILi128EEENS7_ILi64EEENS7_ILi192EEEEEELi192ENS_6half_tEfNS_4arch4Sm80ELb0ELb1ELb1ELb1ELb0ELb0ELb1ELb0EEENS1_21CollectiveEpilogueFwdINS6_IJS8_SA_S9_EEENS6_IJNS7_ILi1EEESI_SI_EEESC_SE_Li256ELb1ELb1ELb0ELb0EEENS1_19SingleTileSchedulerILb1ELb0ELb1ELi128EEEEEEEEEvNT_6ParamsE,@function
        .size           _ZN7cutlass13device_kernelIN5flash19enable_sm80_to_sm89INS1_16FlashAttnFwdSm80INS1_25CollectiveMainloopFwdSm80ILi8ELi1ELb0EN4cute5tupleIJNS5_1CILi128EEENS7_ILi64EEENS7_ILi192EEEEEELi192ENS_6half_tEfNS_4arch4Sm80ELb0ELb1ELb1ELb1ELb0ELb0ELb1ELb0EEENS1_21CollectiveEpilogueFwdINS6_IJS8_SA_S9_EEENS6_IJNS7_ILi1EEESI_SI_EEESC_SE_Li256ELb1ELb1ELb0ELb0EEENS1_19SingleTileSchedulerILb1ELb0ELb1ELi128EEEEEEEEEvNT_6ParamsE,(.L_x_2570 - _ZN7cutlass13device_kernelIN5flash19enable_sm80_to_sm89INS1_16FlashAttnFwdSm80INS1_25CollectiveMainloopFwdSm80ILi8ELi1ELb0EN4cute5tupleIJNS5_1CILi128EEENS7_ILi64EEENS7_ILi192EEEEEELi192ENS_6half_tEfNS_4arch4Sm80ELb0ELb1ELb1ELb1ELb0ELb0ELb1ELb0EEENS1_21CollectiveEpilogueFwdINS6_IJS8_SA_S9_EEENS6_IJNS7_ILi1EEESI_SI_EEESC_SE_Li256ELb1ELb1ELb0ELb0EEENS1_19SingleTileSchedulerILb1ELb0ELb1ELi128EEEEEEEEEvNT_6ParamsE)
        .other          _ZN7cutlass13device_kernelIN5flash19enable_sm80_to_sm89INS1_16FlashAttnFwdSm80INS1_25CollectiveMainloopFwdSm80ILi8ELi1ELb0EN4cute5tupleIJNS5_1CILi128EEENS7_ILi64EEENS7_ILi192EEEEEELi192ENS_6half_tEfNS_4arch4Sm80ELb0ELb1ELb1ELb1ELb0ELb0ELb1ELb0EEENS1_21CollectiveEpilogueFwdINS6_IJS8_SA_S9_EEENS6_IJNS7_ILi1EEESI_SI_EEESC_SE_Li256ELb1ELb1ELb0ELb0EEENS1_19SingleTileSchedulerILb1ELb0ELb1ELi128EEEEEEEEEvNT_6ParamsE,@"STO_CUDA_ENTRY STV_DEFAULT"
_ZN7cutlass13device_kernelIN5flash19enable_sm80_to_sm89INS1_16FlashAttnFwdSm80INS1_25CollectiveMainloopFwdSm80ILi8ELi1ELb0EN4cute5tupleIJNS5_1CILi128EEENS7_ILi64EEENS7_ILi192EEEEEELi192ENS_6half_tEfNS_4arch4Sm80ELb0ELb1ELb1ELb1ELb0ELb0ELb1ELb0EEENS1_21CollectiveEpilogueFwdINS6_IJS8_SA_S9_EEENS6_IJNS7_ILi1EEESI_SI_EEESC_SE_Li256ELb1ELb1ELb0ELb0EEENS1_19SingleTileSchedulerILb1ELb0ELb1ELi128EEEEEEEEEvNT_6ParamsE:
[----:B------:R-:W-:Y:S02]  /*0000*/  MOV R1, c[0x0][0x28] ;  /* 0x00000a0000017a02 */ /* 0x000fe40000000f00 */
[----:B------:R-:W1:Y:S01]  /*0010*/  S2R R6, SR_TID.X ;  /* 0x0000000000067919 */ /* 0x000e620000002100 */
[----:B------:R-:W-:Y:S01]  /*0020*/  MOV R5, 0x4 ;  /* 0x0000000400057802 */ /* 0x000fe20000000f00 */
[----:B------:R-:W2:Y:S01]  /*0030*/  S2UR UR17, SR_CTAID.X ;  /* 0x00000000001179c3 */ /* 0x000ea20000002500 */
[----:B------:R-:W-:Y:S01]  /*0040*/  ULDC.64 UR18, c[0x0][0x118] ;  /* 0x0000460000127ab9 */ /* 0x000fe20000000a00 */
[----:B------:R-:W3:Y:S01]  /*0050*/  S2R R208, SR_CTAID.Z ;  /* 0x0000000000d07919 */ /* 0x000ee20000002700 */
[----:B-1----:R-:W-:Y:S01]  /*0060*/  SHF.R.U32.HI R0, RZ, 0x5, R6 ;  /* 0x00000005ff007819 */ /* 0x002fe20000011606 */
[----:B---3--:R-:W-:-:S05]  /*0070*/  IMAD.WIDE R2, R208, R5, c[0x0][0x568] ;  /* 0x00015a00d0027625 */ /* 0x008fca00078e0205 */
[----:B------:R-:W1:Y:S02]  /*0080*/  SHFL.IDX PT, R0, R0, RZ, 0x1f ;  /* 0x00001fff00007589 */ /* 0x000e6400000e0000 */
[----:B-1----:R-:W-:-:S13]  /*0090*/  ISETP.NE.AND P0, PT, R0, RZ, PT ;  /* 0x000000ff0000720c */ /* 0x002fda0003f05270 */
[----:B------:R-:W-:Y:S05]  /*00a0*/  @!P0 BRA `(.L_x_207) ;  /* 0x0000013000008947 */ /* 0x000fea0003800000 */
[----:B--2---:R-:W-:-:S04]  /*00b0*/  ISETP.NE.U32.AND P0, PT, RZ, c[0x0][0x568], PT ;  /* 0x00015a00ff007a0c */ /* 0x004fc80003f05070 */
[----:B------:R-:W-:-:S13]  /*00c0*/  ISETP.NE.AND.EX P0, PT, RZ, c[0x0][0x56c], PT, P0 ;  /* 0x00015b00ff007a0c */ /* 0x000fda0003f05300 */
[----:B------:R-:W-:Y:S05]  /*00d0*/  @!P0 BRA `(.L_x_208) ;  /* 0x0000002000008947 */ /* 0x000fea0003800000 */
[----:B------:R1:W5:Y:S01]  /*00e0*/  LDG.E R0, [R2.64] ;  /* 0x0000001202007981 */ /* 0x000362000c1e1900 */
[----:B------:R-:W-:Y:S05]  /*00f0*/  BRA `(.L_x_209) ;  /* 0x0000009000007947 */ /* 0x000fea0003800000 */
.L_x_208:
        /* <DEDUP_REMOVED lines=8> */
.L_x_210:
[----:B------:R-:W-:-:S04]  /*0180*/  MOV R0, c[0x0][0x54c] ;  /* 0x0001530000007a02 */ /* 0x000fc80000000f00 */
.L_x_209:
[----:B------:R-:W-:Y:S01]  /*0190*/  USHF.L.U32 UR7, UR17, 0x7, URZ ;  /* 0x0000000711077899 */ /* 0x000fe2000800063f */
[----:B-----5:R-:W-:-:S05]  /*01a0*/  IMAD R0, R0, c[0x0][0x548], RZ ;  /* 0x0001520000007a24 */ /* 0x020fca00078e02ff */
[----:B------:R-:W-:-:S04]  /*01b0*/  ISETP.LE.AND P0, PT, R0, UR7, PT ;  /* 0x0000000700007c0c */ /* 0x000fc8000bf03270 */
[----:B------:R-:W-:Y:S01]  /*01c0*/  SEL R208, R208, 0xffffffff, !P0 ;  /* 0xffffffffd0d07807 */ /* 0x000fe20004000000 */
[----:B------:R-:W-:Y:S05]  /*01d0*/  BRA `(.L_x_211) ;  /* 0x0000012000007947 */ /* 0x000fea0003800000 */
.L_x_207:
[----:B--2---:R-:W-:-:S04]  /*01e0*/  ISETP.NE.U32.AND P0, PT, RZ, c[0x0][0x568], PT ;  /* 0x00015a00ff007a0c */ /* 0x004fc80003f05070 */
[----:B------:R-:W-:-:S13]  /*01f0*/  ISETP.NE.AND.EX P0, PT, RZ, c[0x0][0x56c], PT, P0 ;  /* 0x00015b00ff007a0c */ /* 0x000fda0003f05300 */
[----:B------:R-:W-:Y:S05]  /*0200*/  @!P0 BRA `(.L_x_212) ;  /* 0x0000002000008947 */ /* 0x000fea0003800000 */
[----:B------:R1:W5:Y:S01]  /*0210*/  LDG.E R0, [R2.64] ;  /* 0x0000001202007981 */ /* 0x000362000c1e1900 */
[----:B------:R-:W-:Y:S05]  /*0220*/  BRA `(.L_x_213) ;  /* 0x0000009000007947 */ /* 0x000fea0003800000 */
.L_x_212:
        /* <DEDUP_REMOVED lines=8> */
.L_x_214:
[----:B------:R-:W-:-:S04]  /*02b0*/  MOV R0, c[0x0][0x54c] ;  /* 0x0001530000007a02 */ /* 0x000fc80000000f00 */
.L_x_213:
[----:B------:R-:W-:Y:S01]  /*02c0*/  USHF.L.U32 UR7, UR17, 0x7, URZ ;  /* 0x0000000711077899 */ /* 0x000fe2000800063f */
[----:B-----5:R-:W-:-:S05]  /*02d0*/  IMAD R0, R0, c[0x0][0x548], RZ ;  /* 0x0001520000007a24 */ /* 0x020fca00078e02ff */
[----:B------:R-:W-:-:S04]  /*02e0*/  ISETP.LE.AND P0, PT, R0, UR7, PT ;  /* 0x0000000700007c0c */ /* 0x000fc8000bf03270 */
[----:B------:R-:W-:-:S04]  /*02f0*/  SEL R208, R208, 0xffffffff, !P0 ;  /* 0xffffffffd0d07807 */ /* 0x000fc80004000000 */
.L_x_211:
[----:B------:R-:W-:-:S13]  /*0300*/  ISETP.GE.AND P0, PT, R208, RZ, PT ;  /* 0x000000ffd000720c */ /* 0x000fda0003f06270 */
[----:B------:R-:W-:Y:S05]  /*0310*/  @!P0 EXIT ;  /* 0x000000000000894d */ /* 0x000fea0003800000 */
[----:B------:R-:W-:Y:S02]  /*0320*/  ISETP.NE.U32.AND P1, PT, RZ, c[0x0][0x370], PT ;  /* 0x0000dc00ff007a0c */ /* 0x000fe40003f25070 */
[----:B------:R-:W-:Y:S02]  /*0330*/  ISETP.NE.U32.AND P0, PT, RZ, c[0x0][0x360], PT ;  /* 0x0000d800ff007a0c */ /* 0x000fe40003f05070 */
[----:B------:R-:W-:Y:S02]  /*0340*/  ISETP.NE.AND.EX P1, PT, RZ, c[0x0][0x374], PT, P1 ;  /* 0x0000dd00ff007a0c */ /* 0x000fe40003f25310 */
[----:B------:R-:W-:Y:S02]  /*0350*/  ISETP.NE.AND.EX P0, PT, RZ, c[0x0][0x364], PT, P0 ;  /* 0x0000d900ff007a0c */ /* 0x000fe40003f05300 */
[----:B------:R-:W-:Y:S02]  /*0360*/  ISETP.NE.U32.AND P5, PT, RZ, c[0x0][0x348], PT ;  /* 0x0000d200ff007a0c */ /* 0x000fe40003fa5070 */
[----:B------:R-:W-:-:S02]  /*0370*/  ISETP.NE.U32.AND P4, PT, RZ, c[0x0][0x350], PT ;  /* 0x0000d400ff007a0c */ /* 0x000fc40003f85070 */
[----:B------:R-:W-:Y:S02]  /*0380*/  ISETP.NE.AND.EX P5, PT, RZ, c[0x0][0x34c], PT, P5 ;  /* 0x0000d300ff007a0c */ /* 0x000fe40003fa5350 */
[----:B------:R-:W-:-:S03]  /*0390*/  ISETP.NE.AND.EX P4, PT, RZ, c[0x0][0x354], PT, P4 ;  /* 0x0000d500ff007a0c */ /* 0x000fc60003f85340 */
[----:B------:R-:W-:-:S04]  /*03a0*/  @P1 IMAD.WIDE R14, R208, R5, c[0x0][0x370] ;  /* 0x0000dc00d00e1625 */ /* 0x000fc800078e0205 */
[----:B------:R-:W-:Y:S01]  /*03b0*/  @P0 IMAD.WIDE R12, R208, R5, c[0x0][0x360] ;  /* 0x0000d800d00c0625 */ /* 0x000fe200078e0205 */
[----:B------:R-:W2:Y:S01]  /*03c0*/  @P1 LDG.E R4, [R14.64] ;  /* 0x000000120e041981 */ /* 0x000ea2000c1e1900 */
[----:B-1----:R-:W-:-:S03]  /*03d0*/  CS2R R2, SRZ ;  /* 0x0000000000027805 */ /* 0x002fc6000001ff00 */
[----:B------:R-:W3:Y:S01]  /*03e0*/  @P0 LDG.E R0, [R12.64] ;  /* 0x000000120c000981 */ /* 0x000ee2000c1e1900 */
[----:B------:R-:W-:-:S04]  /*03f0*/  IMAD.WIDE R10, R208, R5, c[0x0][0x348] ;  /* 0x0000d200d00a7625 */ /* 0x000fc800078e0205 */
[----:B------:R-:W-:Y:S01]  /*0400*/  IMAD.WIDE R8, R208, R5, c[0x0][0x350] ;  /* 0x0000d400d0087625 */ /* 0x000fe200078e0205 */
[----:B------:R1:W5:Y:S04]  /*0410*/  @P5 LDG.E R2, [R10.64] ;  /* 0x000000120a025981 */ /* 0x000368000c1e1900 */
[----:B------:R1:W5:Y:S01]  /*0420*/  @P4 LDG.E R3, [R8.64] ;  /* 0x0000001208034981 */ /* 0x000362000c1e1900 */
[----:B------:R-:W-:Y:S02]  /*0430*/  UMOV UR6, URZ ;  /* 0x0000003f00067c82 */ /* 0x000fe40008000000 */
[----:B------:R-:W-:Y:S02]  /*0440*/  ULDC UR16, c[0x0][0x168] ;  /* 0x00005a0000107ab9 */ /* 0x000fe40000000800 */
[----:B------:R-:W-:Y:S01]  /*0450*/  ULDC UR9, c[0x0][0x1d0] ;  /* 0x0000740000097ab9 */ /* 0x000fe20000000800 */
[----:B--2---:R1:W2:Y:S08]  /*0460*/  @P1 R2UR UR6, R4 ;  /* 0x00000000040613c2 */ /* 0x0042b000000e0000 */
[----:B---3--:R1:W3:Y:S02]  /*0470*/  @P0 R2UR UR16, R0 ;  /* 0x00000000001003c2 */ /* 0x0082e400000e0000 */
[----:B-12---:R-:W-:Y:S05]  /*0480*/  @P0 BRA `(.L_x_215) ;  /* 0x0000006000000947 */ /* 0x006fea0003800000 */
[----:B------:R-:W-:Y:S05]  /*0490*/  @!P5 BRA `(.L_x_215) ;  /* 0x000000500000d947 */ /* 0x000fea0003800000 */
[----:B------:R-:W2:Y:S04]  /*04a0*/  LDG.E R0, [R10.64] ;  /* 0x000000120a007981 */ /* 0x000ea8000c1e1900 */
[----:B------:R-:W4:Y:S01]  /*04b0*/  LDG.E R4, [R10.64+0x4] ;  /* 0x000004120a047981 */ /* 0x000f22000c1e1900 */
[----:B--23--:R-:W1:Y:S08]  /*04c0*/  R2UR UR16, R0 ;  /* 0x00000000001073c2 */ /* 0x00ce7000000e0000 */
[----:B----4-:R-:W1:Y:S02]  /*04d0*/  R2UR UR4, R4 ;  /* 0x00000000040473c2 */ /* 0x010e6400000e0000 */
[----:B-1----:R-:W-:-:S06]  /*04e0*/  UIADD3 UR16, -UR16, UR4, URZ ;  /* 0x0000000410107290 */ /* 0x002fcc000fffe13f */
.L_x_215:
[----:B------:R-:W-:-:S04]  /*04f0*/  ISETP.NE.U32.AND P0, PT, RZ, c[0x0][0x368], PT ;  /* 0x0000da00ff007a0c */ /* 0x000fc80003f05070 */
[----:B------:R-:W-:-:S13]  /*0500*/  ISETP.NE.AND.EX P0, PT, RZ, c[0x0][0x36c], PT, P0 ;  /* 0x0000db00ff007a0c */ /* 0x000fda0003f05300 */
[----:B------:R-:W-:Y:S05]  /*0510*/  @!P0 BRA `(.L_x_216) ;  /* 0x0000004000008947 */ /* 0x000fea0003800000 */
[----:B------:R-:W-:-:S05]  /*0520*/  IMAD.WIDE R8, R208, R5, c[0x0][0x368] ;  /* 0x0000da00d0087625 */ /* 0x000fca00078e0205 */
[----:B------:R-:W2:Y:S02]  /*0530*/  LDG.E R0, [R8.64] ;  /* 0x0000001208007981 */ /* 0x000ea4000c1e1900 */
[----:B--2---:R1:W2:Y:S02]  /*0540*/  R2UR UR9, R0 ;  /* 0x00000000000973c2 */ /* 0x0042a400000e0000 */
[----:B-12---:R-:W-:Y:S05]  /*0550*/  BRA `(.L_x_217) ;  /* 0x0000006000007947 */ /* 0x006fea0003800000 */
.L_x_216:
[----:B------:R-:W-:Y:S05]  /*0560*/  @!P4 BRA `(.L_x_217) ;  /* 0x000000500000c947 */ /* 0x000fea0003800000 */
[----:B------:R-:W2:Y:S04]  /*0570*/  LDG.E R0, [R8.64] ;  /* 0x0000001208007981 */ /* 0x000ea8000c1e1900 */
[----:B------:R-:W4:Y:S01]  /*0580*/  LDG.E R4, [R8.64+0x4] ;  /* 0x0000041208047981 */ /* 0x000f22000c1e1900 */
[----:B--2---:R-:W1:Y:S08]  /*0590*/  R2UR UR9, R0 ;  /* 0x00000000000973c2 */ /* 0x004e7000000e0000 */
[----:B----4-:R-:W1:Y:S02]  /*05a0*/  R2UR UR4, R4 ;  /* 0x00000000040473c2 */ /* 0x010e6400000e0000 */
[----:B-1----:R-:W-:-:S06]  /*05b0*/  UIADD3 UR9, -UR9, UR4, URZ ;  /* 0x0000000409097290 */ /* 0x002fcc000fffe13f */
.L_x_217:
[----:B------:R-:W-:Y:S01]  /*05c0*/  ULDC UR4, c[0x0][0x2c4] ;  /* 0x0000b10000047ab9 */ /* 0x000fe20000000800 */
[----:B-----5:R-:W-:Y:S01]  /*05d0*/  IADD3 R0, R3, UR6, RZ ;  /* 0x0000000603007c10 */ /* 0x020fe2000fffe0ff */
[----:B------:R-:W-:-:S02]  /*05e0*/  UISETP.NE.AND UP2, UPT, UR4, 0x1, UPT ;  /* 0x000000010400788c */ /* 0x000fc4000bf45270 */
[----:B------:R-:W-:Y:S02]  /*05f0*/  ULDC.64 UR10, c[0x0][0x2c8] ;  /* 0x0000b200000a7ab9 */ /* 0x000fe40000000a00 */
[----:B------:R-:W-:Y:S02]  /*0600*/  ULDC.64 UR4, c[0x0][0x328] ;  /* 0x0000ca0000047ab9 */ /* 0x000fe40000000a00 */
[----:B------:R-:W-:Y:S02]  /*0610*/  UISETP.GE.AND UP1, UPT, UR5, 0x1, UPT ;  /* 0x000000010500788c */ /* 0x000fe4000bf26270 */
[----:B------:R-:W-:-:S03]  /*0620*/  UIADD3 UR9, -UR6, UR9, URZ ;  /* 0x0000000906097290 */ /* 0x000fc6000fffe13f */
[----:B------:R-:W-:Y:S01]  /*0630*/  @UP2 UIADD3 UR12, UR7, 0x7f, URZ ;  /* 0x0000007f070c2890 */ /* 0x000fe2000fffe03f */
[----:B------:R-:W-:Y:S01]  /*0640*/  PLOP3.LUT P0, PT, PT, PT, UP1, 0x40, 0x0 ;  /* 0x000000000000781c */ /* 0x000fe20003f0e818 */
[----:B---3--:R-:W-:Y:S02]  /*0650*/  UIADD3 UR8, UR9, 0x1, -UR16 ;  /* 0x0000000109087890 */ /* 0x008fe4000fffe810 */
[----:B------:R-:W-:Y:S02]  /*0660*/  UIMAD.WIDE.U32 UR12, UR12, UR10, URZ ;  /* 0x0000000a0c0c72a5 */ /* 0x000fe4000f8e003f */
[----:B------:R-:W-:Y:S02]  /*0670*/  UIADD3 UR10, UR7, 0x7f, URZ ;  /* 0x0000007f070a7890 */ /* 0x000fe4000fffe03f */
[----:B------:R-:W-:-:S04]  /*0680*/  @UP2 USHF.R.U32.HI UR10, URZ, UR11, UR13 ;  /* 0x0000000b3f0a2299 */ /* 0x000fc8000801160d */
[----:B------:R-:W-:-:S04]  /*0690*/  UIADD3 UR8, UR8, UR10, URZ ;  /* 0x0000000a08087290 */ /* 0x000fc8000fffe03f */
[----:B------:R-:W-:Y:S01]  /*06a0*/  UIADD3 UR4, UR8, UR4, URZ ;  /* 0x0000000408047290 */ /* 0x000fe2000fffe03f */
[----:B------:R-:W-:Y:S05]  /*06b0*/  @P0 BRA `(.L_x_218) ;  /* 0x0000012000000947 */ /* 0x000fea0003800000 */
[----:B------:R-:W-:Y:S01]  /*06c0*/  ISETP.LT.AND P0, PT, RZ, UR8, PT ;  /* 0x00000008ff007c0c */ /* 0x000fe2000bf01270 */
[----:B------:R-:W-:-:S12]  /*06d0*/  UIADD3 UR6, UR8, -0x1, URZ ;  /* 0xffffffff08067890 */ /* 0x000fd8000fffe03f */
[----:B------:R-:W-:Y:S05]  /*06e0*/  @P0 BRA `(.L_x_219) ;  /* 0x0000007000000947 */ /* 0x000fea0003800000 */
[----:B------:R-:W-:Y:S02]  /*06f0*/  UISETP.NE.AND UP0, UPT, UR5, 0x1, UPT ;  /* 0x000000010500788c */ /* 0x000fe4000bf05270 */
[----:B------:R-:W-:Y:S02]  /*0700*/  UIADD3 UR6, -UR8, URZ, URZ ;  /* 0x0000003f08067290 */ /* 0x000fe4000fffe13f */
[----:B------:R-:W-:Y:S02]  /*0710*/  ULDC.64 UR10, c[0x0][0x330] ;  /* 0x0000cc00000a7ab9 */ /* 0x000fe40000000a00 */
[----:B------:R-:W-:-:S05]  /*0720*/  UIMAD.WIDE.U32 UR12, UR6, UR10, URZ ;  /* 0x0000000a060c72a5 */ /* 0x000fca000f8e003f */
[----:B------:R-:W-:-:S04]  /*0730*/  @UP0 USHF.R.U32.HI UR6, URZ, UR11, UR13 ;  /* 0x0000000b3f060299 */ /* 0x000fc8000801160d */
[----:B------:R-:W-:Y:S01]  /*0740*/  ULOP3.LUT UR6, URZ, UR6, URZ, 0x33, !UPT ;  /* 0x000000063f067292 */ /* 0x000fe2000f8e333f */
[----:B------:R-:W-:Y:S05]  /*0750*/  BRA `(.L_x_220) ;  /* 0x0000004000007947 */ /* 0x000fea0003800000 */
.L_x_219:
[----:B------:R-:W-:Y:S02]  /*0760*/  UISETP.NE.AND UP0, UPT, UR5, 0x1, UPT ;  /* 0x000000010500788c */ /* 0x000fe4000bf05270 */
[----:B------:R-:W-:Y:S02]  /*0770*/  ULDC.64 UR10, c[0x0][0x330] ;  /* 0x0000cc00000a7ab9 */ /* 0x000fe40000000a00 */
[----:B------:R-:W-:-:S07]  /*0780*/  UIMAD.WIDE.U32 UR12, UR6, UR10, URZ ;  /* 0x0000000a060c72a5 */ /* 0x000fce000f8e003f */
[----:B------:R-:W-:Y:S02]  /*0790*/  @UP0 USHF.R.U32.HI UR6, URZ, UR11, UR13 ;  /* 0x0000000b3f060299 */ /* 0x000fe4000801160d */
.L_x_220:
[----:B------:R-:W-:Y:S02]  /*07a0*/  ULDC UR8, c[0x0][0x32c] ;  /* 0x0000cb0000087ab9 */ /* 0x000fe40000000800 */
[----:B------:R-:W-:-:S04]  /*07b0*/  UIMAD UR8, UR6, UR5, UR8 ;  /* 0x00000005060872a4 */ /* 0x000fc8000f8e0208 */
[----:B------:R-:W-:-:S04]  /*07c0*/  UISETP.LT.AND UP0, UPT, UR4, UR8, UPT ;  /* 0x000000080400728c */ /* 0x000fc8000bf01270 */
[----:B------:R-:W-:Y:S02]  /*07d0*/  USEL UR4, UR4, UR8, UP0 ;  /* 0x0000000804047287 */ /* 0x000fe40008000000 */
.L_x_218:
[----:B------:R-:W-:Y:S01]  /*07e0*/  UIADD3 UR12, UR9, 0x3f, URZ ;  /* 0x0000003f090c7890 */ /* 0x000fe2000fffe03f */
[----:B------:R-:W-:Y:S01]  /*07f0*/  PLOP3.LUT P0, PT, PT, PT, UP1, 0x40, 0x0 ;  /* 0x000000000000781c */ /* 0x000fe20003f0e818 */
[----:B------:R-:W-:Y:S02]  /*0800*/  UIADD3 UR6, UR4, 0x3f, URZ ;  /* 0x0000003f04067890 */ /* 0x000fe4000fffe03f */
[----:B------:R-:W-:Y:S02]  /*0810*/  ULDC.64 UR10, c[0x0][0x2c8] ;  /* 0x0000b200000a7ab9 */ /* 0x000fe40000000a00 */
[----:B------:R-:W-:Y:S02]  /*0820*/  UIMAD.WIDE.U32 UR14, UR7, UR10, URZ ;  /* 0x0000000a070e72a5 */ /* 0x000fe4000f8e003f */
[----:B------:R-:W-:Y:S02]  /*0830*/  USHF.R.S32.HI UR8, URZ, 0x1f, UR12 ;  /* 0x0000001f3f087899 */ /* 0x000fe4000801140c */
[----:B------:R-:W-:-:S02]  /*0840*/  USHF.R.S32.HI UR10, URZ, 0x1f, UR6 ;  /* 0x0000001f3f0a7899 */ /* 0x000fc40008011406 */
[----:B------:R-:W-:Y:S02]  /*0850*/  ULEA.HI UR8, UR8, UR12, URZ, 0x6 ;  /* 0x0000000c08087291 */ /* 0x000fe4000f8f303f */
[----:B------:R-:W-:Y:S02]  /*0860*/  ULEA.HI UR10, UR10, UR6, URZ, 0x6 ;  /* 0x000000060a0a7291 */ /* 0x000fe4000f8f303f */
[----:B------:R-:W-:Y:S02]  /*0870*/  UMOV UR4, UR7 ;  /* 0x0000000700047c82 */ /* 0x000fe40008000000 */
[----:B------:R-:W-:Y:S02]  /*0880*/  @UP2 USHF.R.U32.HI UR4, URZ, UR11, UR15 ;  /* 0x0000000b3f042299 */ /* 0x000fe4000801160f */
[----:B------:R-:W-:Y:S02]  /*0890*/  USHF.R.S32.HI UR14, URZ, 0x6, UR8 ;  /* 0x000000063f0e7899 */ /* 0x000fe40008011408 */
[----:B------:R-:W-:-:S02]  /*08a0*/  USHF.R.S32.HI UR11, URZ, 0x6, UR10 ;  /* 0x000000063f0b7899 */ /* 0x000fc4000801140a */
[----:B------:R-:W-:Y:S02]  /*08b0*/  UIADD3 UR6, UR9, -UR16, URZ ;  /* 0x8000001009067290 */ /* 0x000fe4000fffe03f */
[----:B------:R-:W-:Y:S02]  /*08c0*/  UISETP.LT.AND UP0, UPT, UR14, UR11, UPT ;  /* 0x0000000b0e00728c */ /* 0x000fe4000bf01270 */
[----:B------:R-:W-:Y:S02]  /*08d0*/  UIADD3 UR10, UR6, UR4, URZ ;  /* 0x00000004060a7290 */ /* 0x000fe4000fffe03f */
[----:B------:R-:W-:Y:S02]  /*08e0*/  ULDC UR8, c[0x0][0x324] ;  /* 0x0000c90000087ab9 */ /* 0x000fe40000000800 */
[----:B------:R-:W-:Y:S02]  /*08f0*/  USEL UR14, UR14, UR11, UP0 ;  /* 0x0000000b0e0e7287 */ /* 0x000fe40008000000 */
[----:B------:R-:W-:Y:S01]  /*0900*/  UIADD3 UR8, UR10, -UR8, URZ ;  /* 0x800000080a087290 */ /* 0x000fe2000fffe03f */
[----:B------:R-:W-:Y:S05]  /*0910*/  @P0 BRA `(.L_x_221) ;  /* 0x0000014000000947 */ /* 0x000fea0003800000 */
[----:B------:R-:W-:-:S06]  /*0920*/  UISETP.GT.AND UP0, UPT, UR10, -0x1, UPT ;  /* 0xffffffff0a00788c */ /* 0x000fcc000bf04270 */
[----:B------:R-:W-:-:S13]  /*0930*/  PLOP3.LUT P0, PT, PT, PT, UP0, 0x80, 0x0 ;  /* 0x000000000000781c */ /* 0x000fda0003f0f008 */
[----:B------:R-:W-:Y:S05]  /*0940*/  @P0 BRA `(.L_x_222) ;  /* 0x0000008000000947 */ /* 0x000fea0003800000 */
        /* <DEDUP_REMOVED lines=8> */
.L_x_222:
[----:B------:R-:W-:-:S03]  /*09d0*/  UISETP.NE.AND UP0, UPT, UR5, 0x1, UPT ;  /* 0x000000010500788c */ /* 0x000fc6000bf05270 */
[----:B------:R-:W-:Y:S02]  /*09e0*/  ULDC.64 UR4, c[0x0][0x330] ;  /* 0x0000cc0000047ab9 */ /* 0x000fe40000000a00 */
[----:B------:R-:W-:-:S07]  /*09f0*/  UIMAD.WIDE.U32 UR12, UR10, UR4, URZ ;  /* 0x000000040a0c72a5 */ /* 0x000fce000f8e003f */
[----:B------:R-:W-:Y:S02]  /*0a00*/  @UP0 UMOV UR11, UR13 ;  /* 0x0000000d000b0c82 */ /* 0x000fe40008000000 */
[----:B------:R-:W-:Y:S02]  /*0a10*/  @UP0 USHF.R.U32.HI UR10, URZ, UR5, UR11 ;  /* 0x000000053f0a0299 */ /* 0x000fe4000801160b */
.L_x_223:
[----:B------:R-:W-:Y:S02]  /*0a20*/  ULDC UR4, c[0x0][0x32c] ;  /* 0x0000cb0000047ab9 */ /* 0x000fe40000000800 */
[----:B------:R-:W-:-:S04]  /*0a30*/  UIMAD UR4, UR10, UR4, URZ ;  /* 0x000000040a0472a4 */ /* 0x000fc8000f8e023f */
[----:B------:R-:W-:-:S04]  /*0a40*/  UISETP.LT.AND UP0, UPT, UR8, UR4, UPT ;  /* 0x000000040800728c */ /* 0x000fc8000bf01270 */
[----:B------:R-:W-:-:S04]  /*0a50*/  USEL UR8, UR8, UR4, !UP0 ;  /* 0x0000000408087287 */ /* 0x000fc8000c000000 */
.L_x_221:
[----:B------:R-:W-:Y:S01]  /*0a60*/  USHF.R.S32.HI UR4, URZ, 0x1f, UR8 ;  /* 0x0000001f3f047899 */ /* 0x000fe20008011408 */
[----:B------:R-:W-:Y:S01]  /*0a70*/  PLOP3.LUT P1, PT, PT, PT, PT, 0x80, 0x0 ;  /* 0x000000000000781c */ /* 0x000fe20003f2f070 */
[----:B------:R-:W-:Y:S01]  /*0a80*/  IMAD.MOV.U32 R3, RZ, RZ, RZ ;  /* 0x000000ffff037224 */ /* 0x000fe200078e00ff */
[----:B------:R-:W-:Y:S01]  /*0a90*/  CS2R R96, SRZ ;  /* 0x0000000000607805 */ /* 0x000fe2000001ff00 */
[----:B------:R-:W-:Y:S01]  /*0aa0*/  ULEA.HI UR8, UR4, UR8, URZ, 0x6 ;  /* 0x0000000804087291 */ /* 0x000fe2000f8f303f */
[----:B------:R-:W-:Y:S01]  /*0ab0*/  IMAD.MOV.U32 R98, RZ, RZ, RZ ;  /* 0x000000ffff627224 */ /* 0x000fe200078e00ff */
[----:B------:R-:W-:Y:S01]  /*0ac0*/  CS2R R94, SRZ ;  /* 0x00000000005e7805 */ /* 0x000fe2000001ff00 */
[----:B------:R-:W-:Y:S01]  /*0ad0*/  CS2R R92, SRZ ;  /* 0x00000000005c7805 */ /* 0x000fe2000001ff00 */
[----:B------:R-:W-:Y:S01]  /*0ae0*/  USHF.R.S32.HI UR8, URZ, 0x6, UR8 ;  /* 0x000000063f087899 */ /* 0x000fe20008011408 */
[----:B------:R-:W-:Y:S01]  /*0af0*/  CS2R R90, SRZ ;  /* 0x00000000005a7805 */ /* 0x000fe2000001ff00 */
[----:B------:R-:W-:Y:S01]  /*0b00*/  CS2R R88, SRZ ;  /* 0x0000000000587805 */ /* 0x000fe2000001ff00 */
[----:B------:R-:W-:Y:S01]  /*0b10*/  CS2R R86, SRZ ;  /* 0x0000000000567805 */ /* 0x000fe2000001ff00 */
        /* <DEDUP_REMOVED lines=46> */
[----:B------:R-:W-:Y:S01]  /*0e00*/  IMAD.MOV.U32 R4, RZ, RZ, RZ ;  /* 0x000000ffff047224 */ /* 0x000fe200078e00ff */
[----:B------:R-:W-:Y:S05]  /*0e10*/  @!P0 BRA `(.L_x_224) ;  /* 0x0000ef4000008947 */ /* 0x000fea0003800000 */
[----:B------:R-:W-:-:S04]  /*0e20*/  ISETP.NE.U32.AND P3, PT, RZ, c[0x0][0x340], PT ;  /* 0x0000d000ff007a0c */ /* 0x000fc80003f65070 */
[----:B------:R-:W-:-:S13]  /*0e30*/  ISETP.NE.AND.EX P3, PT, RZ, c[0x0][0x344], PT, P3 ;  /* 0x0000d100ff007a0c */ /* 0x000fda0003f65330 */
[----:B------:R-:W-:-:S06]  /*0e40*/  @P3 IMAD.WIDE R8, R208, R5, c[0x0][0x340] ;  /* 0x0000d000d0083625 */ /* 0x000fcc00078e0205 */
[----:B------:R1:W2:Y:S01]  /*0e50*/  @P3 LDG.E R8, [R8.64] ;  /* 0x0000001208083981 */ /* 0x0002a2000c1e1900 */
[----:B------:R-:W-:Y:S01]  /*0e60*/  SHF.R.S32.HI R7, RZ, 0x1f, R2 ;  /* 0x0000001fff077819 */ /* 0x000fe20000011402 */
[C---:B------:R-:W-:Y:S01]  /*0e70*/  IMAD.WIDE.U32 R26, R2.reuse, c[0x0][0x178], RZ ;  /* 0x00005e00021a7a25 */ /* 0x040fe200078e00ff */
[----:B------:R-:W-:Y:S01]  /*0e80*/  SHF.R.S32.HI R83, RZ, 0x1f, R6 ;  /* 0x0000001fff537819 */ /* 0x000fe20000011406 */
[----:B------:R-:W3:Y:S01]  /*0e90*/  S2R R4, SR_CTAID.Y ;  /* 0x0000000000047919 */ /* 0x000ee20000002600 */
[----:B------:R-:W-:Y:S01]  /*0ea0*/  PLOP3.LUT P2, PT, PT, PT, UP2, 0x80, 0x0 ;  /* 0x000000000000781c */ /* 0x000fe20003f4f028 */
[----:B------:R-:W-:Y:S01]  /*0eb0*/  IMAD R7, R7, c[0x0][0x178], RZ ;  /* 0x00005e0007077a24 */ /* 0x000fe200078e02ff */
[CC--:B------:R-:W-:Y:S01]  /*0ec0*/  LEA.HI R5, R83.reuse, R6.reuse, RZ, 0x3 ;  /* 0x0000000653057211 */ /* 0x0c0fe200078f18ff */
[----:B------:R-:W-:Y:S01]  /*0ed0*/  ULDC UR4, c[0x0][0x2c4] ;  /* 0x0000b10000047ab9 */ /* 0x000fe20000000800 */
[----:B------:R-:W-:Y:S01]  /*0ee0*/  LEA.HI R3, R83, R6, RZ, 0x4 ;  /* 0x0000000653037211 */ /* 0x000fe200078f20ff */
[----:B------:R-:W-:Y:S01]  /*0ef0*/  IMAD R7, R2, c[0x0][0x17c], R7 ;  /* 0x00005f0002077a24 */ /* 0x000fe200078e0207 */
[----:B------:R-:W-:Y:S01]  /*0f00*/  SHF.R.S32.HI R12, RZ, 0x3, R5 ;  /* 0x00000003ff0c7819 */ /* 0x000fe20000011405 */
[----:B------:R-:W-:Y:S01]  /*0f10*/  UIMAD UR4, UR16, UR4, URZ ;  /* 0x00000004100472a4 */ /* 0x000fe2000f8e023f */
[----:B------:R-:W-:Y:S01]  /*0f20*/  LOP3.LUT R5, R5, 0xfffffff8, RZ, 0xc0, !PT ;  /* 0xfffffff805057812 */ /* 0x000fe200078ec0ff */
[----:B------:R-:W-:Y:S01]  /*0f30*/  IMAD.IADD R27, R27, 0x1, R7 ;  /* 0x000000011b1b7824 */ /* 0x000fe200078e0207 */
[----:B------:R-:W-:Y:S01]  /*0f40*/  SHF.R.S32.HI R2, RZ, 0x4, R3 ;  /* 0x00000004ff027819 */ /* 0x000fe20000011403 */
[----:B------:R-:W-:Y:S01]  /*0f50*/  IMAD.SHL.U32 R207, R12, 0x40, RZ ;  /* 0x000000400ccf7824 */ /* 0x000fe200078e00ff */
[----:B------:R-:W-:Y:S01]  /*0f60*/  IADD3 R23, P0, R0, R12, RZ ;  /* 0x0000000c00177210 */ /* 0x000fe20007f1e0ff */
[----:B------:R-:W-:Y:S01]  /*0f70*/  IMAD.IADD R54, R6, 0x1, -R5 ;  /* 0x0000000106367824 */ /* 0x000fe200078e0a05 */
[----:B------:R-:W-:Y:S01]  /*0f80*/  LEA.HI R205, R3, R2, RZ, 0x1 ;  /* 0x0000000203cd7211 */ /* 0x000fe200078f08ff */
[----:B------:R-:W-:Y:S01]  /*0f90*/  BSSY B0, `(.L_x_225) ;  /* 0x000007f000007945 */ /* 0x000fe20003800000 */
[----:B------:R-:W-:Y:S01]  /*0fa0*/  SHF.R.S32.HI R5, RZ, 0x1f, R0 ;  /* 0x0000001fff057819 */ /* 0x000fe20000011400 */
[----:B------:R-:W-:Y:S01]  /*0fb0*/  IMAD.SHL.U32 R18, R54, 0x8, RZ ;  /* 0x0000000836127824 */ /* 0x000fe200078e00ff */
[----:B------:R-:W-:-:S02]  /*0fc0*/  LOP3.LUT R205, R205, 0xfffffffe, RZ, 0xc0, !PT ;  /* 0xfffffffecdcd7812 */ /* 0x000fc400078ec0ff */
[----:B------:R-:W-:Y:S02]  /*0fd0*/  LEA.HI.X.SX32 R0, R12, R5, 0x1, P0 ;  /* 0x000000050c007211 */ /* 0x000fe400000f0eff */
[----:B------:R-:W-:Y:S01]  /*0fe0*/  LOP3.LUT R207, R207, 0x1c0, RZ, 0xc0, !PT ;  /* 0x000001c0cfcf7812 */ /* 0x000fe200078ec0ff */
[----:B------:R-:W-:Y:S01]  /*0ff0*/  IMAD.IADD R205, R2, 0x1, -R205 ;  /* 0x0000000102cd7824 */ /* 0x000fe200078e0acd */
[----:B------:R-:W-:Y:S01]  /*1000*/  IADD3 R5, R18, 0x80, RZ ;  /* 0x0000008012057810 */ /* 0x000fe20007ffe0ff */
[C---:B------:R-:W-:Y:S01]  /*1010*/  IMAD R2, R0.reuse, c[0x0][0x1e0], RZ ;  /* 0x0000780000027a24 */ /* 0x040fe200078e02ff */
[----:B------:R-:W-:Y:S01]  /*1020*/  LOP3.LUT R10, R207, 0x38, R18, 0xf8, !PT ;  /* 0x00000038cf0a7812 */ /* 0x000fe200078ef812 */
[----:B------:R-:W-:Y:S01]  /*1030*/  IMAD R0, R0, c[0x0][0x208], RZ ;  /* 0x0000820000007a24 */ /* 0x000fe200078e02ff */
[----:B------:R-:W-:Y:S01]  /*1040*/  SHF.R.U32.HI R207, RZ, 0x3, R207 ;  /* 0x00000003ffcf7819 */ /* 0x000fe200000116cf */
[----:B-1----:R-:W-:Y:S01]  /*1050*/  IMAD R9, R23, c[0x0][0x1e4], R2 ;  /* 0x0000790017097a24 */ /* 0x002fe200078e0202 */
[----:B------:R-:W-:Y:S01]  /*1060*/  LOP3.LUT R3, R3, 0xfffffff0, RZ, 0xc0, !PT ;  /* 0xfffffff003037812 */ /* 0x000fe200078ec0ff */
[----:B------:R-:W-:Y:S01]  /*1070*/  IMAD R7, R23, c[0x0][0x20c], R0 ;  /* 0x0000830017077a24 */ /* 0x000fe200078e0200 */
[----:B------:R-:W-:Y:S01]  /*1080*/  LOP3.LUT R207, R10, R207, RZ, 0x3c, !PT ;  /* 0x000000cf0acf7212 */ /* 0x000fe200078e3cff */
[----:B------:R-:W-:Y:S01]  /*1090*/  IMAD R0, R54, 0x20, R12 ;  /* 0x0000002036007824 */ /* 0x000fe200078e020c */
[----:B---3--:R-:W-:Y:S01]  /*10a0*/  SHF.R.S32.HI R10, RZ, 0x1f, R4 ;  /* 0x0000001fff0a7819 */ /* 0x008fe20000011404 */
[----:B------:R-:W-:Y:S01]  /*10b0*/  IMAD.IADD R16, R6, 0x1, -R3 ;  /* 0x0000000106107824 */ /* 0x000fe200078e0a03 */
[----:B------:R-:W-:Y:S01]  /*10c0*/  PLOP3.LUT P0, PT, PT, PT, UP2, 0x80, 0x0 ;  /* 0x000000000000781c */ /* 0x000fe20003f0f028 */
[----:B------:R-:W-:Y:S01]  /*10d0*/  IMAD.WIDE.U32 R26, R4, c[0x0][0x1b8], R26 ;  /* 0x00006e00041a7a25 */ /* 0x000fe200078e001a */
[----:B------:R-:W-:-:S02]  /*10e0*/  IADD3 R0, R0, UR7, RZ ;  /* 0x0000000700007c10 */ /* 0x000fc4000fffe0ff */
[----:B------:R-:W-:Y:S01]  /*10f0*/  ISETP.GE.AND P1, PT, R5, c[0x0][0x1d4], PT ;  /* 0x0000750005007a0c */ /* 0x000fe20003f26270 */
[----:B------:R-:W-:Y:S01]  /*1100*/  IMAD R5, R10, c[0x0][0x1b8], RZ ;  /* 0x00006e000a057a24 */ /* 0x000fe200078e02ff */
[----:B------:R-:W-:Y:S01]  /*1110*/  SHF.R.S32.HI R19, RZ, 0x1f, R18 ;  /* 0x0000001fff137819 */ /* 0x000fe20000011412 */
[----:B------:R-:W-:Y:S01]  /*1120*/  @P2 IMAD.HI.U32 R13, R0, c[0x0][0x2c8], RZ ;  /* 0x0000b200000d2a27 */ /* 0x000fe200078e00ff */
[----:B------:R-:W-:Y:S02]  /*1130*/  SHF.R.S32.HI R3, RZ, 0x1f, R208 ;  /* 0x0000001fff037819 */ /* 0x000fe400000114d0 */
[----:B------:R-:W-:Y:S01]  /*1140*/  SEL R11, R208, RZ, !P5 ;  /* 0x000000ffd00b7207 */ /* 0x000fe20006800000 */
[----:B------:R-:W-:Y:S01]  /*1150*/  IMAD R20, R4, c[0x0][0x1bc], R5 ;  /* 0x00006f0004147a24 */ /* 0x000fe200078e0205 */
[----:B------:R-:W-:Y:S01]  /*1160*/  SEL R2, R3, RZ, !P5 ;  /* 0x000000ff03027207 */ /* 0x000fe20006800000 */
[----:B------:R-:W-:Y:S01]  /*1170*/  IMAD.WIDE.U32 R24, R23, c[0x0][0x1e0], R18 ;  /* 0x0000780017187a25 */ /* 0x000fe200078e0012 */
[----:B------:R-:W-:-:S02]  /*1180*/  SHF.R.S32.HI R5, RZ, 0x1f, R16 ;  /* 0x0000001fff057819 */ /* 0x000fc40000011410 */
[----:B------:R-:W-:Y:S01]  /*1190*/  IADD3 R21, R27, R20, RZ ;  /* 0x000000141b157210 */ /* 0x000fe20007ffe0ff */
[----:B------:R-:W-:Y:S01]  /*11a0*/  IMAD.WIDE.U32 R22, R23, c[0x0][0x208], R18 ;  /* 0x0000820017167a25 */ /* 0x000fe200078e0012 */
[----:B------:R-:W-:-:S03]  /*11b0*/  LEA.HI R5, R5, R16, RZ, 0x3 ;  /* 0x0000001005057211 */ /* 0x000fc600078f18ff */
[----:B------:R-:W-:Y:S01]  /*11c0*/  IMAD.MOV.U32 R14, RZ, RZ, R0 ;  /* 0x000000ffff0e7224 */ /* 0x000fe200078e0000 */
[----:B------:R-:W-:Y:S01]  /*11d0*/  @P0 SHF.R.U32.HI R14, RZ, c[0x0][0x2cc], R13 ;  /* 0x0000b300ff0e0a19 */ /* 0x000fe2000001160d */
[----:B------:R-:W-:Y:S01]  /*11e0*/  IMAD R2, R2, c[0x0][0x1c0], RZ ;  /* 0x0000700002027a24 */ /* 0x000fe200078e02ff */
[----:B------:R-:W-:Y:S01]  /*11f0*/  LOP3.LUT R15, R5, 0xfffffff8, RZ, 0xc0, !PT ;  /* 0xfffffff8050f7812 */ /* 0x000fe200078ec0ff */
[----:B------:R-:W-:Y:S02]  /*1200*/  IMAD.MOV.U32 R20, RZ, RZ, R26 ;  /* 0x000000ffff147224 */ /* 0x000fe400078e001a */
[----:B------:R-:W-:Y:S01]  /*1210*/  IMAD.IADD R23, R23, 0x1, R7 ;  /* 0x0000000117177824 */ /* 0x000fe200078e0207 */
[----:B------:R-:W-:Y:S01]  /*1220*/  IADD3 R7, -R14, RZ, RZ ;  /* 0x000000ff0e077210 */ /* 0x000fe20007ffe1ff */
[----:B------:R-:W-:Y:S01]  /*1230*/  IMAD.IADD R25, R25, 0x1, R9 ;  /* 0x0000000119197824 */ /* 0x000fe200078e0209 */
[----:B------:R-:W-:Y:S01]  /*1240*/  SHF.R.S32.HI R9, RZ, 0x1f, R14 ;  /* 0x0000001fff097819 */ /* 0x000fe2000001140e */
[----:B------:R-:W-:-:S02]  /*1250*/  IMAD R2, R11, c[0x0][0x1c4], R2 ;  /* 0x000071000b027a24 */ /* 0x000fc400078e0202 */
[----:B------:R-:W-:-:S04]  /*1260*/  IMAD.WIDE.U32 R20, R11, c[0x0][0x1c0], R20 ;  /* 0x000070000b147a25 */ /* 0x000fc800078e0014 */
[----:B------:R-:W-:Y:S02]  /*1270*/  IMAD R7, R7, c[0x0][0x2c4], R0 ;  /* 0x0000b10007077a24 */ /* 0x000fe400078e0200 */
[----:B------:R-:W-:Y:S02]  /*1280*/  IMAD.IADD R21, R21, 0x1, R2 ;  /* 0x0000000115157824 */ /* 0x000fe400078e0202 */
[----:B------:R-:W-:Y:S01]  /*1290*/  IMAD R9, R9, c[0x0][0x1b0], RZ ;  /* 0x00006c0009097a24 */ /* 0x000fe200078e02ff */
[----:B------:R-:W-:Y:S01]  /*12a0*/  SHF.R.S32.HI R0, RZ, 0x1f, R7 ;  /* 0x0000001fff007819 */ /* 0x000fe20000011407 */
[----:B------:R-:W-:Y:S02]  /*12b0*/  IMAD.IADD R15, R16, 0x1, -R15 ;  /* 0x00000001100f7824 */ /* 0x000fe400078e0a0f */
[----:B------:R-:W-:Y:S02]  /*12c0*/  IMAD R11, R10, c[0x0][0x1e8], RZ ;  /* 0x00007a000a0b7a24 */ /* 0x000fe400078e02ff */
[C---:B------:R-:W-:Y:S01]  /*12d0*/  IMAD R9, R14.reuse, c[0x0][0x1b4], R9 ;  /* 0x00006d000e097a24 */ /* 0x040fe200078e0209 */
[C---:B------:R-:W-:Y:S01]  /*12e0*/  LOP3.LUT P6, RZ, R15.reuse, 0x4, RZ, 0xc0, !PT ;  /* 0x000000040fff7812 */ /* 0x040fe200078cc0ff */
[----:B------:R-:W-:Y:S01]  /*12f0*/  IMAD.WIDE.U32 R16, R14, c[0x0][0x1b0], R20 ;  /* 0x00006c000e107a25 */ /* 0x000fe200078e0014 */
[----:B------:R-:W-:-:S03]  /*1300*/  LOP3.LUT P0, RZ, R15, 0x2, RZ, 0xc0, !PT ;  /* 0x000000020fff7812 */ /* 0x000fc6000780c0ff */
[----:B------:R-:W-:Y:S01]  /*1310*/  IMAD R13, R10, c[0x0][0x210], RZ ;  /* 0x000084000a0d7a24 */ /* 0x000fe200078e02ff */
[----:B------:R-:W-:Y:S01]  /*1320*/  LEA.HI R10, R83, R6, RZ, 0x6 ;  /* 0x00000006530a7211 */ /* 0x000fe200078f30ff */
[C---:B------:R-:W-:Y:S02]  /*1330*/  IMAD R11, R4.reuse, c[0x0][0x1ec], R11 ;  /* 0x00007b00040b7a24 */ /* 0x040fe400078e020b */
[----:B------:R-:W-:Y:S01]  /*1340*/  IMAD.WIDE.U32 R212, R4, c[0x0][0x1e8], R24 ;  /* 0x00007a0004d47a25 */ /* 0x000fe200078e0018 */
[----:B------:R-:W-:-:S03]  /*1350*/  SHF.L.U32 R10, R10, 0x3, RZ ;  /* 0x000000030a0a7819 */ /* 0x000fc600000006ff */
[----:B------:R-:W-:Y:S01]  /*1360*/  IMAD.IADD R17, R17, 0x1, R9 ;  /* 0x0000000111117824 */ /* 0x000fe200078e0209 */
[----:B------:R-:W-:Y:S01]  /*1370*/  LOP3.LUT R207, R207, 0xfffffe00, R10, 0xf8, !PT ;  /* 0xfffffe00cfcf7812 */ /* 0x000fe200078ef80a */
[----:B------:R-:W-:Y:S02]  /*1380*/  IMAD R0, R0, c[0x0][0x1a8], RZ ;  /* 0x00006a0000007a24 */ /* 0x000fe400078e02ff */
[C---:B------:R-:W-:Y:S02]  /*1390*/  IMAD R13, R4.reuse, c[0x0][0x214], R13 ;  /* 0x00008500040d7a24 */ /* 0x040fe400078e020d */
[----:B------:R-:W-:-:S04]  /*13a0*/  IMAD.WIDE.U32 R20, R4, c[0x0][0x210], R22 ;  /* 0x0000840004147a25 */ /* 0x000fc800078e0016 */
[----:B------:R-:W-:Y:S01]  /*13b0*/  IMAD.IADD R213, R213, 0x1, R11 ;  /* 0x00000001d5d57824 */ /* 0x000fe200078e020b */
[----:B------:R-:W-:Y:S01]  /*13c0*/  IADD3 R11, R12, UR7, RZ ;  /* 0x000000070c0b7c10 */ /* 0x000fe2000fffe0ff */
[----:B------:R-:W-:Y:S01]  /*13d0*/  IMAD.SHL.U32 R4, R15, 0x40, RZ ;  /* 0x000000400f047824 */ /* 0x000fe200078e00ff */
[----:B------:R-:W-:Y:S01]  /*13e0*/  IADD3 R21, R21, R13, RZ ;  /* 0x0000000d15157210 */ /* 0x000fe20007ffe0ff */
[C---:B------:R-:W-:Y:S02]  /*13f0*/  IMAD R0, R7.reuse, c[0x0][0x1ac], R0 ;  /* 0x00006b0007007a24 */ /* 0x040fe400078e0200 */
[----:B------:R-:W-:Y:S01]  /*1400*/  IMAD.WIDE.U32 R16, R7, c[0x0][0x1a8], R16 ;  /* 0x00006a0007107a25 */ /* 0x000fe200078e0010 */
[----:B------:R-:W-:-:S03]  /*1410*/  LOP3.LUT R4, R4, 0x1c0, RZ, 0xc0, !PT ;  /* 0x000001c004047812 */ /* 0x000fc600078ec0ff */
[----:B------:R-:W-:Y:S01]  /*1420*/  IMAD.SHL.U32 R15, R205, 0x8, RZ ;  /* 0x00000008cd0f7824 */ /* 0x000fe200078e00ff */
[----:B------:R-:W-:Y:S01]  /*1430*/  LEA R14, P2, R16, c[0x0][0x160], 0x1 ;  /* 0x00005800100e7a11 */ /* 0x000fe200078408ff */
[----:B------:R-:W-:Y:S02]  /*1440*/  IMAD.IADD R0, R17, 0x1, R0 ;  /* 0x0000000111007824 */ /* 0x000fe400078e0200 */
[----:B------:R-:W-:Y:S01]  /*1450*/  IMAD.MOV.U32 R2, RZ, RZ, 0x10 ;  /* 0x00000010ff027424 */ /* 0x000fe200078e00ff */
[----:B------:R-:W-:Y:S01]  /*1460*/  LOP3.LUT R7, R4, 0x8, R15, 0xf8, !PT ;  /* 0x0000000804077812 */ /* 0x000fe200078ef80f */
[----:B------:R-:W-:Y:S01]  /*1470*/  IMAD.SHL.U32 R5, R5, 0x40, RZ ;  /* 0x0000004005057824 */ /* 0x000fe200078e00ff */
[----:B------:R-:W-:Y:S02]  /*1480*/  SHF.R.U32.HI R4, RZ, 0x3, R4 ;  /* 0x00000003ff047819 */ /* 0x000fe40000011604 */
[----:B------:R-:W-:Y:S02]  /*1490*/  LEA.HI.X R13, R16, c[0x0][0x164], R0, 0x1, P2 ;  /* 0x00005900100d7a11 */ /* 0x000fe400010f0c00 */
[----:B------:R-:W-:Y:S01]  /*14a0*/  LOP3.LUT R4, R7, R4, RZ, 0x3c, !PT ;  /* 0x0000000407047212 */ /* 0x000fe200078e3cff */
[----:B------:R1:W3:Y:S01]  /*14b0*/  SHFL.IDX PT, R16, R14, RZ, 0x181f ;  /* 0x00181fff0e107589 */ /* 0x0002e200000e0000 */
[----:B------:R-:W-:-:S02]  /*14c0*/  IADD3 R7, R18, 0x40, RZ ;  /* 0x0000004012077810 */ /* 0x000fc40007ffe0ff */
[----:B------:R-:W-:Y:S01]  /*14d0*/  SEL R2, R2, 0xfffffff0, !P0 ;  /* 0xfffffff002027807 */ /* 0x000fe20004000000 */
[----:B------:R1:W4:Y:S01]  /*14e0*/  SHFL.IDX PT, R17, R13, RZ, 0x181f ;  /* 0x00181fff0d117589 */ /* 0x00032200000e0000 */
[C---:B------:R-:W-:Y:S02]  /*14f0*/  ISETP.GE.AND P2, PT, R7.reuse, c[0x0][0x1d4], PT ;  /* 0x0000750007007a0c */ /* 0x040fe40003f46270 */
[----:B------:R-:W-:Y:S02]  /*1500*/  ISETP.GE.AND P0, PT, R7, c[0x0][0x198], PT ;  /* 0x0000660007007a0c */ /* 0x000fe40003f06270 */
[----:B------:R-:W-:Y:S02]  /*1510*/  LOP3.LUT R4, R4, 0xfffffe00, R5, 0xf8, !PT ;  /* 0xfffffe0004047812 */ /* 0x000fe400078ef805 */
[----:B--2---:R-:W-:Y:S01]  /*1520*/  @P3 SHF.R.S32.HI R9, RZ, 0x1f, R8 ;  /* 0x0000001fff093819 */ /* 0x004fe20000011408 */
[----:B------:R-:W-:Y:S02]  /*1530*/  @!P3 IMAD.MOV.U32 R8, RZ, RZ, R208 ;  /* 0x000000ffff08b224 */ /* 0x000fe400078e00d0 */
[----:B------:R-:W-:Y:S01]  /*1540*/  @!P3 IMAD.MOV.U32 R9, RZ, RZ, R3 ;  /* 0x000000ffff09b224 */ /* 0x000fe200078e0003 */
[----:B------:R-:W-:Y:S01]  /*1550*/  ISETP.GE.AND P3, PT, R18, c[0x0][0x1d4], PT ;  /* 0x0000750012007a0c */ /* 0x000fe20003f66270 */
[----:B------:R-:W-:Y:S01]  /*1560*/  IMAD.MOV.U32 R3, RZ, RZ, 0x20 ;  /* 0x00000020ff037424 */ /* 0x000fe200078e00ff */
[----:B------:R-:W-:Y:S01]  /*1570*/  SEL R210, R8, RZ, !P4 ;  /* 0x000000ff08d27207 */ /* 0x000fe20006000000 */
[----:B------:R-:W-:Y:S01]  /*1580*/  IMAD.SHL.U32 R8, R54, 0x8, RZ ;  /* 0x0000000836087824 */ /* 0x000fe200078e00ff */
[----:B------:R-:W-:-:S02]  /*1590*/  SEL R215, R9, RZ, !P4 ;  /* 0x000000ff09d77207 */ /* 0x000fc40006000000 */
[----:B------:R-:W-:Y:S01]  /*15a0*/  ISETP.GE.AND P4, PT, R11, UR4, PT ;  /* 0x000000040b007c0c */ /* 0x000fe2000bf86270 */
[----:B------:R-:W-:Y:S01]  /*15b0*/  IMAD.WIDE.U32 R212, R210, c[0x0][0x1f0], R212 ;  /* 0x00007c00d2d47a25 */ /* 0x000fe200078e00d4 */
[----:B------:R-:W-:Y:S02]  /*15c0*/  IADD3 R0, R8, 0x80, RZ ;  /* 0x0000008008007810 */ /* 0x000fe40007ffe0ff */
[----:B------:R-:W-:Y:S01]  /*15d0*/  SEL R3, R3, 0xffffffe0, !P6 ;  /* 0xffffffe003037807 */ /* 0x000fe20007000000 */
[C---:B------:R-:W-:Y:S01]  /*15e0*/  IMAD R219, R215.reuse, c[0x0][0x1f0], RZ ;  /* 0x00007c00d7db7a24 */ /* 0x040fe200078e02ff */
[----:B------:R-:W-:Y:S01]  /*15f0*/  ISETP.GE.AND P6, PT, R0, c[0x0][0x198], PT ;  /* 0x0000660000007a0c */ /* 0x000fe20003fc6270 */
[----:B------:R-:W-:Y:S01]  /*1600*/  IMAD R215, R215, c[0x0][0x218], RZ ;  /* 0x00008600d7d77a24 */ /* 0x000fe200078e02ff */
[----:B------:R-:W-:Y:S01]  /*1610*/  ISETP.GE.AND P5, PT, R8, c[0x0][0x198], PT ;  /* 0x0000660008007a0c */ /* 0x000fe20003fa6270 */
[C---:B------:R-:W-:Y:S01]  /*1620*/  IMAD R219, R210.reuse, c[0x0][0x1f4], R219 ;  /* 0x00007d00d2db7a24 */ /* 0x040fe200078e02db */
[----:B------:R-:W-:Y:S01]  /*1630*/  P2R R9, PR, RZ, 0x40 ;  /* 0x00000040ff097803 */ /* 0x000fe20000000000 */
[----:B------:R-:W-:-:S02]  /*1640*/  IMAD R215, R210, c[0x0][0x21c], R215 ;  /* 0x00008700d2d77a24 */ /* 0x000fc400078e02d7 */
[----:B------:R-:W-:-:S04]  /*1650*/  IMAD.WIDE.U32 R210, R210, c[0x0][0x218], R20 ;  /* 0x00008600d2d27a25 */ /* 0x000fc800078e0014 */
[----:B------:R-:W-:Y:S02]  /*1660*/  IMAD.IADD R219, R213, 0x1, R219 ;  /* 0x00000001d5db7824 */ /* 0x000fe400078e02db */
[----:B------:R-:W-:Y:S01]  /*1670*/  IMAD.IADD R215, R211, 0x1, R215 ;  /* 0x00000001d3d77824 */ /* 0x000fe200078e02d7 */
[----:B------:R-:W-:Y:S05]  /*1680*/  @P4 BRA `(.L_x_226) ;  /* 0x000000f000004947 */ /* 0x000fea0003800000 */
[----:B-1-34-:R-:W-:Y:S02]  /*1690*/  SHF.R.S32.HI R10, RZ, 0x1f, R7 ;  /* 0x0000001fff0a7819 */ /* 0x01afe40000011407 */
[----:B------:R-:W-:Y:S02]  /*16a0*/  SHF.R.S32.HI R5, RZ, 0x1f, R0 ;  /* 0x0000001fff057819 */ /* 0x000fe40000011400 */
[----:B------:R-:W-:Y:S01]  /*16b0*/  LEA.HI R9, R10, R7, RZ, 0x3 ;  /* 0x000000070a097211 */ /* 0x000fe200078f18ff */
[----:B------:R-:W-:Y:S01]  /*16c0*/  IMAD.SHL.U32 R10, R207, 0x2, RZ ;  /* 0x00000002cf0a7824 */ /* 0x000fe200078e00ff */
[----:B------:R-:W-:Y:S02]  /*16d0*/  LEA.HI R5, R5, R0, RZ, 0x3 ;  /* 0x0000000005057211 */ /* 0x000fe400078f18ff */
[----:B------:R-:W-:-:S02]  /*16e0*/  LEA R20, P4, R8, R16, 0x1 ;  /* 0x0000001008147211 */ /* 0x000fc400078808ff */
[----:B------:R-:W-:Y:S02]  /*16f0*/  LOP3.LUT R9, R9, 0xfffffff8, RZ, 0xc0, !PT ;  /* 0xfffffff809097812 */ /* 0x000fe400078ec0ff */
[----:B------:R-:W-:Y:S02]  /*1700*/  LOP3.LUT R5, R5, 0xfffffff8, RZ, 0xc0, !PT ;  /* 0xfffffff805057812 */ /* 0x000fe400078ec0ff */
[----:B------:R-:W-:Y:S01]  /*1710*/  LEA.HI.X R21, R8, R17, R19, 0x1, P4 ;  /* 0x0000001108157211 */ /* 0x000fe200020f0c13 */
[----:B------:R-:W-:-:S04]  /*1720*/  IMAD.WIDE R22, R9, 0x2, R16 ;  /* 0x0000000209167825 */ /* 0x000fc800078e0210 */
[----:B------:R-:W-:Y:S01]  /*1730*/  IMAD.WIDE R16, R5, 0x2, R16 ;  /* 0x0000000205107825 */ /* 0x000fe200078e0210 */
[----:B------:R-:W-:Y:S01]  /*1740*/  @!PT LDS RZ, [RZ] ;  /* 0x00000000fffff984 */ /* 0x000fe20000000800 */
[----:B------:R1:W-:Y:S04]  /*1750*/  LDGSTS.E.BYPASS.LTC128B.128 [R10+0xc100], [R20.64], !P5 ;  /* 0x0c100000140a7fae */ /* 0x0003e8000e901d52 */
[----:B------:R1:W-:Y:S04]  /*1760*/  LDGSTS.E.BYPASS.LTC128B.128 [R10+0x10100], [R22.64], !P0 ;  /* 0x10100000160a7fae */ /* 0x0003e8000c101d52 */
[----:B------:R1:W-:Y:S02]  /*1770*/  LDGSTS.E.BYPASS.LTC128B.128 [R10+0x14100], [R16.64], !P6 ;  /* 0x14100000100a7fae */ /* 0x0003e4000f101d52 */
.L_x_226:
[----:B-1-34-:R-:W-:Y:S05]  /*1780*/  BSYNC B0 ;  /* 0x0000000000007941 */ /* 0x01afea0003800000 */
.L_x_225:
[----:B------:R-:W-:Y:S01]  /*1790*/  IADD3 R5, R11, 0x20, RZ ;  /* 0x000000200b057810 */ /* 0x000fe20007ffe0ff */
[----:B------:R1:W2:Y:S01]  /*17a0*/  SHFL.IDX PT, R21, R13, 0x1, 0x181f ;  /* 0x00381f000d157f89 */ /* 0x0002a200000e0000 */
[----:B------:R-:W-:Y:S02]  /*17b0*/  BSSY B0, `(.L_x_227) ;  /* 0x0000014000007945 */ /* 0x000fe40003800000 */
[----:B------:R-:W-:Y:S01]  /*17c0*/  ISETP.GE.AND P4, PT, R5, UR4, PT ;  /* 0x0000000405007c0c */ /* 0x000fe2000bf86270 */
        /* <DEDUP_REMOVED lines=18> */
.L_x_228:
[----:B------:R-:W-:Y:S05]  /*18f0*/  BSYNC B0 ;  /* 0x0000000000007941 */ /* 0x000fea0003800000 */
.L_x_227:
[----:B------:R-:W-:Y:S01]  /*1900*/  IADD3 R5, R11, 0x40, RZ ;  /* 0x000000400b057810 */ /* 0x000fe20007ffe0ff */
[----:B--2---:R2:W4:Y:S01]  /*1910*/  SHFL.IDX PT, R21, R13, 0x2, 0x181f ;  /* 0x00581f000d157f89 */ /* 0x00452200000e0000 */
[----:B------:R-:W-:Y:S02]  /*1920*/  BSSY B0, `(.L_x_229) ;  /* 0x0000014000007945 */ /* 0x000fe40003800000 */
[----:B------:R-:W-:Y:S01]  /*1930*/  ISETP.GE.AND P4, PT, R5, UR4, PT ;  /* 0x0000000405007c0c */ /* 0x000fe2000bf86270 */
        /* <DEDUP_REMOVED lines=18> */
.L_x_230:
[----:B------:R-:W-:Y:S05]  /*1a60*/  BSYNC B0 ;  /* 0x0000000000007941 */ /* 0x000fea0003800000 */
.L_x_229:
[----:B---3--:R-:W3:Y:S01]  /*1a70*/  SHFL.IDX PT, R16, R14, 0x3, 0x181f ;  /* 0x00781f000e107f89 */ /* 0x008ee200000e0000 */
[----:B------:R-:W-:Y:S01]  /*1a80*/  IADD3 R11, R11, 0x60, RZ ;  /* 0x000000600b0b7810 */ /* 0x000fe20007ffe0ff */
[----:B------:R-:W-:Y:S01]  /*1a90*/  UIADD3 UR20, UR14, -0x1, URZ ;  /* 0xffffffff0e147890 */ /* 0x000fe2000fffe03f */
[----:B------:R-:W-:Y:S01]  /*1aa0*/  IMAD.SHL.U32 R207, R207, 0x2, RZ ;  /* 0x00000002cfcf7824 */ /* 0x000fe200078e00ff */
[----:B------:R-:W5:Y:S01]  /*1ab0*/  SHFL.IDX PT, R17, R13, 0x3, 0x181f ;  /* 0x00781f000d117f89 */ /* 0x000f6200000e0000 */
[----:B------:R-:W-:Y:S01]  /*1ac0*/  ISETP.GE.AND P6, PT, R11, UR4, PT ;  /* 0x000000040b007c0c */ /* 0x000fe2000bfc6270 */
[----:B------:R-:W-:Y:S01]  /*1ad0*/  USHF.L.U32 UR15, UR20, 0x6, URZ ;  /* 0x00000006140f7899 */ /* 0x000fe2000800063f */
[----:B------:R-:W-:Y:S01]  /*1ae0*/  IMAD.MOV.U32 R218, RZ, RZ, R212 ;  /* 0x000000ffffda7224 */ /* 0x000fe200078e00d4 */
[----:B------:R-:W-:Y:S01]  /*1af0*/  ULDC.64 UR4, c[0x0][0x1e0] ;  /* 0x0000780000047ab9 */ /* 0x000fe20000000a00 */
[CC--:B------:R-:W-:Y:S01]  /*1b00*/  LEA.HI R80, R83.reuse, R6.reuse, RZ, 0x5 ;  /* 0x0000000653507211 */ /* 0x0c0fe200078f28ff */
[----:B------:R-:W-:Y:S01]  /*1b10*/  UMOV UR10, 0x6 ;  /* 0x00000006000a7882 */ /* 0x000fe20000000000 */
[----:B------:R-:W-:Y:S01]  /*1b20*/  LEA.HI R83, R83, R6, RZ, 0x2 ;  /* 0x0000000653537211 */ /* 0x000fe200078f10ff */
[----:B------:R-:W-:Y:S01]  /*1b30*/  IMAD.U32 R5, RZ, RZ, UR15 ;  /* 0x0000000fff057e24 */ /* 0x000fe2000f8e00ff */
[----:B------:R-:W-:Y:S01]  /*1b40*/  USHF.L.U32 UR22, UR4, 0x6, URZ ;  /* 0x0000000604167899 */ /* 0x000fe2000800063f */
[----:B------:R-:W-:Y:S01]  /*1b50*/  SHF.R.S32.HI R81, RZ, 0x5, R80 ;  /* 0x00000005ff517819 */ /* 0x000fe20000011450 */
[----:B------:R-:W-:Y:S01]  /*1b60*/  USHF.L.U64.HI UR21, UR4, UR10, UR5 ;  /* 0x0000000a04157299 */ /* 0x000fe20008010205 */
[----:B------:R-:W-:Y:S01]  /*1b70*/  LOP3.LUT R83, R83, 0xfffffffc, RZ, 0xc0, !PT ;  /* 0xfffffffc53537812 */ /* 0x000fe200078ec0ff */
[----:B------:R-:W-:Y:S01]  /*1b80*/  USHF.R.S32.HI UR11, URZ, 0x1f, UR20 ;  /* 0x0000001f3f0b7899 */ /* 0x000fe20008011414 */
[----:B------:R-:W-:Y:S01]  /*1b90*/  @!P6 SHF.R.S32.HI R10, RZ, 0x1f, R7 ;  /* 0x0000001fff0ae819 */ /* 0x000fe20000011407 */
[----:B------:R-:W-:Y:S01]  /*1ba0*/  UIMAD UR12, UR21, UR20, URZ ;  /* 0x00000014150c72a4 */ /* 0x000fe2000f8e023f */
[----:B------:R-:W-:Y:S01]  /*1bb0*/  IMAD R206, R81, 0x400, R4 ;  /* 0x0000040051ce7824 */ /* 0x000fe200078e0204 */
[----:B------:R-:W-:Y:S01]  /*1bc0*/  USHF.L.U32 UR13, UR4, 0x5, URZ ;  /* 0x00000005040d7899 */ /* 0x000fe2000800063f */
[----:B------:R-:W-:Y:S01]  /*1bd0*/  @!P6 LEA.HI R9, R10, R7, RZ, 0x3 ;  /* 0x000000070a09e211 */ /* 0x000fe200078f18ff */
[----:B------:R-:W-:Y:S01]  /*1be0*/  IMAD.U32 R7, RZ, RZ, UR22 ;  /* 0x00000016ff077e24 */ /* 0x000fe2000f8e00ff */
[----:B---3--:R-:W-:Y:S01]  /*1bf0*/  @!P6 LEA R20, P4, R8, R16, 0x1 ;  /* 0x000000100814e211 */ /* 0x008fe200078808ff */
[----:B------:R-:W-:Y:S01]  /*1c00*/  UIMAD UR12, UR11, UR22, UR12 ;  /* 0x000000160b0c72a4 */ /* 0x000fe2000f8e020c */
[----:B------:R-:W-:Y:S01]  /*1c10*/  IADD3 R10, -R5, UR9, -R12 ;  /* 0x00000009050a7c10 */ /* 0x000fe2000fffe90c */
[----:B------:R-:W-:Y:S01]  /*1c20*/  IMAD.SHL.U32 R206, R206, 0x2, RZ ;  /* 0x00000002cece7824 */ /* 0x000fe200078e00ff */
[----:B----45:R-:W-:Y:S01]  /*1c30*/  @!P6 LEA.HI.X R21, R8, R17, R19, 0x1, P4 ;  /* 0x000000110815e211 */ /* 0x030fe200020f0c13 */
[----:B------:R-:W-:Y:S01]  /*1c40*/  IMAD.WIDE.U32 R18, R7, UR20, R218 ;  /* 0x0000001407127c25 */ /* 0x000fe2000f8e00da */
[----:B------:R-:W-:Y:S01]  /*1c50*/  @!P6 LOP3.LUT R9, R9, 0xfffffff8, RZ, 0xc0, !PT ;  /* 0xfffffff80909e812 */ /* 0x000fe200078ec0ff */
[----:B------:R-:W-:Y:S01]  /*1c60*/  UISETP.GT.AND UP0, UPT, UR20, UR8, UPT ;  /* 0x000000081400728c */ /* 0x000fe2000bf04270 */
[C---:B------:R-:W-:Y:S01]  /*1c70*/  ISETP.GE.AND P4, PT, R10.reuse, 0x21, PT ;  /* 0x000000210a00780c */ /* 0x040fe20003f86270 */
[----:B------:R-:W-:Y:S01]  /*1c80*/  @!PT LDS RZ, [RZ] ;  /* 0x00000000fffff984 */ /* 0x000fe20000000800 */
[----:B------:R3:W-:Y:S01]  /*1c90*/  @!P6 LDGSTS.E.BYPASS.LTC128B.128 [R207+0xf100], [R20.64], !P5 ;  /* 0x0f10000014cfefae */ /* 0x0007e2000e901d52 */
[----:B------:R-:W-:Y:S01]  /*1ca0*/  ISETP.GE.AND P5, PT, R10, 0x1, PT ;  /* 0x000000010a00780c */ /* 0x000fe20003fa6270 */
[----:B------:R-:W-:Y:S01]  /*1cb0*/  @!P6 IMAD.WIDE R22, R9, 0x2, R16 ;  /* 0x000000020916e825 */ /* 0x000fe200078e0210 */
[----:B------:R-:W-:Y:S01]  /*1cc0*/  IADD3 R9, R19, UR12, RZ ;  /* 0x0000000c13097c10 */ /* 0x000fe2000fffe0ff */
[----:B------:R-:W-:-:S02]  /*1cd0*/  UMOV UR12, 0x5 ;  /* 0x00000005000c7882 */ /* 0x000fc40000000000 */
[----:B------:R-:W-:Y:S01]  /*1ce0*/  USHF.L.U64.HI UR12, UR4, UR12, UR5 ;  /* 0x0000000c040c7299 */ /* 0x000fe20008010205 */
[----:B------:R3:W-:Y:S01]  /*1cf0*/  @!P6 LDGSTS.E.BYPASS.LTC128B.128 [R207+0x13100], [R22.64], !P0 ;  /* 0x1310000016cfefae */ /* 0x0007e2000c101d52 */
[--C-:B------:R-:W-:Y:S01]  /*1d00*/  IMAD R202, R2, 0x2, R206.reuse ;  /* 0x0000000202ca7824 */ /* 0x100fe200078e02ce */
[----:B------:R-:W-:Y:S01]  /*1d10*/  ULDC.64 UR4, c[0x0][0x208] ;  /* 0x0000820000047ab9 */ /* 0x000fe20000000a00 */
[C---:B------:R-:W-:Y:S01]  /*1d20*/  IMAD R201, R3.reuse, 0x2, R206 ;  /* 0x0000000203c97824 */ /* 0x040fe200078e02ce */
[----:B------:R-:W-:Y:S01]  /*1d30*/  UIMAD UR11, UR11, UR4, URZ ;  /* 0x000000040b0b72a4 */ /* 0x000fe2000f8e023f */
[----:B------:R-:W-:Y:S01]  /*1d40*/  IMAD R199, R3, 0x2, R202 ;  /* 0x0000000203c77824 */ /* 0x000fe200078e02ca */
[----:B------:R-:W-:Y:S01]  /*1d50*/  UIMAD.WIDE.U32 UR24, UR20, UR4, URZ ;  /* 0x00000004141872a5 */ /* 0x000fe2000f8e003f */
[C---:B-12---:R-:W-:Y:S01]  /*1d60*/  @P5 LEA R14, P0, R18.reuse, c[0x0][0x1c8], 0x1 ;  /* 0x00007200120e5a11 */ /* 0x046fe200078008ff */
[----:B------:R-:W-:Y:S02]  /*1d70*/  UIMAD UR11, UR20, UR5, UR11 ;  /* 0x00000005140b72a4 */ /* 0x000fe4000f8e020b */
[----:B------:R-:W-:Y:S01]  /*1d80*/  USHF.L.U64.HI UR10, UR4, UR10, UR5 ;  /* 0x0000000a040a7299 */ /* 0x000fe20008010205 */
[C---:B------:R-:W-:Y:S01]  /*1d90*/  @P5 LEA.HI.X R15, R18.reuse, c[0x0][0x1cc], R9, 0x1, P0 ;  /* 0x00007300120f5a11 */ /* 0x040fe200000f0c09 */
[----:B------:R-:W-:Y:S01]  /*1da0*/  UIADD3 UR11, UR25, UR11, URZ ;  /* 0x0000000b190b7290 */ /* 0x000fe2000fffe03f */
[----:B------:R-:W-:Y:S01]  /*1db0*/  @P4 IADD3 R10, P0, R18, UR13, RZ ;  /* 0x0000000d120a4c10 */ /* 0x000fe2000ff1e0ff */
[----:B------:R-:W-:-:S03]  /*1dc0*/  @UP0 UIADD3 UR5, UR14, -0x2, URZ ;  /* 0xfffffffe0e050890 */ /* 0x000fc6000fffe03f */
[----:B------:R-:W-:Y:S01]  /*1dd0*/  @P4 IADD3.X R9, R9, UR12, RZ, P0, !PT ;  /* 0x0000000c09094c10 */ /* 0x000fe200087fe4ff */
[----:B------:R-:W-:Y:S01]  /*1de0*/  IMAD.U32 R13, RZ, RZ, UR11 ;  /* 0x0000000bff0d7e24 */ /* 0x000fe2000f8e00ff */
[C---:B------:R-:W-:Y:S01]  /*1df0*/  @P4 LEA R18, P0, R10.reuse, c[0x0][0x1c8], 0x1 ;  /* 0x000072000a124a11 */ /* 0x040fe200078008ff */
[----:B------:R-:W-:Y:S02]  /*1e00*/  USHF.L.U32 UR11, UR4, 0x6, URZ ;  /* 0x00000006040b7899 */ /* 0x000fe4000800063f */
[----:B------:R-:W-:Y:S01]  /*1e10*/  @UP0 USHF.R.S32.HI UR4, URZ, 0x1f, UR5 ;  /* 0x0000001f3f040899 */ /* 0x000fe20008011405 */
[----:B------:R-:W-:Y:S02]  /*1e20*/  @P4 LEA.HI.X R19, R10, c[0x0][0x1cc], R9, 0x1, P0 ;  /* 0x000073000a134a11 */ /* 0x000fe400000f0c09 */
[----:B------:R-:W-:Y:S02]  /*1e30*/  @!P6 IADD3 R9, R8, 0x80, RZ ;  /* 0x000000800809e810 */ /* 0x000fe40007ffe0ff */
[----:B------:R-:W-:Y:S01]  /*1e40*/  ISETP.GE.AND P0, PT, R0, c[0x0][0x198], PT ;  /* 0x0000660000007a0c */ /* 0x000fe20003f06270 */
[----:B------:R-:W-:Y:S01]  /*1e50*/  IMAD.SHL.U32 R0, R54, 0x40, RZ ;  /* 0x0000004036007824 */ /* 0x000fe200078e00ff */
[----:B------:R-:W-:-:S04]  /*1e60*/  @!P6 SHF.R.S32.HI R8, RZ, 0x1f, R9 ;  /* 0x0000001fff08e819 */ /* 0x000fc80000011409 */
[----:B------:R-:W-:Y:S01]  /*1e70*/  @!P6 LEA.HI R9, R8, R9, RZ, 0x3 ;  /* 0x000000090809e211 */ /* 0x000fe200078f18ff */
[----:B------:R-:W-:-:S03]  /*1e80*/  IMAD.SHL.U32 R8, R12, 0x8, RZ ;  /* 0x000000080c087824 */ /* 0x000fc600078e00ff */
[----:B------:R-:W-:-:S05]  /*1e90*/  @!P6 LOP3.LUT R9, R9, 0xfffffff8, RZ, 0xc0, !PT ;  /* 0xfffffff80909e812 */ /* 0x000fca00078ec0ff */
[----:B------:R-:W-:Y:S01]  /*1ea0*/  @!P6 IMAD.WIDE R16, R9, 0x2, R16 ;  /* 0x000000020910e825 */ /* 0x000fe200078e0210 */
[----:B------:R-:W-:-:S04]  /*1eb0*/  LOP3.LUT R9, R0, 0x1c0, RZ, 0xc0, !PT ;  /* 0x000001c000097812 */ /* 0x000fc800078ec0ff */
[----:B------:R1:W-:Y:S01]  /*1ec0*/  @!P6 LDGSTS.E.BYPASS.LTC128B.128 [R207+0x17100], [R16.64], !P0 ;  /* 0x1710000010cfefae */ /* 0x0003e2000c101d52 */
[----:B------:R-:W-:Y:S02]  /*1ed0*/  LOP3.LUT R0, R9, 0x8, R8, 0xf8, !PT ;  /* 0x0000000809007812 */ /* 0x000fe400078ef808 */
[----:B------:R-:W-:Y:S01]  /*1ee0*/  SHF.R.U32.HI R9, RZ, 0x3, R9 ;  /* 0x00000003ff097819 */ /* 0x000fe20000011609 */
[----:B------:R-:W0:Y:S03]  /*1ef0*/  LDGDEPBAR ;  /* 0x00000000000079af */ /* 0x000e260000000000 */
[----:B------:R-:W-:Y:S01]  /*1f00*/  LOP3.LUT R0, R0, R9, RZ, 0x3c, !PT ;  /* 0x0000000900007212 */ /* 0x000fe200078e3cff */
[----:B------:R-:W-:Y:S04]  /*1f10*/  BAR.SYNC.DEFER_BLOCKING 0x0 ;  /* 0x0000000000007b1d */ /* 0x000fe80000010000 */
[----:B------:R-:W-:-:S04]  /*1f20*/  IMAD R205, R205, 0x200, R0 ;  /* 0x00000200cdcd7824 */ /* 0x000fc800078e0200 */
[----:B------:R-:W-:-:S05]  /*1f30*/  IMAD.SHL.U32 R205, R205, 0x2, RZ ;  /* 0x00000002cdcd7824 */ /* 0x000fca00078e00ff */
[----:B------:R-:W-:Y:S02]  /*1f40*/  IADD3 R204, R205, 0x6120, RZ ;  /* 0x00006120cdcc7810 */ /* 0x000fe40007ffe0ff */
[----:B-1----:R-:W-:Y:S02]  /*1f50*/  SEL R17, RZ, 0x2, P2 ;  /* 0x00000002ff117807 */ /* 0x002fe40001000000 */
[----:B------:R-:W-:Y:S01]  /*1f60*/  SEL R16, RZ, 0x4, P1 ;  /* 0x00000004ff107807 */ /* 0x000fe20000800000 */
        /* <DEDUP_REMOVED lines=8> */
[----:B------:R2:W-:Y:S01]  /*1ff0*/  @P4 LDGSTS.E.BYPASS.LTC128B.128 [R207+0xb100], [R18.64+0x100], !P1 ;  /* 0x0b10010012cf4fae */ /* 0x0005e2000c901d52 */
[----:B------:R-:W-:-:S03]  /*2000*/  LOP3.LUT P4, RZ, R54, 0x2, RZ, 0xc0, !PT ;  /* 0x0000000236ff7812 */ /* 0x000fc6000788c0ff */
[----:B------:R-:W0:Y:S01]  /*2010*/  LDGDEPBAR ;  /* 0x00000000000079af */ /* 0x000e220000000000 */
[----:B-1----:R-:W-:Y:S02]  /*2020*/  IMAD.U32 R14, RZ, RZ, UR24 ;  /* 0x00000018ff0e7e24 */ /* 0x002fe4000f8e00ff */
[----:B------:R-:W-:-:S03]  /*2030*/  IMAD.U32 R15, RZ, RZ, UR25 ;  /* 0x00000019ff0f7e24 */ /* 0x000fc6000f8e00ff */
[----:B------:R-:W-:-:S04]  /*2040*/  LEA R15, P0, R14, R210, 0x6 ;  /* 0x000000d20e0f7211 */ /* 0x000fc800078030ff */
[----:B------:R-:W-:Y:S02]  /*2050*/  LEA.HI.X R0, R14, R215, R13, 0x6, P0 ;  /* 0x000000d70e007211 */ /* 0x000fe400000f340d */
[----:B------:R-:W-:Y:S01]  /*2060*/  LEA R56, P0, R15, c[0x0][0x1f8], 0x1 ;  /* 0x00007e000f387a11 */ /* 0x000fe200078008ff */
[----:B------:R-:W-:-:S04]  /*2070*/  DEPBAR.LE SB0, 0x1 ;  /* 0x000080400000791a */ /* 0x000fc80000000000 */
[----:B------:R-:W-:-:S04]  /*2080*/  DEPBAR.LE SB0, 0x0 ;  /* 0x000080000000791a */ /* 0x000fc80000000000 */
[----:B------:R-:W-:Y:S01]  /*2090*/  BAR.SYNC.DEFER_BLOCKING 0x0 ;  /* 0x0000000000007b1d */ /* 0x000fe20000010000 */
[----:B------:R-:W-:Y:S02]  /*20a0*/  LEA.HI.X R57, R15, c[0x0][0x1fc], R0, 0x1, P0 ;  /* 0x00007f000f397a11 */ /* 0x000fe400000f0c00 */
[----:B------:R-:W-:Y:S02]  /*20b0*/  IADD3 R0, -R12, UR9, -R5 ;  /* 0x000000090c007c10 */ /* 0x000fe4000fffe905 */
[----:B------:R-:W-:Y:S02]  /*20c0*/  SEL R13, RZ, 0x1, P3 ;  /* 0x00000001ff0d7807 */ /* 0x000fe40001800000 */
[----:B------:R-:W-:Y:S02]  /*20d0*/  ISETP.LT.OR P6, PT, R0, 0x1, P3 ;  /* 0x000000010000780c */ /* 0x000fe40001fc1670 */
[----:B------:R-:W-:Y:S02]  /*20e0*/  IADD3 R14, R205, 0x6100, RZ ;  /* 0x00006100cd0e7810 */ /* 0x000fe40007ffe0ff */
[----:B------:R-:W-:-:S02]  /*20f0*/  IADD3 R13, R16, R17, R13 ;  /* 0x00000011100d7210 */ /* 0x000fc40007ffe00d */
[----:B------:R-:W-:Y:S02]  /*2100*/  @P4 IADD3 R204, R14, -0x20, RZ ;  /* 0xffffffe00ecc4810 */ /* 0x000fe40007ffe0ff */
[----:B------:R-:W-:Y:S02]  /*2110*/  IADD3 R52, P0, R56, UR11, RZ ;  /* 0x0000000b38347c10 */ /* 0x000fe4000ff1e0ff */
[C---:B------:R-:W-:Y:S02]  /*2120*/  LOP3.LUT P5, RZ, R13.reuse, 0x2, RZ, 0xc0, !PT ;  /* 0x000000020dff7812 */ /* 0x040fe400078ac0ff */
[----:B------:R-:W-:Y:S02]  /*2130*/  LOP3.LUT P4, RZ, R13, 0x4, RZ, 0xc0, !PT ;  /* 0x000000040dff7812 */ /* 0x000fe4000788c0ff */
[----:B------:R-:W-:Y:S02]  /*2140*/  IADD3.X R53, R57, UR10, RZ, P0, !PT ;  /* 0x0000000a39357c10 */ /* 0x000fe400087fe4ff */
[C---:B------:R-:W-:Y:S01]  /*2150*/  ISETP.LT.OR P0, PT, R0.reuse, 0x1, !P5 ;  /* 0x000000010000780c */ /* 0x040fe20006f01670 */
[----:B------:R-:W-:Y:S01]  /*2160*/  LDSM.16.M88.4 R8, [R206+0xc100] ;  /* 0x00c10000ce08783b */ /* 0x000fe20000000200 */
[----:B------:R-:W-:-:S02]  /*2170*/  ISETP.LT.OR P5, PT, R0, 0x21, !P5 ;  /* 0x000000210000780c */ /* 0x000fc40006fa1670 */
[C---:B------:R-:W-:Y:S01]  /*2180*/  IADD3 R195, R204.reuse, 0x800, RZ ;  /* 0x00000800ccc37810 */ /* 0x040fe20007ffe0ff */
[----:B------:R-:W1:Y:S01]  /*2190*/  LDSM.16.M88.4 R28, [R205+0x6100] ;  /* 0x00610000cd1c783b */ /* 0x000e620000000200 */
[C---:B------:R-:W-:Y:S02]  /*21a0*/  IADD3 R194, R204.reuse, 0x1000, RZ ;  /* 0x00001000ccc27810 */ /* 0x040fe40007ffe0ff */
[C---:B------:R-:W-:Y:S01]  /*21b0*/  IADD3 R193, R204.reuse, 0x1800, RZ ;  /* 0x00001800ccc17810 */ /* 0x040fe20007ffe0ff */
[----:B---3--:R-:W3:Y:S01]  /*21c0*/  LDSM.16.M88.4 R20, [R205+0x6900] ;  /* 0x00690000cd14783b */ /* 0x008ee20000000200 */
[C---:B------:R-:W-:Y:S02]  /*21d0*/  IADD3 R191, R204.reuse, 0x2000, RZ ;  /* 0x00002000ccbf7810 */ /* 0x040fe40007ffe0ff */
[C---:B------:R-:W-:Y:S01]  /*21e0*/  IADD3 R190, R204.reuse, 0x2800, RZ ;  /* 0x00002800ccbe7810 */ /* 0x040fe20007ffe0ff */
[----:B------:R-:W2:Y:S01]  /*21f0*/  LDSM.16.M88.4 R64, [R205+0x7100] ;  /* 0x00710000cd40783b */ /* 0x000ea20000000200 */
[----:B------:R-:W-:-:S02]  /*2200*/  IADD3 R189, R204, 0x3000, RZ ;  /* 0x00003000ccbd7810 */ /* 0x000fc40007ffe0ff */
[C---:B------:R-:W-:Y:S01]  /*2210*/  IADD3 R188, R204.reuse, 0x3800, RZ ;  /* 0x00003800ccbc7810 */ /* 0x040fe20007ffe0ff */
[----:B------:R-:W4:Y:S01]  /*2220*/  LDSM.16.M88.4 R40, [R205+0x7900] ;  /* 0x00790000cd28783b */ /* 0x000f220000000200 */
[C---:B------:R-:W-:Y:S02]  /*2230*/  IADD3 R187, R204.reuse, 0x4000, RZ ;  /* 0x00004000ccbb7810 */ /* 0x040fe40007ffe0ff */
[C---:B------:R-:W-:Y:S01]  /*2240*/  IADD3 R186, R204.reuse, 0x4800, RZ ;  /* 0x00004800ccba7810 */ /* 0x040fe20007ffe0ff */
[----:B------:R-:W-:Y:S01]  /*2250*/  LDSM.16.M88.4 R44, [R202+0xc100] ;  /* 0x00c10000ca2c783b */ /* 0x000fe20000000200 */
[C---:B------:R-:W-:Y:S02]  /*2260*/  IADD3 R185, R204.reuse, 0x5000, RZ ;  /* 0x00005000ccb97810 */ /* 0x040fe40007ffe0ff */
[----:B------:R-:W-:Y:S01]  /*2270*/  IADD3 R184, R204, 0x5800, RZ ;  /* 0x00005800ccb87810 */ /* 0x000fe20007ffe0ff */
[----:B------:R-:W5:Y:S04]  /*2280*/  LDSM.16.M88.4 R12, [R204] ;  /* 0x00000000cc0c783b */ /* 0x000f680000000200 */
[----:B------:R-:W2:Y:S04]  /*2290*/  LDSM.16.M88.4 R36, [R204+0x800] ;  /* 0x00080000cc24783b */ /* 0x000ea80000000200 */
[----:B------:R-:W4:Y:S04]  /*22a0*/  LDSM.16.M88.4 R76, [R204+0x1000] ;  /* 0x00100000cc4c783b */ /* 0x000f280000000200 */
[----:B------:R-:W4:Y:S04]  /*22b0*/  LDSM.16.M88.4 R48, [R204+0x1800] ;  /* 0x00180000cc30783b */ /* 0x000f280000000200 */
[----:B------:R-:W-:Y:S01]  /*22c0*/  @!PT LDS RZ, [RZ] ;  /* 0x00000000fffff984 */ /* 0x000fe20000000800 */
[----:B------:R-:W-:Y:S01]  /*22d0*/  @!PT LDS RZ, [RZ] ;  /* 0x00000000fffff984 */ /* 0x000fe20000000800 */
[----:B------:R-:W-:Y:S01]  /*22e0*/  @!PT LDS RZ, [RZ] ;  /* 0x00000000fffff984 */ /* 0x000fe20000000800 */
[----:B------:R2:W-:Y:S01]  /*22f0*/  LDGSTS.E.BYPASS.LTC128B.128 [R207+0x100], [R56.64], !P6 ;  /* 0x0010000038cf7fae */ /* 0x0005e2000f101d52 */
[----:B------:R-:W-:-:S02]  /*2300*/  ISETP.LT.OR P6, PT, R0, 0x1, !P4 ;  /* 0x000000010000780c */ /* 0x000fc400067c1670 */
[----:B------:R-:W-:Y:S01]  /*2310*/  ISETP.LT.OR P4, PT, R0, 0x21, !P4 ;  /* 0x000000210000780c */ /* 0x000fe20006781670 */
[----:B------:R4:W-:Y:S01]  /*2320*/  LDGSTS.E.BYPASS.LTC128B.128 [R207+0x2100], [R56.64+0x80], !P0 ;  /* 0x0210008038cf7fae */ /* 0x0009e2000c101d52 */
[----:B-1----:R-:W-:Y:S01]  /*2330*/  HMMA.16816.F32 R32, R8, R28, RZ ;  /* 0x0000001c0820723c */ /* 0x002fe200000018ff */
[----:B------:R-:W-:-:S07]  /*2340*/  LOP3.LUT P0, RZ, R54, 0x4, RZ, 0xc0, !PT ;  /* 0x0000000436ff7812 */ /* 0x000fce000780c0ff */
[----:B------:R-:W-:Y:S01]  /*2350*/  HMMA.16816.F32 R28, R8, R30, RZ ;  /* 0x0000001e081c723c */ /* 0x000fe200000018ff */
[----:B------:R4:W-:Y:S01]  /*2360*/  LDGSTS.E.BYPASS.LTC128B.128 [R207+0x4100], [R56.64+0x100], !P6 ;  /* 0x0410010038cf7fae */ /* 0x0009e2000f101d52 */
[----:B------:R-:W-:Y:S01]  /*2370*/  ISETP.LT.OR P6, PT, R0, 0x21, P3 ;  /* 0x000000210000780c */ /* 0x000fe20001fc1670 */
[----:B------:R-:W-:-:S05]  /*2380*/  IMAD.MOV.U32 R0, RZ, RZ, 0x40 ;  /* 0x00000040ff007424 */ /* 0x000fca00078e00ff */
[----:B------:R-:W-:Y:S01]  /*2390*/  SEL R0, R0, 0xffffffc0, !P0 ;  /* 0xffffffc000007807 */ /* 0x000fe20004000000 */
[C---:B---3--:R-:W-:Y:S04]  /*23a0*/  HMMA.16816.F32 R24, R8.reuse, R20, RZ ;  /* 0x000000140818723c */ /* 0x048fe800000018ff */
[----:B------:R-:W-:Y:S02]  /*23b0*/  IMAD.IADD R200, R205, 0x1, R0 ;  /* 0x00000001cdc87824 */ /* 0x000fe400078e0200 */
[----:B------:R1:W-:Y:S01]  /*23c0*/  LDGSTS.E.BYPASS.LTC128B.128 [R207+0x1100], [R52.64], !P6 ;  /* 0x0110000034cf7fae */ /* 0x0003e2000f101d52 */
[----:B------:R-:W-:Y:S01]  /*23d0*/  IMAD.IADD R192, R0, 0x1, R204 ;  /* 0x0000000100c07824 */ /* 0x000fe200078e02cc */
[----:B--2---:R-:W-:Y:S02]  /*23e0*/  HMMA.16816.F32 R16, R8, R64, RZ ;  /* 0x000000400810723c */ /* 0x004fe400000018ff */
[----:B------:R1:W-:Y:S01]  /*23f0*/  LDGSTS.E.BYPASS.LTC128B.128 [R207+0x3100], [R52.64+0x80], !P5 ;  /* 0x0310008034cf7fae */ /* 0x0003e2000e901d52 */
[----:B------:R-:W-:-:S03]  /*2400*/  PLOP3.LUT P5, PT, PT, PT, UP0, 0x80, 0x0 ;  /* 0x000000000000781c */ /* 0x000fc60003faf008 */
[----:B------:R1:W-:Y:S01]  /*2410*/  LDGSTS.E.BYPASS.LTC128B.128 [R207+0x5100], [R52.64+0x100], !P4 ;  /* 0x0510010034cf7fae */ /* 0x0003e2000e101d52 */
[----:B------:R-:W-:Y:S01]  /*2420*/  PLOP3.LUT P4, PT, PT, PT, UP2, 0x80, 0x0 ;  /* 0x000000000000781c */ /* 0x000fe20003f8f028 */
[C---:B------:R-:W-:Y:S02]  /*2430*/  HMMA.16816.F32 R20, R8.reuse, R22, RZ ;  /* 0x000000160814723c */ /* 0x040fe400000018ff */
[----:B------:R-:W-:Y:S04]  /*2440*/  LDSM.16.M88.4 R72, [R200+0x6900] ;  /* 0x00690000c848783b */ /* 0x000fe80000000200 */
[----:B----4-:R-:W-:Y:S02]  /*2450*/  LDSM.16.M88.4 R56, [R201+0xc100] ;  /* 0x00c10000c938783b */ /* 0x010fe40000000200 */
[C---:B------:R-:W-:Y:S02]  /*2460*/  HMMA.16816.F32 R64, R8.reuse, R66, RZ ;  /* 0x000000420840723c */ /* 0x040fe400000018ff */
[----:B------:R-:W-:Y:S04]  /*2470*/  LDSM.16.M88.4 R68, [R200+0x7900] ;  /* 0x00790000c844783b */ /* 0x000fe80000000200 */
[----:B------:R-:W0:Y:S02]  /*2480*/  LDGDEPBAR ;  /* 0x00000000000079af */ /* 0x000e240000000000 */
[C---:B------:R-:W-:Y:S08]  /*2490*/  HMMA.16816.F32 R60, R8.reuse, R40, RZ ;  /* 0x00000028083c723c */ /* 0x040ff000000018ff */
[----:B------:R-:W-:Y:S01]  /*24a0*/  HMMA.16816.F32 R8, R8, R42, RZ ;  /* 0x0000002a0808723c */ /* 0x000fe200000018ff */
[----:B------:R-:W2:Y:S04]  /*24b0*/  LDSM.16.M88.4 R40, [R200+0x6100] ;  /* 0x00610000c828783b */ /* 0x000ea80000000200 */
[----:B-1----:R-:W-:Y:S03]  /*24c0*/  LDSM.16.M88.4 R52, [R192] ;  /* 0x00000000c034783b */ /* 0x002fe60000000200 */
[C---:B-----5:R-:W-:Y:S08]  /*24d0*/  HMMA.16816.F32 R32, R44.reuse, R12, R32 ;  /* 0x0000000c2c20723c */ /* 0x060ff00000001820 */
[C---:B------:R-:W-:Y:S01]  /*24e0*/  HMMA.16816.F32 R28, R44.reuse, R14, R28 ;  /* 0x0000000e2c1c723c */ /* 0x040fe2000000181c */
[----:B------:R-:W1:Y:S07]  /*24f0*/  LDSM.16.M88.4 R12, [R200+0x7100] ;  /* 0x00710000c80c783b */ /* 0x000e6e0000000200 */
[C---:B------:R-:W-:Y:S08]  /*2500*/  HMMA.16816.F32 R24, R44.reuse, R36, R24 ;  /* 0x000000242c18723c */ /* 0x040ff00000001818 */
[C---:B------:R-:W-:Y:S01]  /*2510*/  HMMA.16816.F32 R20, R44.reuse, R38, R20 ;  /* 0x000000262c14723c */ /* 0x040fe20000001814 */
[----:B------:R-:W3:Y:S07]  /*2520*/  LDSM.16.M88.4 R36, [R199+0xc100] ;  /* 0x00c10000c724783b */ /* 0x000eee0000000200 */
[C---:B------:R-:W-:Y:S08]  /*2530*/  HMMA.16816.F32 R16, R44.reuse, R76, R16 ;  /* 0x0000004c2c10723c */ /* 0x040ff00000001810 */
[C---:B------:R-:W-:Y:S01]  /*2540*/  HMMA.16816.F32 R64, R44.reuse, R78, R64 ;  /* 0x0000004e2c40723c */ /* 0x040fe20000001840 */
[----:B------:R-:W-:Y:S07]  /*2550*/  LDSM.16.M88.4 R76, [R205+0x9100] ;  /* 0x00910000cd4c783b */ /* 0x000fee0000000200 */
[C---:B------:R-:W-:Y:S08]  /*2560*/  HMMA.16816.F32 R60, R44.reuse, R48, R60 ;  /* 0x000000302c3c723c */ /* 0x040ff0000000183c */
[----:B------:R-:W-:Y:S01]  /*2570*/  HMMA.16816.F32 R8, R44, R50, R8 ;  /* 0x000000322c08723c */ /* 0x000fe20000001808 */
[----:B------:R-:W4:Y:S04]  /*2580*/  LDSM.16.M88.4 R48, [R192+0x800] ;  /* 0x00080000c030783b */ /* 0x000f280000000200 */
[----:B------:R-:W5:Y:S03]  /*2590*/  LDSM.16.M88.4 R44, [R192+0x1000] ;  /* 0x00100000c02c783b */ /* 0x000f660000000200 */
[C---:B--2---:R-:W-:Y:S08]  /*25a0*/  HMMA.16816.F32 R32, R56.reuse, R40, R32 ;  /* 0x000000283820723c */ /* 0x044ff00000001820 */
[C---:B------:R-:W-:Y:S01]  /*25b0*/  HMMA.16816.F32 R28, R56.reuse, R42, R28 ;  /* 0x0000002a381c723c */ /* 0x040fe2000000181c */
[----:B------:R-:W2:Y:S07]  /*25c0*/  LDSM.16.M88.4 R40, [R192+0x1800] ;  /* 0x00180000c028783b */ /* 0x000eae0000000200 */
[C---:B------:R-:W-:Y:S08]  /*25d0*/  HMMA.16816.F32 R24, R56.reuse, R72, R24 ;  /* 0x000000483818723c */ /* 0x040ff00000001818 */
[C---:B------:R-:W-:Y:S01]  /*25e0*/  HMMA.16816.F32 R20, R56.reuse, R74, R20 ;  /* 0x0000004a3814723c */ /* 0x040fe20000001814 */
[----:B------:R-:W-:Y:S07]  /*25f0*/  LDSM.16.M88.4 R72, [R206+0x10100] ;  /* 0x01010000ce48783b */ /* 0x000fee0000000200 */
[C---:B-1----:R-:W-:Y:S08]  /*2600*/  HMMA.16816.F32 R16, R56.reuse, R12, R16 ;  /* 0x0000000c3810723c */ /* 0x042ff00000001810 */
[C---:B------:R-:W-:Y:S01]  /*2610*/  HMMA.16816.F32 R64, R56.reuse, R14, R64 ;  /* 0x0000000e3840723c */ /* 0x040fe20000001840 */
[----:B------:R-:W1:Y:S07]  /*2620*/  LDSM.16.M88.4 R12, [R205+0x8100] ;  /* 0x00810000cd0c783b */ /* 0x000e6e0000000200 */
[C---:B------:R-:W-:Y:S08]  /*2630*/  HMMA.16816.F32 R60, R56.reuse, R68, R60 ;  /* 0x00000044383c723c */ /* 0x040ff0000000183c */
[----:B------:R-:W-:Y:S01]  /*2640*/  HMMA.16816.F32 R56, R56, R70, R8 ;  /* 0x000000463838723c */ /* 0x000fe20000001808 */
[----:B------:R-:W1:Y:S04]  /*2650*/  LDSM.16.M88.4 R8, [R205+0x8900] ;  /* 0x00890000cd08783b */ /* 0x000e680000000200 */
[----:B------:R-:W1:Y:S03]  /*2660*/  LDSM.16.M88.4 R68, [R205+0x9900] ;  /* 0x00990000cd44783b */ /* 0x000e660000000200 */
[C---:B---3--:R-:W-:Y:S08]  /*2670*/  HMMA.16816.F32 R32, R36.reuse, R52, R32 ;  /* 0x000000342420723c */ /* 0x048ff00000001820 */
[C---:B------:R-:W-:Y:S01]  /*2680*/  HMMA.16816.F32 R28, R36.reuse, R54, R28 ;  /* 0x00000036241c723c */ /* 0x040fe2000000181c */
[----:B------:R-:W-:Y:S07]  /*2690*/  LDSM.16.M88.4 R52, [R202+0x10100] ;  /* 0x01010000ca34783b */ /* 0x000fee0000000200 */
[C---:B----4-:R-:W-:Y:S08]  /*26a0*/  HMMA.16816.F32 R24, R36.reuse, R48, R24 ;  /* 0x000000302418723c */ /* 0x050ff00000001818 */
[C---:B------:R-:W-:Y:S01]  /*26b0*/  HMMA.16816.F32 R20, R36.reuse, R50, R20 ;  /* 0x000000322414723c */ /* 0x040fe20000001814 */
[----:B------:R-:W3:Y:S07]  /*26c0*/  LDSM.16.M88.4 R48, [R204+0x2000] ;  /* 0x00200000cc30783b */ /* 0x000eee0000000200 */
[C---:B-----5:R-:W-:Y:S08]  /*26d0*/  HMMA.16816.F32 R16, R36.reuse, R44, R16 ;  /* 0x0000002c2410723c */ /* 0x060ff00000001810 */
[C---:B------:R-:W-:Y:S01]  /*26e0*/  HMMA.16816.F32 R64, R36.reuse, R46, R64 ;  /* 0x0000002e2440723c */ /* 0x040fe20000001840 */
[----:B------:R-:W4:Y:S07]  /*26f0*/  LDSM.16.M88.4 R44, [R204+0x2800] ;  /* 0x00280000cc2c783b */ /* 0x000f2e0000000200 */
[C---:B--2---:R-:W-:Y:S08]  /*2700*/  HMMA.16816.F32 R60, R36.reuse, R40, R60 ;  /* 0x00000028243c723c */ /* 0x044ff0000000183c */
[----:B------:R-:W-:Y:S01]  /*2710*/  HMMA.16816.F32 R56, R36, R42, R56 ;  /* 0x0000002a2438723c */ /* 0x000fe20000001838 */
[----:B------:R-:W2:Y:S04]  /*2720*/  LDSM.16.M88.4 R40, [R204+0x3000] ;  /* 0x00300000cc28783b */ /* 0x000ea80000000200 */
[----:B------:R-:W5:Y:S03]  /*2730*/  LDSM.16.M88.4 R36, [R204+0x3800] ;  /* 0x00380000cc24783b */ /* 0x000f660000000200 */
[C---:B-1----:R-:W-:Y:S08]  /*2740*/  HMMA.16816.F32 R32, R72.reuse, R12, R32 ;  /* 0x0000000c4820723c */ /* 0x042ff00000001820 */
[C---:B------:R-:W-:Y:S01]  /*2750*/  HMMA.16816.F32 R28, R72.reuse, R14, R28 ;  /* 0x0000000e481c723c */ /* 0x040fe2000000181c */
[----:B------:R-:W-:Y:S07]  /*2760*/  LDSM.16.M88.4 R12, [R201+0x10100] ;  /* 0x01010000c90c783b */ /* 0x000fee0000000200 */
[C---:B------:R-:W-:Y:S08]  /*2770*/  HMMA.16816.F32 R24, R72.reuse, R8, R24 ;  /* 0x000000084818723c */ /* 0x040ff00000001818 */
[C---:B------:R-:W-:Y:S01]  /*2780*/  HMMA.16816.F32 R20, R72.reuse, R10, R20 ;  /* 0x0000000a4814723c */ /* 0x040fe20000001814 */
[----:B------:R-:W1:Y:S07]  /*2790*/  LDSM.16.M88.4 R8, [R200+0x8100] ;  /* 0x00810000c808783b */ /* 0x000e6e0000000200 */
[C---:B------:R-:W-:Y:S08]  /*27a0*/  HMMA.16816.F32 R16, R72.reuse, R76, R16 ;  /* 0x0000004c4810723c */ /* 0x040ff00000001810 */
[C---:B------:R-:W-:Y:S08]  /*27b0*/  HMMA.16816.F32 R64, R72.reuse, R78, R64 ;  /* 0x0000004e4840723c */ /* 0x040ff00000001840 */
[C---:B------:R-:W-:Y:S08]  /*27c0*/  HMMA.16816.F32 R60, R72.reuse, R68, R60 ;  /* 0x00000044483c723c */ /* 0x040ff0000000183c */
[----:B------:R-:W-:Y:S01]  /*27d0*/  HMMA.16816.F32 R56, R72, R70, R56 ;  /* 0x000000464838723c */ /* 0x000fe20000001838 */
[----:B------:R-:W-:Y:S07]  /*27e0*/  LDSM.16.M88.4 R68, [R192+0x3000] ;  /* 0x00300000c044783b */ /* 0x000fee0000000200 */
        /* <DEDUP_REMOVED lines=9> */
[C---:B-----5:R-:W-:Y:S08]  /*2880*/  HMMA.16816.F32 R60, R52.reuse, R36, R60 ;  /* 0x00000024343c723c */ /* 0x060ff0000000183c */
[----:B------:R-:W-:Y:S01]  /*2890*/  HMMA.16816.F32 R56, R52, R38, R56 ;  /* 0x000000263438723c */ /* 0x000fe20000001838 */
[----:B------:R-:W-:Y:S04]  /*28a0*/  LDSM.16.M88.4 R52, [R199+0x10100] ;  /* 0x01010000c734783b */ /* 0x000fe80000000200 */
[----:B------:R-:W5:Y:S03]  /*28b0*/  LDSM.16.M88.4 R36, [R192+0x2000] ;  /* 0x00200000c024783b */ /* 0x000f660000000200 */
        /* <DEDUP_REMOVED lines=8> */
[----:B------:R-:W-:Y:S07]  /*2940*/  LDSM.16.M88.4 R44, [R205+0xa100] ;  /* 0x00a10000cd2c783b */ /* 0x000fee0000000200 */
[----:B--2---:R-:W-:Y:S01]  /*2950*/  HMMA.16816.F32 R72, R12, R40, R60 ;  /* 0x000000280c48723c */ /* 0x004fe2000000183c */
[----:B------:R-:W2:Y:S07]  /*2960*/  LDSM.16.M88.4 R60, [R206+0x14100] ;  /* 0x01410000ce3c783b */ /* 0x000eae0000000200 */
[C---:B-----5:R-:W-:Y:S08]  /*2970*/  HMMA.16816.F32 R32, R52.reuse, R36, R32 ;  /* 0x000000243420723c */ /* 0x060ff00000001820 */
[----:B------:R-:W-:Y:S01]  /*2980*/  HMMA.16816.F32 R28, R52, R38, R28 ;  /* 0x00000026341c723c */ /* 0x000fe2000000181c */
[----:B------:R-:W4:Y:S07]  /*2990*/  LDSM.16.M88.4 R36, [R205+0xb100] ;  /* 0x00b10000cd24783b */ /* 0x000f2e0000000200 */
[----:B------:R-:W-:Y:S01]  /*29a0*/  HMMA.16816.F32 R56, R12, R42, R56 ;  /* 0x0000002a0c38723c */ /* 0x000fe20000001838 */
[----:B------:R-:W5:Y:S04]  /*29b0*/  LDSM.16.M88.4 R12, [R205+0xa900] ;  /* 0x00a90000cd0c783b */ /* 0x000f680000000200 */
[----:B------:R-:W-:Y:S03]  /*29c0*/  LDSM.16.M88.4 R40, [R202+0x14100] ;  /* 0x01410000ca28783b */ /* 0x000fe60000000200 */
[C---:B------:R-:W-:Y:S08]  /*29d0*/  HMMA.16816.F32 R16, R52.reuse, R68, R16 ;  /* 0x000000443410723c */ /* 0x040ff00000001810 */
[C---:B------:R-:W-:Y:S01]  /*29e0*/  HMMA.16816.F32 R64, R52.reuse, R70, R64 ;  /* 0x000000463440723c */ /* 0x040fe20000001840 */
[----:B------:R-:W4:Y:S07]  /*29f0*/  LDSM.16.M88.4 R68, [R205+0xb900] ;  /* 0x00b90000cd44783b */ /* 0x000f2e0000000200 */
[C---:B-1----:R-:W-:Y:S08]  /*2a00*/  HMMA.16816.F32 R24, R52.reuse, R8, R24 ;  /* 0x000000083418723c */ /* 0x042ff00000001818 */
[C---:B------:R-:W-:Y:S01]  /*2a10*/  HMMA.16816.F32 R20, R52.reuse, R10, R20 ;  /* 0x0000000a3414723c */ /* 0x040fe20000001814 */
[----:B------:R-:W1:Y:S07]  /*2a20*/  LDSM.16.M88.4 R8, [R204+0x4000] ;  /* 0x00400000cc08783b */ /* 0x000e6e0000000200 */
[C---:B---3--:R-:W-:Y:S08]  /*2a30*/  HMMA.16816.F32 R72, R52.reuse, R48, R72 ;  /* 0x000000303448723c */ /* 0x048ff00000001848 */
[----:B------:R-:W-:Y:S01]  /*2a40*/  HMMA.16816.F32 R56, R52, R50, R56 ;  /* 0x000000323438723c */ /* 0x000fe20000001838 */
[----:B------:R-:W-:Y:S07]  /*2a50*/  LDSM.16.M88.4 R52, [R204+0x5000] ;  /* 0x00500000cc34783b */ /* 0x000fee0000000200 */
[C---:B--2---:R-:W-:Y:S08]  /*2a60*/  HMMA.16816.F32 R32, R60.reuse, R44, R32 ;  /* 0x0000002c3c20723c */ /* 0x044ff00000001820 */
[C---:B------:R-:W-:Y:S01]  /*2a70*/  HMMA.16816.F32 R28, R60.reuse, R46, R28 ;  /* 0x0000002e3c1c723c */ /* 0x040fe2000000181c */
[----:B------:R-:W2:Y:S07]  /*2a80*/  LDSM.16.M88.4 R44, [R204+0x4800] ;  /* 0x00480000cc2c783b */ /* 0x000eae0000000200 */
[C---:B----4-:R-:W-:Y:S01]  /*2a90*/  HMMA.16816.F32 R48, R60.reuse, R36, R16 ;  /* 0x000000243c30723c */ /* 0x050fe20000001810 */
[----:B------:R-:W-:Y:S07]  /*2aa0*/  LDSM.16.M88.4 R16, [R201+0x14100] ;  /* 0x01410000c910783b */ /* 0x000fee0000000200 */
[C---:B------:R-:W-:Y:S01]  /*2ab0*/  HMMA.16816.F32 R64, R60.reuse, R38, R64 ;  /* 0x000000263c40723c */ /* 0x040fe20000001840 */
[----:B------:R-:W3:Y:S07]  /*2ac0*/  LDSM.16.M88.4 R36, [R204+0x5800] ;  /* 0x00580000cc24783b */ /* 0x000eee0000000200 */
[C---:B-----5:R-:W-:Y:S08]  /*2ad0*/  HMMA.16816.F32 R24, R60.reuse, R12, R24 ;  /* 0x0000000c3c18723c */ /* 0x060ff00000001818 */
[C---:B------:R-:W-:Y:S01]  /*2ae0*/  HMMA.16816.F32 R20, R60.reuse, R14, R20 ;  /* 0x0000000e3c14723c */ /* 0x040fe20000001814 */
[----:B------:R-:W4:Y:S07]  /*2af0*/  LDSM.16.M88.4 R12, [R200+0xa100] ;  /* 0x00a10000c80c783b */ /* 0x000f2e0000000200 */
[C---:B------:R-:W-:Y:S08]  /*2b00*/  HMMA.16816.F32 R72, R60.reuse, R68, R72 ;  /* 0x000000443c48723c */ /* 0x040ff00000001848 */
[----:B------:R-:W-:Y:S01]  /*2b10*/  HMMA.16816.F32 R56, R60, R70, R56 ;  /* 0x000000463c38723c */ /* 0x000fe20000001838 */
[----:B------:R-:W5:Y:S07]  /*2b20*/  LDSM.16.M88.4 R68, [R200+0xa900] ;  /* 0x00a90000c844783b */ /* 0x000f6e0000000200 */
[C---:B-1----:R-:W-:Y:S08]  /*2b30*/  HMMA.16816.F32 R32, R40.reuse, R8, R32 ;  /* 0x000000082820723c */ /* 0x042ff00000001820 */
[C---:B------:R-:W-:Y:S01]  /*2b40*/  HMMA.16816.F32 R60, R40.reuse, R10, R28 ;  /* 0x0000000a283c723c */ /* 0x040fe2000000181c */
[----:B------:R-:W-:Y:S04]  /*2b50*/  LDSM.16.M88.4 R8, [R199+0x14100] ;  /* 0x01410000c708783b */ /* 0x000fe80000000200 */
[----:B------:R-:W1:Y:S03]  /*2b60*/  LDSM.16.M88.4 R28, [R192+0x4000] ;  /* 0x00400000c01c783b */ /* 0x000e660000000200 */
[C---:B--2---:R-:W-:Y:S08]  /*2b70*/  HMMA.16816.F32 R24, R40.reuse, R44, R24 ;  /* 0x0000002c2818723c */ /* 0x044ff00000001818 */
[C---:B------:R-:W-:Y:S01]  /*2b80*/  HMMA.16816.F32 R20, R40.reuse, R46, R20 ;  /* 0x0000002e2814723c */ /* 0x040fe20000001814 */
[----:B------:R-:W2:Y:S07]  /*2b90*/  LDSM.16.M88.4 R44, [R200+0xb100] ;  /* 0x00b10000c82c783b */ /* 0x000eae0000000200 */
[C---:B---3--:R-:W-:Y:S08]  /*2ba0*/  HMMA.16816.F32 R72, R40.reuse, R36, R72 ;  /* 0x000000242848723c */ /* 0x048ff00000001848 */
[----:B------:R-:W-:Y:S01]  /*2bb0*/  HMMA.16816.F32 R56, R40, R38, R56 ;  /* 0x000000262838723c */ /* 0x000fe20000001838 */
[----:B------:R-:W3:Y:S07]  /*2bc0*/  LDSM.16.M88.4 R36, [R192+0x4800] ;  /* 0x00480000c024783b */ /* 0x000eee0000000200 */
[----:B----4-:R-:W-:Y:S08]  /*2bd0*/  HMMA.16816.F32 R32, R16, R12, R32 ;  /* 0x0000000c1020723c */ /* 0x010ff00000001820 */
[----:B------:R-:W-:Y:S08]  /*2be0*/  HMMA.16816.F32 R48, R40, R52, R48 ;  /* 0x000000342830723c */ /* 0x000ff00000001830 */
[----:B-----5:R-:W-:Y:S08]  /*2bf0*/  HMMA.16816.F32 R24, R16, R68, R24 ;  /* 0x000000441018723c */ /* 0x020ff00000001818 */
[----:B------:R-:W-:Y:S01]  /*2c00*/  HMMA.16816.F32 R64, R40, R54, R64 ;  /* 0x000000362840723c */ /* 0x000fe20000001840 */
[----:B------:R-:W4:Y:S07]  /*2c10*/  LDSM.16.M88.4 R40, [R192+0x5000] ;  /* 0x00500000c028783b */ /* 0x000f2e0000000200 */
[C---:B------:R-:W-:Y:S01]  /*2c20*/  HMMA.16816.F32 R60, R16.reuse, R14, R60 ;  /* 0x0000000e103c723c */ /* 0x040fe2000000183c */
[----:B------:R-:W5:Y:S07]  /*2c30*/  LDSM.16.M88.4 R12, [R200+0xb900] ;  /* 0x00b90000c80c783b */ /* 0x000f6e0000000200 */
[----:B------:R-:W-:Y:S08]  /*2c40*/  HMMA.16816.F32 R20, R16, R70, R20 ;  /* 0x000000461014723c */ /* 0x000ff00000001814 */
[----:B-1----:R-:W-:Y:S08]  /*2c50*/  HMMA.16816.F32 R32, R8, R28, R32 ;  /* 0x0000001c0820723c */ /* 0x002ff00000001820 */
[----:B--2---:R-:W-:Y:S08]  /*2c60*/  HMMA.16816.F32 R48, R16, R44, R48 ;  /* 0x0000002c1030723c */ /* 0x004ff00000001830 */
[C---:B---3--:R-:W-:Y:S07]  /*2c70*/  HMMA.16816.F32 R24, R8.reuse, R36, R24 ;  /* 0x000000240818723c */ /* 0x048fee0000001818 */
[----:B------:R-:W-:Y:S01]  /*2c80*/  LOP3.LUT R37, R80, 0xffffffe0, RZ, 0xc0, !PT ;  /* 0xffffffe050257812 */ /* 0x000fe200078ec0ff */
[----:B------:R-:W-:Y:S01]  /*2c90*/  HMMA.16816.F32 R60, R8, R30, R60 ;  /* 0x0000001e083c723c */ /* 0x000fe2000000183c */
[----:B------:R-:W1:Y:S01]  /*2ca0*/  LDSM.16.M88.4 R28, [R192+0x5800] ;  /* 0x00580000c01c783b */ /* 0x000e620000000200 */
[----:B------:R-:W-:Y:S01]  /*2cb0*/  FMUL.FTZ R0, R32, c[0x0][0x320] ;  /* 0x0000c80020007a20 */ /* 0x000fe20000410000 */
[----:B------:R-:W-:-:S04]  /*2cc0*/  DEPBAR.LE SB0, 0x0 ;  /* 0x000080000000791a */ /* 0x000fc80000000000 */
[----:B------:R-:W-:Y:S01]  /*2cd0*/  FMUL.FTZ R32, R34, c[0x0][0x320] ;  /* 0x0000c80022207a20 */ /* 0x000fe20000410000 */
[----:B------:R-:W-:Y:S01]  /*2ce0*/  HMMA.16816.F32 R20, R8, R38, R20 ;  /* 0x000000260814723c */ /* 0x000fe20000001814 */
[----:B------:R-:W-:Y:S01]  /*2cf0*/  SHF.R.S32.HI R34, RZ, 0x1f, R81 ;  /* 0x0000001fff227819 */ /* 0x000fe20000011451 */
[----:B------:R-:W-:Y:S01]  /*2d00*/  IMAD.IADD R36, R6, 0x1, -R83 ;  /* 0x0000000106247824 */ /* 0x000fe200078e0a53 */
[----:B------:R-:W2:Y:S01]  /*2d10*/  MUFU.TANH R0, R0 ;  /* 0x0000000000007308 */ /* 0x000ea20000002400 */
[----:B------:R-:W-:-:S03]  /*2d20*/  FMUL.FTZ R33, R33, c[0x0][0x320] ;  /* 0x0000c80021217a20 */ /* 0x000fc60000410000 */
[----:B------:R-:W-:Y:S01]  /*2d30*/  @P5 IMAD.WIDE.U32 R38, R7, UR5, R218 ;  /* 0x0000000507265c25 */ /* 0x000fe2000f8e00da */
[----:B----4-:R-:W-:Y:S01]  /*2d40*/  HMMA.16816.F32 R48, R8, R40, R48 ;  /* 0x000000280830723c */ /* 0x010fe20000001830 */
[----:B------:R-:W-:Y:S01]  /*2d50*/  LEA.HI R209, R36, R36, RZ, 0x1 ;  /* 0x0000002424d17211 */ /* 0x000fe200078f08ff */
[----:B------:R-:W-:Y:S01]  /*2d60*/  @UP0 UIMAD UR5, UR21, UR5, URZ ;  /* 0x00000005150502a4 */ /* 0x000fe2000f8e023f */
[----:B------:R-:W-:Y:S01]  /*2d70*/  FMUL.FTZ R24, R24, c[0x0][0x320] ;  /* 0x0000c80018187a20 */ /* 0x000fe20000410000 */
[----:B------:R-:W3:Y:S01]  /*2d80*/  MUFU.TANH R33, R33 ;  /* 0x0000002100217308 */ /* 0x000ee20000002400 */
[----:B------:R-:W-:Y:S01]  /*2d90*/  LOP3.LUT R209, R209, 0x1ffffffe, RZ, 0xc0, !PT ;  /* 0x1ffffffed1d17812 */ /* 0x000fe200078ec0ff */
[----:B------:R-:W-:Y:S01]  /*2da0*/  @UP0 UIMAD UR4, UR4, UR22, UR5 ;  /* 0x00000016040402a4 */ /* 0x000fe2000f8e0205 */
[----:B------:R-:W-:Y:S01]  /*2db0*/  LEA.HI R40, R34, R81, RZ, 0x3 ;  /* 0x0000005122287211 */ /* 0x000fe200078f18ff */
[----:B------:R-:W-:Y:S01]  /*2dc0*/  IMAD.IADD R34, R6, 0x1, -R37 ;  /* 0x0000000106227824 */ /* 0x000fe200078e0a25 */
[C---:B------:R-:W-:Y:S01]  /*2dd0*/  HMMA.16816.F32 R64, R16.reuse, R46, R64 ;  /* 0x0000002e1040723c */ /* 0x040fe20000001840 */
[----:B------:R-:W-:Y:S01]  /*2de0*/  FMUL.FTZ R37, R25, c[0x0][0x320] ;  /* 0x0000c80019257a20 */ /* 0x000fe20000410000 */
[----:B------:R-:W-:Y:S01]  /*2df0*/  LOP3.LUT R40, R40, 0xffffff8, RZ, 0xc0, !PT ;  /* 0x0ffffff828287812 */ /* 0x000fe200078ec0ff */
[----:B------:R-:W-:Y:S01]  /*2e00*/  IMAD.IADD R209, R36, 0x1, -R209 ;  /* 0x0000000124d17824 */ /* 0x000fe200078e0ad1 */
[----:B------:R-:W-:Y:S01]  /*2e10*/  SHF.R.S32.HI R25, RZ, 0x1f, R34 ;  /* 0x0000001fff197819 */ /* 0x000fe20000011422 */
[----:B------:R4:W1:Y:S02]  /*2e20*/  MUFU.TANH R7, R37 ;  /* 0x0000002500077308 */ /* 0x0008640000002400 */
[----:B------:R-:W-:Y:S01]  /*2e30*/  FMUL.FTZ R6, R20, c[0x0][0x320] ;  /* 0x0000c80014067a20 */ /* 0x000fe20000410000 */
[----:B-----5:R-:W-:Y:S01]  /*2e40*/  HMMA.16816.F32 R72, R16, R12, R72 ;  /* 0x0000000c1048723c */ /* 0x020fe20000001848 */
[----:B------:R-:W-:Y:S01]  /*2e50*/  LEA.HI R25, R25, R34, RZ, 0x2 ;  /* 0x0000002219197211 */ /* 0x000fe200078f10ff */
[----:B------:R-:W-:Y:S01]  /*2e60*/  IMAD.IADD R81, R81, 0x1, -R40 ;  /* 0x0000000151517824 */ /* 0x000fe200078e0a28 */
[----:B------:R-:W-:-:S02]  /*2e70*/  @P5 LEA R20, P0, R38, c[0x0][0x1c8], 0x1 ;  /* 0x0000720026145a11 */ /* 0x000fc400078008ff */
[C---:B------:R-:W-:Y:S01]  /*2e80*/  LEA.HI.SX32 R36, R25.reuse, UR7, 0x1e ;  /* 0x0000000719247c11 */ /* 0x040fe2000f8ff2ff */
[----:B------:R-:W1:Y:S01]  /*2e90*/  MUFU.TANH R32, R32 ;  /* 0x0000002000207308 */ /* 0x000e620000002400 */
[----:B------:R-:W-:Y:S01]  /*2ea0*/  LOP3.LUT R25, R25, 0x7ffffffc, RZ, 0xc0, !PT ;  /* 0x7ffffffc19197812 */ /* 0x000fe200078ec0ff */
[----:B------:R-:W-:Y:S01]  /*2eb0*/  HMMA.16816.F32 R56, R16, R14, R56 ;  /* 0x0000000e1038723c */ /* 0x000fe20000001838 */
[----:B------:R-:W-:Y:S02]  /*2ec0*/  FMUL.FTZ R12, R60, c[0x0][0x320] ;  /* 0x0000c8003c0c7a20 */ /* 0x000fe40000410000 */
[----:B------:R-:W-:Y:S02]  /*2ed0*/  IMAD R36, R81, 0x10, R36 ;  /* 0x0000001051247824 */ /* 0x000fe400078e0224 */
[----:B----4-:R-:W-:Y:S01]  /*2ee0*/  FMUL.FTZ R37, R21, c[0x0][0x320] ;  /* 0x0000c80015257a20 */ /* 0x010fe20000410000 */
[----:B------:R-:W-:Y:S01]  /*2ef0*/  @P5 IADD3 R21, R39, UR4, RZ ;  /* 0x0000000427155c10 */ /* 0x000fe2000fffe0ff */
[----:B------:R-:W-:Y:S01]  /*2f00*/  IMAD R209, R209, 0x8, R36 ;  /* 0x00000008d1d17824 */ /* 0x000fe200078e0224 */
[C---:B------:R-:W-:Y:S01]  /*2f10*/  HMMA.16816.F32 R64, R8.reuse, R42, R64 ;  /* 0x0000002a0840723c */ /* 0x040fe20000001840 */
[----:B------:R-:W-:Y:S01]  /*2f20*/  IMAD.U32 R15, RZ, RZ, UR13 ;  /* 0x0000000dff0f7e24 */ /* 0x000fe2000f8e00ff */
[----:B------:R-:W-:Y:S01]  /*2f30*/  @P5 LEA.HI.X R21, R38, c[0x0][0x1cc], R21, 0x1, P0 ;  /* 0x0000730026155a11 */ /* 0x000fe200000f0c15 */
[----:B------:R-:W-:Y:S01]  /*2f40*/  @P4 IMAD.HI.U32 R19, R209, c[0x0][0x2c8], RZ ;  /* 0x0000b200d1134a27 */ /* 0x000fe200078e00ff */
[----:B------:R-:W-:Y:S01]  /*2f50*/  PLOP3.LUT P0, PT, PT, PT, UP2, 0x80, 0x0 ;  /* 0x000000000000781c */ /* 0x000fe20003f0f028 */
[----:B------:R-:W-:Y:S01]  /*2f60*/  BAR.SYNC.DEFER_BLOCKING 0x0 ;  /* 0x0000000000007b1d */ /* 0x000fe20000010000 */
[----:B------:R-:W-:Y:S01]  /*2f70*/  @P5 LEA R16, P6, R15, R20, 0x1 ;  /* 0x000000140f105211 */ /* 0x000fe200078c08ff */
[----:B------:R-:W-:Y:S01]  /*2f80*/  IMAD.MOV.U32 R15, RZ, RZ, R209 ;  /* 0x000000ffff0f7224 */ /* 0x000fe200078e00d1 */
[C---:B-1----:R-:W-:Y:S01]  /*2f90*/  HMMA.16816.F32 R72, R8.reuse, R28, R72 ;  /* 0x0000001c0848723c */ /* 0x042fe20000001848 */
[----:B------:R-:W-:Y:S01]  /*2fa0*/  UIADD3 UR4, UR9, 0x1, -UR15 ;  /* 0x0000000109047890 */ /* 0x000fe2000fffe80f */
[----:B------:R-:W-:Y:S01]  /*2fb0*/  IMAD.IADD R216, R34, 0x1, -R25 ;  /* 0x0000000122d87824 */ /* 0x000fe200078e0a19 */
[----:B------:R-:W1:Y:S01]  /*2fc0*/  MUFU.TANH R12, R12 ;  /* 0x0000000c000c7308 */ /* 0x000e620000002400 */
[----:B------:R-:W-:Y:S01]  /*2fd0*/  FMUL.FTZ R13, R61, c[0x0][0x320] ;  /* 0x0000c8003d0d7a20 */ /* 0x000fe20000410000 */
[----:B------:R-:W-:Y:S01]  /*2fe0*/  ULDC UR15, c[0x0][0x324] ;  /* 0x0000c900000f7ab9 */ /* 0x000fe20000000800 */
[----:B------:R-:W-:Y:S01]  /*2ff0*/  IMAD.SHL.U32 R216, R216, 0x2, RZ ;  /* 0x00000002d8d87824 */ /* 0x000fe200078e00ff */
[----:B------:R-:W-:Y:S01]  /*3000*/  ULOP3.LUT UR15, URZ, UR15, URZ, 0x33, !UPT ;  /* 0x0000000f3f0f7292 */ /* 0x000fe2000f8e333f */
[----:B------:R-:W-:Y:S01]  /*3010*/  HMMA.16816.F32 R56, R8, R30, R56 ;  /* 0x0000001e0838723c */ /* 0x000fe20000001838 */
[----:B------:R-:W-:Y:S01]  /*3020*/  @P0 SHF.R.U32.HI R15, RZ, c[0x0][0x2cc], R19 ;  /* 0x0000b300ff0f0a19 */ /* 0x000fe20000011613 */
[----:B------:R-:W-:Y:S01]  /*3030*/  IMAD.U32 R19, RZ, RZ, UR4 ;  /* 0x00000004ff137e24 */ /* 0x000fe2000f8e00ff */
[----:B------:R-:W-:Y:S01]  /*3040*/  PLOP3.LUT P0, PT, PT, PT, UP1, 0x40, 0x0 ;  /* 0x000000000000781c */ /* 0x000fe20003f0e818 */
[----:B------:R-:W-:Y:S01]  /*3050*/  IMAD.U32 R17, RZ, RZ, UR13 ;  /* 0x0000000dff117e24 */ /* 0x000fe2000f8e00ff */
[----:B------:R-:W4:Y:S01]  /*3060*/  MUFU.TANH R13, R13 ;  /* 0x0000000d000d7308 */ /* 0x000f220000002400 */
[----:B------:R-:W5:Y:S01]  /*3070*/  SHFL.IDX PT, R8, R15, RZ, 0x1c1f ;  /* 0x001c1fff0f087589 */ /* 0x000f6200000e0000 */
[----:B------:R-:W-:Y:S01]  /*3080*/  IMAD.U32 R18, RZ, RZ, UR12 ;  /* 0x0000000cff127e24 */ /* 0x000fe2000f8e00ff */
[----:B------:R-:W-:Y:S01]  /*3090*/  IADD3 R19, R19, -UR16, -R216 ;  /* 0x8000001013137c10 */ /* 0x000fe2000fffe8d8 */
[----:B------:R-:W-:-:S02]  /*30a0*/  FMUL.FTZ R48, R48, c[0x0][0x320] ;  /* 0x0000c80030307a20 */ /* 0x000fc40000410000 */
[----:B------:R-:W-:Y:S01]  /*30b0*/  FMUL.FTZ R64, R64, c[0x0][0x320] ;  /* 0x0000c80040407a20 */ /* 0x000fe20000410000 */
[----:B------:R-:W-:Y:S01]  /*30c0*/  @P5 LEA.HI.X R17, R17, R21, R18, 0x1, P6 ;  /* 0x0000001511115211 */ /* 0x000fe200030f0c12 */
[----:B------:R-:W-:Y:S01]  /*30d0*/  FMUL.FTZ R65, R65, c[0x0][0x320] ;  /* 0x0000c80041417a20 */ /* 0x000fe20000410000 */
[----:B------:R-:W-:Y:S01]  /*30e0*/  @!PT LDS RZ, [RZ] ;  /* 0x00000000fffff984 */ /* 0x000fe20000000800 */
[----:B------:R-:W-:Y:S01]  /*30f0*/  @!PT LDS RZ, [RZ] ;  /* 0x00000000fffff984 */ /* 0x000fe20000000800 */
[----:B------:R1:W-:Y:S01]  /*3100*/  @P5 LDGSTS.E.BYPASS.LTC128B.128 [R207+0x6100], [R20.64], !P3 ;  /* 0x0610000014cf5fae */ /* 0x0003e2000d901d52 */
[----:B------:R-:W-:Y:S01]  /*3110*/  FMUL.FTZ R49, R49, c[0x0][0x320] ;  /* 0x0000c80031317a20 */ /* 0x000fe20000410000 */
[----:B------:R-:W1:Y:S01]  /*3120*/  MUFU.TANH R24, R24 ;  /* 0x0000001800187308 */ /* 0x000e620000002400 */
[----:B------:R-:W-:Y:S01]  /*3130*/  FMUL.FTZ R72, R72, c[0x0][0x320] ;  /* 0x0000c80048487a20 */ /* 0x000fe20000410000 */
[----:B------:R1:W-:Y:S01]  /*3140*/  @P5 LDGSTS.E.BYPASS.LTC128B.128 [R207+0x8100], [R20.64+0x80], !P2 ;  /* 0x0810008014cf5fae */ /* 0x0003e2000d101d52 */
[----:B------:R-:W-:-:S03]  /*3150*/  FMUL.FTZ R73, R73, c[0x0][0x320] ;  /* 0x0000c80049497a20 */ /* 0x000fc60000410000 */
[----:B------:R1:W-:Y:S02]  /*3160*/  @P5 LDGSTS.E.BYPASS.LTC128B.128 [R207+0xa100], [R20.64+0x100], !P1 ;  /* 0x0a10010014cf5fae */ /* 0x0003e4000c901d52 */
[----:B------:R-:W-:Y:S01]  /*3170*/  FMUL.FTZ R56, R56, c[0x0][0x320] ;  /* 0x0000c80038387a20 */ /* 0x000fe20000410000 */
[----:B------:R-:W1:Y:S01]  /*3180*/  MUFU.TANH R6, R6 ;  /* 0x0000000600067308 */ /* 0x000e620000002400 */
[----:B------:R-:W-:Y:S01]  /*3190*/  FMUL.FTZ R57, R57, c[0x0][0x320] ;  /* 0x0000c80039397a20 */ /* 0x000fe20000410000 */
[----:B------:R2:W-:Y:S04]  /*31a0*/  @P5 LDGSTS.E.BYPASS.LTC128B.128 [R207+0x7100], [R16.64], !P3 ;  /* 0x0710000010cf5fae */ /* 0x0005e8000d901d52 */
[----:B------:R2:W-:Y:S02]  /*31b0*/  @P5 LDGSTS.E.BYPASS.LTC128B.128 [R207+0x9100], [R16.64+0x80], !P2 ;  /* 0x0910008010cf5fae */ /* 0x0005e4000d101d52 */
[----:B------:R1:W1:Y:S02]  /*31c0*/  MUFU.TANH R14, R37 ;  /* 0x00000025000e7308 */ /* 0x0002640000002400 */
[----:B------:R2:W-:Y:S04]  /*31d0*/  @P5 LDGSTS.E.BYPASS.LTC128B.128 [R207+0xb100], [R16.64+0x100], !P1 ;  /* 0x0b10010010cf5fae */ /* 0x0005e8000c901d52 */
[----:B------:R-:W0:Y:S02]  /*31e0*/  LDGDEPBAR ;  /* 0x00000000000079af */ /* 0x000e240000000000 */
[----:B------:R2:W2:Y:S08]  /*31f0*/  MUFU.TANH R155, R48 ;  /* 0x00000030009b7308 */ /* 0x0004b00000002400 */
[----:B------:R3:W3:Y:S01]  /*3200*/  MUFU.TANH R161, R64 ;  /* 0x0000004000a17308 */ /* 0x0006e20000002400 */
[----:B-1----:R-:W-:-:S02]  /*3210*/  IADD3 R20, R19, c[0x0][0x328], RZ ;  /* 0x0000ca0013147a10 */ /* 0x002fc40007ffe0ff */
[----:B------:R-:W-:-:S03]  /*3220*/  IADD3 R19, R19, UR15, RZ ;  /* 0x0000000f13137c10 */ /* 0x000fc6000fffe0ff */
[--C-:B-----5:R-:W-:Y:S02]  /*3230*/  IMAD.IADD R25, R20, 0x1, R8.reuse ;  /* 0x0000000114197824 */ /* 0x120fe400078e0208 */
[----:B------:R1:W1:Y:S01]  /*3240*/  MUFU.TANH R157, R65 ;  /* 0x00000041009d7308 */ /* 0x0002620000002400 */
[----:B------:R-:W-:Y:S01]  /*3250*/  IMAD.IADD R21, R19, 0x1, R8 ;  /* 0x0000000113157824 */ /* 0x000fe200078e0208 */
[----:B--2---:R-:W-:-:S06]  /*3260*/  IADD3 R16, -R216, UR9, -R5 ;  /* 0x00000009d8107c10 */ /* 0x004fcc000fffe905 */
[----:B------:R2:W1:Y:S01]  /*3270*/  MUFU.TANH R163, R49 ;  /* 0x0000003100a37308 */ /* 0x0004620000002400 */
[----:B------:R-:W-:-:S07]  /*3280*/  IMNMX R25, R25, R16, PT ;  /* 0x0000001019197217 */ /* 0x000fce0003800200 */
[----:B------:R2:W1:Y:S08]  /*3290*/  MUFU.TANH R167, R72 ;  /* 0x0000004800a77308 */ /* 0x0004700000002400 */
[----:B------:R2:W1:Y:S08]  /*32a0*/  MUFU.TANH R165, R73 ;  /* 0x0000004900a57308 */ /* 0x0004700000002400 */
[----:B------:R2:W1:Y:S08]  /*32b0*/  MUFU.TANH R143, R56 ;  /* 0x00000038008f7308 */ /* 0x0004700000002400 */
[----:B------:R2:W1:Y:S01]  /*32c0*/  MUFU.TANH R141, R57 ;  /* 0x00000039008d7308 */ /* 0x0004620000002400 */
[----:B------:R-:W-:Y:S05]  /*32d0*/  @P0 BRA `(.L_x_231) ;  /* 0x0000016000000947 */ /* 0x000fea0003800000 */
[----:B---34-:R-:W-:Y:S01]  /*32e0*/  IMAD.U32 R9, RZ, RZ, UR16 ;  /* 0x00000010ff097e24 */ /* 0x018fe2000f8e00ff */
[----:B------:R-:W-:Y:S04]  /*32f0*/  BSSY B0, `(.L_x_232) ;  /* 0x000000f000007945 */ /* 0x000fe80003800000 */
[----:B------:R-:W-:-:S04]  /*3300*/  IADD3 R10, -R9, UR9, R8 ;  /* 0x00000009090a7c10 */ /* 0x000fc8000fffe108 */
[----:B------:R-:W-:-:S13]  /*3310*/  ISETP.GT.AND P0, PT, R10, -0x1, PT ;  /* 0xffffffff0a00780c */ /* 0x000fda0003f04270 */
[----:B------:R-:W-:Y:S05]  /*3320*/  @P0 BRA `(.L_x_233) ;  /* 0x0000007000000947 */ /* 0x000fea0003800000 */
[----:B------:R-:W-:Y:S01]  /*3330*/  IMAD.MOV.U32 R8, RZ, RZ, c[0x0][0x32c] ;  /* 0x0000cb00ff087624 */ /* 0x000fe200078e00ff */
[----:B------:R-:W-:-:S04]  /*3340*/  LOP3.LUT R10, RZ, R10, RZ, 0x33, !PT ;  /* 0x0000000aff0a7212 */ /* 0x000fc800078e33ff */
[----:B------:R-:W-:-:S13]  /*3350*/  ISETP.NE.AND P0, PT, R8, 0x1, PT ;  /* 0x000000010800780c */ /* 0x000fda0003f05270 */
[----:B------:R-:W-:-:S05]  /*3360*/  @P0 IMAD.HI.U32 R8, R10, c[0x0][0x330], RZ ;  /* 0x0000cc000a080a27 */ /* 0x000fca00078e00ff */
[----:B------:R-:W-:-:S04]  /*3370*/  @P0 SHF.R.U32.HI R10, RZ, c[0x0][0x334], R8 ;  /* 0x0000cd00ff0a0a19 */ /* 0x000fc80000011608 */
[----:B------:R-:W-:Y:S01]  /*3380*/  LOP3.LUT R10, RZ, R10, RZ, 0x33, !PT ;  /* 0x0000000aff0a7212 */ /* 0x000fe200078e33ff */
[----:B------:R-:W-:Y:S05]  /*3390*/  BRA `(.L_x_234) ;  /* 0x0000004000007947 */ /* 0x000fea0003800000 */
.L_x_233:
[----:B------:R-:W-:-:S04]  /*33a0*/  MOV R8, c[0x0][0x32c] ;  /* 0x0000cb0000087a02 */ /* 0x000fc80000000f00 */
[----:B------:R-:W-:-:S13]  /*33b0*/  ISETP.NE.AND P0, PT, R8, 0x1, PT ;  /* 0x000000010800780c */ /* 0x000fda0003f05270 */
[----:B------:R-:W-:-:S05]  /*33c0*/  @P0 IMAD.HI.U32 R8, R10, c[0x0][0x330], RZ ;  /* 0x0000cc000a080a27 */ /* 0x000fca00078e00ff */
[----:B------:R-:W-:Y:S02]  /*33d0*/  @P0 SHF.R.U32.HI R10, RZ, c[0x0][0x334], R8 ;  /* 0x0000cd00ff0a0a19 */ /* 0x000fe40000011608 */
.L_x_234:
[----:B------:R-:W-:Y:S05]  /*33e0*/  BSYNC B0 ;  /* 0x0000000000007941 */ /* 0x000fea0003800000 */
.L_x_232:
[----:B------:R-:W-:-:S04]  /*33f0*/  IMAD R9, R10, c[0x0][0x32c], -R5 ;  /* 0x0000cb000a097a24 */ /* 0x000fc800078e0a05 */
[----:B------:R-:W-:-:S05]  /*3400*/  IMAD.IADD R10, R9, 0x1, -R216 ;  /* 0x00000001090a7824 */ /* 0x000fca00078e0ad8 */
[----:B------:R-:W-:Y:S02]  /*3410*/  IADD3 R8, R10, c[0x0][0x32c], RZ ;  /* 0x0000cb000a087a10 */ /* 0x000fe40007ffe0ff */
[----:B------:R-:W-:Y:S02]  /*3420*/  IMNMX R21, R21, R10, !PT ;  /* 0x0000000a15157217 */ /* 0x000fe40007800200 */
[----:B------:R-:W-:Y:S02]  /*3430*/  IMNMX R25, R25, R8, PT ;  /* 0x0000000819197217 */ /* 0x000fe40003800200 */
.L_x_231:
[----:B---34-:R-:W-:Y:S01]  /*3440*/  ISETP.LT.AND P0, PT, RZ, UR14, PT ;  /* 0x0000000eff007c0c */ /* 0x018fe2000bf01270 */
[----:B------:R-:W-:Y:S02]  /*3450*/  FMUL.FTZ R9, R22, c[0x0][0x320] ;  /* 0x0000c80016097a20 */ /* 0x000fe40000410000 */
[----:B------:R-:W-:Y:S01]  /*3460*/  FMUL.FTZ R22, R23, c[0x0][0x320] ;  /* 0x0000c80017167a20 */ /* 0x000fe20000410000 */
[C---:B------:R-:W-:Y:S01]  /*3470*/  ISETP.GT.AND P5, PT, R21.reuse, RZ, P0 ;  /* 0x000000ff1500720c */ /* 0x040fe200007a4270 */
[----:B------:R3:W4:Y:S01]  /*3480*/  SHFL.IDX PT, R23, R15, 0x1, 0x1c1f ;  /* 0x003c1f000f177f89 */ /* 0x00072200000e0000 */
[----:B------:R-:W-:Y:S01]  /*3490*/  ISETP.GT.AND P4, PT, R21, 0x1, P0 ;  /* 0x000000011500780c */ /* 0x000fe20000784270 */
[----:B------:R-:W-:Y:S01]  /*34a0*/  FMUL.FTZ R10, R26, c[0x0][0x320] ;  /* 0x0000c8001a0a7a20 */ /* 0x000fe20000410000 */
[----:B------:R-:W-:Y:S01]  /*34b0*/  ISETP.LT.OR P5, PT, R25, 0x1, P5 ;  /* 0x000000011900780c */ /* 0x000fe20002fa1670 */
[----:B------:R-:W-:Y:S01]  /*34c0*/  FMUL.FTZ R8, R27, c[0x0][0x320] ;  /* 0x0000c8001b087a20 */ /* 0x000fe20000410000 */
[----:B------:R-:W-:Y:S01]  /*34d0*/  ISETP.LT.OR P4, PT, R25, 0x2, P4 ;  /* 0x000000021900780c */ /* 0x000fe20002781670 */
[----:B------:R-:W-:Y:S01]  /*34e0*/  FMUL.FTZ R26, R63, c[0x0][0x320] ;  /* 0x0000c8003f1a7a20 */ /* 0x000fe20000410000 */
[----:B------:R-:W-:Y:S01]  /*34f0*/  FSEL R18, R0, -INF , !P5 ;  /* 0xff80000000127808 */ /* 0x000fe20006800000 */
[----:B------:R-:W-:Y:S01]  /*3500*/  FMUL.FTZ R27, R35, c[0x0][0x320] ;  /* 0x0000c800231b7a20 */ /* 0x000fe20000410000 */
[C---:B------:R-:W-:Y:S01]  /*3510*/  ISETP.GT.AND P6, PT, R21.reuse, 0x8, P0 ;  /* 0x000000081500780c */ /* 0x040fe200007c4270 */
[----:B------:R5:W2:Y:S01]  /*3520*/  MUFU.TANH R0, R9 ;  /* 0x0000000900007308 */ /* 0x000aa20000002400 */
        /* <DEDUP_REMOVED lines=9> */
[----:B------:R-:W-:Y:S01]  /*35c0*/  FMUL.FTZ R74, R74, c[0x0][0x320] ;  /* 0x0000c8004a4a7a20 */ /* 0x000fe20000410000 */
[----:B------:R-:W-:Y:S01]  /*35d0*/  ISETP.LT.OR P4, PT, R25, 0x11, P4 ;  /* 0x000000111900780c */ /* 0x000fe20002781670 */
[----:B------:R-:W-:Y:S01]  /*35e0*/  FMUL.FTZ R75, R75, c[0x0][0x320] ;  /* 0x0000c8004b4b7a20 */ /* 0x000fe20000410000 */
[----:B------:R-:W-:Y:S01]  /*35f0*/  FSEL R17, R12, -INF , !P6 ;  /* 0xff8000000c117808 */ /* 0x000fe20007000000 */
[----:B------:R-:W-:Y:S01]  /*3600*/  FMUL.FTZ R58, R58, c[0x0][0x320] ;  /* 0x0000c8003a3a7a20 */ /* 0x000fe20000410000 */
[----:B---3--:R-:W-:Y:S01]  /*3610*/  FSEL R15, R13, -INF , !P5 ;  /* 0xff8000000d0f7808 */ /* 0x008fe20006800000 */
[----:B------:R-:W-:Y:S01]  /*3620*/  FMUL.FTZ R59, R59, c[0x0][0x320] ;  /* 0x0000c8003b3b7a20 */ /* 0x000fe20000410000 */
[----:B------:R-:W-:Y:S01]  /*3630*/  ISETP.GT.AND P6, PT, R21, 0x11, P0 ;  /* 0x000000111500780c */ /* 0x000fe200007c4270 */
[----:B------:R3:W1:Y:S01]  /*3640*/  MUFU.TANH R162, R51 ;  /* 0x0000003300a27308 */ /* 0x0006620000002400 */
[----:B------:R-:W-:Y:S01]  /*3650*/  FSEL R13, R24, -INF , !P4 ;  /* 0xff800000180d7808 */ /* 0x000fe20006000000 */
[----:B----4-:R-:W-:Y:S01]  /*3660*/  IMAD.IADD R19, R19, 0x1, R23 ;  /* 0x0000000113137824 */ /* 0x010fe200078e0217 */
[----:B------:R-:W-:-:S02]  /*3670*/  ISETP.GT.AND P4, PT, R21, 0x19, P0 ;  /* 0x000000191500780c */ /* 0x000fc40000784270 */
[C---:B------:R-:W-:Y:S02]  /*3680*/  ISETP.LT.OR P6, PT, R25.reuse, 0x12, P6 ;  /* 0x000000121900780c */ /* 0x040fe400037c1670 */
[----:B------:R-:W-:Y:S01]  /*3690*/  ISETP.LT.OR P4, PT, R25, 0x1a, P4 ;  /* 0x0000001a1900780c */ /* 0x000fe20002781670 */
[----:B------:R3:W4:Y:S01]  /*36a0*/  MUFU.TANH R172, R50 ;  /* 0x0000003200ac7308 */ /* 0x0007220000002400 */
[----:B------:R-:W-:Y:S02]  /*36b0*/  ISETP.GT.AND P5, PT, R21, 0x18, P0 ;  /* 0x000000181500780c */ /* 0x000fe400007a4270 */
[----:B------:R-:W-:Y:S02]  /*36c0*/  FSEL R11, R7, -INF , !P6 ;  /* 0xff800000070b7808 */ /* 0x000fe40007000000 */
[----:B------:R-:W-:Y:S02]  /*36d0*/  FSEL R7, R14, -INF , !P4 ;  /* 0xff8000000e077808 */ /* 0x000fe40006000000 */
[----:B------:R-:W-:Y:S01]  /*36e0*/  ISETP.GT.AND P4, PT, R21, 0x28, P0 ;  /* 0x000000281500780c */ /* 0x000fe20000784270 */
[----:B------:R-:W1:Y:S01]  /*36f0*/  MUFU.TANH R10, R10 ;  /* 0x0000000a000a7308 */ /* 0x000e620000002400 */
[----:B------:R-:W-:-:S02]  /*3700*/  ISETP.LT.OR P5, PT, R25, 0x19, P5 ;  /* 0x000000191900780c */ /* 0x000fc40002fa1670 */
[----:B------:R-:W-:Y:S02]  /*3710*/  ISETP.LT.OR P4, PT, R25, 0x29, P4 ;  /* 0x000000291900780c */ /* 0x000fe40002781670 */
[----:B-----5:R-:W-:Y:S01]  /*3720*/  FSEL R9, R6, -INF , !P5 ;  /* 0xff80000006097808 */ /* 0x020fe20006800000 */
[----:B------:R-:W-:Y:S01]  /*3730*/  FMUL.FTZ R6, R62, c[0x0][0x320] ;  /* 0x0000c8003e067a20 */ /* 0x000fe20000410000 */
[C---:B------:R-:W-:Y:S01]  /*3740*/  ISETP.GT.AND P6, PT, R21.reuse, 0x20, P0 ;  /* 0x000000201500780c */ /* 0x040fe200007c4270 */
[----:B------:R-:W1:Y:S01]  /*3750*/  MUFU.TANH R8, R8 ;  /* 0x0000000800087308 */ /* 0x000e620000002400 */
[----:B------:R-:W-:Y:S02]  /*3760*/  ISETP.GT.AND P5, PT, R21, 0x21, P0 ;  /* 0x000000211500780c */ /* 0x000fe400007a4270 */
[----:B------:R-:W-:Y:S02]  /*3770*/  FSEL R161, R161, -INF , !P4 ;  /* 0xff800000a1a17808 */ /* 0x000fe40006000000 */
[----:B------:R-:W-:-:S02]  /*3780*/  ISETP.GT.AND P4, PT, R21, 0x31, P0 ;  /* 0x000000311500780c */ /* 0x000fc40000784270 */
[C---:B------:R-:W-:Y:S01]  /*3790*/  ISETP.LT.OR P6, PT, R25.reuse, 0x21, P6 ;  /* 0x000000211900780c */ /* 0x040fe200037c1670 */
[----:B------:R3:W1:Y:S01]  /*37a0*/  MUFU.TANH R170, R66 ;  /* 0x0000004200aa7308 */ /* 0x0006620000002400 */
[C---:B------:R-:W-:Y:S02]  /*37b0*/  ISETP.LT.OR P5, PT, R25.reuse, 0x22, P5 ;  /* 0x000000221900780c */ /* 0x040fe40002fa1670 */
[----:B------:R-:W-:Y:S02]  /*37c0*/  ISETP.LT.OR P4, PT, R25, 0x32, P4 ;  /* 0x000000321900780c */ /* 0x000fe40002781670 */
[----:B------:R-:W-:Y:S02]  /*37d0*/  FSEL R155, R155, -INF , !P6 ;  /* 0xff8000009b9b7808 */ /* 0x000fe40007000000 */
[----:B-1----:R-:W-:Y:S01]  /*37e0*/  FSEL R163, R163, -INF , !P5 ;  /* 0xff800000a3a37808 */ /* 0x002fe20006800000 */
[----:B------:R3:W1:Y:S01]  /*37f0*/  MUFU.TANH R164, R67 ;  /* 0x0000004300a47308 */ /* 0x0006620000002400 */
[----:B------:R-:W-:-:S02]  /*3800*/  ISETP.GT.AND P6, PT, R21, 0x29, P0 ;  /* 0x000000291500780c */ /* 0x000fc400007c4270 */
[----:B------:R-:W-:Y:S02]  /*3810*/  ISETP.GT.AND P5, PT, R21, 0x30, P0 ;  /* 0x000000301500780c */ /* 0x000fe400007a4270 */
[----:B------:R-:W-:Y:S02]  /*3820*/  FSEL R165, R165, -INF , !P4 ;  /* 0xff800000a5a57808 */ /* 0x000fe40006000000 */
[----:B------:R-:W-:Y:S01]  /*3830*/  PLOP3.LUT P4, PT, PT, PT, UP1, 0x40, 0x0 ;  /* 0x000000000000781c */ /* 0x000fe20003f8e818 */
[----:B------:R-:W1:Y:S01]  /*3840*/  MUFU.TANH R26, R26 ;  /* 0x0000001a001a7308 */ /* 0x000e620000002400 */
[C---:B------:R-:W-:Y:S02]  /*3850*/  ISETP.LT.OR P6, PT, R25.reuse, 0x2a, P6 ;  /* 0x0000002a1900780c */ /* 0x040fe400037c1670 */
[----:B------:R-:W-:Y:S02]  /*3860*/  ISETP.LT.OR P5, PT, R25, 0x31, P5 ;  /* 0x000000311900780c */ /* 0x000fe40002fa1670 */
[----:B------:R-:W-:-:S02]  /*3870*/  FSEL R157, R157, -INF , !P6 ;  /* 0xff8000009d9d7808 */ /* 0x000fc40007000000 */
[----:B------:R-:W-:Y:S01]  /*3880*/  FSEL R167, R167, -INF , !P5 ;  /* 0xff800000a7a77808 */ /* 0x000fe20006800000 */
[----:B------:R-:W1:Y:S01]  /*3890*/  MUFU.TANH R27, R27 ;  /* 0x0000001b001b7308 */ /* 0x000e620000002400 */
[C---:B------:R-:W-:Y:S02]  /*38a0*/  ISETP.GT.AND P6, PT, R21.reuse, 0x38, P0 ;  /* 0x000000381500780c */ /* 0x040fe400007c4270 */
[----:B------:R-:W-:Y:S01]  /*38b0*/  ISETP.GT.AND P5, PT, R21, 0x39, P0 ;  /* 0x000000391500780c */ /* 0x000fe200007a4270 */
[----:B------:R-:W-:Y:S01]  /*38c0*/  IMAD.IADD R21, R20, 0x1, R23 ;  /* 0x0000000114157824 */ /* 0x000fe200078e0217 */
[C---:B------:R-:W-:Y:S02]  /*38d0*/  ISETP.LT.OR P6, PT, R25.reuse, 0x39, P6 ;  /* 0x000000391900780c */ /* 0x040fe400037c1670 */
[----:B------:R-:W-:Y:S01]  /*38e0*/  ISETP.LT.OR P5, PT, R25, 0x3a, P5 ;  /* 0x0000003a1900780c */ /* 0x000fe20002fa1670 */
[----:B------:R3:W1:Y:S01]  /*38f0*/  MUFU.TANH R166, R74 ;  /* 0x0000004a00a67308 */ /* 0x0006620000002400 */
[----:B------:R-:W-:-:S02]  /*3900*/  IMNMX R21, R21, R16, PT ;  /* 0x0000001015157217 */ /* 0x000fc40003800200 */
[----:B------:R-:W-:Y:S02]  /*3910*/  FSEL R143, R143, -INF , !P6 ;  /* 0xff8000008f8f7808 */ /* 0x000fe40007000000 */
[----:B------:R-:W-:-:S03]  /*3920*/  FSEL R141, R141, -INF , !P5 ;  /* 0xff8000008d8d7808 */ /* 0x000fc60006800000 */
[----:B------:R3:W1:Y:S08]  /*3930*/  MUFU.TANH R142, R75 ;  /* 0x0000004b008e7308 */ /* 0x0006700000002400 */
[----:B------:R-:W1:Y:S08]  /*3940*/  MUFU.TANH R22, R22 ;  /* 0x0000001600167308 */ /* 0x000e700000002400 */
[----:B------:R3:W1:Y:S08]  /*3950*/  MUFU.TANH R140, R58 ;  /* 0x0000003a008c7308 */ /* 0x0006700000002400 */
[----:B------:R3:W1:Y:S08]  /*3960*/  MUFU.TANH R160, R59 ;  /* 0x0000003b00a07308 */ /* 0x0006700000002400 */
[----:B------:R-:W1:Y:S01]  /*3970*/  MUFU.TANH R6, R6 ;  /* 0x0000000600067308 */ /* 0x000e620000002400 */
[----:B------:R-:W-:Y:S05]  /*3980*/  @P4 BRA `(.L_x_235) ;  /* 0x0000016000004947 */ /* 0x000fea0003800000 */
[----:B--2-4-:R-:W-:Y:S01]  /*3990*/  IMAD.U32 R12, RZ, RZ, UR16 ;  /* 0x00000010ff0c7e24 */ /* 0x014fe2000f8e00ff */
        /* <DEDUP_REMOVED lines=11> */
.L_x_237:
[----:B------:R-:W-:-:S04]  /*3a50*/  MOV R12, c[0x0][0x32c] ;  /* 0x0000cb00000c7a02 */ /* 0x000fc80000000f00 */
[----:B------:R-:W-:-:S13]  /*3a60*/  ISETP.NE.AND P4, PT, R12, 0x1, PT ;  /* 0x000000010c00780c */ /* 0x000fda0003f85270 */
[----:B------:R-:W-:-:S05]  /*3a70*/  @P4 IMAD.HI.U32 R12, R14, c[0x0][0x330], RZ ;  /* 0x0000cc000e0c4a27 */ /* 0x000fca00078e00ff */
[----:B------:R-:W-:Y:S02]  /*3a80*/  @P4 SHF.R.U32.HI R14, RZ, c[0x0][0x334], R12 ;  /* 0x0000cd00ff0e4a19 */ /* 0x000fe4000001160c */
.L_x_238:
[----:B------:R-:W-:Y:S05]  /*3a90*/  BSYNC B0 ;  /* 0x0000000000007941 */ /* 0x000fea0003800000 */
.L_x_236:
[----:B------:R-:W-:-:S04]  /*3aa0*/  IMAD R5, R14, c[0x0][0x32c], -R5 ;  /* 0x0000cb000e057a24 */ /* 0x000fc800078e0a05 */
[----:B------:R-:W-:-:S05]  /*3ab0*/  IMAD.IADD R14, R5, 0x1, -R216 ;  /* 0x00000001050e7824 */ /* 0x000fca00078e0ad8 */
[----:B------:R-:W-:Y:S02]  /*3ac0*/  IADD3 R12, R14, c[0x0][0x32c], RZ ;  /* 0x0000cb000e0c7a10 */ /* 0x000fe40007ffe0ff */
[----:B------:R-:W-:Y:S02]  /*3ad0*/  IMNMX R19, R19, R14, !PT ;  /* 0x0000000e13137217 */ /* 0x000fe40007800200 */
[----:B------:R-:W-:Y:S02]  /*3ae0*/  IMNMX R21, R21, R12, PT ;  /* 0x0000000c15157217 */ /* 0x000fe40003800200 */
.L_x_235:
[C---:B--2-4-:R-:W-:Y:S01]  /*3af0*/  ISETP.GT.AND P4, PT, R19.reuse, 0x8, P0 ;  /* 0x000000081300780c */ /* 0x054fe20000784270 */
[----:B------:R-:W-:Y:S01]  /*3b00*/  IMAD.SHL.U32 R203, R4, 0x2, RZ ;  /* 0x0000000204cb7824 */ /* 0x000fe200078e00ff */
[----:B------:R-:W-:Y:S01]  /*3b10*/  ISETP.GT.AND P5, PT, R19, 0x9, P0 ;  /* 0x000000091300780c */ /* 0x000fe200007a4270 */
[----:B------:R-:W-:Y:S01]  /*3b20*/  @UP2 USHF.L.U32 UR17, UR17, 0x7, URZ ;  /* 0x0000000711112899 */ /* 0x000fe2000800063f */
[----:B------:R-:W-:Y:S01]  /*3b30*/  ISETP.LT.OR P4, PT, R21, 0x9, P4 ;  /* 0x000000091500780c */ /* 0x000fe20002781670 */
[--C-:B------:R-:W-:Y:S01]  /*3b40*/  IMAD R197, R3, 0x2, R203.reuse ;  /* 0x0000000203c57824 */ /* 0x100fe200078e02cb */
[----:B------:R-:W-:Y:S01]  /*3b50*/  ISETP.LT.OR P5, PT, R21, 0xa, P5 ;  /* 0x0000000a1500780c */ /* 0x000fe20002fa1670 */
[----:B------:R-:W-:Y:S01]  /*3b60*/  LDSM.16.MT88.4 R40, [R203+0x2100] ;  /* 0x00210000cb28783b */ /* 0x000fe20000004200 */
[----:B-1----:R-:W-:Y:S01]  /*3b70*/  FSEL R16, R6, -INF , !P4 ;  /* 0xff80000006107808 */ /* 0x002fe20006000000 */
[----:B------:R-:W-:Y:S01]  /*3b80*/  IMAD R198, R2, 0x2, R203 ;  /* 0x0000000202c67824 */ /* 0x000fe200078e02cb */
[----:B------:R-:W-:Y:S01]  /*3b90*/  FMNMX.FTZ R12, R18, R33, !PT ;  /* 0x00000021120c7209 */ /* 0x000fe20007810000 */
[----:B---3--:R-:W-:Y:S01]  /*3ba0*/  LDSM.16.MT88.4 R56, [R197+0x2100] ;  /* 0x00210000c538783b */ /* 0x008fe20000004200 */
[----:B------:R-:W-:Y:S01]  /*3bb0*/  FSEL R6, R26, -INF , !P5 ;  /* 0xff8000001a067808 */ /* 0x000fe20006800000 */
[----:B------:R-:W-:Y:S01]  /*3bc0*/  IMAD R196, R3, 0x2, R198 ;  /* 0x0000000203c47824 */ /* 0x000fe200078e02c6 */
[C---:B------:R-:W-:Y:S01]  /*3bd0*/  ISETP.GT.AND P6, PT, R19.reuse, 0x1, P0 ;  /* 0x000000011300780c */ /* 0x040fe200007c4270 */
[----:B------:R-:W-:Y:S01]  /*3be0*/  LDSM.16.MT88.4 R124, [R203+0x100] ;  /* 0x00010000cb7c783b */ /* 0x000fe20000004200 */
[----:B------:R-:W-:Y:S01]  /*3bf0*/  ISETP.GT.AND P5, PT, R19, RZ, P0 ;  /* 0x000000ff1300720c */ /* 0x000fe200007a4270 */
[----:B------:R-:W-:Y:S01]  /*3c00*/  ULDC.64 UR4, c[0x0][0x2c8] ;  /* 0x0000b20000047ab9 */ /* 0x000fe20000000a00 */
[----:B------:R-:W-:Y:S01]  /*3c10*/  FMNMX.FTZ R12, R17, R12, !PT ;  /* 0x0000000c110c7209 */ /* 0x000fe20007810000 */
[----:B------:R-:W-:Y:S01]  /*3c20*/  LDSM.16.MT88.4 R116, [R198+0x100] ;  /* 0x00010000c674783b */ /* 0x000fe20000004200 */
[C---:B------:R-:W-:Y:S01]  /*3c30*/  ISETP.LT.OR P6, PT, R21.reuse, 0x2, P6 ;  /* 0x000000021500780c */ /* 0x040fe200037c1670 */
[----:B------:R-:W-:Y:S01]  /*3c40*/  UIMAD.WIDE.U32 UR20, UR17, UR4, URZ ;  /* 0x00000004111472a5 */ /* 0x000fe2000f8e003f */
[----:B------:R-:W-:Y:S01]  /*3c50*/  ISETP.LT.OR P5, PT, R21, 0x1, P5 ;  /* 0x000000011500780c */ /* 0x000fe20002fa1670 */
[----:B------:R-:W-:Y:S01]  /*3c60*/  LDSM.16.MT88.4 R108, [R197+0x100] ;  /* 0x00010000c56c783b */ /* 0x000fe20000004200 */
[----:B------:R-:W-:Y:S01]  /*3c70*/  FMNMX.FTZ R12, R15, R12, !PT ;  /* 0x0000000c0f0c7209 */ /* 0x000fe20007810000 */
[----:B------:R-:W-:Y:S01]  /*3c80*/  UIADD3 UR14, UR14, -0x2, URZ ;  /* 0xfffffffe0e0e7890 */ /* 0x000fe2000fffe03f */
[----:B------:R-:W-:Y:S01]  /*3c90*/  FSEL R20, R27, -INF , !P6 ;  /* 0xff8000001b147808 */ /* 0x000fe20007000000 */
[----:B------:R-:W-:Y:S01]  /*3ca0*/  LDSM.16.MT88.4 R100, [R196+0x100] ;  /* 0x00010000c464783b */ /* 0x000fe20000004200 */
[----:B------:R-:W-:Y:S01]  /*3cb0*/  FSEL R32, R32, -INF , !P5 ;  /* 0xff80000020207808 */ /* 0x000fe20006800000 */
[----:B------:R-:W-:Y:S01]  /*3cc0*/  @UP2 UMOV UR17, UR21 ;  /* 0x0000001500112c82 */ /* 0x000fe20008000000 */
[----:B------:R-:W-:Y:S01]  /*3cd0*/  ISETP.GT.AND P6, PT, R19, 0x10, P0 ;  /* 0x000000101300780c */ /* 0x000fe200007c4270 */
[----:B------:R-:W-:Y:S01]  /*3ce0*/  LDSM.16.MT88.4 R48, [R198+0x2100] ;  /* 0x00210000c630783b */ /* 0x000fe20000004200 */
[----:B------:R-:W-:Y:S01]  /*3cf0*/  FMNMX.FTZ R12, R13, R12, !PT ;  /* 0x0000000c0d0c7209 */ /* 0x000fe20007810000 */
[----:B------:R-:W-:Y:S01]  /*3d00*/  @UP2 USHF.R.U32.HI UR7, URZ, UR5, UR17 ;  /* 0x000000053f072299 */ /* 0x000fe20008011611 */
[----:B------:R-:W-:Y:S01]  /*3d10*/  FMNMX.FTZ R5, R32, R20, !PT ;  /* 0x0000001420057209 */ /* 0x000fe20007810000 */
[----:B------:R-:W-:Y:S01]  /*3d20*/  LDSM.16.MT88.4 R64, [R196+0x2100] ;  /* 0x00210000c440783b */ /* 0x000fe20000004200 */
[----:B------:R-:W-:Y:S01]  /*3d30*/  ISETP.GT.AND P4, PT, R19, 0x11, P0 ;  /* 0x000000111300780c */ /* 0x000fe20000784270 */
[----:B------:R-:W-:Y:S01]  /*3d40*/  UIADD3 UR4, UR6, UR7, URZ ;  /* 0x0000000706047290 */ /* 0x000fe2000fffe03f */
[----:B------:R-:W-:Y:S01]  /*3d50*/  ISETP.LT.OR P6, PT, R21, 0x11, P6 ;  /* 0x000000111500780c */ /* 0x000fe200037c1670 */
[----:B------:R-:W-:Y:S01]  /*3d60*/  LDSM.16.MT88.4 R72, [R203+0x4100] ;  /* 0x00410000cb48783b */ /* 0x000fe20000004200 */
[----:B------:R-:W-:Y:S01]  /*3d70*/  FMNMX.FTZ R12, R11, R12, !PT ;  /* 0x0000000c0b0c7209 */ /* 0x000fe20007810000 */
[----:B------:R-:W-:Y:S01]  /*3d80*/  ULDC UR7, c[0x0][0x328] ;  /* 0x0000ca0000077ab9 */ /* 0x000fe20000000800 */
[----:B------:R-:W-:Y:S01]  /*3d90*/  FMNMX.FTZ R5, R16, R5, !PT ;  /* 0x0000000510057209 */ /* 0x000fe20007810000 */
[----:B------:R-:W-:Y:S01]  /*3da0*/  LDSM.16.MT88.4 R80, [R198+0x4100] ;  /* 0x00410000c650783b */ /* 0x000fe20000004200 */
[----:B------:R-:W-:Y:S01]  /*3db0*/  ISETP.LT.OR P4, PT, R21, 0x12, P4 ;  /* 0x000000121500780c */ /* 0x000fe20002781670 */
[----:B------:R-:W-:Y:S01]  /*3dc0*/  UIADD3 UR7, UR4, UR7, URZ ;  /* 0x0000000704077290 */ /* 0x000fe2000fffe03f */
[----:B------:R-:W-:Y:S01]  /*3dd0*/  FSEL R14, R10, -INF , !P6 ;  /* 0xff8000000a0e7808 */ /* 0x000fe20007000000 */
[----:B------:R-:W-:Y:S01]  /*3de0*/  LDSM.16.MT88.4 R88, [R197+0x4100] ;  /* 0x00410000c558783b */ /* 0x000fe20000004200 */
[----:B------:R-:W-:-:S02]  /*3df0*/  FMNMX.FTZ R10, R9, R12, !PT ;  /* 0x0000000c090a7209 */ /* 0x000fc40007810000 */
[----:B------:R-:W-:Y:S01]  /*3e00*/  ISETP.GT.AND P6, PT, R19, 0x18, P0 ;  /* 0x000000181300780c */ /* 0x000fe200007c4270 */
[----:B------:R-:W-:Y:S01]  /*3e10*/  LDSM.16.MT88.4 R136, [R198+0x900] ;  /* 0x00090000c688783b */ /* 0x000fe20000004200 */
[----:B------:R-:W-:Y:S02]  /*3e20*/  FMNMX.FTZ R5, R6, R5, !PT ;  /* 0x0000000506057209 */ /* 0x000fe40007810000 */
[----:B------:R-:W-:Y:S01]  /*3e30*/  FSEL R12, R8, -INF , !P4 ;  /* 0xff800000080c7808 */ /* 0x000fe20006000000 */
[----:B------:R-:W-:Y:S01]  /*3e40*/  LDSM.16.MT88.4 R28, [R196+0x900] ;  /* 0x00090000c41c783b */ /* 0x000fe20000004200 */
[----:B------:R-:W-:Y:S02]  /*3e50*/  FMNMX.FTZ R8, R7, R10, !PT ;  /* 0x0000000a07087209 */ /* 0x000fe40007810000 */
[----:B------:R-:W-:Y:S01]  /*3e60*/  ISETP.GT.AND P5, PT, R19, 0x19, P0 ;  /* 0x000000191300780c */ /* 0x000fe200007a4270 */
[----:B------:R-:W-:Y:S01]  /*3e70*/  LDSM.16.MT88.4 R24, [R198+0x2900] ;  /* 0x00290000c618783b */ /* 0x000fe20000004200 */
        /* <DEDUP_REMOVED lines=27> */
[----:B------:R-:W-:Y:S02]  /*4030*/  ISETP.LT.OR P6, PT, R21, 0x31, P6 ;  /* 0x000000311500780c */ /* 0x000fe400037c1670 */
[----:B------:R-:W-:Y:S02]  /*4040*/  FSEL R164, R164, -INF , !P4 ;  /* 0xff800000a4a47808 */ /* 0x000fe40006000000 */
        /* <DEDUP_REMOVED lines=12> */
[----:B------:R-:W-:Y:S02]  /*4110*/  ISETP.LT.OR P0, PT, R21, 0x3a, P0 ;  /* 0x0000003a1500780c */ /* 0x000fe40000701670 */
[----:B------:R-:W-:-:S02]  /*4120*/  FSEL R140, R140, -INF , !P4 ;  /* 0xff8000008c8c7808 */ /* 0x000fc40006000000 */
[----:B------:R-:W-:Y:S02]  /*4130*/  FMNMX.FTZ R23, R142, R23, !PT ;  /* 0x000000178e177209 */ /* 0x000fe40007810000 */
[----:B------:R-:W-:Y:S02]  /*4140*/  FMNMX.FTZ R0, R141, R0, !PT ;  /* 0x000000008d007209 */ /* 0x000fe40007810000 */
        /* <DEDUP_REMOVED lines=9> */
[----:B-1----:R-:W-:-:S04]  /*41e0*/  FMNMX.FTZ R0, R21, R0, !PT ;  /* 0x0000000015007209 */ /* 0x002fc80007810000 */
        /* <DEDUP_REMOVED lines=24> */
[--C-:B------:R-:W-:Y:S01]  /*4370*/  FFMA.FTZ R3, R10, c[0x0][0x2d0], -R159.reuse ;  /* 0x0000b4000a037a23 */ /* 0x100fe2000001089f */
[----:B------:R-:W-:Y:S01]  /*4380*/  MUFU.EX2 R152, R152 ;  /* 0x0000009800987308 */ /* 0x000fe20000000800 */
[----:B------:R-:W-:Y:S01]  /*4390*/  FFMA.FTZ R2, R8, c[0x0][0x2d0], -R159 ;  /* 0x0000b40008027a23 */ /* 0x000fe2000001089f */
[----:B------:R-:W-:Y:S01]  /*43a0*/  LDSM.16.MT88.4 R20, [R203+0x900] ;  /* 0x00090000cb14783b */ /* 0x000fe20000004200 */
[----:B------:R-:W-:-:S02]  /*43b0*/  FFMA.FTZ R151, R13, c[0x0][0x2d0], -R168 ;  /* 0x0000b4000d977a23 */ /* 0x000fc400000108a8 */
[--C-:B------:R-:W-:Y:S01]  /*43c0*/  FFMA.FTZ R144, R14, c[0x0][0x2d0], -R159.reuse ;  /* 0x0000b4000e907a23 */ /* 0x100fe2000001089f */
[----:B------:R-:W3:Y:S01]  /*43d0*/  LDSM.16.MT88.4 R8, [R203+0x2900] ;  /* 0x00290000cb08783b */ /* 0x000ee20000004200 */
[----:B------:R-:W-:Y:S01]  /*43e0*/  FFMA.FTZ R133, R12, c[0x0][0x2d0], -R159 ;  /* 0x0000b4000c857a23 */ /* 0x000fe2000001089f */
[----:B------:R-:W4:Y:S01]  /*43f0*/  MUFU.EX2 R147, R147 ;  /* 0x0000009300937308 */ /* 0x000f220000000800 */
[----:B-1----:R-:W-:Y:S01]  /*4400*/  F2FP.PACK_AB R96, R153, R154 ;  /* 0x0000009a9960723e */ /* 0x002fe200000000ff */
[----:B------:R-:W1:Y:S01]  /*4410*/  LDSM.16.MT88.4 R12, [R196+0x2900] ;  /* 0x00290000c40c783b */ /* 0x000e620000004200 */
[--C-:B------:R-:W-:Y:S02]  /*4420*/  FFMA.FTZ R158, R163, c[0x0][0x2d0], -R168.reuse ;  /* 0x0000b400a39e7a23 */ /* 0x100fe400000108a8 */
[--C-:B------:R-:W-:Y:S02]  /*4430*/  FFMA.FTZ R156, R161, c[0x0][0x2d0], -R168.reuse ;  /* 0x0000b400a19c7a23 */ /* 0x100fe400000108a8 */
[--C-:B------:R-:W-:Y:S01]  /*4440*/  FFMA.FTZ R155, R155, c[0x0][0x2d0], -R168.reuse ;  /* 0x0000b4009b9b7a23 */ /* 0x100fe200000108a8 */
[----:B------:R-:W-:Y:S01]  /*4450*/  MUFU.EX2 R148, R148 ;  /* 0x0000009400947308 */ /* 0x000fe20000000800 */
[----:B------:R-:W-:-:S02]  /*4460*/  FFMA.FTZ R157, R157, c[0x0][0x2d0], -R168 ;  /* 0x0000b4009d9d7a23 */ /* 0x000fc400000108a8 */
[--C-:B------:R-:W-:Y:S02]  /*4470*/  FFMA.FTZ R161, R172, c[0x0][0x2d0], -R159.reuse ;  /* 0x0000b400aca17a23 */ /* 0x100fe4000001089f */
[--C-:B------:R-:W-:Y:S02]  /*4480*/  FFMA.FTZ R162, R162, c[0x0][0x2d0], -R159.reuse ;  /* 0x0000b400a2a27a23 */ /* 0x100fe4000001089f */
[--C-:B------:R-:W-:Y:S01]  /*4490*/  FFMA.FTZ R163, R170, c[0x0][0x2d0], -R159.reuse ;  /* 0x0000b400aaa37a23 */ /* 0x100fe2000001089f */
[----:B------:R-:W5:Y:S01]  /*44a0*/  MUFU.EX2 R149, R149 ;  /* 0x0000009500957308 */ /* 0x000f620000000800 */
[----:B----4-:R-:W-:Y:S01]  /*44b0*/  F2FP.PACK_AB R98, R147, R152 ;  /* 0x000000989362723e */ /* 0x010fe200000000ff */
[----:B------:R-:W-:Y:S02]  /*44c0*/  FFMA.FTZ R164, R164, c[0x0][0x2d0], -R159 ;  /* 0x0000b400a4a47a23 */ /* 0x000fe4000001089f */
[--C-:B------:R-:W-:Y:S02]  /*44d0*/  FFMA.FTZ R170, R165, c[0x0][0x2d0], -R168.reuse ;  /* 0x0000b400a5aa7a23 */ /* 0x100fe400000108a8 */
[----:B------:R-:W-:-:S02]  /*44e0*/  FFMA.FTZ R167, R167, c[0x0][0x2d0], -R168 ;  /* 0x0000b400a7a77a23 */ /* 0x000fc400000108a8 */
[----:B------:R-:W-:Y:S01]  /*44f0*/  MUFU.EX2 R150, R150 ;  /* 0x0000009600967308 */ /* 0x000fe20000000800 */
[--C-:B------:R-:W-:Y:S02]  /*4500*/  FFMA.FTZ R165, R143, c[0x0][0x2d0], -R168.reuse ;  /* 0x0000b4008fa57a23 */ /* 0x100fe400000108a8 */
[----:B------:R-:W-:Y:S02]  /*4510*/  FFMA.FTZ R220, R141, c[0x0][0x2d0], -R168 ;  /* 0x0000b4008ddc7a23 */ /* 0x000fe400000108a8 */
[--C-:B------:R-:W-:Y:S02]  /*4520*/  FFMA.FTZ R166, R166, c[0x0][0x2d0], -R159.reuse ;  /* 0x0000b400a6a67a23 */ /* 0x100fe4000001089f */
[--C-:B------:R-:W-:Y:S01]  /*4530*/  FFMA.FTZ R169, R142, c[0x0][0x2d0], -R159.reuse ;  /* 0x0000b4008ea97a23 */ /* 0x100fe2000001089f */
[----:B------:R-:W4:Y:S01]  /*4540*/  MUFU.EX2 R135, R135 ;  /* 0x0000008700877308 */ /* 0x000f220000000800 */
[----:B-----5:R-:W-:Y:S01]  /*4550*/  F2FP.PACK_AB R97, R149, R148 ;  /* 0x000000949561723e */ /* 0x020fe200000000ff */
[----:B------:R-:W-:-:S02]  /*4560*/  FFMA.FTZ R168, R140, c[0x0][0x2d0], -R159 ;  /* 0x0000b4008ca87a23 */ /* 0x000fc4000001089f */
[----:B------:R-:W-:Y:S01]  /*4570*/  FFMA.FTZ R217, R160, c[0x0][0x2d0], -R159 ;  /* 0x0000b400a0d97a23 */ /* 0x000fe2000001089f */
[----:B------:R-:W-:Y:S01]  /*4580*/  LDSM.16.MT88.4 R140, [R198+0x1900] ;  /* 0x00190000c68c783b */ /* 0x000fe20000004200 */
[----:B------:R-:W-:Y:S02]  /*4590*/  FADD.FTZ R153, R154, R153 ;  /* 0x000000999a997221 */ /* 0x000fe40000010000 */
[----:B------:R-:W-:Y:S01]  /*45a0*/  MUFU.EX2 R151, R151 ;  /* 0x0000009700977308 */ /* 0x000fe20000000800 */
[----:B------:R-:W-:Y:S02]  /*45b0*/  FADD.FTZ R149, R148, R149 ;  /* 0x0000009594957221 */ /* 0x000fe40000010000 */
[----:B------:R-:W-:-:S04]  /*45c0*/  FADD.FTZ R152, R152, R153 ;  /* 0x0000009998987221 */ /* 0x000fc80000010000 */
[----:B------:R-:W-:Y:S01]  /*45d0*/  FADD.FTZ R152, R147, R152 ;  /* 0x0000009893987221 */ /* 0x000fe20000010000 */
[----:B----4-:R-:W-:Y:S01]  /*45e0*/  F2FP.PACK_AB R99, R135, R150 ;  /* 0x000000968763723e */ /* 0x010fe200000000ff */
[----:B------:R-:W4:Y:S01]  /*45f0*/  MUFU.EX2 R146, R146 ;  /* 0x0000009200927308 */ /* 0x000f220000000800 */
[----:B------:R-:W-:-:S04]  /*4600*/  FADD.FTZ R150, R150, R149 ;  /* 0x0000009596967221 */ /* 0x000fc80000010000 */
        /* <DEDUP_REMOVED lines=184> */
[----:B------:R-:W-:-:S02]  /*5190*/  UIADD3 UR17, UR4, -0x1, URZ ;  /* 0xffffffff04117890 */ /* 0x000fc4000fffe03f */
[----:B------:R-:W-:-:S10]  /*51a0*/  ULDC UR6, c[0x0][0x32c] ;  /* 0x0000cb0000067ab9 */ /* 0x000fd40000000800 */
[----:B------:R-:W-:Y:S05]  /*51b0*/  @P0 BRA `(.L_x_240) ;  /* 0x0000007000000947 */ /* 0x000fea0003800000 */
[----:B------:R-:W-:Y:S02]  /*51c0*/  UISETP.NE.AND UP0, UPT, UR6, 0x1, UPT ;  /* 0x000000010600788c */ /* 0x000fe4000bf05270 */
[----:B------:R-:W-:-:S03]  /*51d0*/  UIADD3 UR17, -UR4, URZ, URZ ;  /* 0x0000003f04117290 */ /* 0x000fc6000fffe13f */
[----:B------:R-:W-:Y:S02]  /*51e0*/  ULDC.64 UR4, c[0x0][0x330] ;  /* 0x0000cc0000047ab9 */ /* 0x000fe40000000a00 */
[----:B------:R-:W-:-:S04]  /*51f0*/  UIMAD.WIDE.U32 UR20, UR17, UR4, URZ ;  /* 0x00000004111472a5 */ /* 0x000fc8000f8e003f */
[----:B------:R-:W-:-:S04]  /*5200*/  @UP0 USHF.R.U32.HI UR17, URZ, UR5, UR21 ;  /* 0x000000053f110299 */ /* 0x000fc80008011615 */
[----:B------:R-:W-:Y:S01]  /*5210*/  ULOP3.LUT UR17, URZ, UR17, URZ, 0x33, !UPT ;  /* 0x000000113f117292 */ /* 0x000fe2000f8e333f */
[----:B------:R-:W-:Y:S05]  /*5220*/  BRA `(.L_x_241) ;  /* 0x0000004000007947 */ /* 0x000fea0003800000 */
.L_x_240:
[----:B------:R-:W-:Y:S02]  /*5230*/  UISETP.NE.AND UP0, UPT, UR6, 0x1, UPT ;  /* 0x000000010600788c */ /* 0x000fe4000bf05270 */
[----:B------:R-:W-:Y:S02]  /*5240*/  ULDC.64 UR4, c[0x0][0x330] ;  /* 0x0000cc0000047ab9 */ /* 0x000fe40000000a00 */
[----:B------:R-:W-:-:S07]  /*5250*/  UIMAD.WIDE.U32 UR20, UR17, UR4, URZ ;  /* 0x00000004111472a5 */ /* 0x000fce000f8e003f */
[----:B------:R-:W-:Y:S02]  /*5260*/  @UP0 USHF.R.U32.HI UR17, URZ, UR5, UR21 ;  /* 0x000000053f110299 */ /* 0x000fe40008011615 */
.L_x_241:
[----:B------:R-:W-:Y:S02]  /*5270*/  ULDC UR4, c[0x0][0x32c] ;  /* 0x0000cb0000047ab9 */ /* 0x000fe40000000800 */
[----:B------:R-:W-:-:S04]  /*5280*/  UIMAD UR4, UR17, UR6, UR4 ;  /* 0x00000006110472a4 */ /* 0x000fc8000f8e0204 */
[----:B------:R-:W-:-:S04]  /*5290*/  UISETP.LT.AND UP0, UPT, UR7, UR4, UPT ;  /* 0x000000040700728c */ /* 0x000fc8000bf01270 */
[----:B------:R-:W-:-:S04]  /*52a0*/  USEL UR7, UR7, UR4, UP0 ;  /* 0x0000000407077287 */ /* 0x000fc80008000000 */
.L_x_239:
        /* <DEDUP_REMOVED lines=24> */
.L_x_251:
        /* <DEDUP_REMOVED lines=18> */
[C---:B------:R-:W-:Y:S01]  /*5550*/  @!P0 LEA R236, P6, R227.reuse, c[0x0][0x1f8], 0x1 ;  /* 0x00007e00e3ec8a11 */ /* 0x040fe200078c08ff */
[----:B------:R-:W2:Y:S01]  /*5560*/  LDSM.16.M88.4 R140, [R205+0x6900] ;  /* 0x00690000cd8c783b */ /* 0x000ea20000000200 */
[----:B------:R-:W-:Y:S02]  /*5570*/  @!P0 IADD3.X R226, R224, UR20, RZ, P5, !PT ;  /* 0x00000014e0e28c10 */ /* 0x000fe4000affe4ff */
[----:B------:R-:W-:Y:S02]  /*5580*/  @!P0 LEA.HI.X R237, R227, c[0x0][0x1fc], R0, 0x1, P6 ;  /* 0x00007f00e3ed8a11 */ /* 0x000fe400030f0c00 */
[C---:B------:R-:W-:Y:S02]  /*5590*/  @!P0 LEA R234, P5, R229.reuse, c[0x0][0x1f8], 0x1 ;  /* 0x00007e00e5ea8a11 */ /* 0x040fe400078a08ff */
        /* <DEDUP_REMOVED lines=11> */
[----:B------:R-:W-:Y:S02]  /*5650*/  @!P0 LEA R230, P6, R227, c[0x0][0x1f8], 0x1 ;  /* 0x00007e00e3e68a11 */ /* 0x000fe400078c08ff */
        /* <DEDUP_REMOVED lines=30> */
[----:B------:R-:W-:Y:S02]  /*5840*/  @UP3 USHF.L.U64.HI UR20, UR22, 0x6, UR20 ;  /* 0x0000000616143899 */ /* 0x000fe40008010214 */
[----:B------:R-:W-:Y:S04]  /*5850*/  @UP3 UIADD3 UR22, UP0, UR13, UR21, URZ ;  /* 0x000000150d163290 */ /* 0x000fe8000ff1e03f */
        /* <DEDUP_REMOVED lines=14> */
[----:B------:R-:W-:Y:S02]  /*5940*/  @P0 LEA R250, P4, R249, c[0x0][0x1c8], 0x1 ;  /* 0x00007200f9fa0a11 */ /* 0x000fe400078808ff */
[----:B------:R-:W-:Y:S02]  /*5950*/  @P0 IADD3.X R248, R219, UR20, RZ, P5, !PT ;  /* 0x00000014dbf80c10 */ /* 0x000fe4000affe4ff */
[C---:B------:R-:W-:Y:S01]  /*5960*/  HMMA.16816.F32 R16, R152.reuse, R162, R16 ;  /* 0x000000a29810723c */ /* 0x040fe20000001810 */
[----:B------:R-:W1:Y:S03]  /*5970*/  LDSM.16.M88.4 R176, [R200+0x6100] ;  /* 0x00610000c8b0783b */ /* 0x000e660000000200 */
[----:B------:R-:W-:Y:S02]  /*5980*/  @P0 LEA.HI.X R251, R249, c[0x0][0x1cc], R248, 0x1, P4 ;  /* 0x00007300f9fb0a11 */ /* 0x000fe400020f0cf8 */
[----:B------:R-:W-:Y:S02]  /*5990*/  @P0 IADD3 R248, P4, R221, UR21, RZ ;  /* 0x00000015ddf80c10 */ /* 0x000fe4000ff9e0ff */
        /* <DEDUP_REMOVED lines=112> */
[----:B------:R-:W-:Y:S07]  /*60a0*/  HMMA.16816.F32 R32, R156, R154, R32 ;  /* 0x0000009a9c20723c */ /* 0x000fee0000001820 */
[----:B------:R-:W-:Y:S01]  /*60b0*/  @P0 LEA R158, P6, R248, c[0x0][0x1c8], 0x1 ;  /* 0x00007200f89e0a11 */ /* 0x000fe200078c08ff */
        /* <DEDUP_REMOVED lines=16> */
[----:B------:R-:W-:Y:S02]  /*61c0*/  FMUL.FTZ R228, R4, c[0x0][0x320] ;  /* 0x0000c80004e47a20 */ /* 0x000fe40000410000 */
[C---:B--2---:R-:W-:Y:S04]  /*61d0*/  HMMA.16816.F32 R20, R172.reuse, R136, R20 ;  /* 0x00000088ac14723c */ /* 0x044fe80000001814 */
[----:B------:R-:W2:Y:S01]  /*61e0*/  MUFU.TANH R228, R228 ;  /* 0x000000e400e47308 */ /* 0x000ea20000002400 */
[----:B------:R-:W-:Y:S01]  /*61f0*/  BAR.SYNC.DEFER_BLOCKING 0x0 ;  /* 0x0000000000007b1d */ /* 0x000fe20000010000 */
[----:B------:R-:W-:Y:S01]  /*6200*/  FMUL.FTZ R229, R11, c[0x0][0x320] ;  /* 0x0000c8000be57a20 */ /* 0x000fe20000410000 */
[----:B------:R-:W-:Y:S01]  /*6210*/  @P0 IADD3 R11, P5, R182, UR21, RZ ;  /* 0x00000015b60b0c10 */ /* 0x000fe2000ffbe0ff */
[C---:B------:R-:W-:Y:S04]  /*6220*/  HMMA.16816.F32 R24, R172.reuse, R138, R24 ;  /* 0x0000008aac18723c */ /* 0x040fe80000001818 */
[----:B------:R-:W-:Y:S01]  /*6230*/  FMUL.FTZ R237, R13, c[0x0][0x320] ;  /* 0x0000c8000ded7a20 */ /* 0x000fe20000410000 */
[----:B------:R-:W-:Y:S01]  /*6240*/  @P0 IADD3.X R13, R183, UR20, RZ, P4, !PT ;  /* 0x00000014b70d0c10 */ /* 0x000fe2000a7fe4ff */
[----:B------:R-:W3:Y:S01]  /*6250*/  MUFU.TANH R229, R229 ;  /* 0x000000e500e57308 */ /* 0x000ee20000002400 */
[----:B------:R-:W-:Y:S01]  /*6260*/  FMUL.FTZ R233, R14, c[0x0][0x320] ;  /* 0x0000c8000ee97a20 */ /* 0x000fe20000410000 */
[----:B------:R-:W-:Y:S01]  /*6270*/  @P0 IADD3.X R14, R181, UR20, RZ, P5, !PT ;  /* 0x00000014b50e0c10 */ /* 0x000fe2000affe4ff */
[----:B------:R-:W-:Y:S03]  /*6280*/  @UP3 UIADD3.X UR20, UR12, UR20, URZ, UP0, !UPT ;  /* 0x000000140c143290 */ /* 0x000fe600087fe43f */
[----:B------:R-:W-:Y:S01]  /*6290*/  @P0 LEA.HI.X R159, R248, c[0x0][0x1cc], R13, 0x1, P6 ;  /* 0x00007300f89f0a11 */ /* 0x000fe200030f0c0d */
[----:B------:R-:W-:Y:S01]  /*62a0*/  FMUL.FTZ R236, R18, c[0x0][0x320] ;  /* 0x0000c80012ec7a20 */ /* 0x000fe20000410000 */
[----:B------:R-:W-:Y:S01]  /*62b0*/  @P0 IADD3 R18, P5, R221, UR22, RZ ;  /* 0x00000016dd120c10 */ /* 0x000fe2000ffbe0ff */
[----:B------:R-:W-:Y:S01]  /*62c0*/  FMUL.FTZ R232, R15, c[0x0][0x320] ;  /* 0x0000c8000fe87a20 */ /* 0x000fe20000410000 */
[----:B------:R-:W2:Y:S01]  /*62d0*/  MUFU.TANH R237, R237 ;  /* 0x000000ed00ed7308 */ /* 0x000ea20000002400 */
[----:B------:R-:W-:Y:S01]  /*62e0*/  FMUL.FTZ R241, R22, c[0x0][0x320] ;  /* 0x0000c80016f17a20 */ /* 0x000fe20000410000 */
[----:B------:R-:W-:Y:S01]  /*62f0*/  @P0 IADD3.X R13, R183, UR20, RZ, P5, !PT ;  /* 0x00000014b70d0c10 */ /* 0x000fe2000affe4ff */
[----:B------:R-:W-:Y:S01]  /*6300*/  FMUL.FTZ R235, R19, c[0x0][0x320] ;  /* 0x0000c80013eb7a20 */ /* 0x000fe20000410000 */
[C---:B------:R-:W-:Y:S01]  /*6310*/  @P0 LEA R162, P5, R18.reuse, c[0x0][0x1c8], 0x1 ;  /* 0x0000720012a20a11 */ /* 0x040fe200078a08ff */
[----:B------:R-:W-:Y:S01]  /*6320*/  @!PT LDS RZ, [RZ] ;  /* 0x00000000fffff984 */ /* 0x000fe20000000800 */
[----:B------:R-:W-:Y:S01]  /*6330*/  @!PT LDS RZ, [RZ] ;  /* 0x00000000fffff984 */ /* 0x000fe20000000800 */
[----:B------:R-:W-:Y:S01]  /*6340*/  @!PT LDS RZ, [RZ] ;  /* 0x00000000fffff984 */ /* 0x000fe20000000800 */
[----:B------:R2:W-:Y:S01]  /*6350*/  @P0 LDGSTS.E.BYPASS.LTC128B.128 [R207+0x6100], [R250.64], !P3 ;  /* 0x06100000facf0fae */ /* 0x0005e2000d901d52 */
[----:B------:R-:W-:Y:S02]  /*6360*/  IMAD.MOV.U32 R19, RZ, RZ, R209 ;  /* 0x000000ffff137224 */ /* 0x000fe400078e00d1 */
[----:B------:R-:W-:Y:S01]  /*6370*/  @P0 LEA.HI.X R163, R18, c[0x0][0x1cc], R13, 0x1, P5 ;  /* 0x0000730012a30a11 */ /* 0x000fe200028f0c0d */
[C---:B-1----:R-:W-:Y:S01]  /*6380*/  HMMA.16816.F32 R28, R172.reuse, R132, R28 ;  /* 0x00000084ac1c723c */ /* 0x042fe2000000181c */
[----:B------:R-:W1:Y:S02]  /*6390*/  MUFU.TANH R233, R233 ;  /* 0x000000e900e97308 */ /* 0x000e640000002400 */
[----:B------:R1:W-:Y:S01]  /*63a0*/  @P0 LDGSTS.E.BYPASS.LTC128B.128 [R207+0x8100], [R158.64], !P2 ;  /* 0x081000009ecf0fae */ /* 0x0003e2000d101d52 */
[----:B------:R-:W-:Y:S01]  /*63b0*/  FMUL.FTZ R244, R26, c[0x0][0x320] ;  /* 0x0000c8001af47a20 */ /* 0x000fe20000410000 */
[----:B------:R-:W-:Y:S01]  /*63c0*/  @P0 LEA R26, P4, R11, c[0x0][0x1c8], 0x1 ;  /* 0x000072000b1a0a11 */ /* 0x000fe200078808ff */
[----:B------:R-:W-:Y:S02]  /*63d0*/  FMUL.FTZ R243, R27, c[0x0][0x320] ;  /* 0x0000c8001bf37a20 */ /* 0x000fe40000410000 */
[----:B------:R-:W-:Y:S03]  /*63e0*/  HMMA.16816.F32 R32, R172, R134, R32 ;  /* 0x00000086ac20723c */ /* 0x000fe60000001820 */
[----:B------:R-:W1:Y:S01]  /*63f0*/  MUFU.TANH R232, R232 ;  /* 0x000000e800e87308 */ /* 0x000e620000002400 */
[----:B------:R-:W-:Y:S01]  /*6400*/  @P0 LEA.HI.X R27, R11, c[0x0][0x1cc], R14, 0x1, P4 ;  /* 0x000073000b1b0a11 */ /* 0x000fe200020f0c0e */
[----:B------:R-:W-:Y:S01]  /*6410*/  FMUL.FTZ R242, R17, c[0x0][0x320] ;  /* 0x0000c80011f27a20 */ /* 0x000fe20000410000 */
[----:B------:R-:W-:Y:S01]  /*6420*/  @P0 IADD3 R11, P6, R212, UR22, RZ ;  /* 0x00000016d40b0c10 */ /* 0x000fe2000ffde0ff */
[----:B----4-:R-:W-:Y:S01]  /*6430*/  FMUL.FTZ R230, R5, c[0x0][0x320] ;  /* 0x0000c80005e67a20 */ /* 0x010fe20000410000 */
        /* <DEDUP_REMOVED lines=8> */
[C---:B------:R-:W-:Y:S01]  /*64c0*/  @P0 LEA R30, P4, R22.reuse, c[0x0][0x1c8], 0x1 ;  /* 0x00007200161e0a11 */ /* 0x040fe200078808ff */
[----:B------:R-:W-:Y:S01]  /*64d0*/  FMUL.FTZ R248, R31, c[0x0][0x320] ;  /* 0x0000c8001ff87a20 */ /* 0x000fe20000410000 */
[----:B------:R-:W-:Y:S01]  /*64e0*/  @P0 LEA.HI.X R167, R11, c[0x0][0x1cc], R14, 0x1, P6 ;  /* 0x000073000ba70a11 */ /* 0x000fe200030f0c0e */
[----:B-----5:R-:W-:Y:S01]  /*64f0*/  FMUL.FTZ R226, R7, c[0x0][0x320] ;  /* 0x0000c80007e27a20 */ /* 0x020fe20000410000 */
[----:B------:R-:W-:Y:S01]  /*6500*/  @P0 LEA.HI.X R31, R22, c[0x0][0x1cc], R15, 0x1, P4 ;  /* 0x00007300161f0a11 */ /* 0x000fe200020f0c0f */
[----:B------:R-:W1:Y:S01]  /*6510*/  MUFU.TANH R0, R0 ;  /* 0x0000000000007308 */ /* 0x000e620000002400 */
[----:B------:R-:W-:Y:S01]  /*6520*/  PLOP3.LUT P4, PT, PT, PT, UP2, 0x80, 0x0 ;  /* 0x000000000000781c */ /* 0x000fe20003f8f028 */
[----:B------:R4:W-:Y:S01]  /*6530*/  @P0 LDGSTS.E.BYPASS.LTC128B.128 [R207+0x7100], [R166.64], !P3 ;  /* 0x07100000a6cf0fae */ /* 0x0009e2000d901d52 */
[----:B------:R-:W-:Y:S01]  /*6540*/  FMUL.FTZ R17, R32, c[0x0][0x320] ;  /* 0x0000c80020117a20 */ /* 0x000fe20000410000 */
[----:B------:R-:W-:Y:S01]  /*6550*/  USHF.L.U32 UR20, UR14, 0x6, URZ ;  /* 0x000000060e147899 */ /* 0x000fe2000800063f */
[----:B------:R-:W-:Y:S02]  /*6560*/  FMUL.FTZ R231, R8, c[0x0][0x320] ;  /* 0x0000c80008e77a20 */ /* 0x000fe40000410000 */
[----:B------:R-:W-:Y:S02]  /*6570*/  FMUL.FTZ R234, R9, c[0x0][0x320] ;  /* 0x0000c80009ea7a20 */ /* 0x000fe40000410000 */
[----:B------:R4:W-:Y:S01]  /*6580*/  @P0 LDGSTS.E.BYPASS.LTC128B.128 [R207+0x9100], [R162.64], !P2 ;  /* 0x09100000a2cf0fae */ /* 0x0009e2000d101d52 */
[----:B------:R5:W1:Y:S01]  /*6590*/  MUFU.TANH R13, R17 ;  /* 0x00000011000d7308 */ /* 0x000a620000002400 */
[----:B------:R-:W-:Y:S02]  /*65a0*/  FMUL.FTZ R227, R10, c[0x0][0x320] ;  /* 0x0000c8000ae37a20 */ /* 0x000fe40000410000 */
[----:B------:R-:W-:Y:S02]  /*65b0*/  FMUL.FTZ R238, R12, c[0x0][0x320] ;  /* 0x0000c8000cee7a20 */ /* 0x000fe40000410000 */
[----:B------:R-:W-:Y:S01]  /*65c0*/  @P4 IMAD.MOV.U32 R19, RZ, RZ, R180 ;  /* 0x000000ffff134224 */ /* 0x000fe200078e00b4 */
[----:B------:R4:W-:Y:S01]  /*65d0*/  @P0 LDGSTS.E.BYPASS.LTC128B.128 [R207+0xb100], [R30.64], !P1 ;  /* 0x0b1000001ecf0fae */ /* 0x0009e2000c901d52 */
[----:B------:R-:W-:Y:S01]  /*65e0*/  FMUL.FTZ R239, R16, c[0x0][0x320] ;  /* 0x0000c80010ef7a20 */ /* 0x000fe20000410000 */
[----:B------:R-:W-:Y:S01]  /*65f0*/  PLOP3.LUT P0, PT, PT, PT, UP1, 0x40, 0x0 ;  /* 0x000000000000781c */ /* 0x000fe20003f0e818 */
[----:B------:R-:W-:Y:S01]  /*6600*/  FMUL.FTZ R246, R20, c[0x0][0x320] ;  /* 0x0000c80014f67a20 */ /* 0x000fe20000410000 */
[----:B------:R-:W1:Y:S01]  /*6610*/  MUFU.TANH R226, R226 ;  /* 0x000000e200e27308 */ /* 0x000e620000002400 */
[----:B------:R-:W-:Y:S02]  /*6620*/  FMUL.FTZ R245, R21, c[0x0][0x320] ;  /* 0x0000c80015f57a20 */ /* 0x000fe40000410000 */
[----:B------:R-:W0:Y:S01]  /*6630*/  LDGDEPBAR ;  /* 0x00000000000079af */ /* 0x000e220000000000 */
[----:B------:R-:W-:Y:S02]  /*6640*/  FMUL.FTZ R240, R23, c[0x0][0x320] ;  /* 0x0000c80017f07a20 */ /* 0x000fe40000410000 */
[----:B------:R-:W-:Y:S02]  /*6650*/  FMUL.FTZ R247, R24, c[0x0][0x320] ;  /* 0x0000c80018f77a20 */ /* 0x000fe40000410000 */
[----:B------:R-:W-:Y:S02]  /*6660*/  FMUL.FTZ R252, R25, c[0x0][0x320] ;  /* 0x0000c80019fc7a20 */ /* 0x000fe40000410000 */
[----:B------:R-:W1:Y:S01]  /*6670*/  MUFU.TANH R231, R231 ;  /* 0x000000e700e77308 */ /* 0x000e620000002400 */
[----:B------:R-:W-:Y:S01]  /*6680*/  FMUL.FTZ R10, R28, c[0x0][0x320] ;  /* 0x0000c8001c0a7a20 */ /* 0x000fe20000410000 */
[----:B------:R-:W1:Y:S01]  /*6690*/  SHFL.IDX PT, R21, R19, RZ, 0x1c1f ;  /* 0x001c1fff13157589 */ /* 0x000e6200000e0000 */
[----:B------:R-:W-:Y:S02]  /*66a0*/  FMUL.FTZ R9, R29, c[0x0][0x320] ;  /* 0x0000c8001d097a20 */ /* 0x000fe40000410000 */
[----:B------:R-:W-:Y:S02]  /*66b0*/  FMUL.FTZ R11, R33, c[0x0][0x320] ;  /* 0x0000c800210b7a20 */ /* 0x000fe40000410000 */
[----:B--2---:R-:W-:Y:S02]  /*66c0*/  FMUL.FTZ R250, R35, c[0x0][0x320] ;  /* 0x0000c80023fa7a20 */ /* 0x004fe40000410000 */
[----:B------:R-:W-:Y:S01]  /*66d0*/  FMUL.FTZ R34, R34, c[0x0][0x320] ;  /* 0x0000c80022227a20 */ /* 0x000fe20000410000 */
[----:B------:R-:W2:Y:S01]  /*66e0*/  MUFU.TANH R234, R234 ;  /* 0x000000ea00ea7308 */ /* 0x000ea20000002400 */
[----:B------:R-:W-:Y:S02]  /*66f0*/  IMAD.U32 R15, RZ, RZ, UR20 ;  /* 0x00000014ff0f7e24 */ /* 0x000fe4000f8e00ff */
[----:B------:R-:W-:Y:S03]  /*6700*/  IMAD.U32 R14, RZ, RZ, UR16 ;  /* 0x00000010ff0e7e24 */ /* 0x000fe6000f8e00ff */
[----:B------:R-:W-:Y:S04]  /*6710*/  IADD3 R15, -R216, 0x1, -R15 ;  /* 0x00000001d80f7810 */ /* 0x000fe80007ffe90f */
[----:B------:R-:W2:Y:S01]  /*6720*/  MUFU.TANH R227, R227 ;  /* 0x000000e300e37308 */ /* 0x000ea20000002400 */
[----:B------:R-:W-:Y:S04]  /*6730*/  IADD3 R14, -R14, UR9, R15 ;  /* 0x000000090e0e7c10 */ /* 0x000fe8000fffe10f */
[C---:B------:R-:W-:Y:S02]  /*6740*/  IADD3 R15, R14.reuse, c[0x0][0x328], RZ ;  /* 0x0000ca000e0f7a10 */ /* 0x040fe40007ffe0ff */
[----:B------:R-:W-:Y:S03]  /*6750*/  IADD3 R14, R14, UR15, RZ ;  /* 0x0000000f0e0e7c10 */ /* 0x000fe6000fffe0ff */
[----:B------:R-:W2:Y:S01]  /*6760*/  MUFU.TANH R238, R238 ;  /* 0x000000ee00ee7308 */ /* 0x000ea20000002400 */
[--C-:B-1----:R-:W-:Y:S02]  /*6770*/  IMAD.IADD R18, R15, 0x1, R21.reuse ;  /* 0x000000010f127824 */ /* 0x102fe400078e0215 */
[----:B-----5:R-:W-:Y:S07]  /*6780*/  IMAD.IADD R17, R14, 0x1, R21 ;  /* 0x000000010e117824 */ /* 0x020fee00078e0215 */
        /* <DEDUP_REMOVED lines=17> */
[----:B------:R4:W1:Y:S10]  /*68a0*/  MUFU.TANH R251, R34 ;  /* 0x0000002200fb7308 */ /* 0x0008740000002400 */
[----:B------:R-:W1:Y:S01]  /*68b0*/  MUFU.TANH R250, R250 ;  /* 0x000000fa00fa7308 */ /* 0x000e620000002400 */
[----:B------:R-:W-:-:S05]  /*68c0*/  @P0 BRA `(.L_x_243) ;  /* 0x000001a000000947 */ /* 0x000fca0003800000 */
[----:B--23--:R-:W-:Y:S01]  /*68d0*/  IMAD.U32 R4, RZ, RZ, UR16 ;  /* 0x00000010ff047e24 */ /* 0x00cfe2000f8e00ff */
[----:B------:R-:W-:Y:S04]  /*68e0*/  BSSY B0, `(.L_x_244) ;  /* 0x0000012000007945 */ /* 0x000fe80003800000 */
[----:B------:R-:W-:Y:S04]  /*68f0*/  IADD3 R21, -R4, UR9, R21 ;  /* 0x0000000904157c10 */ /* 0x000fe8000fffe115 */
        /* <DEDUP_REMOVED lines=11> */
.L_x_245:
[----:B------:R-:W-:Y:S04]  /*69b0*/  MOV R4, c[0x0][0x32c] ;  /* 0x0000cb0000047a02 */ /* 0x000fe80000000f00 */
[----:B------:R-:W-:Y:S11]  /*69c0*/  ISETP.NE.AND P0, PT, R4, 0x1, PT ;  /* 0x000000010400780c */ /* 0x000ff60003f05270 */
[----:B------:R-:W-:Y:S02]  /*69d0*/  @!UPT UIADD3 URZ, URZ, URZ, URZ ;  /* 0x0000003f3f3ff290 */ /* 0x000fe4000fffe03f */
[----:B------:R-:W-:Y:S05]  /*69e0*/  @P0 IMAD.HI.U32 R4, R21, c[0x0][0x330], RZ ;  /* 0x0000cc0015040a27 */ /* 0x000fea00078e00ff */
[----:B------:R-:W-:Y:S02]  /*69f0*/  @P0 SHF.R.U32.HI R21, RZ, c[0x0][0x334], R4 ;  /* 0x0000cd00ff150a19 */ /* 0x000fe40000011604 */
.L_x_246:
[----:B------:R-:W-:Y:S05]  /*6a00*/  BSYNC B0 ;  /* 0x0000000000007941 */ /* 0x000fea0003800000 */
.L_x_244:
[----:B------:R-:W-:Y:S04]  /*6a10*/  IMAD.MOV.U32 R4, RZ, RZ, c[0x0][0x32c] ;  /* 0x0000cb00ff047624 */ /* 0x000fe800078e00ff */
[----:B------:R-:W-:Y:S04]  /*6a20*/  IMAD R21, R21, R4, -UR20 ;  /* 0x8000001415157e24 */ /* 0x000fe8000f8e0204 */
[----:B------:R-:W-:Y:S05]  /*6a30*/  IMAD.IADD R4, R21, 0x1, -R216 ;  /* 0x0000000115047824 */ /* 0x000fea00078e0ad8 */
[----:B------:R-:W-:Y:S02]  /*6a40*/  IADD3 R5, R4, c[0x0][0x32c], RZ ;  /* 0x0000cb0004057a10 */ /* 0x000fe40007ffe0ff */
[----:B------:R-:W-:Y:S02]  /*6a50*/  IMNMX R17, R17, R4, !PT ;  /* 0x0000000411117217 */ /* 0x000fe40007800200 */
[----:B------:R-:W-:Y:S02]  /*6a60*/  IMNMX R18, R18, R5, PT ;  /* 0x0000000512127217 */ /* 0x000fe40003800200 */
.L_x_243:
[----:B--23--:R-:W-:Y:S01]  /*6a70*/  UISETP.GT.AND UP0, UPT, UR14, -0x1, UPT ;  /* 0xffffffff0e00788c */ /* 0x00cfe2000bf04270 */
[----:B------:R-:W2:Y:S05]  /*6a80*/  SHFL.IDX PT, R7, R19, 0x1, 0x1c1f ;  /* 0x003c1f0013077f89 */ /* 0x000eaa00000e0000 */
        /* <DEDUP_REMOVED lines=8> */
[----:B------:R-:W-:Y:S01]  /*6b10*/  ISETP.LT.OR P4, PT, R18, 0x11, P4 ;  /* 0x000000111200780c */ /* 0x000fe20002781670 */
[--C-:B--2---:R-:W-:Y:S01]  /*6b20*/  IMAD.IADD R4, R15, 0x1, R7.reuse ;  /* 0x000000010f047824 */ /* 0x104fe200078e0207 */
[----:B------:R-:W-:Y:S01]  /*6b30*/  FSEL R228, R228, -INF , !P5 ;  /* 0xff800000e4e47808 */ /* 0x000fe20006800000 */
[----:B------:R-:W-:Y:S01]  /*6b40*/  IMAD.IADD R5, R14, 0x1, R7 ;  /* 0x000000010e057824 */ /* 0x000fe200078e0207 */
[C---:B------:R-:W-:Y:S02]  /*6b50*/  ISETP.GT.AND P5, PT, R17.reuse, 0x9, P0 ;  /* 0x000000091100780c */ /* 0x040fe400007a4270 */
        /* <DEDUP_REMOVED lines=10> */
[----:B------:R-:W-:Y:S02]  /*6c00*/  ISETP.GT.AND P4, PT, R17, 0x28, P0 ;  /* 0x000000281100780c */ /* 0x000fe40000784270 */
[C---:B------:R-:W-:Y:S02]  /*6c10*/  ISETP.LT.OR P6, PT, R18.reuse, 0x12, P6 ;  /* 0x000000121200780c */ /* 0x040fe400037c1670 */
[C---:B------:R-:W-:Y:S02]  /*6c20*/  ISETP.LT.OR P5, PT, R18.reuse, 0x19, P5 ;  /* 0x000000191200780c */ /* 0x040fe40002fa1670 */
[C---:B------:R-:W-:Y:S02]  /*6c30*/  ISETP.LT.OR P4, PT, R18.reuse, 0x29, P4 ;  /* 0x000000291200780c */ /* 0x040fe40002781670 */
[----:B----4-:R-:W-:Y:S02]  /*6c40*/  FSEL R162, R237, -INF , !P6 ;  /* 0xff800000eda27808 */ /* 0x010fe40007000000 */
[----:B------:R-:W-:Y:S02]  /*6c50*/  ISETP.GT.AND P6, PT, R17, 0x20, P0 ;  /* 0x000000201100780c */ /* 0x000fe400007c4270 */
[----:B------:R-:W-:Y:S02]  /*6c60*/  FSEL R142, R239, -INF , !P5 ;  /* 0xff800000ef8e7808 */ /* 0x000fe40006800000 */
        /* <DEDUP_REMOVED lines=10> */
[----:B------:R-:W-:Y:S02]  /*6d10*/  FSEL R150, R9, -INF , !P4 ;  /* 0xff80000009967808 */ /* 0x000fe40006000000 */
        /* <DEDUP_REMOVED lines=12> */
[----:B------:R-:W-:Y:S01]  /*6de0*/  IMAD.U32 R8, RZ, RZ, UR16 ;  /* 0x00000010ff087e24 */ /* 0x000fe2000f8e00ff */
        /* <DEDUP_REMOVED lines=13> */
.L_x_249:
[----:B------:R-:W-:Y:S04]  /*6ec0*/  MOV R7, c[0x0][0x32c] ;  /* 0x0000cb0000077a02 */ /* 0x000fe80000000f00 */
[----:B------:R-:W-:Y:S11]  /*6ed0*/  ISETP.NE.AND P4, PT, R7, 0x1, PT ;  /* 0x000000010700780c */ /* 0x000ff60003f85270 */
[----:B------:R-:W-:Y:S02]  /*6ee0*/  @!UPT UIADD3 URZ, URZ, URZ, URZ ;  /* 0x0000003f3f3ff290 */ /* 0x000fe4000fffe03f */
[----:B------:R-:W-:Y:S05]  /*6ef0*/  @P4 IMAD.HI.U32 R7, R8, c[0x0][0x330], RZ ;  /* 0x0000cc0008074a27 */ /* 0x000fea00078e00ff */
[----:B------:R-:W-:Y:S02]  /*6f00*/  @P4 SHF.R.U32.HI R8, RZ, c[0x0][0x334], R7 ;  /* 0x0000cd00ff084a19 */ /* 0x000fe40000011607 */
.L_x_250:
[----:B------:R-:W-:Y:S05]  /*6f10*/  BSYNC B0 ;  /* 0x0000000000007941 */ /* 0x000fea0003800000 */
.L_x_248:
[----:B------:R-:W-:Y:S04]  /*6f20*/  IMAD.MOV.U32 R7, RZ, RZ, c[0x0][0x32c] ;  /* 0x0000cb00ff077624 */ /* 0x000fe800078e00ff */
[----:B------:R-:W-:Y:S04]  /*6f30*/  IMAD R7, R8, R7, -UR20 ;  /* 0x8000001408077e24 */ /* 0x000fe8000f8e0207 */
[----:B------:R-:W-:Y:S05]  /*6f40*/  IMAD.IADD R8, R7, 0x1, -R216 ;  /* 0x0000000107087824 */ /* 0x000fea00078e0ad8 */
[----:B------:R-:W-:Y:S02]  /*6f50*/  IADD3 R7, R8, c[0x0][0x32c], RZ ;  /* 0x0000cb0008077a10 */ /* 0x000fe40007ffe0ff */
[----:B------:R-:W-:Y:S02]  /*6f60*/  IMNMX R5, R5, R8, !PT ;  /* 0x0000000805057217 */ /* 0x000fe40007800200 */
[----:B------:R-:W-:Y:S02]  /*6f70*/  IMNMX R4, R4, R7, PT ;  /* 0x0000000704047217 */ /* 0x000fe40003800200 */
.L_x_247:
[----:B------:R-:W-:Y:S01]  /*6f80*/  FMNMX.FTZ R7, R228, R3, !PT ;  /* 0x00000003e4077209 */ /* 0x000fe20007810000 */
[----:B------:R-:W-:Y:S01]  /*6f90*/  LDSM.16.MT88.4 R20, [R198+0x100] ;  /* 0x00010000c614783b */ /* 0x000fe20000004200 */
[C---:B------:R-:W-:Y:S01]  /*6fa0*/  ISETP.GT.AND P6, PT, R5.reuse, RZ, P0 ;  /* 0x000000ff0500720c */ /* 0x040fe200007c4270 */
[----:B------:R-:W-:Y:S01]  /*6fb0*/  UISETP.GT.AND UP0, UPT, UR14, UR17, UPT ;  /* 0x000000110e00728c */ /* 0x000fe2000bf04270 */
[----:B------:R-:W-:Y:S01]  /*6fc0*/  FMNMX.FTZ R7, R230, R7, !PT ;  /* 0x00000007e6077209 */ /* 0x000fe20007810000 */
[----:B------:R-:W-:Y:S01]  /*6fd0*/  UIADD3 UR14, UR14, -0x1, URZ ;  /* 0xffffffff0e0e7890 */ /* 0x000fe2000fffe03f */
[C---:B------:R-:W-:Y:S02]  /*6fe0*/  ISETP.GT.AND P5, PT, R5.reuse, 0x1, P0 ;  /* 0x000000010500780c */ /* 0x040fe400007a4270 */
[----:B------:R-:W-:Y:S01]  /*6ff0*/  FMNMX.FTZ R7, R6, R7, !PT ;  /* 0x0000000706077209 */ /* 0x000fe20007810000 */
[----:B------:R-:W-:Y:S01]  /*7000*/  LDSM.16.MT88.4 R28, [R197+0x100] ;  /* 0x00010000c51c783b */ /* 0x000fe20000004200 */
[----:B------:R-:W-:Y:S02]  /*7010*/  ISETP.LT.OR P6, PT, R4, 0x1, P6 ;  /* 0x000000010400780c */ /* 0x000fe400037c1670 */
        /* <DEDUP_REMOVED lines=42> */
[C---:B------:R-:W-:Y:S01]  /*72c0*/  ISETP.LT.OR P4, PT, R4.reuse, 0x21, P4 ;  /* 0x000000210400780c */ /* 0x040fe20002781670 */
        /* <DEDUP_REMOVED lines=35> */
[----:B-1----:R-:W-:Y:S07]  /*7500*/  FMNMX.FTZ R0, R8, R13, !PT ;  /* 0x0000000d08007209 */ /* 0x002fee0007810000 */
[----:B------:R-:W-:Y:S01]  /*7510*/  LDSM.16.MT88.4 R12, [R203+0x100] ;  /* 0x00010000cb0c783b */ /* 0x000fe20000004200 */
        /* <DEDUP_REMOVED lines=37> */
[--C-:B------:R-:W-:Y:S01]  /*7770*/  FFMA.FTZ R171, R227, c[0x0][0x2d0], -R144.reuse ;  /* 0x0000b400e3ab7a23 */ /* 0x100fe20000010890 */
[----:B------:R-:W2:Y:S01]  /*7780*/  MUFU.EX2 R3, R6 ;  /* 0x0000000600037308 */ /* 0x000ea20000000800 */
[--C-:B------:R-:W-:Y:S02]  /*7790*/  FFMA.FTZ R170, R229, c[0x0][0x2d0], -R144.reuse ;  /* 0x0000b400e5aa7a23 */ /* 0x100fe40000010890 */
[----:B------:R-:W-:Y:S02]  /*77a0*/  FMUL.FTZ R2, R5, c[0x0][0x2d0] ;  /* 0x0000b40005027a20 */ /* 0x000fe40000410000 */
[--C-:B------:R-:W-:Y:S02]  /*77b0*/  FFMA.FTZ R178, R163, c[0x0][0x2d0], -R144.reuse ;  /* 0x0000b400a3b27a23 */ /* 0x100fe40000010890 */
[--C-:B------:R-:W-:Y:S02]  /*77c0*/  FFMA.FTZ R179, R161, c[0x0][0x2d0], -R144.reuse ;  /* 0x0000b400a1b37a23 */ /* 0x100fe40000010890 */
[----:B------:R-:W-:Y:S01]  /*77d0*/  LDSM.16.MT88.4 R160, [R196+0x3900] ;  /* 0x00390000c4a0783b */ /* 0x000fe20000004200 */
[----:B------:R-:W-:Y:S01]  /*77e0*/  MUFU.EX2 R173, R173 ;  /* 0x000000ad00ad7308 */ /* 0x000fe20000000800 */
[--C-:B------:R-:W-:Y:S02]  /*77f0*/  FFMA.FTZ R226, R143, c[0x0][0x2d0], -R144.reuse ;  /* 0x0000b4008fe27a23 */ /* 0x100fe40000010890 */
[--C-:B------:R-:W-:Y:S01]  /*7800*/  FFMA.FTZ R227, R141, c[0x0][0x2d0], -R144.reuse ;  /* 0x0000b4008de37a23 */ /* 0x100fe20000010890 */
[----:B-1----:R-:W-:Y:S01]  /*7810*/  F2FP.PACK_AB R138, R169, R134 ;  /* 0x00000086a98a723e */ /* 0x002fe200000000ff */
[--C-:B------:R-:W-:Y:S02]  /*7820*/  FFMA.FTZ R229, R158, c[0x0][0x2d0], -R151.reuse ;  /* 0x0000b4009ee57a23 */ /* 0x100fe40000010897 */
[----:B------:R-:W-:Y:S01]  /*7830*/  LDSM.16.MT88.4 R140, [R197+0x2900] ;  /* 0x00290000c58c783b */ /* 0x000fe20000004200 */
[--C-:B------:R-:W-:Y:S02]  /*7840*/  FFMA.FTZ R232, R159, c[0x0][0x2d0], -R144.reuse ;  /* 0x0000b4009fe87a23 */ /* 0x100fe40000010890 */
[----:B------:R-:W1:Y:S01]  /*7850*/  MUFU.EX2 R172, R172 ;  /* 0x000000ac00ac7308 */ /* 0x000e620000000800 */
[--C-:B------:R-:W-:Y:S02]  /*7860*/  FFMA.FTZ R233, R157, c[0x0][0x2d0], -R144.reuse ;  /* 0x0000b4009de97a23 */ /* 0x100fe40000010890 */
[--C-:B------:R-:W-:Y:S02]  /*7870*/  FFMA.FTZ R234, R155, c[0x0][0x2d0], -R144.reuse ;  /* 0x0000b4009bea7a23 */ /* 0x100fe40000010890 */
[C---:B--2---:R-:W-:Y:S01]  /*7880*/  FMUL.FTZ R4, R3.reuse, R128 ;  /* 0x0000008003047220 */ /* 0x044fe20000410000 */
[----:B------:R-:W-:Y:S01]  /*7890*/  LDSM.16.MT88.4 R156, [R197+0x3900] ;  /* 0x00390000c59c783b */ /* 0x000fe20000004200 */
[C---:B------:R-:W-:Y:S02]  /*78a0*/  FMUL.FTZ R5, R3.reuse, R129 ;  /* 0x0000008103057220 */ /* 0x040fe40000410000 */
[C---:B------:R-:W-:Y:S01]  /*78b0*/  FMUL.FTZ R8, R3.reuse, R124 ;  /* 0x0000007c03087220 */ /* 0x040fe20000410000 */
[----:B------:R-:W-:Y:S01]  /*78c0*/  MUFU.EX2 R171, R171 ;  /* 0x000000ab00ab7308 */ /* 0x000fe20000000800 */
[C---:B------:R-:W-:Y:S02]  /*78d0*/  FMUL.FTZ R9, R3.reuse, R125 ;  /* 0x0000007d03097220 */ /* 0x040fe40000410000 */
[C---:B------:R-:W-:Y:S02]  /*78e0*/  FMUL.FTZ R16, R3.reuse, R116 ;  /* 0x0000007403107220 */ /* 0x040fe40000410000 */
[C---:B------:R-:W-:Y:S02]  /*78f0*/  FMUL.FTZ R17, R3.reuse, R117 ;  /* 0x0000007503117220 */ /* 0x040fe40000410000 */
[C---:B------:R-:W-:Y:S02]  /*7900*/  FMUL.FTZ R24, R3.reuse, R108 ;  /* 0x0000006c03187220 */ /* 0x040fe40000410000 */
[C---:B------:R-:W-:Y:S01]  /*7910*/  FMUL.FTZ R25, R3.reuse, R109 ;  /* 0x0000006d03197220 */ /* 0x040fe20000410000 */
[----:B------:R-:W2:Y:S01]  /*7920*/  MUFU.EX2 R170, R170 ;  /* 0x000000aa00aa7308 */ /* 0x000ea20000000800 */
        /* <DEDUP_REMOVED lines=15> */
[----:B--2---:R-:W-:Y:S01]  /*7a20*/  F2FP.PACK_AB R139, R170, R171 ;  /* 0x000000abaa8b723e */ /* 0x004fe200000000ff */
        /* <DEDUP_REMOVED lines=12> */
[C---:B------:R-:W-:Y:S03]  /*7af0*/  HMMA.16816.F32 R4, R136.reuse, R12, R4 ;  /* 0x0000000c8804723c */ /* 0x040fe60000001804 */
[----:B------:R-:W-:Y:S02]  /*7b00*/  LDSM.16.MT88.4 R124, [R203+0x2900] ;  /* 0x00290000cb7c783b */ /* 0x000fe40000004200 */
[C---:B------:R-:W-:Y:S02]  /*7b10*/  FMUL.FTZ R18, R2.reuse, R118 ;  /* 0x0000007602127220 */ /* 0x040fe40000410000 */
[C---:B------:R-:W-:Y:S01]  /*7b20*/  FMUL.FTZ R12, R3.reuse, R120 ;  /* 0x00000078030c7220 */ /* 0x040fe20000410000 */
[C---:B------:R-:W-:Y:S01]  /*7b30*/  HMMA.16816.F32 R8, R136.reuse, R14, R8 ;  /* 0x0000000e8808723c */ /* 0x040fe20000001808 */
[----:B------:R-:W1:Y:S02]  /*7b40*/  MUFU.EX2 R175, R175 ;  /* 0x000000af00af7308 */ /* 0x000e640000000800 */
[----:B--2---:R-:W-:Y:S01]  /*7b50*/  LDSM.16.MT88.4 R144, [R196+0x1900] ;  /* 0x00190000c490783b */ /* 0x004fe20000004200 */
        /* <DEDUP_REMOVED lines=112> */
[----:B------:R-:W-:Y:S01]  /*8260*/  FMUL.FTZ R89, R3, R89 ;  /* 0x0000005903597220 */ /* 0x000fe20000410000 */
[----:B------:R-:W-:Y:S02]  /*8270*/  MUFU.EX2 R240, R240 ;  /* 0x000000f000f07308 */ /* 0x000fe40000000800 */
[C---:B--2---:R-:W-:Y:S03]  /*8280*/  HMMA.16816.F32 R84, R136.reuse, R108, R84 ;  /* 0x0000006c8854723c */ /* 0x044fe60000001854 */
[C---:B------:R-:W-:Y:S01]  /*8290*/  FMUL.FTZ R90, R2.reuse, R90 ;  /* 0x0000005a025a7220 */ /* 0x040fe20000410000 */
        /* <DEDUP_REMOVED lines=154> */
.L_x_242:
[----:B------:R-:W1:Y:S01]  /*8c40*/  S2UR UR6, SR_CTAID.X ;  /* 0x00000000000679c3 */ /* 0x000e620000002500 */
[----:B------:R-:W-:Y:S01]  /*8c50*/  ULDC.64 UR4, c[0x0][0x2c8] ;  /* 0x0000b20000047ab9 */ /* 0x000fe20000000a00 */
[----:B------:R-:W-:Y:S01]  /*8c60*/  PLOP3.LUT P0, PT, PT, PT, UP1, 0x40, 0x0 ;  /* 0x000000000000781c */ /* 0x000fe20003f0e818 */
[----:B-1----:R-:W-:-:S04]  /*8c70*/  ULEA UR6, UR6, 0x7f, 0x7 ;  /* 0x0000007f06067891 */ /* 0x002fc8000f8e383f */
[----:B------:R-:W-:Y:S02]  /*8c80*/  UIMAD.WIDE.U32 UR20, UR6, UR4, URZ ;  /* 0x00000004061472a5 */ /* 0x000fe4000f8e003f */
[----:B------:R-:W-:Y:S02]  /*8c90*/  UIADD3 UR4, UR9, 0x1, -UR16 ;  /* 0x0000000109047890 */ /* 0x000fe4000fffe810 */
[----:B------:R-:W-:-:S04]  /*8ca0*/  @UP2 USHF.R.U32.HI UR6, URZ, UR5, UR21 ;  /* 0x000000053f062299 */ /* 0x000fc80008011615 */
[----:B------:R-:W-:-:S03]  /*8cb0*/  UIADD3 UR7, UR4, UR6, URZ ;  /* 0x0000000604077290 */ /* 0x000fc6000fffe03f */
[----:B------:R-:W-:Y:S02]  /*8cc0*/  ULDC UR6, c[0x0][0x324] ;  /* 0x0000c90000067ab9 */ /* 0x000fe40000000800 */
        /* <DEDUP_REMOVED lines=14> */
.L_x_253:
[----:B------:R-:W-:Y:S02]  /*8db0*/  ULDC UR4, c[0x0][0x32c] ;  /* 0x0000cb0000047ab9 */ /* 0x000fe40000000800 */
[----:B------:R-:W-:-:S03]  /*8dc0*/  UISETP.NE.AND UP0, UPT, UR4, 0x1, UPT ;  /* 0x000000010400788c */ /* 0x000fc6000bf05270 */
[----:B------:R-:W-:Y:S02]  /*8dd0*/  ULDC.64 UR4, c[0x0][0x330] ;  /* 0x0000cc0000047ab9 */ /* 0x000fe40000000a00 */
[----:B------:R-:W-:-:S07]  /*8de0*/  UIMAD.WIDE.U32 UR20, UR7, UR4, URZ ;  /* 0x00000004071472a5 */ /* 0x000fce000f8e003f */
[----:B------:R-:W-:Y:S02]  /*8df0*/  @UP0 UMOV UR17, UR21 ;  /* 0x0000001500110c82 */ /* 0x000fe40008000000 */
[----:B------:R-:W-:Y:S02]  /*8e00*/  @UP0 USHF.R.U32.HI UR7, URZ, UR5, UR17 ;  /* 0x000000053f070299 */ /* 0x000fe40008011611 */
.L_x_254:
[----:B------:R-:W-:Y:S02]  /*8e10*/  ULDC UR4, c[0x0][0x32c] ;  /* 0x0000cb0000047ab9 */ /* 0x000fe40000000800 */
[----:B------:R-:W-:-:S04]  /*8e20*/  UIMAD UR4, UR7, UR4, URZ ;  /* 0x00000004070472a4 */ /* 0x000fc8000f8e023f */
[----:B------:R-:W-:-:S04]  /*8e30*/  UISETP.LT.AND UP0, UPT, UR6, UR4, UPT ;  /* 0x000000040600728c */ /* 0x000fc8000bf01270 */
[----:B------:R-:W-:-:S04]  /*8e40*/  USEL UR6, UR6, UR4, !UP0 ;  /* 0x0000000406067287 */ /* 0x000fc8000c000000 */
.L_x_252:
        /* <DEDUP_REMOVED lines=22> */
.L_x_256:
        /* <DEDUP_REMOVED lines=327> */
[C---:B------:R-:W-:Y:S01]  /*a420*/  FADD.FTZ R4, -R132.reuse, R135 ;  /* 0x0000008784047221 */ /* 0x040fe20000010100 */
        /* <DEDUP_REMOVED lines=20> */
[C---:B------:R-:W-:Y:S01]  /*a570*/  @P0 LEA R16, P4, R4.reuse, c[0x0][0x1c8], 0x1 ;  /* 0x0000720004100a11 */ /* 0x040fe200078808ff */
[----:B-1----:R-:W-:Y:S01]  /*a580*/  FMUL.FTZ R32, R3, R100 ;  /* 0x0000006403207220 */ /* 0x002fe20000410000 */
        /* <DEDUP_REMOVED lines=18> */
[C---:B------:R-:W-:Y:S01]  /*a6b0*/  @P0 LEA R26, P5, R5.reuse, c[0x0][0x1c8], 0x1 ;  /* 0x00007200051a0a11 */ /* 0x040fe200078a08ff */
        /* <DEDUP_REMOVED lines=349> */
.L_x_255:
        /* <DEDUP_REMOVED lines=18> */
.L_x_266:
        /* <DEDUP_REMOVED lines=210> */
[----:B------:R-:W-:Y:S04]  /*cad0*/  FMUL.FTZ R9, R9, c[0x0][0x320] ;  /* 0x0000c80009097a20 */ /* 0x000fe80000410000 */
[----:B------:R-:W-:Y:S02]  /*cae0*/  FMUL.FTZ R10, R10, c[0x0][0x320] ;  /* 0x0000c8000a0a7a20 */ /* 0x000fe40000410000 */
[----:B------:R-:W-:Y:S01]  /*caf0*/  FMUL.FTZ R11, R11, c[0x0][0x320] ;  /* 0x0000c8000b0b7a20 */ /* 0x000fe20000410000 */
[----:B------:R-:W2:Y:S01]  /*cb00*/  MUFU.TANH R140, R9 ;  /* 0x00000009008c7308 */ /* 0x000ea20000002400 */
[----:B------:R-:W-:Y:S02]  /*cb10*/  FMUL.FTZ R136, R7, c[0x0][0x320] ;  /* 0x0000c80007887a20 */ /* 0x000fe40000410000 */
[----:B------:R-:W3:Y:S01]  /*cb20*/  LDSM.16.M88.4 R4, [R192+0x5000] ;  /* 0x00500000c004783b */ /* 0x000ee20000000200 */
[----:B------:R-:W-:Y:S02]  /*cb30*/  FMUL.FTZ R139, R8, c[0x0][0x320] ;  /* 0x0000c800088b7a20 */ /* 0x000fe40000410000 */
[----:B------:R-:W-:Y:S02]  /*cb40*/  FMUL.FTZ R8, R12, c[0x0][0x320] ;  /* 0x0000c8000c087a20 */ /* 0x000fe40000410000 */
[----:B------:R-:W-:Y:S02]  /*cb50*/  FMUL.FTZ R14, R14, c[0x0][0x320] ;  /* 0x0000c8000e0e7a20 */ /* 0x000fe40000410000 */
[----:B------:R-:W4:Y:S01]  /*cb60*/  MUFU.TANH R132, R10 ;  /* 0x0000000a00847308 */ /* 0x000f220000002400 */
[----:B------:R-:W-:Y:S02]  /*cb70*/  FMUL.FTZ R15, R15, c[0x0][0x320] ;  /* 0x0000c8000f0f7a20 */ /* 0x000fe40000410000 */
[----:B------:R-:W-:Y:S02]  /*cb80*/  FMUL.FTZ R142, R16, c[0x0][0x320] ;  /* 0x0000c800108e7a20 */ /* 0x000fe40000410000 */
[----:B------:R-:W-:Y:S02]  /*cb90*/  FMUL.FTZ R18, R18, c[0x0][0x320] ;  /* 0x0000c80012127a20 */ /* 0x000fe40000410000 */
[----:B------:R-:W-:Y:S02]  /*cba0*/  FMUL.FTZ R19, R19, c[0x0][0x320] ;  /* 0x0000c80013137a20 */ /* 0x000fe40000410000 */
[----:B------:R-:W-:Y:S01]  /*cbb0*/  FMUL.FTZ R162, R13, c[0x0][0x320] ;  /* 0x0000c8000da27a20 */ /* 0x000fe20000410000 */
[----:B------:R-:W1:Y:S01]  /*cbc0*/  MUFU.TANH R133, R11 ;  /* 0x0000000b00857308 */ /* 0x000e620000002400 */
[----:B------:R-:W-:Y:S09]  /*cbd0*/  FMUL.FTZ R13, R17, c[0x0][0x320] ;  /* 0x0000c800110d7a20 */ /* 0x000ff20000410000 */
[----:B------:R5:W1:Y:S10]  /*cbe0*/  MUFU.TANH R12, R8 ;  /* 0x00000008000c7308 */ /* 0x000a740000002400 */
[----:B------:R1:W1:Y:S01]  /*cbf0*/  MUFU.TANH R163, R14 ;  /* 0x0000000e00a37308 */ /* 0x0002620000002400 */
[C---:B---3--:R-:W-:Y:S09]  /*cc00*/  HMMA.16816.F32 R20, R164.reuse, R4, R20 ;  /* 0x00000004a414723c */ /* 0x048ff20000001814 */
[----:B------:R3:W1:Y:S01]  /*cc10*/  MUFU.TANH R161, R15 ;  /* 0x0000000f00a17308 */ /* 0x0006620000002400 */
[C---:B------:R-:W-:Y:S01]  /*cc20*/  HMMA.16816.F32 R24, R164.reuse, R6, R24 ;  /* 0x00000006a418723c */ /* 0x040fe20000001818 */
[----:B-----5:R-:W5:Y:S01]  /*cc30*/  LDSM.16.M88.4 R8, [R192+0x5800] ;  /* 0x00580000c008783b */ /* 0x020f620000000200 */
[----:B------:R-:W-:Y:S04]  /*cc40*/  DEPBAR.LE SB0, 0x0 ;  /* 0x000080000000791a */ /* 0x000fe80000000000 */
[----:B------:R-:W-:Y:S03]  /*cc50*/  @P5 IMAD.HI.U32 R4, R209, c[0x0][0x2c8], RZ ;  /* 0x0000b200d1045a27 */ /* 0x000fe600078e00ff */
[----:B------:R1:W1:Y:S01]  /*cc60*/  MUFU.TANH R143, R18 ;  /* 0x00000012008f7308 */ /* 0x0002620000002400 */
[----:B------:R-:W-:Y:S02]  /*cc70*/  BAR.SYNC.DEFER_BLOCKING 0x0 ;  /* 0x0000000000007b1d */ /* 0x000fe40000010000 */
[----:B------:R-:W-:Y:S01]  /*cc80*/  IMAD.MOV.U32 R5, RZ, RZ, R209 ;  /* 0x000000ffff057224 */ /* 0x000fe200078e00d1 */
[----:B------:R-:W-:Y:S02]  /*cc90*/  @P4 SHF.R.U32.HI R5, RZ, c[0x0][0x2cc], R4 ;  /* 0x0000b300ff054a19 */ /* 0x000fe40000011604 */
[----:B------:R-:W-:Y:S01]  /*cca0*/  @P0 IADD3 R6, P4, R212, UR7, RZ ;  /* 0x00000007d4060c10 */ /* 0x000fe2000ff9e0ff */
[----:B------:R-:W-:Y:S01]  /*ccb0*/  FMUL.FTZ R22, R22, c[0x0][0x320] ;  /* 0x0000c80016167a20 */ /* 0x000fe20000410000 */
[----:B------:R-:W-:Y:S01]  /*ccc0*/  @P0 IADD3 R4, P5, R183, UR7, RZ ;  /* 0x00000007b7040c10 */ /* 0x000fe2000ffbe0ff */
[----:B------:R-:W-:Y:S01]  /*ccd0*/  FMUL.FTZ R23, R23, c[0x0][0x320] ;  /* 0x0000c80017177a20 */ /* 0x000fe20000410000 */
[----:B------:R-:W1:Y:S01]  /*cce0*/  MUFU.TANH R141, R19 ;  /* 0x00000013008d7308 */ /* 0x000e620000002400 */
[----:B------:R-:W-:Y:S01]  /*ccf0*/  @P0 LEA R16, P6, R6, c[0x0][0x1c8], 0x1 ;  /* 0x0000720006100a11 */ /* 0x000fe200078c08ff */
[----:B------:R-:W-:Y:S01]  /*cd00*/  FMUL.FTZ R160, R20, c[0x0][0x320] ;  /* 0x0000c80014a07a20 */ /* 0x000fe20000410000 */
[----:B------:R-:W-:Y:S01]  /*cd10*/  @P0 IADD3.X R7, R182, UR6, RZ, P5, !PT ;  /* 0x00000006b6070c10 */ /* 0x000fe2000affe4ff */
[----:B------:R-:W-:Y:S02]  /*cd20*/  FMUL.FTZ R158, R21, c[0x0][0x320] ;  /* 0x0000c800159e7a20 */ /* 0x000fe40000410000 */
[----:B------:R-:W-:Y:S02]  /*cd30*/  FMUL.FTZ R156, R24, c[0x0][0x320] ;  /* 0x0000c800189c7a20 */ /* 0x000fe40000410000 */
[----:B------:R-:W-:Y:S02]  /*cd40*/  FMUL.FTZ R25, R25, c[0x0][0x320] ;  /* 0x0000c80019197a20 */ /* 0x000fe40000410000 */
[----:B------:R1:W1:Y:S01]  /*cd50*/  MUFU.TANH R159, R22 ;  /* 0x00000016009f7308 */ /* 0x0002620000002400 */
[----:B------:R-:W-:Y:S02]  /*cd60*/  FMUL.FTZ R26, R26, c[0x0][0x320] ;  /* 0x0000c8001a1a7a20 */ /* 0x000fe40000410000 */
[----:B------:R-:W-:Y:S07]  /*cd70*/  FMUL.FTZ R27, R27, c[0x0][0x320] ;  /* 0x0000c8001b1b7a20 */ /* 0x000fee0000410000 */
[----:B------:R2:W2:Y:S01]  /*cd80*/  MUFU.TANH R157, R23 ;  /* 0x00000017009d7308 */ /* 0x0004a20000002400 */
[C---:B-----5:R-:W-:Y:S09]  /*cd90*/  HMMA.16816.F32 R28, R164.reuse, R8, R28 ;  /* 0x00000008a41c723c */ /* 0x060ff2000000181c */
[----:B------:R-:W2:Y:S03]  /*cda0*/  MUFU.TANH R138, R138 ;  /* 0x0000008a008a7308 */ /* 0x000ea60000002400 */
[----:B------:R-:W-:Y:S01]  /*cdb0*/  @P0 IADD3.X R9, R219, UR6, RZ, P4, !PT ;  /* 0x00000006db090c10 */ /* 0x000fe2000a7fe4ff */
[----:B------:R-:W-:Y:S03]  /*cdc0*/  HMMA.16816.F32 R32, R164, R10, R32 ;  /* 0x0000000aa420723c */ /* 0x000fe60000001820 */
[----:B------:R-:W-:Y:S02]  /*cdd0*/  @P0 LEA.HI.X R17, R6, c[0x0][0x1cc], R9, 0x1, P6 ;  /* 0x0000730006110a11 */ /* 0x000fe400030f0c09 */
[C---:B-1----:R-:W-:Y:S01]  /*cde0*/  @P0 LEA R14, P4, R4.reuse, c[0x0][0x1c8], 0x1 ;  /* 0x00007200040e0a11 */ /* 0x042fe200078808ff */
[----:B------:R-:W1:Y:S02]  /*cdf0*/  MUFU.TANH R0, R0 ;  /* 0x0000000000007308 */ /* 0x000e640000002400 */
[----:B------:R-:W-:Y:S01]  /*ce00*/  @!PT LDS RZ, [RZ] ;  /* 0x00000000fffff984 */ /* 0x000fe20000000800 */
[----:B------:R-:W-:Y:S01]  /*ce10*/  @!PT LDS RZ, [RZ] ;  /* 0x00000000fffff984 */ /* 0x000fe20000000800 */
[----:B------:R-:W-:Y:S01]  /*ce20*/  @!PT LDS RZ, [RZ] ;  /* 0x00000000fffff984 */ /* 0x000fe20000000800 */
[----:B------:R1:W-:Y:S01]  /*ce30*/  @P0 LDGSTS.E.BYPASS.LTC128B.128 [R207+0x6100], [R16.64], !P3 ;  /* 0x0610000010cf0fae */ /* 0x0003e2000d901d52 */
[----:B---3--:R-:W-:Y:S03]  /*ce40*/  @P0 LEA.HI.X R15, R4, c[0x0][0x1cc], R7, 0x1, P4 ;  /* 0x00007300040f0a11 */ /* 0x008fe600020f0c07 */
        /* <DEDUP_REMOVED lines=21> */
[----:B------:R-:W-:Y:S01]  /*cfa0*/  @P0 LEA R22, P6, R7, c[0x0][0x1c8], 0x1 ;  /* 0x0000720007160a11 */ /* 0x000fe200078c08ff */
[----:B------:R-:W-:Y:S01]  /*cfb0*/  FMUL.FTZ R34, R34, c[0x0][0x320] ;  /* 0x0000c80022227a20 */ /* 0x000fe20000410000 */
[----:B------:R-:W-:Y:S01]  /*cfc0*/  @P0 LEA.HI.X R19, R9, c[0x0][0x1cc], R6, 0x1, P5 ;  /* 0x0000730009130a11 */ /* 0x000fe200028f0c06 */
[----:B------:R-:W1:Y:S01]  /*cfd0*/  MUFU.TANH R162, R162 ;  /* 0x000000a200a27308 */ /* 0x000e620000002400 */
[----:B--2---:R-:W-:Y:S01]  /*cfe0*/  @P0 LEA.HI.X R23, R7, c[0x0][0x1cc], R4, 0x1, P6 ;  /* 0x0000730007170a11 */ /* 0x004fe200030f0c04 */
[----:B------:R-:W-:Y:S01]  /*cff0*/  FMUL.FTZ R4, R35, c[0x0][0x320] ;  /* 0x0000c80023047a20 */ /* 0x000fe20000410000 */
[----:B------:R-:W-:Y:S01]  /*d000*/  @P0 IADD3 R8, P4, R181, UR7, RZ ;  /* 0x00000007b5080c10 */ /* 0x000fe2000ff9e0ff */
[----:B------:R-:W3:Y:S03]  /*d010*/  SHFL.IDX PT, R6, R5, RZ, 0x1c1f ;  /* 0x001c1fff05067589 */ /* 0x000ee600000e0000 */
[----:B------:R-:W-:Y:S01]  /*d020*/  @P0 IADD3.X R11, R180, UR6, RZ, P4, !PT ;  /* 0x00000006b40b0c10 */ /* 0x000fe2000a7fe4ff */
[----:B------:R-:W-:Y:S01]  /*d030*/  USHF.L.U32 UR6, UR14, 0x6, URZ ;  /* 0x000000060e067899 */ /* 0x000fe2000800063f */
[C---:B------:R-:W-:Y:S01]  /*d040*/  @P0 LEA R10, P4, R8.reuse, c[0x0][0x1c8], 0x1 ;  /* 0x00007200080a0a11 */ /* 0x040fe200078808ff */
[----:B------:R-:W2:Y:S01]  /*d050*/  MUFU.TANH R142, R142 ;  /* 0x0000008e008e7308 */ /* 0x000ea20000002400 */
[----:B------:R1:W-:Y:S02]  /*d060*/  @P0 LDGSTS.E.BYPASS.LTC128B.128 [R207+0x7100], [R22.64], !P3 ;  /* 0x0710000016cf0fae */ /* 0x0003e4000d901d52 */
[----:B------:R-:W-:Y:S01]  /*d070*/  @P0 LEA.HI.X R11, R8, c[0x0][0x1cc], R11, 0x1, P4 ;  /* 0x00007300080b0a11 */ /* 0x000fe200020f0c0b */
[----:B------:R-:W-:Y:S02]  /*d080*/  IMAD.U32 R7, RZ, RZ, UR6 ;  /* 0x00000006ff077e24 */ /* 0x000fe4000f8e00ff */
[----:B------:R-:W-:Y:S02]  /*d090*/  IMAD.U32 R8, RZ, RZ, UR16 ;  /* 0x00000010ff087e24 */ /* 0x000fe4000f8e00ff */
[----:B------:R1:W-:Y:S01]  /*d0a0*/  @P0 LDGSTS.E.BYPASS.LTC128B.128 [R207+0x9100], [R18.64], !P2 ;  /* 0x0910000012cf0fae */ /* 0x0003e2000d101d52 */
[----:B------:R-:W-:Y:S01]  /*d0b0*/  IADD3 R7, -R216, 0x1, -R7 ;  /* 0x00000001d8077810 */ /* 0x000fe20007ffe907 */
[----:B------:R-:W1:Y:S03]  /*d0c0*/  MUFU.TANH R13, R13 ;  /* 0x0000000d000d7308 */ /* 0x000e660000002400 */
[----:B------:R-:W-:Y:S02]  /*d0d0*/  IADD3 R8, -R8, UR9, R7 ;  /* 0x0000000908087c10 */ /* 0x000fe4000fffe107 */
[----:B------:R5:W-:Y:S01]  /*d0e0*/  @P0 LDGSTS.E.BYPASS.LTC128B.128 [R207+0xb100], [R10.64], !P1 ;  /* 0x0b1000000acf0fae */ /* 0x000be2000c901d52 */
[----:B------:R-:W-:Y:S02]  /*d0f0*/  PLOP3.LUT P0, PT, PT, PT, UP1, 0x40, 0x0 ;  /* 0x000000000000781c */ /* 0x000fe40003f0e818 */
[C---:B------:R-:W-:Y:S02]  /*d100*/  IADD3 R9, R8.reuse, c[0x0][0x328], RZ ;  /* 0x0000ca0008097a10 */ /* 0x040fe40007ffe0ff */
[----:B------:R-:W1:Y:S01]  /*d110*/  MUFU.TANH R160, R160 ;  /* 0x000000a000a07308 */ /* 0x000e620000002400 */
[----:B------:R-:W-:Y:S01]  /*d120*/  IADD3 R7, R8, UR15, RZ ;  /* 0x0000000f08077c10 */ /* 0x000fe2000fffe0ff */
[----:B------:R-:W0:Y:S01]  /*d130*/  LDGDEPBAR ;  /* 0x00000000000079af */ /* 0x000e220000000000 */
[--C-:B---3--:R-:W-:Y:S07]  /*d140*/  IMAD.IADD R14, R9, 0x1, R6.reuse ;  /* 0x00000001090e7824 */ /* 0x108fee00078e0206 */
[----:B------:R-:W3:Y:S10]  /*d150*/  MUFU.TANH R158, R158 ;  /* 0x0000009e009e7308 */ /* 0x000ef40000002400 */
[----:B------:R-:W1:Y:S01]  /*d160*/  MUFU.TANH R156, R156 ;  /* 0x0000009c009c7308 */ /* 0x000e620000002400 */
[----:B-----5:R-:W-:Y:S09]  /*d170*/  IMAD.IADD R11, R7, 0x1, R6 ;  /* 0x00000001070b7824 */ /* 0x020ff200078e0206 */
        /* <DEDUP_REMOVED lines=10> */
[----:B------:R-:W1:Y:S01]  /*d220*/  MUFU.TANH R4, R4 ;  /* 0x0000000400047308 */ /* 0x000e620000002400 */
[----:B------:R-:W-:-:S05]  /*d230*/  @P0 BRA `(.L_x_258) ;  /* 0x000001a000000947 */ /* 0x000fca0003800000 */
[----:B--234-:R-:W-:Y:S01]  /*d240*/  IMAD.U32 R15, RZ, RZ, UR16 ;  /* 0x00000010ff0f7e24 */ /* 0x01cfe2000f8e00ff */
        /* <DEDUP_REMOVED lines=13> */
.L_x_260:
[----:B------:R-:W-:Y:S04]  /*d320*/  MOV R6, c[0x0][0x32c] ;  /* 0x0000cb0000067a02 */ /* 0x000fe80000000f00 */
[----:B------:R-:W-:Y:S11]  /*d330*/  ISETP.NE.AND P0, PT, R6, 0x1, PT ;  /* 0x000000010600780c */ /* 0x000ff60003f05270 */
[----:B------:R-:W-:Y:S02]  /*d340*/  @!UPT UIADD3 URZ, URZ, URZ, URZ ;  /* 0x0000003f3f3ff290 */ /* 0x000fe4000fffe03f */
[----:B------:R-:W-:Y:S05]  /*d350*/  @P0 IMAD.HI.U32 R6, R15, c[0x0][0x330], RZ ;  /* 0x0000cc000f060a27 */ /* 0x000fea00078e00ff */
[----:B------:R-:W-:Y:S02]  /*d360*/  @P0 SHF.R.U32.HI R15, RZ, c[0x0][0x334], R6 ;  /* 0x0000cd00ff0f0a19 */ /* 0x000fe40000011606 */
.L_x_261:
[----:B------:R-:W-:Y:S05]  /*d370*/  BSYNC B0 ;  /* 0x0000000000007941 */ /* 0x000fea0003800000 */
.L_x_259:
[----:B------:R-:W-:Y:S04]  /*d380*/  IMAD.MOV.U32 R6, RZ, RZ, c[0x0][0x32c] ;  /* 0x0000cb00ff067624 */ /* 0x000fe800078e00ff */
[----:B------:R-:W-:Y:S04]  /*d390*/  IMAD R15, R15, R6, -UR6 ;  /* 0x800000060f0f7e24 */ /* 0x000fe8000f8e0206 */
[----:B------:R-:W-:Y:S05]  /*d3a0*/  IMAD.IADD R6, R15, 0x1, -R216 ;  /* 0x000000010f067824 */ /* 0x000fea00078e0ad8 */
[----:B------:R-:W-:Y:S02]  /*d3b0*/  IADD3 R15, R6, c[0x0][0x32c], RZ ;  /* 0x0000cb00060f7a10 */ /* 0x000fe40007ffe0ff */
[----:B------:R-:W-:Y:S02]  /*d3c0*/  IMNMX R11, R11, R6, !PT ;  /* 0x000000060b0b7217 */ /* 0x000fe40007800200 */
[----:B------:R-:W-:Y:S02]  /*d3d0*/  IMNMX R14, R14, R15, PT ;  /* 0x0000000f0e0e7217 */ /* 0x000fe40003800200 */
.L_x_258:
        /* <DEDUP_REMOVED lines=18> */
[----:B-1----:R-:W-:Y:S02]  /*d500*/  FSEL R8, R139, -INF , !P6 ;  /* 0xff8000008b087808 */ /* 0x002fe40007000000 */
        /* <DEDUP_REMOVED lines=50> */
.L_x_264:
[----:B------:R-:W-:Y:S04]  /*d830*/  MOV R9, c[0x0][0x32c] ;  /* 0x0000cb0000097a02 */ /* 0x000fe80000000f00 */
[----:B------:R-:W-:Y:S11]  /*d840*/  ISETP.NE.AND P4, PT, R9, 0x1, PT ;  /* 0x000000010900780c */ /* 0x000ff60003f85270 */
[----:B------:R-:W-:Y:S02]  /*d850*/  @!UPT UIADD3 URZ, URZ, URZ, URZ ;  /* 0x0000003f3f3ff290 */ /* 0x000fe4000fffe03f */
[----:B------:R-:W-:Y:S05]  /*d860*/  @P4 IMAD.HI.U32 R9, R12, c[0x0][0x330], RZ ;  /* 0x0000cc000c094a27 */ /* 0x000fea00078e00ff */
[----:B------:R-:W-:Y:S02]  /*d870*/  @P4 SHF.R.U32.HI R12, RZ, c[0x0][0x334], R9 ;  /* 0x0000cd00ff0c4a19 */ /* 0x000fe40000011609 */
.L_x_265:
[----:B------:R-:W-:Y:S05]  /*d880*/  BSYNC B0 ;  /* 0x0000000000007941 */ /* 0x000fea0003800000 */
.L_x_263:
[----:B------:R-:W-:Y:S04]  /*d890*/  IMAD.MOV.U32 R9, RZ, RZ, c[0x0][0x32c] ;  /* 0x0000cb00ff097624 */ /* 0x000fe800078e00ff */
[----:B------:R-:W-:Y:S04]  /*d8a0*/  IMAD R9, R12, R9, -UR6 ;  /* 0x800000060c097e24 */ /* 0x000fe8000f8e0209 */
[----:B------:R-:W-:Y:S05]  /*d8b0*/  IMAD.IADD R14, R9, 0x1, -R216 ;  /* 0x00000001090e7824 */ /* 0x000fea00078e0ad8 */
[----:B------:R-:W-:Y:S02]  /*d8c0*/  IADD3 R12, R14, c[0x0][0x32c], RZ ;  /* 0x0000cb000e0c7a10 */ /* 0x000fe40007ffe0ff */
[----:B------:R-:W-:Y:S02]  /*d8d0*/  IMNMX R7, R7, R14, !PT ;  /* 0x0000000e07077217 */ /* 0x000fe40007800200 */
[----:B------:R-:W-:Y:S02]  /*d8e0*/  IMNMX R5, R5, R12, PT ;  /* 0x0000000c05057217 */ /* 0x000fe40003800200 */
.L_x_262:
        /* <DEDUP_REMOVED lines=299> */
[----:B------:R-:W-:Y:S01]  /*eba0*/  FMUL.FTZ R87, R2, R87 ;  /* 0x0000005702577220 */ /* 0x000fe20000410000 */
[----:B------:R-:W-:Y:S01]  /*ebb0*/  F2FP.PACK_AB R102, R177, R176 ;  /* 0x000000b0b166723e */ /* 0x000fe200000000ff */
[C---:B------:R-:W-:Y:S01]  /*ebc0*/  FMUL.FTZ R88, R3.reuse, R88 ;  /* 0x0000005803587220 */ /* 0x040fe20000410000 */
        /* <DEDUP_REMOVED lines=158> */
.L_x_257:
[----:B------:R-:W1:Y:S01]  /*f5b0*/  SHFL.BFLY PT, R3, R220, 0x2, 0x1f ;  /* 0x0c401f00dc037f89 */ /* 0x000e6200000e0000 */
[----:B------:R-:W-:-:S02]  /*f5c0*/  MOV R4, RZ ;  /* 0x000000ff00047202 */ /* 0x000fc40000000f00 */
[----:B------:R-:W-:Y:S01]  /*f5d0*/  PLOP3.LUT P1, PT, PT, PT, PT, 0x8, 0x0 ;  /* 0x000000000000781c */ /* 0x000fe20003f2e170 */
[----:B------:R-:W2:Y:S01]  /*f5e0*/  SHFL.BFLY PT, R2, R217, 0x2, 0x1f ;  /* 0x0c401f00d9027f89 */ /* 0x000ea200000e0000 */
[----:B-1----:R-:W-:Y:S01]  /*f5f0*/  FADD.FTZ R6, R3, R220 ;  /* 0x000000dc03067221 */ /* 0x002fe20000010000 */
[----:B------:R-:W-:Y:S01]  /*f600*/  MOV R3, RZ ;  /* 0x000000ff00037202 */ /* 0x000fe20000000f00 */
        /* <DEDUP_REMOVED lines=23> */
[C---:B------:R-:W-:Y:S02]  /*f780*/  FMUL.FTZ R117, R4.reuse, R117 ;  /* 0x0000007504757220 */ /* 0x040fe40000410000 */
        /* <DEDUP_REMOVED lines=41> */
[----:B------:R-:W-:Y:S01]  /*fa20*/  FMUL.FTZ R97, R4, R97 ;  /* 0x0000006104617220 */ /* 0x000fe20000410000 */
[----:B------:R-:W-:Y:S01]  /*fa30*/  MOV R4, 0xff800000 ;  /* 0xff80000000047802 */ /* 0x000fe20000000f00 */
        /* <DEDUP_REMOVED lines=50> */
.L_x_224:
[----:B------:R-:W-:Y:S05]  /*fd60*/  @P1 BRA `(.L_x_267) ;  /* 0x000016a000001947 */ /* 0x000fea0003800000 */
[----:B------:R-:W1:Y:S01]  /*fd70*/  S2R R0, SR_TID.X ;  /* 0x0000000000007919 */ /* 0x000e620000002100 */
[----:B------:R-:W-:Y:S02]  /*fd80*/  F2FP.PACK_AB R128, R129, R128 ;  /* 0x000000808180723e */ /* 0x000fe400000000ff */
[----:B------:R-:W-:Y:S01]  /*fd90*/  F2FP.PACK_AB R130, R131, R130 ;  /* 0x000000828382723e */ /* 0x000fe200000000ff */
[----:B------:R-:W-:Y:S01]  /*fda0*/  BAR.SYNC.DEFER_BLOCKING 0x1, 0x100 ;  /* 0x0044000000007b1d */ /* 0x000fe20000010000 */
        /* <DEDUP_REMOVED lines=10> */
[----:B-1----:R-:W-:Y:S02]  /*fe50*/  SHF.R.S32.HI R5, RZ, 0x1f, R0 ;  /* 0x0000001fff057819 */ /* 0x002fe40000011400 */
[----:B------:R-:W-:Y:S02]  /*fe60*/  F2FP.PACK_AB R104, R105, R104 ;  /* 0x000000686968723e */ /* 0x000fe400000000ff */
[----:B------:R-:W-:-:S02]  /*fe70*/  LEA.HI R2, R5, R0, RZ, 0x2 ;  /* 0x0000000005027211 */ /* 0x000fc400078f10ff */
[----:B------:R-:W-:Y:S02]  /*fe80*/  F2FP.PACK_AB R106, R107, R106 ;  /* 0x0000006a6b6a723e */ /* 0x000fe400000000ff */
[--C-:B------:R-:W-:Y:S02]  /*fe90*/  SHF.R.S32.HI R9, RZ, 0x2, R2.reuse ;  /* 0x00000002ff097819 */ /* 0x100fe40000011402 */
[----:B------:R-:W-:Y:S02]  /*fea0*/  SHF.R.S32.HI R6, RZ, 0x1f, R2 ;  /* 0x0000001fff067819 */ /* 0x000fe40000011402 */
[----:B------:R-:W-:Y:S02]  /*feb0*/  LOP3.LUT R11, R2, 0xfffffffc, RZ, 0xc0, !PT ;  /* 0xfffffffc020b7812 */ /* 0x000fe400078ec0ff */
[----:B------:R-:W-:Y:S02]  /*fec0*/  LEA.HI R6, R6, R9, RZ, 0x3 ;  /* 0x0000000906067211 */ /* 0x000fe400078f18ff */
[----:B------:R-:W-:Y:S01]  /*fed0*/  F2FP.PACK_AB R100, R101, R100 ;  /* 0x000000646564723e */ /* 0x000fe200000000ff */
[----:B------:R-:W-:Y:S01]  /*fee0*/  IMAD.IADD R11, R0, 0x1, -R11 ;  /* 0x00000001000b7824 */ /* 0x000fe200078e0a0b */
[----:B------:R-:W-:-:S02]  /*fef0*/  LOP3.LUT R6, R6, 0xfffffff8, RZ, 0xc0, !PT ;  /* 0xfffffff806067812 */ /* 0x000fc400078ec0ff */
[----:B------:R-:W-:Y:S02]  /*ff00*/  F2FP.PACK_AB R102, R103, R102 ;  /* 0x000000666766723e */ /* 0x000fe400000000ff */
[----:B------:R-:W-:Y:S01]  /*ff10*/  F2FP.PACK_AB R36, R37, R36 ;  /* 0x000000242524723e */ /* 0x000fe200000000ff */
[----:B------:R-:W-:Y:S01]  /*ff20*/  IMAD.IADD R9, R9, 0x1, -R6 ;  /* 0x0000000109097824 */ /* 0x000fe200078e0a06 */
[----:B------:R-:W-:Y:S02]  /*ff30*/  LEA.HI R6, R5, R0, RZ, 0x5 ;  /* 0x0000000005067211 */ /* 0x000fe400078f28ff */
[----:B------:R-:W-:Y:S01]  /*ff40*/  F2FP.PACK_AB R38, R39, R38 ;  /* 0x000000262726723e */ /* 0x000fe200000000ff */
[C---:B------:R-:W-:Y:S01]  /*ff50*/  IMAD.SHL.U32 R8, R9.reuse, 0x40, RZ ;  /* 0x0000004009087824 */ /* 0x040fe200078e00ff */
[----:B------:R-:W-:Y:S02]  /*ff60*/  SHF.R.S32.HI R2, RZ, 0x5, R6 ;  /* 0x00000005ff027819 */ /* 0x000fe40000011406 */
[----:B------:R-:W-:-:S02]  /*ff70*/  LOP3.LUT R12, R9, 0x1, RZ, 0xc0, !PT ;  /* 0x00000001090c7812 */ /* 0x000fc400078ec0ff */
[----:B------:R-:W-:Y:S01]  /*ff80*/  LOP3.LUT R8, R8, 0x1c0, RZ, 0xc0, !PT ;  /* 0x000001c008087812 */ /* 0x000fe200078ec0ff */
[----:B------:R-:W-:Y:S01]  /*ff90*/  IMAD R10, R2, 0x200, R11 ;  /* 0x00000200020a7824 */ /* 0x000fe200078e020b */
[----:B------:R-:W-:Y:S02]  /*ffa0*/  ISETP.NE.U32.AND P0, PT, R12, 0x1, PT ;  /* 0x000000010c00780c */ /* 0x000fe40003f05070 */
[----:B------:R-:W-:Y:S02]  /*ffb0*/  LEA.HI R13, R8, R8, RZ, 0x1d ;  /* 0x00000008080d7211 */ /* 0x000fe400078fe8ff */
[----:B------:R-:W-:Y:S01]  /*ffc0*/  R2P PR, R9, 0x6 ;  /* 0x0000000609007804 */ /* 0x000fe20000000000 */
[----:B------:R-:W-:Y:S01]  /*ffd0*/  IMAD.MOV.U32 R9, RZ, RZ, 0x20 ;  /* 0x00000020ff097424 */ /* 0x000fe200078e00ff */
        /* <DEDUP_REMOVED lines=61> */
[----:B------:R-:W-:Y:S02]  /*103b0*/  ISETP.NE.U32.AND P1, PT, RZ, c[0x0][0x508], PT ;  /* 0x00014200ff007a0c */ /* 0x000fe40003f25070 */
[----:B------:R-:W-:Y:S01]  /*103c0*/  ISETP.NE.U32.AND P0, PT, RZ, c[0x0][0x500], PT ;  /* 0x00014000ff007a0c */ /* 0x000fe20003f05070 */
[----:B------:R-:W-:Y:S01]  /*103d0*/  STS [R13+0x4480], R38 ;  /* 0x004480260d007388 */ /* 0x000fe20000000800 */
[----:B------:R-:W-:Y:S02]  /*103e0*/  ISETP.NE.AND.EX P1, PT, RZ, c[0x0][0x50c], PT, P1 ;  /* 0x00014300ff007a0c */ /* 0x000fe40003f25310 */
[----:B------:R-:W-:Y:S01]  /*103f0*/  ISETP.NE.AND.EX P0, PT, RZ, c[0x0][0x504], PT, P0 ;  /* 0x00014100ff007a0c */ /* 0x000fe20003f05300 */
        /* <DEDUP_REMOVED lines=17> */
[----:B------:R2:W-:Y:S04]  /*10510*/  STS [R15+0x8400], R74 ;  /* 0x0084004a0f007388 */ /* 0x0005e80000000800 */
[----:B------:R-:W-:Y:S04]  /*10520*/  STS [R17+0x8080], R76 ;  /* 0x0080804c11007388 */ /* 0x000fe80000000800 */
[----:B------:R-:W-:Y:S04]  /*10530*/  STS [R17+0x8480], R78 ;  /* 0x0084804e11007388 */ /* 0x000fe80000000800 */
[----:B------:R-:W-:Y:S04]  /*10540*/  STS [R9+0x8000], R80 ;  /* 0x0080005009007388 */ /* 0x000fe80000000800 */
[----:B------:R3:W-:Y:S01]  /*10550*/  STS [R9+0x8400], R82 ;  /* 0x0084005209007388 */ /* 0x0007e20000000800 */
[----:B-1----:R-:W-:-:S03]  /*10560*/  IMAD.MOV.U32 R13, RZ, RZ, 0x4 ;  /* 0x00000004ff0d7424 */ /* 0x002fc600078e00ff */
[----:B------:R-:W-:Y:S04]  /*10570*/  STS [R19+0x8080], R84 ;  /* 0x0080805413007388 */ /* 0x000fe80000000800 */
[----:B------:R1:W-:Y:S01]  /*10580*/  STS [R19+0x8480], R86 ;  /* 0x0084805613007388 */ /* 0x0003e20000000800 */
[----:B--2---:R-:W-:-:S03]  /*10590*/  IMAD.WIDE R14, R208, R13, c[0x0][0x500] ;  /* 0x00014000d00e7625 */ /* 0x004fc600078e020d */
[----:B------:R2:W-:Y:S04]  /*105a0*/  STS [R21+0x8000], R88 ;  /* 0x0080005815007388 */ /* 0x0005e80000000800 */
[----:B------:R2:W-:Y:S04]  /*105b0*/  STS [R21+0x8400], R90 ;  /* 0x0084005a15007388 */ /* 0x0005e80000000800 */
[----:B------:R2:W-:Y:S04]  /*105c0*/  STS [R23+0x8080], R92 ;  /* 0x0080805c17007388 */ /* 0x0005e80000000800 */
[----:B------:R2:W-:Y:S04]  /*105d0*/  STS [R23+0x8480], R94 ;  /* 0x0084805e17007388 */ /* 0x0005e80000000800 */
[----:B------:R2:W-:Y:S04]  /*105e0*/  STS [R25+0x8000], R96 ;  /* 0x0080006019007388 */ /* 0x0005e80000000800 */
[----:B------:R2:W-:Y:S04]  /*105f0*/  STS [R25+0x8400], R3 ;  /* 0x0084000319007388 */ /* 0x0005e80000000800 */
[----:B------:R-:W-:Y:S01]  /*10600*/  BAR.SYNC.DEFER_BLOCKING 0x1, 0x100 ;  /* 0x0044000000007b1d */ /* 0x000fe20000010000 */
[----:B------:R-:W-:-:S02]  /*10610*/  IMAD.MOV.U32 R8, RZ, RZ, c[0x0][0x388] ;  /* 0x0000e200ff087624 */ /* 0x000fc400078e00ff */
[----:B------:R-:W-:-:S03]  /*10620*/  @P1 IMAD.WIDE R12, R208, R13, c[0x0][0x508] ;  /* 0x00014200d00c1625 */ /* 0x000fc600078e020d */
[----:B---3--:R-:W3:Y:S04]  /*10630*/  @P0 LDG.E R9, [R14.64] ;  /* 0x000000120e090981 */ /* 0x008ee8000c1e1900 */
[----:B------:R2:W5:Y:S01]  /*10640*/  @P1 LDG.E R8, [R12.64] ;  /* 0x000000120c081981 */ /* 0x000562000c1e1900 */
[----:B-1----:R-:W-:Y:S02]  /*10650*/  CS2R R18, SRZ ;  /* 0x0000000000127805 */ /* 0x002fe4000001ff00 */
[--C-:B---3--:R-:W-:Y:S01]  /*10660*/  @P0 SHF.R.S32.HI R19, RZ, 0x1f, R9.reuse ;  /* 0x0000001fff130819 */ /* 0x108fe20000011409 */
[----:B------:R-:W-:Y:S01]  /*10670*/  @P0 IMAD.MOV.U32 R18, RZ, RZ, R9 ;  /* 0x000000ffff120224 */ /* 0x000fe200078e0009 */
[----:B------:R-:W-:Y:S05]  /*10680*/  @P1 BRA `(.L_x_268) ;  /* 0x0000004000001947 */ /* 0x000fea0003800000 */
[----:B--2---:R-:W-:Y:S05]  /*10690*/  @!P0 BRA `(.L_x_268) ;  /* 0x0000003000008947 */ /* 0x004fea0003800000 */
[----:B-----5:R-:W2:Y:S04]  /*106a0*/  LDG.E R8, [R14.64] ;  /* 0x000000120e087981 */ /* 0x020ea8000c1e1900 */
[----:B------:R-:W2:Y:S02]  /*106b0*/  LDG.E R3, [R14.64+0x4] ;  /* 0x000004120e037981 */ /* 0x000ea4000c1e1900 */
[----:B--2---:R-:W-:-:S02]  /*106c0*/  IADD3 R8, -R8, R3, RZ ;  /* 0x0000000308087210 */ /* 0x004fc40007ffe1ff */
.L_x_268:
[----:B--2---:R-:W-:Y:S01]  /*106d0*/  LOP3.LUT R9, R6, 0xffffffe0, RZ, 0xc0, !PT ;  /* 0xffffffe006097812 */ /* 0x004fe200078ec0ff */
[----:B------:R-:W1:Y:S01]  /*106e0*/  S2R R57, SR_CTAID.X ;  /* 0x0000000000397919 */ /* 0x000e620000002500 */
[----:B------:R-:W-:Y:S01]  /*106f0*/  SHF.R.S32.HI R13, RZ, 0x1f, R2 ;  /* 0x0000001fff0d7819 */ /* 0x000fe20000011402 */
[----:B------:R-:W-:Y:S01]  /*10700*/  IMAD.MOV.U32 R3, RZ, RZ, c[0x0][0x4e8] ;  /* 0x00013a00ff037624 */ /* 0x000fe200078e00ff */
[----:B------:R-:W-:Y:S01]  /*10710*/  LEA.HI R10, R11, R11, RZ, 0x1 ;  /* 0x0000000b0b0a7211 */ /* 0x000fe200078f08ff */
[----:B------:R-:W-:Y:S01]  /*10720*/  IMAD.IADD R9, R0, 0x1, -R9 ;  /* 0x0000000100097824 */ /* 0x000fe200078e0a09 */
[----:B------:R-:W2:Y:S01]  /*10730*/  S2R R14, SR_CTAID.Y ;  /* 0x00000000000e7919 */ /* 0x000ea20000002600 */
[----:B------:R-:W-:Y:S01]  /*10740*/  LEA.HI R13, R13, R2, RZ, 0x3 ;  /* 0x000000020d0d7211 */ /* 0x000fe200078f18ff */
[----:B------:R-:W-:Y:S01]  /*10750*/  IMAD.WIDE.U32 R16, R18, c[0x0][0x3a0], RZ ;  /* 0x0000e80012107a25 */ /* 0x000fe200078e00ff */
[----:B------:R-:W-:Y:S01]  /*10760*/  ISETP.NE.AND P1, PT, R3, 0x1, PT ;  /* 0x000000010300780c */ /* 0x000fe20003f25270 */
[----:B------:R-:W-:Y:S01]  /*10770*/  BSSY B0, `(.L_x_269) ;  /* 0x0000081000007945 */ /* 0x000fe20003800000 */
[----:B------:R-:W-:Y:S01]  /*10780*/  SHF.R.S32.HI R6, RZ, 0x1f, R9 ;  /* 0x0000001fff067819 */ /* 0x000fe20000011409 */
[----:B------:R-:W-:Y:S01]  /*10790*/  IMAD.MOV.U32 R23, RZ, RZ, R19 ;  /* 0x000000ffff177224 */ /* 0x000fe200078e0013 */
[----:B------:R-:W-:-:S02]  /*107a0*/  LOP3.LUT R13, R13, 0xffffff8, RZ, 0xc0, !PT ;  /* 0x0ffffff80d0d7812 */ /* 0x000fc400078ec0ff */
[----:B------:R-:W-:Y:S02]  /*107b0*/  LEA.HI R3, R6, R9, RZ, 0x2 ;  /* 0x0000000906037211 */ /* 0x000fe400078f10ff */
[----:B------:R-:W-:Y:S02]  /*107c0*/  LOP3.LUT R10, R10, 0x1ffffffe, RZ, 0xc0, !PT ;  /* 0x1ffffffe0a0a7812 */ /* 0x000fe400078ec0ff */
[----:B------:R-:W-:Y:S02]  /*107d0*/  IADD3 R2, -R13, R2, RZ ;  /* 0x000000020d027210 */ /* 0x000fe40007ffe1ff */
[-C--:B------:R-:W-:Y:S02]  /*107e0*/  LEA.HI R6, R5, R0.reuse, RZ, 0x3 ;  /* 0x0000000005067211 */ /* 0x080fe400078f18ff */
[----:B------:R-:W-:Y:S02]  /*107f0*/  SHF.R.S32.HI R3, RZ, 0x2, R3 ;  /* 0x00000002ff037819 */ /* 0x000fe40000011403 */
[----:B------:R-:W-:Y:S01]  /*10800*/  LOP3.LUT P2, RZ, R9, 0x3, RZ, 0xc0, !PT ;  /* 0x0000000309ff7812 */ /* 0x000fe2000784c0ff */
[----:B------:R-:W-:Y:S01]  /*10810*/  IMAD.IADD R9, R11, 0x1, -R10 ;  /* 0x000000010b097824 */ /* 0x000fe200078e0a0a */
[----:B------:R-:W-:Y:S01]  /*10820*/  LOP3.LUT R11, R6, 0xfffffff8, RZ, 0xc0, !PT ;  /* 0xfffffff8060b7812 */ /* 0x000fe200078ec0ff */
[----:B------:R-:W-:Y:S01]  /*10830*/  IMAD R2, R2, 0x10, R3 ;  /* 0x0000001002027824 */ /* 0x000fe200078e0203 */
[-C--:B------:R-:W-:Y:S01]  /*10840*/  LEA.HI R5, R5, R0.reuse, RZ, 0x6 ;  /* 0x0000000005057211 */ /* 0x080fe200078f30ff */
[----:B------:R-:W-:Y:S01]  /*10850*/  IMAD R3, R19, c[0x0][0x3a0], RZ ;  /* 0x0000e80013037a24 */ /* 0x000fe200078e02ff */
[----:B------:R-:W-:Y:S01]  /*10860*/  IADD3 R11, -R11, R0, RZ ;  /* 0x000000000b0b7210 */ /* 0x000fe20007ffe1ff */
[----:B------:R-:W-:Y:S01]  /*10870*/  IMAD R0, R9, 0x8, R2 ;  /* 0x0000000809007824 */ /* 0x000fe200078e0202 */
[----:B--2---:R-:W-:Y:S01]  /*10880*/  SHF.R.S32.HI R9, RZ, 0x1f, R14 ;  /* 0x0000001fff097819 */ /* 0x004fe2000001140e */
[----:B------:R-:W-:Y:S01]  /*10890*/  IMAD R3, R18, c[0x0][0x3a4], R3 ;  /* 0x0000e90012037a24 */ /* 0x000fe200078e0203 */
[----:B------:R-:W-:Y:S01]  /*108a0*/  MOV R22, R18 ;  /* 0x0000001200167202 */ /* 0x000fe20000000f00 */
[----:B-1----:R-:W-:Y:S01]  /*108b0*/  IMAD R13, R57, 0x80, R0 ;  /* 0x00000080390d7824 */ /* 0x002fe200078e0200 */
[----:B------:R-:W-:Y:S01]  /*108c0*/  SHF.R.S32.HI R6, RZ, 0x3, R6 ;  /* 0x00000003ff067819 */ /* 0x000fe20000011406 */
[----:B------:R-:W-:-:S02]  /*108d0*/  IMAD R15, R9, c[0x0][0x490], RZ ;  /* 0x00012400090f7a24 */ /* 0x000fc400078e02ff */
[----:B------:R-:W-:Y:S01]  /*108e0*/  @P1 IMAD.HI.U32 R0, R13, c[0x0][0x4ec], RZ ;  /* 0x00013b000d001a27 */ /* 0x000fe200078e00ff */
[----:B------:R-:W-:Y:S02]  /*108f0*/  MOV R20, R13 ;  /* 0x0000000d00147202 */ /* 0x000fe40000000f00 */
[----:B------:R-:W-:Y:S01]  /*10900*/  LEA R10, R11, R6, 0x5 ;  /* 0x000000060b0a7211 */ /* 0x000fe200078e28ff */
[----:B------:R-:W-:Y:S01]  /*10910*/  IMAD.IADD R17, R17, 0x1, R3 ;  /* 0x0000000111117824 */ /* 0x000fe200078e0203 */
[----:B------:R-:W-:Y:S01]  /*10920*/  @P1 SHF.R.U32.HI R20, RZ, c[0x0][0x4f0], R0 ;  /* 0x00013c00ff141a19 */ /* 0x000fe20000011600 */
[----:B------:R-:W-:Y:S01]  /*10930*/  IMAD.WIDE.U32 R22, R14, c[0x0][0x490], R22 ;  /* 0x000124000e167a25 */ /* 0x000fe200078e0016 */
[----:B------:R-:W-:Y:S02]  /*10940*/  SHF.R.S32.HI R3, RZ, 0x1f, R208 ;  /* 0x0000001fff037819 */ /* 0x000fe400000114d0 */
[----:B------:R-:W-:Y:S01]  /*10950*/  SEL R208, R208, RZ, !P0 ;  /* 0x000000ffd0d07207 */ /* 0x000fe20004000000 */
[----:B------:R-:W-:Y:S01]  /*10960*/  IMAD R15, R14, c[0x0][0x494], R15 ;  /* 0x000125000e0f7a24 */ /* 0x000fe200078e020f */
[----:B------:R-:W-:Y:S01]  /*10970*/  SEL R3, R3, RZ, !P0 ;  /* 0x000000ff03037207 */ /* 0x000fe20004000000 */
[----:B------:R-:W-:-:S02]  /*10980*/  IMAD.MOV R12, RZ, RZ, -R20 ;  /* 0x000000ffff0c7224 */ /* 0x000fc400078e0a14 */
[----:B------:R-:W-:Y:S02]  /*10990*/  IMAD.IADD R23, R23, 0x1, R15 ;  /* 0x0000000117177824 */ /* 0x000fe400078e020f */
[----:B------:R-:W-:Y:S02]  /*109a0*/  IMAD R9, R9, c[0x0][0x3e8], RZ ;  /* 0x0000fa0009097a24 */ /* 0x000fe400078e02ff */
[----:B------:R-:W-:Y:S02]  /*109b0*/  IMAD R12, R12, c[0x0][0x4e8], R13 ;  /* 0x00013a000c0c7a24 */ /* 0x000fe400078e020d */
[----:B------:R-:W-:Y:S02]  /*109c0*/  IMAD R13, R3, c[0x0][0x498], RZ ;  /* 0x00012600030d7a24 */ /* 0x000fe400078e02ff */
[----:B------:R-:W-:-:S04]  /*109d0*/  IMAD.WIDE.U32 R22, R208, c[0x0][0x498], R22 ;  /* 0x00012600d0167a25 */ /* 0x000fc800078e0016 */
[C---:B------:R-:W-:Y:S02]  /*109e0*/  IMAD R9, R14.reuse, c[0x0][0x3ec], R9 ;  /* 0x0000fb000e097a24 */ /* 0x040fe400078e0209 */
[----:B------:R-:W-:Y:S01]  /*109f0*/  IMAD.WIDE.U32 R14, R14, c[0x0][0x3e8], R16 ;  /* 0x0000fa000e0e7a25 */ /* 0x000fe200078e0010 */
[----:B------:R-:W-:Y:S02]  /*10a00*/  SHF.R.S32.HI R16, RZ, 0x1f, R20 ;  /* 0x0000001fff107819 */ /* 0x000fe40000011414 */
[----:B------:R-:W-:Y:S01]  /*10a10*/  IADD3 R20, P0, R20, R22, RZ ;  /* 0x0000001614147210 */ /* 0x000fe20007f1e0ff */
[----:B------:R-:W-:Y:S01]  /*10a20*/  IMAD R13, R208, c[0x0][0x49c], R13 ;  /* 0x00012700d00d7a24 */ /* 0x000fe200078e020d */
[----:B------:R-:W-:Y:S01]  /*10a30*/  SHF.R.S32.HI R17, RZ, 0x1f, R12 ;  /* 0x0000001fff117819 */ /* 0x000fe2000001140c */
[----:B------:R-:W-:Y:S01]  /*10a40*/  IMAD.SHL.U32 R0, R6, 0x40, RZ ;  /* 0x0000004006007824 */ /* 0x000fe200078e00ff */
[----:B------:R-:W-:Y:S01]  /*10a50*/  IADD3 R15, R15, R9, RZ ;  /* 0x000000090f0f7210 */ /* 0x000fe20007ffe0ff */
[----:B------:R-:W-:Y:S01]  /*10a60*/  IMAD R10, R57, 0x80, R10 ;  /* 0x00000080390a7824 */ /* 0x000fe200078e020a */
[----:B------:R-:W-:Y:S01]  /*10a70*/  IADD3.X R21, R16, R23, R13, P0, !PT ;  /* 0x0000001710157210 */ /* 0x000fe200007fe40d */
[----:B------:R-:W-:Y:S01]  /*10a80*/  IMAD R17, R17, c[0x0][0x488], RZ ;  /* 0x0001220011117a24 */ /* 0x000fe200078e02ff */
[----:B------:R-:W-:Y:S01]  /*10a90*/  LOP3.LUT R13, R0, 0x1c0, RZ, 0xc0, !PT ;  /* 0x000001c0000d7812 */ /* 0x000fe200078ec0ff */
[----:B------:R-:W-:-:S02]  /*10aa0*/  IMAD.SHL.U32 R0, R11, 0x8, RZ ;  /* 0x000000080b007824 */ /* 0x000fc400078e00ff */
[----:B------:R-:W-:-:S04]  /*10ab0*/  IMAD.WIDE.U32 R20, R12, c[0x0][0x488], R20 ;  /* 0x000122000c147a25 */ /* 0x000fc800078e0014 */
[----:B------:R-:W-:Y:S01]  /*10ac0*/  IMAD R17, R12, c[0x0][0x48c], R17 ;  /* 0x000123000c117a24 */ /* 0x000fe200078e0211 */
[----:B------:R-:W-:Y:S01]  /*10ad0*/  LOP3.LUT R12, R13, 0x38, R0, 0xf8, !PT ;  /* 0x000000380d0c7812 */ /* 0x000fe200078ef800 */
[----:B------:R-:W-:Y:S01]  /*10ae0*/  IMAD R11, R3, c[0x0][0x3f0], RZ ;  /* 0x0000fc00030b7a24 */ /* 0x000fe200078e02ff */
[----:B------:R-:W-:Y:S01]  /*10af0*/  SHF.R.U32.HI R3, RZ, 0x3, R13 ;  /* 0x00000003ff037819 */ /* 0x000fe2000001160d */
[----:B------:R-:W-:Y:S01]  /*10b00*/  @P1 IMAD.HI.U32 R18, R10, c[0x0][0x4ec], RZ ;  /* 0x00013b000a121a27 */ /* 0x000fe200078e00ff */
[----:B------:R-:W-:Y:S02]  /*10b10*/  LEA R13, P0, R20, c[0x0][0x450], 0x2 ;  /* 0x00011400140d7a11 */ /* 0x000fe400078010ff */
[----:B------:R-:W-:Y:S01]  /*10b20*/  IADD3 R17, R21, R17, RZ ;  /* 0x0000001115117210 */ /* 0x000fe20007ffe0ff */
[----:B------:R-:W-:Y:S01]  /*10b30*/  IMAD R11, R208, c[0x0][0x3f4], R11 ;  /* 0x0000fd00d00b7a24 */ /* 0x000fe200078e020b */
[----:B------:R-:W-:Y:S01]  /*10b40*/  LOP3.LUT R3, R12, R3, RZ, 0x3c, !PT ;  /* 0x000000030c037212 */ /* 0x000fe200078e3cff */
[----:B------:R-:W-:Y:S01]  /*10b50*/  IMAD.WIDE.U32 R14, R208, c[0x0][0x3f0], R14 ;  /* 0x0000fc00d00e7a25 */ /* 0x000fe200078e000e */
[----:B------:R-:W-:Y:S01]  /*10b60*/  LEA.HI.X R17, R20, c[0x0][0x454], R17, 0x2, P0 ;  /* 0x0001150014117a11 */ /* 0x000fe200000f1411 */
[----:B------:R-:W-:Y:S02]  /*10b70*/  SHFL.IDX PT, R34, R13, RZ, 0x1c1f ;  /* 0x001c1fff0d227589 */ /* 0x000fe400000e0000 */
[----:B------:R-:W-:Y:S01]  /*10b80*/  IMAD.MOV.U32 R9, RZ, RZ, R10 ;  /* 0x000000ffff097224 */ /* 0x000fe200078e000a */
[----:B------:R-:W-:Y:S01]  /*10b90*/  @P1 SHF.R.U32.HI R9, RZ, c[0x0][0x4f0], R18 ;  /* 0x00013c00ff091a19 */ /* 0x000fe20000011612 */
[----:B------:R-:W1:Y:S01]  /*10ba0*/  SHFL.IDX PT, R35, R17, RZ, 0x1c1f ;  /* 0x001c1fff11237589 */ /* 0x000e6200000e0000 */
[----:B------:R-:W-:Y:S01]  /*10bb0*/  IMAD.IADD R15, R15, 0x1, R11 ;  /* 0x000000010f0f7824 */ /* 0x000fe200078e020b */
[----:B------:R-:W-:Y:S01]  /*10bc0*/  LEA R11, R57, R2, 0x7 ;  /* 0x00000002390b7211 */ /* 0x000fe200078e38ff */
[----:B-----5:R-:W-:Y:S01]  /*10bd0*/  IMAD R2, R8, c[0x0][0x4e8], RZ ;  /* 0x00013a0008027a24 */ /* 0x020fe200078e02ff */
[----:B------:R-:W-:Y:S01]  /*10be0*/  SHFL.IDX PT, R48, R13, 0x1, 0x1c1f ;  /* 0x003c1f000d307f89 */ /* 0x000fe200000e0000 */
[--C-:B------:R-:W-:Y:S01]  /*10bf0*/  IMAD.MOV R19, RZ, RZ, -R9.reuse ;  /* 0x000000ffff137224 */ /* 0x100fe200078e0a09 */
[----:B------:R-:W-:Y:S01]  /*10c00*/  SHF.R.S32.HI R12, RZ, 0x1f, R9 ;  /* 0x0000001fff0c7819 */ /* 0x000fe20000011409 */
[----:B------:R-:W-:Y:S01]  /*10c10*/  IMAD.WIDE.U32 R14, R9, c[0x0][0x3e0], R14 ;  /* 0x0000f800090e7a25 */ /* 0x000fe200078e000e */
[----:B------:R-:W2:Y:S01]  /*10c20*/  SHFL.IDX PT, R49, R17, 0x1, 0x1c1f ;  /* 0x003c1f0011317f89 */ /* 0x000ea200000e0000 */
[----:B------:R-:W-:-:S02]  /*10c30*/  IADD3 R21, R11, 0x8, RZ ;  /* 0x000000080b157810 */ /* 0x000fc40007ffe0ff */
[----:B------:R-:W-:Y:S01]  /*10c40*/  IMAD R19, R19, c[0x0][0x4e8], R10 ;  /* 0x00013a0013137a24 */ /* 0x000fe200078e020a */
[-C--:B------:R-:W-:Y:S01]  /*10c50*/  ISETP.GE.OR P0, PT, R11, R2.reuse, P2 ;  /* 0x000000020b00720c */ /* 0x080fe20001706670 */
[----:B------:R-:W-:Y:S01]  /*10c60*/  IMAD R12, R12, c[0x0][0x3e0], RZ ;  /* 0x0000f8000c0c7a24 */ /* 0x000fe200078e02ff */
[----:B------:R-:W-:Y:S01]  /*10c70*/  ISETP.GE.OR P2, PT, R21, R2, P2 ;  /* 0x000000021500720c */ /* 0x000fe20001746670 */
[----:B------:R-:W-:Y:S01]  /*10c80*/  IMAD.SHL.U32 R10, R5, 0x8, RZ ;  /* 0x00000008050a7824 */ /* 0x000fe200078e00ff */
[----:B------:R-:W-:Y:S01]  /*10c90*/  SHF.R.S32.HI R8, RZ, 0x1f, R19 ;  /* 0x0000001fff087819 */ /* 0x000fe20000011413 */
[----:B------:R-:W-:Y:S01]  /*10ca0*/  IMAD R12, R9, c[0x0][0x3e4], R12 ;  /* 0x0000f900090c7a24 */ /* 0x000fe200078e020c */
[----:B------:R-:W-:Y:S02]  /*10cb0*/  LEA R57, R57, R6, 0x7 ;  /* 0x0000000639397211 */ /* 0x000fe400078e38ff */
[----:B------:R-:W-:Y:S01]  /*10cc0*/  LOP3.LUT R10, R3, 0x7ffffe00, R10, 0xf8, !PT ;  /* 0x7ffffe00030a7812 */ /* 0x000fe200078ef80a */
[----:B------:R-:W-:-:S02]  /*10cd0*/  IMAD.IADD R15, R15, 0x1, R12 ;  /* 0x000000010f0f7824 */ /* 0x000fc400078e020c */
[----:B------:R-:W-:Y:S01]  /*10ce0*/  IMAD R8, R8, c[0x0][0x3d8], RZ ;  /* 0x0000f60008087a24 */ /* 0x000fe200078e02ff */
[----:B------:R-:W-:Y:S01]  /*10cf0*/  SHF.L.U32 R58, R10, 0x1, RZ ;  /* 0x000000010a3a7819 */ /* 0x000fe200000006ff */
[----:B-1----:R1:W-:Y:S01]  /*10d00*/  @!P0 ST.E [R34.64], R4 ;  /* 0x0000000422008985 */ /* 0x0023e2000c101912 */
[----:B------:R-:W-:-:S04]  /*10d10*/  IMAD.WIDE.U32 R32, R19, c[0x0][0x3d8], R14 ;  /* 0x0000f60013207a25 */ /* 0x000fc800078e000e */
[----:B------:R-:W-:Y:S01]  /*10d20*/  IMAD R3, R19, c[0x0][0x3dc], R8 ;  /* 0x0000f70013037a24 */ /* 0x000fe200078e0208 */
[C---:B------:R-:W-:Y:S01]  /*10d30*/  LEA R56, P0, R32.reuse, c[0x0][0x380], 0x1 ;  /* 0x0000e00020387a11 */ /* 0x040fe200078008ff */
[----:B--2---:R1:W-:Y:S02]  /*10d40*/  @!P2 ST.E [R48.64], R7 ;  /* 0x000000073000a985 */ /* 0x0043e4000c101912 */
[----:B------:R-:W-:Y:S02]  /*10d50*/  IMAD.IADD R3, R33, 0x1, R3 ;  /* 0x0000000121037824 */ /* 0x000fe400078e0203 */
        /* <DEDUP_REMOVED lines=34> */
.L_x_270:
[----:B--2---:R-:W-:Y:S05]  /*10f80*/  BSYNC B0 ;  /* 0x0000000000007941 */ /* 0x004fea0003800000 */
.L_x_269:
        /* <DEDUP_REMOVED lines=23> */
.L_x_272:
[----:B------:R-:W-:Y:S05]  /*11100*/  BSYNC B0 ;  /* 0x0000000000007941 */ /* 0x000fea0003800000 */
.L_x_271:
[----:B------:R-:W-:Y:S01]  /*11110*/  IADD3 R3, R57, 0x40, RZ ;  /* 0x0000004039037810 */ /* 0x000fe20007ffe0ff */
[----:B--2---:R2:W1:Y:S01]  /*11120*/  SHFL.IDX PT, R17, R55, 0x2, 0x181f ;  /* 0x00581f0037117f89 */ /* 0x00446200000e0000 */
        /* <DEDUP_REMOVED lines=21> */
.L_x_274:
[----:B------:R-:W-:Y:S05]  /*11280*/  BSYNC B0 ;  /* 0x0000000000007941 */ /* 0x000fea0003800000 */
.L_x_273:
        /* <DEDUP_REMOVED lines=24> */
.L_x_267:
        /* <DEDUP_REMOVED lines=18> */
.L_x_275:
[----:B-1----:R-:W1:Y:S01]  /*11530*/  S2R R0, SR_TID.X ;  /* 0x0000000000007919 */ /* 0x002e620000002100 */
[----:B------:R-:W-:Y:S01]  /*11540*/  SHF.R.S32.HI R9, RZ, 0x1f, R208 ;  /* 0x0000001fff097819 */ /* 0x000fe200000114d0 */
[----:B------:R-:W-:Y:S01]  /*11550*/  BSSY B0, `(.L_x_276) ;  /* 0x0000028000007945 */ /* 0x000fe20003800000 */
[----:B------:R-:W-:-:S02]  /*11560*/  SEL R208, R208, RZ, !P1 ;  /* 0x000000ffd0d07207 */ /* 0x000fc40004800000 */
[----:B------:R-:W-:Y:S02]  /*11570*/  SEL R9, R9, RZ, !P1 ;  /* 0x000000ff09097207 */ /* 0x000fe40004800000 */
[----:B-1----:R-:W-:-:S13]  /*11580*/  ISETP.GT.AND P0, PT, R0, 0x7f, PT ;  /* 0x0000007f0000780c */ /* 0x002fda0003f04270 */
        /* <DEDUP_REMOVED lines=9> */
[----:B------:R-:W-:Y:S01]  /*11620*/  MOV R10, R12 ;  /* 0x0000000c000a7202 */ /* 0x000fe20000000f00 */
[----:B------:R-:W-:Y:S01]  /*11630*/  IMAD.MOV.U32 R6, RZ, RZ, R7 ;  /* 0x000000ffff067224 */ /* 0x000fe200078e0007 */
[----:B------:R-:W-:-:S13]  /*11640*/  ISETP.NE.AND P0, PT, R3, 0x1, PT ;  /* 0x000000010300780c */ /* 0x000fda0003f05270 */
[----:B------:R-:W-:-:S05]  /*11650*/  @P0 IMAD.HI.U32 R5, R7, c[0x0][0x4ec], RZ ;  /* 0x00013b0007050a27 */ /* 0x000fca00078e00ff */
[----:B------:R-:W-:Y:S01]  /*11660*/  @P0 SHF.R.U32.HI R6, RZ, c[0x0][0x4f0], R5 ;  /* 0x00013c00ff060a19 */ /* 0x000fe20000011605 */
[----:B-1----:R-:W-:Y:S01]  /*11670*/  IMAD.WIDE.U32 R10, R4, c[0x0][0x490], R10 ;  /* 0x00012400040a7a25 */ /* 0x002fe200078e000a */
[----:B------:R-:W-:Y:S02]  /*11680*/  SHF.R.S32.HI R3, RZ, 0x1f, R4 ;  /* 0x0000001fff037819 */ /* 0x000fe40000011404 */
[----:B------:R-:W-:-:S03]  /*11690*/  SHF.R.S32.HI R8, RZ, 0x1f, R6 ;  /* 0x0000001fff087819 */ /* 0x000fc60000011406 */
[----:B------:R-:W-:-:S04]  /*116a0*/  IMAD R3, R3, c[0x0][0x490], RZ ;  /* 0x0001240003037a24 */ /* 0x000fc800078e02ff */
[----:B------:R-:W-:Y:S01]  /*116b0*/  IMAD R3, R4, c[0x0][0x494], R3 ;  /* 0x0001250004037a24 */ /* 0x000fe200078e0203 */
[----:B------:R-:W-:-:S03]  /*116c0*/  IADD3 R4, -R6, RZ, RZ ;  /* 0x000000ff06047210 */ /* 0x000fc60007ffe1ff */
[----:B------:R-:W-:Y:S02]  /*116d0*/  IMAD.IADD R11, R3, 0x1, R11 ;  /* 0x00000001030b7824 */ /* 0x000fe400078e020b */
[----:B------:R-:W-:Y:S02]  /*116e0*/  IMAD R3, R9, c[0x0][0x498], RZ ;  /* 0x0001260009037a24 */ /* 0x000fe400078e02ff */
[----:B------:R-:W-:Y:S02]  /*116f0*/  IMAD R4, R4, c[0x0][0x4e8], R7 ;  /* 0x00013a0004047a24 */ /* 0x000fe400078e0207 */
[----:B------:R-:W-:-:S03]  /*11700*/  IMAD.WIDE.U32 R10, R208, c[0x0][0x498], R10 ;  /* 0x00012600d00a7a25 */ /* 0x000fc600078e000a */
[----:B------:R-:W-:Y:S01]  /*11710*/  SHF.R.S32.HI R5, RZ, 0x1f, R4 ;  /* 0x0000001fff057819 */ /* 0x000fe20000011404 */
[----:B------:R-:W-:Y:S01]  /*11720*/  IMAD R3, R208, c[0x0][0x49c], R3 ;  /* 0x00012700d0037a24 */ /* 0x000fe200078e0203 */
[----:B------:R-:W-:-:S03]  /*11730*/  IADD3 R6, P0, R6, R10, RZ ;  /* 0x0000000a06067210 */ /* 0x000fc60007f1e0ff */
[----:B------:R-:W-:Y:S01]  /*11740*/  IMAD R5, R5, c[0x0][0x488], RZ ;  /* 0x0001220005057a24 */ /* 0x000fe200078e02ff */
[----:B------:R-:W-:Y:S02]  /*11750*/  IADD3.X R7, R8, R11, R3, P0, !PT ;  /* 0x0000000b08077210 */ /* 0x000fe400007fe403 */
[----:B------:R-:W-:Y:S01]  /*11760*/  MOV R3, 0xff800000 ;  /* 0xff80000000037802 */ /* 0x000fe20000000f00 */
[C---:B------:R-:W-:Y:S02]  /*11770*/  IMAD R5, R4.reuse, c[0x0][0x48c], R5 ;  /* 0x0001230004057a24 */ /* 0x040fe400078e0205 */
[----:B------:R-:W-:-:S05]  /*11780*/  IMAD.WIDE.U32 R6, R4, c[0x0][0x488], R6 ;  /* 0x0001220004067a25 */ /* 0x000fca00078e0006 */
[----:B------:R-:W-:Y:S02]  /*11790*/  IADD3 R5, R7, R5, RZ ;  /* 0x0000000507057210 */ /* 0x000fe40007ffe0ff */
[----:B------:R-:W-:-:S04]  /*117a0*/  LEA R4, P0, R6, c[0x0][0x450], 0x2 ;  /* 0x0001140006047a11 */ /* 0x000fc800078010ff */
[----:B------:R-:W-:-:S05]  /*117b0*/  LEA.HI.X R5, R6, c[0x0][0x454], R5, 0x2, P0 ;  /* 0x0001150006057a11 */ /* 0x000fca00000f1405 */
[----:B------:R1:W-:Y:S04]  /*117c0*/  STG.E [R4.64], R3 ;  /* 0x0000000304007986 */ /* 0x0003e8000c101912 */
.L_x_277:
[----:B------:R-:W-:Y:S05]  /*117d0*/  BSYNC B0 ;  /* 0x0000000000007941 */ /* 0x000fea0003800000 */
.L_x_276:
[----:B------:R-:W2:Y:S01]  /*117e0*/  S2R R7, SR_CTAID.Y ;  /* 0x0000000000077919 */ /* 0x000ea20000002600 */
[----:B-1----:R-:W-:Y:S01]  /*117f0*/  SHF.R.S32.HI R3, RZ, 0x1f, R0 ;  /* 0x0000001fff037819 */ /* 0x002fe20000011400 */
[----:B------:R-:W-:Y:S01]  /*11800*/  IMAD R5, R13, c[0x0][0x3a0], RZ ;  /* 0x0000e8000d057a24 */ /* 0x000fe200078e02ff */
[----:B------:R-:W-:Y:S01]  /*11810*/  BSSY B0, `(.L_x_278) ;  /* 0x000003f000007945 */ /* 0x000fe20003800000 */
[----:B------:R-:W1:Y:S01]  /*11820*/  S2R R8, SR_CTAID.X ;  /* 0x0000000000087919 */ /* 0x000e620000002500 */
[----:B------:R-:W-:Y:S01]  /*11830*/  LEA.HI R4, R3, R0, RZ, 0x3 ;  /* 0x0000000003047211 */ /* 0x000fe200078f18ff */
[C---:B------:R-:W-:Y:S01]  /*11840*/  IMAD R10, R12.reuse, c[0x0][0x3a4], R5 ;  /* 0x0000e9000c0a7a24 */ /* 0x040fe200078e0205 */
[----:B------:R-:W-:Y:S01]  /*11850*/  MOV R3, c[0x0][0x4e8] ;  /* 0x00013a0000037a02 */ /* 0x000fe20000000f00 */
[----:B------:R-:W-:Y:S01]  /*11860*/  IMAD.WIDE.U32 R12, R12, c[0x0][0x3a0], RZ ;  /* 0x0000e8000c0c7a25 */ /* 0x000fe200078e00ff */
[----:B------:R-:W-:Y:S02]  /*11870*/  LOP3.LUT R5, R4, 0xfffffff8, RZ, 0xc0, !PT ;  /* 0xfffffff804057812 */ /* 0x000fe400078ec0ff */
[----:B------:R-:W-:Y:S01]  /*11880*/  ISETP.NE.AND P0, PT, R3, 0x1, PT ;  /* 0x000000010300780c */ /* 0x000fe20003f05270 */
[----:B------:R-:W-:Y:S01]  /*11890*/  IMAD R9, R9, c[0x0][0x3f0], RZ ;  /* 0x0000fc0009097a24 */ /* 0x000fe200078e02ff */
[----:B------:R-:W-:Y:S01]  /*118a0*/  SHF.R.S32.HI R4, RZ, 0x3, R4 ;  /* 0x00000003ff047819 */ /* 0x000fe20000011404 */
[----:B------:R-:W-:Y:S01]  /*118b0*/  IMAD.IADD R5, R0, 0x1, -R5 ;  /* 0x0000000100057824 */ /* 0x000fe200078e0a05 */
[----:B------:R-:W-:Y:S01]  /*118c0*/  IADD3 R13, R13, R10, RZ ;  /* 0x0000000a0d0d7210 */ /* 0x000fe20007ffe0ff */
[----:B------:R-:W-:-:S02]  /*118d0*/  IMAD R9, R208, c[0x0][0x3f4], R9 ;  /* 0x0000fd00d0097a24 */ /* 0x000fc400078e0209 */
[----:B-----5:R-:W-:Y:S01]  /*118e0*/  IMAD R2, R2, c[0x0][0x4e8], RZ ;  /* 0x00013a0002027a24 */ /* 0x020fe200078e02ff */
[C---:B------:R-:W-:Y:S02]  /*118f0*/  LEA R3, R5.reuse, R4, 0x5 ;  /* 0x0000000405037211 */ /* 0x040fe400078e28ff */
[----:B------:R-:W-:Y:S02]  /*11900*/  SHF.L.U32 R11, R5, 0x3, RZ ;  /* 0x00000003050b7819 */ /* 0x000fe400000006ff */
[----:B--2---:R-:W-:Y:S01]  /*11910*/  SHF.R.S32.HI R6, RZ, 0x1f, R7 ;  /* 0x0000001fff067819 */ /* 0x004fe20000011407 */
[----:B------:R-:W-:Y:S01]  /*11920*/  IMAD.WIDE.U32 R12, R7, c[0x0][0x3e8], R12 ;  /* 0x0000fa00070c7a25 */ /* 0x000fe200078e000c */
[----:B------:R-:W-:-:S03]  /*11930*/  IADD3 R5, R11, 0x40, RZ ;  /* 0x000000400b057810 */ /* 0x000fc60007ffe0ff */
[----:B------:R-:W-:Y:S02]  /*11940*/  IMAD R6, R6, c[0x0][0x3e8], RZ ;  /* 0x0000fa0006067a24 */ /* 0x000fe400078e02ff */
[----:B-1----:R-:W-:Y:S02]  /*11950*/  IMAD R3, R8, 0x80, R3 ;  /* 0x0000008008037824 */ /* 0x002fe400078e0203 */
[----:B------:R-:W-:Y:S02]  /*11960*/  IMAD R6, R7, c[0x0][0x3ec], R6 ;  /* 0x0000fb0007067a24 */ /* 0x000fe400078e0206 */
[----:B------:R-:W-:-:S03]  /*11970*/  @P0 IMAD.HI.U32 R0, R3, c[0x0][0x4ec], RZ ;  /* 0x00013b0003000a27 */ /* 0x000fc600078e00ff */
[----:B------:R-:W-:Y:S02]  /*11980*/  IADD3 R13, R6, R13, RZ ;  /* 0x0000000d060d7210 */ /* 0x000fe40007ffe0ff */
[----:B------:R-:W-:Y:S02]  /*11990*/  MOV R6, R3 ;  /* 0x0000000300067202 */ /* 0x000fe40000000f00 */
[----:B------:R-:W-:Y:S01]  /*119a0*/  @P0 SHF.R.U32.HI R6, RZ, c[0x0][0x4f0], R0 ;  /* 0x00013c00ff060a19 */ /* 0x000fe20000011600 */
[----:B------:R-:W-:-:S03]  /*119b0*/  IMAD.WIDE.U32 R12, R208, c[0x0][0x3f0], R12 ;  /* 0x0000fc00d00c7a25 */ /* 0x000fc600078e000c */
[--C-:B------:R-:W-:Y:S01]  /*119c0*/  SHF.R.S32.HI R7, RZ, 0x1f, R6.reuse ;  /* 0x0000001fff077819 */ /* 0x100fe20000011406 */
[----:B------:R-:W-:Y:S01]  /*119d0*/  IMAD.MOV R0, RZ, RZ, -R6 ;  /* 0x000000ffff007224 */ /* 0x000fe200078e0a06 */
[----:B------:R-:W-:Y:S02]  /*119e0*/  IADD3 R13, R13, R9, RZ ;  /* 0x000000090d0d7210 */ /* 0x000fe40007ffe0ff */
[----:B------:R-:W-:Y:S01]  /*119f0*/  LEA R9, R8, R4, 0x7 ;  /* 0x0000000408097211 */ /* 0x000fe200078e38ff */
[----:B------:R-:W-:Y:S01]  /*11a00*/  IMAD R7, R7, c[0x0][0x3e0], RZ ;  /* 0x0000f80007077a24 */ /* 0x000fe200078e02ff */
[----:B------:R-:W-:Y:S01]  /*11a10*/  IADD3 R4, R11, 0x80, RZ ;  /* 0x000000800b047810 */ /* 0x000fe20007ffe0ff */
[----:B------:R-:W-:Y:S02]  /*11a20*/  IMAD R0, R0, c[0x0][0x4e8], R3 ;  /* 0x00013a0000007a24 */ /* 0x000fe400078e0203 */
        /* <DEDUP_REMOVED lines=29> */
.L_x_279:
[----:B------:R-:W-:Y:S05]  /*11c00*/  BSYNC B0 ;  /* 0x0000000000007941 */ /* 0x000fea0003800000 */
.L_x_278:
[----:B--23--:R-:W-:Y:S01]  /*11c10*/  IADD3 R7, R9, 0x20, RZ ;  /* 0x0000002009077810 */ /* 0x00cfe20007ffe0ff */
[----:B------:R2:W3:Y:S01]  /*11c20*/  SHFL.IDX PT, R13, R0, 0x1, 0x181f ;  /* 0x00381f00000d7f89 */ /* 0x0004e200000e0000 */
        /* <DEDUP_REMOVED lines=19> */
.L_x_281:
[----:B------:R-:W-:Y:S05]  /*11d60*/  BSYNC B0 ;  /* 0x0000000000007941 */ /* 0x000fea0003800000 */
.L_x_280:
        /* <DEDUP_REMOVED lines=21> */
.L_x_283:
[----:B------:R-:W-:Y:S05]  /*11ec0*/  BSYNC B0 ;  /* 0x0000000000007941 */ /* 0x000fea0003800000 */
.L_x_282:
[----:B------:R-:W-:Y:S01]  /*11ed0*/  IADD3 R9, R9, 0x60, RZ ;  /* 0x0000006009097810 */ /* 0x000fe20007ffe0ff */
[----:B-1----:R1:W2:Y:S03]  /*11ee0*/  SHFL.IDX PT, R7, R0, 0x3, 0x181f ;  /* 0x00781f0000077f89 */ /* 0x0022a600000e0000 */
[----:B------:R-:W-:Y:S01]  /*11ef0*/  ISETP.GE.AND P0, PT, R9, R2, PT ;  /* 0x000000020900720c */ /* 0x000fe20003f06270 */
[----:B------:R1:W3:-:S12]  /*11f00*/  SHFL.IDX PT, R6, R3, 0x3, 0x181f ;  /* 0x00781f0003067f89 */ /* 0x0002d800000e0000 */
[----:B------:R-:W-:Y:S05]  /*11f10*/  @P0 EXIT ;  /* 0x000000000000094d */ /* 0x000fea0003800000 */
[----:B------:R-:W-:Y:S02]  /*11f20*/  ISETP.GE.AND P0, PT, R5, c[0x0][0x3c8], PT ;  /* 0x0000f20005007a0c */ /* 0x000fe40003f06270 */
[----:B------:R-:W-:-:S11]  /*11f30*/  ISETP.GE.AND P1, PT, R11, c[0x0][0x3c8], PT ;  /* 0x0000f2000b007a0c */ /* 0x000fd60003f26270 */
[----:B-123--:R-:W-:Y:S02]  /*11f40*/  @!P0 SHF.R.S32.HI R0, RZ, 0x1f, R5 ;  /* 0x0000001fff008819 */ /* 0x00efe40000011405 */
[----:B------:R-:W-:Y:S02]  /*11f50*/  @!P1 IMAD.WIDE R8, R11, 0x2, R6 ;  /* 0x000000020b089825 */ /* 0x000fe400078e0206 */
[----:B------:R-:W-:-:S03]  /*11f60*/  @!P0 LEA.HI R0, R0, R5, RZ, 0x3 ;  /* 0x0000000500008211 */ /* 0x000fc600078f18ff */
[----:B------:R1:W-:Y:S01]  /*11f70*/  @!P1 ST.E.128 [R8.64], RZ ;  /* 0x000000ff08009985 */ /* 0x0003e2000c101d12 */
[----:B------:R-:W-:-:S05]  /*11f80*/  @!P0 LOP3.LUT R3, R0, 0xfffffff8, RZ, 0xc0, !PT ;  /* 0xfffffff800038812 */ /* 0x000fca00078ec0ff */
[----:B------:R-:W-:-:S05]  /*11f90*/  @!P0 IMAD.WIDE R2, R3, 0x2, R6 ;  /* 0x0000000203028825 */ /* 0x000fca00078e0206 */
[----:B------:R1:W-:Y:S01]  /*11fa0*/  @!P0 ST.E.128 [R2.64], RZ ;  /* 0x000000ff02008985 */ /* 0x0003e2000c101d12 */
[----:B------:R-:W-:-:S13]  /*11fb0*/  ISETP.GE.AND P0, PT, R4, c[0x0][0x3c8], PT ;  /* 0x0000f20004007a0c */ /* 0x000fda0003f06270 */
[----:B------:R-:W-:Y:S05]  /*11fc0*/  @P0 EXIT ;  /* 0x000000000000094d */ /* 0x000fea0003800000 */
[----:B-1----:R-:W-:-:S04]  /*11fd0*/  SHF.R.S32.HI R3, RZ, 0x1f, R4 ;  /* 0x0000001fff037819 */ /* 0x002fc80000011404 */
[----:B------:R-:W-:-:S04]  /*11fe0*/  LEA.HI R3, R3, R4, RZ, 0x3 ;  /* 0x0000000403037211 */ /* 0x000fc800078f18ff */
[----:B------:R-:W-:-:S05]  /*11ff0*/  LOP3.LUT R3, R3, 0xfffffff8, RZ, 0xc0, !PT ;  /* 0xfffffff803037812 */ /* 0x000fca00078ec0ff */
[----:B------:R-:W-:-:S05]  /*12000*/  IMAD.WIDE R6, R3, 0x2, R6 ;  /* 0x0000000203067825 */ /* 0x000fca00078e0206 */
[----:B------:R-:W-:Y:S01]  /*12010*/  ST.E.128 [R6.64], RZ ;  /* 0x000000ff06007985 */ /* 0x000fe2000c101d12 */
[----:B------:R-:W-:Y:S05]  /*12020*/  EXIT ;  /* 0x000000000000794d */ /* 0x000fea0003800000 */
.L_x_284:
        /* <DEDUP_REMOVED lines=13> */
.L_x_2570:


//--------------------- .text._ZN7cutlass13device_kernelIN5flash19enable_sm80_to_sm89INS1_16FlashAttnFwdSm80INS1_25CollectiveMainloopFwdSm80ILi8ELi1ELb0EN4cute5tupleIJNS5_1CILi128EEENS7_ILi64EEENS7_ILi192EEEEEELi192ENS_6half_tEfNS_4arch4Sm80ELb0ELb1ELb1ELb1ELb0ELb1ELb1ELb0EEENS1_21CollectiveEpilogueFwdINS6_IJS8_SA_S9_EEENS6_IJNS7_ILi1EEESI_SI_EEESC_SE_Li256ELb1ELb1ELb0ELb0EEENS1_19SingleTileSchedulerILb1ELb0ELb1ELi128EEEEEEEEEvNT_6ParamsE --------------------------
	.section	.text._ZN7cutlass13device_kernelIN5flash19enable_sm80_to_sm89INS1_16FlashAttnFwdSm80INS1_25CollectiveMainloopFwdSm80ILi8ELi1ELb0EN4cute5tupleIJNS5_1CILi128EEENS7_ILi64EEENS7_ILi192EEEEEELi192ENS_6half_tEfNS_4arch4Sm80ELb0ELb1ELb1ELb1ELb0ELb1ELb1ELb0EEENS1_21CollectiveEpilogueFwdINS6_IJS8_SA_S9_EEENS6_IJNS7_ILi1EEESI_SI_EEESC_SE_Li256ELb1ELb1ELb0ELb0EEENS1_19SingleTileSchedulerILb1ELb0ELb1ELi128EEEEEEEEEvNT_6ParamsE,"ax",@progbits
	.sectioninfo	@"SHI_REGISTERS=250"
	.align	128
.text._ZN7cutlass13device_kernelIN5flash19enable_sm80_to_sm89INS1_16FlashAttnFwdSm80INS1_25CollectiveMainloopFwdSm80ILi8ELi1ELb0EN4cute5tupleIJNS5_1CILi128EEENS7_ILi64EEENS7_ILi192EEEEEELi192ENS_6half_tEfNS_4arch4Sm80ELb0ELb1ELb1ELb1ELb0ELb1ELb1ELb0EEENS1_21CollectiveEpilogueFwdINS6_IJS8_SA_S9_EEENS6_IJNS7_ILi1EEESI_SI_EEESC_SE_Li256ELb1ELb1ELb0ELb0EEENS1_19SingleTileSchedulerILb1ELb0ELb1ELi128EEEEEEEEEvNT_6ParamsE:
        .type           _ZN7cutlass13device_kernelIN5flash19enable_sm80_to_sm89INS1_16FlashAttnFwdSm80INS1_25CollectiveMainloopFwdSm80ILi8ELi1ELb0EN4cute5tupleIJNS5_1CILi128EEENS7_ILi64EEENS7_ILi192EEEEEELi192ENS_6half_tEfNS_4arch4Sm80ELb0ELb1ELb1ELb1ELb0ELb1ELb1ELb0EEENS1_21CollectiveEpilogueFwdINS6_IJS8_SA_S9_EEENS6_IJNS7_ILi1EEESI_SI_EEESC_SE_Li256ELb1ELb1ELb0ELb0EEENS1_19SingleTileSchedulerILb1ELb0ELb1ELi128EEEEEEEEEvNT_6ParamsE,@function
        .size           _ZN7cutlass13device_kernelIN5flash19enable_sm80_to_sm89INS1_16FlashAttnFwdSm80INS1_25CollectiveMainloopFwdSm80ILi8ELi1ELb0EN4cute5tupleIJNS5_1CILi128EEENS7_ILi64EEENS7_ILi192EEEEEELi192ENS_6half_tEfNS_4arch4Sm80ELb0ELb1ELb1ELb1ELb0ELb1ELb1ELb0EEENS1_21CollectiveEpilogueFwdINS6_IJS8_SA_S9_EEENS6_IJNS7_ILi1EEESI_SI_EEESC_SE_Li256ELb1ELb1ELb0ELb0EEENS1_19SingleTileSchedulerILb1ELb0ELb1ELi128EEEEEEEEEvNT_6ParamsE,(.L_x_2571 - _ZN7cutlass13device_kernelIN5flash19enable_sm80_to_sm89INS1_16FlashAttnFwdSm80INS1_25CollectiveMainloopFwdSm80ILi8ELi1ELb0EN4cute5tupleIJNS5_1CILi128EEENS7_ILi64EEENS7_ILi192EEEEEELi192ENS_6half_tEfNS_4arch4Sm80ELb0ELb1ELb1ELb1ELb0ELb1ELb1ELb0EEENS1_21CollectiveEpilogueFwdINS6_IJS8_SA_S9_EEENS6_IJNS7_ILi1EEESI_SI_EEESC_SE_Li256ELb1ELb1ELb0ELb0EEENS1_19SingleTileSchedulerILb1ELb0ELb1ELi128EEEEEEEEEvNT_6ParamsE)
        .other          _ZN7cutlass13device_kernelIN5flash19enable_sm80_to_sm89INS1_16FlashAttnFwdSm80INS1_25CollectiveMainloopFwdSm80ILi8ELi1ELb0EN4cute5tupleIJNS5_1CILi128EEENS7_ILi64EEENS7_ILi192EEEEEELi192ENS_6half_tEfNS_4arch4Sm80ELb0ELb1ELb1ELb1ELb0ELb1ELb1ELb0EEENS1_21CollectiveEpilogueFwdINS6_IJS8_SA_S9_EEENS6_IJNS7_ILi1EEESI_SI_EEESC_SE_Li256ELb1ELb1ELb0ELb0EEENS1_19SingleTileSchedulerILb1ELb0ELb1ELi128EEEEEEEEEvNT_6ParamsE,@"STO_CUDA_ENTRY STV_DEFAULT"
_ZN7cutlass13device_kernelIN5flash19enable_sm80_to_sm89INS1_16FlashAttnFwdSm80INS1_25CollectiveMainloopFwdSm80ILi8ELi1ELb0EN4cute5tupleIJNS5_1CILi128EEENS7_ILi64EEENS7_ILi192EEEEEELi192ENS_6half_tEfNS_4arch4Sm80ELb0ELb1ELb1ELb1ELb0ELb1ELb1ELb0EEENS1_21CollectiveEpilogueFwdINS6_IJS8_SA_S9_EEENS6_IJNS7_ILi1EEESI_SI_EEESC_SE_Li256ELb1ELb1ELb0ELb0EEENS1_19SingleTileSchedulerILb1ELb0ELb1ELi128EEEEEEEEEvNT_6ParamsE:
[----:B------:R-:W-:Y:S02]  /*0000*/  MOV R1, c[0x0][0x28] ;  /* 0x00000a0000017a02 */ /* 0x000fe40000000f00 */
[----:B------:R-:W1:Y:S01]  /*0010*/  S2R R78, SR_TID.X ;  /* 0x00000000004e7919 */ /* 0x000e620000002100 */
[----:B------:R-:W2:Y:S01]  /*0020*/  S2UR UR24, SR_CTAID.Z ;  /* 0x00000000001879c3 */ /* 0x000ea20000002700 */
[----:B------:R-:W-:Y:S02]  /*0030*/  UMOV UR13, 0x4 ;  /* 0x00000004000d7882 */ /* 0x000fe40000000000 */
[----:B------:R-:W-:Y:S02]  /*0040*/  ULDC.64 UR4, c[0x0][0x568] ;  /* 0x00015a0000047ab9 */ /* 0x000fe40000000a00 */
[----:B------:R-:W-:-:S03]  /*0050*/  ULDC.64 UR28, c[0x0][0x118] ;  /* 0x00004600001c7ab9 */ /* 0x000fc60000000a00 */
[----:B------:R-:W3:Y:S01]  /*0060*/  S2UR UR16, SR_CTAID.X ;  /* 0x00000000001079c3 */ /* 0x000ee20000002500 */
[----:B-1----:R-:W-:Y:S01]  /*0070*/  SHF.R.U32.HI R0, RZ, 0x5, R78 ;  /* 0x00000005ff007819 */ /* 0x002fe2000001164e */
[----:B--2---:R-:W-:-:S05]  /*0080*/  UIMAD.WIDE UR4, UR24, UR13, UR4 ;  /* 0x0000000d180472a5 */ /* 0x004fca000f8e0204 */
[----:B------:R-:W1:Y:S02]  /*0090*/  SHFL.IDX PT, R0, R0, RZ, 0x1f ;  /* 0x00001fff00007589 */ /* 0x000e6400000e0000 */
[----:B-1----:R-:W-:-:S13]  /*00a0*/  ISETP.NE.AND P0, PT, R0, RZ, PT ;  /* 0x000000ff0000720c */ /* 0x002fda0003f05270 */
[----:B------:R-:W-:Y:S05]  /*00b0*/  @!P0 BRA `(.L_x_285) ;  /* 0x000001c000008947 */ /* 0x000fea0003800000 */
[----:B---3--:R-:W-:-:S04]  /*00c0*/  ISETP.NE.U32.AND P0, PT, RZ, c[0x0][0x568], PT ;  /* 0x00015a00ff007a0c */ /* 0x008fc80003f05070 */
[----:B------:R-:W-:-:S13]  /*00d0*/  ISETP.NE.AND.EX P0, PT, RZ, c[0x0][0x56c], PT, P0 ;  /* 0x00015b00ff007a0c */ /* 0x000fda0003f05300 */
[----:B------:R-:W-:Y:S05]  /*00e0*/  @!P0 BRA `(.L_x_286) ;  /* 0x0000005000008947 */ /* 0x000fea0003800000 */
[----:B------:R-:W-:Y:S02]  /*00f0*/  MOV R2, UR4 ;  /* 0x0000000400027c02 */ /* 0x000fe40008000f00 */
[----:B------:R-:W-:-:S05]  /*0100*/  MOV R3, UR5 ;  /* 0x0000000500037c02 */ /* 0x000fca0008000f00 */
[----:B------:R-:W2:Y:S02]  /*0110*/  LDG.E R2, [R2.64] ;  /* 0x0000001c02027981 */ /* 0x000ea4000c1e1900 */
[----:B--2---:R1:W2:Y:S02]  /*0120*/  R2UR UR5, R2 ;  /* 0x00000000020573c2 */ /* 0x0042a400000e0000 */
[----:B-12---:R-:W-:Y:S05]  /*0130*/  BRA `(.L_x_287) ;  /* 0x000000e000007947 */ /* 0x006fea0003800000 */
.L_x_286:
[----:B------:R-:W-:-:S04]  /*0140*/  ISETP.NE.U32.AND P0, PT, RZ, c[0x0][0x560], PT ;  /* 0x00015800ff007a0c */ /* 0x000fc80003f05070 */
[----:B------:R-:W-:-:S13]  /*0150*/  ISETP.NE.AND.EX P0, PT, RZ, c[0x0][0x564], PT, P0 ;  /* 0x00015900ff007a0c */ /* 0x000fda0003f05300 */
[----:B------:R-:W-:Y:S05]  /*0160*/  @!P0 BRA `(.L_x_288) ;  /* 0x000000a000008947 */ /* 0x000fea0003800000 */
[----:B------:R-:W-:Y:S02]  /*0170*/  ULDC.64 UR4, c[0x0][0x560] ;  /* 0x0001580000047ab9 */ /* 0x000fe40000000a00 */
[----:B------:R-:W-:-:S06]  /*0180*/  UIMAD.WIDE UR4, UR24, UR13, UR4 ;  /* 0x0000000d180472a5 */ /* 0x000fcc000f8e0204 */
[----:B------:R-:W-:Y:S02]  /*0190*/  MOV R4, UR4 ;  /* 0x0000000400047c02 */ /* 0x000fe40008000f00 */
[----:B------:R-:W-:-:S05]  /*01a0*/  MOV R5, UR5 ;  /* 0x0000000500057c02 */ /* 0x000fca0008000f00 */
[----:B------:R-:W2:Y:S04]  /*01b0*/  LDG.E R2, [R4.64] ;  /* 0x0000001c04027981 */ /* 0x000ea8000c1e1900 */
[----:B------:R-:W3:Y:S01]  /*01c0*/  LDG.E R0, [R4.64+0x4] ;  /* 0x0000041c04007981 */ /* 0x000ee2000c1e1900 */
[----:B--2---:R-:W1:Y:S08]  /*01d0*/  R2UR UR4, R2 ;  /* 0x00000000020473c2 */ /* 0x004e7000000e0000 */
[----:B---3--:R-:W1:Y:S02]  /*01e0*/  R2UR UR5, R0 ;  /* 0x00000000000573c2 */ /* 0x008e6400000e0000 */
[----:B-1----:R-:W-:Y:S01]  /*01f0*/  UIADD3 UR5, -UR4, UR5, URZ ;  /* 0x0000000504057290 */ /* 0x002fe2000fffe13f */
[----:B------:R-:W-:Y:S05]  /*0200*/  BRA `(.L_x_287) ;  /* 0x0000001000007947 */ /* 0x000fea0003800000 */
.L_x_288:
[----:B------:R-:W-:Y:S02]  /*0210*/  ULDC UR5, c[0x0][0x54c] ;  /* 0x0001530000057ab9 */ /* 0x000fe40000000800 */
.L_x_287:
[----:B------:R-:W-:Y:S02]  /*0220*/  ULDC UR4, c[0x0][0x548] ;  /* 0x0001520000047ab9 */ /* 0x000fe40000000800 */
[----:B------:R-:W-:-:S02]  /*0230*/  USHF.L.U32 UR18, UR16, 0x7, URZ ;  /* 0x0000000710127899 */ /* 0x000fc4000800063f */
[----:B------:R-:W-:-:S04]  /*0240*/  UIMAD UR4, UR5, UR4, URZ ;  /* 0x00000004050472a4 */ /* 0x000fc8000f8e023f */
[----:B------:R-:W-:-:S04]  /*0250*/  UISETP.GE.AND UP0, UPT, UR18, UR4, UPT ;  /* 0x000000041200728c */ /* 0x000fc8000bf06270 */
[----:B------:R-:W-:Y:S01]  /*0260*/  USEL UR24, UR24, 0xffffffff, !UP0 ;  /* 0xffffffff18187887 */ /* 0x000fe2000c000000 */
[----:B------:R-:W-:Y:S05]  /*0270*/  BRA `(.L_x_289) ;  /* 0x000001b000007947 */ /* 0x000fea0003800000 */
.L_x_285:
        /* <DEDUP_REMOVED lines=8> */
.L_x_290:
        /* <DEDUP_REMOVED lines=13> */
.L_x_292:
[----:B------:R-:W-:Y:S02]  /*03d0*/  ULDC UR5, c[0x0][0x54c] ;  /* 0x0001530000057ab9 */ /* 0x000fe40000000800 */
.L_x_291:
[----:B------:R-:W-:Y:S02]  /*03e0*/  ULDC UR4, c[0x0][0x548] ;  /* 0x0001520000047ab9 */ /* 0x000fe40000000800 */
[----:B------:R-:W-:-:S02]  /*03f0*/  USHF.L.U32 UR18, UR16, 0x7, URZ ;  /* 0x0000000710127899 */ /* 0x000fc4000800063f */
[----:B------:R-:W-:-:S04]  /*0400*/  UIMAD UR4, UR5, UR4, URZ ;  /* 0x00000004050472a4 */ /* 0x000fc8000f8e023f */
[----:B------:R-:W-:-:S04]  /*0410*/  UISETP.GE.AND UP0, UPT, UR18, UR4, UPT ;  /* 0x000000041200728c */ /* 0x000fc8000bf06270 */
[----:B------:R-:W-:-:S06]  /*0420*/  USEL UR24, UR24, 0xffffffff, !UP0 ;  /* 0xffffffff18187887 */ /* 0x000fcc000c000000 */
.L_x_289:
[----:B------:R-:W-:-:S13]  /*0430*/  ISETP.LE.AND P0, PT, RZ, UR24, PT ;  /* 0x00000018ff007c0c */ /* 0x000fda000bf03270 */
[----:B------:R-:W-:Y:S05]  /*0440*/  @!P0 EXIT ;  /* 0x000000000000894d */ /* 0x000fea0003800000 */
[----:B------:R-:W-:Y:S01]  /*0450*/  ULDC.64 UR4, c[0x0][0x360] ;  /* 0x0000d80000047ab9 */ /* 0x000fe20000000a00 */
[----:B------:R-:W-:Y:S01]  /*0460*/  ISETP.NE.U32.AND P4, PT, RZ, c[0x0][0x348], PT ;  /* 0x0000d200ff007a0c */ /* 0x000fe20003f85070 */
[----:B------:R-:W-:Y:S02]  /*0470*/  UISETP.NE.U32.AND UP0, UPT, URZ, UR4, UPT ;  /* 0x000000043f00728c */ /* 0x000fe4000bf05070 */
[----:B------:R-:W-:Y:S01]  /*0480*/  ULDC.64 UR8, c[0x0][0x370] ;  /* 0x0000dc0000087ab9 */ /* 0x000fe20000000a00 */
[----:B------:R-:W-:Y:S01]  /*0490*/  ISETP.NE.AND.EX P4, PT, RZ, c[0x0][0x34c], PT, P4 ;  /* 0x0000d300ff007a0c */ /* 0x000fe20003f85340 */
[----:B------:R-:W-:Y:S02]  /*04a0*/  UISETP.NE.AND.EX UP0, UPT, URZ, UR5, UPT, UP0 ;  /* 0x000000053f00728c */ /* 0x000fe4000bf05300 */
[----:B------:R-:W-:Y:S02]  /*04b0*/  UISETP.NE.U32.AND UP1, UPT, URZ, UR8, UPT ;  /* 0x000000083f00728c */ /* 0x000fe4000bf25070 */
[----:B------:R-:W-:-:S02]  /*04c0*/  ULDC.64 UR4, c[0x0][0x360] ;  /* 0x0000d80000047ab9 */ /* 0x000fc40000000a00 */
[----:B------:R-:W-:Y:S01]  /*04d0*/  ULDC.64 UR6, c[0x0][0x350] ;  /* 0x0000d40000067ab9 */ /* 0x000fe20000000a00 */
[----:B------:R-:W-:Y:S01]  /*04e0*/  PLOP3.LUT P0, PT, PT, PT, UP0, 0x80, 0x0 ;  /* 0x000000000000781c */ /* 0x000fe20003f0f008 */
[----:B------:R-:W-:Y:S02]  /*04f0*/  UISETP.NE.U32.AND UP5, UPT, URZ, UR6, UPT ;  /* 0x000000063f00728c */ /* 0x000fe4000bfa5070 */
[----:B------:R-:W-:Y:S02]  /*0500*/  UISETP.NE.AND.EX UP1, UPT, URZ, UR9, UPT, UP1 ;  /* 0x000000093f00728c */ /* 0x000fe4000bf25310 */
[----:B------:R-:W-:Y:S02]  /*0510*/  @UP0 UIMAD.WIDE UR4, UR24, UR13, UR4 ;  /* 0x0000000d180402a5 */ /* 0x000fe4000f8e0204 */
[----:B------:R-:W-:Y:S02]  /*0520*/  UISETP.NE.AND.EX UP5, UPT, URZ, UR7, UPT, UP5 ;  /* 0x000000073f00728c */ /* 0x000fe4000bfa5350 */
[----:B------:R-:W-:Y:S01]  /*0530*/  ULDC.64 UR10, c[0x0][0x370] ;  /* 0x0000dc00000a7ab9 */ /* 0x000fe20000000a00 */
[----:B------:R-:W-:Y:S01]  /*0540*/  PLOP3.LUT P3, PT, PT, PT, UP1, 0x80, 0x0 ;  /* 0x000000000000781c */ /* 0x000fe20003f6f018 */
[----:B------:R-:W-:Y:S01]  /*0550*/  IMAD.U32 R13, RZ, RZ, UR5 ;  /* 0x00000005ff0d7e24 */ /* 0x000fe2000f8e00ff */
[----:B------:R-:W-:Y:S01]  /*0560*/  MOV R12, UR4 ;  /* 0x00000004000c7c02 */ /* 0x000fe20008000f00 */
[----:B------:R-:W-:Y:S01]  /*0570*/  ULDC.64 UR4, c[0x0][0x358] ;  /* 0x0000d60000047ab9 */ /* 0x000fe20000000a00 */
[----:B------:R-:W-:Y:S01]  /*0580*/  PLOP3.LUT P2, PT, PT, PT, UP5, 0x80, 0x0 ;  /* 0x000000000000781c */ /* 0x000fe20003f4f058 */
[----:B------:R-:W-:-:S02]  /*0590*/  UISETP.NE.U32.AND UP4, UPT, URZ, UR4, UPT ;  /* 0x000000043f00728c */ /* 0x000fc4000bf85070 */
[----:B------:R-:W-:Y:S01]  /*05a0*/  ULDC.64 UR8, c[0x0][0x348] ;  /* 0x0000d20000087ab9 */ /* 0x000fe20000000a00 */
[----:B------:R-:W2:Y:S01]  /*05b0*/  @P0 LDG.E R0, [R12.64] ;  /* 0x0000001c0c000981 */ /* 0x000ea2000c1e1900 */
[----:B------:R-:W-:Y:S02]  /*05c0*/  ULDC.64 UR6, c[0x0][0x350] ;  /* 0x0000d40000067ab9 */ /* 0x000fe40000000a00 */
[----:B------:R-:W-:Y:S02]  /*05d0*/  @UP1 UIMAD.WIDE UR10, UR24, UR13, UR10 ;  /* 0x0000000d180a12a5 */ /* 0x000fe4000f8e020a */
[----:B------:R-:W-:Y:S02]  /*05e0*/  UISETP.NE.AND.EX UP4, UPT, URZ, UR5, UPT, UP4 ;  /* 0x000000053f00728c */ /* 0x000fe4000bf85340 */
[----:B------:R-:W-:Y:S02]  /*05f0*/  UIMAD.WIDE UR8, UR24, UR13, UR8 ;  /* 0x0000000d180872a5 */ /* 0x000fe4000f8e0208 */
[----:B------:R-:W-:Y:S01]  /*0600*/  UIMAD.WIDE UR6, UR24, UR13, UR6 ;  /* 0x0000000d180672a5 */ /* 0x000fe2000f8e0206 */
[----:B------:R-:W-:Y:S01]  /*0610*/  IMAD.U32 R4, RZ, RZ, UR10 ;  /* 0x0000000aff047e24 */ /* 0x000fe2000f8e00ff */
[----:B------:R-:W-:Y:S01]  /*0620*/  ULDC.64 UR4, c[0x0][0x358] ;  /* 0x0000d60000047ab9 */ /* 0x000fe20000000a00 */
[----:B------:R-:W-:Y:S01]  /*0630*/  PLOP3.LUT P1, PT, PT, PT, UP4, 0x80, 0x0 ;  /* 0x000000000000781c */ /* 0x000fe20003f2f048 */
[----:B------:R-:W-:Y:S01]  /*0640*/  IMAD.U32 R5, RZ, RZ, UR11 ;  /* 0x0000000bff057e24 */ /* 0x000fe2000f8e00ff */
[----:B------:R-:W-:Y:S01]  /*0650*/  MOV R11, UR9 ;  /* 0x00000009000b7c02 */ /* 0x000fe20008000f00 */
[----:B------:R-:W-:Y:S01]  /*0660*/  IMAD.U32 R10, RZ, RZ, UR8 ;  /* 0x00000008ff0a7e24 */ /* 0x000fe2000f8e00ff */
[----:B------:R-:W-:Y:S01]  /*0670*/  UIMAD.WIDE UR4, UR24, UR13, UR4 ;  /* 0x0000000d180472a5 */ /* 0x000fe2000f8e0204 */
[----:B------:R-:W-:Y:S01]  /*0680*/  IMAD.U32 R8, RZ, RZ, UR6 ;  /* 0x00000006ff087e24 */ /* 0x000fe2000f8e00ff */
[----:B------:R-:W3:Y:S01]  /*0690*/  @P3 LDG.E R4, [R4.64] ;  /* 0x0000001c04043981 */ /* 0x000ee2000c1e1900 */
[----:B------:R-:W-:Y:S01]  /*06a0*/  IMAD.U32 R9, RZ, RZ, UR7 ;  /* 0x00000007ff097e24 */ /* 0x000fe2000f8e00ff */
[----:B------:R-:W-:-:S02]  /*06b0*/  MOV R94, RZ ;  /* 0x000000ff005e7202 */ /* 0x000fc40000000f00 */
[----:B------:R-:W4:Y:S01]  /*06c0*/  @P4 LDG.E R3, [R10.64] ;  /* 0x0000001c0a034981 */ /* 0x000f22000c1e1900 */
[----:B------:R-:W-:Y:S01]  /*06d0*/  IMAD.U32 R6, RZ, RZ, UR4 ;  /* 0x00000004ff067e24 */ /* 0x000fe2000f8e00ff */
[----:B------:R-:W-:Y:S02]  /*06e0*/  MOV R7, UR5 ;  /* 0x0000000500077c02 */ /* 0x000fe40008000f00 */
[----:B------:R-:W4:Y:S04]  /*06f0*/  @P2 LDG.E R2, [R8.64] ;  /* 0x0000001c08022981 */ /* 0x000f28000c1e1900 */
[----:B------:R1:W5:Y:S01]  /*0700*/  @P1 LDG.E R94, [R6.64] ;  /* 0x0000001c065e1981 */ /* 0x000362000c1e1900 */
[----:B------:R-:W1:Y:S01]  /*0710*/  S2UR UR15, SR_CTAID.Y ;  /* 0x00000000000f79c3 */ /* 0x000e620000002600 */
[----:B------:R-:W-:-:S02]  /*0720*/  UMOV UR20, URZ ;  /* 0x0000003f00147c82 */ /* 0x000fc40008000000 */
[----:B------:R-:W-:Y:S02]  /*0730*/  ULDC UR23, c[0x0][0x168] ;  /* 0x00005a0000177ab9 */ /* 0x000fe40000000800 */
[----:B------:R-:W-:Y:S02]  /*0740*/  UMOV UR21, URZ ;  /* 0x0000003f00157c82 */ /* 0x000fe40008000000 */
[----:B------:R-:W-:Y:S02]  /*0750*/  UMOV UR19, URZ ;  /* 0x0000003f00137c82 */ /* 0x000fe40008000000 */
[----:B------:R-:W-:Y:S02]  /*0760*/  ULDC UR37, c[0x0][0x1d0] ;  /* 0x0000740000257ab9 */ /* 0x000fe40000000800 */
[----:B------:R-:W-:Y:S02]  /*0770*/  ULDC UR22, c[0x0][0x228] ;  /* 0x00008a0000167ab9 */ /* 0x000fe40000000800 */
[----:B-1----:R-:W-:Y:S01]  /*0780*/  USHF.R.S32.HI UR14, URZ, 0x1f, UR15 ;  /* 0x0000001f3f0e7899 */ /* 0x002fe2000801140f */
[----:B--2---:R1:W2:Y:S08]  /*0790*/  @P0 R2UR UR23, R0 ;  /* 0x00000000001703c2 */ /* 0x0042b000000e0000 */
[----:B---3--:R1:W3:Y:S08]  /*07a0*/  @P3 R2UR UR20, R4 ;  /* 0x00000000041433c2 */ /* 0x0082f000000e0000 */
[----:B----4-:R1:W4:Y:S08]  /*07b0*/  @P4 R2UR UR21, R3 ;  /* 0x00000000031543c2 */ /* 0x01033000000e0000 */
[----:B------:R1:W1:Y:S01]  /*07c0*/  @P2 R2UR UR19, R2 ;  /* 0x00000000021323c2 */ /* 0x00026200000e0000 */
[----:B------:R-:W-:Y:S05]  /*07d0*/  @P0 BRA `(.L_x_293) ;  /* 0x0000006000000947 */ /* 0x000fea0003800000 */
[----:B--2---:R-:W-:Y:S05]  /*07e0*/  @!P4 BRA `(.L_x_293) ;  /* 0x000000500000c947 */ /* 0x004fea0003800000 */
[----:B-1----:R-:W2:Y:S04]  /*07f0*/  LDG.E R0, [R10.64] ;  /* 0x0000001c0a007981 */ /* 0x002ea8000c1e1900 */
[----:B----4-:R-:W4:Y:S01]  /*0800*/  LDG.E R2, [R10.64+0x4] ;  /* 0x0000041c0a027981 */ /* 0x010f22000c1e1900 */
[----:B--2---:R-:W1:Y:S08]  /*0810*/  R2UR UR23, R0 ;  /* 0x00000000001773c2 */ /* 0x004e7000000e0000 */
[----:B----4-:R-:W1:Y:S02]  /*0820*/  R2UR UR4, R2 ;  /* 0x00000000020473c2 */ /* 0x010e6400000e0000 */
[----:B-1----:R-:W-:-:S06]  /*0830*/  UIADD3 UR23, -UR23, UR4, URZ ;  /* 0x0000000417177290 */ /* 0x002fcc000fffe13f */
.L_x_293:
[----:B--2---:R-:W-:-:S04]  /*0840*/  ISETP.NE.U32.AND P0, PT, RZ, c[0x0][0x368], PT ;  /* 0x0000da00ff007a0c */ /* 0x004fc80003f05070 */
[----:B------:R-:W-:-:S13]  /*0850*/  ISETP.NE.AND.EX P0, PT, RZ, c[0x0][0x36c], PT, P0 ;  /* 0x0000db00ff007a0c */ /* 0x000fda0003f05300 */
[----:B------:R-:W-:Y:S05]  /*0860*/  @!P0 BRA `(.L_x_294) ;  /* 0x0000007000008947 */ /* 0x000fea0003800000 */
[----:B------:R-:W-:Y:S02]  /*0870*/  ULDC.64 UR4, c[0x0][0x368] ;  /* 0x0000da0000047ab9 */ /* 0x000fe40000000a00 */
[----:B------:R-:W-:-:S06]  /*0880*/  UIMAD.WIDE UR4, UR24, UR13, UR4 ;  /* 0x0000000d180472a5 */ /* 0x000fcc000f8e0204 */
[----:B-1----:R-:W-:Y:S02]  /*0890*/  MOV R2, UR4 ;  /* 0x0000000400027c02 */ /* 0x002fe40008000f00 */
[----:B------:R-:W-:-:S05]  /*08a0*/  MOV R3, UR5 ;  /* 0x0000000500037c02 */ /* 0x000fca0008000f00 */
[----:B------:R-:W2:Y:S02]  /*08b0*/  LDG.E R0, [R2.64] ;  /* 0x0000001c02007981 */ /* 0x000ea4000c1e1900 */
[----:B--2---:R1:W2:Y:S02]  /*08c0*/  R2UR UR37, R0 ;  /* 0x00000000002573c2 */ /* 0x0042a400000e0000 */
[----:B-12---:R-:W-:Y:S05]  /*08d0*/  BRA `(.L_x_295) ;  /* 0x0000006000007947 */ /* 0x006fea0003800000 */
.L_x_294:
[----:B------:R-:W-:Y:S05]  /*08e0*/  @!P2 BRA `(.L_x_295) ;  /* 0x000000500000a947 */ /* 0x000fea0003800000 */
[----:B-1----:R-:W2:Y:S04]  /*08f0*/  LDG.E R0, [R8.64] ;  /* 0x0000001c08007981 */ /* 0x002ea8000c1e1900 */
[----:B----4-:R-:W4:Y:S01]  /*0900*/  LDG.E R2, [R8.64+0x4] ;  /* 0x0000041c08027981 */ /* 0x010f22000c1e1900 */
[----:B--2---:R-:W1:Y:S08]  /*0910*/  R2UR UR37, R0 ;  /* 0x00000000002573c2 */ /* 0x004e7000000e0000 */
[----:B----4-:R-:W1:Y:S02]  /*0920*/  R2UR UR4, R2 ;  /* 0x00000000020473c2 */ /* 0x010e6400000e0000 */
[----:B-1----:R-:W-:-:S06]  /*0930*/  UIADD3 UR37, -UR37, UR4, URZ ;  /* 0x0000000425257290 */ /* 0x002fcc000fffe13f */
.L_x_295:
[----:B-1----:R-:W2:Y:S01]  /*0940*/  @P1 LDG.E R0, [R6.64] ;  /* 0x0000001c06001981 */ /* 0x002ea2000c1e1900 */
[----:B------:R-:W-:-:S03]  /*0950*/  ULDC.64 UR4, c[0x0][0x378] ;  /* 0x0000de0000047ab9 */ /* 0x000fc60000000a00 */
[----:B----4-:R-:W4:Y:S01]  /*0960*/  @P1 LDG.E R2, [R6.64+0x4] ;  /* 0x0000041c06021981 */ /* 0x010f22000c1e1900 */
[----:B------:R-:W-:Y:S01]  /*0970*/  UISETP.NE.U32.AND UP0, UPT, URZ, UR4, UPT ;  /* 0x000000043f00728c */ /* 0x000fe2000bf05070 */
[----:B------:R-:W-:-:S03]  /*0980*/  IMAD.U32 R79, RZ, RZ, UR37 ;  /* 0x00000025ff4f7e24 */ /* 0x000fc6000f8e00ff */
[----:B------:R-:W-:-:S03]  /*0990*/  UISETP.NE.AND.EX UP0, UPT, URZ, UR5, UPT, UP0 ;  /* 0x000000053f00728c */ /* 0x000fc6000bf05300 */
[----:B------:R-:W-:-:S03]  /*09a0*/  ULDC.64 UR4, c[0x0][0x378] ;  /* 0x0000de0000047ab9 */ /* 0x000fc60000000a00 */
[----:B------:R-:W-:-:S05]  /*09b0*/  PLOP3.LUT P0, PT, PT, PT, UP0, 0x80, 0x0 ;  /* 0x000000000000781c */ /* 0x000fca0003f0f008 */
[----:B------:R-:W-:-:S06]  /*09c0*/  @UP0 UIMAD.WIDE UR4, UR24, UR13, UR4 ;  /* 0x0000000d180402a5 */ /* 0x000fcc000f8e0204 */
[----:B------:R-:W-:Y:S01]  /*09d0*/  MOV R4, UR4 ;  /* 0x0000000400047c02 */ /* 0x000fe20008000f00 */
[----:B------:R-:W-:Y:S01]  /*09e0*/  ULDC UR4, c[0x0][0x2c4] ;  /* 0x0000b10000047ab9 */ /* 0x000fe20000000800 */
[----:B------:R-:W-:Y:S01]  /*09f0*/  IMAD.U32 R5, RZ, RZ, UR5 ;  /* 0x00000005ff057e24 */ /* 0x000fe2000f8e00ff */
[----:B------:R-:W-:-:S03]  /*0a00*/  UISETP.NE.AND UP3, UPT, UR4, 0x1, UPT ;  /* 0x000000010400788c */ /* 0x000fc6000bf65270 */
[----:B------:R-:W-:Y:S01]  /*0a10*/  ULDC.64 UR4, c[0x0][0x2c8] ;  /* 0x0000b20000047ab9 */ /* 0x000fe20000000a00 */
[----:B------:R1:W5:Y:S01]  /*0a20*/  @P0 LDG.E R79, [R4.64] ;  /* 0x0000001c044f0981 */ /* 0x000362000c1e1900 */
[----:B---3--:R-:W-:-:S06]  /*0a30*/  UIADD3 UR8, -UR20, UR37, URZ ;  /* 0x0000002514087290 */ /* 0x008fcc000fffe13f */
[----:B------:R-:W-:-:S04]  /*0a40*/  @UP3 UIADD3 UR10, UR18, 0x7f, URZ ;  /* 0x0000007f120a3890 */ /* 0x000fc8000fffe03f */
[----:B------:R-:W-:Y:S01]  /*0a50*/  UIMAD.WIDE.U32 UR10, UR10, UR4, URZ ;  /* 0x000000040a0a72a5 */ /* 0x000fe2000f8e003f */
[----:B--2---:R-:W2:Y:S08]  /*0a60*/  @P1 R2UR UR6, R0 ;  /* 0x00000000000613c2 */ /* 0x004eb000000e0000 */
[----:B----4-:R-:W2:Y:S02]  /*0a70*/  @P1 R2UR UR7, R2 ;  /* 0x00000000020713c2 */ /* 0x010ea400000e0000 */
[----:B--2---:R-:W-:-:S02]  /*0a80*/  @UP4 UIADD3 UR22, -UR6, UR7, URZ ;  /* 0x0000000706164290 */ /* 0x004fc4000fffe13f */
[----:B------:R-:W-:Y:S02]  /*0a90*/  UIADD3 UR6, UR18, 0x7f, URZ ;  /* 0x0000007f12067890 */ /* 0x000fe4000fffe03f */
[----:B------:R-:W-:Y:S02]  /*0aa0*/  @UP3 USHF.R.U32.HI UR6, URZ, UR5, UR11 ;  /* 0x000000053f063299 */ /* 0x000fe4000801160b */
[----:B------:R-:W-:Y:S02]  /*0ab0*/  UIADD3 UR12, UR8, UR22, URZ ;  /* 0x00000016080c7290 */ /* 0x000fe4000fffe03f */
[----:B------:R-:W-:Y:S02]  /*0ac0*/  ULDC.64 UR4, c[0x0][0x328] ;  /* 0x0000ca0000047ab9 */ /* 0x000fe40000000a00 */
[----:B------:R-:W-:Y:S02]  /*0ad0*/  UISETP.GE.AND UP2, UPT, UR5, 0x1, UPT ;  /* 0x000000010500788c */ /* 0x000fe4000bf46270 */
[----:B------:R-:W-:-:S04]  /*0ae0*/  UIADD3 UR11, UR12, 0x1, -UR23 ;  /* 0x000000010c0b7890 */ /* 0x000fc8000fffe817 */
[----:B------:R-:W-:Y:S01]  /*0af0*/  PLOP3.LUT P0, PT, PT, PT, UP2, 0x40, 0x0 ;  /* 0x000000000000781c */ /* 0x000fe20003f0e828 */
[----:B------:R-:W-:-:S04]  /*0b00*/  UIADD3 UR6, UR11, UR6, URZ ;  /* 0x000000060b067290 */ /* 0x000fc8000fffe03f */
[----:B------:R-:W-:-:S08]  /*0b10*/  UIADD3 UR17, UR6, UR4, URZ ;  /* 0x0000000406117290 */ /* 0x000fd0000fffe03f */
[----:B------:R-:W-:Y:S05]  /*0b20*/  @P0 BRA `(.L_x_296) ;  /* 0x0000014000000947 */ /* 0x000fea0003800000 */
[----:B-1----:R-:W-:Y:S01]  /*0b30*/  ISETP.LT.AND P0, PT, RZ, UR6, PT ;  /* 0x00000006ff007c0c */ /* 0x002fe2000bf01270 */
[----:B------:R-:W-:-:S12]  /*0b40*/  UIADD3 UR4, UR6, -0x1, URZ ;  /* 0xffffffff06047890 */ /* 0x000fd8000fffe03f */
[----:B------:R-:W-:Y:S05]  /*0b50*/  @P0 BRA `(.L_x_297) ;  /* 0x0000008000000947 */ /* 0x000fea0003800000 */
[----:B------:R-:W-:Y:S02]  /*0b60*/  UISETP.NE.AND UP0, UPT, UR5, 0x1, UPT ;  /* 0x000000010500788c */ /* 0x000fe4000bf05270 */
[----:B------:R-:W-:-:S03]  /*0b70*/  UIADD3 UR4, -UR6, URZ, URZ ;  /* 0x0000003f06047290 */ /* 0x000fc6000fffe13f */
[----:B------:R-:W-:Y:S02]  /*0b80*/  ULDC.64 UR6, c[0x0][0x330] ;  /* 0x0000cc0000067ab9 */ /* 0x000fe40000000a00 */
[----:B------:R-:W-:-:S07]  /*0b90*/  UIMAD.WIDE.U32 UR26, UR4, UR6, URZ ;  /* 0x00000006041a72a5 */ /* 0x000fce000f8e003f */
[----:B------:R-:W-:Y:S02]  /*0ba0*/  @UP0 UMOV UR9, UR27 ;  /* 0x0000001b00090c82 */ /* 0x000fe40008000000 */
[----:B------:R-:W-:-:S04]  /*0bb0*/  @UP0 USHF.R.U32.HI UR4, URZ, UR7, UR9 ;  /* 0x000000073f040299 */ /* 0x000fc80008011609 */
[----:B------:R-:W-:Y:S01]  /*0bc0*/  ULOP3.LUT UR4, URZ, UR4, URZ, 0x33, !UPT ;  /* 0x000000043f047292 */ /* 0x000fe2000f8e333f */
[----:B------:R-:W-:Y:S05]  /*0bd0*/  BRA `(.L_x_298) ;  /* 0x0000005000007947 */ /* 0x000fea0003800000 */
.L_x_297:
[----:B------:R-:W-:Y:S02]  /*0be0*/  UISETP.NE.AND UP0, UPT, UR5, 0x1, UPT ;  /* 0x000000010500788c */ /* 0x000fe4000bf05270 */
[----:B------:R-:W-:Y:S02]  /*0bf0*/  ULDC.64 UR6, c[0x0][0x330] ;  /* 0x0000cc0000067ab9 */ /* 0x000fe40000000a00 */
[----:B------:R-:W-:-:S07]  /*0c00*/  UIMAD.WIDE.U32 UR26, UR4, UR6, URZ ;  /* 0x00000006041a72a5 */ /* 0x000fce000f8e003f */
[----:B------:R-:W-:Y:S02]  /*0c10*/  @UP0 UMOV UR9, UR27 ;  /* 0x0000001b00090c82 */ /* 0x000fe40008000000 */
[----:B------:R-:W-:Y:S02]  /*0c20*/  @UP0 USHF.R.U32.HI UR4, URZ, UR7, UR9 ;  /* 0x000000073f040299 */ /* 0x000fe40008011609 */
.L_x_298:
[----:B------:R-:W-:Y:S02]  /*0c30*/  ULDC UR6, c[0x0][0x32c] ;  /* 0x0000cb0000067ab9 */ /* 0x000fe40000000800 */
[----:B------:R-:W-:-:S04]  /*0c40*/  UIMAD UR6, UR4, UR5, UR6 ;  /* 0x00000005040672a4 */ /* 0x000fc8000f8e0206 */
[----:B------:R-:W-:-:S04]  /*0c50*/  UISETP.LT.AND UP0, UPT, UR17, UR6, UPT ;  /* 0x000000061100728c */ /* 0x000fc8000bf01270 */
[----:B------:R-:W-:-:S03]  /*0c60*/  USEL UR17, UR17, UR6, UP0 ;  /* 0x0000000611117287 */ /* 0x000fc60008000000 */
.L_x_296:
[----:B-1----:R-:W-:Y:S01]  /*0c70*/  ULDC.64 UR6, c[0x0][0x2c8] ;  /* 0x0000b20000067ab9 */ /* 0x002fe20000000a00 */
[----:B------:R-:W-:Y:S01]  /*0c80*/  PLOP3.LUT P0, PT, PT, PT, UP2, 0x40, 0x0 ;  /* 0x000000000000781c */ /* 0x000fe20003f0e828 */
[----:B------:R-:W-:Y:S02]  /*0c90*/  UIMAD.WIDE.U32 UR26, UR18, UR6, URZ ;  /* 0x00000006121a72a5 */ /* 0x000fe4000f8e003f */
[----:B------:R-:W-:Y:S02]  /*0ca0*/  UIADD3 UR9, UR12, 0x3f, URZ ;  /* 0x0000003f0c097890 */ /* 0x000fe4000fffe03f */
[----:B------:R-:W-:Y:S02]  /*0cb0*/  UMOV UR25, UR18 ;  /* 0x0000001200197c82 */ /* 0x000fe40008000000 */
[----:B------:R-:W-:Y:S02]  /*0cc0*/  UIADD3 UR10, UR12, -UR23, URZ ;  /* 0x800000170c0a7290 */ /* 0x000fe4000fffe03f */
[----:B------:R-:W-:-:S02]  /*0cd0*/  USHF.R.S32.HI UR4, URZ, 0x1f, UR9 ;  /* 0x0000001f3f047899 */ /* 0x000fc40008011409 */
[----:B------:R-:W-:Y:S02]  /*0ce0*/  @UP3 USHF.R.U32.HI UR25, URZ, UR7, UR27 ;  /* 0x000000073f193299 */ /* 0x000fe4000801161b */
[----:B------:R-:W-:Y:S02]  /*0cf0*/  ULEA.HI UR9, UR4, UR9, URZ, 0x6 ;  /* 0x0000000904097291 */ /* 0x000fe4000f8f303f */
[----:B------:R-:W-:Y:S02]  /*0d00*/  UIADD3 UR7, UR10, UR25, URZ ;  /* 0x000000190a077290 */ /* 0x000fe4000fffe03f */
[----:B------:R-:W-:Y:S02]  /*0d10*/  ULDC UR6, c[0x0][0x324] ;  /* 0x0000c90000067ab9 */ /* 0x000fe40000000800 */
[----:B------:R-:W-:Y:S02]  /*0d20*/  USHF.R.S32.HI UR9, URZ, 0x6, UR9 ;  /* 0x000000063f097899 */ /* 0x000fe40008011409 */
        /* <DEDUP_REMOVED lines=13> */
.L_x_300:
[----:B------:R-:W-:-:S03]  /*0e00*/  UISETP.NE.AND UP0, UPT, UR5, 0x1, UPT ;  /* 0x000000010500788c */ /* 0x000fc6000bf05270 */
[----:B------:R-:W-:Y:S02]  /*0e10*/  ULDC.64 UR4, c[0x0][0x330] ;  /* 0x0000cc0000047ab9 */ /* 0x000fe40000000a00 */
[----:B------:R-:W-:-:S07]  /*0e20*/  UIMAD.WIDE.U32 UR26, UR7, UR4, URZ ;  /* 0x00000004071a72a5 */ /* 0x000fce000f8e003f */
[----:B------:R-:W-:Y:S02]  /*0e30*/  @UP0 UMOV UR25, UR27 ;  /* 0x0000001b00190c82 */ /* 0x000fe40008000000 */
[----:B------:R-:W-:Y:S02]  /*0e40*/  @UP0 USHF.R.U32.HI UR7, URZ, UR5, UR25 ;  /* 0x000000053f070299 */ /* 0x000fe40008011619 */
.L_x_301:
[----:B------:R-:W-:Y:S02]  /*0e50*/  ULDC UR4, c[0x0][0x32c] ;  /* 0x0000cb0000047ab9 */ /* 0x000fe40000000800 */
[----:B------:R-:W-:-:S04]  /*0e60*/  UIMAD UR4, UR7, UR4, URZ ;  /* 0x00000004070472a4 */ /* 0x000fc8000f8e023f */
[----:B------:R-:W-:-:S04]  /*0e70*/  UISETP.LT.AND UP0, UPT, UR6, UR4, UPT ;  /* 0x000000040600728c */ /* 0x000fc8000bf01270 */
[----:B------:R-:W-:Y:S02]  /*0e80*/  USEL UR6, UR6, UR4, !UP0 ;  /* 0x0000000406067287 */ /* 0x000fe4000c000000 */
.L_x_299:
[----:B------:R-:W-:Y:S02]  /*0e90*/  UIADD3 UR17, UR17, 0x3f, URZ ;  /* 0x0000003f11117890 */ /* 0x000fe4000fffe03f */
[----:B------:R-:W-:Y:S02]  /*0ea0*/  USHF.R.S32.HI UR4, URZ, 0x1f, UR6 ;  /* 0x0000001f3f047899 */ /* 0x000fe40008011406 */
[----:B------:R-:W-:Y:S02]  /*0eb0*/  USHF.R.S32.HI UR5, URZ, 0x1f, UR17 ;  /* 0x0000001f3f057899 */ /* 0x000fe40008011411 */
[----:B------:R-:W-:Y:S02]  /*0ec0*/  ULEA.HI UR4, UR4, UR6, URZ, 0x6 ;  /* 0x0000000604047291 */ /* 0x000fe4000f8f303f */
[----:B------:R-:W-:Y:S02]  /*0ed0*/  ULEA.HI UR5, UR5, UR17, URZ, 0x6 ;  /* 0x0000001105057291 */ /* 0x000fe4000f8f303f */
[----:B------:R-:W-:-:S02]  /*0ee0*/  USHF.R.S32.HI UR4, URZ, 0x6, UR4 ;  /* 0x000000063f047899 */ /* 0x000fc40008011404 */
[----:B------:R-:W-:Y:S02]  /*0ef0*/  USHF.R.S32.HI UR5, URZ, 0x6, UR5 ;  /* 0x000000063f057899 */ /* 0x000fe40008011405 */
[----:B------:R-:W-:Y:S02]  /*0f00*/  UISETP.LT.AND UP1, UPT, URZ, UR4, UPT ;  /* 0x000000043f00728c */ /* 0x000fe4000bf21270 */
[----:B------:R-:W-:Y:S02]  /*0f10*/  UISETP.LT.AND UP0, UPT, UR5, UR9, UPT ;  /* 0x000000090500728c */ /* 0x000fe4000bf01270 */
[----:B------:R-:W-:Y:S02]  /*0f20*/  USEL UR4, URZ, UR4, !UP1 ;  /* 0x000000043f047287 */ /* 0x000fe4000c800000 */
[----:B------:R-:W-:Y:S02]  /*0f30*/  USEL UR5, UR5, UR9, UP0 ;  /* 0x0000000905057287 */ /* 0x000fe40008000000 */
[----:B------:R-:W-:-:S02]  /*0f40*/  ULEA UR4, UR4, -UR8, 0x6 ;  /* 0x8000000804047291 */ /* 0x000fc4000f8e303f */
[----:B------:R-:W-:Y:S02]  /*0f50*/  ULEA UR5, UR5, -UR8, 0x6 ;  /* 0x8000000805057291 */ /* 0x000fe4000f8e303f */
[----:B------:R-:W-:Y:S02]  /*0f60*/  UISETP.LT.AND UP1, UPT, URZ, UR4, UPT ;  /* 0x000000043f00728c */ /* 0x000fe4000bf21270 */
[----:B------:R-:W-:Y:S02]  /*0f70*/  UISETP.LT.AND UP0, UPT, UR5, UR22, UPT ;  /* 0x000000160500728c */ /* 0x000fe4000bf01270 */
[----:B------:R-:W-:Y:S02]  /*0f80*/  USEL UR4, URZ, UR4, !UP1 ;  /* 0x000000043f047287 */ /* 0x000fe4000c800000 */
[----:B------:R-:W-:Y:S02]  /*0f90*/  USEL UR5, UR5, UR22, UP0 ;  /* 0x0000001605057287 */ /* 0x000fe40008000000 */
[----:B------:R-:W-:-:S02]  /*0fa0*/  USHF.R.U32.HI UR8, URZ, 0x6, UR4 ;  /* 0x000000063f087899 */ /* 0x000fc40008011604 */
[----:B------:R-:W-:-:S05]  /*0fb0*/  UISETP.GT.AND UP0, UPT, UR5, UR4, UPT ;  /* 0x000000040500728c */ /* 0x000fca000bf04270 */
[----:B------:R-:W-:-:S06]  /*0fc0*/  UMOV UR6, UR8 ;  /* 0x0000000800067c82 */ /* 0x000fcc0008000000 */
[----:B------:R-:W-:-:S04]  /*0fd0*/  @UP0 UIADD3 UR5, UR5, 0x3f, URZ ;  /* 0x0000003f05050890 */ /* 0x000fc8000fffe03f */
[----:B------:R-:W-:-:S04]  /*0fe0*/  @UP0 USHF.R.S32.HI UR4, URZ, 0x1f, UR5 ;  /* 0x0000001f3f040899 */ /* 0x000fc80008011405 */
[----:B------:R-:W-:-:S04]  /*0ff0*/  @UP0 ULEA.HI UR4, UR4, UR5, URZ, 0x6 ;  /* 0x0000000504040291 */ /* 0x000fc8000f8f303f */
[----:B------:R-:W-:-:S04]  /*1000*/  @UP0 USHF.R.S32.HI UR6, URZ, 0x6, UR4 ;  /* 0x000000063f060899 */ /* 0x000fc80008011404 */
[----:B------:R-:W-:-:S06]  /*1010*/  UISETP.GT.AND UP0, UPT, UR6, UR8, UPT ;  /* 0x000000080600728c */ /* 0x000fcc000bf04270 */
[----:B------:R-:W-:-:S13]  /*1020*/  PLOP3.LUT P0, PT, PT, PT, UP0, 0x80, 0x0 ;  /* 0x000000000000781c */ /* 0x000fda0003f0f008 */
[----:B------:R-:W-:Y:S05]  /*1030*/  @!P0 BRA `(.L_x_302) ;  /* 0x0000545000008947 */ /* 0x000fea0003800000 */
[----:B------:R-:W-:Y:S02]  /*1040*/  ULDC.64 UR4, c[0x0][0x340] ;  /* 0x0000d00000047ab9 */ /* 0x000fe40000000a00 */
[----:B------:R-:W-:-:S04]  /*1050*/  UISETP.NE.U32.AND UP0, UPT, URZ, UR4, UPT ;  /* 0x000000043f00728c */ /* 0x000fc8000bf05070 */
[----:B------:R-:W-:-:S03]  /*1060*/  UISETP.NE.AND.EX UP0, UPT, URZ, UR5, UPT, UP0 ;  /* 0x000000053f00728c */ /* 0x000fc6000bf05300 */
[----:B------:R-:W-:-:S03]  /*1070*/  ULDC.64 UR4, c[0x0][0x340] ;  /* 0x0000d00000047ab9 */ /* 0x000fc60000000a00 */
[----:B------:R-:W-:-:S05]  /*1080*/  PLOP3.LUT P2, PT, PT, PT, UP0, 0x80, 0x0 ;  /* 0x000000000000781c */ /* 0x000fca0003f4f008 */
[----:B------:R-:W-:-:S06]  /*1090*/  @UP0 UIMAD.WIDE UR4, UR24, UR13, UR4 ;  /* 0x0000000d180402a5 */ /* 0x000fcc000f8e0204 */
[----:B------:R-:W-:Y:S02]  /*10a0*/  IMAD.U32 R8, RZ, RZ, UR4 ;  /* 0x00000004ff087e24 */ /* 0x000fe4000f8e00ff */
[----:B------:R-:W-:Y:S01]  /*10b0*/  IMAD.U32 R9, RZ, RZ, UR5 ;  /* 0x00000005ff097e24 */ /* 0x000fe2000f8e00ff */
[----:B------:R-:W-:Y:S01]  /*10c0*/  SHF.R.S32.HI R3, RZ, 0x1f, R78 ;  /* 0x0000001fff037819 */ /* 0x000fe2000001144e */
[----:B------:R-:W-:Y:S01]  /*10d0*/  UIADD3 UR17, UR6, -0x1, URZ ;  /* 0xffffffff06117890 */ /* 0x000fe2000fffe03f */
[----:B-----5:R-:W-:Y:S01]  /*10e0*/  SHF.R.S32.HI R2, RZ, 0x1f, R94 ;  /* 0x0000001fff027819 */ /* 0x020fe2000001145e */
[----:B------:R-:W-:Y:S01]  /*10f0*/  ULDC.64 UR4, c[0x0][0x240] ;  /* 0x0000900000047ab9 */ /* 0x000fe20000000a00 */
[----:B------:R-:W-:Y:S01]  /*1100*/  LEA.HI R5, R3, R78, RZ, 0x3 ;  /* 0x0000004e03057211 */ /* 0x000fe200078f18ff */
[----:B------:R1:W2:Y:S01]  /*1110*/  @P2 LDG.E R0, [R8.64] ;  /* 0x0000001c08002981 */ /* 0x0002a2000c1e1900 */
[----:B------:R-:W-:Y:S01]  /*1120*/  UIMAD UR4, UR14, UR4, URZ ;  /* 0x000000040e0472a4 */ /* 0x000fe2000f8e023f */
[----:B------:R-:W-:Y:S01]  /*1130*/  IMAD.U32 R7, RZ, RZ, UR17 ;  /* 0x00000011ff077e24 */ /* 0x000fe2000f8e00ff */
[----:B------:R-:W-:Y:S01]  /*1140*/  SHF.R.S32.HI R19, RZ, 0x3, R5 ;  /* 0x00000003ff137819 */ /* 0x000fe20000011405 */
[----:B------:R-:W-:Y:S01]  /*1150*/  USHF.R.S32.HI UR13, URZ, 0x1f, UR24 ;  /* 0x0000001f3f0d7899 */ /* 0x000fe20008011418 */
[----:B------:R-:W-:Y:S01]  /*1160*/  LOP3.LUT R5, R5, 0x1ffffff8, RZ, 0xc0, !PT ;  /* 0x1ffffff805057812 */ /* 0x000fe200078ec0ff */
[----:B------:R-:W-:Y:S01]  /*1170*/  UIMAD UR6, UR15, UR5, UR4 ;  /* 0x000000050f0672a4 */ /* 0x000fe2000f8e0204 */
[C---:B------:R-:W-:Y:S01]  /*1180*/  IADD3 R94, P3, R19.reuse, R94, RZ ;  /* 0x0000005e135e7210 */ /* 0x040fe20007f7e0ff */
[----:B------:R-:W-:Y:S01]  /*1190*/  USEL UR31, UR24, URZ, !UP4 ;  /* 0x0000003f181f7287 */ /* 0x000fe2000e000000 */
[C---:B------:R-:W-:Y:S01]  /*11a0*/  IADD3 R92, -R19.reuse, UR22, RZ ;  /* 0x00000016135c7c10 */ /* 0x040fe2000fffe1ff */
[----:B------:R-:W-:Y:S01]  /*11b0*/  IMAD.IADD R24, R78, 0x1, -R5 ;  /* 0x000000014e187824 */ /* 0x000fe200078e0a05 */
[C---:B------:R-:W-:Y:S01]  /*11c0*/  LEA.HI.X.SX32 R93, R19.reuse, R2, 0x1, P3 ;  /* 0x00000002135d7211 */ /* 0x040fe200018f0eff */
[----:B------:R-:W-:Y:S01]  /*11d0*/  IMAD.SHL.U32 R19, R19, 0x40, RZ ;  /* 0x0000004013137824 */ /* 0x000fe200078e00ff */
[----:B------:R-:W-:Y:S01]  /*11e0*/  USEL UR27, UR13, URZ, !UP4 ;  /* 0x0000003f0d1b7287 */ /* 0x000fe2000e000000 */
[----:B------:R-:W-:Y:S01]  /*11f0*/  IMAD.SHL.U32 R24, R24, 0x8, RZ ;  /* 0x0000000818187824 */ /* 0x000fe200078e00ff */
[----:B------:R-:W-:Y:S01]  /*1200*/  ULDC.64 UR4, c[0x0][0x248] ;  /* 0x0000920000047ab9 */ /* 0x000fe20000000a00 */
[----:B------:R-:W-:Y:S01]  /*1210*/  IMAD R5, R93, c[0x0][0x238], RZ ;  /* 0x00008e005d057a24 */ /* 0x000fe200078e02ff */
[----:B------:R-:W-:Y:S01]  /*1220*/  LOP3.LUT R19, R19, 0x1c0, RZ, 0xc0, !PT ;  /* 0x000001c013137812 */ /* 0x000fe200078ec0ff */
[----:B------:R-:W-:Y:S01]  /*1230*/  IMAD R4, R7, -0x40, R92 ;  /* 0xffffffc007047824 */ /* 0x000fe200078e025c */
[--C-:B------:R-:W-:Y:S01]  /*1240*/  SHF.R.S32.HI R25, RZ, 0x1f, R24.reuse ;  /* 0x0000001fff197819 */ /* 0x100fe20000011418 */
[----:B------:R-:W-:Y:S01]  /*1250*/  IMAD R2, R94, c[0x0][0x23c], R5 ;  /* 0x00008f005e027a24 */ /* 0x000fe200078e0205 */
[----:B------:R-:W-:Y:S01]  /*1260*/  UIMAD UR4, UR27, UR4, URZ ;  /* 0x000000041b0472a4 */ /* 0x000fe2000f8e023f */
[----:B------:R-:W-:Y:S01]  /*1270*/  IMAD.U32 R5, RZ, RZ, UR15 ;  /* 0x0000000fff057e24 */ /* 0x000fe2000f8e00ff */
[C---:B------:R-:W-:Y:S01]  /*1280*/  ISETP.GE.AND P0, PT, R4.reuse, 0x1, PT ;  /* 0x000000010400780c */ /* 0x040fe20003f06270 */
[----:B------:R-:W-:Y:S01]  /*1290*/  IMAD.U32 R132, RZ, RZ, UR31 ;  /* 0x0000001fff847e24 */ /* 0x000fe2000f8e00ff */
[----:B------:R-:W-:Y:S01]  /*12a0*/  ISETP.GT.AND P1, PT, R4, 0x20, PT ;  /* 0x000000200400780c */ /* 0x000fe20003f24270 */
[----:B-1----:R-:W-:Y:S01]  /*12b0*/  IMAD.WIDE.U32 R8, R94, c[0x0][0x238], R24 ;  /* 0x00008e005e087a25 */ /* 0x002fe200078e0018 */
[----:B------:R-:W-:Y:S01]  /*12c0*/  IADD3 R4, R24, 0x40, RZ ;  /* 0x0000004018047810 */ /* 0x000fe20007ffe0ff */
[----:B------:R-:W-:Y:S01]  /*12d0*/  UIMAD UR5, UR31, UR5, UR4 ;  /* 0x000000051f0572a4 */ /* 0x000fe2000f8e0204 */
[-C--:B------:R-:W-:Y:S01]  /*12e0*/  LEA.HI R22, R3, R78.reuse, RZ, 0x2 ;  /* 0x0000004e03167211 */ /* 0x080fe200078f10ff */
[----:B------:R-:W-:Y:S01]  /*12f0*/  IMAD.IADD R9, R9, 0x1, R2 ;  /* 0x0000000109097824 */ /* 0x000fe200078e0202 */
[----:B------:R-:W-:Y:S01]  /*1300*/  ISETP.GE.AND P4, PT, R4, c[0x0][0x1d4], PT ;  /* 0x0000750004007a0c */ /* 0x000fe20003f86270 */
[----:B------:R-:W-:Y:S01]  /*1310*/  IMAD.U32 R2, RZ, RZ, UR15 ;  /* 0x0000000fff027e24 */ /* 0x000fe2000f8e00ff */
[----:B------:R-:W-:Y:S01]  /*1320*/  LOP3.LUT R6, R19, 0x38, R24, 0xf8, !PT ;  /* 0x0000003813067812 */ /* 0x000fe200078ef818 */
[----:B------:R-:W-:Y:S01]  /*1330*/  UMOV UR38, 0x6 ;  /* 0x0000000600267882 */ /* 0x000fe20000000000 */
[----:B------:R-:W-:Y:S01]  /*1340*/  ISETP.GE.AND P5, PT, R24, c[0x0][0x1d4], PT ;  /* 0x0000750018007a0c */ /* 0x000fe20003fa6270 */
[----:B------:R-:W-:Y:S01]  /*1350*/  IMAD.WIDE.U32 R134, R2, c[0x0][0x240], R8 ;  /* 0x0000900002867a25 */ /* 0x000fe200078e0008 */
[----:B------:R-:W-:Y:S01]  /*1360*/  IADD3 R4, R24, 0x80, RZ ;  /* 0x0000008018047810 */ /* 0x000fe20007ffe0ff */
[----:B------:R-:W-:Y:S01]  /*1370*/  USHF.R.S32.HI UR4, URZ, 0x1f, UR17 ;  /* 0x0000001f3f047899 */ /* 0x000fe20008011411 */
[----:B------:R-:W-:Y:S01]  /*1380*/  SHF.R.S32.HI R121, RZ, 0x2, R22 ;  /* 0x00000002ff797819 */ /* 0x000fe20000011416 */
[----:B------:R-:W-:Y:S01]  /*1390*/  IMAD.WIDE.U32 R24, R5, c[0x0][0x260], R24 ;  /* 0x0000980005187a25 */ /* 0x000fe200078e0018 */
[----:B------:R-:W-:Y:S01]  /*13a0*/  IADD3 R135, R135, UR6, RZ ;  /* 0x0000000687877c10 */ /* 0x000fe2000fffe0ff */
[----:B------:R-:W-:Y:S01]  /*13b0*/  ULDC.64 UR6, c[0x0][0x238] ;  /* 0x00008e0000067ab9 */ /* 0x000fe20000000a00 */
[----:B------:R-:W-:Y:S01]  /*13c0*/  LOP3.LUT R5, R22, 0xfffffffc, RZ, 0xc0, !PT ;  /* 0xfffffffc16057812 */ /* 0x000fe200078ec0ff */
[----:B------:R-:W-:Y:S01]  /*13d0*/  USHF.L.U32 UR26, UR6, 0x6, URZ ;  /* 0x00000006061a7899 */ /* 0x000fe2000800063f */
[----:B------:R-:W-:Y:S01]  /*13e0*/  IMAD.MOV.U32 R2, RZ, RZ, c[0x0][0x27c] ;  /* 0x00009f00ff027624 */ /* 0x000fe200078e00ff */
[----:B------:R-:W-:Y:S01]  /*13f0*/  USHF.L.U64.HI UR25, UR6, UR38, UR7 ;  /* 0x0000002606197299 */ /* 0x000fe20008010207 */
[----:B------:R-:W-:Y:S01]  /*1400*/  IMAD.WIDE.U32 R134, R132, c[0x0][0x248], R134 ;  /* 0x0000920084867a25 */ /* 0x000fe200078e0086 */
[-C--:B------:R-:W-:Y:S01]  /*1410*/  LEA.HI R116, R3, R78.reuse, RZ, 0x6 ;  /* 0x0000004e03747211 */ /* 0x080fe200078f30ff */
[----:B------:R-:W-:Y:S01]  /*1420*/  ULDC UR32, c[0x0][0x23c] ;  /* 0x00008f0000207ab9 */ /* 0x000fe20000000800 */
[----:B------:R-:W-:Y:S01]  /*1430*/  SHF.R.S32.HI R22, RZ, 0x1f, R22 ;  /* 0x0000001fff167819 */ /* 0x000fe20000011416 */
[----:B------:R-:W-:Y:S01]  /*1440*/  UIMAD UR7, UR25, UR17, URZ ;  /* 0x00000011190772a4 */ /* 0x000fe2000f8e023f */
[----:B------:R-:W-:Y:S01]  /*1450*/  IADD3 R139, R135, UR5, RZ ;  /* 0x00000005878b7c10 */ /* 0x000fe2000fffe0ff */
[----:B------:R-:W-:Y:S01]  /*1460*/  IMAD.U32 R80, RZ, RZ, UR26 ;  /* 0x0000001aff507e24 */ /* 0x000fe2000f8e00ff */
[----:B------:R-:W-:Y:S01]  /*1470*/  SHF.R.U32.HI R19, RZ, 0x3, R19 ;  /* 0x00000003ff137819 */ /* 0x000fe20000011613 */
[----:B------:R-:W-:Y:S01]  /*1480*/  IMAD.IADD R18, R78, 0x1, -R5 ;  /* 0x000000014e127824 */ /* 0x000fe200078e0a05 */
[----:B------:R-:W-:Y:S01]  /*1490*/  UIMAD UR7, UR4, UR26, UR7 ;  /* 0x0000001a040772a4 */ /* 0x000fe2000f8e0207 */
[----:B------:R-:W-:Y:S01]  /*14a0*/  IMAD.MOV.U32 R138, RZ, RZ, R134 ;  /* 0x000000ffff8a7224 */ /* 0x000fe200078e0086 */
[----:B------:R-:W-:Y:S01]  /*14b0*/  LEA.HI R22, R22, R121, RZ, 0x3 ;  /* 0x0000007916167211 */ /* 0x000fe200078f18ff */
[----:B------:R-:W-:Y:S01]  /*14c0*/  IMAD.SHL.U32 R16, R18, 0x4, RZ ;  /* 0x0000000412107824 */ /* 0x000fe200078e00ff */
[----:B------:R-:W-:Y:S01]  /*14d0*/  LOP3.LUT R19, R6, R19, RZ, 0x3c, !PT ;  /* 0x0000001306137212 */ /* 0x000fe200078e3cff */
[----:B------:R-:W-:Y:S01]  /*14e0*/  IMAD.WIDE.U32 R8, R80, UR17, R138 ;  /* 0x0000001150087c25 */ /* 0x000fe2000f8e008a */
[----:B------:R-:W-:Y:S01]  /*14f0*/  ISETP.GE.AND P3, PT, R4, c[0x0][0x1d4], PT ;  /* 0x0000750004007a0c */ /* 0x000fe20003f66270 */
[----:B------:R-:W-:Y:S01]  /*1500*/  ULDC.64 UR4, c[0x0][0x260] ;  /* 0x0000980000047ab9 */ /* 0x000fe20000000a00 */
[----:B------:R-:W-:Y:S01]  /*1510*/  IADD3 R15, R16, 0x20, RZ ;  /* 0x00000020100f7810 */ /* 0x000fe20007ffe0ff */
[----:B------:R-:W-:Y:S01]  /*1520*/  IMAD.SHL.U32 R18, R18, 0x8, RZ ;  /* 0x0000000812127824 */ /* 0x000fe200078e00ff */
[----:B------:R-:W-:Y:S01]  /*1530*/  @P0 LEA R10, P6, R8, c[0x0][0x220], 0x1 ;  /* 0x00008800080a0a11 */ /* 0x000fe200078c08ff */
[----:B------:R-:W-:Y:S01]  /*1540*/  IMAD.SHL.U32 R116, R116, 0x8, RZ ;  /* 0x0000000874747824 */ /* 0x000fe200078e00ff */
[C---:B------:R-:W-:Y:S01]  /*1550*/  IADD3 R14, R16.reuse, 0x40, RZ ;  /* 0x00000040100e7810 */ /* 0x040fe20007ffe0ff */
[----:B------:R-:W-:Y:S01]  /*1560*/  IMAD.IADD R13, R16, 0x1, R15 ;  /* 0x00000001100d7824 */ /* 0x000fe200078e020f */
[----:B------:R-:W-:Y:S01]  /*1570*/  LOP3.LUT R22, R22, 0xfffffff8, RZ, 0xc0, !PT ;  /* 0xfffffff816167812 */ /* 0x000fe200078ec0ff */
[----:B------:R-:W-:Y:S01]  /*1580*/  UIMAD UR4, UR14, UR4, URZ ;  /* 0x000000040e0472a4 */ /* 0x000fe2000f8e023f */
[----:B------:R-:W-:Y:S01]  /*1590*/  LOP3.LUT R116, R19, 0xfffffe00, R116, 0xf8, !PT ;  /* 0xfffffe0013747812 */ /* 0x000fe200078ef874 */
[----:B------:R-:W-:Y:S01]  /*15a0*/  IMAD.IADD R12, R16, 0x1, R14 ;  /* 0x00000001100c7824 */ /* 0x000fe200078e020e */
[--C-:B------:R-:W-:Y:S01]  /*15b0*/  SHF.R.S32.HI R19, RZ, 0x1f, R18.reuse ;  /* 0x0000001fff137819 */ /* 0x100fe20000011412 */
[----:B------:R-:W-:Y:S01]  /*15c0*/  UIMAD UR4, UR15, UR5, UR4 ;  /* 0x000000050f0472a4 */ /* 0x000fe2000f8e0204 */
[----:B------:R-:W-:Y:S01]  /*15d0*/  LEA.HI R3, R3, R78, RZ, 0x5 ;  /* 0x0000004e03037211 */ /* 0x000fe200078f28ff */
[----:B------:R-:W-:Y:S01]  /*15e0*/  UIADD3 UR37, UR19, UR37, URZ ;  /* 0x0000002513257290 */ /* 0x000fe2000fffe03f */
[----:B------:R-:W-:Y:S01]  /*15f0*/  IMAD.SHL.U32 R116, R116, 0x2, RZ ;  /* 0x0000000274747824 */ /* 0x000fe200078e00ff */
[----:B------:R-:W-:Y:S01]  /*1600*/  USHF.L.U32 UR33, UR6, 0x5, URZ ;  /* 0x0000000506217899 */ /* 0x000fe2000800063f */
[----:B------:R-:W-:Y:S01]  /*1610*/  SHF.R.S32.HI R88, RZ, 0x1f, R121 ;  /* 0x0000001fff587819 */ /* 0x000fe20000011479 */
[----:B------:R-:W-:Y:S01]  /*1620*/  IMAD.SHL.U32 R3, R3, 0x10, RZ ;  /* 0x0000001003037824 */ /* 0x000fe200078e00ff */
[----:B------:R-:W-:Y:S01]  /*1630*/  IADD3 R25, R25, UR4, RZ ;  /* 0x0000000419197c10 */ /* 0x000fe2000fffe0ff */
[----:B------:R-:W-:Y:S01]  /*1640*/  ULDC.64 UR4, c[0x0][0x210] ;  /* 0x0000840000047ab9 */ /* 0x000fe20000000a00 */
[----:B------:R-:W-:Y:S01]  /*1650*/  IMAD.WIDE.U32 R28, R121, c[0x0][0x280], R18 ;  /* 0x0000a000791c7a25 */ /* 0x000fe200078e0012 */
[----:B------:R-:W-:Y:S01]  /*1660*/  UIMAD UR4, UR14, UR4, URZ ;  /* 0x000000040e0472a4 */ /* 0x000fe2000f8e023f */
[----:B------:R-:W-:Y:S01]  /*1670*/  LOP3.LUT R3, R3, 0xfffffe00, RZ, 0xc0, !PT ;  /* 0xfffffe0003037812 */ /* 0x000fe200078ec0ff */
[----:B------:R-:W-:Y:S01]  /*1680*/  USHF.R.S32.HI UR40, URZ, 0x1f, UR37 ;  /* 0x0000001f3f287899 */ /* 0x000fe20008011425 */
[C---:B------:R-:W-:Y:S01]  /*1690*/  IMAD R124, R88.reuse, c[0x0][0x280], RZ ;  /* 0x0000a000587c7a24 */ /* 0x040fe200078e02ff */
[----:B------:R-:W-:Y:S01]  /*16a0*/  UIMAD UR4, UR15, UR5, UR4 ;  /* 0x000000050f0472a4 */ /* 0x000fe2000f8e0204 */
[----:B------:R-:W-:Y:S01]  /*16b0*/  IMAD R122, R88, c[0x0][0x290], RZ ;  /* 0x0000a400587a7a24 */ /* 0x000fe200078e02ff */
[C---:B------:R-:W-:Y:S01]  /*16c0*/  IADD3 R119, R18.reuse, 0x60, RZ ;  /* 0x0000006012777810 */ /* 0x040fe20007ffe0ff */
[C---:B------:R-:W-:Y:S01]  /*16d0*/  IMAD R124, R121.reuse, c[0x0][0x284], R124 ;  /* 0x0000a100797c7a24 */ /* 0x040fe200078e027c */
[C---:B------:R-:W-:Y:S01]  /*16e0*/  IADD3 R118, R18.reuse, 0x80, RZ ;  /* 0x0000008012767810 */ /* 0x040fe20007ffe0ff */
[C---:B------:R-:W-:Y:S01]  /*16f0*/  IMAD R122, R121.reuse, c[0x0][0x294], R122 ;  /* 0x0000a500797a7a24 */ /* 0x040fe200078e027a */
[----:B------:R-:W-:Y:S01]  /*1700*/  IADD3 R117, R18, 0xa0, RZ ;  /* 0x000000a012757810 */ /* 0x000fe20007ffe0ff */
[----:B------:R-:W-:-:S04]  /*1710*/  IMAD.WIDE.U32 R26, R121, c[0x0][0x290], R18 ;  /* 0x0000a400791a7a25 */ /* 0x000fc800078e0012 */
[----:B------:R-:W-:-:S04]  /*1720*/  IMAD.WIDE.U32 R132, R132, c[0x0][0x268], R24 ;  /* 0x00009a0084847a25 */ /* 0x000fc800078e0018 */
[----:B------:R-:W-:Y:S02]  /*1730*/  IMAD.IADD R125, R124, 0x1, R29 ;  /* 0x000000017c7d7824 */ /* 0x000fe400078e021d */
[----:B------:R-:W-:Y:S02]  /*1740*/  IMAD.IADD R123, R122, 0x1, R27 ;  /* 0x000000017a7b7824 */ /* 0x000fe400078e021b */
[----:B------:R-:W-:Y:S01]  /*1750*/  IMAD.WIDE.U32 R136, R121, c[0x0][0x1e0], RZ ;  /* 0x0000780079887a25 */ /* 0x000fe200078e00ff */
[----:B--2---:R1:W2:Y:S01]  /*1760*/  @P2 R2UR UR30, R0 ;  /* 0x00000000001e23c2 */ /* 0x0042a200000e0000 */
[C---:B------:R-:W-:Y:S02]  /*1770*/  ISETP.GE.AND P2, PT, R2.reuse, 0x1, PT ;  /* 0x000000010200780c */ /* 0x040fe40003f46270 */
[----:B------:R-:W-:-:S05]  /*1780*/  IMAD.SHL.U32 R2, R2, 0x2, RZ ;  /* 0x0000000202027824 */ /* 0x000fca00078e00ff */
[----:B------:R-:W-:Y:S02]  /*1790*/  IADD3 R5, -R2, c[0x0][0x1d4], RZ ;  /* 0x0000750002057a10 */ /* 0x000fe40007ffe1ff */
[----:B-1----:R-:W-:-:S04]  /*17a0*/  IADD3 R0, R9, UR7, RZ ;  /* 0x0000000709007c10 */ /* 0x002fc8000fffe0ff */
[----:B------:R-:W-:Y:S02]  /*17b0*/  @P0 LEA.HI.X R11, R8, c[0x0][0x224], R0, 0x1, P6 ;  /* 0x00008900080b0a11 */ /* 0x000fe400030f0c00 */
[----:B------:R-:W-:-:S03]  /*17c0*/  ISETP.GE.AND P6, PT, R18, c[0x0][0x27c], PT ;  /* 0x00009f0012007a0c */ /* 0x000fc60003fc6270 */
[----:B------:R-:W-:Y:S01]  /*17d0*/  @!PT LDS RZ, [RZ] ;  /* 0x00000000fffff984 */ /* 0x000fe20000000800 */
[----:B------:R-:W-:Y:S01]  /*17e0*/  @!PT LDS RZ, [RZ] ;  /* 0x00000000fffff984 */ /* 0x000fe20000000800 */
[----:B------:R-:W-:Y:S01]  /*17f0*/  @!PT LDS RZ, [RZ] ;  /* 0x00000000fffff984 */ /* 0x000fe20000000800 */
[----:B------:R1:W-:Y:S01]  /*1800*/  @P0 LDGSTS.E.BYPASS.LTC128B.128 [R116+0x6100], [R10.64], !P5 ;  /* 0x061000000a740fae */ /* 0x0003e2000e901d5c */
[----:B------:R-:W-:Y:S02]  /*1810*/  SEL R9, RZ, c[0x0][0x27c], !P6 ;  /* 0x00009f00ff097a07 */ /* 0x000fe40007000000 */
[CC--:B------:R-:W-:Y:S01]  /*1820*/  SEL R17, R2.reuse, R5.reuse, !P6 ;  /* 0x0000000502117207 */ /* 0x0c0fe20007000000 */
[----:B------:R1:W-:Y:S01]  /*1830*/  @P0 LDGSTS.E.BYPASS.LTC128B.128 [R116+0x8100], [R10.64+0x80], !P4 ;  /* 0x081000800a740fae */ /* 0x0003e2000e101d5c */
[----:B------:R-:W-:Y:S02]  /*1840*/  ISETP.GE.AND P6, PT, R13, c[0x0][0x27c], PT ;  /* 0x00009f000d007a0c */ /* 0x000fe40003fc6270 */
[----:B------:R-:W-:Y:S01]  /*1850*/  SHF.R.S32.HI R6, RZ, 0x1f, R17 ;  /* 0x0000001fff067819 */ /* 0x000fe20000011411 */
[----:B------:R1:W-:Y:S01]  /*1860*/  @P0 LDGSTS.E.BYPASS.LTC128B.128 [R116+0xa100], [R10.64+0x100], !P3 ;  /* 0x0a1001000a740fae */ /* 0x0003e2000d901d5c */
[----:B------:R-:W-:Y:S02]  /*1870*/  SEL R20, RZ, c[0x0][0x27c], !P6 ;  /* 0x00009f00ff147a07 */ /* 0x000fe40007000000 */
[----:B------:R-:W-:-:S02]  /*1880*/  SEL R7, R2, R5, !P6 ;  /* 0x0000000502077207 */ /* 0x000fc40007000000 */
[----:B------:R-:W-:Y:S01]  /*1890*/  ISETP.GE.AND P6, PT, R12, c[0x0][0x27c], PT ;  /* 0x00009f000c007a0c */ /* 0x000fe20003fc6270 */
[----:B------:R-:W-:Y:S01]  /*18a0*/  IMAD.IADD R20, R20, 0x1, R13 ;  /* 0x0000000114147824 */ /* 0x000fe200078e020d */
[----:B------:R-:W-:Y:S02]  /*18b0*/  SHF.R.S32.HI R4, RZ, 0x1f, R7 ;  /* 0x0000001fff047819 */ /* 0x000fe40000011407 */
[----:B------:R-:W-:Y:S01]  /*18c0*/  SEL R5, R2, R5, !P6 ;  /* 0x0000000502057207 */ /* 0x000fe20007000000 */
[----:B------:R-:W-:Y:S01]  /*18d0*/  IMAD.IADD R2, R18, 0x1, R9 ;  /* 0x0000000112027824 */ /* 0x000fe200078e0209 */
[----:B------:R-:W-:Y:S01]  /*18e0*/  LEA.HI R4, R4, R7, RZ, 0x4 ;  /* 0x0000000704047211 */ /* 0x000fe200078f20ff */
[----:B------:R-:W-:Y:S01]  /*18f0*/  IMAD.U32 R9, RZ, RZ, UR15 ;  /* 0x0000000fff097e24 */ /* 0x000fe2000f8e00ff */
[----:B------:R-:W-:Y:S01]  /*1900*/  LEA.HI R6, R6, R17, RZ, 0x4 ;  /* 0x0000001106067211 */ /* 0x000fe200078f20ff */
[----:B------:R-:W-:Y:S01]  /*1910*/  IMAD.IADD R7, R121, 0x1, -R22 ;  /* 0x0000000179077824 */ /* 0x000fe200078e0a16 */
[----:B------:R-:W-:Y:S01]  /*1920*/  SHF.R.S32.HI R107, RZ, 0x1f, R2 ;  /* 0x0000001fff6b7819 */ /* 0x000fe20000011402 */
[----:B------:R-:W-:Y:S01]  /*1930*/  IMAD.WIDE.U32 R130, R9, c[0x0][0x210], R18 ;  /* 0x0000840009827a25 */ /* 0x000fe200078e0012 */
[----:B------:R-:W-:-:S02]  /*1940*/  SHF.R.S32.HI R9, RZ, 0x1f, R20 ;  /* 0x0000001fff097819 */ /* 0x000fc40000011414 */
[CC--:B------:R-:W-:Y:S02]  /*1950*/  LEA.HI R115, R107.reuse, R2.reuse, RZ, 0x3 ;  /* 0x000000026b737211 */ /* 0x0c0fe400078f18ff */
[----:B------:R-:W-:Y:S02]  /*1960*/  LEA.HI R107, R107, R2, RZ, 0x6 ;  /* 0x000000026b6b7211 */ /* 0x000fe400078f30ff */
[----:B------:R-:W-:Y:S02]  /*1970*/  SHF.R.S32.HI R2, RZ, 0x1f, R5 ;  /* 0x0000001fff027819 */ /* 0x000fe40000011405 */
[----:B------:R-:W-:Y:S01]  /*1980*/  LEA.HI R114, R9, R20, RZ, 0x3 ;  /* 0x0000001409727211 */ /* 0x000fe200078f18ff */
[----:B------:R-:W-:Y:S01]  /*1990*/  IMAD.SHL.U32 R107, R107, 0x40, RZ ;  /* 0x000000406b6b7824 */ /* 0x000fe200078e00ff */
[----:B------:R-:W-:Y:S02]  /*19a0*/  LEA.HI R2, R2, R5, RZ, 0x4 ;  /* 0x0000000502027211 */ /* 0x000fe400078f20ff */
[----:B------:R-:W-:-:S02]  /*19b0*/  SEL R5, RZ, c[0x0][0x27c], !P6 ;  /* 0x00009f00ff057a07 */ /* 0x000fc40007000000 */
[C---:B------:R-:W-:Y:S01]  /*19c0*/  LOP3.LUT P6, RZ, R7.reuse, 0x4, RZ, 0xc0, !PT ;  /* 0x0000000407ff7812 */ /* 0x040fe200078cc0ff */
[----:B------:R-:W-:Y:S01]  /*19d0*/  IMAD.SHL.U32 R7, R7, 0x40, RZ ;  /* 0x0000004007077824 */ /* 0x000fe200078e00ff */
[----:B------:R-:W-:Y:S01]  /*19e0*/  LEA.HI R9, R9, R20, RZ, 0x6 ;  /* 0x0000001409097211 */ /* 0x000fe200078f30ff */
[----:B------:R-:W-:Y:S01]  /*19f0*/  IMAD.IADD R22, R5, 0x1, R12 ;  /* 0x0000000105167824 */ /* 0x000fe200078e020c */
[----:B------:R-:W-:Y:S02]  /*1a00*/  SHF.R.S32.HI R112, RZ, 0x4, R6 ;  /* 0x00000004ff707819 */ /* 0x000fe40000011406 */
[----:B------:R-:W-:Y:S01]  /*1a10*/  LOP3.LUT R7, R7, 0x1c0, RZ, 0xc0, !PT ;  /* 0x000001c007077812 */ /* 0x000fe200078ec0ff */
[----:B------:R-:W-:Y:S01]  /*1a20*/  IMAD.SHL.U32 R9, R9, 0x40, RZ ;  /* 0x0000004009097824 */ /* 0x000fe200078e00ff */
[----:B------:R-:W-:Y:S02]  /*1a30*/  SHF.R.S32.HI R103, RZ, 0x1f, R22 ;  /* 0x0000001fff677819 */ /* 0x000fe40000011416 */
[----:B------:R-:W-:-:S02]  /*1a40*/  SHF.R.U32.HI R5, RZ, 0x3, R7 ;  /* 0x00000003ff057819 */ /* 0x000fc40000011607 */
[----:B------:R-:W-:Y:S02]  /*1a50*/  LOP3.LUT R6, R7, 0x38, R114, 0xf8, !PT ;  /* 0x0000003807067812 */ /* 0x000fe400078ef872 */
[----:B------:R-:W-:Y:S02]  /*1a60*/  LEA.HI.SX32 R112, R115, R112, 0x1d ;  /* 0x0000007073707211 */ /* 0x000fe400078feaff */
[----:B------:R-:W-:Y:S02]  /*1a70*/  LEA.HI R113, R103, R22, RZ, 0x3 ;  /* 0x0000001667717211 */ /* 0x000fe400078f18ff */
[----:B------:R-:W-:Y:S02]  /*1a80*/  SHF.R.S32.HI R109, RZ, 0x4, R4 ;  /* 0x00000004ff6d7819 */ /* 0x000fe40000011404 */
[----:B------:R-:W-:Y:S02]  /*1a90*/  SHF.R.S32.HI R2, RZ, 0x4, R2 ;  /* 0x00000004ff027819 */ /* 0x000fe40000011402 */
[----:B------:R-:W-:-:S02]  /*1aa0*/  LOP3.LUT R105, R9, 0x7ffff000, RZ, 0xc0, !PT ;  /* 0x7ffff00009697812 */ /* 0x000fc400078ec0ff */
[----:B------:R-:W-:Y:S02]  /*1ab0*/  LOP3.LUT R6, R6, R5, RZ, 0x3c, !PT ;  /* 0x0000000506067212 */ /* 0x000fe400078e3cff */
[----:B------:R-:W-:Y:S02]  /*1ac0*/  SHF.R.S32.HI R9, RZ, 0x1f, R112 ;  /* 0x0000001fff097819 */ /* 0x000fe40000011470 */
[----:B------:R-:W-:Y:S01]  /*1ad0*/  IADD3 R131, R131, UR4, RZ ;  /* 0x0000000483837c10 */ /* 0x000fe2000fffe0ff */
[----:B------:R-:W-:Y:S01]  /*1ae0*/  UMOV UR4, 0x5 ;  /* 0x0000000500047882 */ /* 0x000fe20000000000 */
[----:B------:R-:W-:Y:S01]  /*1af0*/  LEA.HI.SX32 R109, R114, R109, 0x1d ;  /* 0x0000006d726d7211 */ /* 0x000fe200078feaff */
[----:B------:R-:W-:Y:S01]  /*1b00*/  USHF.L.U64.HI UR32, UR6, UR4, UR32 ;  /* 0x0000000406207299 */ /* 0x000fe20008010220 */
[----:B------:R-:W-:Y:S02]  /*1b10*/  LEA.HI.SX32 R108, R113, R2, 0x1d ;  /* 0x00000002716c7211 */ /* 0x000fe400078feaff */
[----:B------:R-:W-:Y:S01]  /*1b20*/  IADD3 R105, R6, R105, R3 ;  /* 0x0000006906697210 */ /* 0x000fe20007ffe003 */
[----:B------:R-:W-:Y:S01]  /*1b30*/  ULDC.64 UR4, c[0x0][0x1e0] ;  /* 0x0000780000047ab9 */ /* 0x000fe20000000a00 */
[----:B------:R-:W-:Y:S01]  /*1b40*/  LEA.HI R6, R9, R112, RZ, 0x3 ;  /* 0x0000007009067211 */ /* 0x000fe200078f18ff */
[----:B------:R-:W-:Y:S01]  /*1b50*/  IMAD.SHL.U32 R112, R112, 0x8, RZ ;  /* 0x0000000870707824 */ /* 0x000fe200078e00ff */
[----:B------:R-:W-:Y:S01]  /*1b60*/  SHF.R.S32.HI R4, RZ, 0x1f, R109 ;  /* 0x0000001fff047819 */ /* 0x000fe2000001146d */
[----:B------:R-:W-:Y:S01]  /*1b70*/  USHF.L.U64.HI UR34, UR4, UR38, UR5 ;  /* 0x0000002604227299 */ /* 0x000fe20008010205 */
[----:B------:R-:W-:Y:S01]  /*1b80*/  SHF.R.S32.HI R9, RZ, 0x1f, R108 ;  /* 0x0000001fff097819 */ /* 0x000fe2000001146c */
[----:B------:R-:W-:Y:S01]  /*1b90*/  USHF.L.U32 UR35, UR4, 0x6, URZ ;  /* 0x0000000604237899 */ /* 0x000fe2000800063f */
[----:B------:R-:W-:Y:S01]  /*1ba0*/  LOP3.LUT R20, R7, 0x38, R115, 0xf8, !PT ;  /* 0x0000003807147812 */ /* 0x000fe200078ef873 */
[----:B------:R-:W-:Y:S01]  /*1bb0*/  IMAD.SHL.U32 R6, R6, 0x200, RZ ;  /* 0x0000020006067824 */ /* 0x000fe200078e00ff */
[----:B------:R-:W-:Y:S01]  /*1bc0*/  ULDC.64 UR4, c[0x0][0x280] ;  /* 0x0000a00000047ab9 */ /* 0x000fe20000000a00 */
[----:B------:R-:W-:Y:S01]  /*1bd0*/  LEA.HI R103, R103, R22, RZ, 0x6 ;  /* 0x0000001667677211 */ /* 0x000fe200078f30ff */
[----:B------:R-:W-:Y:S01]  /*1be0*/  USHF.L.U64.HI UR36, UR4, UR38, UR5 ;  /* 0x0000002604247299 */ /* 0x000fe20008010205 */
[----:B------:R-:W-:Y:S01]  /*1bf0*/  LEA.HI R4, R4, R109, RZ, 0x3 ;  /* 0x0000006d04047211 */ /* 0x000fe200078f18ff */
[----:B------:R-:W-:Y:S01]  /*1c00*/  USHF.L.U32 UR39, UR4, 0x6, URZ ;  /* 0x0000000604277899 */ /* 0x000fe2000800063f */
[----:B------:R-:W-:Y:S01]  /*1c10*/  LEA.HI R2, R9, R108, RZ, 0x3 ;  /* 0x0000006c09027211 */ /* 0x000fe200078f18ff */
[----:B------:R-:W-:Y:S01]  /*1c20*/  IMAD.SHL.U32 R109, R109, 0x8, RZ ;  /* 0x000000086d6d7824 */ /* 0x000fe200078e00ff */
[----:B------:R-:W-:Y:S01]  /*1c30*/  LOP3.LUT R107, R107, 0x7ffff000, RZ, 0xc0, !PT ;  /* 0x7ffff0006b6b7812 */ /* 0x000fe200078ec0ff */
[----:B------:R-:W-:Y:S01]  /*1c40*/  IMAD.SHL.U32 R108, R108, 0x8, RZ ;  /* 0x000000086c6c7824 */ /* 0x000fe200078e00ff */
[----:B------:R-:W-:Y:S01]  /*1c50*/  LOP3.LUT R20, R20, R5, RZ, 0x3c, !PT ;  /* 0x0000000514147212 */ /* 0x000fe200078e3cff */
[----:B------:R-:W-:Y:S01]  /*1c60*/  ULDC.64 UR4, c[0x0][0x290] ;  /* 0x0000a40000047ab9 */ /* 0x000fe20000000a00 */
[----:B------:R-:W-:Y:S01]  /*1c70*/  LOP3.LUT R106, R7, 0x38, R112, 0xf8, !PT ;  /* 0x00000038076a7812 */ /* 0x000fe200078ef870 */
[----:B------:R-:W-:Y:S01]  /*1c80*/  USHF.L.U64.HI UR38, UR4, UR38, UR5 ;  /* 0x0000002604267299 */ /* 0x000fe20008010205 */
[----:B------:R-:W-:Y:S01]  /*1c90*/  IADD3 R107, R20, R107, R3 ;  /* 0x0000006b146b7210 */ /* 0x000fe20007ffe003 */
[----:B------:R-:W-:Y:S01]  /*1ca0*/  USHF.L.U32 UR41, UR4, 0x6, URZ ;  /* 0x0000000604297899 */ /* 0x000fe2000800063f */
[----:B------:R-:W-:Y:S01]  /*1cb0*/  IMAD.SHL.U32 R103, R103, 0x40, RZ ;  /* 0x0000004067677824 */ /* 0x000fe200078e00ff */
[-C--:B------:R-:W-:Y:S01]  /*1cc0*/  LOP3.LUT R106, R106, R5.reuse, RZ, 0x3c, !PT ;  /* 0x000000056a6a7212 */ /* 0x080fe200078e3cff */
[----:B------:R-:W-:Y:S01]  /*1cd0*/  ULDC.64 UR4, c[0x0][0x1e0] ;  /* 0x0000780000047ab9 */ /* 0x000fe20000000a00 */
[----:B------:R-:W-:Y:S01]  /*1ce0*/  LOP3.LUT R6, R6, 0x7ffff000, RZ, 0xc0, !PT ;  /* 0x7ffff00006067812 */ /* 0x000fe200078ec0ff */
[----:B------:R-:W-:Y:S01]  /*1cf0*/  IMAD.SHL.U32 R4, R4, 0x200, RZ ;  /* 0x0000020004047824 */ /* 0x000fe200078e00ff */
[C---:B------:R-:W-:Y:S01]  /*1d00*/  LOP3.LUT R20, R7.reuse, 0x38, R113, 0xf8, !PT ;  /* 0x0000003807147812 */ /* 0x040fe200078ef871 */
[----:B------:R-:W-:Y:S01]  /*1d10*/  IMAD.SHL.U32 R2, R2, 0x200, RZ ;  /* 0x0000020002027824 */ /* 0x000fe200078e00ff */
[C---:B------:R-:W-:Y:S01]  /*1d20*/  LOP3.LUT R104, R7.reuse, 0x38, R109, 0xf8, !PT ;  /* 0x0000003807687812 */ /* 0x040fe200078ef86d */
[----:B------:R-:W-:Y:S01]  /*1d30*/  UIMAD UR43, UR40, UR4, URZ ;  /* 0x00000004282b72a4 */ /* 0x000fe2000f8e023f */
[----:B------:R-:W-:Y:S01]  /*1d40*/  LOP3.LUT R102, R7, 0x38, R108, 0xf8, !PT ;  /* 0x0000003807667812 */ /* 0x000fe200078ef86c */
[----:B------:R-:W-:Y:S01]  /*1d50*/  UIMAD.WIDE.U32 UR44, UR37, UR4, URZ ;  /* 0x00000004252c72a5 */ /* 0x000fe2000f8e003f */
[--C-:B------:R-:W-:Y:S01]  /*1d60*/  IADD3 R106, R106, R6, R3.reuse ;  /* 0x000000066a6a7210 */ /* 0x100fe20007ffe003 */
[----:B------:R-:W-:Y:S01]  /*1d70*/  UIMAD UR43, UR37, UR5, UR43 ;  /* 0x00000005252b72a4 */ /* 0x000fe2000f8e022b */
[----:B------:R-:W-:Y:S01]  /*1d80*/  LOP3.LUT R103, R103, 0x7ffff000, RZ, 0xc0, !PT ;  /* 0x7ffff00067677812 */ /* 0x000fe200078ec0ff */
[----:B------:R-:W-:Y:S01]  /*1d90*/  ULDC.64 UR6, c[0x0][0x1e8] ;  /* 0x00007a0000067ab9 */ /* 0x000fe20000000a00 */
[-C--:B------:R-:W-:Y:S01]  /*1da0*/  LOP3.LUT R20, R20, R5.reuse, RZ, 0x3c, !PT ;  /* 0x0000000514147212 */ /* 0x080fe200078e3cff */
[----:B------:R-:W-:Y:S01]  /*1db0*/  ULDC.64 UR4, c[0x0][0x268] ;  /* 0x00009a0000047ab9 */ /* 0x000fe20000000a00 */
[----:B------:R-:W-:Y:S01]  /*1dc0*/  LOP3.LUT R6, R7, 0x18, R18, 0xf8, !PT ;  /* 0x0000001807067812 */ /* 0x000fe200078ef812 */
[----:B------:R-:W-:Y:S01]  /*1dd0*/  UIMAD UR42, UR14, UR6, URZ ;  /* 0x000000060e2a72a4 */ /* 0x000fe2000f8e023f */
[-C--:B------:R-:W-:Y:S01]  /*1de0*/  LOP3.LUT R104, R104, R5.reuse, RZ, 0x3c, !PT ;  /* 0x0000000568687212 */ /* 0x080fe200078e3cff */
[----:B------:R-:W-:Y:S01]  /*1df0*/  UIADD3 UR45, UR45, UR43, URZ ;  /* 0x0000002b2d2d7290 */ /* 0x000fe2000fffe03f */
[----:B------:R-:W-:Y:S01]  /*1e00*/  LOP3.LUT R4, R4, 0x7ffff000, RZ, 0xc0, !PT ;  /* 0x7ffff00004047812 */ /* 0x000fe200078ec0ff */
[----:B------:R-:W-:Y:S01]  /*1e10*/  UIMAD UR27, UR27, UR4, URZ ;  /* 0x000000041b1b72a4 */ /* 0x000fe2000f8e023f */
[----:B------:R-:W-:Y:S01]  /*1e20*/  LOP3.LUT R102, R102, R5, RZ, 0x3c, !PT ;  /* 0x0000000566667212 */ /* 0x000fe200078e3cff */
[----:B------:R-:W-:Y:S01]  /*1e30*/  UIMAD UR42, UR15, UR7, UR42 ;  /* 0x000000070f2a72a4 */ /* 0x000fe2000f8e022a */
[----:B------:R-:W-:Y:S01]  /*1e40*/  LOP3.LUT R2, R2, 0x7ffff000, RZ, 0xc0, !PT ;  /* 0x7ffff00002027812 */ /* 0x000fe200078ec0ff */
[----:B------:R-:W-:Y:S01]  /*1e50*/  UIMAD.WIDE.U32 UR44, UR15, UR6, UR44 ;  /* 0x000000060f2c72a5 */ /* 0x000fe2000f8e002c */
[----:B------:R-:W-:Y:S01]  /*1e60*/  @P1 IADD3 R8, P0, R8, UR33, RZ ;  /* 0x0000002108081c10 */ /* 0x000fe2000ff1e0ff */
[----:B------:R-:W-:Y:S01]  /*1e70*/  UIMAD UR27, UR31, UR5, UR27 ;  /* 0x000000051f1b72a4 */ /* 0x000fe2000f8e021b */
[----:B------:R-:W-:Y:S01]  /*1e80*/  IADD3 R103, R20, R103, R3 ;  /* 0x0000006714677210 */ /* 0x000fe20007ffe003 */
[----:B--2---:R-:W-:Y:S01]  /*1e90*/  @UP0 USHF.R.S32.HI UR31, URZ, 0x1f, UR30 ;  /* 0x0000001f3f1f0899 */ /* 0x004fe2000801141e */
[----:B------:R-:W-:Y:S01]  /*1ea0*/  LOP3.LUT R111, R3, R6, R5, 0xf6, !PT ;  /* 0x00000006036f7212 */ /* 0x000fe200078ef605 */
[----:B------:R-:W-:Y:S01]  /*1eb0*/  UIADD3 UR45, UR45, UR42, URZ ;  /* 0x0000002a2d2d7290 */ /* 0x000fe2000fffe03f */
[--C-:B------:R-:W-:Y:S01]  /*1ec0*/  IADD3 R104, R104, R4, R3.reuse ;  /* 0x0000000468687210 */ /* 0x100fe20007ffe003 */
[----:B------:R-:W-:Y:S01]  /*1ed0*/  @!UP0 UMOV UR30, UR24 ;  /* 0x00000018001e8c82 */ /* 0x000fe20008000000 */
[----:B------:R-:W-:Y:S01]  /*1ee0*/  IADD3 R102, R102, R2, R3 ;  /* 0x0000000266667210 */ /* 0x000fe20007ffe003 */
[----:B------:R-:W-:Y:S01]  /*1ef0*/  USEL UR42, UR30, URZ, !UP5 ;  /* 0x0000003f1e2a7287 */ /* 0x000fe2000e800000 */
[----:B------:R-:W-:Y:S01]  /*1f00*/  @P1 IADD3.X R3, R0, UR32, RZ, P0, !PT ;  /* 0x0000002000031c10 */ /* 0x000fe200087fe4ff */
[----:B------:R-:W-:Y:S01]  /*1f10*/  @!UP0 UMOV UR31, UR13 ;  /* 0x0000000d001f8c82 */ /* 0x000fe20008000000 */
[C---:B------:R-:W-:Y:S01]  /*1f20*/  @P1 LEA R4, P0, R8.reuse, c[0x0][0x220], 0x1 ;  /* 0x0000880008041a11 */ /* 0x040fe200078008ff */
[----:B------:R-:W-:Y:S01]  /*1f30*/  USEL UR13, UR31, URZ, !UP5 ;  /* 0x0000003f1f0d7287 */ /* 0x000fe2000e800000 */
[----:B------:R-:W-:Y:S01]  /*1f40*/  SHF.R.S32.HI R2, RZ, 0x1f, R79 ;  /* 0x0000001fff027819 */ /* 0x000fe2000001144f */
[----:B------:R-:W-:Y:S01]  /*1f50*/  ULDC.64 UR6, c[0x0][0x1f0] ;  /* 0x00007c0000067ab9 */ /* 0x000fe20000000a00 */
[----:B------:R-:W-:Y:S01]  /*1f60*/  @P1 LEA.HI.X R5, R8, c[0x0][0x224], R3, 0x1, P0 ;  /* 0x0000890008051a11 */ /* 0x000fe200000f0c03 */
[----:B------:R-:W-:Y:S01]  /*1f70*/  IMAD.U32 R3, RZ, RZ, UR42 ;  /* 0x0000002aff037e24 */ /* 0x000fe2000f8e00ff */
[----:B------:R-:W-:Y:S01]  /*1f80*/  SHF.R.S32.HI R17, RZ, 0x1f, R16 ;  /* 0x0000001fff117819 */ /* 0x000fe20000011410 */
[----:B------:R-:W-:Y:S01]  /*1f90*/  IMAD R0, R2, c[0x0][0x280], RZ ;  /* 0x0000a00002007a24 */ /* 0x000fe200078e02ff */
[----:B------:R-:W-:Y:S01]  /*1fa0*/  UIMAD.WIDE.U32 UR30, UR42, UR6, UR44 ;  /* 0x000000062a1e72a5 */ /* 0x000fe2000f8e002c */
[----:B------:R2:W-:Y:S01]  /*1fb0*/  @P1 LDGSTS.E.BYPASS.LTC128B.128 [R116+0x7100], [R4.64], !P5 ;  /* 0x0710000004741fae */ /* 0x0005e2000e901d5c */
[----:B------:R-:W-:Y:S01]  /*1fc0*/  IMAD.WIDE.U32 R130, R3, c[0x0][0x218], R130 ;  /* 0x0000860003827a25 */ /* 0x000fe200078e0082 */
[----:B------:R-:W-:Y:S01]  /*1fd0*/  UIMAD UR6, UR13, UR6, URZ ;  /* 0x000000060d0672a4 */ /* 0x000fe2000f8e023f */
[----:B------:R-:W-:Y:S01]  /*1fe0*/  LEA R111, R111, 0x100, 0x1 ;  /* 0x000001006f6f7811 */ /* 0x000fe200078e08ff */
[----:B------:R2:W-:Y:S01]  /*1ff0*/  @P1 LDGSTS.E.BYPASS.LTC128B.128 [R116+0x9100], [R4.64+0x80], !P4 ;  /* 0x0910008004741fae */ /* 0x0005e2000e101d5c */
[----:B------:R-:W-:Y:S01]  /*2000*/  IMAD R3, R79, c[0x0][0x284], R0 ;  /* 0x0000a1004f037a24 */ /* 0x000fe200078e0200 */
[----:B------:R-:W-:Y:S01]  /*2010*/  ULDC.64 UR4, c[0x0][0x218] ;  /* 0x0000860000047ab9 */ /* 0x000fe20000000a00 */
[C-C-:B------:R-:W-:Y:S01]  /*2020*/  IMAD.WIDE.U32 R128, R121.reuse, c[0x0][0x280], R16.reuse ;  /* 0x0000a00079807a25 */ /* 0x140fe200078e0010 */
[----:B------:R2:W-:Y:S01]  /*2030*/  @P1 LDGSTS.E.BYPASS.LTC128B.128 [R116+0xb100], [R4.64+0x100], !P3 ;  /* 0x0b10010004741fae */ /* 0x0005e2000d901d5c */
[----:B------:R-:W-:Y:S01]  /*2040*/  UIMAD UR4, UR13, UR4, URZ ;  /* 0x000000040d0472a4 */ /* 0x000fe2000f8e023f */
[C---:B------:R-:W-:Y:S01]  /*2050*/  IADD3 R89, P0, R121.reuse, UR37, RZ ;  /* 0x0000002579597c10 */ /* 0x040fe2000ff1e0ff */
[----:B------:R-:W-:Y:S01]  /*2060*/  IMAD.WIDE.U32 R126, R121, c[0x0][0x290], R16 ;  /* 0x0000a400797e7a25 */ /* 0x000fe200078e0010 */
[----:B------:R-:W0:Y:S01]  /*2070*/  LDGDEPBAR ;  /* 0x00000000000079af */ /* 0x000e220000000000 */
[----:B------:R-:W-:Y:S01]  /*2080*/  UIMAD UR6, UR42, UR7, UR6 ;  /* 0x000000072a0672a4 */ /* 0x000fe2000f8e0206 */
[----:B------:R-:W-:Y:S01]  /*2090*/  IADD3 R91, R133, UR27, RZ ;  /* 0x0000001b855b7c10 */ /* 0x000fe2000fffe0ff */
[----:B------:R-:W-:Y:S01]  /*20a0*/  IMAD R0, R88, c[0x0][0x1e0], RZ ;  /* 0x0000780058007a24 */ /* 0x000fe200078e02ff */
[----:B------:R-:W-:Y:S01]  /*20b0*/  UIMAD UR4, UR42, UR5, UR4 ;  /* 0x000000052a0472a4 */ /* 0x000fe2000f8e0204 */
[----:B------:R-:W-:Y:S01]  /*20c0*/  IMAD.IADD R129, R129, 0x1, R124 ;  /* 0x0000000181817824 */ /* 0x000fe200078e027c */
[----:B------:R-:W-:Y:S01]  /*20d0*/  IADD3 R110, R111, 0x40, RZ ;  /* 0x000000406f6e7810 */ /* 0x000fe20007ffe0ff */
[----:B------:R-:W-:Y:S01]  /*20e0*/  IMAD.IADD R127, R127, 0x1, R122 ;  /* 0x000000017f7f7824 */ /* 0x000fe200078e027a */
[----:B------:R-:W-:Y:S01]  /*20f0*/  UIADD3 UR27, UR31, UR6, URZ ;  /* 0x000000061f1b7290 */ /* 0x000fe2000fffe03f */
[----:B------:R-:W-:Y:S01]  /*2100*/  IMAD R2, R2, c[0x0][0x290], RZ ;  /* 0x0000a40002027a24 */ /* 0x000fe200078e02ff */
[----:B------:R-:W-:Y:S01]  /*2110*/  IADD3.X R88, R88, UR40, RZ, P0, !PT ;  /* 0x0000002858587c10 */ /* 0x000fe200087fe4ff */
[----:B------:R-:W-:Y:S01]  /*2120*/  IMAD R95, R121, c[0x0][0x1e4], R0 ;  /* 0x00007900795f7a24 */ /* 0x000fe200078e0200 */
[----:B------:R-:W-:Y:S01]  /*2130*/  @P6 IADD3 R110, R111, -0x40, RZ ;  /* 0xffffffc06f6e6810 */ /* 0x000fe20007ffe0ff */
[----:B------:R-:W-:Y:S01]  /*2140*/  IMAD.MOV.U32 R124, RZ, RZ, R28 ;  /* 0x000000ffff7c7224 */ /* 0x000fe200078e001c */
[----:B------:R-:W-:Y:S01]  /*2150*/  LOP3.LUT R115, R115, 0xfffffff8, RZ, 0xc0, !PT ;  /* 0xfffffff873737812 */ /* 0x000fe200078ec0ff */
[----:B------:R-:W-:Y:S01]  /*2160*/  IMAD.MOV.U32 R122, RZ, RZ, R26 ;  /* 0x000000ffff7a7224 */ /* 0x000fe200078e001a */
[----:B------:R-:W-:Y:S01]  /*2170*/  LOP3.LUT R114, R114, 0xfffffff8, RZ, 0xc0, !PT ;  /* 0xfffffff872727812 */ /* 0x000fe200078ec0ff */
[----:B------:R-:W-:Y:S01]  /*2180*/  IMAD R83, R79, c[0x0][0x294], R2 ;  /* 0x0000a5004f537a24 */ /* 0x000fe200078e0202 */
[----:B------:R-:W-:Y:S01]  /*2190*/  LOP3.LUT R113, R113, 0xfffffff8, RZ, 0xc0, !PT ;  /* 0xfffffff871717812 */ /* 0x000fe200078ec0ff */
[----:B------:R-:W-:Y:S01]  /*21a0*/  IMAD.IADD R95, R137, 0x1, R95 ;  /* 0x00000001895f7824 */ /* 0x000fe200078e025f */
[----:B------:R-:W-:Y:S01]  /*21b0*/  IADD3 R82, P6, P0, R136, UR30, R18 ;  /* 0x0000001e88527c10 */ /* 0x000fe2000f8de012 */
[----:B------:R-:W-:Y:S01]  /*21c0*/  IMAD.WIDE.U32 R126, R79, c[0x0][0x290], R126 ;  /* 0x0000a4004f7e7a25 */ /* 0x000fe200078e007e */
[----:B------:R-:W-:Y:S01]  /*21d0*/  ULDC.U8 UR5, c[0x0][0x298] ;  /* 0x0000a60000057ab9 */ /* 0x000fe20000000000 */
[----:B-1----:R-:W-:-:S02]  /*21e0*/  IADD3 R11, R16, 0x50, RZ ;  /* 0x00000050100b7810 */ /* 0x002fc40007ffe0ff */
[C---:B------:R-:W-:Y:S01]  /*21f0*/  IMAD.WIDE.U32 R128, R79.reuse, c[0x0][0x280], R128 ;  /* 0x0000a0004f807a25 */ /* 0x040fe200078e0080 */
[----:B------:R-:W-:Y:S02]  /*2200*/  ISETP.NE.AND P1, PT, RZ, UR5, PT ;  /* 0x00000005ff007c0c */ /* 0x000fe4000bf25270 */
[C---:B------:R-:W-:Y:S01]  /*2210*/  IADD3 R10, R16.reuse, 0x30, RZ ;  /* 0x00000030100a7810 */ /* 0x040fe20007ffe0ff */
[C---:B------:R-:W-:Y:S01]  /*2220*/  IMAD.WIDE.U32 R124, R79.reuse, c[0x0][0x280], R124 ;  /* 0x0000a0004f7c7a25 */ /* 0x040fe200078e007c */
[----:B------:R-:W-:Y:S02]  /*2230*/  IADD3 R9, R16, 0x10, RZ ;  /* 0x0000001010097810 */ /* 0x000fe40007ffe0ff */
[----:B------:R-:W-:Y:S01]  /*2240*/  SHF.R.S32.HI R101, RZ, 0x1f, R115 ;  /* 0x0000001fff657819 */ /* 0x000fe20000011473 */
[----:B------:R-:W-:Y:S01]  /*2250*/  IMAD.WIDE.U32 R122, R79, c[0x0][0x290], R122 ;  /* 0x0000a4004f7a7a25 */ /* 0x000fe200078e007a */
[----:B------:R-:W-:Y:S02]  /*2260*/  SHF.R.S32.HI R98, RZ, 0x1f, R112 ;  /* 0x0000001fff627819 */ /* 0x000fe40000011470 */
[----:B------:R-:W-:Y:S01]  /*2270*/  SHF.R.S32.HI R100, RZ, 0x1f, R114 ;  /* 0x0000001fff647819 */ /* 0x000fe20000011472 */
[----:B------:R-:W-:Y:S01]  /*2280*/  IMAD.IADD R85, R127, 0x1, R83 ;  /* 0x000000017f557824 */ /* 0x000fe200078e0253 */
[----:B------:R-:W-:Y:S01]  /*2290*/  SHF.R.S32.HI R99, RZ, 0x1f, R113 ;  /* 0x0000001fff637819 */ /* 0x000fe20000011471 */
[----:B------:R-:W-:Y:S01]  /*22a0*/  IMAD.IADD R86, R129, 0x1, R3 ;  /* 0x0000000181567824 */ /* 0x000fe200078e0203 */
[----:B------:R-:W-:Y:S01]  /*22b0*/  IADD3 R87, R131, UR4, RZ ;  /* 0x0000000483577c10 */ /* 0x000fe2000fffe0ff */
[----:B------:R-:W-:Y:S01]  /*22c0*/  IMAD.IADD R84, R3, 0x1, R125 ;  /* 0x0000000103547824 */ /* 0x000fe200078e027d */
[----:B------:R-:W-:Y:S01]  /*22d0*/  SHF.R.S32.HI R97, RZ, 0x1f, R109 ;  /* 0x0000001fff617819 */ /* 0x000fe2000001146d */
[----:B------:R-:W-:Y:S01]  /*22e0*/  IMAD.IADD R83, R83, 0x1, R123 ;  /* 0x0000000153537824 */ /* 0x000fe200078e027b */
[----:B------:R-:W-:Y:S01]  /*22f0*/  SHF.R.S32.HI R96, RZ, 0x1f, R108 ;  /* 0x0000001fff607819 */ /* 0x000fe2000001146c */
[----:B------:R-:W-:Y:S01]  /*2300*/  IMAD.SHL.U32 R107, R107, 0x2, RZ ;  /* 0x000000026b6b7824 */ /* 0x000fe200078e00ff */
[----:B------:R-:W-:Y:S01]  /*2310*/  IADD3.X R81, R95, UR27, R19, P6, P0 ;  /* 0x0000001b5f517c10 */ /* 0x000fe2000b7e0413 */
[----:B------:R-:W-:-:S02]  /*2320*/  IMAD.SHL.U32 R105, R105, 0x2, RZ ;  /* 0x0000000269697824 */ /* 0x000fc400078e00ff */
[----:B------:R-:W-:Y:S02]  /*2330*/  IMAD.SHL.U32 R103, R103, 0x2, RZ ;  /* 0x0000000267677824 */ /* 0x000fe400078e00ff */
[----:B------:R-:W-:Y:S02]  /*2340*/  IMAD.SHL.U32 R106, R106, 0x2, RZ ;  /* 0x000000026a6a7824 */ /* 0x000fe400078e00ff */
[----:B------:R-:W-:Y:S02]  /*2350*/  IMAD.SHL.U32 R104, R104, 0x2, RZ ;  /* 0x0000000268687824 */ /* 0x000fe400078e00ff */
[----:B------:R-:W-:Y:S01]  /*2360*/  IMAD.SHL.U32 R102, R102, 0x2, RZ ;  /* 0x0000000266667824 */ /* 0x000fe200078e00ff */
[----:B--2---:R-:W-:Y:S06]  /*2370*/  BAR.SYNC.DEFER_BLOCKING 0x0 ;  /* 0x0000000000007b1d */ /* 0x004fec0000010000 */
.L_x_327:
[----:B------:R-:W-:Y:S01]  /*2380*/  USHF.R.S32.HI UR13, URZ, 0x1f, UR17 ;  /* 0x0000001f3f0d7899 */ /* 0x000fe20008011411 */
[----:B------:R-:W-:Y:S04]  /*2390*/  DEPBAR.LE SB0, 0x0 ;  /* 0x000080000000791a */ /* 0x000fe80000000000 */
[----:B------:R-:W-:Y:S01]  /*23a0*/  UIMAD UR7, UR34, UR17, URZ ;  /* 0x00000011220772a4 */ /* 0x000fe2000f8e023f */
[----:B------:R-:W-:Y:S01]  /*23b0*/  BAR.SYNC.DEFER_BLOCKING 0x0 ;  /* 0x0000000000007b1d */ /* 0x000fe20000010000 */
[----:B------:R-:W-:Y:S02]  /*23c0*/  UIMAD.WIDE.U32 UR46, UR35, UR17, URZ ;  /* 0x00000011232e72a5 */ /* 0x000fe4000f8e003f */
[----:B------:R-:W-:Y:S04]  /*23d0*/  UIMAD UR7, UR13, UR35, UR7 ;  /* 0x000000230d0772a4 */ /* 0x000fe8000f8e0207 */
[----:B-1----:R-:W-:Y:S01]  /*23e0*/  IADD3 R3, P6, R82, UR46, RZ ;  /* 0x0000002e52037c10 */ /* 0x002fe2000ffde0ff */
[----:B------:R-:W-:Y:S03]  /*23f0*/  UIADD3 UR7, UR47, UR7, URZ ;  /* 0x000000072f077290 */ /* 0x000fe6000fffe03f */
[----:B------:R-:W-:Y:S03]  /*2400*/  LEA R64, P0, R3, c[0x0][0x1c8], 0x1 ;  /* 0x0000720003407a11 */ /* 0x000fe600078008ff */
[----:B------:R-:W-:Y:S04]  /*2410*/  IADD3.X R0, R81, UR7, RZ, P6, !PT ;  /* 0x0000000751007c10 */ /* 0x000fe8000b7fe4ff */
[----:B------:R-:W-:Y:S01]  /*2420*/  LEA.HI.X R65, R3, c[0x0][0x1cc], R0, 0x1, P0 ;  /* 0x0000730003417a11 */ /* 0x000fe200000f0c00 */
[----:B------:R-:W-:Y:S01]  /*2430*/  BSSY B1, `(.L_x_303) ;  /* 0x0000389000017945 */ /* 0x000fe20003800000 */
[----:B------:R-:W-:-:S05]  /*2440*/  @!P2 BRA `(.L_x_304) ;  /* 0x000036f00000a947 */ /* 0x000fca0003800000 */
[----:B------:R-:W-:Y:S02]  /*2450*/  UIMAD UR6, UR36, UR17, URZ ;  /* 0x00000011240672a4 */ /* 0x000fe4000f8e023f */
[----:B------:R-:W-:Y:S02]  /*2460*/  UIMAD UR5, UR38, UR17, URZ ;  /* 0x00000011260572a4 */ /* 0x000fe4000f8e023f */
[----:B------:R-:W-:Y:S02]  /*2470*/  UIMAD UR4, UR17, -0x40, UR22 ;  /* 0xffffffc0110478a4 */ /* 0x000fe4000f8e0216 */
[----:B------:R-:W-:Y:S02]  /*2480*/  UIMAD.WIDE.U32 UR44, UR39, UR17, URZ ;  /* 0x00000011272c72a5 */ /* 0x000fe4000f8e003f */
[----:B------:R-:W-:Y:S02]  /*2490*/  UIMAD.WIDE.U32 UR42, UR41, UR17, URZ ;  /* 0x00000011292a72a5 */ /* 0x000fe4000f8e003f */
[----:B------:R-:W-:Y:S02]  /*24a0*/  UIMAD UR6, UR13, UR39, UR6 ;  /* 0x000000270d0672a4 */ /* 0x000fe4000f8e0206 */
[----:B------:R-:W-:Y:S02]  /*24b0*/  UIMAD UR5, UR13, UR41, UR5 ;  /* 0x000000290d0572a4 */ /* 0x000fe4000f8e0205 */
[----:B------:R-:W-:Y:S02]  /*24c0*/  UISETP.LT.AND UP0, UPT, UR4, 0x40, UPT ;  /* 0x000000400400788c */ /* 0x000fe4000bf01270 */
[----:B------:R-:W-:Y:S02]  /*24d0*/  UIADD3 UR6, UR45, UR6, URZ ;  /* 0x000000062d067290 */ /* 0x000fe4000fffe03f */
[----:B------:R-:W-:Y:S02]  /*24e0*/  UIADD3 UR5, UR43, UR5, URZ ;  /* 0x000000052b057290 */ /* 0x000fe4000fffe03f */
[----:B------:R-:W-:Y:S01]  /*24f0*/  USEL UR4, UR4, 0x40, UP0 ;  /* 0x0000004004047887 */ /* 0x000fe20008000000 */
[----:B------:R-:W-:-:S05]  /*2500*/  @!P1 BRA `(.L_x_305) ;  /* 0x00001b2000009947 */ /* 0x000fca0003800000 */
[----:B------:R-:W-:Y:S01]  /*2510*/  ISETP.GE.AND P0, PT, R121, UR4, PT ;  /* 0x0000000479007c0c */ /* 0x000fe2000bf06270 */
        /* <DEDUP_REMOVED lines=14> */
[----:B------:R-:W-:Y:S01]  /*2600*/  IADD3 R3, P6, R128, UR44, RZ ;  /* 0x0000002c80037c10 */ /* 0x000fe2000ffde0ff */
[----:B------:R-:W-:Y:S01]  /*2610*/  CS2R R62, SRZ ;  /* 0x00000000003e7805 */ /* 0x000fe2000001ff00 */
[----:B------:R-:W-:Y:S01]  /*2620*/  CS2R R34, SRZ ;  /* 0x0000000000227805 */ /* 0x000fe2000001ff00 */
[----:B------:R-:W-:Y:S01]  /*2630*/  CS2R R60, SRZ ;  /* 0x00000000003c7805 */ /* 0x000fe2000001ff00 */
[----:B------:R-:W-:Y:S01]  /*2640*/  IADD3.X R0, R86, UR6, RZ, P6, !PT ;  /* 0x0000000656007c10 */ /* 0x000fe2000b7fe4ff */
[----:B------:R-:W-:Y:S01]  /*2650*/  CS2R R38, SRZ ;  /* 0x0000000000267805 */ /* 0x000fe2000001ff00 */
[----:B------:R-:W-:Y:S01]  /*2660*/  IADD3 R5, P6, R126, UR42, RZ ;  /* 0x0000002a7e057c10 */ /* 0x000fe2000ffde0ff */
[----:B------:R-:W-:Y:S01]  /*2670*/  CS2R R58, SRZ ;  /* 0x00000000003a7805 */ /* 0x000fe2000001ff00 */
[----:B------:R-:W-:Y:S01]  /*2680*/  CS2R R32, SRZ ;  /* 0x0000000000207805 */ /* 0x000fe2000001ff00 */
[----:B------:R-:W-:Y:S01]  /*2690*/  CS2R R54, SRZ ;  /* 0x0000000000367805 */ /* 0x000fe2000001ff00 */
[----:B------:R-:W-:Y:S01]  /*26a0*/  IADD3.X R2, R85, UR5, RZ, P6, !PT ;  /* 0x0000000555027c10 */ /* 0x000fe2000b7fe4ff */
[----:B------:R-:W-:Y:S01]  /*26b0*/  CS2R R28, SRZ ;  /* 0x00000000001c7805 */ /* 0x000fe2000001ff00 */
        /* <DEDUP_REMOVED lines=32> */
.L_x_307:
[----:B------:R-:W-:Y:S05]  /*28c0*/  BSYNC B0 ;  /* 0x0000000000007941 */ /* 0x000fea0003800000 */
.L_x_306:
        /* <DEDUP_REMOVED lines=89> */
.L_x_310:
[----:B------:R-:W-:Y:S05]  /*2e60*/  BSYNC B0 ;  /* 0x0000000000007941 */ /* 0x000fea0003800000 */
.L_x_309:
        /* <DEDUP_REMOVED lines=56> */
.L_x_312:
[----:B------:R-:W-:Y:S05]  /*31f0*/  BSYNC B0 ;  /* 0x0000000000007941 */ /* 0x000fea0003800000 */
.L_x_311:
        /* <DEDUP_REMOVED lines=56> */
.L_x_314:
[----:B------:R-:W-:Y:S05]  /*3580*/  BSYNC B0 ;  /* 0x0000000000007941 */ /* 0x000fea0003800000 */
.L_x_313:
        /* <DEDUP_REMOVED lines=56> */
.L_x_316:
[----:B------:R-:W-:Y:S05]  /*3910*/  BSYNC B0 ;  /* 0x0000000000007941 */ /* 0x000fea0003800000 */
.L_x_315:
        /* <DEDUP_REMOVED lines=56> */
.L_x_318:
[----:B------:R-:W-:Y:S05]  /*3ca0*/  BSYNC B0 ;  /* 0x0000000000007941 */ /* 0x000fea0003800000 */
.L_x_317:
        /* <DEDUP_REMOVED lines=56> */
.L_x_305:
        /* <DEDUP_REMOVED lines=47> */
.L_x_320:
[----:B------:R-:W-:Y:S05]  /*4320*/  BSYNC B0 ;  /* 0x0000000000007941 */ /* 0x000fea0003800000 */
.L_x_319:
[----:B------:R-:W-:Y:S04]  /*4330*/  IADD3 R120, P6, R136, UR46, RZ ;  /* 0x0000002e88787c10 */ /* 0x000fe8000ffde0ff */
[----:B------:R-:W-:Y:S01]  /*4340*/  IADD3.X R90, R95, UR7, RZ, P6, !PT ;  /* 0x000000075f5a7c10 */ /* 0x000fe2000b7fe4ff */
        /* <DEDUP_REMOVED lines=29> */
[----:B------:R-:W-:Y:S01]  /*4520*/  IADD3 R143, P6, P0, R120, UR30, R115 ;  /* 0x0000001e788f7c10 */ /* 0x000fe2000f8de073 */
[----:B------:R-:W-:Y:S01]  /*4530*/  LDS.128 R72, [R106+0x6100] ;  /* 0x006100006a487984 */ /* 0x000fe20000000c00 */
[----:B------:R-:W-:Y:S01]  /*4540*/  P2R R144, PR, RZ, 0x2 ;  /* 0x00000002ff907803 */ /* 0x000fe20000000000 */
[----:B------:R-:W-:Y:S01]  /*4550*/  IMAD.MOV.U32 R41, RZ, RZ, R37 ;  /* 0x000000ffff297224 */ /* 0x000fe200078e0025 */
[----:B------:R-:W-:Y:S01]  /*4560*/  IADD3.X R142, R90, UR27, R101, P6, P0 ;  /* 0x0000001b5a8e7c10 */ /* 0x000fe2000b7e0465 */
[----:B------:R-:W-:Y:S01]  /*4570*/  IMAD.MOV.U32 R58, RZ, RZ, R53 ;  /* 0x000000ffff3a7224 */ /* 0x000fe200078e0035 */
[----:B------:R-:W-:Y:S02]  /*4580*/  ISETP.GE.AND P6, PT, R112, c[0x0][0x1d4], PT ;  /* 0x0000750070007a0c */ /* 0x000fe40003fc6270 */
[----:B------:R-:W-:Y:S01]  /*4590*/  MOV R43, R36 ;  /* 0x00000024002b7202 */ /* 0x000fe20000000f00 */
[----:B------:R-:W1:Y:S01]  /*45a0*/  LDS.128 R24, [R107+0x6100] ;  /* 0x006100006b187984 */ /* 0x000e620000000c00 */
[----:B------:R-:W-:Y:S09]  /*45b0*/  MOV R49, R52 ;  /* 0x0000003400317202 */ /* 0x000ff20000000f00 */
[----:B------:R-:W-:Y:S04]  /*45c0*/  @!P6 IADD3 R141, P1, P0, R120, UR30, R112 ;  /* 0x0000001e788dec10 */ /* 0x000fe8000f83e070 */
[----:B------:R-:W-:Y:S02]  /*45d0*/  @!P6 IADD3.X R140, R90, UR27, R98, P1, P0 ;  /* 0x0000001b5a8cec10 */ /* 0x000fe40008fe0462 */
[----:B------:R-:W-:Y:S02]  /*45e0*/  ISETP.NE.AND P1, PT, R144, RZ, PT ;  /* 0x000000ff9000720c */ /* 0x000fe40003f25270 */
[C---:B------:R-:W-:Y:S04]  /*45f0*/  LEA R144, P0, R143.reuse, c[0x0][0x1c8], 0x1 ;  /* 0x000072008f907a11 */ /* 0x040fe800078008ff */
[----:B------:R-:W-:Y:S02]  /*4600*/  LEA.HI.X R145, R143, c[0x0][0x1cc], R142, 0x1, P0 ;  /* 0x000073008f917a11 */ /* 0x000fe400000f0c8e */
[C---:B------:R-:W-:Y:S04]  /*4610*/  @!P6 LEA R142, P0, R141.reuse, c[0x0][0x1c8], 0x1 ;  /* 0x000072008d8eea11 */ /* 0x040fe800078008ff */
[----:B------:R-:W-:Y:S02]  /*4620*/  @!P6 LEA.HI.X R143, R141, c[0x0][0x1cc], R140, 0x1, P0 ;  /* 0x000073008d8fea11 */ /* 0x000fe400000f0c8c */
[----:B------:R-:W-:Y:S11]  /*4630*/  ISETP.GE.AND P0, PT, R18, c[0x0][0x27c], PT ;  /* 0x00009f0012007a0c */ /* 0x000ff60003f06270 */
[----:B------:R-:W-:Y:S02]  /*4640*/  @!UPT UIADD3 URZ, URZ, URZ, URZ ;  /* 0x0000003f3f3ff290 */ /* 0x000fe4000fffe03f */
[----:B-1----:R-:W-:Y:S01]  /*4650*/  @!P0 IMAD.MOV.U32 R44, RZ, RZ, R25 ;  /* 0x000000ffff2c8224 */ /* 0x002fe200078e0019 */
[--C-:B------:R-:W-:Y:S01]  /*4660*/  @!P0 SHF.R.U64 R57, R54, 0x10, R55.reuse ;  /* 0x0000001036398819 */ /* 0x100fe20000001237 */
[----:B------:R-:W-:Y:S01]  /*4670*/  @!P0 HADD2.F32 R45, -RZ, R43.H0_H0 ;  /* 0x2000002bff2d8230 */ /* 0x000fe20000004100 */
[----:B------:R-:W-:Y:S01]  /*4680*/  @!P0 IMAD.MOV.U32 R43, RZ, RZ, R24 ;  /* 0x000000ffff2b8224 */ /* 0x000fe200078e0018 */
[----:B------:R-:W-:Y:S01]  /*4690*/  @!P0 SHF.R.U32.HI R61, RZ, 0x10, R55 ;  /* 0x00000010ff3d8819 */ /* 0x000fe20000011637 */
[----:B------:R-:W-:Y:S01]  /*46a0*/  @!P0 HADD2.F32 R49, -RZ, R49.H0_H0 ;  /* 0x20000031ff318230 */ /* 0x000fe20000004100 */
[----:B------:R-:W-:Y:S01]  /*46b0*/  @!P0 MOV R55, R72 ;  /* 0x0000004800378202 */ /* 0x000fe20000000f00 */
[----:B------:R-:W-:Y:S01]  /*46c0*/  @!P0 HADD2.F32 R46, -RZ, R41.H0_H0 ;  /* 0x20000029ff2e8230 */ /* 0x000fe20000004100 */
[--C-:B------:R-:W-:Y:S01]  /*46d0*/  @!P0 SHF.R.U32.HI R56, RZ, 0x10, R53.reuse ;  /* 0x00000010ff388819 */ /* 0x100fe20000011635 */
[----:B------:R-:W-:Y:S01]  /*46e0*/  @!P0 HADD2.F32 R48, -RZ, R43.H0_H0 ;  /* 0x2000002bff308230 */ /* 0x000fe20000004100 */
[----:B------:R-:W-:Y:S01]  /*46f0*/  @!P0 SHF.R.U64 R50, R52, 0x10, R53 ;  /* 0x0000001034328819 */ /* 0x000fe20000001235 */
[--C-:B------:R-:W-:Y:S01]  /*4700*/  @!P0 HADD2.F32 R47, -RZ, R55.reuse.H0_H0 ;  /* 0x20000037ff2f8230 */ /* 0x100fe20000004100 */
[----:B------:R-:W-:Y:S01]  /*4710*/  MOV R53, R54 ;  /* 0x0000003600357202 */ /* 0x000fe20000000f00 */
[----:B------:R-:W-:Y:S01]  /*4720*/  @!P0 HADD2.F32 R41, -RZ, R44.H0_H0 ;  /* 0x2000002cff298230 */ /* 0x000fe20000004100 */
[C---:B------:R-:W-:Y:S01]  /*4730*/  @!P0 FMUL.FTZ R0, R48.reuse, R45 ;  /* 0x0000002d30008220 */ /* 0x040fe20000410000 */
[----:B------:R-:W-:Y:S01]  /*4740*/  @!P0 MOV R54, R73 ;  /* 0x0000004900368202 */ /* 0x000fe20000000f00 */
[C---:B------:R-:W-:Y:S01]  /*4750*/  @!P0 FMUL.FTZ R140, R47.reuse, R45 ;  /* 0x0000002d2f8c8220 */ /* 0x040fe20000410000 */
[--C-:B------:R-:W-:Y:S01]  /*4760*/  @!P0 SHF.R.U32.HI R40, RZ, 0x10, R37.reuse ;  /* 0x00000010ff288819 */ /* 0x100fe20000011625 */
[-C--:B------:R-:W-:Y:S01]  /*4770*/  @!P0 FFMA.FTZ R0, R47, R49.reuse, R0 ;  /* 0x000000312f008223 */ /* 0x080fe20000010000 */
[----:B------:R-:W-:Y:S01]  /*4780*/  @!P0 HADD2.F32 R52, -RZ, R58.H0_H0 ;  /* 0x2000003aff348230 */ /* 0x000fe20000004100 */
[----:B------:R-:W-:Y:S01]  /*4790*/  @!P0 FFMA.FTZ R140, R48, R49, -R140 ;  /* 0x00000031308c8223 */ /* 0x000fe2000001088c */
[----:B------:R-:W-:Y:S01]  /*47a0*/  @!P0 HADD2.F32 R51, -RZ, R54.H0_H0 ;  /* 0x20000036ff338230 */ /* 0x000fe20000004100 */
[-C--:B------:R-:W-:Y:S01]  /*47b0*/  @!P0 FMUL.FTZ R3, R41, R46.reuse ;  /* 0x0000002e29038220 */ /* 0x080fe20000410000 */
[----:B------:R-:W-:Y:S01]  /*47c0*/  @!P0 MOV R60, R75 ;  /* 0x0000004b003c8202 */ /* 0x000fe20000000f00 */
[----:B------:R-:W-:Y:S01]  /*47d0*/  @!P0 HADD2.F32 R40, -RZ, R40.H0_H0 ;  /* 0x20000028ff288230 */ /* 0x000fe20000004100 */
[----:B------:R-:W-:Y:S01]  /*47e0*/  @!P0 SHF.R.U64 R42, R36, 0x10, R37 ;  /* 0x00000010242a8819 */ /* 0x000fe20000001225 */
[----:B------:R-:W-:Y:S01]  /*47f0*/  @!P0 FMUL.FTZ R141, R51, R46 ;  /* 0x0000002e338d8220 */ /* 0x000fe20000410000 */
[----:B------:R-:W-:Y:S01]  /*4800*/  @!P0 HADD2.F32 R49, -RZ, R54.H1_H1 ;  /* 0x30000036ff318230 */ /* 0x000fe20000004100 */
[----:B------:R-:W-:Y:S01]  /*4810*/  IMAD.MOV.U32 R36, RZ, RZ, R39 ;  /* 0x000000ffff247224 */ /* 0x000fe200078e0027 */
[----:B------:R-:W-:Y:S01]  /*4820*/  @!P0 HADD2.F32 R54, -RZ, R56.H0_H0 ;  /* 0x20000038ff368230 */ /* 0x000fe20000004100 */
[----:B------:R-:W-:Y:S01]  /*4830*/  @!P0 FFMA.FTZ R141, R41, R52, -R141 ;  /* 0x00000034298d8223 */ /* 0x000fe2000001088d */
[----:B------:R-:W-:Y:S01]  /*4840*/  @!P0 HADD2.F32 R41, -RZ, R44.H1_H1 ;  /* 0x3000002cff298230 */ /* 0x000fe20000004100 */
[----:B------:R-:W-:Y:S01]  /*4850*/  @!P0 FMUL.FTZ R146, R49, R40 ;  /* 0x0000002831928220 */ /* 0x000fe20000410000 */
[----:B------:R-:W-:Y:S01]  /*4860*/  @!P0 HADD2.F32 R47, -RZ, R55.H1_H1 ;  /* 0x30000037ff2f8230 */ /* 0x000fe20000004100 */
[----:B------:R-:W-:Y:S01]  /*4870*/  @!P0 MOV R56, R74 ;  /* 0x0000004a00388202 */ /* 0x000fe20000000f00 */
[----:B------:R-:W-:Y:S01]  /*4880*/  @!P0 HADD2.F32 R42, -RZ, R42.H0_H0 ;  /* 0x2000002aff2a8230 */ /* 0x000fe20000004100 */
[C---:B------:R-:W-:Y:S01]  /*4890*/  @!P0 FMUL.FTZ R4, R41.reuse, R40 ;  /* 0x0000002829048220 */ /* 0x040fe20000410000 */
[----:B------:R-:W-:Y:S01]  /*48a0*/  @!P0 HADD2.F32 R50, -RZ, R50.H0_H0 ;  /* 0x20000032ff328230 */ /* 0x000fe20000004100 */
[----:B------:R-:W-:Y:S01]  /*48b0*/  @!P0 FFMA.FTZ R146, R41, R54, -R146 ;  /* 0x0000003629928223 */ /* 0x000fe20000010892 */
[----:B------:R-:W-:Y:S01]  /*48c0*/  @!P0 HADD2.F32 R43, -RZ, R43.H1_H1 ;  /* 0x3000002bff2b8230 */ /* 0x000fe20000004100 */
[----:B------:R-:W-:Y:S01]  /*48d0*/  @!P0 IMAD.MOV.U32 R41, RZ, RZ, R26 ;  /* 0x000000ffff298224 */ /* 0x000fe200078e001a */
[----:B------:R-:W-:Y:S01]  /*48e0*/  MOV R37, R38 ;  /* 0x0000002600257202 */ /* 0x000fe20000000f00 */
[-C--:B------:R-:W-:Y:S01]  /*48f0*/  @!P0 FMUL.FTZ R147, R47, R42.reuse ;  /* 0x0000002a2f938220 */ /* 0x080fe20000410000 */
[----:B------:R-:W-:Y:S01]  /*4900*/  @!P0 SHF.R.U64 R38, R38, 0x10, R39 ;  /* 0x0000001026268819 */ /* 0x000fe20000001227 */
[C---:B------:R-:W-:Y:S01]  /*4910*/  @!P0 FMUL.FTZ R2, R43.reuse, R42 ;  /* 0x0000002a2b028220 */ /* 0x040fe20000410000 */
        /* <DEDUP_REMOVED lines=13> */
[----:B------:R-:W-:Y:S01]  /*49f0*/  @!P0 FMUL.FTZ R148, R55, R43 ;  /* 0x0000002b37948220 */ /* 0x000fe20000410000 */
        /* <DEDUP_REMOVED lines=42> */
.L_x_322:
[----:B------:R-:W-:Y:S05]  /*4ca0*/  BSYNC B0 ;  /* 0x0000000000007941 */ /* 0x000fea0003800000 */
.L_x_321:
[----:B------:R-:W-:Y:S01]  /*4cb0*/  ISETP.GE.AND P0, PT, R13, c[0x0][0x1d4], PT ;  /* 0x000075000d007a0c */ /* 0x000fe20003f06270 */
[----:B------:R-:W-:Y:S01]  /*4cc0*/  @!UPT UIADD3 URZ, URZ, URZ, URZ ;  /* 0x0000003f3f3ff290 */ /* 0x000fe2000fffe03f */
[----:B------:R-:W-:Y:S11]  /*4cd0*/  BSSY B0, `(.L_x_323) ;  /* 0x0000073000007945 */ /* 0x000ff60003800000 */
[----:B------:R-:W-:-:S05]  /*4ce0*/  @P0 BRA `(.L_x_324) ;  /* 0x0000071000000947 */ /* 0x000fca0003800000 */
[----:B------:R-:W-:Y:S01]  /*4cf0*/  IADD3 R61, P6, P0, R120, UR30, R114 ;  /* 0x0000001e783d7c10 */ /* 0x000fe2000f8de072 */
[----:B------:R-:W2:Y:S01]  /*4d00*/  LDS.128 R56, [R104+0x6100] ;  /* 0x0061000068387984 */ /* 0x000ea20000000c00 */
[----:B------:R-:W-:Y:S02]  /*4d10*/  P2R R60, PR, RZ, 0x2 ;  /* 0x00000002ff3c7803 */ /* 0x000fe40000000000 */
[----:B------:R-:W-:Y:S02]  /*4d20*/  IADD3.X R54, R90, UR27, R100, P6, P0 ;  /* 0x0000001b5a367c10 */ /* 0x000fe4000b7e0464 */
[----:B------:R-:W-:Y:S03]  /*4d30*/  ISETP.GE.AND P6, PT, R109, c[0x0][0x1d4], PT ;  /* 0x000075006d007a0c */ /* 0x000fe60003fc6270 */
[----:B-1----:R-:W1:Y:S10]  /*4d40*/  LDS.128 R24, [R105+0x6100] ;  /* 0x0061000069187984 */ /* 0x002e740000000c00 */
        /* <DEDUP_REMOVED lines=9> */
[----:B--2---:R-:W-:Y:S01]  /*4de0*/  @!P0 MOV R41, R56 ;  /* 0x0000003800298202 */ /* 0x004fe20000000f00 */
[----:B------:R-:W-:Y:S01]  /*4df0*/  @!P0 HADD2.F32 R38, -RZ, R35.H1_H1 ;  /* 0x30000023ff268230 */ /* 0x000fe20000004100 */
[----:B------:R-:W-:Y:S01]  /*4e00*/  @!P0 SHF.R.U64 R30, R30, 0x10, R31 ;  /* 0x000000101e1e8819 */ /* 0x000fe2000000121f */
[----:B------:R-:W-:Y:S01]  /*4e10*/  @!P0 HADD2.F32 R40, -RZ, R77.H1_H1 ;  /* 0x3000004dff288230 */ /* 0x000fe20000004100 */
[----:B------:R-:W-:Y:S01]  /*4e20*/  @!P0 SHF.R.U64 R36, R28, 0x10, R29 ;  /* 0x000000101c248819 */ /* 0x000fe2000000121d */
[--C-:B------:R-:W-:Y:S01]  /*4e30*/  @!P0 HADD2.F32 R39, -RZ, R41.reuse.H0_H0 ;  /* 0x20000029ff278230 */ /* 0x100fe20000004100 */
[----:B------:R-:W-:Y:S01]  /*4e40*/  @!P0 SHF.R.U32.HI R28, RZ, 0x10, R31 ;  /* 0x00000010ff1c8819 */ /* 0x000fe2000001161f */
[----:B-1----:R-:W-:Y:S01]  /*4e50*/  @!P0 IMAD.MOV.U32 R31, RZ, RZ, R24 ;  /* 0x000000ffff1f8224 */ /* 0x002fe200078e0018 */
[----:B------:R-:W-:Y:S01]  /*4e60*/  @!P0 MOV R43, R57 ;  /* 0x00000039002b8202 */ /* 0x000fe20000000f00 */
[----:B------:R-:W-:Y:S01]  /*4e70*/  @!P0 HADD2.F32 R41, -RZ, R41.H1_H1 ;  /* 0x30000029ff298230 */ /* 0x000fe20000004100 */
[----:B------:R-:W-:Y:S01]  /*4e80*/  @!P0 FMUL.FTZ R52, R39, R38 ;  /* 0x0000002627348220 */ /* 0x000fe20000410000 */
[----:B------:R-:W-:Y:S01]  /*4e90*/  @!P0 SHF.R.U32.HI R29, RZ, 0x10, R29 ;  /* 0x00000010ff1d8819 */ /* 0x000fe2000001161d */
[--C-:B------:R-:W-:Y:S01]  /*4ea0*/  @!P0 HADD2.F32 R37, -RZ, R31.reuse.H0_H0 ;  /* 0x2000001fff258230 */ /* 0x100fe20000004100 */
[----:B------:R-:W-:Y:S01]  /*4eb0*/  @!P0 MOV R45, R59 ;  /* 0x0000003b002d8202 */ /* 0x000fe20000000f00 */
[----:B------:R-:W-:Y:S01]  /*4ec0*/  @!P0 HADD2.F32 R31, -RZ, R31.H1_H1 ;  /* 0x3000001fff1f8230 */ /* 0x000fe20000004100 */
[----:B------:R-:W-:Y:S01]  /*4ed0*/  @!P0 MOV R47, R58 ;  /* 0x0000003a002f8202 */ /* 0x000fe20000000f00 */
[----:B------:R-:W-:Y:S01]  /*4ee0*/  @!P0 HADD2.F32 R36, -RZ, R36.H0_H0 ;  /* 0x20000024ff248230 */ /* 0x000fe20000004100 */
[C---:B------:R-:W-:Y:S01]  /*4ef0*/  @!P0 FMUL.FTZ R0, R37.reuse, R38 ;  /* 0x0000002625008220 */ /* 0x040fe20000410000 */
[----:B------:R-:W-:Y:S01]  /*4f00*/  @!P0 SHF.R.U64 R42, R68, 0x10, R69 ;  /* 0x00000010442a8819 */ /* 0x000fe20000001245 */
[----:B------:R-:W-:Y:S01]  /*4f10*/  @!P0 FFMA.FTZ R52, R37, R40, -R52 ;  /* 0x0000002825348223 */ /* 0x000fe20000010834 */
[----:B------:R-:W-:Y:S01]  /*4f20*/  @!P0 HADD2.F32 R50, -RZ, R45.H1_H1 ;  /* 0x3000002dff328230 */ /* 0x000fe20000004100 */
[----:B------:R-:W-:Y:S01]  /*4f30*/  @!P0 IMAD.MOV.U32 R37, RZ, RZ, R25 ;  /* 0x000000ffff258224 */ /* 0x000fe200078e0019 */
[----:B------:R-:W-:Y:S01]  /*4f40*/  @!P0 SHF.R.U32.HI R44, RZ, 0x10, R69 ;  /* 0x00000010ff2c8819 */ /* 0x000fe20000011645 */
[----:B------:R-:W-:Y:S01]  /*4f50*/  @!P0 FMUL.FTZ R73, R41, R36 ;  /* 0x0000002429498220 */ /* 0x000fe20000410000 */
[----:B------:R-:W-:Y:S01]  /*4f60*/  @!P0 HADD2.F32 R42, -RZ, R42.H0_H0 ;  /* 0x2000002aff2a8230 */ /* 0x000fe20000004100 */
[----:B------:R-:W-:Y:S01]  /*4f70*/  @!P0 FFMA.FTZ R0, R39, R40, R0 ;  /* 0x0000002827008223 */ /* 0x000fe20000010000 */
[--C-:B------:R-:W-:Y:S01]  /*4f80*/  @!P0 HADD2.F32 R40, -RZ, R43.reuse.H0_H0 ;  /* 0x2000002bff288230 */ /* 0x100fe20000004100 */
[C---:B------:R-:W-:Y:S01]  /*4f90*/  @!P0 FMUL.FTZ R2, R31.reuse, R36 ;  /* 0x000000241f028220 */ /* 0x040fe20000410000 */
[----:B------:R-:W-:Y:S01]  /*4fa0*/  @!P0 HADD2.F32 R43, -RZ, R43.H1_H1 ;  /* 0x3000002bff2b8230 */ /* 0x000fe20000004100 */
[-C--:B------:R-:W-:Y:S01]  /*4fb0*/  @!P0 FFMA.FTZ R73, R31, R42.reuse, -R73 ;  /* 0x0000002a1f498223 */ /* 0x080fe20000010849 */
[----:B------:R-:W-:Y:S01]  /*4fc0*/  @!P0 HADD2.F32 R36, -RZ, R29.H0_H0 ;  /* 0x2000001dff248230 */ /* 0x000fe20000004100 */
[----:B------:R-:W-:Y:S01]  /*4fd0*/  @!P0 FFMA.FTZ R2, R41, R42, R2 ;  /* 0x0000002a29028223 */ /* 0x000fe20000010002 */
[----:B------:R-:W-:Y:S01]  /*4fe0*/  @!P0 HADD2.F32 R44, -RZ, R44.H0_H0 ;  /* 0x2000002cff2c8230 */ /* 0x000fe20000004100 */
[----:B------:R-:W-:Y:S01]  /*4ff0*/  @!P0 SHF.R.U32.HI R53, RZ, 0x10, R71 ;  /* 0x00000010ff358819 */ /* 0x000fe20000011647 */
[----:B------:R-:W-:Y:S01]  /*5000*/  @!P0 HADD2.F32 R29, -RZ, R37.H1_H1 ;  /* 0x30000025ff1d8230 */ /* 0x000fe20000004100 */
[----:B------:R-:W-:Y:S01]  /*5010*/  @!P0 FMUL.FTZ R75, R43, R36 ;  /* 0x000000242b4b8220 */ /* 0x000fe20000410000 */
[----:B------:R-:W-:Y:S01]  /*5020*/  @!P0 HADD2.F32 R31, -RZ, R35.H0_H0 ;  /* 0x20000023ff1f8230 */ /* 0x000fe20000004100 */
[----:B------:R-:W-:Y:S01]  /*5030*/  @!P0 IMAD.MOV.U32 R35, RZ, RZ, R27 ;  /* 0x000000ffff238224 */ /* 0x000fe200078e001b */
[----:B------:R-:W-:Y:S01]  /*5040*/  @!P0 F2FP.PACK_AB R52, R73, R52 ;  /* 0x000000344934823e */ /* 0x000fe200000000ff */
[C---:B------:R-:W-:Y:S01]  /*5050*/  @!P0 FMUL.FTZ R4, R29.reuse, R36 ;  /* 0x000000241d048220 */ /* 0x040fe20000410000 */
[----:B------:R-:W-:Y:S01]  /*5060*/  @!P0 HADD2.F32 R38, -RZ, R37.H0_H0 ;  /* 0x20000025ff268230 */ /* 0x000fe20000004100 */
        /* <DEDUP_REMOVED lines=15> */
[----:B------:R-:W-:Y:S01]  /*5160*/  @!P0 MOV R24, R52 ;  /* 0x0000003400188202 */ /* 0x000fe20000000f00 */
[-C--:B------:R-:W-:Y:S01]  /*5170*/  @!P0 FMUL.FTZ R74, R48, R31.reuse ;  /* 0x0000001f304a8220 */ /* 0x080fe20000410000 */
[----:B------:R-:W-:Y:S01]  /*5180*/  @!P0 F2FP.PACK_AB R52, R2, R0 ;  /* 0x000000000234823e */ /* 0x000fe200000000ff */
[----:B------:R-:W-:Y:S01]  /*5190*/  @!P0 FMUL.FTZ R7, R36, R31 ;  /* 0x0000001f24078220 */ /* 0x000fe20000410000 */
[----:B------:R-:W-:Y:S02]  /*51a0*/  @!P0 HADD2.F32 R47, -RZ, R47.H1_H1 ;  /* 0x3000002fff2f8230 */ /* 0x000fe40000004100 */
        /* <DEDUP_REMOVED lines=37> */
.L_x_324:
[----:B------:R-:W-:Y:S05]  /*5400*/  BSYNC B0 ;  /* 0x0000000000007941 */ /* 0x000fea0003800000 */
.L_x_323:
[----:B------:R-:W-:Y:S11]  /*5410*/  ISETP.GE.AND P0, PT, R12, c[0x0][0x1d4], PT ;  /* 0x000075000c007a0c */ /* 0x000ff60003f06270 */
[----:B------:R-:W-:Y:S02]  /*5420*/  @!UPT UIADD3 URZ, URZ, URZ, URZ ;  /* 0x0000003f3f3ff290 */ /* 0x000fe4000fffe03f */
[----:B------:R-:W-:-:S05]  /*5430*/  @P0 BRA `(.L_x_308) ;  /* 0x0000088000000947 */ /* 0x000fca0003800000 */
[----:B-1----:R-:W-:Y:S01]  /*5440*/  LDS.128 R52, [R102+0x6100] ;  /* 0x0061000066347984 */ /* 0x002fe20000000c00 */
[----:B------:R-:W-:Y:S04]  /*5450*/  IADD3 R56, P6, P0, R120, UR30, R113 ;  /* 0x0000001e78387c10 */ /* 0x000fe8000f8de071 */
[----:B------:R-:W-:Y:S02]  /*5460*/  IADD3.X R49, R90, UR27, R99, P6, P0 ;  /* 0x0000001b5a317c10 */ /* 0x000fe4000b7e0463 */
[----:B------:R-:W-:Y:S01]  /*5470*/  ISETP.GE.AND P0, PT, R12, c[0x0][0x27c], PT ;  /* 0x00009f000c007a0c */ /* 0x000fe20003f06270 */
[----:B------:R-:W1:Y:S01]  /*5480*/  LDS.128 R24, [R103+0x6100] ;  /* 0x0061000067187984 */ /* 0x000e620000000c00 */
[C---:B------:R-:W-:Y:S04]  /*5490*/  LEA R58, P6, R56.reuse, c[0x0][0x1c8], 0x1 ;  /* 0x00007200383a7a11 */ /* 0x040fe800078c08ff */
[----:B------:R-:W-:Y:S02]  /*54a0*/  LEA.HI.X R59, R56, c[0x0][0x1cc], R49, 0x1, P6 ;  /* 0x00007300383b7a11 */ /* 0x000fe400030f0c31 */
[----:B------:R-:W-:Y:S05]  /*54b0*/  ISETP.GE.AND P6, PT, R108, c[0x0][0x1d4], PT ;  /* 0x000075006c007a0c */ /* 0x000fea0003fc6270 */
[----:B------:R-:W-:Y:S01]  /*54c0*/  @!P0 SHF.R.U32.HI R28, RZ, 0x10, R21 ;  /* 0x00000010ff1c8819 */ /* 0x000fe20000011615 */
[----:B------:R-:W-:Y:S01]  /*54d0*/  @!P0 HADD2.F32 R29, -RZ, R33.H1_H1 ;  /* 0x30000021ff1d8230 */ /* 0x000fe20000004100 */
[----:B------:R-:W-:Y:S01]  /*54e0*/  @!P0 SHF.R.U64 R22, R22, 0x10, R23 ;  /* 0x0000001016168819 */ /* 0x000fe20000001217 */
[--C-:B------:R-:W-:Y:S01]  /*54f0*/  @!P0 HADD2.F32 R39, -RZ, R63.reuse.H1_H1 ;  /* 0x3000003fff278230 */ /* 0x100fe20000004100 */
[----:B------:R-:W-:Y:S01]  /*5500*/  @!P0 SHF.R.U64 R21, R20, 0x10, R21 ;  /* 0x0000001014158819 */ /* 0x000fe20000001215 */
[----:B------:R-:W-:Y:S01]  /*5510*/  @!P0 HADD2.F32 R28, -RZ, R28.H0_H0 ;  /* 0x2000001cff1c8230 */ /* 0x000fe20000004100 */
[----:B------:R-:W-:Y:S01]  /*5520*/  @!P0 SHF.R.U32.HI R20, RZ, 0x10, R23 ;  /* 0x00000010ff148819 */ /* 0x000fe20000011617 */
[----:B------:R-:W-:Y:S01]  /*5530*/  @!P0 HADD2.F32 R35, -RZ, R63.H0_H0 ;  /* 0x2000003fff238230 */ /* 0x000fe20000004100 */
[--C-:B------:R-:W-:Y:S01]  /*5540*/  @!P0 SHF.R.U32.HI R40, RZ, 0x10, R65.reuse ;  /* 0x00000010ff288819 */ /* 0x100fe20000011641 */
[--C-:B------:R-:W-:Y:S01]  /*5550*/  @!P0 HADD2.F32 R45, -RZ, R62.reuse.H1_H1 ;  /* 0x3000003eff2d8230 */ /* 0x100fe20000004100 */
[----:B------:R-:W-:Y:S01]  /*5560*/  @!P0 SHF.R.U64 R36, R64, 0x10, R65 ;  /* 0x0000001040248819 */ /* 0x000fe20000001241 */
        /* <DEDUP_REMOVED lines=11> */
[--C-:B------:R-:W-:Y:S01]  /*5620*/  @!P0 HADD2.F32 R30, -RZ, R23.reuse.H0_H0 ;  /* 0x20000017ff1e8230 */ /* 0x100fe20000004100 */
[----:B------:R-:W-:Y:S01]  /*5630*/  @!P0 MOV R42, R55 ;  /* 0x00000037002a8202 */ /* 0x000fe20000000f00 */
[--C-:B------:R-:W-:Y:S01]  /*5640*/  @!P0 HADD2.F32 R41, -RZ, R34.reuse.H1_H1 ;  /* 0x30000022ff298230 */ /* 0x100fe20000004100 */
[----:B------:R-:W-:Y:S01]  /*5650*/  @!P0 MOV R43, R54 ;  /* 0x00000036002b8202 */ /* 0x000fe20000000f00 */
[----:B------:R-:W-:Y:S01]  /*5660*/  @!P0 HADD2.F32 R38, -RZ, R34.H0_H0 ;  /* 0x20000022ff268230 */ /* 0x000fe20000004100 */
[-C--:B------:R-:W-:Y:S01]  /*5670*/  @!P0 FMUL.FTZ R3, R30, R29.reuse ;  /* 0x0000001d1e038220 */ /* 0x080fe20000410000 */
[----:B------:R-:W-:Y:S01]  /*5680*/  @!P0 HADD2.F32 R23, -RZ, R23.H1_H1 ;  /* 0x30000017ff178230 */ /* 0x000fe20000004100 */
[----:B------:R-:W-:Y:S01]  /*5690*/  @!P0 FMUL.FTZ R56, R41, R28 ;  /* 0x0000001c29388220 */ /* 0x000fe20000410000 */
[----:B------:R-:W-:Y:S01]  /*56a0*/  @!P0 HADD2.F32 R34, -RZ, R37.H0_H0 ;  /* 0x20000025ff228230 */ /* 0x000fe20000004100 */
[----:B------:R-:W-:Y:S01]  /*56b0*/  @!P0 FMUL.FTZ R49, R38, R29 ;  /* 0x0000001d26318220 */ /* 0x000fe20000410000 */
[----:B------:R-:W-:Y:S01]  /*56c0*/  @!P0 MOV R29, R24 ;  /* 0x00000018001d8202 */ /* 0x000fe20000000f00 */
[C---:B------:R-:W-:Y:S01]  /*56d0*/  @!P0 FMUL.FTZ R4, R23.reuse, R28 ;  /* 0x0000001c17048220 */ /* 0x040fe20000410000 */
[----:B------:R-:W-:Y:S01]  /*56e0*/  @!P0 HADD2.F32 R28, -RZ, R21.H0_H0 ;  /* 0x20000015ff1c8230 */ /* 0x000fe20000004100 */
[----:B------:R-:W-:Y:S01]  /*56f0*/  @!P0 FFMA.FTZ R56, R23, R40, -R56 ;  /* 0x0000002817388223 */ /* 0x000fe20000010838 */
[----:B------:R-:W-:Y:S01]  /*5700*/  @!P0 HADD2.F32 R23, -RZ, R33.H0_H0 ;  /* 0x20000021ff178230 */ /* 0x000fe20000004100 */
[----:B------:R-:W-:Y:S01]  /*5710*/  @!P0 FFMA.FTZ R49, R30, R39, -R49 ;  /* 0x000000271e318223 */ /* 0x000fe20000010831 */
[----:B------:R-:W-:Y:S02]  /*5720*/  @!P0 HADD2.F32 R37, -RZ, R37.H1_H1 ;  /* 0x30000025ff258230 */ /* 0x000fe40000004100 */
[--C-:B------:R-:W-:Y:S01]  /*5730*/  @!P0 HADD2.F32 R30, -RZ, R29.reuse.H0_H0 ;  /* 0x2000001dff1e8230 */ /* 0x100fe20000004100 */
[-C--:B------:R-:W-:Y:S01]  /*5740*/  @!P0 FMUL.FTZ R51, R34, R23.reuse ;  /* 0x0000001722338220 */ /* 0x080fe20000410000 */
[----:B------:R-:W-:Y:S01]  /*5750*/  @!P0 HADD2.F32 R21, -RZ, R29.H1_H1 ;  /* 0x3000001dff158230 */ /* 0x000fe20000004100 */
[----:B------:R-:W-:Y:S01]  /*5760*/  @!P0 FMUL.FTZ R60, R37, R28 ;  /* 0x0000001c253c8220 */ /* 0x000fe20000410000 */
[----:B------:R-:W-:Y:S01]  /*5770*/  @!P0 MOV R29, R26 ;  /* 0x0000001a001d8202 */ /* 0x000fe20000000f00 */
[----:B------:R-:W-:Y:S01]  /*5780*/  @!P0 FMUL.FTZ R0, R30, R23 ;  /* 0x000000171e008220 */ /* 0x000fe20000410000 */
[----:B------:R-:W-:Y:S01]  /*5790*/  @!P0 F2FP.PACK_AB R49, R56, R49 ;  /* 0x000000313831823e */ /* 0x000fe200000000ff */
[----:B------:R-:W-:Y:S01]  /*57a0*/  @!P0 IMAD.MOV.U32 R23, RZ, RZ, R27 ;  /* 0x000000ffff178224 */ /* 0x000fe200078e001b */
[----:B------:R-:W-:Y:S01]  /*57b0*/  @!P0 HADD2.F32 R48, -RZ, R42.H0_H0 ;  /* 0x2000002aff308230 */ /* 0x000fe20000004100 */
[----:B------:R-:W-:Y:S01]  /*57c0*/  @!P0 FFMA.FTZ R51, R30, R35, -R51 ;  /* 0x000000231e338223 */ /* 0x000fe20000010833 */
[----:B------:R-:W-:Y:S01]  /*57d0*/  @!P0 MOV R25, R49 ;  /* 0x0000003100198202 */ /* 0x000fe20000000f00 */
[C---:B------:R-:W-:Y:S01]  /*57e0*/  @!P0 FMUL.FTZ R2, R21.reuse, R28 ;  /* 0x0000001c15028220 */ /* 0x040fe20000410000 */
[----:B------:R-:W-:Y:S01]  /*57f0*/  @!P0 HADD2.F32 R31, -RZ, R29.H0_H0 ;  /* 0x2000001dff1f8230 */ /* 0x000fe20000004100 */
[-C--:B------:R-:W-:Y:S01]  /*5800*/  @!P0 FFMA.FTZ R60, R21, R36.reuse, -R60 ;  /* 0x00000024153c8223 */ /* 0x080fe2000001083c */
[--C-:B------:R-:W-:Y:S01]  /*5810*/  @!P0 HADD2.F32 R21, -RZ, R32.reuse.H0_H0 ;  /* 0x20000020ff158230 */ /* 0x100fe20000004100 */
[----:B------:R-:W-:Y:S01]  /*5820*/  @!P0 FFMA.FTZ R0, R34, R35, R0 ;  /* 0x0000002322008223 */ /* 0x000fe20000010000 */
[----:B------:R-:W-:Y:S01]  /*5830*/  @!P0 HADD2.F32 R28, -RZ, R32.H1_H1 ;  /* 0x30000020ff1c8230 */ /* 0x000fe20000004100 */
[----:B------:R-:W-:Y:S01]  /*5840*/  @!P0 FFMA.FTZ R2, R37, R36, R2 ;  /* 0x0000002425028223 */ /* 0x000fe20000010002 */
[----:B------:R-:W-:Y:S01]  /*5850*/  @!P0 HADD2.F32 R30, -RZ, R22.H0_H0 ;  /* 0x20000016ff1e8230 */ /* 0x000fe20000004100 */
[----:B------:R-:W-:Y:S01]  /*5860*/  @!P0 FMUL.FTZ R68, R48, R21 ;  /* 0x0000001530448220 */ /* 0x000fe20000410000 */
[----:B------:R-:W-:Y:S01]  /*5870*/  @!P0 HADD2.F32 R47, -RZ, R42.H1_H1 ;  /* 0x3000002aff2f8230 */ /* 0x000fe20000004100 */
[----:B------:R-:W-:Y:S01]  /*5880*/  @!P0 FMUL.FTZ R5, R31, R28 ;  /* 0x0000001c1f058220 */ /* 0x000fe20000410000 */
[--C-:B------:R-:W-:Y:S01]  /*5890*/  @!P0 HADD2.F32 R42, -RZ, R43.reuse.H0_H0 ;  /* 0x2000002bff2a8230 */ /* 0x100fe20000004100 */
[----:B------:R-:W-:Y:S01]  /*58a0*/  @!P0 FFMA.FTZ R3, R38, R39, R3 ;  /* 0x0000002726038223 */ /* 0x000fe20000010003 */
[----:B------:R-:W-:Y:S01]  /*58b0*/  @!P0 HADD2.F32 R43, -RZ, R43.H1_H1 ;  /* 0x3000002bff2b8230 */ /* 0x000fe20000004100 */
[----:B------:R-:W-:Y:S01]  /*58c0*/  @!P0 FMUL.FTZ R57, R47, R20 ;  /* 0x000000142f398220 */ /* 0x000fe20000410000 */
[--C-:B------:R-:W-:Y:S01]  /*58d0*/  @!P0 HADD2.F32 R22, -RZ, R23.reuse.H0_H0 ;  /* 0x20000017ff168230 */ /* 0x100fe20000004100 */
[----:B------:R-:W-:Y:S01]  /*58e0*/  @!P0 FMUL.FTZ R70, R42, R28 ;  /* 0x0000001c2a468220 */ /* 0x000fe20000410000 */
[----:B------:R-:W-:Y:S01]  /*58f0*/  @!P0 HADD2.F32 R23, -RZ, R23.H1_H1 ;  /* 0x30000017ff178230 */ /* 0x000fe20000004100 */
[----:B------:R-:W-:Y:S01]  /*5900*/  @!P0 FMUL.FTZ R61, R43, R30 ;  /* 0x0000001e2b3d8220 */ /* 0x000fe20000410000 */
[----:B------:R-:W-:Y:S01]  /*5910*/  @!P0 HADD2.F32 R29, -RZ, R29.H1_H1 ;  /* 0x3000001dff1d8230 */ /* 0x000fe20000004100 */
[----:B------:R-:W-:Y:S01]  /*5920*/  @!P0 FFMA.FTZ R68, R22, R45, -R68 ;  /* 0x0000002d16448223 */ /* 0x000fe20000010844 */
[----:B------:R-:W-:Y:S01]  /*5930*/  @!P0 F2FP.PACK_AB R60, R60, R51 ;  /* 0x000000333c3c823e */ /* 0x000fe200000000ff */
[----:B------:R-:W-:Y:S01]  /*5940*/  @!P0 FFMA.FTZ R57, R23, R50, -R57 ;  /* 0x0000003217398223 */ /* 0x000fe20000010839 */
[----:B------:R-:W-:Y:S01]  /*5950*/  @!P0 F2FP.PACK_AB R49, R2, R0 ;  /* 0x000000000231823e */ /* 0x000fe200000000ff */
[----:B------:R-:W-:Y:S02]  /*5960*/  @!P0 FFMA.FTZ R70, R31, R44, -R70 ;  /* 0x0000002c1f468223 */ /* 0x000fe40000010846 */
[----:B------:R-:W-:Y:S01]  /*5970*/  @!P0 FFMA.FTZ R61, R29, R46, -R61 ;  /* 0x0000002e1d3d8223 */ /* 0x000fe2000001083d */
[----:B------:R-:W-:Y:S01]  /*5980*/  @!P0 F2FP.PACK_AB R57, R57, R68 ;  /* 0x000000443939823e */ /* 0x000fe200000000ff */
[----:B------:R-:W-:Y:S02]  /*5990*/  @!P0 IMAD.MOV.U32 R24, RZ, RZ, R60 ;  /* 0x000000ffff188224 */ /* 0x000fe400078e003c */
[----:B------:R-:W-:Y:S01]  /*59a0*/  @!P0 FMUL.FTZ R6, R29, R30 ;  /* 0x0000001e1d068220 */ /* 0x000fe20000410000 */
[----:B------:R-:W-:Y:S01]  /*59b0*/  @!P0 F2FP.PACK_AB R70, R61, R70 ;  /* 0x000000463d46823e */ /* 0x000fe200000000ff */
[----:B------:R-:W-:Y:S01]  /*59c0*/  @!P0 FFMA.FTZ R4, R41, R40, R4 ;  /* 0x0000002829048223 */ /* 0x000fe20000010004 */
[----:B------:R-:W-:Y:S01]  /*59d0*/  @!P0 MOV R27, R57 ;  /* 0x00000039001b8202 */ /* 0x000fe20000000f00 */
[----:B------:R-:W-:Y:S01]  /*59e0*/  @!P0 FMUL.FTZ R7, R22, R21 ;  /* 0x0000001516078220 */ /* 0x000fe20000410000 */
[----:B------:R-:W-:Y:S01]  /*59f0*/  @!P0 MOV R26, R70 ;  /* 0x00000046001a8202 */ /* 0x000fe20000000f00 */
[----:B------:R-:W-:Y:S01]  /*5a00*/  @!P0 FFMA.FTZ R5, R42, R44, R5 ;  /* 0x0000002c2a058223 */ /* 0x000fe20000010005 */
[----:B------:R-:W-:Y:S01]  /*5a10*/  @!P0 F2FP.PACK_AB R56, R4, R3 ;  /* 0x000000030438823e */ /* 0x000fe200000000ff */
[----:B------:R-:W-:Y:S02]  /*5a20*/  @!P0 FMUL.FTZ R8, R23, R20 ;  /* 0x0000001417088220 */ /* 0x000fe40000410000 */
[----:B------:R1:W-:Y:S01]  /*5a30*/  STG.E.128 [R58.64], R24 ;  /* 0x000000183a007986 */ /* 0x0003e2000c101d1c */
[----:B------:R-:W-:Y:S01]  /*5a40*/  @!P0 MOV R53, R56 ;  /* 0x0000003800358202 */ /* 0x000fe20000000f00 */
[----:B------:R-:W-:Y:S02]  /*5a50*/  @!P0 FFMA.FTZ R6, R43, R46, R6 ;  /* 0x0000002e2b068223 */ /* 0x000fe40000010006 */
        /* <DEDUP_REMOVED lines=8> */
[----:B------:R-:W-:Y:S04]  /*5ae0*/  IADD3 R120, P6, P0, R120, UR30, R108 ;  /* 0x0000001e78787c10 */ /* 0x000fe8000f8de06c */
[----:B------:R-:W-:Y:S02]  /*5af0*/  IADD3.X R3, R90, UR27, R96, P6, P0 ;  /* 0x0000001b5a037c10 */ /* 0x000fe4000b7e0460 */
[C---:B------:R-:W-:Y:S04]  /*5b00*/  LEA R4, P0, R120.reuse, c[0x0][0x1c8], 0x1 ;  /* 0x0000720078047a11 */ /* 0x040fe800078008ff */
[----:B------:R-:W-:Y:S05]  /*5b10*/  LEA.HI.X R5, R120, c[0x0][0x1cc], R3, 0x1, P0 ;  /* 0x0000730078057a11 */ /* 0x000fea00000f0c03 */
[----:B------:R1:W-:Y:S01]  /*5b20*/  STG.E.128 [R4.64], R52 ;  /* 0x0000003404007986 */ /* 0x0003e2000c101d1c */
[----:B------:R-:W-:-:S05]  /*5b30*/  BRA `(.L_x_308) ;  /* 0x0000018000007947 */ /* 0x000fca0003800000 */
.L_x_304:
[----:B------:R-:W-:Y:S04]  /*5b40*/  UIMAD UR4, UR17, -0x40, UR22 ;  /* 0xffffffc0110478a4 */ /* 0x000fe8000f8e0216 */
[----:B------:R-:W-:Y:S04]  /*5b50*/  UISETP.LT.AND UP0, UPT, UR4, 0x40, UPT ;  /* 0x000000400400788c */ /* 0x000fe8000bf01270 */
[----:B------:R-:W-:Y:S06]  /*5b60*/  USEL UR4, UR4, 0x40, UP0 ;  /* 0x0000004004047887 */ /* 0x000fec0008000000 */
[----:B------:R-:W-:Y:S11]  /*5b70*/  ISETP.GE.AND P0, PT, R121, UR4, PT ;  /* 0x0000000479007c0c */ /* 0x000ff6000bf06270 */
[----:B------:R-:W-:Y:S02]  /*5b80*/  @!UPT UIADD3 URZ, URZ, URZ, URZ ;  /* 0x0000003f3f3ff290 */ /* 0x000fe4000fffe03f */
[----:B------:R-:W-:-:S05]  /*5b90*/  @P0 BRA `(.L_x_308) ;  /* 0x0000012000000947 */ /* 0x000fca0003800000 */
[----:B------:R-:W-:Y:S02]  /*5ba0*/  ISETP.GE.AND P6, PT, R18, c[0x0][0x1d4], PT ;  /* 0x0000750012007a0c */ /* 0x000fe40003fc6270 */
[----:B------:R-:W-:Y:S11]  /*5bb0*/  ISETP.GE.AND P0, PT, R13, c[0x0][0x1d4], PT ;  /* 0x000075000d007a0c */ /* 0x000ff60003f06270 */
[----:B------:R-:W1:Y:S04]  /*5bc0*/  @!P6 LDS.128 R4, [R111+0x6000] ;  /* 0x006000006f04e984 */ /* 0x000e680000000c00 */
[----:B------:R-:W2:Y:S04]  /*5bd0*/  @!P0 LDS.128 R32, [R110+0x6000] ;  /* 0x006000006e208984 */ /* 0x000ea80000000c00 */
[----:B-1----:R-:W-:Y:S01]  /*5be0*/  @!P6 STG.E.128 [R64.64], R4 ;  /* 0x000000044000e986 */ /* 0x002fe2000c101d1c */
[----:B------:R-:W-:Y:S03]  /*5bf0*/  ISETP.GE.AND P6, PT, R12, c[0x0][0x1d4], PT ;  /* 0x000075000c007a0c */ /* 0x000fe60003fc6270 */
[----:B--2---:R-:W-:Y:S01]  /*5c00*/  @!P0 STG.E.128 [R64.64+0x40], R32 ;  /* 0x0000402040008986 */ /* 0x004fe2000c101d1c */
[----:B------:R-:W-:Y:S09]  /*5c10*/  ISETP.GE.AND P0, PT, R119, c[0x0][0x1d4], PT ;  /* 0x0000750077007a0c */ /* 0x000ff20003f06270 */
[----:B------:R-:W1:Y:S04]  /*5c20*/  @!P6 LDS.128 R28, [R111+0x8000] ;  /* 0x008000006f1ce984 */ /* 0x000e680000000c00 */
[----:B------:R-:W2:Y:S04]  /*5c30*/  @!P0 LDS.128 R24, [R110+0x8000] ;  /* 0x008000006e188984 */ /* 0x000ea80000000c00 */
[----:B-1----:R-:W-:Y:S01]  /*5c40*/  @!P6 STG.E.128 [R64.64+0x80], R28 ;  /* 0x0000801c4000e986 */ /* 0x002fe2000c101d1c */
[----:B------:R-:W-:Y:S03]  /*5c50*/  ISETP.GE.AND P6, PT, R118, c[0x0][0x1d4], PT ;  /* 0x0000750076007a0c */ /* 0x000fe60003fc6270 */
[----:B--2---:R-:W-:Y:S01]  /*5c60*/  @!P0 STG.E.128 [R64.64+0xc0], R24 ;  /* 0x0000c01840008986 */ /* 0x004fe2000c101d1c */
[----:B------:R-:W-:Y:S09]  /*5c70*/  ISETP.GE.AND P0, PT, R117, c[0x0][0x1d4], PT ;  /* 0x0000750075007a0c */ /* 0x000ff20003f06270 */
[----:B------:R-:W1:Y:S04]  /*5c80*/  @!P6 LDS.128 R20, [R111+0xa000] ;  /* 0x00a000006f14e984 */ /* 0x000e680000000c00 */
[----:B------:R-:W2:Y:S04]  /*5c90*/  @!P0 LDS.128 R4, [R110+0xa000] ;  /* 0x00a000006e048984 */ /* 0x000ea80000000c00 */
[----:B-1----:R1:W-:Y:S04]  /*5ca0*/  @!P6 STG.E.128 [R64.64+0x100], R20 ;  /* 0x000100144000e986 */ /* 0x0023e8000c101d1c */
[----:B--2---:R1:W-:Y:S02]  /*5cb0*/  @!P0 STG.E.128 [R64.64+0x140], R4 ;  /* 0x0001400440008986 */ /* 0x0043e4000c101d1c */
.L_x_308:
[----:B------:R-:W-:Y:S05]  /*5cc0*/  BSYNC B1 ;  /* 0x0000000000017941 */ /* 0x000fea0003800000 */
.L_x_303:
[----:B------:R-:W-:Y:S01]  /*5cd0*/  USHF.L.U32 UR4, UR17, 0x6, URZ ;  /* 0x0000000611047899 */ /* 0x000fe2000800063f */
[----:B-1----:R-:W-:Y:S01]  /*5ce0*/  P2R R6, PR, RZ, 0x2 ;  /* 0x00000002ff067803 */ /* 0x002fe20000000000 */
[----:B------:R-:W-:Y:S01]  /*5cf0*/  USHF.L.U64.HI UR13, UR17, 0x6, UR13 ;  /* 0x00000006110d7899 */ /* 0x000fe2000801020d */
[----:B------:R-:W-:Y:S01]  /*5d00*/  BSSY B0, `(.L_x_325) ;  /* 0x000004b000007945 */ /* 0x000fe20003800000 */
[----:B------:R-:W-:Y:S02]  /*5d10*/  UIADD3 UR5, -UR4, UR22, URZ ;  /* 0x0000001604057290 */ /* 0x000fe4000fffe13f */
[----:B------:R-:W-:Y:S02]  /*5d20*/  IADD3 R2, R92, -UR4, RZ ;  /* 0x800000045c027c10 */ /* 0x000fe4000fffe0ff */
[----:B------:R-:W-:Y:S01]  /*5d30*/  IADD3 R3, P0, R94, UR4, RZ ;  /* 0x000000045e037c10 */ /* 0x000fe2000ff1e0ff */
[----:B------:R-:W-:Y:S01]  /*5d40*/  UISETP.LT.AND UP0, UPT, UR5, 0x40, UPT ;  /* 0x000000400500788c */ /* 0x000fe2000bf01270 */
[C---:B------:R-:W-:Y:S02]  /*5d50*/  ISETP.GE.AND P6, PT, R2.reuse, 0x21, PT ;  /* 0x000000210200780c */ /* 0x040fe40003fc6270 */
[----:B------:R-:W-:Y:S01]  /*5d60*/  ISETP.GE.AND P1, PT, R2, 0x1, PT ;  /* 0x000000010200780c */ /* 0x000fe20003f26270 */
[----:B------:R-:W-:Y:S01]  /*5d70*/  USEL UR5, UR5, 0x40, UP0 ;  /* 0x0000004005057887 */ /* 0x000fe20008000000 */
[----:B------:R-:W-:Y:S09]  /*5d80*/  IADD3.X R0, R93, UR13, RZ, P0, !PT ;  /* 0x0000000d5d007c10 */ /* 0x000ff200087fe4ff */
[C---:B------:R-:W-:Y:S02]  /*5d90*/  @P6 IADD3 R5, P0, R3.reuse, 0x20, RZ ;  /* 0x0000002003056810 */ /* 0x040fe40007f1e0ff */
[----:B------:R-:W-:Y:S03]  /*5da0*/  @P1 IMAD.MOV.U32 R90, RZ, RZ, R132 ;  /* 0x000000ffff5a1224 */ /* 0x000fe600078e0084 */
[----:B------:R-:W-:Y:S02]  /*5db0*/  @P6 IMAD.X R4, RZ, RZ, R0, P0 ;  /* 0x000000ffff046224 */ /* 0x000fe400000e0600 */
[----:B------:R-:W-:Y:S02]  /*5dc0*/  @P1 IMAD R0, R0, c[0x0][0x258], RZ ;  /* 0x0000960000001a24 */ /* 0x000fe400078e02ff */
[C---:B-----5:R-:W-:Y:S04]  /*5dd0*/  @P1 IMAD.WIDE.U32 R20, R3.reuse, c[0x0][0x258], R90 ;  /* 0x0000960003141a25 */ /* 0x060fe800078e005a */
[----:B------:R-:W-:Y:S01]  /*5de0*/  @P1 IMAD R0, R3, c[0x0][0x25c], R0 ;  /* 0x0000970003001a24 */ /* 0x000fe200078e0200 */
[----:B------:R-:W-:Y:S01]  /*5df0*/  @P1 LEA R22, P0, R20, c[0x0][0x250], 0x1 ;  /* 0x0000940014161a11 */ /* 0x000fe200078008ff */
[----:B------:R-:W-:Y:S02]  /*5e00*/  @P6 IMAD.MOV.U32 R90, RZ, RZ, R132 ;  /* 0x000000ffff5a6224 */ /* 0x000fe400078e0084 */
[----:B------:R-:W-:Y:S02]  /*5e10*/  @P1 IMAD.IADD R0, R21, 0x1, R0 ;  /* 0x0000000115001824 */ /* 0x000fe400078e0200 */
[----:B------:R-:W-:Y:S03]  /*5e20*/  @P6 IMAD R4, R4, c[0x0][0x258], RZ ;  /* 0x0000960004046a24 */ /* 0x000fe600078e02ff */
[----:B------:R-:W-:Y:S01]  /*5e30*/  @P1 LEA.HI.X R23, R20, c[0x0][0x254], R0, 0x1, P0 ;  /* 0x0000950014171a11 */ /* 0x000fe200000f0c00 */
[C---:B------:R-:W-:Y:S01]  /*5e40*/  @P6 IMAD R4, R5.reuse, c[0x0][0x25c], R4 ;  /* 0x0000970005046a24 */ /* 0x040fe200078e0204 */
[----:B------:R-:W-:Y:S01]  /*5e50*/  ISETP.NE.AND P1, PT, R6, RZ, PT ;  /* 0x000000ff0600720c */ /* 0x000fe20003f25270 */
[----:B------:R-:W-:Y:S04]  /*5e60*/  @P6 IMAD.WIDE.U32 R6, R5, c[0x0][0x258], R90 ;  /* 0x0000960005066a25 */ /* 0x000fe800078e005a */
[----:B------:R-:W-:Y:S01]  /*5e70*/  @P6 IMAD.IADD R4, R7, 0x1, R4 ;  /* 0x0000000107046824 */ /* 0x000fe200078e0204 */
[C---:B------:R-:W-:Y:S04]  /*5e80*/  @P6 LEA R20, P0, R6.reuse, c[0x0][0x250], 0x1 ;  /* 0x0000940006146a11 */ /* 0x040fe800078008ff */
[----:B------:R-:W-:Y:S02]  /*5e90*/  @P6 LEA.HI.X R21, R6, c[0x0][0x254], R4, 0x1, P0 ;  /* 0x0000950006156a11 */ /* 0x000fe400000f0c04 */
[----:B------:R-:W-:Y:S11]  /*5ea0*/  ISETP.GE.AND P0, PT, R2, 0x1, PT ;  /* 0x000000010200780c */ /* 0x000ff60003f06270 */
[----:B------:R-:W-:Y:S02]  /*5eb0*/  @!UPT UIADD3 URZ, URZ, URZ, URZ ;  /* 0x0000003f3f3ff290 */ /* 0x000fe4000fffe03f */
[----:B------:R-:W-:Y:S01]  /*5ec0*/  @!PT LDS RZ, [RZ] ;  /* 0x00000000fffff984 */ /* 0x000fe20000000800 */
[----:B------:R-:W-:Y:S01]  /*5ed0*/  @!PT LDS RZ, [RZ] ;  /* 0x00000000fffff984 */ /* 0x000fe20000000800 */
[----:B------:R-:W-:Y:S01]  /*5ee0*/  @!PT LDS RZ, [RZ] ;  /* 0x00000000fffff984 */ /* 0x000fe20000000800 */
[----:B------:R1:W-:Y:S04]  /*5ef0*/  @P0 LDGSTS.E.BYPASS.LTC128B.128 [R116+0x100], [R22.64], !P5 ;  /* 0x0010000016740fae */ /* 0x0003e8000e901d5c */
[----:B------:R1:W-:Y:S04]  /*5f00*/  @P0 LDGSTS.E.BYPASS.LTC128B.128 [R116+0x2100], [R22.64+0x80], !P4 ;  /* 0x0210008016740fae */ /* 0x0003e8000e101d5c */
[----:B------:R1:W-:Y:S01]  /*5f10*/  @P0 LDGSTS.E.BYPASS.LTC128B.128 [R116+0x4100], [R22.64+0x100], !P3 ;  /* 0x0410010016740fae */ /* 0x0003e2000d901d5c */
[----:B------:R-:W-:Y:S03]  /*5f20*/  ISETP.GE.AND P0, PT, R121, UR5, PT ;  /* 0x0000000579007c0c */ /* 0x000fe6000bf06270 */
[----:B------:R1:W-:Y:S04]  /*5f30*/  @P6 LDGSTS.E.BYPASS.LTC128B.128 [R116+0x1100], [R20.64], !P5 ;  /* 0x0110000014746fae */ /* 0x0003e8000e901d5c */
[----:B------:R1:W-:Y:S04]  /*5f40*/  @P6 LDGSTS.E.BYPASS.LTC128B.128 [R116+0x3100], [R20.64+0x80], !P4 ;  /* 0x0310008014746fae */ /* 0x0003e8000e101d5c */
[----:B------:R1:W-:Y:S04]  /*5f50*/  @P6 LDGSTS.E.BYPASS.LTC128B.128 [R116+0x5100], [R20.64+0x100], !P3 ;  /* 0x0510010014746fae */ /* 0x0003e8000d901d5c */
[----:B------:R-:W0:Y:S01]  /*5f60*/  LDGDEPBAR ;  /* 0x00000000000079af */ /* 0x000e220000000000 */
[----:B------:R-:W-:Y:S04]  /*5f70*/  DEPBAR.LE SB0, 0x0 ;  /* 0x000080000000791a */ /* 0x000fe80000000000 */
[----:B------:R-:W-:Y:S06]  /*5f80*/  BAR.SYNC.DEFER_BLOCKING 0x0 ;  /* 0x0000000000007b1d */ /* 0x000fec0000010000 */
[----:B------:R-:W-:-:S05]  /*5f90*/  @P0 BRA `(.L_x_326) ;  /* 0x0000021000000947 */ /* 0x000fca0003800000 */
[----:B-1----:R-:W-:Y:S01]  /*5fa0*/  IADD3 R3, P0, R89, UR4, RZ ;  /* 0x0000000459037c10 */ /* 0x002fe2000ff1e0ff */
[----:B------:R-:W-:Y:S01]  /*5fb0*/  IMAD.MOV.U32 R20, RZ, RZ, R130 ;  /* 0x000000ffff147224 */ /* 0x000fe200078e0082 */
[----:B------:R-:W-:Y:S01]  /*5fc0*/  ISETP.GE.AND P6, PT, R18, c[0x0][0x1d4], PT ;  /* 0x0000750012007a0c */ /* 0x000fe20003fc6270 */
[----:B------:R-:W-:Y:S01]  /*5fd0*/  IMAD.MOV.U32 R21, RZ, RZ, R87 ;  /* 0x000000ffff157224 */ /* 0x000fe200078e0057 */
[----:B------:R-:W-:Y:S03]  /*5fe0*/  IADD3.X R0, R88, UR13, RZ, P0, !PT ;  /* 0x0000000d58007c10 */ /* 0x000fe600087fe4ff */
        /* <DEDUP_REMOVED lines=28> */
.L_x_326:
[----:B-1----:R-:W-:Y:S05]  /*61b0*/  BSYNC B0 ;  /* 0x0000000000007941 */ /* 0x002fea0003800000 */
.L_x_325:
[----:B------:R-:W-:Y:S01]  /*61c0*/  UISETP.GT.AND UP0, UPT, UR17, UR8, UPT ;  /* 0x000000081100728c */ /* 0x000fe2000bf04270 */
[----:B------:R-:W-:Y:S01]  /*61d0*/  IMAD.U32 R0, RZ, RZ, UR32 ;  /* 0x00000020ff007e24 */ /* 0x000fe2000f8e00ff */
[----:B------:R-:W-:Y:S04]  /*61e0*/  UIADD3 UR17, UR17, -0x1, URZ ;  /* 0xffffffff11117890 */ /* 0x000fe8000fffe03f */
[----:B------:R-:W-:Y:S02]  /*61f0*/  PLOP3.LUT P0, PT, PT, PT, UP0, 0x80, 0x0 ;  /* 0x000000000000781c */ /* 0x000fe40003f0f008 */
[----:B------:R-:W-:Y:S03]  /*6200*/  PLOP3.LUT P6, PT, PT, PT, UP0, 0x80, 0x0 ;  /* 0x000000000000781c */ /* 0x000fe60003fcf008 */
[----:B------:R-:W-:Y:S02]  /*6210*/  @UP0 USHF.R.S32.HI UR5, URZ, 0x1f, UR17 ;  /* 0x0000001f3f050899 */ /* 0x000fe40008011411 */
[----:B------:R-:W-:Y:S04]  /*6220*/  @UP0 UIMAD UR4, UR25, UR17, URZ ;  /* 0x00000011190402a4 */ /* 0x000fe8000f8e023f */
[----:B------:R-:W-:Y:S02]  /*6230*/  @UP0 UIMAD UR4, UR5, UR26, UR4 ;  /* 0x0000001a050402a4 */ /* 0x000fe4000f8e0204 */
[----:B------:R-:W-:Y:S02]  /*6240*/  @P0 IMAD.MOV.U32 R2, RZ, RZ, R134 ;  /* 0x000000ffff020224 */ /* 0x000fe400078e0086 */
[----:B------:R-:W-:Y:S01]  /*6250*/  @P0 IMAD.MOV.U32 R3, RZ, RZ, R139 ;  /* 0x000000ffff030224 */ /* 0x000fe200078e008b */
[----:B------:R-:W-:Y:S03]  /*6260*/  PLOP3.LUT P0, PT, PT, PT, UP0, 0x80, 0x0 ;  /* 0x000000000000781c */ /* 0x000fe60003f0f008 */
[----:B------:R-:W-:Y:S01]  /*6270*/  @P6 IMAD.WIDE.U32 R2, R80, UR17, R2 ;  /* 0x0000001150026c25 */ /* 0x000fe2000f8e0002 */
[----:B------:R-:W-:Y:S09]  /*6280*/  PLOP3.LUT P6, PT, PT, PT, UP0, 0x80, 0x0 ;  /* 0x000000000000781c */ /* 0x000ff20003fcf008 */
[----:B------:R-:W-:Y:S01]  /*6290*/  @P0 IADD3 R5, R3, UR4, RZ ;  /* 0x0000000403050c10 */ /* 0x000fe2000fffe0ff */
[----:B------:R-:W-:Y:S01]  /*62a0*/  IMAD.U32 R3, RZ, RZ, UR33 ;  /* 0x00000021ff037e24 */ /* 0x000fe2000f8e00ff */
[----:B------:R-:W-:Y:S02]  /*62b0*/  PLOP3.LUT P0, PT, PT, PT, UP0, 0x80, 0x0 ;  /* 0x000000000000781c */ /* 0x000fe40003f0f008 */
[C---:B------:R-:W-:Y:S11]  /*62c0*/  @P6 LEA R4, P6, R2.reuse, c[0x0][0x220], 0x1 ;  /* 0x0000880002046a11 */ /* 0x040ff600078c08ff */
[----:B------:R-:W-:Y:S02]  /*62d0*/  @!UPT UIADD3 URZ, URZ, URZ, URZ ;  /* 0x0000003f3f3ff290 */ /* 0x000fe4000fffe03f */
[----:B------:R-:W-:Y:S02]  /*62e0*/  @P0 LEA.HI.X R5, R2, c[0x0][0x224], R5, 0x1, P6 ;  /* 0x0000890002050a11 */ /* 0x000fe400030f0c05 */
[----:B------:R-:W-:Y:S02]  /*62f0*/  PLOP3.LUT P6, PT, PT, PT, UP0, 0x80, 0x0 ;  /* 0x000000000000781c */ /* 0x000fe40003fcf008 */
[----:B------:R-:W-:Y:S11]  /*6300*/  PLOP3.LUT P0, PT, PT, PT, UP0, 0x80, 0x0 ;  /* 0x000000000000781c */ /* 0x000ff60003f0f008 */
[C---:B------:R-:W-:Y:S11]  /*6310*/  @P6 LEA R2, P6, R3.reuse, R4, 0x1 ;  /* 0x0000000403026211 */ /* 0x040ff600078c08ff */
[----:B------:R-:W-:Y:S02]  /*6320*/  @!UPT UIADD3 URZ, URZ, URZ, URZ ;  /* 0x0000003f3f3ff290 */ /* 0x000fe4000fffe03f */
[----:B------:R-:W-:Y:S02]  /*6330*/  @P0 LEA.HI.X R3, R3, R5, R0, 0x1, P6 ;  /* 0x0000000503030211 */ /* 0x000fe400030f0c00 */
[----:B------:R-:W-:Y:S02]  /*6340*/  PLOP3.LUT P6, PT, PT, PT, UP0, 0x80, 0x0 ;  /* 0x000000000000781c */ /* 0x000fe40003fcf008 */
[----:B------:R-:W-:Y:S02]  /*6350*/  PLOP3.LUT P6, PT, PT, PT, UP0, 0x80, 0x0 ;  /* 0x000000000000781c */ /* 0x000fe40003fcf008 */
[----:B------:R-:W-:Y:S02]  /*6360*/  PLOP3.LUT P0, PT, PT, PT, UP0, 0x80, 0x0 ;  /* 0x000000000000781c */ /* 0x000fe40003f0f008 */
[----:B------:R-:W-:Y:S09]  /*6370*/  PLOP3.LUT P0, PT, PT, PT, UP0, 0x80, 0x0 ;  /* 0x000000000000781c */ /* 0x000ff20003f0f008 */
[----:B------:R-:W-:Y:S01]  /*6380*/  @!PT LDS RZ, [RZ] ;  /* 0x00000000fffff984 */ /* 0x000fe20000000800 */
[----:B------:R-:W-:Y:S01]  /*6390*/  @!PT LDS RZ, [RZ] ;  /* 0x00000000fffff984 */ /* 0x000fe20000000800 */
[----:B------:R-:W-:Y:S01]  /*63a0*/  @!PT LDS RZ, [RZ] ;  /* 0x00000000fffff984 */ /* 0x000fe20000000800 */
[----:B------:R1:W-:Y:S01]  /*63b0*/  @P6 LDGSTS.E.BYPASS.LTC128B.128 [R116+0x6100], [R4.64], !P5 ;  /* 0x0610000004746fae */ /* 0x0003e2000e901d5c */
[----:B------:R-:W-:Y:S03]  /*63c0*/  PLOP3.LUT P6, PT, PT, PT, UP0, 0x80, 0x0 ;  /* 0x000000000000781c */ /* 0x000fe60003fcf008 */
[----:B------:R1:W-:Y:S01]  /*63d0*/  @P0 LDGSTS.E.BYPASS.LTC128B.128 [R116+0x8100], [R4.64+0x80], !P4 ;  /* 0x0810008004740fae */ /* 0x0003e2000e101d5c */
[----:B------:R-:W-:Y:S09]  /*63e0*/  PLOP3.LUT P0, PT, PT, PT, UP0, 0x80, 0x0 ;  /* 0x000000000000781c */ /* 0x000ff20003f0f008 */
[----:B------:R1:W-:Y:S01]  /*63f0*/  @P6 LDGSTS.E.BYPASS.LTC128B.128 [R116+0xa100], [R4.64+0x100], !P3 ;  /* 0x0a10010004746fae */ /* 0x0003e2000d901d5c */
[----:B------:R-:W-:Y:S03]  /*6400*/  PLOP3.LUT P6, PT, PT, PT, UP0, 0x80, 0x0 ;  /* 0x000000000000781c */ /* 0x000fe60003fcf008 */
[----:B------:R1:W-:Y:S01]  /*6410*/  @P0 LDGSTS.E.BYPASS.LTC128B.128 [R116+0x7100], [R2.64], !P5 ;  /* 0x0710000002740fae */ /* 0x0003e2000e901d5c */
[----:B------:R-:W-:Y:S09]  /*6420*/  PLOP3.LUT P0, PT, PT, PT, UP0, 0x80, 0x0 ;  /* 0x000000000000781c */ /* 0x000ff20003f0f008 */
[----:B------:R1:W-:Y:S04]  /*6430*/  @P6 LDGSTS.E.BYPASS.LTC128B.128 [R116+0x9100], [R2.64+0x80], !P4 ;  /* 0x0910008002746fae */ /* 0x0003e8000e101d5c */
[----:B------:R1:W-:Y:S01]  /*6440*/  @P0 LDGSTS.E.BYPASS.LTC128B.128 [R116+0xb100], [R2.64+0x100], !P3 ;  /* 0x0b10010002740fae */ /* 0x0003e2000d901d5c */
[----:B------:R-:W-:Y:S03]  /*6450*/  PLOP3.LUT P0, PT, PT, PT, UP0, 0x80, 0x0 ;  /* 0x000000000000781c */ /* 0x000fe60003f0f008 */
[----:B------:R-:W0:Y:S10]  /*6460*/  LDGDEPBAR ;  /* 0x00000000000079af */ /* 0x000e340000000000 */
[----:B------:R-:W-:-:S05]  /*6470*/  @P0 BRA `(.L_x_327) ;  /* 0xffffbf0000000947 */ /* 0x000fca000383ffff */
[----:B------:R-:W-:Y:S06]  /*6480*/  BAR.SYNC.DEFER_BLOCKING 0x0 ;  /* 0x0000000000007b1d */ /* 0x000fec0000010000 */
.L_x_302:
[----:B------:R-:W-:Y:S01]  /*6490*/  UIADD3 UR6, UR18, 0x7f, URZ ;  /* 0x0000007f12067890 */ /* 0x000fe2000fffe03f */
[----:B------:R-:W-:Y:S01]  /*64a0*/  PLOP3.LUT P0, PT, PT, PT, UP2, 0x40, 0x0 ;  /* 0x000000000000781c */ /* 0x000fe20003f0e828 */
[----:B------:R-:W-:-:S02]  /*64b0*/  ULDC.64 UR4, c[0x0][0x2c8] ;  /* 0x0000b20000047ab9 */ /* 0x000fc40000000a00 */
[----:B------:R-:W-:Y:S02]  /*64c0*/  UIMAD.WIDE.U32 UR26, UR6, UR4, URZ ;  /* 0x00000004061a72a5 */ /* 0x000fe4000f8e003f */
[----:B------:R-:W-:Y:S02]  /*64d0*/  ULDC UR7, c[0x0][0x328] ;  /* 0x0000ca0000077ab9 */ /* 0x000fe40000000800 */
[----:B------:R-:W-:Y:S02]  /*64e0*/  @UP3 USHF.R.U32.HI UR6, URZ, UR5, UR27 ;  /* 0x000000053f063299 */ /* 0x000fe4000801161b */
[----:B------:R-:W-:Y:S02]  /*64f0*/  UIADD3 UR19, UR19, UR20, URZ ;  /* 0x0000001413137290 */ /* 0x000fe4000fffe03f */
[----:B------:R-:W-:-:S04]  /*6500*/  UIADD3 UR11, UR11, UR6, URZ ;  /* 0x000000060b0b7290 */ /* 0x000fc8000fffe03f */
[----:B------:R-:W-:Y:S01]  /*6510*/  UIADD3 UR7, UR11, UR7, URZ ;  /* 0x000000070b077290 */ /* 0x000fe2000fffe03f */
[----:B------:R-:W-:Y:S05]  /*6520*/  @P0 BRA `(.L_x_328) ;  /* 0x0000015000000947 */ /* 0x000fea0003800000 */
[----:B------:R-:W-:Y:S01]  /*6530*/  ISETP.LT.AND P0, PT, RZ, UR11, PT ;  /* 0x0000000bff007c0c */ /* 0x000fe2000bf01270 */
[----:B------:R-:W-:Y:S02]  /*6540*/  UIADD3 UR8, UR11, -0x1, URZ ;  /* 0xffffffff0b087890 */ /* 0x000fe4000fffe03f */
[----:B------:R-:W-:-:S10]  /*6550*/  ULDC UR6, c[0x0][0x32c] ;  /* 0x0000cb0000067ab9 */ /* 0x000fd40000000800 */
[----:B------:R-:W-:Y:S05]  /*6560*/  @P0 BRA `(.L_x_329) ;  /* 0x0000008000000947 */ /* 0x000fea0003800000 */
[----:B------:R-:W-:Y:S02]  /*6570*/  UISETP.NE.AND UP0, UPT, UR6, 0x1, UPT ;  /* 0x000000010600788c */ /* 0x000fe4000bf05270 */
[----:B------:R-:W-:Y:S02]  /*6580*/  UIADD3 UR8, -UR11, URZ, URZ ;  /* 0x0000003f0b087290 */ /* 0x000fe4000fffe13f */
[----:B------:R-:W-:Y:S02]  /*6590*/  ULDC.64 UR4, c[0x0][0x330] ;  /* 0x0000cc0000047ab9 */ /* 0x000fe40000000a00 */
[----:B------:R-:W-:-:S07]  /*65a0*/  UIMAD.WIDE.U32 UR26, UR8, UR4, URZ ;  /* 0x00000004081a72a5 */ /* 0x000fce000f8e003f */
[----:B------:R-:W-:Y:S02]  /*65b0*/  @UP0 UMOV UR11, UR27 ;  /* 0x0000001b000b0c82 */ /* 0x000fe40008000000 */
[----:B------:R-:W-:-:S04]  /*65c0*/  @UP0 USHF.R.U32.HI UR8, URZ, UR5, UR11 ;  /* 0x000000053f080299 */ /* 0x000fc8000801160b */
[----:B------:R-:W-:Y:S01]  /*65d0*/  ULOP3.LUT UR8, URZ, UR8, URZ, 0x33, !UPT ;  /* 0x000000083f087292 */ /* 0x000fe2000f8e333f */
[----:B------:R-:W-:Y:S05]  /*65e0*/  BRA `(.L_x_330) ;  /* 0x0000005000007947 */ /* 0x000fea0003800000 */
.L_x_329:
[----:B------:R-:W-:Y:S02]  /*65f0*/  UISETP.NE.AND UP0, UPT, UR6, 0x1, UPT ;  /* 0x000000010600788c */ /* 0x000fe4000bf05270 */
[----:B------:R-:W-:Y:S02]  /*6600*/  ULDC.64 UR4, c[0x0][0x330] ;  /* 0x0000cc0000047ab9 */ /* 0x000fe40000000a00 */
[----:B------:R-:W-:-:S07]  /*6610*/  UIMAD.WIDE.U32 UR26, UR8, UR4, URZ ;  /* 0x00000004081a72a5 */ /* 0x000fce000f8e003f */
[----:B------:R-:W-:Y:S02]  /*6620*/  @UP0 UMOV UR11, UR27 ;  /* 0x0000001b000b0c82 */ /* 0x000fe40008000000 */
[----:B------:R-:W-:Y:S02]  /*6630*/  @UP0 USHF.R.U32.HI UR8, URZ, UR5, UR11 ;  /* 0x000000053f080299 */ /* 0x000fe4000801160b */
.L_x_330:
[----:B------:R-:W-:Y:S02]  /*6640*/  ULDC UR4, c[0x0][0x32c] ;  /* 0x0000cb0000047ab9 */ /* 0x000fe40000000800 */
[----:B------:R-:W-:-:S04]  /*6650*/  UIMAD UR4, UR8, UR6, UR4 ;  /* 0x00000006080472a4 */ /* 0x000fc8000f8e0204 */
[----:B------:R-:W-:-:S04]  /*6660*/  UISETP.LT.AND UP0, UPT, UR7, UR4, UPT ;  /* 0x000000040700728c */ /* 0x000fc8000bf01270 */
[----:B------:R-:W-:-:S04]  /*6670*/  USEL UR7, UR7, UR4, UP0 ;  /* 0x0000000407077287 */ /* 0x000fc80008000000 */
.L_x_328:
[----:B------:R-:W-:Y:S01]  /*6680*/  UIADD3 UR6, UR7, 0x3f, URZ ;  /* 0x0000003f07067890 */ /* 0x000fe2000fffe03f */
[----:B------:R-:W-:Y:S01]  /*6690*/  PLOP3.LUT P0, PT, PT, PT, UP2, 0x40, 0x0 ;  /* 0x000000000000781c */ /* 0x000fe20003f0e828 */
[----:B------:R-:W-:Y:S02]  /*66a0*/  ULDC.64 UR4, c[0x0][0x2c8] ;  /* 0x0000b20000047ab9 */ /* 0x000fe40000000a00 */
[----:B------:R-:W-:Y:S02]  /*66b0*/  USHF.R.S32.HI UR7, URZ, 0x1f, UR6 ;  /* 0x0000001f3f077899 */ /* 0x000fe40008011406 */
[----:B------:R-:W-:Y:S02]  /*66c0*/  UIMAD.WIDE.U32 UR26, UR18, UR4, URZ ;  /* 0x00000004121a72a5 */ /* 0x000fe4000f8e003f */
[----:B------:R-:W-:Y:S02]  /*66d0*/  ULEA.HI UR7, UR7, UR6, URZ, 0x6 ;  /* 0x0000000607077291 */ /* 0x000fe4000f8f303f */
[----:B------:R-:W-:-:S02]  /*66e0*/  ULDC UR4, c[0x0][0x324] ;  /* 0x0000c90000047ab9 */ /* 0x000fc40000000800 */
[----:B------:R-:W-:Y:S02]  /*66f0*/  UMOV UR6, UR18 ;  /* 0x0000001200067c82 */ /* 0x000fe40008000000 */
[----:B------:R-:W-:Y:S02]  /*6700*/  USHF.R.S32.HI UR7, URZ, 0x6, UR7 ;  /* 0x000000063f077899 */ /* 0x000fe40008011407 */
[----:B------:R-:W-:Y:S02]  /*6710*/  @UP3 USHF.R.U32.HI UR6, URZ, UR5, UR27 ;  /* 0x000000053f063299 */ /* 0x000fe4000801161b */
[----:B------:R-:W-:Y:S02]  /*6720*/  UISETP.LT.AND UP0, UPT, UR7, UR9, UPT ;  /* 0x000000090700728c */ /* 0x000fe4000bf01270 */
[----:B------:R-:W-:Y:S02]  /*6730*/  UIADD3 UR5, UR10, UR6, URZ ;  /* 0x000000060a057290 */ /* 0x000fe4000fffe03f */
[----:B------:R-:W-:-:S02]  /*6740*/  USEL UR9, UR7, UR9, UP0 ;  /* 0x0000000907097287 */ /* 0x000fc40008000000 */
[----:B------:R-:W-:Y:S01]  /*6750*/  UIADD3 UR6, UR5, -UR4, URZ ;  /* 0x8000000405067290 */ /* 0x000fe2000fffe03f */
        /* <DEDUP_REMOVED lines=14> */
.L_x_332:
[----:B------:R-:W-:Y:S02]  /*6840*/  ULDC UR4, c[0x0][0x32c] ;  /* 0x0000cb0000047ab9 */ /* 0x000fe40000000800 */
[----:B------:R-:W-:-:S03]  /*6850*/  UISETP.NE.AND UP0, UPT, UR4, 0x1, UPT ;  /* 0x000000010400788c */ /* 0x000fc6000bf05270 */
[----:B------:R-:W-:Y:S02]  /*6860*/  ULDC.64 UR4, c[0x0][0x330] ;  /* 0x0000cc0000047ab9 */ /* 0x000fe40000000a00 */
[----:B------:R-:W-:-:S07]  /*6870*/  UIMAD.WIDE.U32 UR26, UR7, UR4, URZ ;  /* 0x00000004071a72a5 */ /* 0x000fce000f8e003f */
[----:B------:R-:W-:Y:S02]  /*6880*/  @UP0 UMOV UR11, UR27 ;  /* 0x0000001b000b0c82 */ /* 0x000fe40008000000 */
[----:B------:R-:W-:Y:S02]  /*6890*/  @UP0 USHF.R.U32.HI UR7, URZ, UR5, UR11 ;  /* 0x000000053f070299 */ /* 0x000fe4000801160b */
.L_x_333:
[----:B------:R-:W-:Y:S02]  /*68a0*/  ULDC UR4, c[0x0][0x32c] ;  /* 0x0000cb0000047ab9 */ /* 0x000fe40000000800 */
[----:B------:R-:W-:-:S04]  /*68b0*/  UIMAD UR4, UR7, UR4, URZ ;  /* 0x00000004070472a4 */ /* 0x000fc8000f8e023f */
[----:B------:R-:W-:-:S04]  /*68c0*/  UISETP.LT.AND UP0, UPT, UR6, UR4, UPT ;  /* 0x000000040600728c */ /* 0x000fc8000bf01270 */
[----:B------:R-:W-:-:S04]  /*68d0*/  USEL UR6, UR6, UR4, !UP0 ;  /* 0x0000000406067287 */ /* 0x000fc8000c000000 */
.L_x_331:
[----:B------:R-:W-:Y:S01]  /*68e0*/  USHF.R.S32.HI UR4, URZ, 0x1f, UR6 ;  /* 0x0000001f3f047899 */ /* 0x000fe20008011406 */
[----:B------:R-:W-:Y:S01]  /*68f0*/  PLOP3.LUT P2, PT, PT, PT, PT, 0x80, 0x0 ;  /* 0x000000000000781c */ /* 0x000fe20003f4f070 */
[----:B-1----:R-:W-:Y:S01]  /*6900*/  IMAD.MOV.U32 R3, RZ, RZ, RZ ;  /* 0x000000ffff037224 */ /* 0x002fe200078e00ff */
[----:B------:R-:W-:Y:S01]  /*6910*/  CS2R R96, SRZ ;  /* 0x0000000000607805 */ /* 0x000fe2000001ff00 */
[----:B------:R-:W-:Y:S01]  /*6920*/  ULEA.HI UR4, UR4, UR6, URZ, 0x6 ;  /* 0x0000000604047291 */ /* 0x000fe2000f8f303f */
[----:B------:R-:W-:Y:S01]  /*6930*/  IMAD.MOV.U32 R98, RZ, RZ, RZ ;  /* 0x000000ffff627224 */ /* 0x000fe200078e00ff */
[----:B-----5:R-:W-:Y:S01]  /*6940*/  CS2R R94, SRZ ;  /* 0x00000000005e7805 */ /* 0x020fe2000001ff00 */
        /* <DEDUP_REMOVED lines=11> */
[----:B------:R-:W-:Y:S01]  /*6a00*/  MOV R4, RZ ;  /* 0x000000ff00047202 */ /* 0x000fe20000000f00 */
        /* <DEDUP_REMOVED lines=41> */
[----:B------:R-:W-:Y:S02]  /*6ca0*/  ULDC.64 UR4, c[0x0][0x340] ;  /* 0x0000d00000047ab9 */ /* 0x000fe40000000a00 */
[----:B------:R-:W-:-:S02]  /*6cb0*/  UISETP.NE.U32.AND UP1, UPT, URZ, UR4, UPT ;  /* 0x000000043f00728c */ /* 0x000fc4000bf25070 */
[----:B------:R-:W-:Y:S02]  /*6cc0*/  ULDC.64 UR6, c[0x0][0x340] ;  /* 0x0000d00000067ab9 */ /* 0x000fe40000000a00 */
[----:B------:R-:W-:-:S06]  /*6cd0*/  UISETP.NE.AND.EX UP1, UPT, URZ, UR5, UPT, UP1 ;  /* 0x000000053f00728c */ /* 0x000fcc000bf25310 */
[----:B------:R-:W-:-:S05]  /*6ce0*/  PLOP3.LUT P3, PT, PT, PT, UP1, 0x80, 0x0 ;  /* 0x000000000000781c */ /* 0x000fca0003f6f018 */
[----:B------:R-:W-:Y:S02]  /*6cf0*/  @UP1 UMOV UR4, 0x4 ;  /* 0x0000000400041882 */ /* 0x000fe40000000000 */
[----:B------:R-:W-:-:S06]  /*6d00*/  @UP1 UIMAD.WIDE UR4, UR24, UR4, UR6 ;  /* 0x00000004180412a5 */ /* 0x000fcc000f8e0206 */
[----:B------:R-:W-:Y:S02]  /*6d10*/  IMAD.U32 R3, RZ, RZ, UR5 ;  /* 0x00000005ff037e24 */ /* 0x000fe4000f8e00ff */
[----:B------:R-:W-:Y:S01]  /*6d20*/  IMAD.U32 R2, RZ, RZ, UR4 ;  /* 0x00000004ff027e24 */ /* 0x000fe2000f8e00ff */
[----:B------:R-:W-:Y:S01]  /*6d30*/  SHF.R.S32.HI R77, RZ, 0x1f, R78 ;  /* 0x0000001fff4d7819 */ /* 0x000fe2000001144e */
[----:B------:R-:W-:Y:S02]  /*6d40*/  USHF.R.S32.HI UR6, URZ, 0x1f, UR21 ;  /* 0x0000001f3f067899 */ /* 0x000fe40008011415 */
[----:B------:R-:W-:Y:S01]  /*6d50*/  ULDC.64 UR4, c[0x0][0x178] ;  /* 0x00005e0000047ab9 */ /* 0x000fe20000000a00 */
[----:B------:R1:W2:Y:S01]  /*6d60*/  @P3 LDG.E R3, [R2.64] ;  /* 0x0000001c02033981 */ /* 0x0002a2000c1e1900 */
[CC--:B------:R-:W-:Y:S01]  /*6d70*/  LEA.HI R5, R77.reuse, R78.reuse, RZ, 0x3 ;  /* 0x0000004e4d057211 */ /* 0x0c0fe200078f18ff */
[----:B------:R-:W-:Y:S01]  /*6d80*/  UIMAD UR6, UR6, UR4, URZ ;  /* 0x00000004060672a4 */ /* 0x000fe2000f8e023f */
[----:B------:R-:W-:Y:S01]  /*6d90*/  LEA.HI R7, R77, R78, RZ, 0x4 ;  /* 0x0000004e4d077211 */ /* 0x000fe200078f20ff */
[----:B------:R-:W-:Y:S01]  /*6da0*/  UIMAD.WIDE.U32 UR26, UR21, UR4, URZ ;  /* 0x00000004151a72a5 */ /* 0x000fe2000f8e003f */
[----:B------:R-:W-:Y:S01]  /*6db0*/  SHF.R.S32.HI R45, RZ, 0x3, R5 ;  /* 0x00000003ff2d7819 */ /* 0x000fe20000011405 */
[----:B------:R-:W-:Y:S01]  /*6dc0*/  UIMAD UR21, UR21, UR5, UR6 ;  /* 0x00000005151572a4 */ /* 0x000fe2000f8e0206 */
[----:B------:R-:W-:Y:S01]  /*6dd0*/  LOP3.LUT R5, R5, 0xfffffff8, RZ, 0xc0, !PT ;  /* 0xfffffff805057812 */ /* 0x000fe200078ec0ff */
[----:B------:R-:W-:Y:S01]  /*6de0*/  USHF.R.S32.HI UR11, URZ, 0x1f, UR24 ;  /* 0x0000001f3f0b7899 */ /* 0x000fe20008011418 */
[----:B------:R-:W-:Y:S01]  /*6df0*/  SHF.R.S32.HI R4, RZ, 0x4, R7 ;  /* 0x00000004ff047819 */ /* 0x000fe20000011407 */
[----:B------:R-:W-:Y:S01]  /*6e00*/  IMAD.SHL.U32 R19, R45, 0x40, RZ ;  /* 0x000000402d137824 */ /* 0x000fe200078e00ff */
[----:B------:R-:W-:Y:S01]  /*6e10*/  ULDC.64 UR6, c[0x0][0x348] ;  /* 0x0000d20000067ab9 */ /* 0x000fe20000000a00 */
[----:B------:R-:W-:Y:S01]  /*6e20*/  IMAD.IADD R0, R78, 0x1, -R5 ;  /* 0x000000014e007824 */ /* 0x000fe200078e0a05 */
[----:B------:R-:W-:Y:S01]  /*6e30*/  LEA.HI R47, R7, R4, RZ, 0x1 ;  /* 0x00000004072f7211 */ /* 0x000fe200078f08ff */
[----:B------:R-:W-:Y:S01]  /*6e40*/  ULDC.64 UR4, c[0x0][0x1b8] ;  /* 0x00006e0000047ab9 */ /* 0x000fe20000000a00 */
[----:B------:R-:W-:Y:S01]  /*6e50*/  LOP3.LUT R19, R19, 0x1c0, RZ, 0xc0, !PT ;  /* 0x000001c013137812 */ /* 0x000fe200078ec0ff */
[----:B------:R-:W-:Y:S01]  /*6e60*/  IMAD.SHL.U32 R16, R0, 0x8, RZ ;  /* 0x0000000800107824 */ /* 0x000fe200078e00ff */
[----:B------:R-:W-:Y:S01]  /*6e70*/  LOP3.LUT R47, R47, 0xfffffffe, RZ, 0xc0, !PT ;  /* 0xfffffffe2f2f7812 */ /* 0x000fe200078ec0ff */
[----:B------:R-:W-:Y:S01]  /*6e80*/  UIADD3 UR21, UR27, UR21, URZ ;  /* 0x000000151b157290 */ /* 0x000fe2000fffe03f */
[----:B------:R-:W-:Y:S01]  /*6e90*/  PLOP3.LUT P2, PT, PT, PT, UP3, 0x80, 0x0 ;  /* 0x000000000000781c */ /* 0x000fe20003f4f038 */
[----:B------:R-:W-:Y:S01]  /*6ea0*/  UISETP.NE.U32.AND UP0, UPT, URZ, UR6, UPT ;  /* 0x000000063f00728c */ /* 0x000fe2000bf05070 */
[----:B------:R-:W-:Y:S01]  /*6eb0*/  IADD3 R13, P4, R45, UR19, RZ ;  /* 0x000000132d0d7c10 */ /* 0x000fe2000ff9e0ff */
[----:B------:R-:W-:Y:S01]  /*6ec0*/  UIMAD UR6, UR14, UR4, URZ ;  /* 0x000000040e0672a4 */ /* 0x000fe2000f8e023f */
[----:B------:R-:W-:Y:S01]  /*6ed0*/  IMAD.IADD R47, R4, 0x1, -R47 ;  /* 0x00000001042f7824 */ /* 0x000fe200078e0a2f */
[----:B------:R-:W-:Y:S01]  /*6ee0*/  UMOV UR20, UR26 ;  /* 0x0000001a00147c82 */ /* 0x000fe20008000000 */
[----:B-1----:R-:W-:Y:S01]  /*6ef0*/  LOP3.LUT R2, R19, 0x38, R16, 0xf8, !PT ;  /* 0x0000003813027812 */ /* 0x002fe200078ef810 */
[----:B------:R-:W-:Y:S01]  /*6f00*/  UIMAD.WIDE.U32 UR20, UR15, UR4, UR20 ;  /* 0x000000040f1472a5 */ /* 0x000fe2000f8e0014 */
[----:B------:R-:W-:Y:S01]  /*6f10*/  SHF.R.U32.HI R19, RZ, 0x3, R19 ;  /* 0x00000003ff137819 */ /* 0x000fe20000011613 */
[----:B------:R-:W-:Y:S01]  /*6f20*/  USHF.R.S32.HI UR4, URZ, 0x1f, UR19 ;  /* 0x0000001f3f047899 */ /* 0x000fe20008011413 */
[----:B------:R-:W-:Y:S01]  /*6f30*/  IADD3 R4, R16, 0x80, RZ ;  /* 0x0000008010047810 */ /* 0x000fe20007ffe0ff */
[----:B------:R-:W-:Y:S01]  /*6f40*/  UISETP.NE.AND.EX UP0, UPT, URZ, UR7, UPT, UP0 ;  /* 0x000000073f00728c */ /* 0x000fe2000bf05300 */
[----:B------:R-:W-:Y:S01]  /*6f50*/  LOP3.LUT R19, R2, R19, RZ, 0x3c, !PT ;  /* 0x0000001302137212 */ /* 0x000fe200078e3cff */
[----:B------:R-:W-:Y:S01]  /*6f60*/  UIMAD UR6, UR15, UR5, UR6 ;  /* 0x000000050f0672a4 */ /* 0x000fe2000f8e0206 */
[----:B------:R-:W-:Y:S01]  /*6f70*/  IMAD R2, R0, 0x20, R45 ;  /* 0x0000002000027824 */ /* 0x000fe200078e022d */
[----:B------:R-:W-:Y:S01]  /*6f80*/  LOP3.LUT R7, R7, 0xfffffff0, RZ, 0xc0, !PT ;  /* 0xfffffff007077812 */ /* 0x000fe200078ec0ff */
[----:B------:R-:W-:Y:S01]  /*6f90*/  USEL UR13, UR24, URZ, !UP0 ;  /* 0x0000003f180d7287 */ /* 0x000fe2000c000000 */
[----:B------:R-:W-:Y:S01]  /*6fa0*/  PLOP3.LUT P0, PT, PT, PT, UP3, 0x80, 0x0 ;  /* 0x000000000000781c */ /* 0x000fe20003f0f038 */
[----:B------:R-:W-:Y:S01]  /*6fb0*/  UIADD3 UR21, UR21, UR6, URZ ;  /* 0x0000000615157290 */ /* 0x000fe2000fffe03f */
[----:B------:R-:W-:Y:S01]  /*6fc0*/  ISETP.GE.AND P1, PT, R4, c[0x0][0x1d4], PT ;  /* 0x0000750004007a0c */ /* 0x000fe20003f26270 */
[----:B------:R-:W-:Y:S01]  /*6fd0*/  IMAD.IADD R8, R78, 0x1, -R7 ;  /* 0x000000014e087824 */ /* 0x000fe200078e0a07 */
[----:B------:R-:W-:Y:S01]  /*6fe0*/  LEA.HI.X.SX32 R4, R45, UR4, 0x1, P4 ;  /* 0x000000042d047c11 */ /* 0x000fe2000a0f0eff */
[----:B------:R-:W-:Y:S01]  /*6ff0*/  ULDC.64 UR4, c[0x0][0x1c0] ;  /* 0x0000700000047ab9 */ /* 0x000fe20000000a00 */
[----:B------:R-:W-:Y:S01]  /*7000*/  IADD3 R2, R2, UR18, RZ ;  /* 0x0000001202027c10 */ /* 0x000fe2000fffe0ff */
[----:B------:R-:W-:Y:S01]  /*7010*/  UIMAD.WIDE.U32 UR26, UR13, UR4, UR20 ;  /* 0x000000040d1a72a5 */ /* 0x000fe2000f8e0014 */
[----:B------:R-:W-:Y:S01]  /*7020*/  SHF.R.S32.HI R9, RZ, 0x1f, R8 ;  /* 0x0000001fff097819 */ /* 0x000fe20000011408 */
[----:B------:R-:W-:Y:S01]  /*7030*/  USEL UR7, UR11, URZ, !UP0 ;  /* 0x0000003f0b077287 */ /* 0x000fe2000c000000 */
[----:B------:R-:W-:Y:S01]  /*7040*/  SHF.R.S32.HI R17, RZ, 0x1f, R16 ;  /* 0x0000001fff117819 */ /* 0x000fe20000011410 */
[----:B------:R-:W-:Y:S01]  /*7050*/  @P2 IMAD.HI.U32 R5, R2, c[0x0][0x2c8], RZ ;  /* 0x0000b20002052a27 */ /* 0x000fe200078e00ff */
[----:B------:R-:W-:Y:S01]  /*7060*/  LEA.HI R9, R9, R8, RZ, 0x3 ;  /* 0x0000000809097211 */ /* 0x000fe200078f18ff */
[----:B------:R-:W-:Y:S01]  /*7070*/  UIMAD UR7, UR7, UR4, URZ ;  /* 0x00000004070772a4 */ /* 0x000fe2000f8e023f */
[----:B------:R-:W-:Y:S01]  /*7080*/  LEA.HI R44, R77, R78, RZ, 0x6 ;  /* 0x0000004e4d2c7211 */ /* 0x000fe200078f30ff */
[----:B------:R-:W-:Y:S01]  /*7090*/  IMAD.MOV.U32 R6, RZ, RZ, R2 ;  /* 0x000000ffff067224 */ /* 0x000fe200078e0002 */
[----:B------:R-:W-:Y:S01]  /*70a0*/  @P0 SHF.R.U32.HI R6, RZ, c[0x0][0x2cc], R5 ;  /* 0x0000b300ff060a19 */ /* 0x000fe20000011605 */
[----:B------:R-:W-:Y:S01]  /*70b0*/  UIMAD UR5, UR13, UR5, UR7 ;  /* 0x000000050d0572a4 */ /* 0x000fe2000f8e0207 */
[----:B------:R-:W-:Y:S01]  /*70c0*/  LOP3.LUT R7, R9, 0xfffffff8, RZ, 0xc0, !PT ;  /* 0xfffffff809077812 */ /* 0x000fe200078ec0ff */
[----:B------:R-:W-:Y:S01]  /*70d0*/  IMAD R10, R4, c[0x0][0x1e0], RZ ;  /* 0x00007800040a7a24 */ /* 0x000fe200078e02ff */
[----:B------:R-:W-:Y:S01]  /*70e0*/  BSSY B0, `(.L_x_335) ;  /* 0x000006a000007945 */ /* 0x000fe20003800000 */
[----:B------:R-:W-:Y:S01]  /*70f0*/  IMAD.MOV R11, RZ, RZ, -R6 ;  /* 0x000000ffff0b7224 */ /* 0x000fe200078e0a06 */
[----:B------:R-:W-:Y:S01]  /*7100*/  UIADD3 UR6, UR27, UR5, URZ ;  /* 0x000000051b067290 */ /* 0x000fe2000fffe03f */
[----:B------:R-:W-:-:S02]  /*7110*/  IMAD R5, R13, c[0x0][0x1e4], R10 ;  /* 0x000079000d057a24 */ /* 0x000fc400078e020a */
[----:B------:R-:W-:Y:S01]  /*7120*/  IMAD.WIDE.U32 R14, R13, c[0x0][0x1e0], R16 ;  /* 0x000078000d0e7a25 */ /* 0x000fe200078e0010 */
[----:B------:R-:W-:Y:S02]  /*7130*/  ULDC.64 UR4, c[0x0][0x350] ;  /* 0x0000d40000047ab9 */ /* 0x000fe40000000a00 */
[----:B------:R-:W-:Y:S01]  /*7140*/  UISETP.NE.U32.AND UP0, UPT, URZ, UR4, UPT ;  /* 0x000000043f00728c */ /* 0x000fe2000bf05070 */
[----:B------:R-:W-:Y:S02]  /*7150*/  IMAD.IADD R7, R8, 0x1, -R7 ;  /* 0x0000000108077824 */ /* 0x000fe400078e0a07 */
[----:B------:R-:W-:Y:S01]  /*7160*/  IMAD R2, R11, c[0x0][0x2c4], R2 ;  /* 0x0000b1000b027a24 */ /* 0x000fe200078e0202 */
[----:B------:R-:W-:Y:S01]  /*7170*/  UISETP.NE.AND.EX UP0, UPT, URZ, UR5, UPT, UP0 ;  /* 0x000000053f00728c */ /* 0x000fe2000bf05300 */
[----:B------:R-:W-:Y:S01]  /*7180*/  IMAD.U32 R11, RZ, RZ, UR27 ;  /* 0x0000001bff0b7e24 */ /* 0x000fe2000f8e00ff */
[C---:B------:R-:W-:Y:S01]  /*7190*/  LOP3.LUT P6, RZ, R7.reuse, 0x4, RZ, 0xc0, !PT ;  /* 0x0000000407ff7812 */ /* 0x040fe200078cc0ff */
[----:B------:R-:W-:Y:S01]  /*71a0*/  IMAD.U32 R10, RZ, RZ, UR26 ;  /* 0x0000001aff0a7e24 */ /* 0x000fe2000f8e00ff */
[----:B------:R-:W-:Y:S01]  /*71b0*/  LOP3.LUT P0, RZ, R7, 0x2, RZ, 0xc0, !PT ;  /* 0x0000000207ff7812 */ /* 0x000fe2000780c0ff */
[----:B------:R-:W-:Y:S01]  /*71c0*/  IMAD.U32 R11, RZ, RZ, UR6 ;  /* 0x00000006ff0b7e24 */ /* 0x000fe2000f8e00ff */
[----:B------:R-:W-:Y:S01]  /*71d0*/  ULDC.64 UR6, c[0x0][0x1e8] ;  /* 0x00007a0000067ab9 */ /* 0x000fe20000000a00 */
[----:B------:R-:W-:Y:S01]  /*71e0*/  IMAD.IADD R15, R15, 0x1, R5 ;  /* 0x000000010f0f7824 */ /* 0x000fe200078e0205 */
[----:B------:R-:W-:Y:S01]  /*71f0*/  ULDC.64 UR4, c[0x0][0x210] ;  /* 0x0000840000047ab9 */ /* 0x000fe20000000a00 */
[----:B------:R-:W-:Y:S01]  /*7200*/  IMAD.SHL.U32 R5, R7, 0x40, RZ ;  /* 0x0000004007057824 */ /* 0x000fe200078e00ff */
[----:B------:R-:W-:Y:S01]  /*7210*/  UIMAD UR6, UR14, UR6, URZ ;  /* 0x000000060e0672a4 */ /* 0x000fe2000f8e023f */
[----:B------:R-:W-:Y:S01]  /*7220*/  IMAD R4, R4, c[0x0][0x208], RZ ;  /* 0x0000820004047a24 */ /* 0x000fe200078e02ff */
[----:B------:R-:W-:Y:S01]  /*7230*/  UIMAD UR14, UR14, UR4, URZ ;  /* 0x000000040e0e72a4 */ /* 0x000fe2000f8e023f */
[----:B------:R-:W-:Y:S01]  /*7240*/  IMAD.U32 R210, RZ, RZ, UR15 ;  /* 0x0000000fffd27e24 */ /* 0x000fe2000f8e00ff */
[----:B------:R-:W-:Y:S01]  /*7250*/  UIMAD UR13, UR15, UR7, UR6 ;  /* 0x000000070f0d72a4 */ /* 0x000fe2000f8e0206 */
[C---:B------:R-:W-:Y:S01]  /*7260*/  IMAD R4, R13.reuse, c[0x0][0x20c], R4 ;  /* 0x000083000d047a24 */ /* 0x040fe200078e0204 */
[----:B------:R-:W-:Y:S01]  /*7270*/  UIMAD UR14, UR15, UR5, UR14 ;  /* 0x000000050f0e72a4 */ /* 0x000fe2000f8e020e */
[----:B------:R-:W-:Y:S01]  /*7280*/  IMAD.WIDE.U32 R12, R13, c[0x0][0x208], R16 ;  /* 0x000082000d0c7a25 */ /* 0x000fe200078e0010 */
[----:B------:R-:W-:Y:S01]  /*7290*/  ULDC.64 UR6, c[0x0][0x1f0] ;  /* 0x00007c0000067ab9 */ /* 0x000fe20000000a00 */
[----:B------:R-:W-:Y:S01]  /*72a0*/  LOP3.LUT R5, R5, 0x1c0, RZ, 0xc0, !PT ;  /* 0x000001c005057812 */ /* 0x000fe200078ec0ff */
[----:B------:R-:W-:Y:S01]  /*72b0*/  ULDC.64 UR4, c[0x0][0x218] ;  /* 0x0000860000047ab9 */ /* 0x000fe20000000a00 */
[----:B------:R-:W-:-:S02]  /*72c0*/  IMAD.IADD R13, R13, 0x1, R4 ;  /* 0x000000010d0d7824 */ /* 0x000fc400078e0204 */
[----:B------:R-:W-:Y:S02]  /*72d0*/  IMAD.U32 R20, RZ, RZ, UR15 ;  /* 0x0000000fff147e24 */ /* 0x000fe4000f8e00ff */
[----:B------:R-:W-:-:S04]  /*72e0*/  IMAD.WIDE.U32 R210, R210, c[0x0][0x1e8], R14 ;  /* 0x00007a00d2d27a25 */ /* 0x000fc800078e000e */
[----:B------:R-:W-:Y:S01]  /*72f0*/  IMAD.WIDE.U32 R20, R20, c[0x0][0x210], R12 ;  /* 0x0000840014147a25 */ /* 0x000fe200078e000c */
[----:B------:R-:W-:-:S03]  /*7300*/  IADD3 R211, R211, UR13, RZ ;  /* 0x0000000dd3d37c10 */ /* 0x000fc6000fffe0ff */
[----:B------:R-:W-:Y:S01]  /*7310*/  IMAD.SHL.U32 R4, R47, 0x8, RZ ;  /* 0x000000082f047824 */ /* 0x000fe200078e00ff */
[----:B------:R-:W-:Y:S01]  /*7320*/  IADD3 R21, R21, UR14, RZ ;  /* 0x0000000e15157c10 */ /* 0x000fe2000fffe0ff */
[----:B------:R-:W-:Y:S02]  /*7330*/  IMAD.SHL.U32 R8, R0, 0x8, RZ ;  /* 0x0000000800087824 */ /* 0x000fe400078e00ff */
[----:B------:R-:W-:Y:S01]  /*7340*/  IMAD.SHL.U32 R44, R44, 0x8, RZ ;  /* 0x000000082c2c7824 */ /* 0x000fe200078e00ff */
[----:B------:R-:W-:Y:S01]  /*7350*/  LOP3.LUT R4, R5, 0x8, R4, 0xf8, !PT ;  /* 0x0000000805047812 */ /* 0x000fe200078ef804 */
[----:B------:R-:W-:Y:S01]  /*7360*/  IMAD.SHL.U32 R9, R9, 0x40, RZ ;  /* 0x0000004009097824 */ /* 0x000fe200078e00ff */
[----:B------:R-:W-:Y:S02]  /*7370*/  SHF.R.U32.HI R5, RZ, 0x3, R5 ;  /* 0x00000003ff057819 */ /* 0x000fe40000011605 */
[----:B------:R-:W-:Y:S02]  /*7380*/  ISETP.GE.AND P5, PT, R8, c[0x0][0x198], PT ;  /* 0x0000660008007a0c */ /* 0x000fe40003fa6270 */
[----:B------:R-:W-:-:S02]  /*7390*/  LOP3.LUT R4, R4, R5, RZ, 0x3c, !PT ;  /* 0x0000000504047212 */ /* 0x000fc400078e3cff */
[----:B------:R-:W-:Y:S02]  /*73a0*/  IADD3 R5, R16, 0x40, RZ ;  /* 0x0000004010057810 */ /* 0x000fe40007ffe0ff */
[----:B------:R-:W-:Y:S02]  /*73b0*/  LOP3.LUT R44, R19, 0xfffffe00, R44, 0xf8, !PT ;  /* 0xfffffe00132c7812 */ /* 0x000fe400078ef82c */
[----:B------:R-:W-:Y:S01]  /*73c0*/  LOP3.LUT R4, R4, 0xfffffe00, R9, 0xf8, !PT ;  /* 0xfffffe0004047812 */ /* 0x000fe200078ef809 */
[----:B--2---:R1:W2:Y:S01]  /*73d0*/  @P3 R2UR UR20, R3 ;  /* 0x00000000031433c2 */ /* 0x0042a200000e0000 */
[----:B------:R-:W-:Y:S02]  /*73e0*/  ISETP.GE.AND P3, PT, R16, c[0x0][0x1d4], PT ;  /* 0x0000750010007a0c */ /* 0x000fe40003f66270 */
[----:B-1----:R-:W-:Y:S01]  /*73f0*/  SHF.R.S32.HI R3, RZ, 0x1f, R6 ;  /* 0x0000001fff037819 */ /* 0x002fe20000011406 */
[----:B--2---:R-:W-:-:S03]  /*7400*/  @UP1 USHF.R.S32.HI UR21, URZ, 0x1f, UR20 ;  /* 0x0000001f3f151899 */ /* 0x004fc60008011414 */
[----:B------:R-:W-:Y:S01]  /*7410*/  @!UP1 UMOV UR20, UR24 ;  /* 0x0000001800149c82 */ /* 0x000fe20008000000 */
[----:B------:R-:W-:Y:S01]  /*7420*/  IMAD R3, R3, c[0x0][0x1b0], RZ ;  /* 0x00006c0003037a24 */ /* 0x000fe200078e02ff */
[----:B------:R-:W-:Y:S02]  /*7430*/  USEL UR20, UR20, URZ, !UP0 ;  /* 0x0000003f14147287 */ /* 0x000fe4000c000000 */
[----:B------:R-:W-:Y:S01]  /*7440*/  @!UP1 UMOV UR21, UR11 ;  /* 0x0000000b00159c82 */ /* 0x000fe20008000000 */
[C---:B------:R-:W-:Y:S01]  /*7450*/  IMAD R3, R6.reuse, c[0x0][0x1b4], R3 ;  /* 0x00006d0006037a24 */ /* 0x040fe200078e0203 */
[----:B------:R-:W-:Y:S01]  /*7460*/  USEL UR11, UR21, URZ, !UP0 ;  /* 0x0000003f150b7287 */ /* 0x000fe2000c000000 */
[----:B------:R-:W-:Y:S01]  /*7470*/  IMAD.WIDE.U32 R6, R6, c[0x0][0x1b0], R10 ;  /* 0x00006c0006067a25 */ /* 0x000fe200078e000a */
[----:B------:R-:W-:Y:S01]  /*7480*/  IADD3 R11, R45, UR18, RZ ;  /* 0x000000122d0b7c10 */ /* 0x000fe2000fffe0ff */
[----:B------:R-:W-:Y:S02]  /*7490*/  ULDC UR21, c[0x0][0x2c4] ;  /* 0x0000b10000157ab9 */ /* 0x000fe40000000800 */
[----:B------:R-:W-:Y:S01]  /*74a0*/  IMAD.IADD R7, R7, 0x1, R3 ;  /* 0x0000000107077824 */ /* 0x000fe200078e0203 */
[----:B------:R-:W-:Y:S01]  /*74b0*/  SHF.R.S32.HI R3, RZ, 0x1f, R2 ;  /* 0x0000001fff037819 */ /* 0x000fe20000011402 */
[----:B------:R-:W-:Y:S01]  /*74c0*/  UIMAD UR21, UR23, UR21, URZ ;  /* 0x00000015171572a4 */ /* 0x000fe2000f8e023f */
[----:B------:R-:W-:Y:S01]  /*74d0*/  IMAD.U32 R208, RZ, RZ, UR20 ;  /* 0x00000014ffd07e24 */ /* 0x000fe2000f8e00ff */
[----:B------:R-:W-:Y:S01]  /*74e0*/  UIMAD UR6, UR11, UR6, URZ ;  /* 0x000000060b0672a4 */ /* 0x000fe2000f8e023f */
[----:B------:R-:W-:Y:S01]  /*74f0*/  IMAD.WIDE.U32 R6, R2, c[0x0][0x1a8], R6 ;  /* 0x00006a0002067a25 */ /* 0x000fe200078e0006 */
[----:B------:R-:W-:-:S02]  /*7500*/  UIMAD UR4, UR11, UR4, URZ ;  /* 0x000000040b0472a4 */ /* 0x000fc4000f8e023f */
[----:B------:R-:W-:Y:S01]  /*7510*/  ISETP.GE.AND P4, PT, R11, UR21, PT ;  /* 0x000000150b007c0c */ /* 0x000fe2000bf86270 */
[----:B------:R-:W-:Y:S01]  /*7520*/  IMAD R3, R3, c[0x0][0x1a8], RZ ;  /* 0x00006a0003037a24 */ /* 0x000fe200078e02ff */
[----:B------:R-:W-:Y:S01]  /*7530*/  LEA R13, P2, R6, c[0x0][0x160], 0x1 ;  /* 0x00005800060d7a11 */ /* 0x000fe200078408ff */
[----:B------:R-:W-:Y:S01]  /*7540*/  UIMAD UR6, UR20, UR7, UR6 ;  /* 0x00000007140672a4 */ /* 0x000fe2000f8e0206 */
[----:B------:R-:W-:Y:S01]  /*7550*/  IMAD.WIDE.U32 R210, R208, c[0x0][0x1f0], R210 ;  /* 0x00007c00d0d27a25 */ /* 0x000fe200078e00d2 */
[----:B------:R-:W-:Y:S02]  /*7560*/  UIMAD UR4, UR20, UR5, UR4 ;  /* 0x00000005140472a4 */ /* 0x000fe4000f8e0204 */
[----:B------:R1:W2:Y:S01]  /*7570*/  SHFL.IDX PT, R14, R13, RZ, 0x181f ;  /* 0x00181fff0d0e7589 */ /* 0x0002a200000e0000 */
[----:B------:R-:W-:Y:S01]  /*7580*/  IMAD R3, R2, c[0x0][0x1ac], R3 ;  /* 0x00006b0002037a24 */ /* 0x000fe200078e0203 */
[----:B------:R-:W-:Y:S01]  /*7590*/  IADD3 R217, R211, UR6, RZ ;  /* 0x00000006d3d97c10 */ /* 0x000fe2000fffe0ff */
[----:B------:R-:W-:-:S04]  /*75a0*/  IMAD.WIDE.U32 R208, R208, c[0x0][0x218], R20 ;  /* 0x00008600d0d07a25 */ /* 0x000fc800078e0014 */
[----:B------:R-:W-:Y:S01]  /*75b0*/  IMAD.IADD R3, R7, 0x1, R3 ;  /* 0x0000000107037824 */ /* 0x000fe200078e0203 */
[----:B------:R-:W-:Y:S01]  /*75c0*/  IADD3 R7, R8, 0x80, RZ ;  /* 0x0000008008077810 */ /* 0x000fe20007ffe0ff */
[----:B------:R-:W-:Y:S01]  /*75d0*/  IMAD.MOV.U32 R2, RZ, RZ, 0x10 ;  /* 0x00000010ff027424 */ /* 0x000fe200078e00ff */
[----:B------:R-:W-:Y:S02]  /*75e0*/  IADD3 R215, R209, UR4, RZ ;  /* 0x00000004d1d77c10 */ /* 0x000fe4000fffe0ff */
[----:B------:R-:W-:Y:S01]  /*75f0*/  LEA.HI.X R12, R6, c[0x0][0x164], R3, 0x1, P2 ;  /* 0x00005900060c7a11 */ /* 0x000fe200010f0c03 */
[----:B------:R-:W-:Y:S01]  /*7600*/  IMAD.MOV.U32 R3, RZ, RZ, 0x20 ;  /* 0x00000020ff037424 */ /* 0x000fe200078e00ff */
[----:B------:R-:W-:Y:S02]  /*7610*/  SEL R2, R2, 0xfffffff0, !P0 ;  /* 0xfffffff002027807 */ /* 0x000fe40004000000 */
[----:B------:R-:W-:Y:S01]  /*7620*/  ISETP.GE.AND P2, PT, R5, c[0x0][0x1d4], PT ;  /* 0x0000750005007a0c */ /* 0x000fe20003f46270 */
[----:B------:R1:W3:Y:S01]  /*7630*/  SHFL.IDX PT, R15, R12, RZ, 0x181f ;  /* 0x00181fff0c0f7589 */ /* 0x0002e200000e0000 */
[----:B------:R-:W-:-:S02]  /*7640*/  SEL R3, R3, 0xffffffe0, !P6 ;  /* 0xffffffe003037807 */ /* 0x000fc40007000000 */
[----:B------:R-:W-:Y:S02]  /*7650*/  ISETP.GE.AND P6, PT, R7, c[0x0][0x198], PT ;  /* 0x0000660007007a0c */ /* 0x000fe40003fc6270 */
[----:B------:R-:W-:Y:S02]  /*7660*/  ISETP.GE.AND P0, PT, R5, c[0x0][0x198], PT ;  /* 0x0000660005007a0c */ /* 0x000fe40003f06270 */
[----:B------:R-:W-:Y:S01]  /*7670*/  P2R R6, PR, RZ, 0x40 ;  /* 0x00000040ff067803 */ /* 0x000fe20000000000 */
[----:B------:R-:W-:Y:S05]  /*7680*/  @P4 BRA `(.L_x_336) ;  /* 0x000000f000004947 */ /* 0x000fea0003800000 */
[----:B--2---:R-:W-:Y:S02]  /*7690*/  SHF.R.S32.HI R10, RZ, 0x1f, R5 ;  /* 0x0000001fff0a7819 */ /* 0x004fe40000011405 */
[----:B------:R-:W-:Y:S02]  /*76a0*/  SHF.R.S32.HI R6, RZ, 0x1f, R7 ;  /* 0x0000001fff067819 */ /* 0x000fe40000011407 */
[----:B------:R-:W-:Y:S01]  /*76b0*/  LEA.HI R9, R10, R5, RZ, 0x3 ;  /* 0x000000050a097211 */ /* 0x000fe200078f18ff */
[----:B------:R-:W-:Y:S01]  /*76c0*/  IMAD.SHL.U32 R10, R44, 0x2, RZ ;  /* 0x000000022c0a7824 */ /* 0x000fe200078e00ff */
[----:B------:R-:W-:-:S02]  /*76d0*/  LEA.HI R6, R6, R7, RZ, 0x3 ;  /* 0x0000000706067211 */ /* 0x000fc400078f18ff */
[----:B------:R-:W-:Y:S02]  /*76e0*/  LEA R18, P4, R8, R14, 0x1 ;  /* 0x0000000e08127211 */ /* 0x000fe400078808ff */
[----:B------:R-:W-:Y:S02]  /*76f0*/  LOP3.LUT R9, R9, 0xfffffff8, RZ, 0xc0, !PT ;  /* 0xfffffff809097812 */ /* 0x000fe400078ec0ff */
[----:B------:R-:W-:Y:S02]  /*7700*/  LOP3.LUT R6, R6, 0xfffffff8, RZ, 0xc0, !PT ;  /* 0xfffffff806067812 */ /* 0x000fe400078ec0ff */
[----:B---3--:R-:W-:Y:S01]  /*7710*/  LEA.HI.X R19, R8, R15, R17, 0x1, P4 ;  /* 0x0000000f08137211 */ /* 0x008fe200020f0c11 */
[----:B------:R-:W-:-:S04]  /*7720*/  IMAD.WIDE R20, R9, 0x2, R14 ;  /* 0x0000000209147825 */ /* 0x000fc800078e020e */
[----:B------:R-:W-:Y:S01]  /*7730*/  IMAD.WIDE R14, R6, 0x2, R14 ;  /* 0x00000002060e7825 */ /* 0x000fe200078e020e */
[----:B------:R-:W-:Y:S01]  /*7740*/  @!PT LDS RZ, [RZ] ;  /* 0x00000000fffff984 */ /* 0x000fe20000000800 */
[----:B------:R2:W-:Y:S04]  /*7750*/  LDGSTS.E.BYPASS.LTC128B.128 [R10+0xc100], [R18.64], !P5 ;  /* 0x0c100000120a7fae */ /* 0x0005e8000e901d5c */
[----:B------:R2:W-:Y:S04]  /*7760*/  LDGSTS.E.BYPASS.LTC128B.128 [R10+0x10100], [R20.64], !P0 ;  /* 0x10100000140a7fae */ /* 0x0005e8000c101d5c */
[----:B------:R2:W-:Y:S02]  /*7770*/  LDGSTS.E.BYPASS.LTC128B.128 [R10+0x14100], [R14.64], !P6 ;  /* 0x141000000e0a7fae */ /* 0x0005e4000f101d5c */
.L_x_336:
[----:B--2---:R-:W-:Y:S05]  /*7780*/  BSYNC B0 ;  /* 0x0000000000007941 */ /* 0x004fea0003800000 */
.L_x_335:
[----:B------:R-:W-:Y:S01]  /*7790*/  IADD3 R6, R11, 0x20, RZ ;  /* 0x000000200b067810 */ /* 0x000fe20007ffe0ff */
[----:B---3--:R2:W3:Y:S01]  /*77a0*/  SHFL.IDX PT, R15, R12, 0x1, 0x181f ;  /* 0x00381f000c0f7f89 */ /* 0x0084e200000e0000 */
[----:B------:R-:W-:Y:S02]  /*77b0*/  BSSY B0, `(.L_x_337) ;  /* 0x0000014000007945 */ /* 0x000fe40003800000 */
[----:B------:R-:W-:Y:S01]  /*77c0*/  ISETP.GE.AND P4, PT, R6, UR21, PT ;  /* 0x0000001506007c0c */ /* 0x000fe2000bf86270 */
[----:B------:R2:W4:-:S12]  /*77d0*/  SHFL.IDX PT, R14, R13, 0x1, 0x181f ;  /* 0x00381f000d0e7f89 */ /* 0x00051800000e0000 */
[----:B------:R-:W-:Y:S05]  /*77e0*/  @P4 BRA `(.L_x_338) ;  /* 0x0000010000004947 */ /* 0x000fea0003800000 */
[----:B------:R-:W-:Y:S02]  /*77f0*/  IADD3 R9, R8, 0x80, RZ ;  /* 0x0000008008097810 */ /* 0x000fe40007ffe0ff */
[----:B------:R-:W-:Y:S02]  /*7800*/  SHF.R.S32.HI R10, RZ, 0x1f, R5 ;  /* 0x0000001fff0a7819 */ /* 0x000fe40000011405 */
[----:B------:R-:W-:Y:S02]  /*7810*/  SHF.R.S32.HI R6, RZ, 0x1f, R9 ;  /* 0x0000001fff067819 */ /* 0x000fe40000011409 */
[----:B------:R-:W-:Y:S02]  /*7820*/  LEA.HI R10, R10, R5, RZ, 0x3 ;  /* 0x000000050a0a7211 */ /* 0x000fe400078f18ff */
[----:B------:R-:W-:Y:S01]  /*7830*/  LEA.HI R6, R6, R9, RZ, 0x3 ;  /* 0x0000000906067211 */ /* 0x000fe200078f18ff */
[----:B------:R-:W-:Y:S01]  /*7840*/  IMAD.SHL.U32 R9, R44, 0x2, RZ ;  /* 0x000000022c097824 */ /* 0x000fe200078e00ff */
[----:B----4-:R-:W-:-:S02]  /*7850*/  LEA R18, P4, R8, R14, 0x1 ;  /* 0x0000000e08127211 */ /* 0x010fc400078808ff */
        /* <DEDUP_REMOVED lines=9> */
.L_x_338:
[----:B------:R-:W-:Y:S05]  /*78f0*/  BSYNC B0 ;  /* 0x0000000000007941 */ /* 0x000fea0003800000 */
.L_x_337:
[----:B------:R-:W-:Y:S01]  /*7900*/  IADD3 R6, R11, 0x40, RZ ;  /* 0x000000400b067810 */ /* 0x000fe20007ffe0ff */
[----:B---3--:R3:W1:Y:S01]  /*7910*/  SHFL.IDX PT, R15, R12, 0x2, 0x181f ;  /* 0x00581f000c0f7f89 */ /* 0x00866200000e0000 */
[----:B------:R-:W-:Y:S02]  /*7920*/  BSSY B0, `(.L_x_339) ;  /* 0x0000014000007945 */ /* 0x000fe40003800000 */
[----:B------:R-:W-:Y:S01]  /*7930*/  ISETP.GE.AND P4, PT, R6, UR21, PT ;  /* 0x0000001506007c0c */ /* 0x000fe2000bf86270 */
[----:B----4-:R3:W4:-:S12]  /*7940*/  SHFL.IDX PT, R14, R13, 0x2, 0x181f ;  /* 0x00581f000d0e7f89 */ /* 0x01071800000e0000 */
        /* <DEDUP_REMOVED lines=10> */
[----:B-1----:R-:W-:Y:S01]  /*79f0*/  LEA.HI.X R19, R8, R15, R17, 0x1, P4 ;  /* 0x0000000f08137211 */ /* 0x002fe200020f0c11 */
[----:B------:R-:W-:-:S04]  /*7a00*/  IMAD.WIDE R20, R10, 0x2, R14 ;  /* 0x000000020a147825 */ /* 0x000fc800078e020e */
[----:B------:R-:W-:Y:S01]  /*7a10*/  IMAD.WIDE R14, R6, 0x2, R14 ;  /* 0x00000002060e7825 */ /* 0x000fe200078e020e */
[----:B------:R-:W-:Y:S01]  /*7a20*/  @!PT LDS RZ, [RZ] ;  /* 0x00000000fffff984 */ /* 0x000fe20000000800 */
[----:B------:R1:W-:Y:S04]  /*7a30*/  LDGSTS.E.BYPASS.LTC128B.128 [R9+0xe100], [R18.64], !P5 ;  /* 0x0e10000012097fae */ /* 0x0003e8000e901d5c */
[----:B------:R1:W-:Y:S04]  /*7a40*/  LDGSTS.E.BYPASS.LTC128B.128 [R9+0x12100], [R20.64], !P0 ;  /* 0x1210000014097fae */ /* 0x0003e8000c101d5c */
[----:B------:R1:W-:Y:S02]  /*7a50*/  LDGSTS.E.BYPASS.LTC128B.128 [R9+0x16100], [R14.64], !P6 ;  /* 0x161000000e097fae */ /* 0x0003e4000f101d5c */
.L_x_340:
[----:B------:R-:W-:Y:S05]  /*7a60*/  BSYNC B0 ;  /* 0x0000000000007941 */ /* 0x000fea0003800000 */
.L_x_339:
[----:B-1--4-:R1:W4:Y:S01]  /*7a70*/  SHFL.IDX PT, R14, R13, 0x3, 0x181f ;  /* 0x00781f000d0e7f89 */ /* 0x01232200000e0000 */
[----:B------:R-:W-:Y:S01]  /*7a80*/  IADD3 R11, R11, 0x60, RZ ;  /* 0x000000600b0b7810 */ /* 0x000fe20007ffe0ff */
[----:B------:R-:W-:Y:S01]  /*7a90*/  UIADD3 UR19, UR9, -0x1, URZ ;  /* 0xffffffff09137890 */ /* 0x000fe2000fffe03f */
[----:B------:R-:W-:Y:S01]  /*7aa0*/  IMAD.MOV.U32 R216, RZ, RZ, R210 ;  /* 0x000000ffffd87224 */ /* 0x000fe200078e00d2 */
[----:B------:R-:W5:Y:S01]  /*7ab0*/  SHFL.IDX PT, R15, R12, 0x3, 0x181f ;  /* 0x00781f000c0f7f89 */ /* 0x000f6200000e0000 */
[----:B------:R-:W-:Y:S01]  /*7ac0*/  ISETP.GE.AND P6, PT, R11, UR21, PT ;  /* 0x000000150b007c0c */ /* 0x000fe2000bfc6270 */
[----:B------:R-:W-:Y:S01]  /*7ad0*/  USHF.L.U32 UR17, UR19, 0x6, URZ ;  /* 0x0000000613117899 */ /* 0x000fe2000800063f */
[----:B------:R-:W-:Y:S01]  /*7ae0*/  SEL R46, RZ, 0x1, P3 ;  /* 0x00000001ff2e7807 */ /* 0x000fe20001800000 */
[----:B------:R-:W-:-:S02]  /*7af0*/  ULDC.64 UR4, c[0x0][0x1e0] ;  /* 0x0000780000047ab9 */ /* 0x000fc40000000a00 */
[----:B------:R-:W-:Y:S02]  /*7b00*/  UMOV UR11, 0x6 ;  /* 0x00000006000b7882 */ /* 0x000fe40000000000 */
[----:B------:R-:W-:Y:S01]  /*7b10*/  IMAD.U32 R6, RZ, RZ, UR17 ;  /* 0x00000011ff067e24 */ /* 0x000fe2000f8e00ff */
[----:B------:R-:W-:Y:S02]  /*7b20*/  USHF.L.U32 UR13, UR4, 0x6, URZ ;  /* 0x00000006040d7899 */ /* 0x000fe4000800063f */
[----:B------:R-:W-:Y:S02]  /*7b30*/  USHF.L.U64.HI UR14, UR4, UR11, UR5 ;  /* 0x0000000b040e7299 */ /* 0x000fe40008010205 */
[----:B------:R-:W-:Y:S01]  /*7b40*/  IADD3 R11, -R6, UR12, -R45 ;  /* 0x0000000c060b7c10 */ /* 0x000fe2000fffe92d */
[----:B------:R-:W-:Y:S01]  /*7b50*/  @!P6 IMAD.SHL.U32 R9, R44, 0x2, RZ ;  /* 0x000000022c09e824 */ /* 0x000fe200078e00ff */
[----:B------:R-:W-:Y:S01]  /*7b60*/  @!P6 SHF.R.S32.HI R10, RZ, 0x1f, R5 ;  /* 0x0000001fff0ae819 */ /* 0x000fe20000011405 */
[----:B------:R-:W-:-:S02]  /*7b70*/  USHF.R.S32.HI UR20, URZ, 0x1f, UR19 ;  /* 0x0000001f3f147899 */ /* 0x000fc40008011413 */
[----:B------:R-:W-:Y:S01]  /*7b80*/  UIMAD UR6, UR14, UR19, URZ ;  /* 0x000000130e0672a4 */ /* 0x000fe2000f8e023f */
[----:B-123--:R-:W-:Y:S01]  /*7b90*/  @!P6 LEA.HI R13, R10, R5, RZ, 0x3 ;  /* 0x000000050a0de211 */ /* 0x00efe200078f18ff */
[----:B------:R-:W-:Y:S01]  /*7ba0*/  IMAD.U32 R5, RZ, RZ, UR13 ;  /* 0x0000000dff057e24 */ /* 0x000fe2000f8e00ff */
[C---:B----4-:R-:W-:Y:S01]  /*7bb0*/  @!P6 LEA R16, P4, R8.reuse, R14, 0x1 ;  /* 0x0000000e0810e211 */ /* 0x050fe200078808ff */
[----:B------:R-:W-:Y:S01]  /*7bc0*/  UIMAD UR6, UR20, UR13, UR6 ;  /* 0x0000000d140672a4 */ /* 0x000fe2000f8e0206 */
[----:B------:R-:W-:Y:S01]  /*7bd0*/  @!P6 LOP3.LUT R13, R13, 0xfffffff8, RZ, 0xc0, !PT ;  /* 0xfffffff80d0de812 */ /* 0x000fe200078ec0ff */
[----:B------:R-:W-:Y:S01]  /*7be0*/  IMAD.WIDE.U32 R18, R5, UR19, R216 ;  /* 0x0000001305127c25 */ /* 0x000fe2000f8e00d8 */
[C---:B-----5:R-:W-:Y:S01]  /*7bf0*/  @!P6 LEA.HI.X R17, R8.reuse, R15, R17, 0x1, P4 ;  /* 0x0000000f0811e211 */ /* 0x060fe200020f0c11 */
[----:B------:R-:W-:Y:S01]  /*7c00*/  UMOV UR7, 0x5 ;  /* 0x0000000500077882 */ /* 0x000fe20000000000 */
[----:B------:R-:W-:Y:S01]  /*7c10*/  ISETP.GE.AND P4, PT, R11, 0x21, PT ;  /* 0x000000210b00780c */ /* 0x000fe20003f86270 */
[----:B------:R-:W-:Y:S01]  /*7c20*/  @!P6 IMAD.WIDE R20, R13, 0x2, R14 ;  /* 0x000000020d14e825 */ /* 0x000fe200078e020e */
[----:B------:R-:W-:Y:S01]  /*7c30*/  IADD3 R10, R19, UR6, RZ ;  /* 0x00000006130a7c10 */ /* 0x000fe2000fffe0ff */
[----:B------:R-:W-:Y:S01]  /*7c40*/  @!PT LDS RZ, [RZ] ;  /* 0x00000000fffff984 */ /* 0x000fe20000000800 */
[----:B------:R1:W-:Y:S01]  /*7c50*/  @!P6 LDGSTS.E.BYPASS.LTC128B.128 [R9+0xf100], [R16.64], !P5 ;  /* 0x0f1000001009efae */ /* 0x0003e2000e901d5c */
[----:B------:R-:W-:Y:S01]  /*7c60*/  ISETP.GE.AND P5, PT, R11, 0x1, PT ;  /* 0x000000010b00780c */ /* 0x000fe20003fa6270 */
[----:B------:R-:W-:Y:S01]  /*7c70*/  USHF.L.U32 UR6, UR4, 0x5, URZ ;  /* 0x0000000504067899 */ /* 0x000fe2000800063f */
[----:B------:R-:W-:Y:S01]  /*7c80*/  @!P6 IADD3 R13, R8, 0x80, RZ ;  /* 0x00000080080de810 */ /* 0x000fe20007ffe0ff */
[----:B------:R2:W-:Y:S01]  /*7c90*/  @!P6 LDGSTS.E.BYPASS.LTC128B.128 [R9+0x13100], [R20.64], !P0 ;  /* 0x131000001409efae */ /* 0x0005e2000c101d5c */
[----:B------:R-:W-:-:S02]  /*7ca0*/  USHF.L.U64.HI UR7, UR4, UR7, UR5 ;  /* 0x0000000704077299 */ /* 0x000fc40008010205 */
[----:B------:R-:W-:-:S07]  /*7cb0*/  @!P6 SHF.R.S32.HI R8, RZ, 0x1f, R13 ;  /* 0x0000001fff08e819 */ /* 0x000fce000001140d */
[----:B-1----:R-:W-:-:S04]  /*7cc0*/  @P5 LEA R16, P0, R18, c[0x0][0x1c8], 0x1 ;  /* 0x0000720012105a11 */ /* 0x002fc800078008ff */
[C---:B------:R-:W-:Y:S02]  /*7cd0*/  @P5 LEA.HI.X R17, R18.reuse, c[0x0][0x1cc], R10, 0x1, P0 ;  /* 0x0000730012115a11 */ /* 0x040fe400000f0c0a */
[----:B------:R-:W-:-:S04]  /*7ce0*/  @P4 IADD3 R11, P0, R18, UR6, RZ ;  /* 0x00000006120b4c10 */ /* 0x000fc8000ff1e0ff */
[----:B------:R-:W-:Y:S02]  /*7cf0*/  @P4 IADD3.X R10, R10, UR7, RZ, P0, !PT ;  /* 0x000000070a0a4c10 */ /* 0x000fe400087fe4ff */
[----:B------:R-:W-:Y:S02]  /*7d00*/  ISETP.GE.AND P0, PT, R7, c[0x0][0x198], PT ;  /* 0x0000660007007a0c */ /* 0x000fe40003f06270 */
[----:B------:R-:W-:Y:S01]  /*7d10*/  @!P6 LEA.HI R7, R8, R13, RZ, 0x3 ;  /* 0x0000000d0807e211 */ /* 0x000fe200078f18ff */
[----:B------:R-:W-:-:S03]  /*7d20*/  @P4 IMAD.SHL.U32 R8, R44, 0x2, RZ ;  /* 0x000000022c084824 */ /* 0x000fc600078e00ff */
[----:B------:R-:W-:-:S05]  /*7d30*/  @!P6 LOP3.LUT R7, R7, 0xfffffff8, RZ, 0xc0, !PT ;  /* 0xfffffff80707e812 */ /* 0x000fca00078ec0ff */
[----:B------:R-:W-:Y:S01]  /*7d40*/  @!P6 IMAD.WIDE R14, R7, 0x2, R14 ;  /* 0x00000002070ee825 */ /* 0x000fe200078e020e */
[----:B------:R-:W-:-:S04]  /*7d50*/  LEA.HI R7, R77, R78, RZ, 0x5 ;  /* 0x0000004e4d077211 */ /* 0x000fc800078f28ff */
[----:B------:R2:W-:Y:S01]  /*7d60*/  @!P6 LDGSTS.E.BYPASS.LTC128B.128 [R9+0x17100], [R14.64], !P0 ;  /* 0x171000000e09efae */ /* 0x0005e2000c101d5c */
[C---:B------:R-:W-:Y:S02]  /*7d70*/  @P4 LEA R12, P0, R11.reuse, c[0x0][0x1c8], 0x1 ;  /* 0x000072000b0c4a11 */ /* 0x040fe400078008ff */
[----:B------:R-:W-:Y:S01]  /*7d80*/  SHF.R.S32.HI R89, RZ, 0x5, R7 ;  /* 0x00000005ff597819 */ /* 0x000fe20000011407 */
[----:B------:R-:W0:Y:S01]  /*7d90*/  LDGDEPBAR ;  /* 0x00000000000079af */ /* 0x000e220000000000 */
[----:B------:R-:W-:Y:S01]  /*7da0*/  @P4 LEA.HI.X R13, R11, c[0x0][0x1cc], R10, 0x1, P0 ;  /* 0x000073000b0d4a11 */ /* 0x000fe200000f0c0a */
[----:B------:R-:W-:Y:S02]  /*7db0*/  @P5 IMAD.SHL.U32 R11, R44, 0x2, RZ ;  /* 0x000000022c0b5824 */ /* 0x000fe400078e00ff */
[----:B------:R-:W-:Y:S01]  /*7dc0*/  BAR.SYNC.DEFER_BLOCKING 0x0 ;  /* 0x0000000000007b1d */ /* 0x000fe20000010000 */
[----:B------:R-:W-:-:S05]  /*7dd0*/  ISETP.LT.AND P0, PT, RZ, c[0x0][0x27c], PT ;  /* 0x00009f00ff007a0c */ /* 0x000fca0003f01270 */
        /* <DEDUP_REMOVED lines=13> */
.L_x_341:
[----:B------:R-:W-:Y:S01]  /*7eb0*/  ULDC.U8 UR4, c[0x0][0x298] ;  /* 0x0000a60000047ab9 */ /* 0x000fe20000000000 */
[----:B------:R-:W-:Y:S01]  /*7ec0*/  SHF.R.S32.HI R10, RZ, 0x1f, R79 ;  /* 0x0000001fff0a7819 */ /* 0x000fe2000001144f */
[----:B--2---:R-:W-:Y:S01]  /*7ed0*/  IMAD.WIDE.U32 R14, R79, c[0x0][0x280], RZ ;  /* 0x0000a0004f0e7a25 */ /* 0x004fe200078e00ff */
[----:B------:R-:W-:Y:S01]  /*7ee0*/  ISETP.NE.AND P0, PT, RZ, UR4, PT ;  /* 0x00000004ff007c0c */ /* 0x000fe2000bf05270 */
[----:B------:R-:W-:Y:S01]  /*7ef0*/  BSSY B2, `(.L_x_342) ;  /* 0x00006e4000027945 */ /* 0x000fe20003800000 */
[-C--:B------:R-:W-:Y:S01]  /*7f00*/  LEA.HI R73, R77, R78.reuse, RZ, 0x2 ;  /* 0x0000004e4d497211 */ /* 0x080fe200078f10ff */
[C---:B------:R-:W-:Y:S02]  /*7f10*/  IMAD R8, R10.reuse, c[0x0][0x280], RZ ;  /* 0x0000a0000a087a24 */ /* 0x040fe400078e02ff */
[----:B------:R-:W-:Y:S01]  /*7f20*/  IMAD R10, R10, c[0x0][0x290], RZ ;  /* 0x0000a4000a0a7a24 */ /* 0x000fe200078e02ff */
[----:B------:R-:W-:Y:S01]  /*7f30*/  LOP3.LUT R9, R73, 0xfffffffc, RZ, 0xc0, !PT ;  /* 0xfffffffc49097812 */ /* 0x000fe200078ec0ff */
[C---:B------:R-:W-:Y:S01]  /*7f40*/  IMAD R17, R79.reuse, c[0x0][0x284], R8 ;  /* 0x0000a1004f117a24 */ /* 0x040fe200078e0208 */
[----:B------:R-:W-:Y:S01]  /*7f50*/  SHF.R.S32.HI R73, RZ, 0x2, R73 ;  /* 0x00000002ff497819 */ /* 0x000fe20000011449 */
[----:B------:R-:W-:Y:S01]  /*7f60*/  IMAD R10, R79, c[0x0][0x294], R10 ;  /* 0x0000a5004f0a7a24 */ /* 0x000fe200078e020a */
[----:B------:R-:W-:Y:S01]  /*7f70*/  IADD3 R74, -R9, R78, RZ ;  /* 0x0000004e094a7210 */ /* 0x000fe20007ffe1ff */
[----:B------:R-:W-:Y:S01]  /*7f80*/  IMAD.WIDE.U32 R18, R79, c[0x0][0x290], RZ ;  /* 0x0000a4004f127a25 */ /* 0x000fe200078e00ff */
[----:B------:R-:W-:-:S02]  /*7f90*/  IADD3 R9, R73, UR18, RZ ;  /* 0x0000001249097c10 */ /* 0x000fc4000fffe0ff */
[----:B------:R-:W-:Y:S01]  /*7fa0*/  IADD3 R17, R17, R15, RZ ;  /* 0x0000000f11117210 */ /* 0x000fe20007ffe0ff */
[----:B------:R-:W-:Y:S01]  /*7fb0*/  IMAD.IADD R11, R10, 0x1, R19 ;  /* 0x000000010a0b7824 */ /* 0x000fe200078e0213 */
[C---:B------:R-:W-:Y:S01]  /*7fc0*/  SHF.L.U32 R56, R74.reuse, 0x3, RZ ;  /* 0x000000034a387819 */ /* 0x040fe200000006ff */
[----:B------:R-:W-:Y:S01]  /*7fd0*/  IMAD R13, R74, 0x40, R9 ;  /* 0x000000404a0d7824 */ /* 0x000fe200078e0209 */
[----:B------:R-:W-:Y:S05]  /*7fe0*/  @!P0 BRA `(.L_x_343) ;  /* 0x0000353000008947 */ /* 0x000fea0003800000 */
[----:B------:R-:W-:Y:S01]  /*7ff0*/  PLOP3.LUT P4, PT, PT, PT, UP3, 0x80, 0x0 ;  /* 0x000000000000781c */ /* 0x000fe20003f8f038 */
[----:B------:R-:W-:Y:S01]  /*8000*/  IMAD.MOV.U32 R16, RZ, RZ, R14 ;  /* 0x000000ffff107224 */ /* 0x000fe200078e000e */
[----:B------:R-:W-:Y:S01]  /*8010*/  PLOP3.LUT P0, PT, PT, PT, UP3, 0x80, 0x0 ;  /* 0x000000000000781c */ /* 0x000fe20003f0f038 */
[----:B------:R-:W-:Y:S01]  /*8020*/  BSSY B0, `(.L_x_344) ;  /* 0x0000063000007945 */ /* 0x000fe20003800000 */
[----:B------:R-:W-:Y:S01]  /*8030*/  MOV R10, R18 ;  /* 0x00000012000a7202 */ /* 0x000fe20000000f00 */
[----:B------:R-:W-:Y:S01]  /*8040*/  IMAD.SHL.U32 R74, R74, 0x4, RZ ;  /* 0x000000044a4a7824 */ /* 0x000fe200078e00ff */
[----:B------:R-:W-:Y:S01]  /*8050*/  CS2R R18, SRZ ;  /* 0x0000000000127805 */ /* 0x000fe2000001ff00 */
[----:B------:R-:W-:Y:S01]  /*8060*/  CS2R R64, SRZ ;  /* 0x0000000000407805 */ /* 0x000fe2000001ff00 */
[----:B------:R-:W-:Y:S01]  /*8070*/  CS2R R70, SRZ ;  /* 0x0000000000467805 */ /* 0x000fe2000001ff00 */
[----:B------:R-:W-:Y:S01]  /*8080*/  CS2R R82, SRZ ;  /* 0x0000000000527805 */ /* 0x000fe2000001ff00 */
[----:B------:R-:W-:Y:S01]  /*8090*/  CS2R R96, SRZ ;  /* 0x0000000000607805 */ /* 0x000fe2000001ff00 */
[----:B------:R-:W-:Y:S01]  /*80a0*/  CS2R R102, SRZ ;  /* 0x0000000000667805 */ /* 0x000fe2000001ff00 */
[----:B------:R-:W-:Y:S01]  /*80b0*/  CS2R R86, SRZ ;  /* 0x0000000000567805 */ /* 0x000fe2000001ff00 */
[----:B------:R-:W-:Y:S01]  /*80c0*/  @P4 IMAD.HI.U32 R8, R13, c[0x0][0x2c8], RZ ;  /* 0x0000b2000d084a27 */ /* 0x000fe200078e00ff */
[----:B------:R-:W-:Y:S01]  /*80d0*/  CS2R R62, SRZ ;  /* 0x00000000003e7805 */ /* 0x000fe2000001ff00 */
[----:B------:R-:W-:Y:S01]  /*80e0*/  CS2R R68, SRZ ;  /* 0x0000000000447805 */ /* 0x000fe2000001ff00 */
[----:B------:R-:W-:Y:S01]  /*80f0*/  CS2R R80, SRZ ;  /* 0x0000000000507805 */ /* 0x000fe2000001ff00 */
[----:B------:R-:W-:Y:S01]  /*8100*/  CS2R R92, SRZ ;  /* 0x00000000005c7805 */ /* 0x000fe2000001ff00 */
[----:B------:R-:W-:Y:S01]  /*8110*/  @P0 SHF.R.U32.HI R13, RZ, c[0x0][0x2cc], R8 ;  /* 0x0000b300ff0d0a19 */ /* 0x000fe20000011608 */
[----:B------:R-:W-:Y:S01]  /*8120*/  CS2R R100, SRZ ;  /* 0x0000000000647805 */ /* 0x000fe2000001ff00 */
[----:B------:R-:W-:-:S02]  /*8130*/  CS2R R84, SRZ ;  /* 0x0000000000547805 */ /* 0x000fc4000001ff00 */
[----:B------:R-:W-:Y:S01]  /*8140*/  SHF.R.S32.HI R12, RZ, 0x1f, R13 ;  /* 0x0000001fff0c7819 */ /* 0x000fe2000001140d */
[----:B------:R-:W-:-:S04]  /*8150*/  IMAD.WIDE.U32 R16, R13, c[0x0][0x280], R16 ;  /* 0x0000a0000d107a25 */ /* 0x000fc800078e0010 */
[----:B------:R-:W-:Y:S01]  /*8160*/  IMAD R8, R12, c[0x0][0x280], RZ ;  /* 0x0000a0000c087a24 */ /* 0x000fe200078e02ff */
[----:B------:R-:W-:Y:S01]  /*8170*/  LEA R14, P4, R16, c[0x0][0x270], 0x1 ;  /* 0x00009c00100e7a11 */ /* 0x000fe200078808ff */
[----:B------:R-:W-:Y:S02]  /*8180*/  IMAD R12, R12, c[0x0][0x290], RZ ;  /* 0x0000a4000c0c7a24 */ /* 0x000fe400078e02ff */
[C---:B------:R-:W-:Y:S02]  /*8190*/  IMAD.WIDE.U32 R10, R13.reuse, c[0x0][0x290], R10 ;  /* 0x0000a4000d0a7a25 */ /* 0x040fe400078e000a */
[----:B------:R1:W2:Y:S02]  /*81a0*/  SHFL.IDX PT, R22, R14, RZ, 0x1c1f ;  /* 0x001c1fff0e167589 */ /* 0x0002a400000e0000 */
[C---:B------:R-:W-:Y:S02]  /*81b0*/  IMAD R8, R13.reuse, c[0x0][0x284], R8 ;  /* 0x0000a1000d087a24 */ /* 0x040fe400078e0208 */
[----:B------:R-:W-:Y:S01]  /*81c0*/  IMAD R13, R13, c[0x0][0x294], R12 ;  /* 0x0000a5000d0d7a24 */ /* 0x000fe200078e020c */
[----:B------:R-:W-:Y:S01]  /*81d0*/  LEA R12, P0, R10, c[0x0][0x288], 0x1 ;  /* 0x0000a2000a0c7a11 */ /* 0x000fe200078008ff */
[----:B------:R-:W-:-:S03]  /*81e0*/  IMAD.IADD R8, R17, 0x1, R8 ;  /* 0x0000000111087824 */ /* 0x000fc600078e0208 */
[----:B------:R-:W-:Y:S01]  /*81f0*/  IADD3 R13, R11, R13, RZ ;  /* 0x0000000d0b0d7210 */ /* 0x000fe20007ffe0ff */
[----:B------:R1:W3:Y:S01]  /*8200*/  SHFL.IDX PT, R20, R12, RZ, 0x1c1f ;  /* 0x001c1fff0c147589 */ /* 0x0002e200000e0000 */
[----:B------:R-:W-:Y:S02]  /*8210*/  LEA.HI.X R15, R16, c[0x0][0x274], R8, 0x1, P4 ;  /* 0x00009d00100f7a11 */ /* 0x000fe400020f0c08 */
[----:B------:R-:W-:Y:S02]  /*8220*/  LEA.HI.X R13, R10, c[0x0][0x28c], R13, 0x1, P0 ;  /* 0x0000a3000a0d7a11 */ /* 0x000fe400000f0c0d */
[----:B------:R-:W-:Y:S01]  /*8230*/  ISETP.GE.AND P0, PT, R9, UR21, PT ;  /* 0x0000001509007c0c */ /* 0x000fe2000bf06270 */
[----:B------:R1:W4:Y:S04]  /*8240*/  SHFL.IDX PT, R23, R15, RZ, 0x1c1f ;  /* 0x001c1fff0f177589 */ /* 0x00032800000e0000 */
[----:B------:R1:W1:Y:S08]  /*8250*/  SHFL.IDX PT, R21, R13, RZ, 0x1c1f ;  /* 0x001c1fff0d157589 */ /* 0x00027000000e0000 */
[----:B------:R-:W-:Y:S05]  /*8260*/  @P0 BRA `(.L_x_345) ;  /* 0x000003e000000947 */ /* 0x000fea0003800000 */
[C---:B--2---:R-:W-:Y:S01]  /*8270*/  IADD3 R11, R74.reuse, 0x10, RZ ;  /* 0x000000104a0b7810 */ /* 0x044fe20007ffe0ff */
[----:B------:R-:W-:Y:S01]  /*8280*/  CS2R R86, SRZ ;  /* 0x0000000000567805 */ /* 0x000fe2000001ff00 */
[C---:B------:R-:W-:Y:S01]  /*8290*/  ISETP.GE.AND P4, PT, R74.reuse, c[0x0][0x27c], PT ;  /* 0x00009f004a007a0c */ /* 0x040fe20003f86270 */
[----:B------:R-:W-:Y:S01]  /*82a0*/  CS2R R84, SRZ ;  /* 0x0000000000547805 */ /* 0x000fe2000001ff00 */
[----:B------:R-:W-:Y:S01]  /*82b0*/  ISETP.GE.AND P0, PT, R11, c[0x0][0x27c], PT ;  /* 0x00009f000b007a0c */ /* 0x000fe20003f06270 */
[----:B------:R-:W-:Y:S01]  /*82c0*/  CS2R R102, SRZ ;  /* 0x0000000000667805 */ /* 0x000fe2000001ff00 */
[----:B------:R-:W-:Y:S01]  /*82d0*/  CS2R R100, SRZ ;  /* 0x0000000000647805 */ /* 0x000fe2000001ff00 */
[----:B------:R-:W-:-:S02]  /*82e0*/  IADD3 R16, R74, 0x20, RZ ;  /* 0x000000204a107810 */ /* 0x000fc40007ffe0ff */
[----:B------:R-:W-:-:S06]  /*82f0*/  IADD3 R10, R74, 0x40, RZ ;  /* 0x000000404a0a7810 */ /* 0x000fcc0007ffe0ff */
[C---:B----4-:R-:W-:Y:S02]  /*8300*/  @!P4 IMAD.WIDE R28, R74.reuse, 0x2, R22 ;  /* 0x000000024a1cc825 */ /* 0x050fe400078e0216 */
[----:B------:R-:W-:Y:S02]  /*8310*/  @!P0 SHF.R.S32.HI R8, RZ, 0x1f, R11 ;  /* 0x0000001fff088819 */ /* 0x000fe4000001140b */
[----:B-1-3--:R-:W-:Y:S01]  /*8320*/  @!P4 IMAD.WIDE R26, R74, 0x2, R20 ;  /* 0x000000024a1ac825 */ /* 0x00afe200078e0214 */
[----:B------:R1:W5:Y:S01]  /*8330*/  @!P4 LD.E.64 R86, [R28.64] ;  /* 0x0000001c1c56c980 */ /* 0x000362000c101b00 */
[----:B------:R-:W-:Y:S02]  /*8340*/  @!P0 LEA.HI R11, R8, R11, RZ, 0x2 ;  /* 0x0000000b080b8211 */ /* 0x000fe400078f10ff */
[----:B------:R-:W-:Y:S01]  /*8350*/  ISETP.GE.AND P6, PT, R16, c[0x0][0x27c], PT ;  /* 0x00009f0010007a0c */ /* 0x000fe20003fc6270 */
[----:B------:R2:W5:Y:S01]  /*8360*/  @!P4 LD.E.64 R84, [R26.64] ;  /* 0x0000001c1a54c980 */ /* 0x000562000c101b00 */
[----:B------:R-:W-:-:S02]  /*8370*/  @!P0 LOP3.LUT R11, R11, 0xfffffffc, RZ, 0xc0, !PT ;  /* 0xfffffffc0b0b8812 */ /* 0x000fc400078ec0ff */
[----:B------:R-:W-:-:S03]  /*8380*/  IADD3 R8, R74, 0x50, RZ ;  /* 0x000000504a087810 */ /* 0x000fc60007ffe0ff */
        /* <DEDUP_REMOVED lines=8> */
[----:B--2---:R-:W-:-:S04]  /*8410*/  @!P6 SHF.R.S32.HI R27, RZ, 0x1f, R16 ;  /* 0x0000001fff1be819 */ /* 0x004fc80000011410 */
[----:B------:R-:W-:-:S07]  /*8420*/  @!P6 LEA.HI R16, R27, R16, RZ, 0x2 ;  /* 0x000000101b10e211 */ /* 0x000fce00078f10ff */
[----:B------:R-:W-:Y:S02]  /*8430*/  @!P0 SHF.R.S32.HI R17, RZ, 0x1f, R8 ;  /* 0x0000001fff118819 */ /* 0x000fe40000011408 */
[----:B---3--:R-:W-:Y:S02]  /*8440*/  @!P5 SHF.R.S32.HI R24, RZ, 0x1f, R11 ;  /* 0x0000001fff18d819 */ /* 0x008fe4000001140b */
[----:B------:R-:W-:Y:S02]  /*8450*/  @!P4 SHF.R.S32.HI R25, RZ, 0x1f, R10 ;  /* 0x0000001fff19c819 */ /* 0x000fe4000001140a */
[----:B------:R-:W-:Y:S02]  /*8460*/  @!P5 LEA.HI R11, R24, R11, RZ, 0x2 ;  /* 0x0000000b180bd211 */ /* 0x000fe400078f10ff */
[----:B------:R-:W-:Y:S02]  /*8470*/  @!P4 LEA.HI R10, R25, R10, RZ, 0x2 ;  /* 0x0000000a190ac211 */ /* 0x000fe400078f10ff */
[----:B------:R-:W-:-:S02]  /*8480*/  @!P0 LEA.HI R8, R17, R8, RZ, 0x2 ;  /* 0x0000000811088211 */ /* 0x000fc400078f10ff */
[----:B------:R-:W-:Y:S02]  /*8490*/  @!P6 LOP3.LUT R16, R16, 0xfffffffc, RZ, 0xc0, !PT ;  /* 0xfffffffc1010e812 */ /* 0x000fe400078ec0ff */
[----:B------:R-:W-:Y:S02]  /*84a0*/  @!P5 LOP3.LUT R11, R11, 0xfffffffc, RZ, 0xc0, !PT ;  /* 0xfffffffc0b0bd812 */ /* 0x000fe400078ec0ff */
[----:B------:R-:W-:Y:S02]  /*84b0*/  @!P4 LOP3.LUT R10, R10, 0xfffffffc, RZ, 0xc0, !PT ;  /* 0xfffffffc0a0ac812 */ /* 0x000fe400078ec0ff */
[----:B------:R-:W-:Y:S01]  /*84c0*/  @!P0 LOP3.LUT R8, R8, 0xfffffffc, RZ, 0xc0, !PT ;  /* 0xfffffffc08088812 */ /* 0x000fe200078ec0ff */
[C---:B-1----:R-:W-:Y:S01]  /*84d0*/  @!P6 IMAD.WIDE R28, R16.reuse, 0x2, R22 ;  /* 0x00000002101ce825 */ /* 0x042fe200078e0216 */
[----:B------:R-:W-:Y:S01]  /*84e0*/  CS2R R96, SRZ ;  /* 0x0000000000607805 */ /* 0x000fe2000001ff00 */
[----:B------:R-:W-:Y:S02]  /*84f0*/  CS2R R92, SRZ ;  /* 0x00000000005c7805 */ /* 0x000fe4000001ff00 */
[----:B----4-:R-:W-:Y:S01]  /*8500*/  @!P6 IMAD.WIDE R30, R16, 0x2, R20 ;  /* 0x00000002101ee825 */ /* 0x010fe200078e0214 */
[----:B------:R-:W-:Y:S01]  /*8510*/  CS2R R82, SRZ ;  /* 0x0000000000527805 */ /* 0x000fe2000001ff00 */
[----:B------:R-:W-:Y:S01]  /*8520*/  CS2R R80, SRZ ;  /* 0x0000000000507805 */ /* 0x000fe2000001ff00 */
[----:B------:R-:W-:Y:S01]  /*8530*/  CS2R R70, SRZ ;  /* 0x0000000000467805 */ /* 0x000fe2000001ff00 */
[C-C-:B------:R-:W-:Y:S01]  /*8540*/  @!P5 IMAD.WIDE R26, R11.reuse, 0x2, R22.reuse ;  /* 0x000000020b1ad825 */ /* 0x140fe200078e0216 */
[----:B------:R-:W-:Y:S01]  /*8550*/  CS2R R64, SRZ ;  /* 0x0000000000407805 */ /* 0x000fe2000001ff00 */
[----:B------:R-:W-:Y:S01]  /*8560*/  CS2R R68, SRZ ;  /* 0x0000000000447805 */ /* 0x000fe2000001ff00 */
[----:B------:R-:W-:Y:S01]  /*8570*/  CS2R R62, SRZ ;  /* 0x00000000003e7805 */ /* 0x000fe2000001ff00 */
[C---:B------:R-:W-:Y:S01]  /*8580*/  @!P4 IMAD.WIDE R24, R10.reuse, 0x2, R22 ;  /* 0x000000020a18c825 */ /* 0x040fe200078e0216 */
[----:B------:R1:W5:Y:S03]  /*8590*/  @!P6 LD.E.64 R96, [R28.64] ;  /* 0x0000001c1c60e980 */ /* 0x000366000c101b00 */
[--C-:B------:R-:W-:Y:S01]  /*85a0*/  @!P5 IMAD.WIDE R16, R11, 0x2, R20.reuse ;  /* 0x000000020b10d825 */ /* 0x100fe200078e0214 */
[----:B------:R1:W5:Y:S03]  /*85b0*/  @!P6 LD.E.64 R92, [R30.64] ;  /* 0x0000001c1e5ce980 */ /* 0x000366000c101b00 */
[----:B------:R-:W-:Y:S01]  /*85c0*/  @!P4 IMAD.WIDE R10, R10, 0x2, R20 ;  /* 0x000000020a0ac825 */ /* 0x000fe200078e0214 */
[----:B------:R1:W5:Y:S03]  /*85d0*/  @!P5 LD.E.64 R82, [R26.64] ;  /* 0x0000001c1a52d980 */ /* 0x000366000c101b00 */
[C---:B------:R-:W-:Y:S01]  /*85e0*/  @!P0 IMAD.WIDE R22, R8.reuse, 0x2, R22 ;  /* 0x0000000208168825 */ /* 0x040fe200078e0216 */
[----:B------:R1:W5:Y:S03]  /*85f0*/  @!P5 LD.E.64 R80, [R16.64] ;  /* 0x0000001c1050d980 */ /* 0x000366000c101b00 */
[----:B------:R-:W-:Y:S01]  /*8600*/  @!P0 IMAD.WIDE R20, R8, 0x2, R20 ;  /* 0x0000000208148825 */ /* 0x000fe200078e0214 */
[----:B------:R1:W5:Y:S04]  /*8610*/  @!P4 LD.E.64 R70, [R24.64] ;  /* 0x0000001c1846c980 */ /* 0x000368000c101b00 */
[----:B------:R1:W5:Y:S04]  /*8620*/  @!P0 LD.E.64 R64, [R22.64] ;  /* 0x0000001c16408980 */ /* 0x000368000c101b00 */
[----:B------:R1:W5:Y:S04]  /*8630*/  @!P4 LD.E.64 R68, [R10.64] ;  /* 0x0000001c0a44c980 */ /* 0x000368000c101b00 */
[----:B------:R1:W5:Y:S02]  /*8640*/  @!P0 LD.E.64 R62, [R20.64] ;  /* 0x0000001c143e8980 */ /* 0x000364000c101b00 */
.L_x_345:
[----:B--2---:R-:W-:Y:S05]  /*8650*/  BSYNC B0 ;  /* 0x0000000000007941 */ /* 0x004fea0003800000 */
.L_x_344:
[----:B------:R-:W-:Y:S01]  /*8660*/  IADD3 R9, R9, 0x40, RZ ;  /* 0x0000004009097810 */ /* 0x000fe20007ffe0ff */
[----:B-----5:R-:W-:Y:S01]  /*8670*/  IMAD.MOV.U32 R8, RZ, RZ, R64 ;  /* 0x000000ffff087224 */ /* 0x020fe200078e0040 */
[----:B-1----:R1:W2:Y:S01]  /*8680*/  SHFL.IDX PT, R25, R15, 0x1, 0x1c1f ;  /* 0x003c1f000f197f89 */ /* 0x0022a200000e0000 */
[----:B------:R-:W-:Y:S01]  /*8690*/  IMAD.MOV.U32 R11, RZ, RZ, R65 ;  /* 0x000000ffff0b7224 */ /* 0x000fe200078e0041 */
[----:B------:R-:W-:Y:S01]  /*86a0*/  ISETP.GE.AND P0, PT, R9, UR21, PT ;  /* 0x0000001509007c0c */ /* 0x000fe2000bf06270 */
[----:B------:R-:W-:Y:S01]  /*86b0*/  IMAD.MOV.U32 R10, RZ, RZ, R70 ;  /* 0x000000ffff0a7224 */ /* 0x000fe200078e0046 */
[----:B------:R1:W4:Y:S01]  /*86c0*/  SHFL.IDX PT, R24, R14, 0x1, 0x1c1f ;  /* 0x003c1f000e187f89 */ /* 0x00032200000e0000 */
[----:B------:R-:W-:Y:S01]  /*86d0*/  IMAD.MOV.U32 R9, RZ, RZ, R71 ;  /* 0x000000ffff097224 */ /* 0x000fe200078e0047 */
[----:B------:R-:W-:Y:S01]  /*86e0*/  PRMT R51, R11, 0x5410, R8 ;  /* 0x000054100b337816 */ /* 0x000fe20000000008 */
[----:B------:R-:W-:Y:S01]  /*86f0*/  IMAD.MOV.U32 R8, RZ, RZ, R82 ;  /* 0x000000ffff087224 */ /* 0x000fe200078e0052 */
[----:B------:R1:W3:Y:S01]  /*8700*/  SHFL.IDX PT, R21, R13, 0x1, 0x1c1f ;  /* 0x003c1f000d157f89 */ /* 0x0002e200000e0000 */
[----:B------:R-:W-:Y:S01]  /*8710*/  IMAD.MOV.U32 R11, RZ, RZ, R83 ;  /* 0x000000ffff0b7224 */ /* 0x000fe200078e0053 */
[----:B------:R-:W-:Y:S01]  /*8720*/  PRMT R55, R9, 0x5410, R10 ;  /* 0x0000541009377816 */ /* 0x000fe2000000000a */
[----:B------:R-:W-:Y:S01]  /*8730*/  IMAD.MOV.U32 R9, RZ, RZ, R97 ;  /* 0x000000ffff097224 */ /* 0x000fe200078e0061 */
[----:B------:R-:W-:Y:S01]  /*8740*/  PRMT R60, R60, 0x5410, R8 ;  /* 0x000054103c3c7816 */ /* 0x000fe20000000008 */
[----:B------:R-:W-:Y:S01]  /*8750*/  IMAD.MOV.U32 R8, RZ, RZ, R102 ;  /* 0x000000ffff087224 */ /* 0x000fe200078e0066 */
[----:B------:R-:W-:Y:S01]  /*8760*/  MOV R10, R96 ;  /* 0x00000060000a7202 */ /* 0x000fe20000000f00 */
[----:B---3--:R1:W3:Y:S01]  /*8770*/  SHFL.IDX PT, R20, R12, 0x1, 0x1c1f ;  /* 0x003c1f000c147f89 */ /* 0x0082e200000e0000 */
[----:B------:R-:W-:Y:S01]  /*8780*/  PRMT R60, R11, 0x7610, R60 ;  /* 0x000076100b3c7816 */ /* 0x000fe2000000003c */
[----:B------:R-:W-:Y:S01]  /*8790*/  IMAD.MOV.U32 R11, RZ, RZ, R103 ;  /* 0x000000ffff0b7224 */ /* 0x000fe200078e0067 */
[----:B------:R-:W-:Y:S01]  /*87a0*/  PRMT R66, R9, 0x5410, R10 ;  /* 0x0000541009427816 */ /* 0x000fe2000000000a */
[----:B------:R-:W-:Y:S01]  /*87b0*/  IMAD.MOV.U32 R10, RZ, RZ, R86 ;  /* 0x000000ffff0a7224 */ /* 0x000fe200078e0056 */
[----:B------:R-:W-:Y:S01]  /*87c0*/  PRMT R72, R72, 0x5410, R8 ;  /* 0x0000541048487816 */ /* 0x000fe20000000008 */
[----:B------:R-:W-:Y:S01]  /*87d0*/  IMAD.MOV.U32 R8, RZ, RZ, R62 ;  /* 0x000000ffff087224 */ /* 0x000fe200078e003e */
[----:B------:R-:W-:Y:S01]  /*87e0*/  MOV R9, R87 ;  /* 0x0000005700097202 */ /* 0x000fe20000000f00 */
[----:B------:R-:W-:Y:S01]  /*87f0*/  BSSY B0, `(.L_x_346) ;  /* 0x0000060000007945 */ /* 0x000fe20003800000 */
[----:B------:R-:W-:Y:S01]  /*8800*/  PRMT R72, R11, 0x7610, R72 ;  /* 0x000076100b487816 */ /* 0x000fe20000000048 */
[----:B------:R-:W-:Y:S01]  /*8810*/  IMAD.MOV.U32 R11, RZ, RZ, R63 ;  /* 0x000000ffff0b7224 */ /* 0x000fe200078e003f */
[----:B------:R-:W-:Y:S01]  /*8820*/  PRMT R76, R9, 0x5410, R10 ;  /* 0x00005410094c7816 */ /* 0x000fe2000000000a */
[----:B------:R-:W-:Y:S01]  /*8830*/  IMAD.MOV.U32 R10, RZ, RZ, R68 ;  /* 0x000000ffff0a7224 */ /* 0x000fe200078e0044 */
[----:B------:R-:W-:Y:S01]  /*8840*/  PRMT R50, R50, 0x5410, R8 ;  /* 0x0000541032327816 */ /* 0x000fe20000000008 */
[----:B------:R-:W-:Y:S01]  /*8850*/  IMAD.MOV.U32 R9, RZ, RZ, R69 ;  /* 0x000000ffff097224 */ /* 0x000fe200078e0045 */
[----:B------:R-:W-:Y:S01]  /*8860*/  MOV R8, R80 ;  /* 0x0000005000087202 */ /* 0x000fe20000000f00 */
[----:B------:R-:W-:Y:S01]  /*8870*/  CS2R R26, SRZ ;  /* 0x00000000001a7805 */ /* 0x000fe2000001ff00 */
[----:B------:R-:W-:Y:S01]  /*8880*/  PRMT R50, R11, 0x7610, R50 ;  /* 0x000076100b327816 */ /* 0x000fe20000000032 */
[----:B------:R-:W-:Y:S01]  /*8890*/  IMAD.MOV.U32 R11, RZ, RZ, R100 ;  /* 0x000000ffff0b7224 */ /* 0x000fe200078e0064 */
[----:B------:R-:W-:Y:S01]  /*88a0*/  PRMT R54, R9, 0x5410, R10 ;  /* 0x0000541009367816 */ /* 0x000fe2000000000a */
[----:B------:R-:W-:Y:S01]  /*88b0*/  IMAD.MOV.U32 R9, RZ, RZ, R92 ;  /* 0x000000ffff097224 */ /* 0x000fe200078e005c */
[----:B------:R-:W-:Y:S01]  /*88c0*/  PRMT R57, R57, 0x5410, R8 ;  /* 0x0000541039397816 */ /* 0x000fe20000000008 */
[----:B------:R-:W-:Y:S01]  /*88d0*/  IMAD.MOV.U32 R8, RZ, RZ, R93 ;  /* 0x000000ffff087224 */ /* 0x000fe200078e005d */
[----:B------:R-:W-:Y:S01]  /*88e0*/  CS2R R32, SRZ ;  /* 0x0000000000207805 */ /* 0x000fe2000001ff00 */
[----:B------:R-:W-:Y:S01]  /*88f0*/  IMAD.MOV.U32 R10, RZ, RZ, R81 ;  /* 0x000000ffff0a7224 */ /* 0x000fe200078e0051 */
[----:B------:R-:W-:Y:S01]  /*8900*/  CS2R R38, SRZ ;  /* 0x0000000000267805 */ /* 0x000fe2000001ff00 */
[----:B------:R-:W-:Y:S01]  /*8910*/  CS2R R48, SRZ ;  /* 0x0000000000307805 */ /* 0x000fe2000001ff00 */
[----:B------:R-:W-:Y:S01]  /*8920*/  PRMT R61, R8, 0x5410, R9 ;  /* 0x00005410083d7816 */ /* 0x000fe20000000009 */
[----:B------:R-:W-:Y:S01]  /*8930*/  IMAD.MOV.U32 R9, RZ, RZ, R84 ;  /* 0x000000ffff097224 */ /* 0x000fe200078e0054 */
[----:B------:R-:W-:Y:S01]  /*8940*/  PRMT R57, R10, 0x7610, R57 ;  /* 0x000076100a397816 */ /* 0x000fe20000000039 */
[----:B------:R-:W-:Y:S01]  /*8950*/  IMAD.MOV.U32 R8, RZ, RZ, R85 ;  /* 0x000000ffff087224 */ /* 0x000fe200078e0055 */
[----:B------:R-:W-:Y:S01]  /*8960*/  MOV R10, R101 ;  /* 0x00000065000a7202 */ /* 0x000fe20000000f00 */
[----:B------:R-:W-:Y:S01]  /*8970*/  CS2R R58, SRZ ;  /* 0x00000000003a7805 */ /* 0x000fe2000001ff00 */
[----:B------:R-:W-:Y:S01]  /*8980*/  CS2R R16, SRZ ;  /* 0x0000000000107805 */ /* 0x000fe2000001ff00 */
[----:B----4-:R-:W-:Y:S01]  /*8990*/  CS2R R22, SRZ ;  /* 0x0000000000167805 */ /* 0x010fe2000001ff00 */
[----:B------:R-:W-:Y:S01]  /*89a0*/  PRMT R67, R10, 0x5410, R11 ;  /* 0x000054100a437816 */ /* 0x000fe2000000000b */
[----:B------:R-:W-:Y:S01]  /*89b0*/  CS2R R30, SRZ ;  /* 0x00000000001e7805 */ /* 0x000fe2000001ff00 */
[----:B------:R-:W-:Y:S01]  /*89c0*/  PRMT R75, R8, 0x5410, R9 ;  /* 0x00005410084b7816 */ /* 0x000fe20000000009 */
[----:B------:R-:W-:Y:S01]  /*89d0*/  CS2R R36, SRZ ;  /* 0x0000000000247805 */ /* 0x000fe2000001ff00 */
[----:B------:R-:W-:Y:S01]  /*89e0*/  CS2R R42, SRZ ;  /* 0x00000000002a7805 */ /* 0x000fe2000001ff00 */
[----:B------:R-:W-:Y:S01]  /*89f0*/  CS2R R52, SRZ ;  /* 0x0000000000347805 */ /* 0x000fe2000001ff00 */
[----:B------:R-:W-:Y:S05]  /*8a00*/  @P0 BRA `(.L_x_347) ;  /* 0x000003e000000947 */ /* 0x000fea0003800000 */
[C---:B-123--:R-:W-:Y:S01]  /*8a10*/  IADD3 R8, R74.reuse, 0x10, RZ ;  /* 0x000000104a087810 */ /* 0x04efe20007ffe0ff */
        /* <DEDUP_REMOVED lines=11> */
[C---:B------:R-:W-:Y:S01]  /*8ad0*/  @!P4 IMAD.WIDE R10, R74.reuse, 0x2, R20 ;  /* 0x000000024a0ac825 */ /* 0x040fe200078e0214 */
[----:B------:R-:W-:Y:S01]  /*8ae0*/  IADD3 R13, R74, 0x50, RZ ;  /* 0x000000504a0d7810 */ /* 0x000fe20007ffe0ff */
[----:B------:R1:W5:Y:S01]  /*8af0*/  @!P4 LD.E.64 R58, [R18.64] ;  /* 0x0000001c123ac980 */ /* 0x000362000c101b00 */
[----:B------:R-:W-:Y:S02]  /*8b00*/  @!P0 LEA.HI R9, R9, R8, RZ, 0x2 ;  /* 0x0000000809098211 */ /* 0x000fe400078f10ff */
[----:B------:R-:W-:Y:S01]  /*8b10*/  ISETP.GE.AND P6, PT, R14, c[0x0][0x27c], PT ;  /* 0x00009f000e007a0c */ /* 0x000fe20003fc6270 */
[----:B------:R2:W5:Y:S01]  /*8b20*/  @!P4 LD.E.64 R52, [R10.64] ;  /* 0x0000001c0a34c980 */ /* 0x000562000c101b00 */
[----:B------:R-:W-:-:S05]  /*8b30*/  @!P0 LOP3.LUT R9, R9, 0xfffffffc, RZ, 0xc0, !PT ;  /* 0xfffffffc09098812 */ /* 0x000fca00078ec0ff */
[----:B------:R-:W-:-:S04]  /*8b40*/  @!P0 IMAD.WIDE R16, R9, 0x2, R24 ;  /* 0x0000000209108825 */ /* 0x000fc800078e0218 */
[----:B------:R-:W-:Y:S01]  /*8b50*/  @!P0 IMAD.WIDE R8, R9, 0x2, R20 ;  /* 0x0000000209088825 */ /* 0x000fe200078e0214 */
[----:B------:R3:W5:Y:S01]  /*8b60*/  @!P0 LD.E.64 R48, [R16.64] ;  /* 0x0000001c10308980 */ /* 0x000762000c101b00 */
[----:B------:R-:W-:Y:S02]  /*8b70*/  ISETP.GE.AND P5, PT, R15, c[0x0][0x27c], PT ;  /* 0x00009f000f007a0c */ /* 0x000fe40003fa6270 */
[----:B------:R-:W-:Y:S01]  /*8b80*/  ISETP.GE.AND P4, PT, R12, c[0x0][0x27c], PT ;  /* 0x00009f000c007a0c */ /* 0x000fe20003f86270 */
[----:B------:R4:W5:Y:S01]  /*8b90*/  @!P0 LD.E.64 R42, [R8.64] ;  /* 0x0000001c082a8980 */ /* 0x000962000c101b00 */
[----:B------:R-:W-:Y:S02]  /*8ba0*/  ISETP.GE.AND P0, PT, R13, c[0x0][0x27c], PT ;  /* 0x00009f000d007a0c */ /* 0x000fe40003f06270 */
[----:B--2---:R-:W-:-:S07]  /*8bb0*/  @!P6 SHF.R.S32.HI R11, RZ, 0x1f, R14 ;  /* 0x0000001fff0be819 */ /* 0x004fce000001140e */
[----:B------:R-:W-:Y:S02]  /*8bc0*/  @!P5 SHF.R.S32.HI R10, RZ, 0x1f, R15 ;  /* 0x0000001fff0ad819 */ /* 0x000fe4000001140f */
[----:B------:R-:W-:Y:S02]  /*8bd0*/  @!P6 LEA.HI R11, R11, R14, RZ, 0x2 ;  /* 0x0000000e0b0be211 */ /* 0x000fe400078f10ff */
[----:B------:R-:W-:Y:S02]  /*8be0*/  @!P5 LEA.HI R10, R10, R15, RZ, 0x2 ;  /* 0x0000000f0a0ad211 */ /* 0x000fe400078f10ff */
[----:B----4-:R-:W-:Y:S02]  /*8bf0*/  @!P4 SHF.R.S32.HI R9, RZ, 0x1f, R12 ;  /* 0x0000001fff09c819 */ /* 0x010fe4000001140c */
[----:B------:R-:W-:Y:S02]  /*8c00*/  @!P0 SHF.R.S32.HI R8, RZ, 0x1f, R13 ;  /* 0x0000001fff088819 */ /* 0x000fe4000001140d */
[----:B------:R-:W-:-:S02]  /*8c10*/  @!P4 LEA.HI R9, R9, R12, RZ, 0x2 ;  /* 0x0000000c0909c211 */ /* 0x000fc400078f10ff */
[----:B------:R-:W-:Y:S02]  /*8c20*/  @!P0 LEA.HI R8, R8, R13, RZ, 0x2 ;  /* 0x0000000d08088211 */ /* 0x000fe400078f10ff */
[----:B------:R-:W-:Y:S02]  /*8c30*/  @!P6 LOP3.LUT R11, R11, 0xfffffffc, RZ, 0xc0, !PT ;  /* 0xfffffffc0b0be812 */ /* 0x000fe400078ec0ff */
[----:B------:R-:W-:Y:S02]  /*8c40*/  @!P5 LOP3.LUT R10, R10, 0xfffffffc, RZ, 0xc0, !PT ;  /* 0xfffffffc0a0ad812 */ /* 0x000fe400078ec0ff */
[----:B------:R-:W-:Y:S02]  /*8c50*/  @!P4 LOP3.LUT R9, R9, 0xfffffffc, RZ, 0xc0, !PT ;  /* 0xfffffffc0909c812 */ /* 0x000fe400078ec0ff */
[----:B------:R-:W-:Y:S01]  /*8c60*/  @!P0 LOP3.LUT R8, R8, 0xfffffffc, RZ, 0xc0, !PT ;  /* 0xfffffffc08088812 */ /* 0x000fe200078ec0ff */
[--C-:B------:R-:W-:Y:S01]  /*8c70*/  @!P6 IMAD.WIDE R34, R11, 0x2, R24.reuse ;  /* 0x000000020b22e825 */ /* 0x100fe200078e0218 */
[----:B------:R-:W-:Y:S01]  /*8c80*/  CS2R R38, SRZ ;  /* 0x0000000000267805 */ /* 0x000fe2000001ff00 */
[----:B------:R-:W-:Y:S01]  /*8c90*/  CS2R R36, SRZ ;  /* 0x0000000000247805 */ /* 0x000fe2000001ff00 */
[----:B------:R-:W-:Y:S01]  /*8ca0*/  CS2R R32, SRZ ;  /* 0x0000000000207805 */ /* 0x000fe2000001ff00 */
[--C-:B------:R-:W-:Y:S01]  /*8cb0*/  @!P5 IMAD.WIDE R28, R10, 0x2, R24.reuse ;  /* 0x000000020a1cd825 */ /* 0x100fe200078e0218 */
[----:B------:R-:W-:Y:S01]  /*8cc0*/  CS2R R30, SRZ ;  /* 0x00000000001e7805 */ /* 0x000fe2000001ff00 */
[----:B------:R-:W-:Y:S01]  /*8cd0*/  CS2R R26, SRZ ;  /* 0x00000000001a7805 */ /* 0x000fe2000001ff00 */
[----:B-1----:R-:W-:Y:S01]  /*8ce0*/  CS2R R18, SRZ ;  /* 0x0000000000127805 */ /* 0x002fe2000001ff00 */
[--C-:B------:R-:W-:Y:S01]  /*8cf0*/  @!P4 IMAD.WIDE R12, R9, 0x2, R24.reuse ;  /* 0x00000002090cc825 */ /* 0x100fe200078e0218 */
[----:B------:R-:W-:Y:S01]  /*8d00*/  CS2R R22, SRZ ;  /* 0x0000000000167805 */ /* 0x000fe2000001ff00 */
[----:B---3--:R-:W-:Y:S01]  /*8d10*/  CS2R R16, SRZ ;  /* 0x0000000000107805 */ /* 0x008fe2000001ff00 */
[----:B------:R1:W5:Y:S01]  /*8d20*/  @!P6 LD.E.64 R38, [R34.64] ;  /* 0x0000001c2226e980 */ /* 0x000362000c101b00 */
[----:B------:R-:W-:-:S03]  /*8d30*/  @!P0 IMAD.WIDE R24, R8, 0x2, R24 ;  /* 0x0000000208188825 */ /* 0x000fc600078e0218 */
        /* <DEDUP_REMOVED lines=8> */
[----:B------:R1:W5:Y:S04]  /*8dc0*/  @!P5 LD.E.64 R30, [R10.64] ;  /* 0x0000001c0a1ed980 */ /* 0x000368000c101b00 */
[----:B------:R1:W5:Y:S04]  /*8dd0*/  @!P4 LD.E.64 R22, [R14.64] ;  /* 0x0000001c0e16c980 */ /* 0x000368000c101b00 */
[----:B------:R1:W5:Y:S02]  /*8de0*/  @!P0 LD.E.64 R16, [R8.64] ;  /* 0x0000001c08108980 */ /* 0x000364000c101b00 */
.L_x_347:
[----:B-123--:R-:W-:Y:S05]  /*8df0*/  BSYNC B0 ;  /* 0x0000000000007941 */ /* 0x00efea0003800000 */
.L_x_346:
[----:B-----5:R-:W-:Y:S01]  /*8e00*/  IMAD.MOV.U32 R10, RZ, RZ, R18 ;  /* 0x000000ffff0a7224 */ /* 0x020fe200078e0012 */
[----:B------:R-:W-:Y:S01]  /*8e10*/  UIADD3 UR4, -UR18, UR21, URZ ;  /* 0x0000001512047290 */ /* 0x000fe2000fffe13f */
[----:B------:R-:W-:Y:S01]  /*8e20*/  IMAD.MOV.U32 R8, RZ, RZ, R19 ;  /* 0x000000ffff087224 */ /* 0x000fe200078e0013 */
[----:B------:R-:W-:-:S04]  /*8e30*/  DEPBAR.LE SB0, 0x1 ;  /* 0x000080400000791a */ /* 0x000fc80000000000 */
[----:B------:R-:W-:Y:S01]  /*8e40*/  PRMT R13, R8, 0x5410, R10 ;  /* 0x00005410080d7816 */ /* 0x000fe2000000000a */
[----:B------:R-:W-:Y:S01]  /*8e50*/  IMAD.MOV.U32 R9, RZ, RZ, R26 ;  /* 0x000000ffff097224 */ /* 0x000fe200078e001a */
[----:B------:R-:W-:Y:S01]  /*8e60*/  UISETP.LT.AND UP0, UPT, UR4, 0x80, UPT ;  /* 0x000000800400788c */ /* 0x000fe2000bf01270 */
[----:B------:R-:W-:Y:S01]  /*8e70*/  IMAD.MOV.U32 R10, RZ, RZ, R27 ;  /* 0x000000ffff0a7224 */ /* 0x000fe200078e001b */
[----:B------:R-:W-:Y:S01]  /*8e80*/  BSSY B1, `(.L_x_348) ;  /* 0x000014e000017945 */ /* 0x000fe20003800000 */
[----:B------:R-:W-:Y:S01]  /*8e90*/  IMAD.MOV.U32 R8, RZ, RZ, R32 ;  /* 0x000000ffff087224 */ /* 0x000fe200078e0020 */
[----:B------:R-:W-:Y:S01]  /*8ea0*/  USEL UR4, UR4, 0x80, UP0 ;  /* 0x0000008004047887 */ /* 0x000fe20008000000 */
[----:B------:R-:W-:Y:S01]  /*8eb0*/  IMAD.MOV.U32 R11, RZ, RZ, R17 ;  /* 0x000000ffff0b7224 */ /* 0x000fe200078e0011 */
[----:B------:R-:W-:Y:S01]  /*8ec0*/  PRMT R21, R10, 0x5410, R9 ;  /* 0x000054100a157816 */ /* 0x000fe20000000009 */
[----:B------:R-:W-:Y:S02]  /*8ed0*/  IMAD.MOV.U32 R9, RZ, RZ, R33 ;  /* 0x000000ffff097224 */ /* 0x000fe400078e0021 */
[----:B------:R-:W-:Y:S01]  /*8ee0*/  IMAD.MOV.U32 R10, RZ, RZ, R39 ;  /* 0x000000ffff0a7224 */ /* 0x000fe200078e0027 */
[----:B------:R-:W-:Y:S01]  /*8ef0*/  BAR.SYNC.DEFER_BLOCKING 0x0 ;  /* 0x0000000000007b1d */ /* 0x000fe20000010000 */
[----:B------:R-:W-:-:S02]  /*8f00*/  ISETP.GE.AND P0, PT, R73, UR4, PT ;  /* 0x0000000449007c0c */ /* 0x000fc4000bf06270 */
[----:B------:R-:W-:Y:S01]  /*8f10*/  PRMT R25, R9, 0x5410, R8 ;  /* 0x0000541009197816 */ /* 0x000fe20000000008 */
[----:B------:R-:W-:Y:S01]  /*8f20*/  IMAD.MOV.U32 R8, RZ, RZ, R38 ;  /* 0x000000ffff087224 */ /* 0x000fe200078e0026 */
[----:B------:R-:W-:Y:S01]  /*8f30*/  PRMT R28, R28, 0x5410, R10 ;  /* 0x000054101c1c7816 */ /* 0x000fe2000000000a */
[----:B------:R-:W-:Y:S02]  /*8f40*/  IMAD.MOV.U32 R9, RZ, RZ, R48 ;  /* 0x000000ffff097224 */ /* 0x000fe400078e0030 */
[----:B------:R-:W-:Y:S01]  /*8f50*/  IMAD.MOV.U32 R10, RZ, RZ, R58 ;  /* 0x000000ffff0a7224 */ /* 0x000fe200078e003a */
[----:B------:R-:W-:Y:S01]  /*8f60*/  PRMT R29, R8, 0x7610, R29 ;  /* 0x00007610081d7816 */ /* 0x000fe2000000001d */
[----:B------:R-:W-:-:S05]  /*8f70*/  IMAD.MOV.U32 R8, RZ, RZ, R49 ;  /* 0x000000ffff087224 */ /* 0x000fca00078e0031 */
[----:B------:R-:W-:Y:S01]  /*8f80*/  PRMT R34, R8, 0x5410, R9 ;  /* 0x0000541008227816 */ /* 0x000fe20000000009 */
[----:B------:R-:W-:Y:S02]  /*8f90*/  IMAD.MOV.U32 R9, RZ, RZ, R59 ;  /* 0x000000ffff097224 */ /* 0x000fe400078e003b */
[----:B------:R-:W-:-:S03]  /*8fa0*/  IMAD.MOV.U32 R8, RZ, RZ, R16 ;  /* 0x000000ffff087224 */ /* 0x000fc600078e0010 */
[----:B------:R-:W-:Y:S01]  /*8fb0*/  PRMT R40, R9, 0x5410, R10 ;  /* 0x0000541009287816 */ /* 0x000fe2000000000a */
[----:B------:R-:W-:Y:S01]  /*8fc0*/  IMAD.MOV.U32 R9, RZ, RZ, R22 ;  /* 0x000000ffff097224 */ /* 0x000fe200078e0016 */
[----:B------:R-:W-:Y:S02]  /*8fd0*/  SHF.R.S32.HI R10, RZ, 0x1f, R73 ;  /* 0x0000001fff0a7819 */ /* 0x000fe40000011449 */
[----:B------:R-:W-:Y:S01]  /*8fe0*/  PRMT R12, R12, 0x5410, R8 ;  /* 0x000054100c0c7816 */ /* 0x000fe20000000008 */
[----:B------:R-:W-:Y:S01]  /*8ff0*/  IMAD.MOV.U32 R8, RZ, RZ, R23 ;  /* 0x000000ffff087224 */ /* 0x000fe200078e0017 */
[----:B------:R-:W-:Y:S02]  /*9000*/  LEA.HI R10, R10, R73, RZ, 0x3 ;  /* 0x000000490a0a7211 */ /* 0x000fe400078f18ff */
[----:B------:R-:W-:Y:S01]  /*9010*/  PRMT R12, R11, 0x7610, R12 ;  /* 0x000076100b0c7816 */ /* 0x000fe2000000000c */
[----:B------:R-:W-:Y:S01]  /*9020*/  IMAD.MOV.U32 R11, RZ, RZ, R31 ;  /* 0x000000ffff0b7224 */ /* 0x000fe200078e001f */
[----:B------:R-:W-:-:S02]  /*9030*/  LOP3.LUT R10, R10, 0xfffffff8, RZ, 0xc0, !PT ;  /* 0xfffffff80a0a7812 */ /* 0x000fc400078ec0ff */
[----:B------:R-:W-:Y:S01]  /*9040*/  PRMT R20, R8, 0x5410, R9 ;  /* 0x0000541008147816 */ /* 0x000fe20000000009 */
[----:B------:R-:W-:Y:S02]  /*9050*/  IMAD.MOV.U32 R8, RZ, RZ, R30 ;  /* 0x000000ffff087224 */ /* 0x000fe400078e001e */
[----:B------:R-:W-:Y:S02]  /*9060*/  IMAD.IADD R9, R73, 0x1, -R10 ;  /* 0x0000000149097824 */ /* 0x000fe400078e0a0a */
[----:B------:R-:W-:Y:S01]  /*9070*/  IMAD.MOV.U32 R10, RZ, RZ, R36 ;  /* 0x000000ffff0a7224 */ /* 0x000fe200078e0024 */
[----:B------:R-:W-:Y:S01]  /*9080*/  PRMT R24, R11, 0x5410, R8 ;  /* 0x000054100b187816 */ /* 0x000fe20000000008 */
[C---:B------:R-:W-:Y:S01]  /*9090*/  IMAD.SHL.U32 R8, R9.reuse, 0x40, RZ ;  /* 0x0000004009087824 */ /* 0x040fe200078e00ff */
[----:B------:R-:W-:Y:S02]  /*90a0*/  LOP3.LUT P4, RZ, R9, 0x4, RZ, 0xc0, !PT ;  /* 0x0000000409ff7812 */ /* 0x000fe4000788c0ff */
[----:B------:R-:W-:-:S02]  /*90b0*/  PRMT R28, R10, 0x7610, R28 ;  /* 0x000076100a1c7816 */ /* 0x000fc4000000001c */
[----:B------:R-:W-:Y:S01]  /*90c0*/  LOP3.LUT R9, R8, 0x1c0, RZ, 0xc0, !PT ;  /* 0x000001c008097812 */ /* 0x000fe200078ec0ff */
[----:B------:R-:W-:-:S03]  /*90d0*/  IMAD.MOV.U32 R8, RZ, RZ, R42 ;  /* 0x000000ffff087224 */ /* 0x000fc600078e002a */
[----:B------:R-:W-:Y:S02]  /*90e0*/  LOP3.LUT R11, R9, 0x18, R56, 0xf8, !PT ;  /* 0x00000018090b7812 */ /* 0x000fe400078ef838 */
[----:B------:R-:W-:Y:S01]  /*90f0*/  SHF.R.U32.HI R10, RZ, 0x3, R9 ;  /* 0x00000003ff0a7819 */ /* 0x000fe20000011609 */
[----:B------:R-:W-:Y:S01]  /*9100*/  IMAD.MOV.U32 R9, RZ, RZ, R37 ;  /* 0x000000ffff097224 */ /* 0x000fe200078e0025 */
[----:B------:R-:W-:Y:S01]  /*9110*/  PRMT R35, R35, 0x5410, R8 ;  /* 0x0000541023237816 */ /* 0x000fe20000000008 */
[----:B------:R-:W-:Y:S01]  /*9120*/  IMAD.MOV.U32 R8, RZ, RZ, R53 ;  /* 0x000000ffff087224 */ /* 0x000fe200078e0035 */
[----:B------:R-:W-:Y:S02]  /*9130*/  LOP3.LUT R10, R11, R10, RZ, 0x3c, !PT ;  /* 0x0000000a0b0a7212 */ /* 0x000fe400078e3cff */
[----:B------:R-:W-:Y:S01]  /*9140*/  PRMT R29, R29, 0x5410, R9 ;  /* 0x000054101d1d7816 */ /* 0x000fe20000000009 */
[----:B------:R-:W-:Y:S02]  /*9150*/  IMAD.MOV.U32 R9, RZ, RZ, R52 ;  /* 0x000000ffff097224 */ /* 0x000fe400078e0034 */
[----:B------:R-:W-:-:S02]  /*9160*/  IMAD R15, R89, 0x200, R10 ;  /* 0x00000200590f7824 */ /* 0x000fc400078e020a */
[----:B------:R-:W-:Y:S01]  /*9170*/  IMAD.MOV.U32 R10, RZ, RZ, R43 ;  /* 0x000000ffff0a7224 */ /* 0x000fe200078e002b */
[----:B------:R-:W-:Y:S02]  /*9180*/  PRMT R41, R8, 0x5410, R9 ;  /* 0x0000541008297816 */ /* 0x000fe40000000009 */
[C---:B------:R-:W-:Y:S02]  /*9190*/  IADD3 R14, R15.reuse, 0x20, RZ ;  /* 0x000000200f0e7810 */ /* 0x040fe40007ffe0ff */
[C---:B------:R-:W-:Y:S02]  /*91a0*/  @P4 IADD3 R14, R15.reuse, -0x20, RZ ;  /* 0xffffffe00f0e4810 */ /* 0x040fe40007ffe0ff */
[----:B------:R-:W-:Y:S02]  /*91b0*/  PRMT R35, R10, 0x7610, R35 ;  /* 0x000076100a237816 */ /* 0x000fe40000000023 */
[----:B------:R-:W-:Y:S02]  /*91c0*/  LEA R15, R15, 0xc100, 0x1 ;  /* 0x0000c1000f0f7811 */ /* 0x000fe400078e08ff */
[----:B------:R-:W-:Y:S01]  /*91d0*/  LEA R14, R14, 0xc100, 0x1 ;  /* 0x0000c1000e0e7811 */ /* 0x000fe200078e08ff */
[----:B------:R-:W-:Y:S05]  /*91e0*/  @P0 BRA `(.L_x_349) ;  /* 0x0000117000000947 */ /* 0x000fea0003800000 */
[----:B------:R-:W-:Y:S01]  /*91f0*/  ISETP.GE.AND P0, PT, R74, c[0x0][0x27c], PT ;  /* 0x00009f004a007a0c */ /* 0x000fe20003f06270 */
[----:B------:R-:W-:-:S12]  /*9200*/  BSSY B0, `(.L_x_350) ;  /* 0x000002c000007945 */ /* 0x000fd80003800000 */
[----:B------:R-:W-:Y:S05]  /*9210*/  @P0 BRA `(.L_x_351) ;  /* 0x000002a000000947 */ /* 0x000fea0003800000 */
[----:B------:R-:W1:Y:S01]  /*9220*/  LDS.128 R8, [R15] ;  /* 0x000000000f087984 */ /* 0x000e620000000c00 */
[--C-:B------:R-:W-:Y:S01]  /*9230*/  SHF.R.U64 R84, R84, 0x10, R85.reuse ;  /* 0x0000001054547819 */ /* 0x100fe20000001255 */
[--C-:B------:R-:W-:Y:S01]  /*9240*/  HADD2.F32 R91, -RZ, R75.reuse.H1_H1 ;  /* 0x3000004bff5b7230 */ /* 0x100fe20000004100 */
[----:B------:R-:W-:Y:S01]  /*9250*/  SHF.R.U32.HI R85, RZ, 0x10, R85 ;  /* 0x00000010ff557819 */ /* 0x000fe20000011655 */
[----:B------:R-:W-:Y:S01]  /*9260*/  HADD2.F32 R75, -RZ, R75.H0_H0 ;  /* 0x2000004bff4b7230 */ /* 0x000fe20000004100 */
[--C-:B------:R-:W-:Y:S01]  /*9270*/  SHF.R.U64 R56, R86, 0x10, R87.reuse ;  /* 0x0000001056387819 */ /* 0x100fe20000001257 */
[----:B------:R-:W-:Y:S01]  /*9280*/  HADD2.F32 R84, -RZ, R84.H0_H0 ;  /* 0x20000054ff547230 */ /* 0x000fe20000004100 */
[----:B------:R-:W-:Y:S01]  /*9290*/  SHF.R.U32.HI R79, RZ, 0x10, R87 ;  /* 0x00000010ff4f7819 */ /* 0x000fe20000011657 */
[----:B------:R-:W-:Y:S02]  /*92a0*/  HADD2.F32 R85, -RZ, R85.H0_H0 ;  /* 0x20000055ff557230 */ /* 0x000fe40000004100 */
[----:B------:R-:W-:-:S02]  /*92b0*/  HADD2.F32 R95, -RZ, R76.H1_H1 ;  /* 0x3000004cff5f7230 */ /* 0x000fc40000004100 */
[----:B------:R-:W-:Y:S02]  /*92c0*/  HADD2.F32 R94, -RZ, R79.H0_H0 ;  /* 0x2000004fff5e7230 */ /* 0x000fe40000004100 */
[--C-:B-1----:R-:W-:Y:S02]  /*92d0*/  HADD2.F32 R86, -RZ, R11.reuse.H0_H0 ;  /* 0x2000000bff567230 */ /* 0x102fe40000004100 */
[----:B------:R-:W-:Y:S02]  /*92e0*/  HADD2.F32 R11, -RZ, R11.H1_H1 ;  /* 0x3000000bff0b7230 */ /* 0x000fe40000004100 */
[--C-:B------:R-:W-:Y:S02]  /*92f0*/  HADD2.F32 R87, -RZ, R8.reuse.H0_H0 ;  /* 0x20000008ff577230 */ /* 0x100fe40000004100 */
[----:B------:R-:W-:Y:S01]  /*9300*/  HADD2.F32 R88, -RZ, R8.H1_H1 ;  /* 0x30000008ff587230 */ /* 0x000fe20000004100 */
[CC--:B------:R-:W-:Y:S01]  /*9310*/  FMUL.FTZ R79, R11.reuse, R85.reuse ;  /* 0x000000550b4f7220 */ /* 0x0c0fe20000410000 */
[--C-:B------:R-:W-:Y:S01]  /*9320*/  HADD2.F32 R8, -RZ, R10.reuse.H0_H0 ;  /* 0x2000000aff087230 */ /* 0x100fe20000004100 */
[C---:B------:R-:W-:Y:S01]  /*9330*/  FMUL.FTZ R85, R86.reuse, R85 ;  /* 0x0000005556557220 */ /* 0x040fe20000410000 */
[--C-:B------:R-:W-:Y:S01]  /*9340*/  HADD2.F32 R90, -RZ, R9.reuse.H0_H0 ;  /* 0x20000009ff5a7230 */ /* 0x100fe20000004100 */
[-C--:B------:R-:W-:Y:S01]  /*9350*/  FFMA.FTZ R79, R86, R94.reuse, -R79 ;  /* 0x0000005e564f7223 */ /* 0x080fe2000001084f */
[----:B------:R-:W-:Y:S01]  /*9360*/  HADD2.F32 R10, -RZ, R10.H1_H1 ;  /* 0x3000000aff0a7230 */ /* 0x000fe20000004100 */
[----:B------:R-:W-:Y:S01]  /*9370*/  FFMA.FTZ R94, R11, R94, R85 ;  /* 0x0000005e0b5e7223 */ /* 0x000fe20000010055 */
[----:B------:R-:W-:Y:S01]  /*9380*/  HADD2.F32 R9, -RZ, R9.H1_H1 ;  /* 0x30000009ff097230 */ /* 0x000fe20000004100 */
[-C--:B------:R-:W-:Y:S01]  /*9390*/  FMUL.FTZ R98, R88, R91.reuse ;  /* 0x0000005b58627220 */ /* 0x080fe20000410000 */
[----:B------:R-:W-:Y:S01]  /*93a0*/  HADD2.F32 R11, -RZ, R76.H0_H0 ;  /* 0x2000004cff0b7230 */ /* 0x000fe20000004100 */
[----:B------:R-:W-:Y:S01]  /*93b0*/  FMUL.FTZ R91, R87, R91 ;  /* 0x0000005b575b7220 */ /* 0x000fe20000410000 */
[----:B------:R-:W-:Y:S01]  /*93c0*/  HADD2.F32 R76, -RZ, R56.H0_H0 ;  /* 0x20000038ff4c7230 */ /* 0x000fe20000004100 */
[----:B------:R-:W-:-:S02]  /*93d0*/  FMUL.FTZ R56, R10, R75 ;  /* 0x0000004b0a387220 */ /* 0x000fc40000410000 */
[-C--:B------:R-:W-:Y:S02]  /*93e0*/  FMUL.FTZ R85, R9, R84.reuse ;  /* 0x0000005409557220 */ /* 0x080fe40000410000 */
[----:B------:R-:W-:Y:S02]  /*93f0*/  FMUL.FTZ R75, R8, R75 ;  /* 0x0000004b084b7220 */ /* 0x000fe40000410000 */
[----:B------:R-:W-:Y:S02]  /*9400*/  FMUL.FTZ R84, R90, R84 ;  /* 0x000000545a547220 */ /* 0x000fe40000410000 */
[-C--:B------:R-:W-:Y:S02]  /*9410*/  FFMA.FTZ R98, R87, R95.reuse, -R98 ;  /* 0x0000005f57627223 */ /* 0x080fe40000010862 */
[----:B------:R-:W-:Y:S02]  /*9420*/  FFMA.FTZ R91, R88, R95, R91 ;  /* 0x0000005f585b7223 */ /* 0x000fe4000001005b */
[----:B------:R-:W-:-:S02]  /*9430*/  FFMA.FTZ R56, R8, R11, -R56 ;  /* 0x0000000b08387223 */ /* 0x000fc40000010838 */
[----:B------:R-:W-:Y:S01]  /*9440*/  FFMA.FTZ R75, R10, R11, R75 ;  /* 0x0000000b0a4b7223 */ /* 0x000fe2000001004b */
[----:B------:R-:W-:Y:S01]  /*9450*/  F2FP.PACK_AB R11, R94, R79 ;  /* 0x0000004f5e0b723e */ /* 0x000fe200000000ff */
[----:B------:R-:W-:Y:S01]  /*9460*/  FFMA.FTZ R85, R90, R76, -R85 ;  /* 0x0000004c5a557223 */ /* 0x000fe20000010855 */
[----:B------:R-:W-:Y:S01]  /*9470*/  F2FP.PACK_AB R8, R91, R98 ;  /* 0x000000625b08723e */ /* 0x000fe200000000ff */
[----:B------:R-:W-:Y:S01]  /*9480*/  FFMA.FTZ R84, R9, R76, R84 ;  /* 0x0000004c09547223 */ /* 0x000fe20000010054 */
[----:B------:R-:W-:-:S04]  /*9490*/  F2FP.PACK_AB R10, R75, R56 ;  /* 0x000000384b0a723e */ /* 0x000fc800000000ff */
[----:B------:R-:W-:-:S05]  /*94a0*/  F2FP.PACK_AB R9, R84, R85 ;  /* 0x000000555409723e */ /* 0x000fca00000000ff */
[----:B------:R1:W-:Y:S02]  /*94b0*/  STS.128 [R15], R8 ;  /* 0x000000080f007388 */ /* 0x0003e40000000c00 */
.L_x_351:
[----:B------:R-:W-:Y:S05]  /*94c0*/  BSYNC B0 ;  /* 0x0000000000007941 */ /* 0x000fea0003800000 */
.L_x_350:
[----:B-1----:R-:W-:Y:S01]  /*94d0*/  IADD3 R8, R74, 0x10, RZ ;  /* 0x000000104a087810 */ /* 0x002fe20007ffe0ff */
[----:B------:R-:W-:Y:S03]  /*94e0*/  BSSY B0, `(.L_x_352) ;  /* 0x000002d000007945 */ /* 0x000fe60003800000 */
[----:B------:R-:W-:-:S13]  /*94f0*/  ISETP.GE.AND P0, PT, R8, c[0x0][0x27c], PT ;  /* 0x00009f0008007a0c */ /* 0x000fda0003f06270 */
[----:B------:R-:W-:Y:S05]  /*9500*/  @P0 BRA `(.L_x_353) ;  /* 0x000002a000000947 */ /* 0x000fea0003800000 */
[----:B------:R-:W1:Y:S01]  /*9510*/  LDS.128 R8, [R14] ;  /* 0x000000000e087984 */ /* 0x000e620000000c00 */
[--C-:B------:R-:W-:Y:S01]  /*9520*/  SHF.R.U64 R75, R100, 0x10, R101.reuse ;  /* 0x00000010644b7819 */ /* 0x100fe20000001265 */
[--C-:B------:R-:W-:Y:S01]  /*9530*/  HADD2.F32 R86, -RZ, R67.reuse.H1_H1 ;  /* 0x30000043ff567230 */ /* 0x100fe20000004100 */
[----:B------:R-:W-:Y:S01]  /*9540*/  SHF.R.U32.HI R100, RZ, 0x10, R101 ;  /* 0x00000010ff647819 */ /* 0x000fe20000011665 */
[----:B------:R-:W-:Y:S01]  /*9550*/  HADD2.F32 R67, -RZ, R67.H0_H0 ;  /* 0x20000043ff437230 */ /* 0x000fe20000004100 */
[--C-:B------:R-:W-:Y:S01]  /*9560*/  SHF.R.U64 R56, R102, 0x10, R103.reuse ;  /* 0x0000001066387819 */ /* 0x100fe20000001267 */
[----:B------:R-:W-:Y:S01]  /*9570*/  HADD2.F32 R88, -RZ, R72.H1_H1 ;  /* 0x30000048ff587230 */ /* 0x000fe20000004100 */
[----:B------:R-:W-:Y:S01]  /*9580*/  SHF.R.U32.HI R102, RZ, 0x10, R103 ;  /* 0x00000010ff667819 */ /* 0x000fe20000011667 */
[----:B------:R-:W-:-:S04]  /*9590*/  HADD2.F32 R100, -RZ, R100.H0_H0 ;  /* 0x20000064ff647230 */ /* 0x000fc80000004100 */
        /* <DEDUP_REMOVED lines=15> */
[C---:B------:R-:W-:Y:S01]  /*9690*/  FMUL.FTZ R91, R79.reuse, R86 ;  /* 0x000000564f5b7220 */ /* 0x040fe20000410000 */
[----:B------:R-:W-:Y:S01]  /*96a0*/  HADD2.F32 R11, -RZ, R72.H0_H0 ;  /* 0x20000048ff0b7230 */ /* 0x000fe20000004100 */
[----:B------:R-:W-:Y:S01]  /*96b0*/  FFMA.FTZ R90, R79, R88, -R90 ;  /* 0x000000584f5a7223 */ /* 0x000fe2000001085a */
[----:B------:R-:W-:Y:S01]  /*96c0*/  HADD2.F32 R72, -RZ, R56.H0_H0 ;  /* 0x20000038ff487230 */ /* 0x000fe20000004100 */
[----:B------:R-:W-:-:S02]  /*96d0*/  FMUL.FTZ R56, R10, R67 ;  /* 0x000000430a387220 */ /* 0x000fc40000410000 */
[-C--:B------:R-:W-:Y:S02]  /*96e0*/  FMUL.FTZ R75, R9, R76.reuse ;  /* 0x0000004c094b7220 */ /* 0x080fe40000410000 */
[----:B------:R-:W-:Y:S02]  /*96f0*/  FMUL.FTZ R67, R8, R67 ;  /* 0x0000004308437220 */ /* 0x000fe40000410000 */
[C---:B------:R-:W-:Y:S02]  /*9700*/  FMUL.FTZ R76, R85.reuse, R76 ;  /* 0x0000004c554c7220 */ /* 0x040fe40000410000 */
[----:B------:R-:W-:Y:S02]  /*9710*/  FFMA.FTZ R91, R84, R88, R91 ;  /* 0x00000058545b7223 */ /* 0x000fe4000001005b */
[-C--:B------:R-:W-:Y:S02]  /*9720*/  FFMA.FTZ R56, R8, R11.reuse, -R56 ;  /* 0x0000000b08387223 */ /* 0x080fe40000010838 */
        /* <DEDUP_REMOVED lines=8> */
.L_x_353:
[----:B------:R-:W-:Y:S05]  /*97b0*/  BSYNC B0 ;  /* 0x0000000000007941 */ /* 0x000fea0003800000 */
.L_x_352:
[----:B-1----:R-:W-:Y:S01]  /*97c0*/  IADD3 R8, R74, 0x20, RZ ;  /* 0x000000204a087810 */ /* 0x002fe20007ffe0ff */
[----:B------:R-:W-:Y:S03]  /*97d0*/  BSSY B0, `(.L_x_354) ;  /* 0x000002d000007945 */ /* 0x000fe60003800000 */
[----:B------:R-:W-:-:S13]  /*97e0*/  ISETP.GE.AND P0, PT, R8, c[0x0][0x27c], PT ;  /* 0x00009f0008007a0c */ /* 0x000fda0003f06270 */
[----:B------:R-:W-:Y:S05]  /*97f0*/  @P0 BRA `(.L_x_355) ;  /* 0x000002a000000947 */ /* 0x000fea0003800000 */
[----:B------:R-:W1:Y:S01]  /*9800*/  LDS.128 R8, [R15+0x4000] ;  /* 0x004000000f087984 */ /* 0x000e620000000c00 */
        /* <DEDUP_REMOVED lines=35> */
[-C--:B------:R-:W-:Y:S01]  /*9a40*/  FFMA.FTZ R67, R79, R66.reuse, -R67 ;  /* 0x000000424f437223 */ /* 0x080fe20000010843 */
[----:B------:R-:W-:Y:S01]  /*9a50*/  F2FP.PACK_AB R8, R76, R87 ;  /* 0x000000574c08723e */ /* 0x000fe200000000ff */
[----:B------:R-:W-:Y:S01]  /*9a60*/  FFMA.FTZ R72, R9, R66, R72 ;  /* 0x0000004209487223 */ /* 0x000fe20000010048 */
[----:B------:R-:W-:-:S04]  /*9a70*/  F2FP.PACK_AB R10, R61, R56 ;  /* 0x000000383d0a723e */ /* 0x000fc800000000ff */
[----:B------:R-:W-:-:S05]  /*9a80*/  F2FP.PACK_AB R9, R72, R67 ;  /* 0x000000434809723e */ /* 0x000fca00000000ff */
[----:B------:R1:W-:Y:S02]  /*9a90*/  STS.128 [R15+0x4000], R8 ;  /* 0x004000080f007388 */ /* 0x0003e40000000c00 */
.L_x_355:
[----:B------:R-:W-:Y:S05]  /*9aa0*/  BSYNC B0 ;  /* 0x0000000000007941 */ /* 0x000fea0003800000 */
.L_x_354:
        /* <DEDUP_REMOVED lines=45> */
[----:B------:R1:W-:Y:S02]  /*9d80*/  STS.128 [R14+0x4000], R8 ;  /* 0x004000080e007388 */ /* 0x0003e40000000c00 */
.L_x_357:
[----:B------:R-:W-:Y:S05]  /*9d90*/  BSYNC B0 ;  /* 0x0000000000007941 */ /* 0x000fea0003800000 */
.L_x_356:
        /* <DEDUP_REMOVED lines=8> */
[----:B------:R-:W-:Y:S01]  /*9e20*/  HADD2.F32 R69, -RZ, R54.H1_H1 ;  /* 0x30000036ff457230 */ /* 0x000fe20000004100 */
[--C-:B------:R-:W-:Y:S01]  /*9e30*/  SHF.R.U64 R56, R70, 0x10, R71.reuse ;  /* 0x0000001046387819 */ /* 0x100fe20000001247 */
[----:B------:R-:W-:Y:S01]  /*9e40*/  HADD2.F32 R55, -RZ, R55.H0_H0 ;  /* 0x20000037ff377230 */ /* 0x000fe20000004100 */
        /* <DEDUP_REMOVED lines=14> */
[----:B------:R-:W-:Y:S01]  /*9f30*/  HADD2.F32 R11, -RZ, R54.H0_H0 ;  /* 0x20000036ff0b7230 */ /* 0x000fe20000004100 */
[-C--:B------:R-:W-:Y:S01]  /*9f40*/  FMUL.FTZ R75, R66, R69.reuse ;  /* 0x00000045424b7220 */ /* 0x080fe20000410000 */
[----:B------:R-:W-:Y:S01]  /*9f50*/  HADD2.F32 R9, -RZ, R9.H1_H1 ;  /* 0x30000009ff097230 */ /* 0x000fe20000004100 */
[C---:B------:R-:W-:Y:S01]  /*9f60*/  FMUL.FTZ R69, R61.reuse, R69 ;  /* 0x000000453d457220 */ /* 0x040fe20000410000 */
[----:B------:R-:W-:Y:S01]  /*9f70*/  HADD2.F32 R54, -RZ, R57.H0_H0 ;  /* 0x20000039ff367230 */ /* 0x000fe20000004100 */
[----:B------:R-:W-:Y:S01]  /*9f80*/  FFMA.FTZ R75, R61, R72, -R75 ;  /* 0x000000483d4b7223 */ /* 0x000fe2000001084b */
[----:B------:R-:W-:Y:S01]  /*9f90*/  HADD2.F32 R60, -RZ, R56.H0_H0 ;  /* 0x20000038ff3c7230 */ /* 0x000fe20000004100 */
[----:B------:R-:W-:-:S02]  /*9fa0*/  FMUL.FTZ R56, R10, R11 ;  /* 0x0000000b0a387220 */ /* 0x000fc40000410000 */
[-C--:B------:R-:W-:Y:S02]  /*9fb0*/  FMUL.FTZ R57, R9, R54.reuse ;  /* 0x0000003609397220 */ /* 0x080fe40000410000 */
[C---:B------:R-:W-:Y:S02]  /*9fc0*/  FMUL.FTZ R11, R8.reuse, R11 ;  /* 0x0000000b080b7220 */ /* 0x040fe40000410000 */
[C---:B------:R-:W-:Y:S02]  /*9fd0*/  FMUL.FTZ R54, R67.reuse, R54 ;  /* 0x0000003643367220 */ /* 0x040fe40000410000 */
[-C--:B------:R-:W-:Y:S02]  /*9fe0*/  FFMA.FTZ R56, R8, R55.reuse, -R56 ;  /* 0x0000003708387223 */ /* 0x080fe40000010838 */
[----:B------:R-:W-:Y:S02]  /*9ff0*/  FFMA.FTZ R66, R66, R72, R69 ;  /* 0x0000004842427223 */ /* 0x000fe40000010045 */
        /* <DEDUP_REMOVED lines=8> */
.L_x_359:
[----:B------:R-:W-:Y:S05]  /*a080*/  BSYNC B0 ;  /* 0x0000000000007941 */ /* 0x000fea0003800000 */
.L_x_358:
[----:B-1----:R-:W-:-:S04]  /*a090*/  IADD3 R8, R74, 0x50, RZ ;  /* 0x000000504a087810 */ /* 0x002fc80007ffe0ff */
        /* <DEDUP_REMOVED lines=44> */
.L_x_349:
[----:B------:R-:W-:Y:S05]  /*a360*/  BSYNC B1 ;  /* 0x0000000000017941 */ /* 0x000fea0003800000 */
.L_x_348:
[----:B------:R-:W-:-:S04]  /*a370*/  IADD3 R73, R73, 0x40, RZ ;  /* 0x0000004049497810 */ /* 0x000fc80007ffe0ff */
[----:B------:R-:W-:-:S13]  /*a380*/  ISETP.GE.AND P0, PT, R73, UR4, PT ;  /* 0x0000000449007c0c */ /* 0x000fda000bf06270 */
[----:B------:R-:W-:Y:S05]  /*a390*/  @P0 BRA `(.L_x_360) ;  /* 0x0000499000000947 */ /* 0x000fea0003800000 */
[----:B------:R-:W-:Y:S01]  /*a3a0*/  ISETP.GE.AND P0, PT, R74, c[0x0][0x27c], PT ;  /* 0x00009f004a007a0c */ /* 0x000fe20003f06270 */
[----:B------:R-:W-:-:S12]  /*a3b0*/  BSSY B0, `(.L_x_361) ;  /* 0x000002c000007945 */ /* 0x000fd80003800000 */
[----:B------:R-:W-:Y:S05]  /*a3c0*/  @P0 BRA `(.L_x_362) ;  /* 0x000002a000000947 */ /* 0x000fea0003800000 */
[----:B-1----:R-:W1:Y:S01]  /*a3d0*/  LDS.128 R8, [R15+0x2000] ;  /* 0x002000000f087984 */ /* 0x002e620000000c00 */
        /* <DEDUP_REMOVED lines=10> */
[----:B------:R-:W-:Y:S02]  /*a480*/  HADD2.F32 R50, -RZ, R50.H0_H0 ;  /* 0x20000032ff327230 */ /* 0x000fe40000004100 */
[--C-:B-1----:R-:W-:Y:S02]  /*a490*/  HADD2.F32 R53, -RZ, R11.reuse.H0_H0 ;  /* 0x2000000bff357230 */ /* 0x102fe40000004100 */
[----:B------:R-:W-:Y:S02]  /*a4a0*/  HADD2.F32 R11, -RZ, R11.H1_H1 ;  /* 0x3000000bff0b7230 */ /* 0x000fe40000004100 */
[--C-:B------:R-:W-:Y:S02]  /*a4b0*/  HADD2.F32 R54, -RZ, R8.reuse.H0_H0 ;  /* 0x20000008ff367230 */ /* 0x100fe40000004100 */
[----:B------:R-:W-:Y:S01]  /*a4c0*/  HADD2.F32 R55, -RZ, R8.H1_H1 ;  /* 0x30000008ff377230 */ /* 0x000fe20000004100 */
[-C--:B------:R-:W-:Y:S01]  /*a4d0*/  FMUL.FTZ R58, R11, R52.reuse ;  /* 0x000000340b3a7220 */ /* 0x080fe20000410000 */
[--C-:B------:R-:W-:Y:S01]  /*a4e0*/  HADD2.F32 R8, -RZ, R10.reuse.H0_H0 ;  /* 0x2000000aff087230 */ /* 0x100fe20000004100 */
[-C--:B------:R-:W-:Y:S01]  /*a4f0*/  FMUL.FTZ R62, R54, R57.reuse ;  /* 0x00000039363e7220 */ /* 0x080fe20000410000 */
[--C-:B------:R-:W-:Y:S01]  /*a500*/  HADD2.F32 R56, -RZ, R9.reuse.H0_H0 ;  /* 0x20000009ff387230 */ /* 0x100fe20000004100 */
[C---:B------:R-:W-:Y:S01]  /*a510*/  FMUL.FTZ R52, R53.reuse, R52 ;  /* 0x0000003435347220 */ /* 0x040fe20000410000 */
[----:B------:R-:W-:Y:S01]  /*a520*/  HADD2.F32 R10, -RZ, R10.H1_H1 ;  /* 0x3000000aff0a7230 */ /* 0x000fe20000004100 */
[----:B------:R-:W-:Y:S01]  /*a530*/  FFMA.FTZ R58, R53, R60, -R58 ;  /* 0x0000003c353a7223 */ /* 0x000fe2000001083a */
[----:B------:R-:W-:Y:S01]  /*a540*/  HADD2.F32 R9, -RZ, R9.H1_H1 ;  /* 0x30000009ff097230 */ /* 0x000fe20000004100 */
[C---:B------:R-:W-:Y:S01]  /*a550*/  FMUL.FTZ R61, R55.reuse, R57 ;  /* 0x00000039373d7220 */ /* 0x040fe20000410000 */
[----:B------:R-:W-:Y:S01]  /*a560*/  HADD2.F32 R53, -RZ, R40.H0_H0 ;  /* 0x20000028ff357230 */ /* 0x000fe20000004100 */
[----:B------:R-:W-:-:S02]  /*a570*/  FFMA.FTZ R62, R55, R59, R62 ;  /* 0x0000003b373e7223 */ /* 0x000fc4000001003e */
[----:B------:R-:W-:Y:S02]  /*a580*/  FMUL.FTZ R40, R10, R41 ;  /* 0x000000290a287220 */ /* 0x000fe40000410000 */
[----:B------:R-:W-:Y:S02]  /*a590*/  FMUL.FTZ R55, R9, R51 ;  /* 0x0000003309377220 */ /* 0x000fe40000410000 */
[----:B------:R-:W-:Y:S02]  /*a5a0*/  FMUL.FTZ R41, R8, R41 ;  /* 0x0000002908297220 */ /* 0x000fe40000410000 */
[C---:B------:R-:W-:Y:S02]  /*a5b0*/  FMUL.FTZ R51, R56.reuse, R51 ;  /* 0x0000003338337220 */ /* 0x040fe40000410000 */
[----:B------:R-:W-:Y:S02]  /*a5c0*/  FFMA.FTZ R55, R56, R50, -R55 ;  /* 0x0000003238377223 */ /* 0x000fe40000010837 */
[----:B------:R-:W-:-:S02]  /*a5d0*/  FFMA.FTZ R11, R11, R60, R52 ;  /* 0x0000003c0b0b7223 */ /* 0x000fc40000010034 */
        /* <DEDUP_REMOVED lines=9> */
.L_x_362:
[----:B------:R-:W-:Y:S05]  /*a670*/  BSYNC B0 ;  /* 0x0000000000007941 */ /* 0x000fea0003800000 */
.L_x_361:
        /* <DEDUP_REMOVED lines=12> */
[----:B------:R-:W-:Y:S02]  /*a740*/  HADD2.F32 R42, -RZ, R42.H0_H0 ;  /* 0x2000002aff2a7230 */ /* 0x000fe40000004100 */
[----:B------:R-:W-:-:S02]  /*a750*/  HADD2.F32 R40, -RZ, R40.H0_H0 ;  /* 0x20000028ff287230 */ /* 0x000fc40000004100 */
[----:B------:R-:W-:Y:S02]  /*a760*/  HADD2.F32 R54, -RZ, R48.H0_H0 ;  /* 0x20000030ff367230 */ /* 0x000fe40000004100 */
[--C-:B-1----:R-:W-:Y:S02]  /*a770*/  HADD2.F32 R43, -RZ, R11.reuse.H0_H0 ;  /* 0x2000000bff2b7230 */ /* 0x102fe40000004100 */
[----:B------:R-:W-:Y:S02]  /*a780*/  HADD2.F32 R11, -RZ, R11.H1_H1 ;  /* 0x3000000bff0b7230 */ /* 0x000fe40000004100 */
[--C-:B------:R-:W-:Y:S02]  /*a790*/  HADD2.F32 R49, -RZ, R8.reuse.H0_H0 ;  /* 0x20000008ff317230 */ /* 0x100fe40000004100 */
[----:B------:R-:W-:Y:S01]  /*a7a0*/  HADD2.F32 R50, -RZ, R8.H1_H1 ;  /* 0x30000008ff327230 */ /* 0x000fe20000004100 */
[-C--:B------:R-:W-:Y:S01]  /*a7b0*/  FMUL.FTZ R48, R11, R42.reuse ;  /* 0x0000002a0b307220 */ /* 0x080fe20000410000 */
        /* <DEDUP_REMOVED lines=11> */
[----:B------:R-:W-:Y:S01]  /*a870*/  FMUL.FTZ R34, R10, R35 ;  /* 0x000000230a227220 */ /* 0x000fe20000410000 */
[----:B------:R-:W-:Y:S01]  /*a880*/  F2FP.PACK_AB R11, R11, R48 ;  /* 0x000000300b0b723e */ /* 0x000fe200000000ff */
[----:B------:R-:W-:-:S02]  /*a890*/  FMUL.FTZ R43, R9, R42 ;  /* 0x0000002a092b7220 */ /* 0x000fc40000410000 */
[----:B------:R-:W-:Y:S02]  /*a8a0*/  FMUL.FTZ R35, R8, R35 ;  /* 0x0000002308237220 */ /* 0x000fe40000410000 */
[----:B------:R-:W-:Y:S02]  /*a8b0*/  FMUL.FTZ R42, R51, R42 ;  /* 0x0000002a332a7220 */ /* 0x000fe40000410000 */
[-C--:B------:R-:W-:Y:S02]  /*a8c0*/  FFMA.FTZ R56, R49, R53.reuse, -R56 ;  /* 0x0000003531387223 */ /* 0x080fe40000010838 */
[----:B------:R-:W-:Y:S02]  /*a8d0*/  FFMA.FTZ R53, R50, R53, R52 ;  /* 0x0000003532357223 */ /* 0x000fe40000010034 */
[-C--:B------:R-:W-:Y:S02]  /*a8e0*/  FFMA.FTZ R34, R8, R41.reuse, -R34 ;  /* 0x0000002908227223 */ /* 0x080fe40000010822 */
[----:B------:R-:W-:Y:S01]  /*a8f0*/  FFMA.FTZ R35, R10, R41, R35 ;  /* 0x000000290a237223 */ /* 0x000fe20000010023 */
[----:B------:R-:W-:Y:S01]  /*a900*/  F2FP.PACK_AB R8, R53, R56 ;  /* 0x000000383508723e */ /* 0x000fe200000000ff */
[----:B------:R-:W-:-:S02]  /*a910*/  FFMA.FTZ R43, R51, R40, -R43 ;  /* 0x00000028332b7223 */ /* 0x000fc4000001082b */
[----:B------:R-:W-:Y:S01]  /*a920*/  FFMA.FTZ R42, R9, R40, R42 ;  /* 0x00000028092a7223 */ /* 0x000fe2000001002a */
[----:B------:R-:W-:-:S04]  /*a930*/  F2FP.PACK_AB R10, R35, R34 ;  /* 0x00000022230a723e */ /* 0x000fc800000000ff */
[----:B------:R-:W-:-:S05]  /*a940*/  F2FP.PACK_AB R9, R42, R43 ;  /* 0x0000002b2a09723e */ /* 0x000fca00000000ff */
[----:B------:R1:W-:Y:S02]  /*a950*/  STS.128 [R14+0x2000], R8 ;  /* 0x002000080e007388 */ /* 0x0003e40000000c00 */
.L_x_364:
[----:B------:R-:W-:Y:S05]  /*a960*/  BSYNC B0 ;  /* 0x0000000000007941 */ /* 0x000fea0003800000 */
.L_x_363:
[----:B-1----:R-:W-:Y:S01]  /*a970*/  IADD3 R8, R74, 0x20, RZ ;  /* 0x000000204a087810 */ /* 0x002fe20007ffe0ff */
[----:B------:R-:W-:Y:S03]  /*a980*/  BSSY B0, `(.L_x_365) ;  /* 0x000002d000007945 */ /* 0x000fe60003800000 */
[----:B------:R-:W-:-:S13]  /*a990*/  ISETP.GE.AND P0, PT, R8, c[0x0][0x27c], PT ;  /* 0x00009f0008007a0c */ /* 0x000fda0003f06270 */
[----:B------:R-:W-:Y:S05]  /*a9a0*/  @P0 BRA `(.L_x_366) ;  /* 0x000002a000000947 */ /* 0x000fea0003800000 */
[----:B------:R-:W1:Y:S01]  /*a9b0*/  LDS.128 R8, [R15+0x6000] ;  /* 0x006000000f087984 */ /* 0x000e620000000c00 */
[--C-:B------:R-:W-:Y:S01]  /*a9c0*/  SHF.R.U64 R35, R36, 0x10, R37.reuse ;  /* 0x0000001024237819 */ /* 0x100fe20000001225 */
[--C-:B------:R-:W-:Y:S01]  /*a9d0*/  HADD2.F32 R43, -RZ, R29.reuse.H0_H0 ;  /* 0x2000001dff2b7230 */ /* 0x100fe20000004100 */
        /* <DEDUP_REMOVED lines=23> */
[----:B------:R-:W-:Y:S01]  /*ab50*/  HADD2.F32 R35, -RZ, R28.H1_H1 ;  /* 0x3000001cff237230 */ /* 0x000fe20000004100 */
        /* <DEDUP_REMOVED lines=15> */
.L_x_366:
[----:B------:R-:W-:Y:S05]  /*ac50*/  BSYNC B0 ;  /* 0x0000000000007941 */ /* 0x000fea0003800000 */
.L_x_365:
[----:B-1----:R-:W-:Y:S01]  /*ac60*/  IADD3 R8, R74, 0x30, RZ ;  /* 0x000000304a087810 */ /* 0x002fe20007ffe0ff */
[----:B------:R-:W-:Y:S03]  /*ac70*/  BSSY B0, `(.L_x_367) ;  /* 0x000002d000007945 */ /* 0x000fe60003800000 */
[----:B------:R-:W-:-:S13]  /*ac80*/  ISETP.GE.AND P0, PT, R8, c[0x0][0x27c], PT ;  /* 0x00009f0008007a0c */ /* 0x000fda0003f06270 */
[----:B------:R-:W-:Y:S05]  /*ac90*/  @P0 BRA `(.L_x_368) ;  /* 0x000002a000000947 */ /* 0x000fea0003800000 */
[----:B------:R-:W1:Y:S01]  /*aca0*/  LDS.128 R8, [R14+0x6000] ;  /* 0x006000000e087984 */ /* 0x000e620000000c00 */
[--C-:B------:R-:W-:Y:S01]  /*acb0*/  SHF.R.U64 R29, R30, 0x10, R31.reuse ;  /* 0x000000101e1d7819 */ /* 0x100fe2000000121f */
[----:B------:R-:W-:Y:S01]  /*acc0*/  HADD2.F32 R36, -RZ, R24.H1_H1 ;  /* 0x30000018ff247230 */ /* 0x000fe20000004100 */
[----:B------:R-:W-:Y:S01]  /*acd0*/  SHF.R.U32.HI R30, RZ, 0x10, R31 ;  /* 0x00000010ff1e7819 */ /* 0x000fe2000001161f */
[--C-:B------:R-:W-:Y:S01]  /*ace0*/  HADD2.F32 R37, -RZ, R25.reuse.H1_H1 ;  /* 0x30000019ff257230 */ /* 0x100fe20000004100 */
        /* <DEDUP_REMOVED lines=9> */
[-C--:B------:R-:W-:Y:S01]  /*ad80*/  FMUL.FTZ R32, R11, R30.reuse ;  /* 0x0000001e0b207220 */ /* 0x080fe20000410000 */
[----:B------:R-:W-:Y:S01]  /*ad90*/  HADD2.F32 R8, -RZ, R10.H0_H0 ;  /* 0x2000000aff087230 */ /* 0x000fe20000004100 */
[C---:B------:R-:W-:Y:S01]  /*ada0*/  FMUL.FTZ R30, R31.reuse, R30 ;  /* 0x0000001e1f1e7220 */ /* 0x040fe20000410000 */
[--C-:B------:R-:W-:Y:S01]  /*adb0*/  HADD2.F32 R35, -RZ, R9.reuse.H0_H0 ;  /* 0x20000009ff237230 */ /* 0x100fe20000004100 */
[-C--:B------:R-:W-:Y:S01]  /*adc0*/  FFMA.FTZ R32, R31, R38.reuse, -R32 ;  /* 0x000000261f207223 */ /* 0x080fe20000010820 */
[----:B------:R-:W-:Y:S01]  /*add0*/  HADD2.F32 R31, -RZ, R24.H0_H0 ;  /* 0x20000018ff1f7230 */ /* 0x000fe20000004100 */
[----:B------:R-:W-:Y:S01]  /*ade0*/  FFMA.FTZ R11, R11, R38, R30 ;  /* 0x000000260b0b7223 */ /* 0x000fe2000001001e */
[----:B------:R-:W-:Y:S01]  /*adf0*/  HADD2.F32 R10, -RZ, R10.H1_H1 ;  /* 0x3000000aff0a7230 */ /* 0x000fe20000004100 */
[-C--:B------:R-:W-:Y:S01]  /*ae00*/  FMUL.FTZ R40, R34, R36.reuse ;  /* 0x0000002422287220 */ /* 0x080fe20000410000 */
[----:B------:R-:W-:Y:S01]  /*ae10*/  HADD2.F32 R9, -RZ, R9.H1_H1 ;  /* 0x30000009ff097230 */ /* 0x000fe20000004100 */
[C---:B------:R-:W-:Y:S01]  /*ae20*/  FMUL.FTZ R36, R33.reuse, R36 ;  /* 0x0000002421247220 */ /* 0x040fe20000410000 */
[----:B------:R-:W-:Y:S01]  /*ae30*/  HADD2.F32 R24, -RZ, R29.H0_H0 ;  /* 0x2000001dff187230 */ /* 0x000fe20000004100 */
[----:B------:R-:W-:Y:S01]  /*ae40*/  FFMA.FTZ R40, R33, R37, -R40 ;  /* 0x0000002521287223 */ /* 0x000fe20000010828 */
[----:B------:R-:W-:Y:S01]  /*ae50*/  HADD2.F32 R30, -RZ, R28.H0_H0 ;  /* 0x2000001cff1e7230 */ /* 0x000fe20000004100 */
[----:B------:R-:W-:Y:S01]  /*ae60*/  FMUL.FTZ R28, R10, R31 ;  /* 0x0000001f0a1c7220 */ /* 0x000fe20000410000 */
[----:B------:R-:W-:Y:S01]  /*ae70*/  F2FP.PACK_AB R11, R11, R32 ;  /* 0x000000200b0b723e */ /* 0x000fe200000000ff */
[----:B------:R-:W-:-:S02]  /*ae80*/  FMUL.FTZ R29, R9, R24 ;  /* 0x00000018091d7220 */ /* 0x000fc40000410000 */
[----:B------:R-:W-:Y:S02]  /*ae90*/  FMUL.FTZ R31, R8, R31 ;  /* 0x0000001f081f7220 */ /* 0x000fe40000410000 */
[----:B------:R-:W-:Y:S02]  /*aea0*/  FMUL.FTZ R24, R35, R24 ;  /* 0x0000001823187220 */ /* 0x000fe40000410000 */
        /* <DEDUP_REMOVED lines=9> */
.L_x_368:
[----:B------:R-:W-:Y:S05]  /*af40*/  BSYNC B0 ;  /* 0x0000000000007941 */ /* 0x000fea0003800000 */
.L_x_367:
        /* <DEDUP_REMOVED lines=8> */
[----:B------:R-:W-:Y:S01]  /*afd0*/  HADD2.F32 R31, -RZ, R21.H1_H1 ;  /* 0x30000015ff1f7230 */ /* 0x000fe20000004100 */
[--C-:B------:R-:W-:Y:S01]  /*afe0*/  SHF.R.U64 R24, R26, 0x10, R27.reuse ;  /* 0x000000101a187819 */ /* 0x100fe2000000121b */
[----:B------:R-:W-:Y:S01]  /*aff0*/  HADD2.F32 R22, -RZ, R22.H0_H0 ;  /* 0x20000016ff167230 */ /* 0x000fe20000004100 */
[----:B------:R-:W-:Y:S01]  /*b000*/  SHF.R.U32.HI R26, RZ, 0x10, R27 ;  /* 0x00000010ff1a7819 */ /* 0x000fe2000001161b */
[----:B------:R-:W-:Y:S02]  /*b010*/  HADD2.F32 R30, -RZ, R23.H0_H0 ;  /* 0x20000017ff1e7230 */ /* 0x000fe40000004100 */
[----:B------:R-:W-:-:S02]  /*b020*/  HADD2.F32 R21, -RZ, R21.H0_H0 ;  /* 0x20000015ff157230 */ /* 0x000fc40000004100 */
[----:B------:R-:W-:Y:S02]  /*b030*/  HADD2.F32 R32, -RZ, R26.H0_H0 ;  /* 0x2000001aff207230 */ /* 0x000fe40000004100 */
[----:B------:R-:W-:Y:S02]  /*b040*/  HADD2.F32 R24, -RZ, R24.H0_H0 ;  /* 0x20000018ff187230 */ /* 0x000fe40000004100 */
[--C-:B-1----:R-:W-:Y:S02]  /*b050*/  HADD2.F32 R25, -RZ, R11.reuse.H0_H0 ;  /* 0x2000000bff197230 */ /* 0x102fe40000004100 */
[----:B------:R-:W-:Y:S02]  /*b060*/  HADD2.F32 R11, -RZ, R11.H1_H1 ;  /* 0x3000000bff0b7230 */ /* 0x000fe40000004100 */
[--C-:B------:R-:W-:Y:S02]  /*b070*/  HADD2.F32 R28, -RZ, R8.reuse.H1_H1 ;  /* 0x30000008ff1c7230 */ /* 0x100fe40000004100 */
[----:B------:R-:W-:Y:S01]  /*b080*/  HADD2.F32 R27, -RZ, R8.H0_H0 ;  /* 0x20000008ff1b7230 */ /* 0x000fe20000004100 */
[-C--:B------:R-:W-:Y:S01]  /*b090*/  FMUL.FTZ R26, R11, R30.reuse ;  /* 0x0000001e0b1a7220 */ /* 0x080fe20000410000 */
[--C-:B------:R-:W-:Y:S01]  /*b0a0*/  HADD2.F32 R8, -RZ, R10.reuse.H0_H0 ;  /* 0x2000000aff087230 */ /* 0x100fe20000004100 */
[C---:B------:R-:W-:Y:S01]  /*b0b0*/  FMUL.FTZ R30, R25.reuse, R30 ;  /* 0x0000001e191e7220 */ /* 0x040fe20000410000 */
[--C-:B------:R-:W-:Y:S01]  /*b0c0*/  HADD2.F32 R23, -RZ, R9.reuse.H0_H0 ;  /* 0x20000009ff177230 */ /* 0x100fe20000004100 */
[----:B------:R-:W-:Y:S01]  /*b0d0*/  FFMA.FTZ R26, R25, R32, -R26 ;  /* 0x00000020191a7223 */ /* 0x000fe2000001081a */
[----:B------:R-:W-:Y:S01]  /*b0e0*/  HADD2.F32 R10, -RZ, R10.H1_H1 ;  /* 0x3000000aff0a7230 */ /* 0x000fe20000004100 */
[-C--:B------:R-:W-:Y:S01]  /*b0f0*/  FMUL.FTZ R34, R28, R29.reuse ;  /* 0x0000001d1c227220 */ /* 0x080fe20000410000 */
[----:B------:R-:W-:Y:S01]  /*b100*/  HADD2.F32 R9, -RZ, R9.H1_H1 ;  /* 0x30000009ff097230 */ /* 0x000fe20000004100 */
[C---:B------:R-:W-:Y:S01]  /*b110*/  FMUL.FTZ R29, R27.reuse, R29 ;  /* 0x0000001d1b1d7220 */ /* 0x040fe20000410000 */
[----:B------:R-:W-:Y:S01]  /*b120*/  HADD2.F32 R25, -RZ, R20.H0_H0 ;  /* 0x20000014ff197230 */ /* 0x000fe20000004100 */
[----:B------:R-:W-:-:S02]  /*b130*/  FFMA.FTZ R34, R27, R31, -R34 ;  /* 0x0000001f1b227223 */ /* 0x000fc40000010822 */
[-C--:B------:R-:W-:Y:S02]  /*b140*/  FMUL.FTZ R27, R9, R22.reuse ;  /* 0x00000016091b7220 */ /* 0x080fe40000410000 */
[-C--:B------:R-:W-:Y:S02]  /*b150*/  FMUL.FTZ R20, R10, R25.reuse ;  /* 0x000000190a147220 */ /* 0x080fe40000410000 */
[----:B------:R-:W-:Y:S02]  /*b160*/  FMUL.FTZ R25, R8, R25 ;  /* 0x0000001908197220 */ /* 0x000fe40000410000 */
[----:B------:R-:W-:Y:S02]  /*b170*/  FMUL.FTZ R22, R23, R22 ;  /* 0x0000001617167220 */ /* 0x000fe40000410000 */
[----:B------:R-:W-:Y:S02]  /*b180*/  FFMA.FTZ R11, R11, R32, R30 ;  /* 0x000000200b0b7223 */ /* 0x000fe4000001001e */
[----:B------:R-:W-:-:S02]  /*b190*/  FFMA.FTZ R29, R28, R31, R29 ;  /* 0x0000001f1c1d7223 */ /* 0x000fc4000001001d */
[-C--:B------:R-:W-:Y:S01]  /*b1a0*/  FFMA.FTZ R20, R8, R21.reuse, -R20 ;  /* 0x0000001508147223 */ /* 0x080fe20000010814 */
[----:B------:R-:W-:Y:S01]  /*b1b0*/  F2FP.PACK_AB R11, R11, R26 ;  /* 0x0000001a0b0b723e */ /* 0x000fe200000000ff */
[----:B------:R-:W-:Y:S01]  /*b1c0*/  FFMA.FTZ R25, R10, R21, R25 ;  /* 0x000000150a197223 */ /* 0x000fe20000010019 */
[----:B------:R-:W-:Y:S01]  /*b1d0*/  F2FP.PACK_AB R8, R29, R34 ;  /* 0x000000221d08723e */ /* 0x000fe200000000ff */
[-C--:B------:R-:W-:Y:S02]  /*b1e0*/  FFMA.FTZ R27, R23, R24.reuse, -R27 ;  /* 0x00000018171b7223 */ /* 0x080fe4000001081b */
[----:B------:R-:W-:Y:S01]  /*b1f0*/  FFMA.FTZ R22, R9, R24, R22 ;  /* 0x0000001809167223 */ /* 0x000fe20000010016 */
[----:B------:R-:W-:-:S04]  /*b200*/  F2FP.PACK_AB R10, R25, R20 ;  /* 0x00000014190a723e */ /* 0x000fc800000000ff */
[----:B------:R-:W-:-:S05]  /*b210*/  F2FP.PACK_AB R9, R22, R27 ;  /* 0x0000001b1609723e */ /* 0x000fca00000000ff */
[----:B------:R1:W-:Y:S02]  /*b220*/  STS.128 [R15+0xa000], R8 ;  /* 0x00a000080f007388 */ /* 0x0003e40000000c00 */
.L_x_370:
[----:B------:R-:W-:Y:S05]  /*b230*/  BSYNC B0 ;  /* 0x0000000000007941 */ /* 0x000fea0003800000 */
.L_x_369:
[----:B------:R-:W-:-:S04]  /*b240*/  IADD3 R74, R74, 0x50, RZ ;  /* 0x000000504a4a7810 */ /* 0x000fc80007ffe0ff */
[----:B------:R-:W-:-:S13]  /*b250*/  ISETP.GE.AND P0, PT, R74, c[0x0][0x27c], PT ;  /* 0x00009f004a007a0c */ /* 0x000fda0003f06270 */
[----:B------:R-:W-:Y:S05]  /*b260*/  @P0 BRA `(.L_x_360) ;  /* 0x00003ac000000947 */ /* 0x000fea0003800000 */
[----:B-1----:R-:W1:Y:S01]  /*b270*/  LDS.128 R8, [R14+0xa000] ;  /* 0x00a000000e087984 */ /* 0x002e620000000c00 */
        /* <DEDUP_REMOVED lines=10> */
[--C-:B-1----:R-:W-:Y:S02]  /*b320*/  HADD2.F32 R19, -RZ, R11.reuse.H0_H0 ;  /* 0x2000000bff137230 */ /* 0x102fe40000004100 */
[----:B------:R-:W-:Y:S02]  /*b330*/  HADD2.F32 R11, -RZ, R11.H1_H1 ;  /* 0x3000000bff0b7230 */ /* 0x000fe40000004100 */
[--C-:B------:R-:W-:Y:S02]  /*b340*/  HADD2.F32 R21, -RZ, R8.reuse.H1_H1 ;  /* 0x30000008ff157230 */ /* 0x100fe40000004100 */
[----:B------:R-:W-:Y:S01]  /*b350*/  HADD2.F32 R20, -RZ, R8.H0_H0 ;  /* 0x20000008ff147230 */ /* 0x000fe20000004100 */
[-C--:B------:R-:W-:Y:S01]  /*b360*/  FMUL.FTZ R18, R11, R22.reuse ;  /* 0x000000160b127220 */ /* 0x080fe20000410000 */
[--C-:B------:R-:W-:Y:S01]  /*b370*/  HADD2.F32 R8, -RZ, R10.reuse.H0_H0 ;  /* 0x2000000aff087230 */ /* 0x100fe20000004100 */
[----:B------:R-:W-:Y:S01]  /*b380*/  FMUL.FTZ R22, R19, R22 ;  /* 0x0000001613167220 */ /* 0x000fe20000410000 */
[--C-:B------:R-:W-:Y:S01]  /*b390*/  HADD2.F32 R17, -RZ, R9.reuse.H0_H0 ;  /* 0x20000009ff117230 */ /* 0x100fe20000004100 */
[-C--:B------:R-:W-:Y:S01]  /*b3a0*/  FMUL.FTZ R26, R21, R23.reuse ;  /* 0x00000017151a7220 */ /* 0x080fe20000410000 */
[----:B------:R-:W-:Y:S01]  /*b3b0*/  HADD2.F32 R10, -RZ, R10.H1_H1 ;  /* 0x3000000aff0a7230 */ /* 0x000fe20000004100 */
[----:B------:R-:W-:Y:S01]  /*b3c0*/  FFMA.FTZ R18, R19, R24, -R18 ;  /* 0x0000001813127223 */ /* 0x000fe20000010812 */
        /* <DEDUP_REMOVED lines=8> */
[----:B------:R-:W-:Y:S02]  /*b450*/  FMUL.FTZ R16, R17, R16 ;  /* 0x0000001011107220 */ /* 0x000fe40000410000 */
[----:B------:R-:W-:Y:S02]  /*b460*/  FFMA.FTZ R11, R11, R24, R22 ;  /* 0x000000180b0b7223 */ /* 0x000fe40000010016 */
[----:B------:R-:W-:Y:S02]  /*b470*/  FFMA.FTZ R21, R21, R25, R28 ;  /* 0x0000001915157223 */ /* 0x000fe4000001001c */
[-C--:B------:R-:W-:Y:S01]  /*b480*/  FFMA.FTZ R12, R8, R13.reuse, -R12 ;  /* 0x0000000d080c7223 */ /* 0x080fe2000001080c */
[----:B------:R-:W-:Y:S01]  /*b490*/  F2FP.PACK_AB R11, R11, R18 ;  /* 0x000000120b0b723e */ /* 0x000fe200000000ff */
[----:B------:R-:W-:Y:S01]  /*b4a0*/  FFMA.FTZ R19, R10, R13, R19 ;  /* 0x0000000d0a137223 */ /* 0x000fe20000010013 */
[----:B------:R-:W-:Y:S01]  /*b4b0*/  F2FP.PACK_AB R8, R21, R26 ;  /* 0x0000001a1508723e */ /* 0x000fe200000000ff */
[----:B------:R-:W-:-:S02]  /*b4c0*/  FFMA.FTZ R15, R17, R20, -R15 ;  /* 0x00000014110f7223 */ /* 0x000fc4000001080f */
[----:B------:R-:W-:Y:S01]  /*b4d0*/  FFMA.FTZ R16, R9, R20, R16 ;  /* 0x0000001409107223 */ /* 0x000fe20000010010 */
[----:B------:R-:W-:-:S04]  /*b4e0*/  F2FP.PACK_AB R10, R19, R12 ;  /* 0x0000000c130a723e */ /* 0x000fc800000000ff */
[----:B------:R-:W-:-:S05]  /*b4f0*/  F2FP.PACK_AB R9, R16, R15 ;  /* 0x0000000f1009723e */ /* 0x000fca00000000ff */
[----:B------:R1:W-:Y:S01]  /*b500*/  STS.128 [R14+0xa000], R8 ;  /* 0x00a000080e007388 */ /* 0x0003e20000000c00 */
[----:B------:R-:W-:Y:S05]  /*b510*/  BRA `(.L_x_360) ;  /* 0x0000381000007947 */ /* 0x000fea0003800000 */
.L_x_343:
[----:B------:R-:W-:Y:S01]  /*b520*/  PLOP3.LUT P4, PT, PT, PT, UP3, 0x80, 0x0 ;  /* 0x000000000000781c */ /* 0x000fe20003f8f038 */
[----:B------:R-:W-:Y:S01]  /*b530*/  IMAD.MOV.U32 R10, RZ, RZ, R18 ;  /* 0x000000ffff0a7224 */ /* 0x000fe200078e0012 */
[----:B------:R-:W-:Y:S01]  /*b540*/  PLOP3.LUT P0, PT, PT, PT, UP3, 0x80, 0x0 ;  /* 0x000000000000781c */ /* 0x000fe20003f0f038 */
[----:B------:R-:W-:Y:S01]  /*b550*/  IMAD.MOV.U32 R15, RZ, RZ, R17 ;  /* 0x000000ffff0f7224 */ /* 0x000fe200078e0011 */
        /* <DEDUP_REMOVED lines=15> */
[----:B------:R-:W-:-:S03]  /*b650*/  CS2R R80, SRZ ;  /* 0x0000000000507805 */ /* 0x000fc6000001ff00 */
[----:B------:R-:W-:Y:S01]  /*b660*/  SHF.R.S32.HI R16, RZ, 0x1f, R13 ;  /* 0x0000001fff107819 */ /* 0x000fe2000001140d */
[----:B------:R-:W-:-:S04]  /*b670*/  IMAD.WIDE.U32 R10, R13, c[0x0][0x290], R10 ;  /* 0x0000a4000d0a7a25 */ /* 0x000fc800078e000a */
[----:B------:R-:W-:Y:S01]  /*b680*/  IMAD R8, R16, c[0x0][0x280], RZ ;  /* 0x0000a00010087a24 */ /* 0x000fe200078e02ff */
[----:B------:R-:W-:Y:S01]  /*b690*/  LEA R12, P0, R10, c[0x0][0x288], 0x1 ;  /* 0x0000a2000a0c7a11 */ /* 0x000fe200078008ff */
[----:B------:R-:W-:Y:S02]  /*b6a0*/  IMAD R16, R16, c[0x0][0x290], RZ ;  /* 0x0000a40010107a24 */ /* 0x000fe400078e02ff */
[----:B------:R-:W-:-:S04]  /*b6b0*/  IMAD.WIDE.U32 R18, R13, c[0x0][0x280], R14 ;  /* 0x0000a0000d127a25 */ /* 0x000fc800078e000e */
[C---:B------:R-:W-:Y:S01]  /*b6c0*/  IMAD R16, R13.reuse, c[0x0][0x294], R16 ;  /* 0x0000a5000d107a24 */ /* 0x040fe200078e0210 */
[----:B------:R-:W-:Y:S01]  /*b6d0*/  LEA R14, P4, R18, c[0x0][0x270], 0x1 ;  /* 0x00009c00120e7a11 */ /* 0x000fe200078808ff */
[----:B------:R-:W-:Y:S02]  /*b6e0*/  IMAD R17, R13, c[0x0][0x284], R8 ;  /* 0x0000a1000d117a24 */ /* 0x000fe400078e0208 */
[----:B------:R-:W-:Y:S02]  /*b6f0*/  IMAD.IADD R16, R11, 0x1, R16 ;  /* 0x000000010b107824 */ /* 0x000fe400078e0210 */
[----:B------:R1:W2:Y:S01]  /*b700*/  SHFL.IDX PT, R20, R14, RZ, 0x1c1f ;  /* 0x001c1fff0e147589 */ /* 0x0002a200000e0000 */
[----:B------:R-:W-:Y:S02]  /*b710*/  IADD3 R17, R19, R17, RZ ;  /* 0x0000001113117210 */ /* 0x000fe40007ffe0ff */
[----:B------:R-:W-:Y:S02]  /*b720*/  LEA.HI.X R16, R10, c[0x0][0x28c], R16, 0x1, P0 ;  /* 0x0000a3000a107a11 */ /* 0x000fe400000f0c10 */
[----:B------:R-:W-:-:S02]  /*b730*/  ISETP.GE.AND P0, PT, R9, UR21, PT ;  /* 0x0000001509007c0c */ /* 0x000fc4000bf06270 */
[----:B------:R-:W-:Y:S01]  /*b740*/  LEA.HI.X R17, R18, c[0x0][0x274], R17, 0x1, P4 ;  /* 0x00009d0012117a11 */ /* 0x000fe200020f0c11 */
[----:B------:R1:W3:Y:S04]  /*b750*/  SHFL.IDX PT, R19, R16, RZ, 0x1c1f ;  /* 0x001c1fff10137589 */ /* 0x0002e800000e0000 */
[----:B------:R1:W4:Y:S04]  /*b760*/  SHFL.IDX PT, R18, R12, RZ, 0x1c1f ;  /* 0x001c1fff0c127589 */ /* 0x00032800000e0000 */
[----:B------:R1:W1:Y:S02]  /*b770*/  SHFL.IDX PT, R21, R17, RZ, 0x1c1f ;  /* 0x001c1fff11157589 */ /* 0x00026400000e0000 */
        /* <DEDUP_REMOVED lines=11> */
[----:B-12---:R-:W-:Y:S01]  /*b830*/  @!P0 IMAD.WIDE R22, R56, 0x2, R20 ;  /* 0x0000000238168825 */ /* 0x006fe200078e0214 */
[----:B------:R-:W-:Y:S02]  /*b840*/  @!P4 LEA.HI R8, R8, R11, RZ, 0x3 ;  /* 0x0000000b0808c211 */ /* 0x000fe400078f18ff */
[----:B------:R-:W-:Y:S02]  /*b850*/  @!P5 LOP3.LUT R10, R10, 0xfffffff8, RZ, 0xc0, !PT ;  /* 0xfffffff80a0ad812 */ /* 0x000fe400078ec0ff */
[----:B------:R-:W-:Y:S01]  /*b860*/  @!P4 LOP3.LUT R8, R8, 0xfffffff8, RZ, 0xc0, !PT ;  /* 0xfffffff80808c812 */ /* 0x000fe200078ec0ff */
[----:B------:R1:W5:Y:S01]  /*b870*/  @!P0 LD.E.128 R84, [R22.64] ;  /* 0x0000001c16548980 */ /* 0x000362000c101d00 */
[----:B------:R-:W-:Y:S01]  /*b880*/  CS2R R82, SRZ ;  /* 0x0000000000527805 */ /* 0x000fe2000001ff00 */
[----:B------:R-:W-:Y:S01]  /*b890*/  CS2R R80, SRZ ;  /* 0x0000000000507805 */ /* 0x000fe2000001ff00 */
[----:B------:R-:W-:Y:S01]  /*b8a0*/  CS2R R66, SRZ ;  /* 0x0000000000427805 */ /* 0x000fe2000001ff00 */
[----:B------:R-:W-:Y:S01]  /*b8b0*/  CS2R R64, SRZ ;  /* 0x0000000000407805 */ /* 0x000fe2000001ff00 */
[----:B------:R-:W-:Y:S01]  /*b8c0*/  CS2R R62, SRZ ;  /* 0x00000000003e7805 */ /* 0x000fe2000001ff00 */
[----:B------:R-:W-:Y:S01]  /*b8d0*/  CS2R R60, SRZ ;  /* 0x00000000003c7805 */ /* 0x000fe2000001ff00 */
[----:B---34-:R-:W-:Y:S01]  /*b8e0*/  @!P4 IMAD.WIDE R24, R8, 0x2, R18 ;  /* 0x000000020818c825 */ /* 0x018fe200078e0212 */
[----:B------:R-:W-:Y:S01]  /*b8f0*/  CS2R R50, SRZ ;  /* 0x0000000000327805 */ /* 0x000fe2000001ff00 */
[----:B------:R-:W-:Y:S01]  /*b900*/  CS2R R48, SRZ ;  /* 0x0000000000307805 */ /* 0x000fe2000001ff00 */
[----:B------:R-:W-:Y:S01]  /*b910*/  CS2R R42, SRZ ;  /* 0x00000000002a7805 */ /* 0x000fe2000001ff00 */
[----:B------:R-:W-:-:S06]  /*b920*/  CS2R R40, SRZ ;  /* 0x0000000000287805 */ /* 0x000fcc000001ff00 */
[----:B------:R2:W5:Y:S01]  /*b930*/  @!P4 LD.E.128 R40, [R24.64] ;  /* 0x0000001c1828c980 */ /* 0x000562000c101d00 */
[----:B-1----:R-:W-:-:S04]  /*b940*/  @!P5 IMAD.WIDE R22, R10, 0x2, R20 ;  /* 0x000000020a16d825 */ /* 0x002fc800078e0214 */
[----:B------:R-:W-:Y:S01]  /*b950*/  @!P5 IMAD.WIDE R10, R10, 0x2, R18 ;  /* 0x000000020a0ad825 */ /* 0x000fe200078e0212 */
[----:B------:R2:W5:Y:S03]  /*b960*/  @!P5 LD.E.128 R64, [R22.64] ;  /* 0x0000001c1640d980 */ /* 0x000566000c101d00 */
[----:B------:R-:W-:Y:S01]  /*b970*/  @!P4 IMAD.WIDE R20, R8, 0x2, R20 ;  /* 0x000000020814c825 */ /* 0x000fe200078e0214 */
[----:B------:R2:W5:Y:S03]  /*b980*/  @!P5 LD.E.128 R60, [R10.64] ;  /* 0x0000001c0a3cd980 */ /* 0x000566000c101d00 */
[----:B------:R-:W-:Y:S01]  /*b990*/  @!P0 IMAD.WIDE R18, R56, 0x2, R18 ;  /* 0x0000000238128825 */ /* 0x000fe200078e0212 */
[----:B------:R2:W5:Y:S04]  /*b9a0*/  @!P4 LD.E.128 R48, [R20.64] ;  /* 0x0000001c1430c980 */ /* 0x000568000c101d00 */
[----:B------:R2:W5:Y:S02]  /*b9b0*/  @!P0 LD.E.128 R80, [R18.64] ;  /* 0x0000001c12508980 */ /* 0x000564000c101d00 */
.L_x_372:
[----:B------:R-:W-:Y:S05]  /*b9c0*/  BSYNC B0 ;  /* 0x0000000000007941 */ /* 0x000fea0003800000 */
.L_x_371:
[----:B------:R-:W-:Y:S01]  /*b9d0*/  IADD3 R9, R9, 0x40, RZ ;  /* 0x0000004009097810 */ /* 0x000fe20007ffe0ff */
[----:B-----5:R-:W-:Y:S01]  /*b9e0*/  IMAD.MOV.U32 R8, RZ, RZ, R50 ;  /* 0x000000ffff087224 */ /* 0x020fe200078e0032 */
[----:B------:R-:W4:Y:S01]  /*b9f0*/  SHFL.IDX PT, R15, R17, 0x1, 0x1c1f ;  /* 0x003c1f00110f7f89 */ /* 0x000f2200000e0000 */
[----:B--2---:R-:W-:Y:S01]  /*ba00*/  IMAD.MOV.U32 R11, RZ, RZ, R51 ;  /* 0x000000ffff0b7224 */ /* 0x004fe200078e0033 */
[----:B------:R-:W-:Y:S01]  /*ba10*/  ISETP.GE.AND P0, PT, R9, UR21, PT ;  /* 0x0000001509007c0c */ /* 0x000fe2000bf06270 */
[----:B------:R-:W-:Y:S01]  /*ba20*/  IMAD.MOV.U32 R10, RZ, RZ, R48 ;  /* 0x000000ffff0a7224 */ /* 0x000fe200078e0030 */
[----:B-1----:R-:W1:Y:S01]  /*ba30*/  SHFL.IDX PT, R14, R14, 0x1, 0x1c1f ;  /* 0x003c1f000e0e7f89 */ /* 0x002e6200000e0000 */
        /* <DEDUP_REMOVED lines=10> */
[----:B------:R-:W1:Y:S01]  /*bae0*/  SHFL.IDX PT, R12, R12, 0x1, 0x1c1f ;  /* 0x003c1f000c0c7f89 */ /* 0x000e6200000e0000 */
        /* <DEDUP_REMOVED lines=33> */
[----:B------:R-:W-:Y:S01]  /*bd00*/  CS2R R20, SRZ ;  /* 0x0000000000147805 */ /* 0x000fe2000001ff00 */
[----:B------:R-:W-:Y:S01]  /*bd10*/  PRMT R97, R10, 0x5410, R11 ;  /* 0x000054100a617816 */ /* 0x000fe2000000000b */
[----:B---34-:R-:W-:Y:S01]  /*bd20*/  CS2R R18, SRZ ;  /* 0x0000000000127805 */ /* 0x018fe2000001ff00 */
[----:B------:R-:W-:Y:S01]  /*bd30*/  PRMT R96, R8, 0x5410, R9 ;  /* 0x0000541008607816 */ /* 0x000fe20000000009 */
[----:B--2---:R-:W-:Y:S01]  /*bd40*/  CS2R R16, SRZ ;  /* 0x0000000000107805 */ /* 0x004fe2000001ff00 */
[----:B------:R-:W-:Y:S01]  /*bd50*/  CS2R R34, SRZ ;  /* 0x0000000000227805 */ /* 0x000fe2000001ff00 */
[----:B------:R-:W-:Y:S01]  /*bd60*/  CS2R R32, SRZ ;  /* 0x0000000000207805 */ /* 0x000fe2000001ff00 */
[----:B------:R-:W-:Y:S05]  /*bd70*/  @P0 BRA `(.L_x_374) ;  /* 0x0000023000000947 */ /* 0x000fea0003800000 */
[C---:B-1----:R-:W-:Y:S01]  /*bd80*/  IADD3 R10, R56.reuse, 0x20, RZ ;  /* 0x00000020380a7810 */ /* 0x042fe20007ffe0ff */
        /* <DEDUP_REMOVED lines=25> */
[----:B------:R-:W-:Y:S01]  /*bf20*/  CS2R R22, SRZ ;  /* 0x0000000000167805 */ /* 0x000fe2000001ff00 */
[----:B------:R2:W5:Y:S01]  /*bf30*/  @!P4 LD.E.128 R24, [R10.64] ;  /* 0x0000001c0a18c980 */ /* 0x000562000c101d00 */
[----:B------:R-:W-:-:S03]  /*bf40*/  @!P0 IMAD.WIDE R8, R8, 0x2, R12 ;  /* 0x0000000208088825 */ /* 0x000fc600078e020c */
[----:B------:R2:W5:Y:S01]  /*bf50*/  @!P4 LD.E.128 R16, [R52.64] ;  /* 0x0000001c3410c980 */ /* 0x000562000c101d00 */
[----:B------:R-:W-:-:S03]  /*bf60*/  @!P5 IMAD.WIDE R12, R56, 0x2, R12 ;  /* 0x00000002380cd825 */ /* 0x000fc600078e020c */
[----:B------:R2:W5:Y:S01]  /*bf70*/  @!P0 LD.E.128 R28, [R14.64] ;  /* 0x0000001c0e1c8980 */ /* 0x000562000c101d00 */
[----:B-1----:R-:W-:-:S03]  /*bf80*/  CS2R R20, SRZ ;  /* 0x0000000000147805 */ /* 0x002fc6000001ff00 */
[----:B------:R2:W5:Y:S04]  /*bf90*/  @!P5 LD.E.128 R32, [R12.64] ;  /* 0x0000001c0c20d980 */ /* 0x000568000c101d00 */
[----:B------:R2:W5:Y:S02]  /*bfa0*/  @!P0 LD.E.128 R20, [R8.64] ;  /* 0x0000001c08148980 */ /* 0x000564000c101d00 */
.L_x_374:
[----:B-1----:R-:W-:Y:S05]  /*bfb0*/  BSYNC B0 ;  /* 0x0000000000007941 */ /* 0x002fea0003800000 */
.L_x_373:
[----:B--2--5:R-:W-:Y:S01]  /*bfc0*/  IMAD.MOV.U32 R8, RZ, RZ, R30 ;  /* 0x000000ffff087224 */ /* 0x024fe200078e001e */
[----:B------:R-:W-:Y:S01]  /*bfd0*/  UIADD3 UR4, -UR18, UR21, URZ ;  /* 0x0000001512047290 */ /* 0x000fe2000fffe13f */
[----:B------:R-:W-:Y:S01]  /*bfe0*/  IMAD.MOV.U32 R11, RZ, RZ, R31 ;  /* 0x000000ffff0b7224 */ /* 0x000fe200078e001f */
[----:B------:R-:W-:-:S04]  /*bff0*/  DEPBAR.LE SB0, 0x1 ;  /* 0x000080400000791a */ /* 0x000fc80000000000 */
[----:B------:R-:W-:Y:S01]  /*c000*/  IMAD.MOV.U32 R10, RZ, RZ, R28 ;  /* 0x000000ffff0a7224 */ /* 0x000fe200078e001c */
[----:B------:R-:W-:Y:S01]  /*c010*/  PRMT R55, R11, 0x5410, R8 ;  /* 0x000054100b377816 */ /* 0x000fe20000000008 */
[----:B------:R-:W-:Y:S01]  /*c020*/  IMAD.MOV.U32 R9, RZ, RZ, R29 ;  /* 0x000000ffff097224 */ /* 0x000fe200078e001d */
[----:B------:R-:W-:Y:S01]  /*c030*/  MOV R8, R26 ;  /* 0x0000001a00087202 */ /* 0x000fe20000000f00 */
[----:B------:R-:W-:Y:S01]  /*c040*/  UISETP.LT.AND UP0, UPT, UR4, 0x80, UPT ;  /* 0x000000800400788c */ /* 0x000fe2000bf01270 */
[----:B------:R-:W-:Y:S01]  /*c050*/  IMAD.MOV.U32 R11, RZ, RZ, R27 ;  /* 0x000000ffff0b7224 */ /* 0x000fe200078e001b */
[----:B------:R-:W-:Y:S01]  /*c060*/  BSSY B1, `(.L_x_375) ;  /* 0x0000174000017945 */ /* 0x000fe20003800000 */
[----:B------:R-:W-:Y:S01]  /*c070*/  PRMT R54, R9, 0x5410, R10 ;  /* 0x0000541009367816 */ /* 0x000fe2000000000a */
[----:B------:R-:W-:Y:S01]  /*c080*/  IMAD.MOV.U32 R10, RZ, RZ, R24 ;  /* 0x000000ffff0a7224 */ /* 0x000fe200078e0018 */
[----:B------:R-:W-:Y:S01]  /*c090*/  PRMT R68, R68, 0x5410, R8 ;  /* 0x0000541044447816 */ /* 0x000fe20000000008 */
[----:B------:R-:W-:Y:S01]  /*c0a0*/  IMAD.MOV.U32 R9, RZ, RZ, R25 ;  /* 0x000000ffff097224 */ /* 0x000fe200078e0019 */
[----:B------:R-:W-:Y:S01]  /*c0b0*/  USEL UR4, UR4, 0x80, UP0 ;  /* 0x0000008004047887 */ /* 0x000fe20008000000 */
[----:B------:R-:W-:Y:S01]  /*c0c0*/  IMAD.MOV.U32 R8, RZ, RZ, R38 ;  /* 0x000000ffff087224 */ /* 0x000fe200078e0026 */
[----:B------:R-:W-:-:S02]  /*c0d0*/  PRMT R68, R11, 0x7610, R68 ;  /* 0x000076100b447816 */ /* 0x000fc40000000044 */
[----:B------:R-:W-:Y:S01]  /*c0e0*/  PRMT R59, R9, 0x5410, R10 ;  /* 0x00005410093b7816 */ /* 0x000fe2000000000a */
[----:B------:R-:W-:Y:S01]  /*c0f0*/  IMAD.MOV.U32 R10, RZ, RZ, R36 ;  /* 0x000000ffff0a7224 */ /* 0x000fe200078e0024 */
[----:B------:R-:W-:Y:S01]  /*c100*/  PRMT R72, R72, 0x5410, R8 ;  /* 0x0000541048487816 */ /* 0x000fe20000000008 */
[----:B------:R-:W-:Y:S01]  /*c110*/  IMAD.MOV.U32 R9, RZ, RZ, R37 ;  /* 0x000000ffff097224 */ /* 0x000fe200078e0025 */
[----:B------:R-:W-:Y:S01]  /*c120*/  MOV R11, R39 ;  /* 0x00000027000b7202 */ /* 0x000fe20000000f00 */
[----:B------:R-:W-:Y:S01]  /*c130*/  IMAD.MOV.U32 R8, RZ, RZ, R22 ;  /* 0x000000ffff087224 */ /* 0x000fe200078e0016 */
[----:B------:R-:W-:Y:S01]  /*c140*/  BAR.SYNC.DEFER_BLOCKING 0x0 ;  /* 0x0000000000007b1d */ /* 0x000fe20000010000 */
[----:B------:R-:W-:Y:S02]  /*c150*/  ISETP.GE.AND P0, PT, R73, UR4, PT ;  /* 0x0000000449007c0c */ /* 0x000fe4000bf06270 */
[----:B------:R-:W-:Y:S01]  /*c160*/  PRMT R71, R9, 0x5410, R10 ;  /* 0x0000541009477816 */ /* 0x000fe2000000000a */
[----:B------:R-:W-:Y:S01]  /*c170*/  IMAD.MOV.U32 R10, RZ, RZ, R20 ;  /* 0x000000ffff0a7224 */ /* 0x000fe200078e0014 */
[----:B------:R-:W-:Y:S01]  /*c180*/  PRMT R53, R53, 0x5410, R8 ;  /* 0x0000541035357816 */ /* 0x000fe20000000008 */
[----:B------:R-:W-:Y:S01]  /*c190*/  IMAD.MOV.U32 R9, RZ, RZ, R21 ;  /* 0x000000ffff097224 */ /* 0x000fe200078e0015 */
[----:B------:R-:W-:Y:S01]  /*c1a0*/  PRMT R72, R11, 0x7610, R72 ;  /* 0x000076100b487816 */ /* 0x000fe20000000048 */
[----:B------:R-:W-:Y:S01]  /*c1b0*/  IMAD.MOV.U32 R8, RZ, RZ, R18 ;  /* 0x000000ffff087224 */ /* 0x000fe200078e0012 */
[----:B------:R-:W-:-:S02]  /*c1c0*/  MOV R11, R23 ;  /* 0x00000017000b7202 */ /* 0x000fc40000000f00 */
[----:B------:R-:W-:Y:S01]  /*c1d0*/  PRMT R52, R9, 0x5410, R10 ;  /* 0x0000541009347816 */ /* 0x000fe2000000000a */
[----:B------:R-:W-:Y:S01]  /*c1e0*/  IMAD.MOV.U32 R9, RZ, RZ, R16 ;  /* 0x000000ffff097224 */ /* 0x000fe200078e0010 */
[----:B------:R-:W-:Y:S01]  /*c1f0*/  PRMT R58, R58, 0x5410, R8 ;  /* 0x000054103a3a7816 */ /* 0x000fe20000000008 */
[----:B------:R-:W-:Y:S01]  /*c200*/  IMAD.MOV.U32 R8, RZ, RZ, R17 ;  /* 0x000000ffff087224 */ /* 0x000fe200078e0011 */
[----:B------:R-:W-:Y:S02]  /*c210*/  MOV R10, R19 ;  /* 0x00000013000a7202 */ /* 0x000fe40000000f00 */
[----:B------:R-:W-:Y:S01]  /*c220*/  PRMT R53, R11, 0x7610, R53 ;  /* 0x000076100b357816 */ /* 0x000fe20000000035 */
[----:B------:R-:W-:Y:S01]  /*c230*/  IMAD.MOV.U32 R11, RZ, RZ, R34 ;  /* 0x000000ffff0b7224 */ /* 0x000fe200078e0022 */
[----:B------:R-:W-:Y:S01]  /*c240*/  PRMT R57, R8, 0x5410, R9 ;  /* 0x0000541008397816 */ /* 0x000fe20000000009 */
[----:B------:R-:W-:Y:S01]  /*c250*/  IMAD.MOV.U32 R9, RZ, RZ, R32 ;  /* 0x000000ffff097224 */ /* 0x000fe200078e0020 */
[----:B------:R-:W-:Y:S01]  /*c260*/  PRMT R58, R10, 0x7610, R58 ;  /* 0x000076100a3a7816 */ /* 0x000fe2000000003a */
[----:B------:R-:W-:Y:S01]  /*c270*/  IMAD.MOV.U32 R8, RZ, RZ, R33 ;  /* 0x000000ffff087224 */ /* 0x000fe200078e0021 */
[----:B------:R-:W-:-:S04]  /*c280*/  MOV R10, R35 ;  /* 0x00000023000a7202 */ /* 0x000fc80000000f00 */
[----:B------:R-:W-:Y:S02]  /*c290*/  PRMT R70, R10, 0x5410, R11 ;  /* 0x000054100a467816 */ /* 0x000fe4000000000b */
[----:B------:R-:W-:Y:S01]  /*c2a0*/  PRMT R69, R8, 0x5410, R9 ;  /* 0x0000541008457816 */ /* 0x000fe20000000009 */
[----:B------:R-:W-:Y:S05]  /*c2b0*/  @P0 BRA `(.L_x_376) ;  /* 0x000014e000000947 */ /* 0x000fea0003800000 */
[----:B------:R-:W-:Y:S01]  /*c2c0*/  ISETP.GE.AND P0, PT, R56, c[0x0][0x27c], PT ;  /* 0x00009f0038007a0c */ /* 0x000fe20003f06270 */
[----:B------:R-:W-:-:S12]  /*c2d0*/  BSSY B0, `(.L_x_377) ;  /* 0x0000068000007945 */ /* 0x000fd80003800000 */
[----:B------:R-:W-:Y:S05]  /*c2e0*/  @P0 BRA `(.L_x_378) ;  /* 0x0000066000000947 */ /* 0x000fea0003800000 */
[----:B------:R-:W-:Y:S01]  /*c2f0*/  MOV R9, c[0x0][0x27c] ;  /* 0x00009f0000097a02 */ /* 0x000fe20000000f00 */
[----:B------:R-:W-:Y:S01]  /*c300*/  HADD2.F32 R109, -RZ, R96.H0_H0 ;  /* 0x20000060ff6d7230 */ /* 0x000fe20000004100 */
[----:B------:R-:W-:Y:S01]  /*c310*/  SHF.L.U32 R13, R73, 0x6, RZ ;  /* 0x00000006490d7819 */ /* 0x000fe200000006ff */
[----:B------:R-:W-:Y:S01]  /*c320*/  HADD2.F32 R118, -RZ, R98.H0_H0 ;  /* 0x20000062ff767230 */ /* 0x000fe20000004100 */
[----:B------:R-:W-:Y:S01]  /*c330*/  LEA.HI R12, R9, R74, RZ, 0x1d ;  /* 0x0000004a090c7211 */ /* 0x000fe200078fe8ff */
[----:B------:R-:W-:Y:S01]  /*c340*/  HADD2.F32 R104, -RZ, R97.H0_H0 ;  /* 0x20000061ff687230 */ /* 0x000fe20000004100 */
[----:B------:R-:W-:Y:S01]  /*c350*/  LOP3.LUT R13, R13, 0x1c0, RZ, 0xc0, !PT ;  /* 0x000001c00d0d7812 */ /* 0x000fe200078ec0ff */
[----:B------:R-:W-:Y:S01]  /*c360*/  HADD2.F32 R96, -RZ, R96.H1_H1 ;  /* 0x30000060ff607230 */ /* 0x000fe20000004100 */
[----:B------:R-:W-:Y:S01]  /*c370*/  SHF.R.S32.HI R9, RZ, 0x1f, R12 ;  /* 0x0000001fff097819 */ /* 0x000fe2000001140c */
[----:B------:R-:W-:Y:S01]  /*c380*/  HADD2.F32 R112, -RZ, R99.H0_H0 ;  /* 0x20000063ff707230 */ /* 0x000fe20000004100 */
[----:B------:R-:W-:Y:S01]  /*c390*/  SHF.L.U32 R8, R12, 0x3, RZ ;  /* 0x000000030c087819 */ /* 0x000fe200000006ff */
[----:B------:R-:W-:Y:S01]  /*c3a0*/  HADD2.F32 R98, -RZ, R98.H1_H1 ;  /* 0x30000062ff627230 */ /* 0x000fe20000004100 */
[----:B------:R-:W-:Y:S01]  /*c3b0*/  LEA.HI R9, R9, R12, RZ, 0x3 ;  /* 0x0000000c09097211 */ /* 0x000fe200078f18ff */
[----:B------:R-:W-:Y:S01]  /*c3c0*/  HADD2.F32 R97, -RZ, R97.H1_H1 ;  /* 0x30000061ff617230 */ /* 0x000fe20000004100 */
[----:B------:R-:W-:Y:S01]  /*c3d0*/  SHF.R.U32.HI R11, RZ, 0x3, R13 ;  /* 0x00000003ff0b7819 */ /* 0x000fe2000001160d */
[----:B------:R-:W-:Y:S01]  /*c3e0*/  HADD2.F32 R99, -RZ, R99.H1_H1 ;  /* 0x30000063ff637230 */ /* 0x000fe20000004100 */
[----:B------:R-:W-:-:S02]  /*c3f0*/  LOP3.LUT R8, R13, 0x38, R8, 0xf8, !PT ;  /* 0x000000380d087812 */ /* 0x000fc400078ef808 */
[----:B------:R-:W-:Y:S02]  /*c400*/  SHF.L.U32 R9, R9, 0xa, RZ ;  /* 0x0000000a09097819 */ /* 0x000fe400000006ff */
[----:B------:R-:W-:Y:S02]  /*c410*/  SHF.L.U32 R10, R89, 0x9, RZ ;  /* 0x00000009590a7819 */ /* 0x000fe400000006ff */
[----:B------:R-:W-:Y:S02]  /*c420*/  LOP3.LUT R95, R13, 0x38, R56, 0xf8, !PT ;  /* 0x000000380d5f7812 */ /* 0x000fe400078ef838 */
[----:B------:R-:W-:Y:S02]  /*c430*/  LOP3.LUT R8, R8, R11, RZ, 0x3c, !PT ;  /* 0x0000000b08087212 */ /* 0x000fe400078e3cff */
[----:B------:R-:W-:Y:S02]  /*c440*/  LOP3.LUT R9, R9, 0x7fffe000, RZ, 0xc0, !PT ;  /* 0x7fffe00009097812 */ /* 0x000fe400078ec0ff */
[----:B------:R-:W-:-:S02]  /*c450*/  LOP3.LUT R95, R10, R95, R11, 0xf6, !PT ;  /* 0x0000005f0a5f7212 */ /* 0x000fc400078ef60b */
[----:B------:R-:W-:Y:S02]  /*c460*/  IADD3 R8, R8, R9, R10 ;  /* 0x0000000908087210 */ /* 0x000fe40007ffe00a */
[----:B------:R-:W-:Y:S02]  /*c470*/  SHF.L.U32 R95, R95, 0x1, RZ ;  /* 0x000000015f5f7819 */ /* 0x000fe400000006ff */
[----:B------:R-:W-:Y:S02]  /*c480*/  SHF.L.U32 R94, R8, 0x1, RZ ;  /* 0x00000001085e7819 */ /* 0x000fe400000006ff */
[--C-:B------:R-:W-:Y:S01]  /*c490*/  SHF.R.U32.HI R100, RZ, 0x10, R83.reuse ;  /* 0x00000010ff647819 */ /* 0x100fe20000011653 */
[----:B------:R-:W1:Y:S01]  /*c4a0*/  LDS.128 R12, [R95+0xc100] ;  /* 0x00c100005f0c7984 */ /* 0x000e620000000c00 */
[----:B------:R-:W-:Y:S02]  /*c4b0*/  SHF.R.U64 R82, R82, 0x10, R83 ;  /* 0x0000001052527819 */ /* 0x000fe40000001253 */
[----:B------:R-:W-:Y:S01]  /*c4c0*/  SHF.R.U64 R83, R84, 0x10, R85 ;  /* 0x0000001054537819 */ /* 0x000fe20000001255 */
[----:B------:R-:W2:Y:S01]  /*c4d0*/  LDS.128 R8, [R94+0xc100] ;  /* 0x00c100005e087984 */ /* 0x000ea20000000c00 */
[----:B------:R-:W-:Y:S01]  /*c4e0*/  SHF.R.U64 R86, R86, 0x10, R87 ;  /* 0x0000001056567819 */ /* 0x000fe20000001257 */
[----:B------:R-:W-:Y:S01]  /*c4f0*/  HADD2.F32 R100, -RZ, R100.H0_H0 ;  /* 0x20000064ff647230 */ /* 0x000fe20000004100 */
[----:B------:R-:W-:-:S02]  /*c500*/  SHF.R.U32.HI R84, RZ, 0x10, R85 ;  /* 0x00000010ff547819 */ /* 0x000fc40000011655 */
[----:B------:R-:W-:Y:S01]  /*c510*/  SHF.R.U32.HI R87, RZ, 0x10, R87 ;  /* 0x00000010ff577819 */ /* 0x000fe20000011657 */
[----:B------:R-:W-:Y:S01]  /*c520*/  HADD2.F32 R111, -RZ, R86.H0_H0 ;  /* 0x20000056ff6f7230 */ /* 0x000fe20000004100 */
[--C-:B------:R-:W-:Y:S02]  /*c530*/  SHF.R.U64 R80, R80, 0x10, R81.reuse ;  /* 0x0000001050507819 */ /* 0x100fe40000001251 */
[----:B------:R-:W-:Y:S01]  /*c540*/  SHF.R.U32.HI R81, RZ, 0x10, R81 ;  /* 0x00000010ff517819 */ /* 0x000fe20000011651 */
[----:B------:R-:W-:Y:S02]  /*c550*/  HADD2.F32 R116, -RZ, R87.H0_H0 ;  /* 0x20000057ff747230 */ /* 0x000fe40000004100 */
[--C-:B-1----:R-:W-:Y:S02]  /*c560*/  HADD2.F32 R85, -RZ, R15.reuse.H0_H0 ;  /* 0x2000000fff557230 */ /* 0x102fe40000004100 */
[----:B------:R-:W-:Y:S02]  /*c570*/  HADD2.F32 R15, -RZ, R15.H1_H1 ;  /* 0x3000000fff0f7230 */ /* 0x000fe40000004100 */
[--C-:B--2---:R-:W-:Y:S01]  /*c580*/  HADD2.F32 R105, -RZ, R11.reuse.H0_H0 ;  /* 0x2000000bff697230 */ /* 0x104fe20000004100 */
[----:B------:R-:W-:Y:S01]  /*c590*/  FMUL.FTZ R110, R85, R104 ;  /* 0x00000068556e7220 */ /* 0x000fe20000410000 */
[----:B------:R-:W-:Y:S01]  /*c5a0*/  HADD2.F32 R11, -RZ, R11.H1_H1 ;  /* 0x3000000bff0b7230 */ /* 0x000fe20000004100 */
[----:B------:R-:W-:Y:S01]  /*c5b0*/  FMUL.FTZ R114, R15, R100 ;  /* 0x000000640f727220 */ /* 0x000fe20000410000 */
[----:B------:R-:W-:Y:S01]  /*c5c0*/  HADD2.F32 R101, -RZ, R13.H0_H0 ;  /* 0x2000000dff657230 */ /* 0x000fe20000004100 */
[----:B------:R-:W-:Y:S01]  /*c5d0*/  FMUL.FTZ R104, R105, R104 ;  /* 0x0000006869687220 */ /* 0x000fe20000410000 */
[----:B------:R-:W-:Y:S01]  /*c5e0*/  HADD2.F32 R106, -RZ, R9.H0_H0 ;  /* 0x20000009ff6a7230 */ /* 0x000fe20000004100 */
[----:B------:R-:W-:Y:S01]  /*c5f0*/  FMUL.FTZ R100, R11, R100 ;  /* 0x000000640b647220 */ /* 0x000fe20000410000 */
[----:B------:R-:W-:Y:S01]  /*c600*/  HADD2.F32 R13, -RZ, R13.H1_H1 ;  /* 0x3000000dff0d7230 */ /* 0x000fe20000004100 */
[-C--:B------:R-:W-:Y:S01]  /*c610*/  FMUL.FTZ R87, R101, R109.reuse ;  /* 0x0000006d65577220 */ /* 0x080fe20000410000 */
[----:B------:R-:W-:Y:S01]  /*c620*/  HADD2.F32 R102, -RZ, R12.H0_H0 ;  /* 0x2000000cff667230 */ /* 0x000fe20000004100 */
[----:B------:R-:W-:Y:S01]  /*c630*/  FFMA.FTZ R11, R11, R116, R114 ;  /* 0x000000740b0b7223 */ /* 0x000fe20000010072 */
[----:B------:R-:W-:Y:S01]  /*c640*/  HADD2.F32 R114, -RZ, R81.H0_H0 ;  /* 0x20000051ff727230 */ /* 0x000fe20000004100 */
[C---:B------:R-:W-:Y:S01]  /*c650*/  FMUL.FTZ R109, R106.reuse, R109 ;  /* 0x0000006d6a6d7220 */ /* 0x040fe20000410000 */
[----:B------:R-:W-:Y:S01]  /*c660*/  HADD2.F32 R9, -RZ, R9.H1_H1 ;  /* 0x30000009ff097230 */ /* 0x000fe20000004100 */
[----:B------:R-:W-:Y:S01]  /*c670*/  FFMA.FTZ R87, R106, R118, R87 ;  /* 0x000000766a577223 */ /* 0x000fe20000010057 */
[----:B------:R-:W-:Y:S01]  /*c680*/  HADD2.F32 R106, -RZ, R84.H0_H0 ;  /* 0x20000054ff6a7230 */ /* 0x000fe20000004100 */
[----:B------:R-:W-:Y:S01]  /*c690*/  FMUL.FTZ R84, R13, R114 ;  /* 0x000000720d547220 */ /* 0x000fe20000410000 */
[----:B------:R-:W-:Y:S01]  /*c6a0*/  HADD2.F32 R103, -RZ, R12.H1_H1 ;  /* 0x3000000cff677230 */ /* 0x000fe20000004100 */
[----:B------:R-:W-:Y:S01]  /*c6b0*/  FMUL.FTZ R81, R102, R96 ;  /* 0x0000006066517220 */ /* 0x000fe20000410000 */
[----:B------:R-:W-:Y:S01]  /*c6c0*/  HADD2.F32 R107, -RZ, R8.H0_H0 ;  /* 0x20000008ff6b7230 */ /* 0x000fe20000004100 */
[C---:B------:R-:W-:Y:S01]  /*c6d0*/  FMUL.FTZ R114, R9.reuse, R114 ;  /* 0x0000007209727220 */ /* 0x040fe20000410000 */
[----:B------:R-:W-:Y:S01]  /*c6e0*/  HADD2.F32 R12, -RZ, R14.H0_H0 ;  /* 0x2000000eff0c7230 */ /* 0x000fe20000004100 */
[----:B------:R-:W-:Y:S01]  /*c6f0*/  FFMA.FTZ R84, R9, R106, R84 ;  /* 0x0000006a09547223 */ /* 0x000fe20000010054 */
[----:B------:R-:W-:Y:S01]  /*c700*/  HADD2.F32 R108, -RZ, R8.H1_H1 ;  /* 0x30000008ff6c7230 */ /* 0x000fe20000004100 */
[----:B------:R-:W-:Y:S01]  /*c710*/  FMUL.FTZ R9, R107, R96 ;  /* 0x000000606b097220 */ /* 0x000fe20000410000 */
[----:B------:R-:W-:Y:S01]  /*c720*/  HADD2.F32 R8, -RZ, R10.H0_H0 ;  /* 0x2000000aff087230 */ /* 0x000fe20000004100 */
[----:B------:R-:W-:Y:S01]  /*c730*/  FFMA.FTZ R110, R105, R112, R110 ;  /* 0x00000070696e7223 */ /* 0x000fe2000001006e */
[----:B------:R-:W-:Y:S01]  /*c740*/  HADD2.F32 R14, -RZ, R14.H1_H1 ;  /* 0x3000000eff0e7230 */ /* 0x000fe20000004100 */
[----:B------:R-:W-:Y:S01]  /*c750*/  FFMA.FTZ R81, R107, R98, R81 ;  /* 0x000000626b517223 */ /* 0x000fe20000010051 */
[----:B------:R-:W-:Y:S01]  /*c760*/  HADD2.F32 R105, -RZ, R80.H0_H0 ;  /* 0x20000050ff697230 */ /* 0x000fe20000004100 */
[-C--:B------:R-:W-:Y:S01]  /*c770*/  FMUL.FTZ R96, R12, R97.reuse ;  /* 0x000000610c607220 */ /* 0x080fe20000410000 */
[----:B------:R-:W-:Y:S01]  /*c780*/  HADD2.F32 R107, -RZ, R82.H0_H0 ;  /* 0x20000052ff6b7230 */ /* 0x000fe20000004100 */
[C---:B------:R-:W-:Y:S01]  /*c790*/  FMUL.FTZ R97, R8.reuse, R97 ;  /* 0x0000006108617220 */ /* 0x040fe20000410000 */
[----:B------:R-:W-:Y:S01]  /*c7a0*/  HADD2.F32 R10, -RZ, R10.H1_H1 ;  /* 0x3000000aff0a7230 */ /* 0x000fe20000004100 */
[----:B------:R-:W-:Y:S01]  /*c7b0*/  FFMA.FTZ R80, R8, R99, R96 ;  /* 0x0000006308507223 */ /* 0x000fe20000010060 */
[----:B------:R-:W-:Y:S01]  /*c7c0*/  HADD2.F32 R8, -RZ, R83.H0_H0 ;  /* 0x20000053ff087230 */ /* 0x000fe20000004100 */
[----:B------:R-:W-:Y:S01]  /*c7d0*/  FMUL.FTZ R113, R103, R105 ;  /* 0x0000006967717220 */ /* 0x000fe20000410000 */
[----:B------:R-:W-:Y:S01]  /*c7e0*/  F2FP.PACK_AB R11, R11, R110 ;  /* 0x0000006e0b0b723e */ /* 0x000fe200000000ff */
        /* <DEDUP_REMOVED lines=13> */
[-C--:B------:R-:W-:Y:S02]  /*c8c0*/  FFMA.FTZ R14, R14, R111.reuse, -R107 ;  /* 0x0000006f0e0e7223 */ /* 0x080fe4000001086b */
[----:B------:R-:W-:Y:S01]  /*c8d0*/  FFMA.FTZ R108, R108, R8, R113 ;  /* 0x000000086c6c7223 */ /* 0x000fe20000010071 */
[----:B------:R-:W-:Y:S01]  /*c8e0*/  F2FP.PACK_AB R12, R105, R98 ;  /* 0x00000062690c723e */ /* 0x000fe200000000ff */
[----:B------:R-:W-:Y:S01]  /*c8f0*/  FFMA.FTZ R83, R10, R111, R83 ;  /* 0x0000006f0a537223 */ /* 0x000fe20000010053 */
[----:B------:R-:W-:Y:S02]  /*c900*/  F2FP.PACK_AB R14, R14, R97 ;  /* 0x000000610e0e723e */ /* 0x000fe400000000ff */
[----:B------:R-:W-:Y:S02]  /*c910*/  F2FP.PACK_AB R8, R108, R81 ;  /* 0x000000516c08723e */ /* 0x000fe400000000ff */
[----:B------:R-:W-:Y:S01]  /*c920*/  F2FP.PACK_AB R10, R83, R80 ;  /* 0x00000050530a723e */ /* 0x000fe200000000ff */
[----:B------:R1:W-:Y:S04]  /*c930*/  STS.128 [R95+0xc100], R12 ;  /* 0x00c1000c5f007388 */ /* 0x0003e80000000c00 */
[----:B------:R1:W-:Y:S02]  /*c940*/  STS.128 [R94+0xc100], R8 ;  /* 0x00c100085e007388 */ /* 0x0003e40000000c00 */
.L_x_378:
[----:B------:R-:W-:Y:S05]  /*c950*/  BSYNC B0 ;  /* 0x0000000000007941 */ /* 0x000fea0003800000 */
.L_x_377:
[----:B-1----:R-:W-:Y:S01]  /*c960*/  IADD3 R12, R56, 0x20, RZ ;  /* 0x00000020380c7810 */ /* 0x002fe20007ffe0ff */
[----:B------:R-:W-:Y:S03]  /*c970*/  BSSY B0, `(.L_x_379) ;  /* 0x0000071000007945 */ /* 0x000fe60003800000 */
[----:B------:R-:W-:-:S13]  /*c980*/  ISETP.GE.AND P0, PT, R12, c[0x0][0x27c], PT ;  /* 0x00009f000c007a0c */ /* 0x000fda0003f06270 */
[----:B------:R-:W-:Y:S05]  /*c990*/  @P0 BRA `(.L_x_380) ;  /* 0x000006e000000947 */ /* 0x000fea0003800000 */
[----:B------:R-:W-:Y:S01]  /*c9a0*/  SHF.R.S32.HI R11, RZ, 0x1f, R12 ;  /* 0x0000001fff0b7819 */ /* 0x000fe2000001140c */
[----:B------:R-:W-:Y:S01]  /*c9b0*/  HADD2.F32 R102, -RZ, R91.H0_H0 ;  /* 0x2000005bff667230 */ /* 0x000fe20000004100 */
[----:B------:R-:W-:Y:S01]  /*c9c0*/  MOV R8, c[0x0][0x27c] ;  /* 0x00009f0000087a02 */ /* 0x000fe20000000f00 */
[--C-:B------:R-:W-:Y:S01]  /*c9d0*/  HADD2.F32 R86, -RZ, R90.reuse.H0_H0 ;  /* 0x2000005aff567230 */ /* 0x100fe20000004100 */
[CC--:B------:R-:W-:Y:S01]  /*c9e0*/  LEA.HI R10, R11.reuse, R12.reuse, RZ, 0x3 ;  /* 0x0000000c0b0a7211 */ /* 0x0c0fe200078f18ff */
[----:B------:R-:W-:Y:S01]  /*c9f0*/  HADD2.F32 R108, -RZ, R93.H0_H0 ;  /* 0x2000005dff6c7230 */ /* 0x000fe20000004100 */
[----:B------:R-:W-:Y:S01]  /*ca00*/  LEA.HI R11, R11, R12, RZ, 0x6 ;  /* 0x0000000c0b0b7211 */ /* 0x000fe200078f30ff */
[----:B------:R-:W-:Y:S01]  /*ca10*/  HADD2.F32 R90, -RZ, R90.H1_H1 ;  /* 0x3000005aff5a7230 */ /* 0x000fe20000004100 */
[----:B------:R-:W-:Y:S01]  /*ca20*/  SHF.R.S32.HI R13, RZ, 0x3, R10 ;  /* 0x00000003ff0d7819 */ /* 0x000fe2000001140a */
[--C-:B------:R-:W-:Y:S01]  /*ca30*/  HADD2.F32 R100, -RZ, R92.reuse.H0_H0 ;  /* 0x2000005cff647230 */ /* 0x100fe20000004100 */
[----:B------:R-:W-:Y:S01]  /*ca40*/  SHF.L.U32 R9, R73, 0x6, RZ ;  /* 0x0000000649097819 */ /* 0x000fe200000006ff */
[----:B------:R-:W-:Y:S01]  /*ca50*/  IMAD.SHL.U32 R11, R11, 0x80, RZ ;  /* 0x000000800b0b7824 */ /* 0x000fe200078e00ff */
[----:B------:R-:W-:Y:S01]  /*ca60*/  LEA.HI R8, R8, R13, RZ, 0x1d ;  /* 0x0000000d08087211 */ /* 0x000fe200078fe8ff */
[----:B------:R-:W-:Y:S01]  /*ca70*/  HADD2.F32 R92, -RZ, R92.H1_H1 ;  /* 0x3000005cff5c7230 */ /* 0x000fe20000004100 */
[----:B------:R-:W-:Y:S01]  /*ca80*/  LOP3.LUT R9, R9, 0x1c0, RZ, 0xc0, !PT ;  /* 0x000001c009097812 */ /* 0x000fe200078ec0ff */
[----:B------:R-:W-:Y:S01]  /*ca90*/  HADD2.F32 R91, -RZ, R91.H1_H1 ;  /* 0x3000005bff5b7230 */ /* 0x000fe20000004100 */
[----:B------:R-:W-:Y:S01]  /*caa0*/  SHF.R.S32.HI R13, RZ, 0x1f, R8 ;  /* 0x0000001fff0d7819 */ /* 0x000fe20000011408 */
[----:B------:R-:W-:Y:S01]  /*cab0*/  HADD2.F32 R93, -RZ, R93.H1_H1 ;  /* 0x3000005dff5d7230 */ /* 0x000fe20000004100 */
[----:B------:R-:W-:-:S02]  /*cac0*/  LOP3.LUT R15, R9, 0x38, R10, 0xf8, !PT ;  /* 0x00000038090f7812 */ /* 0x000fc400078ef80a */
[----:B------:R-:W-:Y:S01]  /*cad0*/  LEA.HI R13, R13, R8, RZ, 0x3 ;  /* 0x000000080d0d7211 */ /* 0x000fe200078f18ff */
[----:B------:R-:W-:Y:S01]  /*cae0*/  IMAD.SHL.U32 R8, R8, 0x8, RZ ;  /* 0x0000000808087824 */ /* 0x000fe200078e00ff */
[----:B------:R-:W-:Y:S02]  /*caf0*/  SHF.R.U32.HI R10, RZ, 0x3, R9 ;  /* 0x00000003ff0a7819 */ /* 0x000fe40000011609 */
[----:B------:R-:W-:Y:S02]  /*cb00*/  SHF.L.U32 R13, R13, 0xa, RZ ;  /* 0x0000000a0d0d7819 */ /* 0x000fe400000006ff */
[----:B------:R-:W-:Y:S02]  /*cb10*/  LOP3.LUT R12, R11, 0x7fffe000, RZ, 0xc0, !PT ;  /* 0x7fffe0000b0c7812 */ /* 0x000fe400078ec0ff */
[----:B------:R-:W-:Y:S02]  /*cb20*/  LOP3.LUT R9, R9, 0x38, R8, 0xf8, !PT ;  /* 0x0000003809097812 */ /* 0x000fe400078ef808 */
[----:B------:R-:W-:-:S02]  /*cb30*/  LOP3.LUT R14, R13, 0x7fffe000, RZ, 0xc0, !PT ;  /* 0x7fffe0000d0e7812 */ /* 0x000fc400078ec0ff */
[----:B------:R-:W-:Y:S02]  /*cb40*/  LOP3.LUT R15, R15, R10, RZ, 0x3c, !PT ;  /* 0x0000000a0f0f7212 */ /* 0x000fe400078e3cff */
[----:B------:R-:W-:Y:S02]  /*cb50*/  LEA R12, R89, R12, 0x9 ;  /* 0x0000000c590c7211 */ /* 0x000fe400078e48ff */
[----:B------:R-:W-:Y:S01]  /*cb60*/  LOP3.LUT R8, R9, R10, RZ, 0x3c, !PT ;  /* 0x0000000a09087212 */ /* 0x000fe200078e3cff */
[----:B------:R-:W-:Y:S01]  /*cb70*/  IMAD R9, R89, 0x200, R14 ;  /* 0x0000020059097824 */ /* 0x000fe200078e020e */
[----:B------:R-:W-:Y:S01]  /*cb80*/  SHF.R.U32.HI R82, RZ, 0x10, R61 ;  /* 0x00000010ff527819 */ /* 0x000fe2000001163d */
[----:B------:R-:W-:Y:S01]  /*cb90*/  IMAD.IADD R12, R12, 0x1, R15 ;  /* 0x000000010c0c7824 */ /* 0x000fe200078e020f */
[--C-:B------:R-:W-:Y:S02]  /*cba0*/  SHF.R.U64 R64, R64, 0x10, R65.reuse ;  /* 0x0000001040407819 */ /* 0x100fe40000001241 */
[----:B------:R-:W-:Y:S01]  /*cbb0*/  IADD3 R8, R9, R8, RZ ;  /* 0x0000000809087210 */ /* 0x000fe20007ffe0ff */
[----:B------:R-:W-:Y:S01]  /*cbc0*/  HADD2.F32 R82, -RZ, R82.H0_H0 ;  /* 0x20000052ff527230 */ /* 0x000fe20000004100 */
[----:B------:R-:W-:Y:S01]  /*cbd0*/  SHF.L.U32 R81, R12, 0x1, RZ ;  /* 0x000000010c517819 */ /* 0x000fe200000006ff */
[----:B------:R-:W-:Y:S01]  /*cbe0*/  HADD2.F32 R64, -RZ, R64.H0_H0 ;  /* 0x20000040ff407230 */ /* 0x000fe20000004100 */
[----:B------:R-:W-:Y:S01]  /*cbf0*/  SHF.R.U32.HI R65, RZ, 0x10, R65 ;  /* 0x00000010ff417819 */ /* 0x000fe20000011641 */
[----:B------:R-:W-:Y:S01]  /*cc00*/  IMAD.SHL.U32 R80, R8, 0x2, RZ ;  /* 0x0000000208507824 */ /* 0x000fe200078e00ff */
[----:B------:R-:W-:Y:S01]  /*cc10*/  SHF.R.U64 R60, R60, 0x10, R61 ;  /* 0x000000103c3c7819 */ /* 0x000fe2000000123d */
[----:B------:R-:W1:Y:S01]  /*cc20*/  LDS.128 R12, [R81+0xc100] ;  /* 0x00c10000510c7984 */ /* 0x000e620000000c00 */
[--C-:B------:R-:W-:Y:S01]  /*cc30*/  SHF.R.U64 R61, R66, 0x10, R67.reuse ;  /* 0x00000010423d7819 */ /* 0x100fe20000001243 */
[----:B------:R-:W-:Y:S01]  /*cc40*/  HADD2.F32 R104, -RZ, R65.H0_H0 ;  /* 0x20000041ff687230 */ /* 0x000fe20000004100 */
[----:B------:R-:W-:Y:S01]  /*cc50*/  SHF.R.U32.HI R66, RZ, 0x10, R67 ;  /* 0x00000010ff427819 */ /* 0x000fe20000011643 */
[----:B------:R-:W2:Y:S01]  /*cc60*/  LDS.128 R8, [R80+0xc100] ;  /* 0x00c1000050087984 */ /* 0x000ea20000000c00 */
[----:B------:R-:W-:-:S02]  /*cc70*/  SHF.R.U64 R62, R62, 0x10, R63 ;  /* 0x000000103e3e7819 */ /* 0x000fc4000000123f */
[----:B------:R-:W-:Y:S01]  /*cc80*/  SHF.R.U32.HI R63, RZ, 0x10, R63 ;  /* 0x00000010ff3f7819 */ /* 0x000fe2000001163f */
[----:B------:R-:W-:Y:S02]  /*cc90*/  HADD2.F32 R110, -RZ, R66.H0_H0 ;  /* 0x20000042ff6e7230 */ /* 0x000fe40000004100 */
[--C-:B-1----:R-:W-:Y:S02]  /*cca0*/  HADD2.F32 R83, -RZ, R13.reuse.H1_H1 ;  /* 0x3000000dff537230 */ /* 0x102fe40000004100 */
[----:B------:R-:W-:Y:S02]  /*ccb0*/  HADD2.F32 R67, -RZ, R13.H0_H0 ;  /* 0x2000000dff437230 */ /* 0x000fe40000004100 */
[----:B------:R-:W-:Y:S01]  /*ccc0*/  HADD2.F32 R13, -RZ, R15.H0_H0 ;  /* 0x2000000fff0d7230 */ /* 0x000fe20000004100 */
[----:B------:R-:W-:Y:S01]  /*ccd0*/  FMUL.FTZ R65, R83, R82 ;  /* 0x0000005253417220 */ /* 0x000fe20000410000 */
[--C-:B--2---:R-:W-:Y:S01]  /*cce0*/  HADD2.F32 R94, -RZ, R9.reuse.H1_H1 ;  /* 0x30000009ff5e7230 */ /* 0x104fe20000004100 */
[----:B------:R-:W-:Y:S01]  /*ccf0*/  FMUL.FTZ R98, R67, R86 ;  /* 0x0000005643627220 */ /* 0x000fe20000410000 */
[----:B------:R-:W-:Y:S01]  /*cd00*/  HADD2.F32 R87, -RZ, R9.H0_H0 ;  /* 0x20000009ff577230 */ /* 0x000fe20000004100 */
[----:B------:R-:W-:Y:S01]  /*cd10*/  FMUL.FTZ R106, R13, R102 ;  /* 0x000000660d6a7220 */ /* 0x000fe20000410000 */
[----:B------:R-:W-:Y:S01]  /*cd20*/  HADD2.F32 R9, -RZ, R11.H0_H0 ;  /* 0x2000000bff097230 */ /* 0x000fe20000004100 */
[C---:B------:R-:W-:Y:S01]  /*cd30*/  FMUL.FTZ R82, R94.reuse, R82 ;  /* 0x000000525e527220 */ /* 0x040fe20000410000 */
[----:B------:R-:W-:Y:S01]  /*cd40*/  HADD2.F32 R84, -RZ, R12.H0_H0 ;  /* 0x2000000cff547230 */ /* 0x000fe20000004100 */
[----:B------:R-:W-:Y:S01]  /*cd50*/  FFMA.FTZ R65, R94, R104, R65 ;  /* 0x000000685e417223 */ /* 0x000fe20000010041 */
[----:B------:R-:W-:Y:S01]  /*cd60*/  HADD2.F32 R15, -RZ, R15.H1_H1 ;  /* 0x3000000fff0f7230 */ /* 0x000fe20000004100 */
[C---:B------:R-:W-:Y:S01]  /*cd70*/  FMUL.FTZ R102, R9.reuse, R102 ;  /* 0x0000006609667220 */ /* 0x040fe20000410000 */
[----:B------:R-:W-:Y:S01]  /*cd80*/  HADD2.F32 R94, -RZ, R63.H0_H0 ;  /* 0x2000003fff5e7230 */ /* 0x000fe20000004100 */
[----:B------:R-:W-:Y:S01]  /*cd90*/  FFMA.FTZ R106, R9, R108, R106 ;  /* 0x0000006c096a7223 */ /* 0x000fe2000001006a */
[----:B------:R-:W-:Y:S01]  /*cda0*/  HADD2.F32 R95, -RZ, R8.H0_H0 ;  /* 0x20000008ff5f7230 */ /* 0x000fe20000004100 */
[----:B------:R-:W-:Y:S01]  /*cdb0*/  FMUL.FTZ R9, R84, R90 ;  /* 0x0000005a54097220 */ /* 0x000fe20000410000 */
[----:B------:R-:W-:Y:S01]  /*cdc0*/  HADD2.F32 R85, -RZ, R12.H1_H1 ;  /* 0x3000000cff557230 */ /* 0x000fe20000004100 */
[----:B------:R-:W-:Y:S01]  /*cdd0*/  FMUL.FTZ R66, R15, R94 ;  /* 0x0000005e0f427220 */ /* 0x000fe20000410000 */
[----:B------:R-:W-:Y:S01]  /*cde0*/  HADD2.F32 R11, -RZ, R11.H1_H1 ;  /* 0x3000000bff0b7230 */ /* 0x000fe20000004100 */
[C---:B------:R-:W-:Y:S01]  /*cdf0*/  FMUL.FTZ R63, R95.reuse, R90 ;  /* 0x0000005a5f3f7220 */ /* 0x040fe20000410000 */
[----:B------:R-:W-:Y:S01]  /*ce00*/  HADD2.F32 R12, -RZ, R14.H0_H0 ;  /* 0x2000000eff0c7230 */ /* 0x000fe20000004100 */
[----:B------:R-:W-:Y:S01]  /*ce10*/  FFMA.FTZ R95, R95, R92, R9 ;  /* 0x0000005c5f5f7223 */ /* 0x000fe20000010009 */
[----:B------:R-:W-:Y:S01]  /*ce20*/  HADD2.F32 R96, -RZ, R8.H1_H1 ;  /* 0x30000008ff607230 */ /* 0x000fe20000004100 */
[----:B------:R-:W-:Y:S01]  /*ce30*/  FMUL.FTZ R94, R11, R94 ;  /* 0x0000005e0b5e7220 */ /* 0x000fe20000410000 */
[----:B------:R-:W-:Y:S01]  /*ce40*/  HADD2.F32 R8, -RZ, R10.H0_H0 ;  /* 0x2000000aff087230 */ /* 0x000fe20000004100 */
[C---:B------:R-:W-:Y:S01]  /*ce50*/  FMUL.FTZ R86, R87.reuse, R86 ;  /* 0x0000005657567220 */ /* 0x040fe20000410000 */
[----:B------:R-:W-:Y:S01]  /*ce60*/  HADD2.F32 R14, -RZ, R14.H1_H1 ;  /* 0x3000000eff0e7230 */ /* 0x000fe20000004100 */
[----:B------:R-:W-:Y:S01]  /*ce70*/  FFMA.FTZ R98, R87, R100, R98 ;  /* 0x0000006457627223 */ /* 0x000fe20000010062 */
[----:B------:R-:W-:Y:S01]  /*ce80*/  HADD2.F32 R87, -RZ, R62.H0_H0 ;  /* 0x2000003eff577230 */ /* 0x000fe20000004100 */
[----:B------:R-:W-:Y:S01]  /*ce90*/  FFMA.FTZ R11, R11, R110, R66 ;  /* 0x0000006e0b0b7223 */ /* 0x000fe20000010042 */
[----:B------:R-:W-:Y:S01]  /*cea0*/  HADD2.F32 R66, -RZ, R60.H0_H0 ;  /* 0x2000003cff427230 */ /* 0x000fe20000004100 */
[-C--:B------:R-:W-:Y:S01]  /*ceb0*/  FMUL.FTZ R9, R12, R91.reuse ;  /* 0x0000005b0c097220 */ /* 0x080fe20000410000 */
[----:B------:R-:W-:Y:S01]  /*cec0*/  HADD2.F32 R10, -RZ, R10.H1_H1 ;  /* 0x3000000aff0a7230 */ /* 0x000fe20000004100 */
[C---:B------:R-:W-:Y:S01]  /*ced0*/  FMUL.FTZ R91, R8.reuse, R91 ;  /* 0x0000005b085b7220 */ /* 0x040fe20000410000 */
[----:B------:R-:W-:Y:S01]  /*cee0*/  F2FP.PACK_AB R11, R11, R106 ;  /* 0x0000006a0b0b723e */ /* 0x000fe200000000ff */
[----:B------:R-:W-:Y:S01]  /*cef0*/  FFMA.FTZ R60, R8, R93, R9 ;  /* 0x0000005d083c7223 */ /* 0x000fe20000010009 */
[----:B------:R-:W-:Y:S01]  /*cf00*/  HADD2.F32 R9, -RZ, R61.H0_H0 ;  /* 0x2000003dff097230 */ /* 0x000fe20000004100 */
[----:B------:R-:W-:-:S02]  /*cf10*/  FMUL.FTZ R97, R85, R66 ;  /* 0x0000004255617220 */ /* 0x000fc40000410000 */
[-C--:B------:R-:W-:Y:S02]  /*cf20*/  FMUL.FTZ R61, R14, R87.reuse ;  /* 0x000000570e3d7220 */ /* 0x080fe40000410000 */
[----:B------:R-:W-:Y:S02]  /*cf30*/  FMUL.FTZ R66, R96, R66 ;  /* 0x0000004260427220 */ /* 0x000fe40000410000 */
[----:B------:R-:W-:Y:S02]  /*cf40*/  FMUL.FTZ R87, R10, R87 ;  /* 0x000000570a577220 */ /* 0x000fe40000410000 */
[----:B------:R-:W-:Y:S02]  /*cf50*/  FFMA.FTZ R91, R12, R93, -R91 ;  /* 0x0000005d0c5b7223 */ /* 0x000fe4000001085b */
[----:B------:R-:W-:Y:S02]  /*cf60*/  FFMA.FTZ R86, R67, R100, -R86 ;  /* 0x0000006443567223 */ /* 0x000fe40000010856 */
[----:B------:R-:W-:-:S02]  /*cf70*/  FFMA.FTZ R83, R83, R104, -R82 ;  /* 0x0000006853537223 */ /* 0x000fc40000010852 */
[----:B------:R-:W-:Y:S02]  /*cf80*/  FFMA.FTZ R102, R13, R108, -R102 ;  /* 0x0000006c0d667223 */ /* 0x000fe40000010866 */
[----:B------:R-:W-:Y:S01]  /*cf90*/  FFMA.FTZ R15, R15, R110, -R94 ;  /* 0x0000006e0f0f7223 */ /* 0x000fe2000001085e */
[----:B------:R-:W-:Y:S01]  /*cfa0*/  F2FP.PACK_AB R13, R83, R86 ;  /* 0x00000056530d723e */ /* 0x000fe200000000ff */
[----:B------:R-:W-:Y:S02]  /*cfb0*/  FFMA.FTZ R63, R84, R92, -R63 ;  /* 0x0000005c543f7223 */ /* 0x000fe4000001083f */
[----:B------:R-:W-:Y:S01]  /*cfc0*/  FFMA.FTZ R12, R85, R64, -R66 ;  /* 0x00000040550c7223 */ /* 0x000fe20000010842 */
[----:B------:R-:W-:Y:S01]  /*cfd0*/  F2FP.PACK_AB R15, R15, R102 ;  /* 0x000000660f0f723e */ /* 0x000fe200000000ff */
[----:B------:R-:W-:Y:S02]  /*cfe0*/  FFMA.FTZ R14, R14, R9, -R87 ;  /* 0x000000090e0e7223 */ /* 0x000fe40000010857 */
[----:B------:R-:W-:Y:S01]  /*cff0*/  FFMA.FTZ R8, R96, R64, R97 ;  /* 0x0000004060087223 */ /* 0x000fe20000010061 */
[----:B------:R-:W-:Y:S01]  /*d000*/  F2FP.PACK_AB R12, R12, R63 ;  /* 0x0000003f0c0c723e */ /* 0x000fe200000000ff */
[----:B------:R-:W-:Y:S01]  /*d010*/  FFMA.FTZ R61, R10, R9, R61 ;  /* 0x000000090a3d7223 */ /* 0x000fe2000001003d */
[----:B------:R-:W-:-:S02]  /*d020*/  F2FP.PACK_AB R14, R14, R91 ;  /* 0x0000005b0e0e723e */ /* 0x000fc400000000ff */
[----:B------:R-:W-:Y:S02]  /*d030*/  F2FP.PACK_AB R9, R65, R98 ;  /* 0x000000624109723e */ /* 0x000fe400000000ff */
[----:B------:R-:W-:Y:S01]  /*d040*/  F2FP.PACK_AB R8, R8, R95 ;  /* 0x0000005f0808723e */ /* 0x000fe200000000ff */
[----:B------:R1:W-:Y:S01]  /*d050*/  STS.128 [R81+0xc100], R12 ;  /* 0x00c1000c51007388 */ /* 0x0003e20000000c00 */
[----:B------:R-:W-:-:S05]  /*d060*/  F2FP.PACK_AB R10, R61, R60 ;  /* 0x0000003c3d0a723e */ /* 0x000fca00000000ff */
[----:B------:R1:W-:Y:S02]  /*d070*/  STS.128 [R80+0xc100], R8 ;  /* 0x00c1000850007388 */ /* 0x0003e40000000c00 */
.L_x_380:
[----:B------:R-:W-:Y:S05]  /*d080*/  BSYNC B0 ;  /* 0x0000000000007941 */ /* 0x000fea0003800000 */
.L_x_379:
[----:B-1----:R-:W-:-:S04]  /*d090*/  IADD3 R12, R56, 0x40, RZ ;  /* 0x00000040380c7810 */ /* 0x002fc80007ffe0ff */
[----:B------:R-:W-:-:S13]  /*d0a0*/  ISETP.GE.AND P0, PT, R12, c[0x0][0x27c], PT ;  /* 0x00009f000c007a0c */ /* 0x000fda0003f06270 */
[----:B------:R-:W-:Y:S05]  /*d0b0*/  @P0 BRA `(.L_x_376) ;  /* 0x000006e000000947 */ /* 0x000fea0003800000 */
[----:B------:R-:W-:Y:S01]  /*d0c0*/  SHF.R.S32.HI R11, RZ, 0x1f, R12 ;  /* 0x0000001fff0b7819 */ /* 0x000fe2000001140c */
[----:B------:R-:W-:Y:S01]  /*d0d0*/  HADD2.F32 R90, -RZ, R76.H0_H0 ;  /* 0x2000004cff5a7230 */ /* 0x000fe20000004100 */
[----:B------:R-:W-:Y:S01]  /*d0e0*/  MOV R8, c[0x0][0x27c] ;  /* 0x00009f0000087a02 */ /* 0x000fe20000000f00 */
[----:B------:R-:W-:Y:S01]  /*d0f0*/  HADD2.F32 R96, -RZ, R88.H0_H0 ;  /* 0x20000058ff607230 */ /* 0x000fe20000004100 */
[CC--:B------:R-:W-:Y:S01]  /*d100*/  LEA.HI R10, R11.reuse, R12.reuse, RZ, 0x3 ;  /* 0x0000000c0b0a7211 */ /* 0x0c0fe200078f18ff */
[--C-:B------:R-:W-:Y:S01]  /*d110*/  HADD2.F32 R66, -RZ, R75.reuse.H0_H0 ;  /* 0x2000004bff427230 */ /* 0x100fe20000004100 */
        /* <DEDUP_REMOVED lines=8> */
[----:B------:R-:W-:-:S02]  /*d1a0*/  LOP3.LUT R9, R9, 0x1c0, RZ, 0xc0, !PT ;  /* 0x000001c009097812 */ /* 0x000fc400078ec0ff */
[----:B------:R-:W-:Y:S02]  /*d1b0*/  SHF.R.S32.HI R13, RZ, 0x1f, R8 ;  /* 0x0000001fff0d7819 */ /* 0x000fe40000011408 */
[----:B------:R-:W-:Y:S02]  /*d1c0*/  LOP3.LUT R15, R9, 0x38, R10, 0xf8, !PT ;  /* 0x00000038090f7812 */ /* 0x000fe400078ef80a */
[----:B------:R-:W-:Y:S01]  /*d1d0*/  LEA.HI R13, R13, R8, RZ, 0x3 ;  /* 0x000000080d0d7211 */ /* 0x000fe200078f18ff */
[----:B------:R-:W-:Y:S01]  /*d1e0*/  IMAD.SHL.U32 R8, R8, 0x8, RZ ;  /* 0x0000000808087824 */ /* 0x000fe200078e00ff */
[----:B------:R-:W-:Y:S02]  /*d1f0*/  SHF.R.U32.HI R10, RZ, 0x3, R9 ;  /* 0x00000003ff0a7819 */ /* 0x000fe40000011609 */
[----:B------:R-:W-:Y:S02]  /*d200*/  SHF.L.U32 R13, R13, 0xa, RZ ;  /* 0x0000000a0d0d7819 */ /* 0x000fe400000006ff */
[----:B------:R-:W-:-:S02]  /*d210*/  LOP3.LUT R12, R11, 0x7fffe000, RZ, 0xc0, !PT ;  /* 0x7fffe0000b0c7812 */ /* 0x000fc400078ec0ff */
[----:B------:R-:W-:Y:S02]  /*d220*/  LOP3.LUT R9, R9, 0x38, R8, 0xf8, !PT ;  /* 0x0000003809097812 */ /* 0x000fe400078ef808 */
[----:B------:R-:W-:Y:S02]  /*d230*/  LOP3.LUT R14, R13, 0x7fffe000, RZ, 0xc0, !PT ;  /* 0x7fffe0000d0e7812 */ /* 0x000fe400078ec0ff */
[----:B------:R-:W-:Y:S02]  /*d240*/  LOP3.LUT R15, R15, R10, RZ, 0x3c, !PT ;  /* 0x0000000a0f0f7212 */ /* 0x000fe400078e3cff */
[----:B------:R-:W-:Y:S02]  /*d250*/  LEA R12, R89, R12, 0x9 ;  /* 0x0000000c590c7211 */ /* 0x000fe400078e48ff */
[----:B------:R-:W-:Y:S01]  /*d260*/  LOP3.LUT R8, R9, R10, RZ, 0x3c, !PT ;  /* 0x0000000a09087212 */ /* 0x000fe200078e3cff */
[----:B------:R-:W-:Y:S01]  /*d270*/  IMAD R9, R89, 0x200, R14 ;  /* 0x0000020059097824 */ /* 0x000fe200078e020e */
[----:B------:R-:W-:Y:S01]  /*d280*/  SHF.R.U32.HI R62, RZ, 0x10, R41 ;  /* 0x00000010ff3e7819 */ /* 0x000fe20000011629 */
[----:B------:R-:W-:Y:S01]  /*d290*/  IMAD.IADD R12, R12, 0x1, R15 ;  /* 0x000000010c0c7824 */ /* 0x000fe200078e020f */
[----:B------:R-:W-:-:S02]  /*d2a0*/  SHF.R.U64 R48, R48, 0x10, R49 ;  /* 0x0000001030307819 */ /* 0x000fc40000001231 */
        /* <DEDUP_REMOVED lines=12> */
[--C-:B------:R-:W-:Y:S01]  /*d370*/  SHF.R.U64 R42, R42, 0x10, R43.reuse ;  /* 0x000000102a2a7819 */ /* 0x100fe2000000122b */
[----:B------:R-:W-:Y:S01]  /*d380*/  HADD2.F32 R83, -RZ, R41.H0_H0 ;  /* 0x20000029ff537230 */ /* 0x000fe20000004100 */
[----:B------:R-:W-:Y:S01]  /*d390*/  SHF.R.U32.HI R43, RZ, 0x10, R43 ;  /* 0x00000010ff2b7819 */ /* 0x000fe2000001162b */
[----:B------:R-:W-:-:S02]  /*d3a0*/  HADD2.F32 R98, -RZ, R50.H0_H0 ;  /* 0x20000032ff627230 */ /* 0x000fc40000004100 */
        /* <DEDUP_REMOVED lines=16> */
[----:B------:R-:W-:Y:S01]  /*d4b0*/  HADD2.F32 R11, -RZ, R11.H1_H1 ;  /* 0x3000000bff0b7230 */ /* 0x000fe20000004100 */
[----:B------:R-:W-:Y:S01]  /*d4c0*/  FMUL.FTZ R66, R67, R66 ;  /* 0x0000004243427220 */ /* 0x000fe20000410000 */
[----:B------:R-:W-:Y:S01]  /*d4d0*/  HADD2.F32 R81, -RZ, R8.H0_H0 ;  /* 0x20000008ff517230 */ /* 0x000fe20000004100 */
[-C--:B------:R-:W-:Y:S01]  /*d4e0*/  FMUL.FTZ R50, R15, R80.reuse ;  /* 0x000000500f327220 */ /* 0x080fe20000410000 */
[----:B------:R-:W-:Y:S01]  /*d4f0*/  HADD2.F32 R9, -RZ, R76.H1_H1 ;  /* 0x3000004cff097230 */ /* 0x000fe20000004100 */
[-C--:B------:R-:W-:Y:S01]  /*d500*/  FMUL.FTZ R76, R64, R75.reuse ;  /* 0x0000004b404c7220 */ /* 0x080fe20000410000 */
[----:B------:R-:W-:Y:S01]  /*d510*/  HADD2.F32 R65, -RZ, R12.H1_H1 ;  /* 0x3000000cff417230 */ /* 0x000fe20000004100 */
[----:B------:R-:W-:Y:S01]  /*d520*/  FMUL.FTZ R80, R11, R80 ;  /* 0x000000500b507220 */ /* 0x000fe20000410000 */
[----:B------:R-:W-:Y:S01]  /*d530*/  HADD2.F32 R12, -RZ, R14.H0_H0 ;  /* 0x2000000eff0c7230 */ /* 0x000fe20000004100 */
[C---:B------:R-:W-:Y:S01]  /*d540*/  FMUL.FTZ R75, R81.reuse, R75 ;  /* 0x0000004b514b7220 */ /* 0x040fe20000410000 */
[----:B------:R-:W-:Y:S01]  /*d550*/  HADD2.F32 R82, -RZ, R8.H1_H1 ;  /* 0x30000008ff527230 */ /* 0x000fe20000004100 */
[----:B------:R-:W-:Y:S01]  /*d560*/  FFMA.FTZ R76, R81, R79, R76 ;  /* 0x0000004f514c7223 */ /* 0x000fe2000001004c */
[----:B------:R-:W-:Y:S01]  /*d570*/  HADD2.F32 R14, -RZ, R14.H1_H1 ;  /* 0x3000000eff0e7230 */ /* 0x000fe20000004100 */
[----:B------:R-:W-:Y:S01]  /*d580*/  FFMA.FTZ R84, R67, R86, R84 ;  /* 0x0000005643547223 */ /* 0x000fe20000010054 */
[----:B------:R-:W-:Y:S01]  /*d590*/  HADD2.F32 R8, -RZ, R10.H0_H0 ;  /* 0x2000000aff087230 */ /* 0x000fe20000004100 */
[----:B------:R-:W-:Y:S01]  /*d5a0*/  FFMA.FTZ R11, R11, R98, R50 ;  /* 0x000000620b0b7223 */ /* 0x000fe20000010032 */
[----:B------:R-:W-:Y:S01]  /*d5b0*/  HADD2.F32 R43, -RZ, R88.H1_H1 ;  /* 0x30000058ff2b7230 */ /* 0x000fe20000004100 */
[-C--:B------:R-:W-:Y:S01]  /*d5c0*/  FMUL.FTZ R50, R12, R9.reuse ;  /* 0x000000090c327220 */ /* 0x080fe20000410000 */
[----:B------:R-:W-:Y:S01]  /*d5d0*/  HADD2.F32 R81, -RZ, R42.H0_H0 ;  /* 0x2000002aff517230 */ /* 0x000fe20000004100 */
[C---:B------:R-:W-:Y:S01]  /*d5e0*/  FMUL.FTZ R9, R8.reuse, R9 ;  /* 0x0000000908097220 */ /* 0x040fe20000410000 */
[----:B------:R-:W-:Y:S01]  /*d5f0*/  HADD2.F32 R10, -RZ, R10.H1_H1 ;  /* 0x3000000aff0a7230 */ /* 0x000fe20000004100 */
[----:B------:R-:W-:Y:S01]  /*d600*/  FFMA.FTZ R66, R51, R86, -R66 ;  /* 0x0000005633427223 */ /* 0x000fe20000010842 */
[----:B------:R-:W-:Y:S01]  /*d610*/  HADD2.F32 R67, -RZ, R40.H0_H0 ;  /* 0x20000028ff437230 */ /* 0x000fe20000004100 */
[----:B------:R-:W-:Y:S01]  /*d620*/  FFMA.FTZ R40, R8, R43, R50 ;  /* 0x0000002b08287223 */ /* 0x000fe20000010032 */
[----:B------:R-:W-:Y:S01]  /*d630*/  F2FP.PACK_AB R11, R11, R94 ;  /* 0x0000005e0b0b723e */ /* 0x000fe200000000ff */
[----:B------:R-:W-:-:S02]  /*d640*/  FMUL.FTZ R41, R14, R81 ;  /* 0x000000510e297220 */ /* 0x000fc40000410000 */
[----:B------:R-:W-:Y:S02]  /*d650*/  FMUL.FTZ R8, R82, R67 ;  /* 0x0000004352087220 */ /* 0x000fe40000410000 */
[----:B------:R-:W-:Y:S02]  /*d660*/  FMUL.FTZ R81, R10, R81 ;  /* 0x000000510a517220 */ /* 0x000fe40000410000 */
[----:B------:R-:W-:Y:S02]  /*d670*/  FMUL.FTZ R85, R65, R67 ;  /* 0x0000004341557220 */ /* 0x000fe40000410000 */
[----:B------:R-:W-:Y:S01]  /*d680*/  FFMA.FTZ R43, R12, R43, -R9 ;  /* 0x0000002b0c2b7223 */ /* 0x000fe20000010809 */
[----:B------:R-:W-:Y:S01]  /*d690*/  F2FP.PACK_AB R9, R49, R84 ;  /* 0x000000543109723e */ /* 0x000fe200000000ff */
[----:B------:R-:W-:Y:S02]  /*d6a0*/  FFMA.FTZ R63, R63, R92, -R62 ;  /* 0x0000005c3f3f7223 */ /* 0x000fe4000001083e */
[----:B------:R-:W-:-:S02]  /*d6b0*/  FFMA.FTZ R90, R13, R96, -R90 ;  /* 0x000000600d5a7223 */ /* 0x000fc4000001085a */
        /* <DEDUP_REMOVED lines=12> */
[----:B------:R1:W-:Y:S04]  /*d780*/  STS.128 [R61+0xc100], R12 ;  /* 0x00c1000c3d007388 */ /* 0x0003e80000000c00 */
[----:B------:R1:W-:Y:S02]  /*d790*/  STS.128 [R60+0xc100], R8 ;  /* 0x00c100083c007388 */ /* 0x0003e40000000c00 */
.L_x_376:
[----:B------:R-:W-:Y:S05]  /*d7a0*/  BSYNC B1 ;  /* 0x0000000000017941 */ /* 0x000fea0003800000 */
.L_x_375:
[----:B------:R-:W-:-:S04]  /*d7b0*/  IADD3 R73, R73, 0x40, RZ ;  /* 0x0000004049497810 */ /* 0x000fc80007ffe0ff */
[----:B------:R-:W-:-:S13]  /*d7c0*/  ISETP.GE.AND P0, PT, R73, UR4, PT ;  /* 0x0000000449007c0c */ /* 0x000fda000bf06270 */
[----:B------:R-:W-:Y:S05]  /*d7d0*/  @P0 BRA `(.L_x_360) ;  /* 0x0000155000000947 */ /* 0x000fea0003800000 */
[----:B------:R-:W-:Y:S01]  /*d7e0*/  ISETP.GE.AND P0, PT, R56, c[0x0][0x27c], PT ;  /* 0x00009f0038007a0c */ /* 0x000fe20003f06270 */
[----:B------:R-:W-:-:S12]  /*d7f0*/  BSSY B0, `(.L_x_381) ;  /* 0x000006b000007945 */ /* 0x000fd80003800000 */
[----:B------:R-:W-:Y:S05]  /*d800*/  @P0 BRA `(.L_x_382) ;  /* 0x0000069000000947 */ /* 0x000fea0003800000 */
[----:B-1----:R-:W-:Y:S01]  /*d810*/  MOV R11, c[0x0][0x27c] ;  /* 0x00009f00000b7a02 */ /* 0x002fe20000000f00 */
[----:B------:R-:W-:Y:S01]  /*d820*/  HADD2.F32 R63, -RZ, R69.H0_H0 ;  /* 0x20000045ff3f7230 */ /* 0x000fe20000004100 */
[----:B------:R-:W-:Y:S01]  /*d830*/  SHF.R.S32.HI R8, RZ, 0x1f, R73 ;  /* 0x0000001fff087819 */ /* 0x000fe20000011449 */
[----:B------:R-:W-:Y:S01]  /*d840*/  HADD2.F32 R80, -RZ, R71.H0_H0 ;  /* 0x20000047ff507230 */ /* 0x000fe20000004100 */
[----:B------:R-:W-:Y:S01]  /*d850*/  LEA.HI R11, R11, R74, RZ, 0x1d ;  /* 0x0000004a0b0b7211 */ /* 0x000fe200078fe8ff */
[----:B------:R-:W-:Y:S01]  /*d860*/  HADD2.F32 R50, -RZ, R70.H0_H0 ;  /* 0x20000046ff327230 */ /* 0x000fe20000004100 */
[----:B------:R-:W-:Y:S01]  /*d870*/  LEA.HI R8, R8, R73, RZ, 0x3 ;  /* 0x0000004908087211 */ /* 0x000fe200078f18ff */
[----:B------:R-:W-:Y:S01]  /*d880*/  HADD2.F32 R69, -RZ, R69.H1_H1 ;  /* 0x30000045ff457230 */ /* 0x000fe20000004100 */
[----:B------:R-:W-:Y:S01]  /*d890*/  SHF.R.S32.HI R10, RZ, 0x1f, R11 ;  /* 0x0000001fff0a7819 */ /* 0x000fe2000001140b */
[----:B------:R-:W-:Y:S01]  /*d8a0*/  HADD2.F32 R66, -RZ, R72.H0_H0 ;  /* 0x20000048ff427230 */ /* 0x000fe20000004100 */
[----:B------:R-:W-:Y:S01]  /*d8b0*/  SHF.L.U32 R9, R73, 0x6, RZ ;  /* 0x0000000649097819 */ /* 0x000fe200000006ff */
[----:B------:R-:W-:Y:S01]  /*d8c0*/  IMAD.SHL.U32 R8, R8, 0x40, RZ ;  /* 0x0000004008087824 */ /* 0x000fe200078e00ff */
[----:B------:R-:W-:Y:S01]  /*d8d0*/  LEA.HI R10, R10, R11, RZ, 0x3 ;  /* 0x0000000b0a0a7211 */ /* 0x000fe200078f18ff */
[----:B------:R-:W-:Y:S01]  /*d8e0*/  HADD2.F32 R71, -RZ, R71.H1_H1 ;  /* 0x30000047ff477230 */ /* 0x000fe20000004100 */
[----:B------:R-:W-:-:S02]  /*d8f0*/  LOP3.LUT R9, R9, 0x1c0, RZ, 0xc0, !PT ;  /* 0x000001c009097812 */ /* 0x000fc400078ec0ff */
[----:B------:R-:W-:Y:S01]  /*d900*/  SHF.L.U32 R12, R11, 0x3, RZ ;  /* 0x000000030b0c7819 */ /* 0x000fe200000006ff */
[----:B------:R-:W-:Y:S01]  /*d910*/  IMAD.SHL.U32 R10, R10, 0x400, RZ ;  /* 0x000004000a0a7824 */ /* 0x000fe200078e00ff */
[C---:B------:R-:W-:Y:S02]  /*d920*/  LOP3.LUT R14, R9.reuse, 0x38, R56, 0xf8, !PT ;  /* 0x00000038090e7812 */ /* 0x040fe400078ef838 */
[----:B------:R-:W-:Y:S02]  /*d930*/  SHF.R.U32.HI R13, RZ, 0x3, R9 ;  /* 0x00000003ff0d7819 */ /* 0x000fe40000011609 */
[----:B------:R-:W-:Y:S02]  /*d940*/  LOP3.LUT R8, R8, 0xfffffe00, RZ, 0xc0, !PT ;  /* 0xfffffe0008087812 */ /* 0x000fe400078ec0ff */
[----:B------:R-:W-:Y:S02]  /*d950*/  LOP3.LUT R12, R9, 0x38, R12, 0xf8, !PT ;  /* 0x00000038090c7812 */ /* 0x000fe400078ef80c */
[----:B------:R-:W-:-:S02]  /*d960*/  LOP3.LUT R14, R8, R14, R13, 0xf6, !PT ;  /* 0x0000000e080e7212 */ /* 0x000fc400078ef60d */
[----:B------:R-:W-:Y:S02]  /*d970*/  LOP3.LUT R13, R12, R13, RZ, 0x3c, !PT ;  /* 0x0000000d0c0d7212 */ /* 0x000fe400078e3cff */
[----:B------:R-:W-:Y:S02]  /*d980*/  LOP3.LUT R10, R10, 0x7fffe000, RZ, 0xc0, !PT ;  /* 0x7fffe0000a0a7812 */ /* 0x000fe400078ec0ff */
[----:B------:R-:W-:Y:S02]  /*d990*/  SHF.L.U32 R41, R14, 0x1, RZ ;  /* 0x000000010e297819 */ /* 0x000fe400000006ff */
[----:B------:R-:W-:Y:S02]  /*d9a0*/  IADD3 R40, R13, R10, R8 ;  /* 0x0000000a0d287210 */ /* 0x000fe40007ffe008 */
[----:B------:R-:W-:Y:S01]  /*d9b0*/  SHF.R.U32.HI R42, RZ, 0x10, R35 ;  /* 0x00000010ff2a7819 */ /* 0x000fe20000011623 */
[----:B------:R-:W1:Y:S01]  /*d9c0*/  LDS.128 R12, [R41+0xc100] ;  /* 0x00c10000290c7984 */ /* 0x000e620000000c00 */
[----:B------:R-:W-:-:S02]  /*d9d0*/  SHF.L.U32 R40, R40, 0x1, RZ ;  /* 0x0000000128287819 */ /* 0x000fc400000006ff */
[----:B------:R-:W-:Y:S01]  /*d9e0*/  SHF.R.U64 R34, R34, 0x10, R35 ;  /* 0x0000001022227819 */ /* 0x000fe20000001223 */
[----:B------:R-:W-:Y:S01]  /*d9f0*/  HADD2.F32 R42, -RZ, R42.H0_H0 ;  /* 0x2000002aff2a7230 */ /* 0x000fe20000004100 */
[----:B------:R-:W-:Y:S01]  /*da00*/  SHF.R.U64 R35, R36, 0x10, R37 ;  /* 0x0000001024237819 */ /* 0x000fe20000001225 */
[----:B------:R-:W2:Y:S01]  /*da10*/  LDS.128 R8, [R40+0xc100] ;  /* 0x00c1000028087984 */ /* 0x000ea20000000c00 */
[----:B------:R-:W-:Y:S01]  /*da20*/  SHF.R.U64 R38, R38, 0x10, R39 ;  /* 0x0000001026267819 */ /* 0x000fe20000001227 */
[----:B------:R-:W-:Y:S01]  /*da30*/  HADD2.F32 R65, -RZ, R34.H0_H0 ;  /* 0x20000022ff417230 */ /* 0x000fe20000004100 */
[----:B------:R-:W-:Y:S02]  /*da40*/  SHF.R.U32.HI R36, RZ, 0x10, R37 ;  /* 0x00000010ff247819 */ /* 0x000fe40000011625 */
[----:B------:R-:W-:Y:S01]  /*da50*/  SHF.R.U32.HI R39, RZ, 0x10, R39 ;  /* 0x00000010ff277819 */ /* 0x000fe20000011627 */
[----:B------:R-:W-:Y:S01]  /*da60*/  HADD2.F32 R67, -RZ, R38.H0_H0 ;  /* 0x20000026ff437230 */ /* 0x000fe20000004100 */
[----:B------:R-:W-:-:S02]  /*da70*/  SHF.R.U64 R32, R32, 0x10, R33 ;  /* 0x0000001020207819 */ /* 0x000fc40000001221 */
[----:B------:R-:W-:Y:S01]  /*da80*/  SHF.R.U32.HI R33, RZ, 0x10, R33 ;  /* 0x00000010ff217819 */ /* 0x000fe20000011621 */
[----:B------:R-:W-:Y:S02]  /*da90*/  HADD2.F32 R76, -RZ, R39.H0_H0 ;  /* 0x20000027ff4c7230 */ /* 0x000fe40000004100 */
[--C-:B-1----:R-:W-:Y:S02]  /*daa0*/  HADD2.F32 R37, -RZ, R15.reuse.H0_H0 ;  /* 0x2000000fff257230 */ /* 0x102fe40000004100 */
[----:B------:R-:W-:Y:S02]  /*dab0*/  HADD2.F32 R15, -RZ, R15.H1_H1 ;  /* 0x3000000fff0f7230 */ /* 0x000fe40000004100 */
[----:B------:R-:W-:Y:S01]  /*dac0*/  HADD2.F32 R43, -RZ, R13.H0_H0 ;  /* 0x2000000dff2b7230 */ /* 0x000fe20000004100 */
[----:B------:R-:W-:Y:S01]  /*dad0*/  FMUL.FTZ R64, R37, R50 ;  /* 0x0000003225407220 */ /* 0x000fe20000410000 */
[--C-:B--2---:R-:W-:Y:S01]  /*dae0*/  HADD2.F32 R51, -RZ, R11.reuse.H0_H0 ;  /* 0x2000000bff337230 */ /* 0x104fe20000004100 */
[----:B------:R-:W-:Y:S01]  /*daf0*/  FMUL.FTZ R74, R15, R42 ;  /* 0x0000002a0f4a7220 */ /* 0x000fe20000410000 */
[----:B------:R-:W-:Y:S01]  /*db00*/  HADD2.F32 R11, -RZ, R11.H1_H1 ;  /* 0x3000000bff0b7230 */ /* 0x000fe20000004100 */
[-C--:B------:R-:W-:Y:S01]  /*db10*/  FMUL.FTZ R39, R43, R63.reuse ;  /* 0x0000003f2b277220 */ /* 0x080fe20000410000 */
[----:B------:R-:W-:Y:S01]  /*db20*/  HADD2.F32 R60, -RZ, R9.H0_H0 ;  /* 0x20000009ff3c7230 */ /* 0x000fe20000004100 */
[----:B------:R-:W-:Y:S01]  /*db30*/  FMUL.FTZ R50, R51, R50 ;  /* 0x0000003233327220 */ /* 0x000fe20000410000 */
[----:B------:R-:W-:Y:S01]  /*db40*/  HADD2.F32 R13, -RZ, R13.H1_H1 ;  /* 0x3000000dff0d7230 */ /* 0x000fe20000004100 */
[C---:B------:R-:W-:Y:S01]  /*db50*/  FMUL.FTZ R42, R11.reuse, R42 ;  /* 0x0000002a0b2a7220 */ /* 0x040fe20000410000 */
[----:B------:R-:W-:Y:S01]  /*db60*/  HADD2.F32 R48, -RZ, R12.H0_H0 ;  /* 0x2000000cff307230 */ /* 0x000fe20000004100 */
[----:B------:R-:W-:Y:S01]  /*db70*/  FFMA.FTZ R11, R11, R76, R74 ;  /* 0x0000004c0b0b7223 */ /* 0x000fe2000001004a */
[----:B------:R-:W-:Y:S01]  /*db80*/  HADD2.F32 R74, -RZ, R33.H0_H0 ;  /* 0x20000021ff4a7230 */ /* 0x000fe20000004100 */
[C---:B------:R-:W-:Y:S01]  /*db90*/  FMUL.FTZ R63, R60.reuse, R63 ;  /* 0x0000003f3c3f7220 */ /* 0x040fe20000410000 */
[----:B------:R-:W-:Y:S01]  /*dba0*/  HADD2.F32 R9, -RZ, R9.H1_H1 ;  /* 0x30000009ff097230 */ /* 0x000fe20000004100 */
[----:B------:R-:W-:Y:S01]  /*dbb0*/  FFMA.FTZ R39, R60, R80, R39 ;  /* 0x000000503c277223 */ /* 0x000fe20000010027 */
[----:B------:R-:W-:Y:S01]  /*dbc0*/  HADD2.F32 R60, -RZ, R36.H0_H0 ;  /* 0x20000024ff3c7230 */ /* 0x000fe20000004100 */
[-C--:B------:R-:W-:Y:S01]  /*dbd0*/  FMUL.FTZ R36, R13, R74.reuse ;  /* 0x0000004a0d247220 */ /* 0x080fe20000410000 */
[----:B------:R-:W-:Y:S01]  /*dbe0*/  HADD2.F32 R49, -RZ, R12.H1_H1 ;  /* 0x3000000cff317230 */ /* 0x000fe20000004100 */
[C---:B------:R-:W-:Y:S01]  /*dbf0*/  FMUL.FTZ R74, R9.reuse, R74 ;  /* 0x0000004a094a7220 */ /* 0x040fe20000410000 */
[----:B------:R-:W-:Y:S01]  /*dc00*/  HADD2.F32 R12, -RZ, R14.H0_H0 ;  /* 0x2000000eff0c7230 */ /* 0x000fe20000004100 */
[----:B------:R-:W-:Y:S01]  /*dc10*/  FFMA.FTZ R36, R9, R60, R36 ;  /* 0x0000003c09247223 */ /* 0x000fe20000010024 */
[----:B------:R-:W-:Y:S01]  /*dc20*/  HADD2.F32 R61, -RZ, R8.H0_H0 ;  /* 0x20000008ff3d7230 */ /* 0x000fe20000004100 */
[----:B------:R-:W-:Y:S01]  /*dc30*/  FFMA.FTZ R64, R51, R66, R64 ;  /* 0x0000004233407223 */ /* 0x000fe20000010040 */
[----:B------:R-:W-:Y:S01]  /*dc40*/  HADD2.F32 R33, -RZ, R70.H1_H1 ;  /* 0x30000046ff217230 */ /* 0x000fe20000004100 */
[-C--:B------:R-:W-:Y:S01]  /*dc50*/  FMUL.FTZ R70, R48, R69.reuse ;  /* 0x0000004530467220 */ /* 0x080fe20000410000 */
[----:B------:R-:W-:Y:S01]  /*dc60*/  HADD2.F32 R62, -RZ, R8.H1_H1 ;  /* 0x30000008ff3e7230 */ /* 0x000fe20000004100 */
[C---:B------:R-:W-:Y:S01]  /*dc70*/  FMUL.FTZ R69, R61.reuse, R69 ;  /* 0x000000453d457220 */ /* 0x040fe20000410000 */
[----:B------:R-:W-:Y:S01]  /*dc80*/  HADD2.F32 R8, -RZ, R10.H0_H0 ;  /* 0x2000000aff087230 */ /* 0x000fe20000004100 */
[----:B------:R-:W-:Y:S01]  /*dc90*/  FFMA.FTZ R70, R61, R71, R70 ;  /* 0x000000473d467223 */ /* 0x000fe20000010046 */
[----:B------:R-:W-:Y:S01]  /*dca0*/  HADD2.F32 R9, -RZ, R72.H1_H1 ;  /* 0x30000048ff097230 */ /* 0x000fe20000004100 */
[-C--:B------:R-:W-:Y:S01]  /*dcb0*/  FMUL.FTZ R51, R12, R33.reuse ;  /* 0x000000210c337220 */ /* 0x080fe20000410000 */
[----:B------:R-:W-:Y:S01]  /*dcc0*/  HADD2.F32 R14, -RZ, R14.H1_H1 ;  /* 0x3000000eff0e7230 */ /* 0x000fe20000004100 */
[C---:B------:R-:W-:Y:S01]  /*dcd0*/  FMUL.FTZ R33, R8.reuse, R33 ;  /* 0x0000002108217220 */ /* 0x040fe20000410000 */
[----:B------:R-:W-:Y:S01]  /*dce0*/  HADD2.F32 R61, -RZ, R32.H0_H0 ;  /* 0x20000020ff3d7230 */ /* 0x000fe20000004100 */
[-C--:B------:R-:W-:Y:S01]  /*dcf0*/  FFMA.FTZ R32, R8, R9.reuse, R51 ;  /* 0x0000000908207223 */ /* 0x080fe20000010033 */
[----:B------:R-:W-:Y:S01]  /*dd00*/  HADD2.F32 R10, -RZ, R10.H1_H1 ;  /* 0x3000000aff0a7230 */ /* 0x000fe20000004100 */
[----:B------:R-:W-:Y:S01]  /*dd10*/  FFMA.FTZ R33, R12, R9, -R33 ;  /* 0x000000090c217223 */ /* 0x000fe20000010821 */
[----:B------:R-:W-:Y:S01]  /*dd20*/  HADD2.F32 R8, -RZ, R35.H0_H0 ;  /* 0x20000023ff087230 */ /* 0x000fe20000004100 */
[----:B------:R-:W-:Y:S01]  /*dd30*/  FMUL.FTZ R51, R49, R61 ;  /* 0x0000003d31337220 */ /* 0x000fe20000410000 */
[----:B------:R-:W-:Y:S01]  /*dd40*/  F2FP.PACK_AB R11, R11, R64 ;  /* 0x000000400b0b723e */ /* 0x000fe200000000ff */
[----:B------:R-:W-:Y:S01]  /*dd50*/  FMUL.FTZ R35, R14, R65 ;  /* 0x000000410e237220 */ /* 0x000fe20000410000 */
[----:B------:R-:W-:Y:S01]  /*dd60*/  F2FP.PACK_AB R9, R36, R39 ;  /* 0x000000272409723e */ /* 0x000fe200000000ff */
[----:B------:R-:W-:-:S02]  /*dd70*/  FMUL.FTZ R61, R62, R61 ;  /* 0x0000003d3e3d7220 */ /* 0x000fc40000410000 */
[----:B------:R-:W-:Y:S02]  /*dd80*/  FMUL.FTZ R65, R10, R65 ;  /* 0x000000410a417220 */ /* 0x000fe40000410000 */
[----:B------:R-:W-:Y:S02]  /*dd90*/  FFMA.FTZ R50, R37, R66, -R50 ;  /* 0x0000004225327223 */ /* 0x000fe40000010832 */
[----:B------:R-:W-:Y:S02]  /*dda0*/  FFMA.FTZ R15, R15, R76, -R42 ;  /* 0x0000004c0f0f7223 */ /* 0x000fe4000001082a */
[----:B------:R-:W-:Y:S02]  /*ddb0*/  FFMA.FTZ R63, R43, R80, -R63 ;  /* 0x000000502b3f7223 */ /* 0x000fe4000001083f */
[----:B------:R-:W-:Y:S01]  /*ddc0*/  FFMA.FTZ R74, R13, R60, -R74 ;  /* 0x0000003c0d4a7223 */ /* 0x000fe2000001084a */
[----:B------:R-:W-:Y:S01]  /*ddd0*/  F2FP.PACK_AB R15, R15, R50 ;  /* 0x000000320f0f723e */ /* 0x000fe200000000ff */
[----:B------:R-:W-:-:S02]  /*dde0*/  FFMA.FTZ R69, R48, R71, -R69 ;  /* 0x0000004730457223 */ /* 0x000fc40000010845 */
[-C--:B------:R-:W-:Y:S01]  /*ddf0*/  FFMA.FTZ R12, R49, R8.reuse, -R61 ;  /* 0x00000008310c7223 */ /* 0x080fe2000001083d */
[----:B------:R-:W-:Y:S01]  /*de00*/  F2FP.PACK_AB R13, R74, R63 ;  /* 0x0000003f4a0d723e */ /* 0x000fe200000000ff */
[----:B------:R-:W-:Y:S02]  /*de10*/  FFMA.FTZ R14, R14, R67, -R65 ;  /* 0x000000430e0e7223 */ /* 0x000fe40000010841 */
        /* <DEDUP_REMOVED lines=8> */
.L_x_382:
[----:B------:R-:W-:Y:S05]  /*dea0*/  BSYNC B0 ;  /* 0x0000000000007941 */ /* 0x000fea0003800000 */
.L_x_381:
[----:B-1----:R-:W-:Y:S01]  /*deb0*/  IADD3 R9, R56, 0x20, RZ ;  /* 0x0000002038097810 */ /* 0x002fe20007ffe0ff */
[----:B------:R-:W-:Y:S03]  /*dec0*/  BSSY B0, `(.L_x_383) ;  /* 0x0000073000007945 */ /* 0x000fe60003800000 */
[----:B------:R-:W-:-:S13]  /*ded0*/  ISETP.GE.AND P0, PT, R9, c[0x0][0x27c], PT ;  /* 0x00009f0009007a0c */ /* 0x000fda0003f06270 */
[----:B------:R-:W-:Y:S05]  /*dee0*/  @P0 BRA `(.L_x_384) ;  /* 0x0000070000000947 */ /* 0x000fea0003800000 */
[----:B------:R-:W-:Y:S01]  /*def0*/  SHF.R.S32.HI R12, RZ, 0x1f, R9 ;  /* 0x0000001fff0c7819 */ /* 0x000fe20000011409 */
[----:B------:R-:W-:Y:S01]  /*df00*/  IMAD.MOV.U32 R13, RZ, RZ, c[0x0][0x27c] ;  /* 0x00009f00ff0d7624 */ /* 0x000fe200078e00ff */
[----:B------:R-:W-:Y:S01]  /*df10*/  SHF.R.S32.HI R8, RZ, 0x1f, R73 ;  /* 0x0000001fff087819 */ /* 0x000fe20000011449 */
[----:B------:R-:W-:Y:S01]  /*df20*/  IMAD.SHL.U32 R14, R73, 0x40, RZ ;  /* 0x00000040490e7824 */ /* 0x000fe200078e00ff */
[CC--:B------:R-:W-:Y:S01]  /*df30*/  LEA.HI R15, R12.reuse, R9.reuse, RZ, 0x3 ;  /* 0x000000090c0f7211 */ /* 0x0c0fe200078f18ff */
[----:B------:R-:W-:Y:S01]  /*df40*/  HADD2.F32 R60, -RZ, R58.H0_H0 ;  /* 0x2000003aff3c7230 */ /* 0x000fe20000004100 */
[----:B------:R-:W-:Y:S01]  /*df50*/  LEA.HI R12, R12, R9, RZ, 0x6 ;  /* 0x000000090c0c7211 */ /* 0x000fe200078f30ff */
[----:B------:R-:W-:Y:S01]  /*df60*/  HADD2.F32 R66, -RZ, R68.H0_H0 ;  /* 0x20000044ff427230 */ /* 0x000fe20000004100 */
[----:B------:R-:W-:Y:S01]  /*df70*/  SHF.R.S32.HI R10, RZ, 0x3, R15 ;  /* 0x00000003ff0a7819 */ /* 0x000fe2000001140f */
[--C-:B------:R-:W-:Y:S01]  /*df80*/  HADD2.F32 R38, -RZ, R57.reuse.H0_H0 ;  /* 0x20000039ff267230 */ /* 0x100fe20000004100 */
[----:B------:R-:W-:Y:S01]  /*df90*/  LEA.HI R9, R8, R73, RZ, 0x3 ;  /* 0x0000004908097211 */ /* 0x000fe200078f18ff */
[----:B------:R-:W-:Y:S01]  /*dfa0*/  HADD2.F32 R57, -RZ, R57.H1_H1 ;  /* 0x30000039ff397230 */ /* 0x000fe20000004100 */
[----:B------:R-:W-:Y:S01]  /*dfb0*/  LEA.HI R13, R13, R10, RZ, 0x1d ;  /* 0x0000000a0d0d7211 */ /* 0x000fe200078fe8ff */
[--C-:B------:R-:W-:Y:S01]  /*dfc0*/  HADD2.F32 R50, -RZ, R59.reuse.H0_H0 ;  /* 0x2000003bff327230 */ /* 0x100fe20000004100 */
[----:B------:R-:W-:Y:S01]  /*dfd0*/  LOP3.LUT R14, R14, 0x1c0, RZ, 0xc0, !PT ;  /* 0x000001c00e0e7812 */ /* 0x000fe200078ec0ff */
[----:B------:R-:W-:Y:S01]  /*dfe0*/  IMAD.SHL.U32 R9, R9, 0x40, RZ ;  /* 0x0000004009097824 */ /* 0x000fe200078e00ff */
[----:B------:R-:W-:Y:S01]  /*dff0*/  SHF.R.S32.HI R8, RZ, 0x1f, R13 ;  /* 0x0000001fff087819 */ /* 0x000fe2000001140d */
[----:B------:R-:W-:Y:S01]  /*e000*/  IMAD.SHL.U32 R11, R13, 0x8, RZ ;  /* 0x000000080d0b7824 */ /* 0x000fe200078e00ff */
[----:B------:R-:W-:Y:S01]  /*e010*/  SHF.L.U32 R12, R12, 0x7, RZ ;  /* 0x000000070c0c7819 */ /* 0x000fe200000006ff */
[----:B------:R-:W-:Y:S01]  /*e020*/  HADD2.F32 R59, -RZ, R59.H1_H1 ;  /* 0x3000003bff3b7230 */ /* 0x000fe20000004100 */
[----:B------:R-:W-:-:S02]  /*e030*/  LOP3.LUT R15, R14, 0x38, R15, 0xf8, !PT ;  /* 0x000000380e0f7812 */ /* 0x000fc400078ef80f */
[----:B------:R-:W-:Y:S02]  /*e040*/  SHF.R.U32.HI R10, RZ, 0x3, R14 ;  /* 0x00000003ff0a7819 */ /* 0x000fe4000001160e */
[----:B------:R-:W-:Y:S02]  /*e050*/  LEA.HI R8, R8, R13, RZ, 0x3 ;  /* 0x0000000d08087211 */ /* 0x000fe400078f18ff */
[----:B------:R-:W-:Y:S02]  /*e060*/  LOP3.LUT R12, R12, 0x7fffe000, RZ, 0xc0, !PT ;  /* 0x7fffe0000c0c7812 */ /* 0x000fe400078ec0ff */
[----:B------:R-:W-:Y:S02]  /*e070*/  LOP3.LUT R15, R15, R10, RZ, 0x3c, !PT ;  /* 0x0000000a0f0f7212 */ /* 0x000fe400078e3cff */
[----:B------:R-:W-:Y:S02]  /*e080*/  LOP3.LUT R9, R9, 0xfffffe00, RZ, 0xc0, !PT ;  /* 0xfffffe0009097812 */ /* 0x000fe400078ec0ff */
[----:B------:R-:W-:-:S02]  /*e090*/  LOP3.LUT R11, R14, 0x38, R11, 0xf8, !PT ;  /* 0x000000380e0b7812 */ /* 0x000fc400078ef80b */
[----:B------:R-:W-:Y:S02]  /*e0a0*/  SHF.L.U32 R8, R8, 0xa, RZ ;  /* 0x0000000a08087819 */ /* 0x000fe400000006ff */
[----:B------:R-:W-:Y:S02]  /*e0b0*/  IADD3 R12, R15, R12, R9 ;  /* 0x0000000c0f0c7210 */ /* 0x000fe40007ffe009 */
[----:B------:R-:W-:Y:S02]  /*e0c0*/  LOP3.LUT R10, R11, R10, RZ, 0x3c, !PT ;  /* 0x0000000a0b0a7212 */ /* 0x000fe400078e3cff */
[----:B------:R-:W-:Y:S01]  /*e0d0*/  LOP3.LUT R8, R8, 0x7fffe000, RZ, 0xc0, !PT ;  /* 0x7fffe00008087812 */ /* 0x000fe200078ec0ff */
[----:B------:R-:W-:Y:S01]  /*e0e0*/  IMAD.SHL.U32 R33, R12, 0x2, RZ ;  /* 0x000000020c217824 */ /* 0x000fe200078e00ff */
[----:B------:R-:W-:Y:S02]  /*e0f0*/  SHF.R.U32.HI R34, RZ, 0x10, R17 ;  /* 0x00000010ff227819 */ /* 0x000fe40000011611 */
[----:B------:R-:W-:-:S02]  /*e100*/  IADD3 R8, R10, R8, R9 ;  /* 0x000000080a087210 */ /* 0x000fc40007ffe009 */
[----:B------:R-:W1:Y:S01]  /*e110*/  LDS.128 R12, [R33+0xc100] ;  /* 0x00c10000210c7984 */ /* 0x000e620000000c00 */
[--C-:B------:R-:W-:Y:S01]  /*e120*/  SHF.R.U64 R24, R24, 0x10, R25.reuse ;  /* 0x0000001018187819 */ /* 0x100fe20000001219 */
[----:B------:R-:W-:Y:S01]  /*e130*/  HADD2.F32 R34, -RZ, R34.H0_H0 ;  /* 0x20000022ff227230 */ /* 0x000fe20000004100 */
[----:B------:R-:W-:Y:S02]  /*e140*/  SHF.L.U32 R32, R8, 0x1, RZ ;  /* 0x0000000108207819 */ /* 0x000fe400000006ff */
[----:B------:R-:W-:Y:S01]  /*e150*/  SHF.R.U32.HI R25, RZ, 0x10, R25 ;  /* 0x00000010ff197819 */ /* 0x000fe20000011619 */
[----:B------:R-:W-:Y:S01]  /*e160*/  HADD2.F32 R24, -RZ, R24.H0_H0 ;  /* 0x20000018ff187230 */ /* 0x000fe20000004100 */
[----:B------:R-:W-:Y:S01]  /*e170*/  SHF.R.U64 R16, R16, 0x10, R17 ;  /* 0x0000001010107819 */ /* 0x000fe20000001211 */
[----:B------:R-:W2:Y:S01]  /*e180*/  LDS.128 R8, [R32+0xc100] ;  /* 0x00c1000020087984 */ /* 0x000ea20000000c00 */
[--C-:B------:R-:W-:Y:S01]  /*e190*/  SHF.R.U64 R17, R26, 0x10, R27.reuse ;  /* 0x000000101a117819 */ /* 0x100fe2000000121b */
[----:B------:R-:W-:Y:S01]  /*e1a0*/  HADD2.F32 R62, -RZ, R25.H0_H0 ;  /* 0x20000019ff3e7230 */ /* 0x000fe20000004100 */
[----:B------:R-:W-:-:S02]  /*e1b0*/  SHF.R.U32.HI R26, RZ, 0x10, R27 ;  /* 0x00000010ff1a7819 */ /* 0x000fc4000001161b */
[--C-:B------:R-:W-:Y:S01]  /*e1c0*/  SHF.R.U64 R18, R18, 0x10, R19.reuse ;  /* 0x0000001012127819 */ /* 0x100fe20000001213 */
[----:B------:R-:W-:Y:S01]  /*e1d0*/  HADD2.F32 R43, -RZ, R17.H0_H0 ;  /* 0x20000011ff2b7230 */ /* 0x000fe20000004100 */
[----:B------:R-:W-:Y:S01]  /*e1e0*/  SHF.R.U32.HI R19, RZ, 0x10, R19 ;  /* 0x00000010ff137819 */ /* 0x000fe20000011613 */
[----:B------:R-:W-:Y:S02]  /*e1f0*/  HADD2.F32 R70, -RZ, R26.H0_H0 ;  /* 0x2000001aff467230 */ /* 0x000fe40000004100 */
[--C-:B-1----:R-:W-:Y:S02]  /*e200*/  HADD2.F32 R35, -RZ, R13.reuse.H1_H1 ;  /* 0x3000000dff237230 */ /* 0x102fe40000004100 */
[----:B------:R-:W-:Y:S02]  /*e210*/  HADD2.F32 R27, -RZ, R13.H0_H0 ;  /* 0x2000000dff1b7230 */ /* 0x000fe40000004100 */
[----:B------:R-:W-:Y:S01]  /*e220*/  HADD2.F32 R13, -RZ, R15.H0_H0 ;  /* 0x2000000fff0d7230 */ /* 0x000fe20000004100 */
[----:B------:R-:W-:Y:S01]  /*e230*/  FMUL.FTZ R25, R35, R34 ;  /* 0x0000002223197220 */ /* 0x000fe20000410000 */
[----:B------:R-:W-:Y:S01]  /*e240*/  HADD2.F32 R36, -RZ, R12.H0_H0 ;  /* 0x2000000cff247230 */ /* 0x000fe20000004100 */
[----:B------:R-:W-:Y:S01]  /*e250*/  FMUL.FTZ R48, R27, R38 ;  /* 0x000000261b307220 */ /* 0x000fe20000410000 */
[--C-:B--2---:R-:W-:Y:S01]  /*e260*/  HADD2.F32 R40, -RZ, R9.reuse.H1_H1 ;  /* 0x30000009ff287230 */ /* 0x104fe20000004100 */
[----:B------:R-:W-:Y:S01]  /*e270*/  FMUL.FTZ R64, R13, R60 ;  /* 0x0000003c0d407220 */ /* 0x000fe20000410000 */
[----:B------:R-:W-:-:S02]  /*e280*/  HADD2.F32 R39, -RZ, R9.H0_H0 ;  /* 0x20000009ff277230 */ /* 0x000fc40000004100 */
[----:B------:R-:W-:Y:S01]  /*e290*/  HADD2.F32 R9, -RZ, R11.H0_H0 ;  /* 0x2000000bff097230 */ /* 0x000fe20000004100 */
[C---:B------:R-:W-:Y:S01]  /*e2a0*/  FMUL.FTZ R34, R40.reuse, R34 ;  /* 0x0000002228227220 */ /* 0x040fe20000410000 */
[----:B------:R-:W-:Y:S01]  /*e2b0*/  HADD2.F32 R15, -RZ, R15.H1_H1 ;  /* 0x3000000fff0f7230 */ /* 0x000fe20000004100 */
        /* <DEDUP_REMOVED lines=16> */
[C---:B------:R-:W-:Y:S01]  /*e3c0*/  FMUL.FTZ R38, R39.reuse, R38 ;  /* 0x0000002627267220 */ /* 0x040fe20000410000 */
[----:B------:R-:W-:Y:S01]  /*e3d0*/  HADD2.F32 R8, -RZ, R10.H0_H0 ;  /* 0x2000000aff087230 */ /* 0x000fe20000004100 */
[----:B------:R-:W-:Y:S01]  /*e3e0*/  FFMA.FTZ R48, R39, R50, R48 ;  /* 0x0000003227307223 */ /* 0x000fe20000010030 */
        /* <DEDUP_REMOVED lines=32> */
.L_x_384:
[----:B------:R-:W-:Y:S05]  /*e5f0*/  BSYNC B0 ;  /* 0x0000000000007941 */ /* 0x000fea0003800000 */
.L_x_383:
[----:B------:R-:W-:-:S04]  /*e600*/  IADD3 R56, R56, 0x40, RZ ;  /* 0x0000004038387810 */ /* 0x000fc80007ffe0ff */
[----:B------:R-:W-:-:S13]  /*e610*/  ISETP.GE.AND P0, PT, R56, c[0x0][0x27c], PT ;  /* 0x00009f0038007a0c */ /* 0x000fda0003f06270 */
[----:B------:R-:W-:Y:S05]  /*e620*/  @P0 BRA `(.L_x_360) ;  /* 0x0000070000000947 */ /* 0x000fea0003800000 */
[----:B-1----:R-:W-:Y:S01]  /*e630*/  SHF.R.S32.HI R13, RZ, 0x1f, R56 ;  /* 0x0000001fff0d7819 */ /* 0x002fe20000011438 */
[----:B------:R-:W-:Y:S01]  /*e640*/  IMAD.MOV.U32 R11, RZ, RZ, c[0x0][0x27c] ;  /* 0x00009f00ff0b7624 */ /* 0x000fe200078e00ff */
[----:B------:R-:W-:Y:S01]  /*e650*/  SHF.R.S32.HI R8, RZ, 0x1f, R73 ;  /* 0x0000001fff087819 */ /* 0x000fe20000011449 */
[----:B------:R-:W-:Y:S01]  /*e660*/  IMAD.SHL.U32 R12, R73, 0x40, RZ ;  /* 0x00000040490c7824 */ /* 0x000fe200078e00ff */
[----:B------:R-:W-:Y:S01]  /*e670*/  LEA.HI R9, R13, R56, RZ, 0x3 ;  /* 0x000000380d097211 */ /* 0x000fe200078f18ff */
[--C-:B------:R-:W-:Y:S01]  /*e680*/  HADD2.F32 R37, -RZ, R55.reuse.H0_H0 ;  /* 0x20000037ff257230 */ /* 0x100fe20000004100 */
[----:B------:R-:W-:Y:S01]  /*e690*/  LEA.HI R8, R8, R73, RZ, 0x3 ;  /* 0x0000004908087211 */ /* 0x000fe200078f18ff */
[--C-:B------:R-:W-:Y:S01]  /*e6a0*/  HADD2.F32 R38, -RZ, R52.reuse.H0_H0 ;  /* 0x20000034ff267230 */ /* 0x100fe20000004100 */
[----:B------:R-:W-:Y:S01]  /*e6b0*/  SHF.R.S32.HI R10, RZ, 0x3, R9 ;  /* 0x00000003ff0a7819 */ /* 0x000fe20000011409 */
[----:B------:R-:W-:Y:S01]  /*e6c0*/  HADD2.F32 R52, -RZ, R52.H1_H1 ;  /* 0x30000034ff347230 */ /* 0x000fe20000004100 */
[----:B------:R-:W-:Y:S01]  /*e6d0*/  LOP3.LUT R12, R12, 0x1c0, RZ, 0xc0, !PT ;  /* 0x000001c00c0c7812 */ /* 0x000fe200078ec0ff */
[----:B------:R-:W-:Y:S01]  /*e6e0*/  IMAD.SHL.U32 R8, R8, 0x40, RZ ;  /* 0x0000004008087824 */ /* 0x000fe200078e00ff */
[----:B------:R-:W-:Y:S01]  /*e6f0*/  LEA.HI R11, R11, R10, RZ, 0x1d ;  /* 0x0000000a0b0b7211 */ /* 0x000fe200078fe8ff */
[--C-:B------:R-:W-:Y:S01]  /*e700*/  HADD2.F32 R42, -RZ, R54.reuse.H0_H0 ;  /* 0x20000036ff2a7230 */ /* 0x100fe20000004100 */
[----:B------:R-:W-:Y:S01]  /*e710*/  LEA.HI R13, R13, R56, RZ, 0x6 ;  /* 0x000000380d0d7211 */ /* 0x000fe200078f30ff */
[----:B------:R-:W-:Y:S01]  /*e720*/  HADD2.F32 R54, -RZ, R54.H1_H1 ;  /* 0x30000036ff367230 */ /* 0x000fe20000004100 */
[----:B------:R-:W-:Y:S01]  /*e730*/  SHF.R.S32.HI R10, RZ, 0x1f, R11 ;  /* 0x0000001fff0a7819 */ /* 0x000fe2000001140b */
[----:B------:R-:W-:Y:S01]  /*e740*/  IMAD.SHL.U32 R15, R11, 0x8, RZ ;  /* 0x000000080b0f7824 */ /* 0x000fe200078e00ff */
[----:B------:R-:W-:Y:S01]  /*e750*/  LOP3.LUT R14, R12, 0x38, R9, 0xf8, !PT ;  /* 0x000000380c0e7812 */ /* 0x000fe200078ef809 */
[----:B------:R-:W-:Y:S01]  /*e760*/  HADD2.F32 R55, -RZ, R55.H1_H1 ;  /* 0x30000037ff377230 */ /* 0x000fe20000004100 */
[----:B------:R-:W-:-:S02]  /*e770*/  SHF.L.U32 R13, R13, 0x7, RZ ;  /* 0x000000070d0d7819 */ /* 0x000fc400000006ff */
[----:B------:R-:W-:Y:S02]  /*e780*/  SHF.R.U32.HI R9, RZ, 0x3, R12 ;  /* 0x00000003ff097819 */ /* 0x000fe4000001160c */
[----:B------:R-:W-:Y:S02]  /*e790*/  LEA.HI R10, R10, R11, RZ, 0x3 ;  /* 0x0000000b0a0a7211 */ /* 0x000fe400078f18ff */
[----:B------:R-:W-:Y:S02]  /*e7a0*/  LOP3.LUT R13, R13, 0x7fffe000, RZ, 0xc0, !PT ;  /* 0x7fffe0000d0d7812 */ /* 0x000fe400078ec0ff */
[----:B------:R-:W-:Y:S02]  /*e7b0*/  LOP3.LUT R8, R8, 0xfffffe00, RZ, 0xc0, !PT ;  /* 0xfffffe0008087812 */ /* 0x000fe400078ec0ff */
[----:B------:R-:W-:Y:S02]  /*e7c0*/  LOP3.LUT R14, R14, R9, RZ, 0x3c, !PT ;  /* 0x000000090e0e7212 */ /* 0x000fe400078e3cff */
[----:B------:R-:W-:-:S02]  /*e7d0*/  LOP3.LUT R12, R12, 0x38, R15, 0xf8, !PT ;  /* 0x000000380c0c7812 */ /* 0x000fc400078ef80f */
[----:B------:R-:W-:Y:S02]  /*e7e0*/  SHF.L.U32 R11, R10, 0xa, RZ ;  /* 0x0000000a0a0b7819 */ /* 0x000fe400000006ff */
[--C-:B------:R-:W-:Y:S02]  /*e7f0*/  IADD3 R13, R14, R13, R8.reuse ;  /* 0x0000000d0e0d7210 */ /* 0x100fe40007ffe008 */
[----:B------:R-:W-:Y:S02]  /*e800*/  LOP3.LUT R10, R12, R9, RZ, 0x3c, !PT ;  /* 0x000000090c0a7212 */ /* 0x000fe400078e3cff */
[----:B------:R-:W-:Y:S01]  /*e810*/  LOP3.LUT R9, R11, 0x7fffe000, RZ, 0xc0, !PT ;  /* 0x7fffe0000b097812 */ /* 0x000fe200078ec0ff */
[----:B------:R-:W-:Y:S01]  /*e820*/  IMAD.SHL.U32 R17, R13, 0x2, RZ ;  /* 0x000000020d117824 */ /* 0x000fe200078e00ff */
[----:B------:R-:W-:Y:S02]  /*e830*/  SHF.R.U64 R19, R22, 0x10, R23 ;  /* 0x0000001016137819 */ /* 0x000fe40000001217 */
[----:B------:R-:W-:-:S02]  /*e840*/  IADD3 R9, R10, R9, R8 ;  /* 0x000000090a097210 */ /* 0x000fc40007ffe008 */
[----:B------:R-:W1:Y:S01]  /*e850*/  LDS.128 R12, [R17+0xc100] ;  /* 0x00c10000110c7984 */ /* 0x000e620000000c00 */
[--C-:B------:R-:W-:Y:S02]  /*e860*/  SHF.R.U64 R22, R28, 0x10, R29.reuse ;  /* 0x000000101c167819 */ /* 0x100fe4000000121d */
[----:B------:R-:W-:Y:S02]  /*e870*/  SHF.L.U32 R16, R9, 0x1, RZ ;  /* 0x0000000109107819 */ /* 0x000fe400000006ff */
[----:B------:R-:W-:Y:S01]  /*e880*/  SHF.R.U32.HI R28, RZ, 0x10, R29 ;  /* 0x00000010ff1c7819 */ /* 0x000fe2000001161d */
[--C-:B------:R-:W-:Y:S01]  /*e890*/  HADD2.F32 R29, -RZ, R53.reuse.H0_H0 ;  /* 0x20000035ff1d7230 */ /* 0x100fe20000004100 */
[----:B------:R-:W-:Y:S01]  /*e8a0*/  SHF.R.U32.HI R23, RZ, 0x10, R23 ;  /* 0x00000010ff177819 */ /* 0x000fe20000011617 */
[----:B------:R-:W2:Y:S01]  /*e8b0*/  LDS.128 R8, [R16+0xc100] ;  /* 0x00c1000010087984 */ /* 0x000ea20000000c00 */
[--C-:B------:R-:W-:Y:S01]  /*e8c0*/  SHF.R.U64 R18, R30, 0x10, R31.reuse ;  /* 0x000000101e127819 */ /* 0x100fe2000000121f */
[----:B------:R-:W-:Y:S01]  /*e8d0*/  HADD2.F32 R53, -RZ, R53.H1_H1 ;  /* 0x30000035ff357230 */ /* 0x000fe20000004100 */
[----:B------:R-:W-:Y:S01]  /*e8e0*/  SHF.R.U32.HI R30, RZ, 0x10, R31 ;  /* 0x00000010ff1e7819 */ /* 0x000fe2000001161f */
[----:B------:R-:W-:Y:S01]  /*e8f0*/  HADD2.F32 R36, -RZ, R23.H0_H0 ;  /* 0x20000017ff247230 */ /* 0x000fe20000004100 */
[--C-:B------:R-:W-:Y:S01]  /*e900*/  SHF.R.U64 R20, R20, 0x10, R21.reuse ;  /* 0x0000001014147819 */ /* 0x100fe20000001215 */
[----:B------:R-:W-:Y:S01]  /*e910*/  HADD2.F32 R23, -RZ, R19.H0_H0 ;  /* 0x20000013ff177230 */ /* 0x000fe20000004100 */
[----:B------:R-:W-:Y:S01]  /*e920*/  SHF.R.U32.HI R21, RZ, 0x10, R21 ;  /* 0x00000010ff157819 */ /* 0x000fe20000011615 */
[----:B------:R-:W-:-:S02]  /*e930*/  HADD2.F32 R50, -RZ, R28.H0_H0 ;  /* 0x2000001cff327230 */ /* 0x000fc40000004100 */
[----:B------:R-:W-:Y:S02]  /*e940*/  HADD2.F32 R20, -RZ, R20.H0_H0 ;  /* 0x20000014ff147230 */ /* 0x000fe40000004100 */
[----:B------:R-:W-:Y:S02]  /*e950*/  HADD2.F32 R48, -RZ, R21.H0_H0 ;  /* 0x20000015ff307230 */ /* 0x000fe40000004100 */
[----:B------:R-:W-:Y:S02]  /*e960*/  HADD2.F32 R22, -RZ, R22.H0_H0 ;  /* 0x20000016ff167230 */ /* 0x000fe40000004100 */
[--C-:B-1----:R-:W-:Y:S02]  /*e970*/  HADD2.F32 R24, -RZ, R15.reuse.H0_H0 ;  /* 0x2000000fff187230 */ /* 0x102fe40000004100 */
[----:B------:R-:W-:Y:S02]  /*e980*/  HADD2.F32 R15, -RZ, R15.H1_H1 ;  /* 0x3000000fff0f7230 */ /* 0x000fe40000004100 */
[--C-:B------:R-:W-:Y:S01]  /*e990*/  HADD2.F32 R26, -RZ, R12.reuse.H0_H0 ;  /* 0x2000000cff1a7230 */ /* 0x100fe20000004100 */
[----:B------:R-:W-:Y:S01]  /*e9a0*/  FMUL.FTZ R35, R24, R29 ;  /* 0x0000001d18237220 */ /* 0x000fe20000410000 */
[----:B------:R-:W-:-:S02]  /*e9b0*/  HADD2.F32 R27, -RZ, R12.H1_H1 ;  /* 0x3000000cff1b7230 */ /* 0x000fc40000004100 */
[--C-:B--2---:R-:W-:Y:S02]  /*e9c0*/  HADD2.F32 R32, -RZ, R11.reuse.H0_H0 ;  /* 0x2000000bff207230 */ /* 0x104fe40000004100 */
[----:B------:R-:W-:Y:S02]  /*e9d0*/  HADD2.F32 R11, -RZ, R11.H1_H1 ;  /* 0x3000000bff0b7230 */ /* 0x000fe40000004100 */
[----:B------:R-:W-:Y:S01]  /*e9e0*/  HADD2.F32 R33, -RZ, R8.H0_H0 ;  /* 0x20000008ff217230 */ /* 0x000fe20000004100 */
[C---:B------:R-:W-:Y:S01]  /*e9f0*/  FMUL.FTZ R29, R32.reuse, R29 ;  /* 0x0000001d201d7220 */ /* 0x040fe20000410000 */
[----:B------:R-:W-:Y:S01]  /*ea00*/  HADD2.F32 R12, -RZ, R14.H0_H0 ;  /* 0x2000000eff0c7230 */ /* 0x000fe20000004100 */
        /* <DEDUP_REMOVED lines=13> */
[----:B------:R-:W-:Y:S01]  /*eae0*/  HADD2.F32 R14, -RZ, R14.H1_H1 ;  /* 0x3000000eff0e7230 */ /* 0x000fe20000004100 */
[----:B------:R-:W-:Y:S01]  /*eaf0*/  FMUL.FTZ R11, R12, R53 ;  /* 0x000000350c0b7220 */ /* 0x000fe20000410000 */
[----:B------:R-:W-:Y:S01]  /*eb00*/  HADD2.F32 R9, -RZ, R9.H1_H1 ;  /* 0x30000009ff097230 */ /* 0x000fe20000004100 */
[-C--:B------:R-:W-:Y:S01]  /*eb10*/  FMUL.FTZ R40, R25, R38.reuse ;  /* 0x0000002619287220 */ /* 0x080fe20000410000 */
[----:B------:R-:W-:Y:S01]  /*eb20*/  HADD2.F32 R10, -RZ, R10.H1_H1 ;  /* 0x3000000aff0a7230 */ /* 0x000fe20000004100 */
[----:B------:R-:W-:Y:S01]  /*eb30*/  FFMA.FTZ R19, R8, R55, R11 ;  /* 0x0000003708137223 */ /* 0x000fe2000001000b */
[----:B------:R-:W-:Y:S01]  /*eb40*/  HADD2.F32 R11, -RZ, R18.H0_H0 ;  /* 0x20000012ff0b7230 */ /* 0x000fe20000004100 */
[----:B------:R-:W-:-:S02]  /*eb50*/  FMUL.FTZ R38, R31, R38 ;  /* 0x000000261f267220 */ /* 0x000fc40000410000 */
[----:B------:R-:W-:Y:S02]  /*eb60*/  FFMA.FTZ R40, R31, R42, R40 ;  /* 0x0000002a1f287223 */ /* 0x000fe40000010028 */
[----:B------:R-:W-:Y:S02]  /*eb70*/  FMUL.FTZ R28, R13, R48 ;  /* 0x000000300d1c7220 */ /* 0x000fe40000410000 */
[----:B------:R-:W-:Y:S02]  /*eb80*/  FMUL.FTZ R53, R8, R53 ;  /* 0x0000003508357220 */ /* 0x000fe40000410000 */
[----:B------:R-:W-:Y:S02]  /*eb90*/  FMUL.FTZ R31, R27, R20 ;  /* 0x000000141b1f7220 */ /* 0x000fe40000410000 */
[----:B------:R-:W-:Y:S02]  /*eba0*/  FMUL.FTZ R18, R14, R23 ;  /* 0x000000170e127220 */ /* 0x000fe40000410000 */
[----:B------:R-:W-:-:S02]  /*ebb0*/  FMUL.FTZ R48, R9, R48 ;  /* 0x0000003009307220 */ /* 0x000fc40000410000 */
[----:B------:R-:W-:Y:S02]  /*ebc0*/  FMUL.FTZ R20, R34, R20 ;  /* 0x0000001422147220 */ /* 0x000fe40000410000 */
[----:B------:R-:W-:Y:S02]  /*ebd0*/  FMUL.FTZ R23, R10, R23 ;  /* 0x000000170a177220 */ /* 0x000fe40000410000 */
[----:B------:R-:W-:Y:S02]  /*ebe0*/  FFMA.FTZ R53, R12, R55, -R53 ;  /* 0x000000370c357223 */ /* 0x000fe40000010835 */
[----:B------:R-:W-:Y:S02]  /*ebf0*/  FFMA.FTZ R29, R24, R37, -R29 ;  /* 0x00000025181d7223 */ /* 0x000fe4000001081d */
        /* <DEDUP_REMOVED lines=11> */
[----:B------:R-:W-:Y:S01]  /*ecb0*/  F2FP.PACK_AB R14, R14, R53 ;  /* 0x000000350e0e723e */ /* 0x000fe200000000ff */
[----:B------:R-:W-:Y:S01]  /*ecc0*/  FFMA.FTZ R10, R10, R11, R18 ;  /* 0x0000000b0a0a7223 */ /* 0x000fe20000010012 */
[----:B------:R-:W-:-:S02]  /*ecd0*/  F2FP.PACK_AB R11, R30, R35 ;  /* 0x000000231e0b723e */ /* 0x000fc400000000ff */
[----:B------:R-:W-:Y:S01]  /*ece0*/  F2FP.PACK_AB R9, R9, R40 ;  /* 0x000000280909723e */ /* 0x000fe200000000ff */
[----:B------:R1:W-:Y:S01]  /*ecf0*/  STS.128 [R17+0xc100], R12 ;  /* 0x00c1000c11007388 */ /* 0x0003e20000000c00 */
[----:B------:R-:W-:Y:S02]  /*ed00*/  F2FP.PACK_AB R8, R8, R33 ;  /* 0x000000210808723e */ /* 0x000fe400000000ff */
[----:B------:R-:W-:-:S05]  /*ed10*/  F2FP.PACK_AB R10, R10, R19 ;  /* 0x000000130a0a723e */ /* 0x000fca00000000ff */
[----:B------:R1:W-:Y:S02]  /*ed20*/  STS.128 [R16+0xc100], R8 ;  /* 0x00c1000810007388 */ /* 0x0003e40000000c00 */
.L_x_360:
[----:B------:R-:W-:Y:S05]  /*ed30*/  BSYNC B2 ;  /* 0x0000000000027941 */ /* 0x000fea0003800000 */
.L_x_342:
[----:B-12---:R-:W-:Y:S01]  /*ed40*/  IMAD.SHL.U32 R8, R0, 0x40, RZ ;  /* 0x0000004000087824 */ /* 0x006fe200078e00ff */
[----:B------:R-:W-:-:S04]  /*ed50*/  DEPBAR.LE SB0, 0x0 ;  /* 0x000080000000791a */ /* 0x000fc80000000000 */
[----:B------:R-:W-:Y:S01]  /*ed60*/  IMAD.SHL.U32 R11, R45, 0x8, RZ ;  /* 0x000000082d0b7824 */ /* 0x000fe200078e00ff */
[----:B------:R-:W-:Y:S01]  /*ed70*/  LOP3.LUT R8, R8, 0x1c0, RZ, 0xc0, !PT ;  /* 0x000001c008087812 */ /* 0x000fe200078ec0ff */
[----:B------:R-:W-:Y:S01]  /*ed80*/  ULDC.64 UR4, c[0x0][0x208] ;  /* 0x0000820000047ab9 */ /* 0x000fe20000000a00 */
[----:B------:R-:W-:Y:S01]  /*ed90*/  IMAD R206, R89, 0x400, R4 ;  /* 0x0000040059ce7824 */ /* 0x000fe200078e0204 */
[----:B------:R-:W-:Y:S01]  /*eda0*/  UIMAD UR20, UR20, UR4, URZ ;  /* 0x00000004141472a4 */ /* 0x000fe2000f8e023f */
[----:B------:R-:W-:Y:S01]  /*edb0*/  LOP3.LUT R11, R8, 0x8, R11, 0xf8, !PT ;  /* 0x00000008080b7812 */ /* 0x000fe200078ef80b */
[----:B------:R-:W-:Y:S01]  /*edc0*/  UIMAD.WIDE.U32 UR26, UR19, UR4, URZ ;  /* 0x00000004131a72a5 */ /* 0x000fe2000f8e003f */
[----:B------:R-:W-:Y:S01]  /*edd0*/  SHF.R.U32.HI R8, RZ, 0x3, R8 ;  /* 0x00000003ff087819 */ /* 0x000fe20000011608 */
[----:B------:R-:W-:Y:S01]  /*ede0*/  UIMAD UR20, UR19, UR5, UR20 ;  /* 0x00000005131472a4 */ /* 0x000fe2000f8e0214 */
[----:B------:R-:W-:Y:S01]  /*edf0*/  IMAD.SHL.U32 R206, R206, 0x2, RZ ;  /* 0x00000002cece7824 */ /* 0x000fe200078e00ff */
[----:B------:R-:W-:Y:S01]  /*ee00*/  BAR.SYNC.DEFER_BLOCKING 0x0 ;  /* 0x0000000000007b1d */ /* 0x000fe20000010000 */
[----:B------:R-:W-:Y:S01]  /*ee10*/  LOP3.LUT R8, R11, R8, RZ, 0x3c, !PT ;  /* 0x000000080b087212 */ /* 0x000fe200078e3cff */
[----:B------:R-:W-:Y:S01]  /*ee20*/  UIADD3 UR20, UR27, UR20, URZ ;  /* 0x000000141b147290 */ /* 0x000fe2000fffe03f */
[----:B------:R-:W-:Y:S01]  /*ee30*/  SEL R10, RZ, 0x2, P2 ;  /* 0x00000002ff0a7807 */ /* 0x000fe20001000000 */
[----:B------:R-:W-:Y:S01]  /*ee40*/  IMAD R202, R2, 0x2, R206 ;  /* 0x0000000202ca7824 */ /* 0x000fe200078e02ce */
[----:B------:R-:W-:Y:S01]  /*ee50*/  SEL R9, RZ, 0x4, P1 ;  /* 0x00000004ff097807 */ /* 0x000fe20000800000 */
[----:B------:R-:W-:Y:S01]  /*ee60*/  IMAD R205, R47, 0x200, R8 ;  /* 0x000002002fcd7824 */ /* 0x000fe200078e0208 */
[----:B------:R-:W-:Y:S01]  /*ee70*/  LOP3.LUT P4, RZ, R0, 0x2, RZ, 0xc0, !PT ;  /* 0x0000000200ff7812 */ /* 0x000fe2000788c0ff */
[----:B------:R-:W-:Y:S01]  /*ee80*/  IMAD.U32 R8, RZ, RZ, UR26 ;  /* 0x0000001aff087e24 */ /* 0x000fe2000f8e00ff */
[----:B------:R-:W-:Y:S01]  /*ee90*/  IADD3 R16, -R45, UR12, -R6 ;  /* 0x0000000c2d107c10 */ /* 0x000fe2000fffe906 */
[----:B------:R-:W-:Y:S01]  /*eea0*/  IMAD.SHL.U32 R205, R205, 0x2, RZ ;  /* 0x00000002cdcd7824 */ /* 0x000fe200078e00ff */
[----:B------:R-:W-:Y:S01]  /*eeb0*/  IADD3 R46, R9, R10, R46 ;  /* 0x0000000a092e7210 */ /* 0x000fe20007ffe02e */
[----:B------:R-:W-:Y:S01]  /*eec0*/  IMAD.U32 R9, RZ, RZ, UR27 ;  /* 0x0000001bff097e24 */ /* 0x000fe2000f8e00ff */
[----:B------:R-:W-:Y:S01]  /*eed0*/  LEA R9, P0, R8, R208, 0x6 ;  /* 0x000000d008097211 */ /* 0x000fe200078030ff */
[----:B------:R-:W-:Y:S01]  /*eee0*/  IMAD.U32 R11, RZ, RZ, UR20 ;  /* 0x00000014ff0b7e24 */ /* 0x000fe2000f8e00ff */
[----:B------:R-:W-:Y:S01]  /*eef0*/  ISETP.LT.OR P6, PT, R16, 0x1, P3 ;  /* 0x000000011000780c */ /* 0x000fe20001fc1670 */
[----:B------:R-:W-:Y:S01]  /*ef00*/  IMAD.SHL.U32 R207, R44, 0x2, RZ ;  /* 0x000000022ccf7824 */ /* 0x000fe200078e00ff */
[----:B------:R-:W-:Y:S01]  /*ef10*/  IADD3 R10, R205, 0x6100, RZ ;  /* 0x00006100cd0a7810 */ /* 0x000fe20007ffe0ff */
[----:B------:R-:W-:Y:S01]  /*ef20*/  USHF.L.U32 UR20, UR4, 0x6, URZ ;  /* 0x0000000604147899 */ /* 0x000fe2000800063f */
[----:B------:R-:W-:Y:S01]  /*ef30*/  LEA.HI.X R8, R8, R215, R11, 0x6, P0 ;  /* 0x000000d708087211 */ /* 0x000fe200000f340b */
[----:B------:R-:W-:Y:S01]  /*ef40*/  USHF.L.U64.HI UR11, UR4, UR11, UR5 ;  /* 0x0000000b040b7299 */ /* 0x000fe20008010205 */
[----:B------:R-:W-:Y:S01]  /*ef50*/  LEA R18, P0, R9, c[0x0][0x1f8], 0x1 ;  /* 0x00007e0009127a11 */ /* 0x000fe200078008ff */
[----:B------:R-:W-:Y:S01]  /*ef60*/  IMAD R201, R3, 0x2, R206 ;  /* 0x0000000203c97824 */ /* 0x000fe200078e02ce */
[----:B------:R-:W-:Y:S01]  /*ef70*/  LOP3.LUT P5, RZ, R46, 0x2, RZ, 0xc0, !PT ;  /* 0x000000022eff7812 */ /* 0x000fe200078ac0ff */
[----:B------:R-:W-:Y:S01]  /*ef80*/  LDSM.16.M88.4 R12, [R206+0xc100] ;  /* 0x00c10000ce0c783b */ /* 0x000fe20000000200 */
[----:B------:R-:W-:Y:S01]  /*ef90*/  IADD3 R204, R205, 0x6120, RZ ;  /* 0x00006120cdcc7810 */ /* 0x000fe20007ffe0ff */
[----:B------:R-:W-:Y:S01]  /*efa0*/  IMAD R199, R3, 0x2, R202 ;  /* 0x0000000203c77824 */ /* 0x000fe200078e02ca */
[----:B------:R-:W-:Y:S01]  /*efb0*/  @P4 IADD3 R204, R10, -0x20, RZ ;  /* 0xffffffe00acc4810 */ /* 0x000fe20007ffe0ff */
[----:B------:R-:W1:Y:S01]  /*efc0*/  LDSM.16.M88.4 R40, [R205+0x6100] ;  /* 0x00610000cd28783b */ /* 0x000e620000000200 */
[----:B------:R-:W-:Y:S01]  /*efd0*/  LEA.HI.X R19, R9, c[0x0][0x1fc], R8, 0x1, P0 ;  /* 0x00007f0009137a11 */ /* 0x000fe200000f0c08 */
[----:B------:R-:W-:Y:S01]  /*efe0*/  UISETP.GT.AND UP0, UPT, UR19, UR8, UPT ;  /* 0x000000081300728c */ /* 0x000fe2000bf04270 */
[----:B------:R-:W-:Y:S01]  /*eff0*/  ISETP.LT.OR P0, PT, R16, 0x1, !P5 ;  /* 0x000000011000780c */ /* 0x000fe20006f01670 */
[----:B------:R-:W2:Y:S01]  /*f000*/  LDSM.16.M88.4 R32, [R205+0x6900] ;  /* 0x00690000cd20783b */ /* 0x000ea20000000200 */
[----:B------:R-:W-:Y:S01]  /*f010*/  LOP3.LUT P4, RZ, R46, 0x4, RZ, 0xc0, !PT ;  /* 0x000000042eff7812 */ /* 0x000fe2000788c0ff */
[----:B------:R-:W-:Y:S01]  /*f020*/  UIADD3 UR17, UR12, 0x1, -UR17 ;  /* 0x000000010c117890 */ /* 0x000fe2000fffe811 */
[----:B------:R-:W-:Y:S01]  /*f030*/  ISETP.LT.OR P5, PT, R16, 0x21, !P5 ;  /* 0x000000211000780c */ /* 0x000fe20006fa1670 */
[----:B------:R-:W-:Y:S01]  /*f040*/  LDSM.16.M88.4 R48, [R202+0xc100] ;  /* 0x00c10000ca30783b */ /* 0x000fe20000000200 */
[----:B------:R-:W-:-:S02]  /*f050*/  IADD3 R195, R204, 0x800, RZ ;  /* 0x00000800ccc37810 */ /* 0x000fc40007ffe0ff */
[C---:B------:R-:W-:Y:S01]  /*f060*/  IADD3 R194, R204.reuse, 0x1000, RZ ;  /* 0x00001000ccc27810 */ /* 0x040fe20007ffe0ff */
[----:B------:R-:W3:Y:S01]  /*f070*/  LDSM.16.M88.4 R24, [R205+0x7100] ;  /* 0x00710000cd18783b */ /* 0x000ee20000000200 */
[----:B------:R-:W-:Y:S01]  /*f080*/  @UP0 UIADD3 UR5, UR9, -0x2, URZ ;  /* 0xfffffffe09050890 */ /* 0x000fe2000fffe03f */
[C---:B------:R-:W-:Y:S02]  /*f090*/  IADD3 R193, R204.reuse, 0x1800, RZ ;  /* 0x00001800ccc17810 */ /* 0x040fe40007ffe0ff */
[----:B------:R-:W4:Y:S01]  /*f0a0*/  LDSM.16.M88.4 R20, [R205+0x7900] ;  /* 0x00790000cd14783b */ /* 0x000f220000000200 */
[----:B------:R-:W-:Y:S01]  /*f0b0*/  @UP0 USHF.R.S32.HI UR4, URZ, 0x1f, UR5 ;  /* 0x0000001f3f040899 */ /* 0x000fe20008011405 */
[C---:B------:R-:W-:Y:S02]  /*f0c0*/  IADD3 R191, R204.reuse, 0x2000, RZ ;  /* 0x00002000ccbf7810 */ /* 0x040fe40007ffe0ff */
[----:B------:R-:W5:Y:S01]  /*f0d0*/  LDSM.16.M88.4 R8, [R204] ;  /* 0x00000000cc08783b */ /* 0x000f620000000200 */
[----:B------:R-:W-:-:S02]  /*f0e0*/  IADD3 R190, R204, 0x2800, RZ ;  /* 0x00002800ccbe7810 */ /* 0x000fc40007ffe0ff */
[C---:B------:R-:W-:Y:S01]  /*f0f0*/  IADD3 R189, R204.reuse, 0x3000, RZ ;  /* 0x00003000ccbd7810 */ /* 0x040fe20007ffe0ff */
[----:B------:R-:W3:Y:S01]  /*f100*/  LDSM.16.M88.4 R84, [R204+0x800] ;  /* 0x00080000cc54783b */ /* 0x000ee20000000200 */
[C---:B------:R-:W-:Y:S02]  /*f110*/  IADD3 R188, R204.reuse, 0x3800, RZ ;  /* 0x00003800ccbc7810 */ /* 0x040fe40007ffe0ff */
[C---:B------:R-:W-:Y:S01]  /*f120*/  IADD3 R187, R204.reuse, 0x4000, RZ ;  /* 0x00004000ccbb7810 */ /* 0x040fe20007ffe0ff */
[----:B------:R-:W3:Y:S01]  /*f130*/  LDSM.16.M88.4 R56, [R204+0x1000] ;  /* 0x00100000cc38783b */ /* 0x000ee20000000200 */
[C---:B------:R-:W-:Y:S02]  /*f140*/  IADD3 R186, R204.reuse, 0x4800, RZ ;  /* 0x00004800ccba7810 */ /* 0x040fe40007ffe0ff */
[C---:B------:R-:W-:Y:S01]  /*f150*/  IADD3 R185, R204.reuse, 0x5000, RZ ;  /* 0x00005000ccb97810 */ /* 0x040fe20007ffe0ff */
[----:B------:R-:W3:Y:S01]  /*f160*/  LDSM.16.M88.4 R52, [R204+0x1800] ;  /* 0x00180000cc34783b */ /* 0x000ee20000000200 */
[----:B------:R-:W-:-:S03]  /*f170*/  IADD3 R184, R204, 0x5800, RZ ;  /* 0x00005800ccb87810 */ /* 0x000fc60007ffe0ff */
[----:B------:R-:W-:Y:S01]  /*f180*/  @!PT LDS RZ, [RZ] ;  /* 0x00000000fffff984 */ /* 0x000fe20000000800 */
[----:B------:R-:W-:Y:S01]  /*f190*/  @!PT LDS RZ, [RZ] ;  /* 0x00000000fffff984 */ /* 0x000fe20000000800 */
[----:B------:R-:W-:Y:S01]  /*f1a0*/  @!PT LDS RZ, [RZ] ;  /* 0x00000000fffff984 */ /* 0x000fe20000000800 */
[----:B------:R3:W-:Y:S01]  /*f1b0*/  LDGSTS.E.BYPASS.LTC128B.128 [R207+0x100], [R18.64], !P6 ;  /* 0x0010000012cf7fae */ /* 0x0007e2000f101d5c */
[C---:B------:R-:W-:Y:S02]  /*f1c0*/  ISETP.LT.OR P6, PT, R16.reuse, 0x1, !P4 ;  /* 0x000000011000780c */ /* 0x040fe400067c1670 */
[----:B------:R-:W-:Y:S01]  /*f1d0*/  ISETP.LT.OR P4, PT, R16, 0x21, !P4 ;  /* 0x000000211000780c */ /* 0x000fe20006781670 */
[----:B------:R3:W-:Y:S01]  /*f1e0*/  LDGSTS.E.BYPASS.LTC128B.128 [R207+0x2100], [R18.64+0x80], !P0 ;  /* 0x0210008012cf7fae */ /* 0x0007e2000c101d5c */
[----:B------:R-:W-:Y:S01]  /*f1f0*/  IADD3 R60, P0, R18, UR20, RZ ;  /* 0x00000014123c7c10 */ /* 0x000fe2000ff1e0ff */
[----:B-1----:R-:W-:Y:S03]  /*f200*/  HMMA.16816.F32 R44, R12, R40, RZ ;  /* 0x000000280c2c723c */ /* 0x002fe600000018ff */
[----:B------:R-:W-:Y:S02]  /*f210*/  IADD3.X R61, R19, UR11, RZ, P0, !PT ;  /* 0x0000000b133d7c10 */ /* 0x000fe400087fe4ff */
[----:B------:R-:W-:-:S03]  /*f220*/  ISETP.LT.OR P0, PT, R16, 0x21, P3 ;  /* 0x000000211000780c */ /* 0x000fc60001f01670 */
[----:B------:R1:W-:Y:S01]  /*f230*/  LDGSTS.E.BYPASS.LTC128B.128 [R207+0x4100], [R18.64+0x100], !P6 ;  /* 0x0410010012cf7fae */ /* 0x0003e2000f101d5c */
[----:B------:R-:W-:Y:S01]  /*f240*/  LOP3.LUT P6, RZ, R0, 0x4, RZ, 0xc0, !PT ;  /* 0x0000000400ff7812 */ /* 0x000fe200078cc0ff */
[----:B------:R-:W-:Y:S01]  /*f250*/  IMAD.MOV.U32 R0, RZ, RZ, 0x40 ;  /* 0x00000040ff007424 */ /* 0x000fe200078e00ff */
[----:B------:R-:W-:Y:S04]  /*f260*/  HMMA.16816.F32 R40, R12, R42, RZ ;  /* 0x0000002a0c28723c */ /* 0x000fe800000018ff */
[----:B------:R-:W-:-:S03]  /*f270*/  SEL R0, R0, 0xffffffc0, !P6 ;  /* 0xffffffc000007807 */ /* 0x000fc60007000000 */
[----:B------:R4:W-:Y:S01]  /*f280*/  LDGSTS.E.BYPASS.LTC128B.128 [R207+0x1100], [R60.64], !P0 ;  /* 0x011000003ccf7fae */ /* 0x0009e2000c101d5c */
[C---:B--2---:R-:W-:Y:S01]  /*f290*/  HMMA.16816.F32 R36, R12.reuse, R32, RZ ;  /* 0x000000200c24723c */ /* 0x044fe200000018ff */
[----:B------:R-:W-:Y:S02]  /*f2a0*/  IMAD.IADD R200, R205, 0x1, R0 ;  /* 0x00000001cdc87824 */ /* 0x000fe400078e0200 */
[----:B------:R2:W-:Y:S01]  /*f2b0*/  LDGSTS.E.BYPASS.LTC128B.128 [R207+0x3100], [R60.64+0x80], !P5 ;  /* 0x031000803ccf7fae */ /* 0x0005e2000e901d5c */
[----:B------:R-:W-:Y:S01]  /*f2c0*/  IMAD.IADD R192, R0, 0x1, R204 ;  /* 0x0000000100c07824 */ /* 0x000fe200078e02cc */
[----:B------:R-:W-:Y:S02]  /*f2d0*/  PLOP3.LUT P5, PT, PT, PT, UP0, 0x80, 0x0 ;  /* 0x000000000000781c */ /* 0x000fe40003faf008 */
[----:B------:R2:W-:Y:S01]  /*f2e0*/  LDGSTS.E.BYPASS.LTC128B.128 [R207+0x5100], [R60.64+0x100], !P4 ;  /* 0x051001003ccf7fae */ /* 0x0005e2000e101d5c */
[----:B------:R-:W-:Y:S01]  /*f2f0*/  HMMA.16816.F32 R32, R12, R34, RZ ;  /* 0x000000220c20723c */ /* 0x000fe200000018ff */
[----:B------:R-:W-:-:S02]  /*f300*/  PLOP3.LUT P4, PT, PT, PT, UP3, 0x80, 0x0 ;  /* 0x000000000000781c */ /* 0x000fc40003f8f038 */
[----:B------:R-:W-:Y:S04]  /*f310*/  LDSM.16.M88.4 R68, [R201+0xc100] ;  /* 0x00c10000c944783b */ /* 0x000fe80000000200 */
[----:B------:R-:W-:Y:S01]  /*f320*/  LDSM.16.M88.4 R80, [R200+0x6900] ;  /* 0x00690000c850783b */ /* 0x000fe20000000200 */
[C---:B---3--:R-:W-:Y:S03]  /*f330*/  HMMA.16816.F32 R28, R12.reuse, R24, RZ ;  /* 0x000000180c1c723c */ /* 0x048fe600000018ff */
[----:B-1----:R-:W1:Y:S04]  /*f340*/  LDSM.16.M88.4 R16, [R200+0x6100] ;  /* 0x00610000c810783b */ /* 0x002e680000000200 */
[----:B------:R-:W3:Y:S01]  /*f350*/  LDSM.16.M88.4 R64, [R200+0x7100] ;  /* 0x00710000c840783b */ /* 0x000ee20000000200 */
[C---:B------:R-:W-:Y:S03]  /*f360*/  HMMA.16816.F32 R24, R12.reuse, R26, RZ ;  /* 0x0000001a0c18723c */ /* 0x040fe600000018ff */
[----:B------:R-:W0:Y:S05]  /*f370*/  LDGDEPBAR ;  /* 0x00000000000079af */ /* 0x000e2a0000000000 */
[C---:B----4-:R-:W-:Y:S01]  /*f380*/  HMMA.16816.F32 R72, R12.reuse, R20, RZ ;  /* 0x000000140c48723c */ /* 0x050fe200000018ff */
[----:B--2---:R-:W2:Y:S07]  /*f390*/  LDSM.16.M88.4 R60, [R200+0x7900] ;  /* 0x00790000c83c783b */ /* 0x004eae0000000200 */
[----:B------:R-:W-:Y:S01]  /*f3a0*/  HMMA.16816.F32 R12, R12, R22, RZ ;  /* 0x000000160c0c723c */ /* 0x000fe200000018ff */
[----:B------:R-:W-:Y:S07]  /*f3b0*/  LDSM.16.M88.4 R20, [R199+0xc100] ;  /* 0x00c10000c714783b */ /* 0x000fee0000000200 */
[C---:B-----5:R-:W-:Y:S08]  /*f3c0*/  HMMA.16816.F32 R44, R48.reuse, R8, R44 ;  /* 0x00000008302c723c */ /* 0x060ff0000000182c */
[C---:B------:R-:W-:Y:S01]  /*f3d0*/  HMMA.16816.F32 R40, R48.reuse, R10, R40 ;  /* 0x0000000a3028723c */ /* 0x040fe20000001828 */
[----:B------:R-:W4:Y:S07]  /*f3e0*/  LDSM.16.M88.4 R8, [R192] ;  /* 0x00000000c008783b */ /* 0x000f2e0000000200 */
[C---:B------:R-:W-:Y:S08]  /*f3f0*/  HMMA.16816.F32 R36, R48.reuse, R84, R36 ;  /* 0x000000543024723c */ /* 0x040ff00000001824 */
[C---:B------:R-:W-:Y:S01]  /*f400*/  HMMA.16816.F32 R32, R48.reuse, R86, R32 ;  /* 0x000000563020723c */ /* 0x040fe20000001820 */
[----:B------:R-:W-:Y:S07]  /*f410*/  LDSM.16.M88.4 R84, [R206+0x10100] ;  /* 0x01010000ce54783b */ /* 0x000fee0000000200 */
[C---:B------:R-:W-:Y:S08]  /*f420*/  HMMA.16816.F32 R28, R48.reuse, R56, R28 ;  /* 0x00000038301c723c */ /* 0x040ff0000000181c */
[C---:B------:R-:W-:Y:S01]  /*f430*/  HMMA.16816.F32 R24, R48.reuse, R58, R24 ;  /* 0x0000003a3018723c */ /* 0x040fe20000001818 */
[----:B------:R-:W5:Y:S07]  /*f440*/  LDSM.16.M88.4 R56, [R192+0x800] ;  /* 0x00080000c038783b */ /* 0x000f6e0000000200 */
[C---:B------:R-:W-:Y:S08]  /*f450*/  HMMA.16816.F32 R72, R48.reuse, R52, R72 ;  /* 0x000000343048723c */ /* 0x040ff00000001848 */
[----:B------:R-:W-:Y:S01]  /*f460*/  HMMA.16816.F32 R12, R48, R54, R12 ;  /* 0x00000036300c723c */ /* 0x000fe2000000180c */
[----:B------:R-:W2:Y:S04]  /*f470*/  LDSM.16.M88.4 R52, [R192+0x1000] ;  /* 0x00100000c034783b */ /* 0x000ea80000000200 */
[----:B------:R-:W2:Y:S03]  /*f480*/  LDSM.16.M88.4 R48, [R192+0x1800] ;  /* 0x00180000c030783b */ /* 0x000ea60000000200 */
[C---:B-1----:R-:W-:Y:S08]  /*f490*/  HMMA.16816.F32 R44, R68.reuse, R16, R44 ;  /* 0x00000010442c723c */ /* 0x042ff0000000182c */
[C---:B------:R-:W-:Y:S01]  /*f4a0*/  HMMA.16816.F32 R40, R68.reuse, R18, R40 ;  /* 0x000000124428723c */ /* 0x040fe20000001828 */
[----:B------:R-:W1:Y:S07]  /*f4b0*/  LDSM.16.M88.4 R16, [R205+0x8100] ;  /* 0x00810000cd10783b */ /* 0x000e6e0000000200 */
[C---:B------:R-:W-:Y:S08]  /*f4c0*/  HMMA.16816.F32 R36, R68.reuse, R80, R36 ;  /* 0x000000504424723c */ /* 0x040ff00000001824 */
[C---:B------:R-:W-:Y:S01]  /*f4d0*/  HMMA.16816.F32 R32, R68.reuse, R82, R32 ;  /* 0x000000524420723c */ /* 0x040fe20000001820 */
[----:B------:R-:W-:Y:S07]  /*f4e0*/  LDSM.16.M88.4 R80, [R205+0x9900] ;  /* 0x00990000cd50783b */ /* 0x000fee0000000200 */
[C---:B---3--:R-:W-:Y:S08]  /*f4f0*/  HMMA.16816.F32 R28, R68.reuse, R64, R28 ;  /* 0x00000040441c723c */ /* 0x048ff0000000181c */
[C---:B------:R-:W-:Y:S01]  /*f500*/  HMMA.16816.F32 R24, R68.reuse, R66, R24 ;  /* 0x000000424418723c */ /* 0x040fe20000001818 */
[----:B------:R-:W-:Y:S07]  /*f510*/  LDSM.16.M88.4 R64, [R202+0x10100] ;  /* 0x01010000ca40783b */ /* 0x000fee0000000200 */
[C---:B--2---:R-:W-:Y:S08]  /*f520*/  HMMA.16816.F32 R72, R68.reuse, R60, R72 ;  /* 0x0000003c4448723c */ /* 0x044ff00000001848 */
[----:B------:R-:W-:Y:S01]  /*f530*/  HMMA.16816.F32 R68, R68, R62, R12 ;  /* 0x0000003e4444723c */ /* 0x000fe2000000180c */
[----:B------:R-:W2:Y:S04]  /*f540*/  LDSM.16.M88.4 R12, [R205+0x8900] ;  /* 0x00890000cd0c783b */ /* 0x000ea80000000200 */
[----:B------:R-:W-:Y:S03]  /*f550*/  LDSM.16.M88.4 R60, [R204+0x2000] ;  /* 0x00200000cc3c783b */ /* 0x000fe60000000200 */
[C---:B----4-:R-:W-:Y:S08]  /*f560*/  HMMA.16816.F32 R44, R20.reuse, R8, R44 ;  /* 0x00000008142c723c */ /* 0x050ff0000000182c */
[C---:B------:R-:W-:Y:S01]  /*f570*/  HMMA.16816.F32 R40, R20.reuse, R10, R40 ;  /* 0x0000000a1428723c */ /* 0x040fe20000001828 */
[----:B------:R-:W3:Y:S07]  /*f580*/  LDSM.16.M88.4 R8, [R205+0x9100] ;  /* 0x00910000cd08783b */ /* 0x000eee0000000200 */
[C---:B-----5:R-:W-:Y:S08]  /*f590*/  HMMA.16816.F32 R36, R20.reuse, R56, R36 ;  /* 0x000000381424723c */ /* 0x060ff00000001824 */
[C---:B------:R-:W-:Y:S01]  /*f5a0*/  HMMA.16816.F32 R32, R20.reuse, R58, R32 ;  /* 0x0000003a1420723c */ /* 0x040fe20000001820 */
[----:B------:R-:W4:Y:S07]  /*f5b0*/  LDSM.16.M88.4 R56, [R204+0x2800] ;  /* 0x00280000cc38783b */ /* 0x000f2e0000000200 */
[C---:B------:R-:W-:Y:S08]  /*f5c0*/  HMMA.16816.F32 R28, R20.reuse, R52, R28 ;  /* 0x00000034141c723c */ /* 0x040ff0000000181c */
[C---:B------:R-:W-:Y:S01]  /*f5d0*/  HMMA.16816.F32 R24, R20.reuse, R54, R24 ;  /* 0x000000361418723c */ /* 0x040fe20000001818 */
[----:B------:R-:W5:Y:S07]  /*f5e0*/  LDSM.16.M88.4 R52, [R204+0x3000] ;  /* 0x00300000cc34783b */ /* 0x000f6e0000000200 */
[C---:B------:R-:W-:Y:S08]  /*f5f0*/  HMMA.16816.F32 R72, R20.reuse, R48, R72 ;  /* 0x000000301448723c */ /* 0x040ff00000001848 */
[----:B------:R-:W-:Y:S01]  /*f600*/  HMMA.16816.F32 R68, R20, R50, R68 ;  /* 0x000000321444723c */ /* 0x000fe20000001844 */
[----:B------:R-:W4:Y:S04]  /*f610*/  LDSM.16.M88.4 R48, [R204+0x3800] ;  /* 0x00380000cc30783b */ /* 0x000f280000000200 */
[----:B------:R-:W-:Y:S03]  /*f620*/  LDSM.16.M88.4 R20, [R201+0x10100] ;  /* 0x01010000c914783b */ /* 0x000fe60000000200 */
[C---:B-1----:R-:W-:Y:S08]  /*f630*/  HMMA.16816.F32 R44, R84.reuse, R16, R44 ;  /* 0x00000010542c723c */ /* 0x042ff0000000182c */
[C---:B------:R-:W-:Y:S01]  /*f640*/  HMMA.16816.F32 R40, R84.reuse, R18, R40 ;  /* 0x000000125428723c */ /* 0x040fe20000001828 */
[----:B------:R-:W1:Y:S07]  /*f650*/  LDSM.16.M88.4 R16, [R200+0x8100] ;  /* 0x00810000c810783b */ /* 0x000e6e0000000200 */
[C---:B--2---:R-:W-:Y:S08]  /*f660*/  HMMA.16816.F32 R36, R84.reuse, R12, R36 ;  /* 0x0000000c5424723c */ /* 0x044ff00000001824 */
[C---:B------:R-:W-:Y:S01]  /*f670*/  HMMA.16816.F32 R32, R84.reuse, R14, R32 ;  /* 0x0000000e5420723c */ /* 0x040fe20000001820 */
[----:B------:R-:W2:Y:S07]  /*f680*/  LDSM.16.M88.4 R12, [R200+0x8900] ;  /* 0x00890000c80c783b */ /* 0x000eae0000000200 */
[C---:B---3--:R-:W-:Y:S08]  /*f690*/  HMMA.16816.F32 R28, R84.reuse, R8, R28 ;  /* 0x00000008541c723c */ /* 0x048ff0000000181c */
[C---:B------:R-:W-:Y:S01]  /*f6a0*/  HMMA.16816.F32 R24, R84.reuse, R10, R24 ;  /* 0x0000000a5418723c */ /* 0x040fe20000001818 */
[----:B------:R-:W3:Y:S07]  /*f6b0*/  LDSM.16.M88.4 R8, [R200+0x9100] ;  /* 0x00910000c808783b */ /* 0x000eee0000000200 */
[----:B------:R-:W-:Y:S08]  /*f6c0*/  HMMA.16816.F32 R72, R84, R80, R72 ;  /* 0x000000505448723c */ /* 0x000ff00000001848 */
[C---:B------:R-:W-:Y:S08]  /*f6d0*/  HMMA.16816.F32 R44, R64.reuse, R60, R44 ;  /* 0x0000003c402c723c */ /* 0x040ff0000000182c */
[----:B------:R-:W-:Y:S01]  /*f6e0*/  HMMA.16816.F32 R40, R64, R62, R40 ;  /* 0x0000003e4028723c */ /* 0x000fe20000001828 */
[----:B------:R-:W-:Y:S07]  /*f6f0*/  LDSM.16.M88.4 R60, [R200+0x9900] ;  /* 0x00990000c83c783b */ /* 0x000fee0000000200 */
[----:B------:R-:W-:Y:S08]  /*f700*/  HMMA.16816.F32 R68, R84, R82, R68 ;  /* 0x000000525444723c */ /* 0x000ff00000001844 */
[C---:B----4-:R-:W-:Y:S08]  /*f710*/  HMMA.16816.F32 R36, R64.reuse, R56, R36 ;  /* 0x000000384024723c */ /* 0x050ff00000001824 */
[C---:B------:R-:W-:Y:S08]  /*f720*/  HMMA.16816.F32 R32, R64.reuse, R58, R32 ;  /* 0x0000003a4020723c */ /* 0x040ff00000001820 */
[C---:B-----5:R-:W-:Y:S08]  /*f730*/  HMMA.16816.F32 R28, R64.reuse, R52, R28 ;  /* 0x00000034401c723c */ /* 0x060ff0000000181c */
[C---:B------:R-:W-:Y:S01]  /*f740*/  HMMA.16816.F32 R56, R64.reuse, R54, R24 ;  /* 0x000000364038723c */ /* 0x040fe20000001818 */
[----:B------:R-:W-:Y:S04]  /*f750*/  LDSM.16.M88.4 R52, [R199+0x10100] ;  /* 0x01010000c734783b */ /* 0x000fe80000000200 */
[----:B------:R-:W4:Y:S03]  /*f760*/  LDSM.16.M88.4 R24, [R192+0x2000] ;  /* 0x00200000c018783b */ /* 0x000f260000000200 */
[----:B------:R-:W-:Y:S01]  /*f770*/  HMMA.16816.F32 R80, R64, R48, R72 ;  /* 0x000000304050723c */ /* 0x000fe20000001848 */
[----:B------:R-:W5:Y:S07]  /*f780*/  LDSM.16.M88.4 R72, [R192+0x2800] ;  /* 0x00280000c048783b */ /* 0x000f6e0000000200 */
[C---:B-1----:R-:W-:Y:S08]  /*f790*/  HMMA.16816.F32 R44, R20.reuse, R16, R44 ;  /* 0x00000010142c723c */ /* 0x042ff0000000182c */
[----:B------:R-:W-:Y:S01]  /*f7a0*/  HMMA.16816.F32 R40, R20, R18, R40 ;  /* 0x000000121428723c */ /* 0x000fe20000001828 */
[----:B------:R-:W-:Y:S07]  /*f7b0*/  LDSM.16.M88.4 R16, [R205+0xa100] ;  /* 0x00a10000cd10783b */ /* 0x000fee0000000200 */
[----:B------:R-:W-:Y:S01]  /*f7c0*/  HMMA.16816.F32 R68, R64, R50, R68 ;  /* 0x000000324044723c */ /* 0x000fe20000001844 */
[----:B------:R-:W-:Y:S07]  /*f7d0*/  LDSM.16.M88.4 R64, [R192+0x3800] ;  /* 0x00380000c040783b */ /* 0x000fee0000000200 */
[C---:B--2---:R-:W-:Y:S08]  /*f7e0*/  HMMA.16816.F32 R36, R20.reuse, R12, R36 ;  /* 0x0000000c1424723c */ /* 0x044ff00000001824 */
[C---:B---3--:R-:W-:Y:S01]  /*f7f0*/  HMMA.16816.F32 R48, R20.reuse, R8, R28 ;  /* 0x000000081430723c */ /* 0x048fe2000000181c */
[----:B------:R-:W1:Y:S07]  /*f800*/  LDSM.16.M88.4 R28, [R206+0x14100] ;  /* 0x01410000ce1c783b */ /* 0x000e6e0000000200 */
[----:B------:R-:W-:Y:S01]  /*f810*/  HMMA.16816.F32 R32, R20, R14, R32 ;  /* 0x0000000e1420723c */ /* 0x000fe20000001820 */
[----:B------:R-:W2:Y:S07]  /*f820*/  LDSM.16.M88.4 R12, [R192+0x3000] ;  /* 0x00300000c00c783b */ /* 0x000eae0000000200 */
[C---:B----4-:R-:W-:Y:S08]  /*f830*/  HMMA.16816.F32 R44, R52.reuse, R24, R44 ;  /* 0x00000018342c723c */ /* 0x050ff0000000182c */
[----:B------:R-:W-:Y:S01]  /*f840*/  HMMA.16816.F32 R40, R52, R26, R40 ;  /* 0x0000001a3428723c */ /* 0x000fe20000001828 */
[----:B------:R-:W-:Y:S07]  /*f850*/  LDSM.16.M88.4 R24, [R205+0xb100] ;  /* 0x00b10000cd18783b */ /* 0x000fee0000000200 */
[C---:B------:R-:W-:Y:S01]  /*f860*/  HMMA.16816.F32 R56, R20.reuse, R10, R56 ;  /* 0x0000000a1438723c */ /* 0x040fe20000001838 */
[----:B------:R-:W-:Y:S07]  /*f870*/  LDSM.16.M88.4 R8, [R205+0xa900] ;  /* 0x00a90000cd08783b */ /* 0x000fee0000000200 */
[C---:B------:R-:W-:Y:S08]  /*f880*/  HMMA.16816.F32 R80, R20.reuse, R60, R80 ;  /* 0x0000003c1450723c */ /* 0x040ff00000001850 */
[----:B------:R-:W-:Y:S01]  /*f890*/  HMMA.16816.F32 R68, R20, R62, R68 ;  /* 0x0000003e1444723c */ /* 0x000fe20000001844 */
[----:B------:R-:W-:Y:S04]  /*f8a0*/  LDSM.16.M88.4 R60, [R202+0x14100] ;  /* 0x01410000ca3c783b */ /* 0x000fe80000000200 */
[----:B------:R-:W-:Y:S03]  /*f8b0*/  LDSM.16.M88.4 R20, [R205+0xb900] ;  /* 0x00b90000cd14783b */ /* 0x000fe60000000200 */
[----:B-----5:R-:W-:Y:S01]  /*f8c0*/  HMMA.16816.F32 R84, R52, R72, R36 ;  /* 0x000000483454723c */ /* 0x020fe20000001824 */
[----:B------:R-:W3:Y:S07]  /*f8d0*/  LDSM.16.M88.4 R36, [R204+0x4000] ;  /* 0x00400000cc24783b */ /* 0x000eee0000000200 */
[C---:B-1----:R-:W-:Y:S08]  /*f8e0*/  HMMA.16816.F32 R44, R28.reuse, R16, R44 ;  /* 0x000000101c2c723c */ /* 0x042ff0000000182c */
[----:B------:R-:W-:Y:S01]  /*f8f0*/  HMMA.16816.F32 R40, R28, R18, R40 ;  /* 0x000000121c28723c */ /* 0x000fe20000001828 */
[----:B------:R-:W-:Y:S07]  /*f900*/  LDSM.16.M88.4 R16, [R201+0x14100] ;  /* 0x01410000c910783b */ /* 0x000fee0000000200 */
[C---:B------:R-:W-:Y:S08]  /*f910*/  HMMA.16816.F32 R32, R52.reuse, R74, R32 ;  /* 0x0000004a3420723c */ /* 0x040ff00000001820 */
[C---:B--2---:R-:W-:Y:S08]  /*f920*/  HMMA.16816.F32 R48, R52.reuse, R12, R48 ;  /* 0x0000000c3430723c */ /* 0x044ff00000001830 */
[C---:B------:R-:W-:Y:S01]  /*f930*/  HMMA.16816.F32 R56, R52.reuse, R14, R56 ;  /* 0x0000000e3438723c */ /* 0x040fe20000001838 */
[----:B------:R-:W1:Y:S07]  /*f940*/  LDSM.16.M88.4 R12, [R200+0xa100] ;  /* 0x00a10000c80c783b */ /* 0x000e6e0000000200 */
[C---:B------:R-:W-:Y:S08]  /*f950*/  HMMA.16816.F32 R80, R52.reuse, R64, R80 ;  /* 0x000000403450723c */ /* 0x040ff00000001850 */
[----:B------:R-:W-:Y:S01]  /*f960*/  HMMA.16816.F32 R68, R52, R66, R68 ;  /* 0x000000423444723c */ /* 0x000fe20000001844 */
[----:B------:R-:W2:Y:S04]  /*f970*/  LDSM.16.M88.4 R64, [R204+0x4800] ;  /* 0x00480000cc40783b */ /* 0x000ea80000000200 */
[----:B------:R-:W4:Y:S03]  /*f980*/  LDSM.16.M88.4 R52, [R204+0x5000] ;  /* 0x00500000cc34783b */ /* 0x000f260000000200 */
[C---:B---3--:R-:W-:Y:S08]  /*f990*/  HMMA.16816.F32 R44, R60.reuse, R36, R44 ;  /* 0x000000243c2c723c */ /* 0x048ff0000000182c */
[----:B------:R-:W-:Y:S01]  /*f9a0*/  HMMA.16816.F32 R40, R60, R38, R40 ;  /* 0x000000263c28723c */ /* 0x000fe20000001828 */
[----:B------:R-:W-:Y:S07]  /*f9b0*/  LDSM.16.M88.4 R36, [R200+0xb100] ;  /* 0x00b10000c824783b */ /* 0x000fee0000000200 */
[C---:B------:R-:W-:Y:S08]  /*f9c0*/  HMMA.16816.F32 R32, R28.reuse, R10, R32 ;  /* 0x0000000a1c20723c */ /* 0x040ff00000001820 */
[C---:B------:R-:W-:Y:S08]  /*f9d0*/  HMMA.16816.F32 R48, R28.reuse, R24, R48 ;  /* 0x000000181c30723c */ /* 0x040ff00000001830 */
[C---:B------:R-:W-:Y:S01]  /*f9e0*/  HMMA.16816.F32 R56, R28.reuse, R26, R56 ;  /* 0x0000001a1c38723c */ /* 0x040fe20000001838 */
[----:B------:R-:W-:Y:S07]  /*f9f0*/  LDSM.16.M88.4 R24, [R192+0x4000] ;  /* 0x00400000c018783b */ /* 0x000fee0000000200 */
[C---:B------:R-:W-:Y:S08]  /*fa00*/  HMMA.16816.F32 R80, R28.reuse, R20, R80 ;  /* 0x000000141c50723c */ /* 0x040ff00000001850 */
[C---:B------:R-:W-:Y:S01]  /*fa10*/  HMMA.16816.F32 R68, R28.reuse, R22, R68 ;  /* 0x000000161c44723c */ /* 0x040fe20000001844 */
[----:B------:R-:W3:Y:S07]  /*fa20*/  LDSM.16.M88.4 R20, [R199+0x14100] ;  /* 0x01410000c714783b */ /* 0x000eee0000000200 */
[----:B------:R-:W-:Y:S01]  /*fa30*/  HMMA.16816.F32 R84, R28, R8, R84 ;  /* 0x000000081c54723c */ /* 0x000fe20000001854 */
[----:B------:R-:W5:Y:S04]  /*fa40*/  LDSM.16.M88.4 R28, [R200+0xa900] ;  /* 0x00a90000c81c783b */ /* 0x000f680000000200 */
[----:B------:R-:W3:Y:S03]  /*fa50*/  LDSM.16.M88.4 R8, [R204+0x5800] ;  /* 0x00580000cc08783b */ /* 0x000ee60000000200 */
[C---:B-1----:R-:W-:Y:S08]  /*fa60*/  HMMA.16816.F32 R44, R16.reuse, R12, R44 ;  /* 0x0000000c102c723c */ /* 0x042ff0000000182c */
[----:B------:R-:W-:Y:S01]  /*fa70*/  HMMA.16816.F32 R40, R16, R14, R40 ;  /* 0x0000000e1028723c */ /* 0x000fe20000001828 */
[----:B------:R-:W-:Y:S07]  /*fa80*/  LDSM.16.M88.4 R12, [R192+0x5000] ;  /* 0x00500000c00c783b */ /* 0x000fee0000000200 */
[C---:B--2---:R-:W-:Y:S08]  /*fa90*/  HMMA.16816.F32 R32, R60.reuse, R66, R32 ;  /* 0x000000423c20723c */ /* 0x044ff00000001820 */
[C---:B----4-:R-:W-:Y:S08]  /*faa0*/  HMMA.16816.F32 R48, R60.reuse, R52, R48 ;  /* 0x000000343c30723c */ /* 0x050ff00000001830 */
[----:B------:R-:W-:Y:S01]  /*fab0*/  HMMA.16816.F32 R56, R60, R54, R56 ;  /* 0x000000363c38723c */ /* 0x000fe20000001838 */
[----:B------:R-:W1:Y:S07]  /*fac0*/  LDSM.16.M88.4 R52, [R192+0x4800] ;  /* 0x00480000c034783b */ /* 0x000e6e0000000200 */
[C---:B---3--:R-:W-:Y:S08]  /*fad0*/  HMMA.16816.F32 R44, R20.reuse, R24, R44 ;  /* 0x00000018142c723c */ /* 0x048ff0000000182c */
[----:B------:R-:W-:Y:S01]  /*fae0*/  HMMA.16816.F32 R40, R20, R26, R40 ;  /* 0x0000001a1428723c */ /* 0x000fe20000001828 */
[----:B------:R-:W2:Y:S07]  /*faf0*/  LDSM.16.M88.4 R24, [R200+0xb900] ;  /* 0x00b90000c818783b */ /* 0x000eae0000000200 */
[C---:B-----5:R-:W-:Y:S07]  /*fb00*/  HMMA.16816.F32 R32, R16.reuse, R30, R32 ;  /* 0x0000001e1020723c */ /* 0x060fee0000001820 */
[----:B------:R-:W-:Y:S01]  /*fb10*/  LOP3.LUT R31, R7, 0xffffffe0, RZ, 0xc0, !PT ;  /* 0xffffffe0071f7812 */ /* 0x000fe200078ec0ff */
[----:B------:R-:W-:Y:S01]  /*fb20*/  HMMA.16816.F32 R48, R16, R36, R48 ;  /* 0x000000241030723c */ /* 0x000fe20000001830 */
[----:B------:R-:W-:-:S03]  /*fb30*/  FMUL.FTZ R0, R44, c[0x0][0x320] ;  /* 0x0000c8002c007a20 */ /* 0x000fc60000410000 */
[----:B------:R-:W-:-:S03]  /*fb40*/  IMAD.IADD R31, R78, 0x1, -R31 ;  /* 0x000000014e1f7824 */ /* 0x000fc600078e0a1f */
[----:B------:R-:W-:Y:S01]  /*fb50*/  @P5 IMAD.WIDE.U32 R36, R5, UR5, R216 ;  /* 0x0000000505245c25 */ /* 0x000fe2000f8e00d8 */
[C---:B------:R-:W-:Y:S01]  /*fb60*/  HMMA.16816.F32 R80, R60.reuse, R8, R80 ;  /* 0x000000083c50723c */ /* 0x040fe20000001850 */
[----:B------:R-:W-:Y:S01]  /*fb70*/  @UP0 UIMAD UR5, UR14, UR5, URZ ;  /* 0x000000050e0502a4 */ /* 0x000fe2000f8e023f */
[----:B------:R-:W3:Y:S01]  /*fb80*/  MUFU.TANH R0, R0 ;  /* 0x0000000000007308 */ /* 0x000ee20000002400 */
[----:B------:R-:W-:Y:S02]  /*fb90*/  FMUL.FTZ R30, R41, c[0x0][0x320] ;  /* 0x0000c800291e7a20 */ /* 0x000fe40000410000 */
[----:B------:R-:W-:Y:S01]  /*fba0*/  @UP0 UIMAD UR4, UR4, UR13, UR5 ;  /* 0x0000000d040402a4 */ /* 0x000fe2000f8e0205 */
[----:B------:R-:W-:Y:S02]  /*fbb0*/  FMUL.FTZ R40, R40, c[0x0][0x320] ;  /* 0x0000c80028287a20 */ /* 0x000fe40000410000 */
[C---:B------:R-:W-:Y:S02]  /*fbc0*/  HMMA.16816.F32 R84, R60.reuse, R64, R84 ;  /* 0x000000403c54723c */ /* 0x040fe40000001854 */
[----:B------:R-:W4:Y:S06]  /*fbd0*/  MUFU.TANH R30, R30 ;  /* 0x0000001e001e7308 */ /* 0x000f2c0000002400 */
[----:B------:R-:W-:Y:S01]  /*fbe0*/  HMMA.16816.F32 R68, R60, R10, R68 ;  /* 0x0000000a3c44723c */ /* 0x000fe20000001844 */
[----:B------:R-:W5:Y:S01]  /*fbf0*/  LDSM.16.M88.4 R8, [R192+0x5800] ;  /* 0x00580000c008783b */ /* 0x000f620000000200 */
[----:B------:R-:W-:-:S04]  /*fc00*/  DEPBAR.LE SB0, 0x0 ;  /* 0x000080000000791a */ /* 0x000fc80000000000 */
[----:B------:R2:W2:Y:S02]  /*fc10*/  MUFU.TANH R5, R40 ;  /* 0x0000002800057308 */ /* 0x0004a40000002400 */
[----:B------:R-:W-:Y:S08]  /*fc20*/  HMMA.16816.F32 R56, R16, R38, R56 ;  /* 0x000000261038723c */ /* 0x000ff00000001838 */
[C---:B-1----:R-:W-:Y:S08]  /*fc30*/  HMMA.16816.F32 R32, R20.reuse, R54, R32 ;  /* 0x000000361420723c */ /* 0x042ff00000001820 */
[----:B------:R-:W-:Y:S07]  /*fc40*/  HMMA.16816.F32 R48, R20, R12, R48 ;  /* 0x0000000c1430723c */ /* 0x000fee0000001830 */
[----:B------:R-:W-:Y:S01]  /*fc50*/  LEA.HI R13, R77, R78, RZ, 0x2 ;  /* 0x0000004e4d0d7211 */ /* 0x000fe200078f10ff */
[----:B--2---:R-:W-:Y:S01]  /*fc60*/  HMMA.16816.F32 R80, R16, R24, R80 ;  /* 0x000000181050723c */ /* 0x004fe20000001850 */
[----:B------:R-:W-:-:S02]  /*fc70*/  SHF.R.S32.HI R12, RZ, 0x1f, R89 ;  /* 0x0000001fff0c7819 */ /* 0x000fc40000011459 */
[----:B------:R-:W-:Y:S02]  /*fc80*/  LOP3.LUT R13, R13, 0xfffffffc, RZ, 0xc0, !PT ;  /* 0xfffffffc0d0d7812 */ /* 0x000fe400078ec0ff */
[----:B------:R-:W-:Y:S02]  /*fc90*/  LEA.HI R12, R12, R89, RZ, 0x3 ;  /* 0x000000590c0c7211 */ /* 0x000fe400078f18ff */
[----:B------:R-:W-:Y:S01]  /*fca0*/  SHF.R.S32.HI R24, RZ, 0x1f, R31 ;  /* 0x0000001fff187819 */ /* 0x000fe2000001141f */
[C---:B------:R-:W-:Y:S01]  /*fcb0*/  HMMA.16816.F32 R84, R16.reuse, R28, R84 ;  /* 0x0000001c1054723c */ /* 0x040fe20000001854 */
[----:B------:R-:W-:Y:S01]  /*fcc0*/  LOP3.LUT R12, R12, 0xffffff8, RZ, 0xc0, !PT ;  /* 0x0ffffff80c0c7812 */ /* 0x000fe200078ec0ff */
[----:B------:R-:W-:Y:S01]  /*fcd0*/  IMAD.IADD R78, R78, 0x1, -R13 ;  /* 0x000000014e4e7824 */ /* 0x000fe200078e0a0d */
[----:B------:R-:W-:Y:S01]  /*fce0*/  LEA.HI R24, R24, R31, RZ, 0x2 ;  /* 0x0000001f18187211 */ /* 0x000fe200078f10ff */
[----:B------:R-:W-:Y:S01]  /*fcf0*/  FMUL.FTZ R13, R32, c[0x0][0x320] ;  /* 0x0000c800200d7a20 */ /* 0x000fe20000410000 */
[----:B------:R-:W-:Y:S01]  /*fd00*/  @P5 LEA R32, P0, R36, c[0x0][0x1c8], 0x1 ;  /* 0x0000720024205a11 */ /* 0x000fe200078008ff */
[----:B------:R-:W-:Y:S01]  /*fd10*/  IMAD.IADD R212, R89, 0x1, -R12 ;  /* 0x0000000159d47824 */ /* 0x000fe200078e0a0c */
[----:B------:R-:W-:Y:S01]  /*fd20*/  LEA.HI R25, R78, R78, RZ, 0x1 ;  /* 0x0000004e4e197211 */ /* 0x000fe200078f08ff */
[----:B------:R-:W-:Y:S01]  /*fd30*/  HMMA.16816.F32 R68, R16, R26, R68 ;  /* 0x0000001a1044723c */ /* 0x000fe20000001844 */
[----:B------:R-:W-:Y:S01]  /*fd40*/  FMUL.FTZ R29, R45, c[0x0][0x320] ;  /* 0x0000c8002d1d7a20 */ /* 0x000fe20000410000 */
[----:B------:R-:W1:Y:S01]  /*fd50*/  MUFU.TANH R13, R13 ;  /* 0x0000000d000d7308 */ /* 0x000e620000002400 */
[----:B------:R-:W-:Y:S01]  /*fd60*/  LOP3.LUT R25, R25, 0x1ffffffe, RZ, 0xc0, !PT ;  /* 0x1ffffffe19197812 */ /* 0x000fe200078ec0ff */
[----:B------:R-:W-:-:S02]  /*fd70*/  FMUL.FTZ R28, R46, c[0x0][0x320] ;  /* 0x0000c8002e1c7a20 */ /* 0x000fc40000410000 */
[----:B------:R-:W-:Y:S02]  /*fd80*/  FMUL.FTZ R48, R48, c[0x0][0x320] ;  /* 0x0000c80030307a20 */ /* 0x000fe40000410000 */
[C---:B------:R-:W-:Y:S01]  /*fd90*/  HMMA.16816.F32 R56, R20.reuse, R14, R56 ;  /* 0x0000000e1438723c */ /* 0x040fe20000001838 */
[----:B------:R-:W-:Y:S01]  /*fda0*/  IMAD.IADD R25, R78, 0x1, -R25 ;  /* 0x000000014e197824 */ /* 0x000fe200078e0a19 */
[----:B------:R-:W2:Y:S01]  /*fdb0*/  MUFU.TANH R29, R29 ;  /* 0x0000001d001d7308 */ /* 0x000ea20000002400 */
[----:B------:R-:W-:Y:S02]  /*fdc0*/  IMAD.U32 R17, RZ, RZ, UR6 ;  /* 0x00000006ff117e24 */ /* 0x000fe4000f8e00ff */
[----:B------:R-:W-:Y:S02]  /*fdd0*/  FMUL.FTZ R49, R49, c[0x0][0x320] ;  /* 0x0000c80031317a20 */ /* 0x000fe40000410000 */
[----:B------:R-:W-:Y:S01]  /*fde0*/  LEA.HI.SX32 R15, R24, UR18, 0x1e ;  /* 0x00000012180f7c11 */ /* 0x000fe2000f8ff2ff */
[----:B------:R-:W-:Y:S01]  /*fdf0*/  FMUL.FTZ R14, R33, c[0x0][0x320] ;  /* 0x0000c800210e7a20 */ /* 0x000fe20000410000 */
[C---:B------:R-:W-:Y:S01]  /*fe00*/  HMMA.16816.F32 R84, R20.reuse, R52, R84 ;  /* 0x000000341454723c */ /* 0x040fe20000001854 */
[----:B------:R-:W-:Y:S01]  /*fe10*/  @P5 LEA R16, P6, R17, R32, 0x1 ;  /* 0x0000002011105211 */ /* 0x000fe200078c08ff */
[----:B------:R-:W1:Y:S01]  /*fe20*/  MUFU.TANH R28, R28 ;  /* 0x0000001c001c7308 */ /* 0x000e620000002400 */
[----:B------:R-:W-:Y:S01]  /*fe30*/  IMAD R212, R212, 0x10, R15 ;  /* 0x00000010d4d47824 */ /* 0x000fe200078e020f */
[----:B------:R-:W-:Y:S01]  /*fe40*/  @P5 IADD3 R15, R37, UR4, RZ ;  /* 0x00000004250f5c10 */ /* 0x000fe2000fffe0ff */
[----:B------:R-:W-:Y:S01]  /*fe50*/  ULDC UR4, c[0x0][0x324] ;  /* 0x0000c90000047ab9 */ /* 0x000fe20000000800 */
[----:B------:R-:W-:Y:S01]  /*fe60*/  LOP3.LUT R24, R24, 0x7ffffffc, RZ, 0xc0, !PT ;  /* 0x7ffffffc18187812 */ /* 0x000fe200078ec0ff */
[----:B------:R-:W-:Y:S01]  /*fe70*/  IMAD R212, R25, 0x8, R212 ;  /* 0x0000000819d47824 */ /* 0x000fe200078e02d4 */
[----:B------:R-:W-:Y:S01]  /*fe80*/  @P5 LEA.HI.X R33, R36, c[0x0][0x1cc], R15, 0x1, P0 ;  /* 0x0000730024215a11 */ /* 0x000fe200000f0c0f */
[----:B-----5:R-:W-:Y:S01]  /*fe90*/  HMMA.16816.F32 R80, R20, R8, R80 ;  /* 0x000000081450723c */ /* 0x020fe20000001850 */
[----:B------:R-:W-:Y:S01]  /*fea0*/  PLOP3.LUT P0, PT, PT, PT, UP3, 0x80, 0x0 ;  /* 0x000000000000781c */ /* 0x000fe20003f0f038 */
[----:B------:R-:W-:Y:S01]  /*feb0*/  @P4 IMAD.HI.U32 R18, R212, c[0x0][0x2c8], RZ ;  /* 0x0000b200d4124a27 */ /* 0x000fe200078e00ff */
[----:B------:R-:W-:Y:S01]  /*fec0*/  BAR.SYNC.DEFER_BLOCKING 0x0 ;  /* 0x0000000000007b1d */ /* 0x000fe20000010000 */
[----:B------:R-:W-:-:S02]  /*fed0*/  ULOP3.LUT UR4, URZ, UR4, URZ, 0x33, !UPT ;  /* 0x000000043f047292 */ /* 0x000fc4000f8e333f */
[----:B------:R-:W-:Y:S02]  /*fee0*/  IMAD.U32 R15, RZ, RZ, UR7 ;  /* 0x00000007ff0f7e24 */ /* 0x000fe4000f8e00ff */
[----:B------:R-:W-:Y:S01]  /*fef0*/  HMMA.16816.F32 R68, R20, R10, R68 ;  /* 0x0000000a1444723c */ /* 0x000fe20000001844 */
[----:B------:R-:W-:Y:S01]  /*ff00*/  IMAD.U32 R9, RZ, RZ, UR6 ;  /* 0x00000006ff097e24 */ /* 0x000fe2000f8e00ff */
[----:B------:R-:W1:Y:S01]  /*ff10*/  MUFU.TANH R14, R14 ;  /* 0x0000000e000e7308 */ /* 0x000e620000002400 */
[----:B------:R-:W-:Y:S02]  /*ff20*/  IMAD.MOV.U32 R8, RZ, RZ, R212 ;  /* 0x000000ffff087224 */ /* 0x000fe400078e00d4 */
[----:B------:R-:W-:Y:S01]  /*ff30*/  IMAD.IADD R213, R31, 0x1, -R24 ;  /* 0x000000011fd57824 */ /* 0x000fe200078e0a18 */
[----:B------:R-:W-:Y:S01]  /*ff40*/  @P0 SHF.R.U32.HI R8, RZ, c[0x0][0x2cc], R18 ;  /* 0x0000b300ff080a19 */ /* 0x000fe20000011612 */
[----:B------:R-:W-:Y:S01]  /*ff50*/  IMAD.U32 R10, RZ, RZ, UR17 ;  /* 0x00000011ff0a7e24 */ /* 0x000fe2000f8e00ff */
[----:B------:R-:W-:Y:S01]  /*ff60*/  @P5 LEA.HI.X R17, R9, R33, R15, 0x1, P6 ;  /* 0x0000002109115211 */ /* 0x000fe200030f0c0f */
[----:B------:R-:W-:Y:S01]  /*ff70*/  IMAD.SHL.U32 R213, R213, 0x2, RZ ;  /* 0x00000002d5d57824 */ /* 0x000fe200078e00ff */
[----:B------:R-:W-:Y:S01]  /*ff80*/  PLOP3.LUT P0, PT, PT, PT, UP2, 0x40, 0x0 ;  /* 0x000000000000781c */ /* 0x000fe20003f0e828 */
[----:B------:R-:W5:Y:S01]  /*ff90*/  SHFL.IDX PT, R9, R8, RZ, 0x1c1f ;  /* 0x001c1fff08097589 */ /* 0x000f6200000e0000 */
[----:B------:R-:W-:Y:S01]  /*ffa0*/  FMUL.FTZ R84, R84, c[0x0][0x320] ;  /* 0x0000c80054547a20 */ /* 0x000fe20000410000 */
[----:B------:R1:W1:Y:S01]  /*ffb0*/  MUFU.TANH R155, R48 ;  /* 0x00000030009b7308 */ /* 0x0002620000002400 */
[----:B------:R-:W-:Y:S01]  /*ffc0*/  FMUL.FTZ R85, R85, c[0x0][0x320] ;  /* 0x0000c80055557a20 */ /* 0x000fe20000410000 */
[----:B------:R-:W-:Y:S01]  /*ffd0*/  IADD3 R21, R10, -UR23, -R213 ;  /* 0x800000170a157c10 */ /* 0x000fe2000fffe8d5 */
[----:B------:R-:W-:-:S02]  /*ffe0*/  FMUL.FTZ R56, R56, c[0x0][0x320] ;  /* 0x0000c80038387a20 */ /* 0x000fc40000410000 */
[----:B------:R-:W-:Y:S01]  /*fff0*/  FMUL.FTZ R57, R57, c[0x0][0x320] ;  /* 0x0000c80039397a20 */ /* 0x000fe20000410000 */
[----:B------:R-:W-:Y:S01]  /*10000*/  @!PT LDS RZ, [RZ] ;  /* 0x00000000fffff984 */ /* 0x000fe20000000800 */
[----:B------:R-:W-:Y:S01]  /*10010*/  @!PT LDS RZ, [RZ] ;  /* 0x00000000fffff984 */ /* 0x000fe20000000800 */
[----:B------:R1:W-:Y:S01]  /*10020*/  @P5 LDGSTS.E.BYPASS.LTC128B.128 [R207+0x6100], [R32.64], !P3 ;  /* 0x0610000020cf5fae */ /* 0x0003e2000d901d5c */
[----:B------:R-:W-:Y:S01]  /*10030*/  FMUL.FTZ R80, R80, c[0x0][0x320] ;  /* 0x0000c80050507a20 */ /* 0x000fe20000410000 */
[----:B------:R1:W1:Y:S01]  /*10040*/  MUFU.TANH R7, R84 ;  /* 0x0000005400077308 */ /* 0x0002620000002400 */
[----:B------:R-:W-:Y:S01]  /*10050*/  FMUL.FTZ R81, R81, c[0x0][0x320] ;  /* 0x0000c80051517a20 */ /* 0x000fe20000410000 */
[----:B------:R-:W-:Y:S01]  /*10060*/  IADD3 R22, R21, c[0x0][0x328], RZ ;  /* 0x0000ca0015167a10 */ /* 0x000fe20007ffe0ff */
[----:B------:R-:W-:Y:S01]  /*10070*/  FMUL.FTZ R68, R68, c[0x0][0x320] ;  /* 0x0000c80044447a20 */ /* 0x000fe20000410000 */
[----:B------:R1:W-:Y:S01]  /*10080*/  @P5 LDGSTS.E.BYPASS.LTC128B.128 [R207+0x8100], [R32.64+0x80], !P2 ;  /* 0x0810008020cf5fae */ /* 0x0003e2000d101d5c */
[----:B------:R-:W-:Y:S01]  /*10090*/  FMUL.FTZ R69, R69, c[0x0][0x320] ;  /* 0x0000c80045457a20 */ /* 0x000fe20000410000 */
[----:B------:R-:W-:Y:S02]  /*100a0*/  IADD3 R21, R21, UR4, RZ ;  /* 0x0000000415157c10 */ /* 0x000fe4000fffe0ff */
[----:B------:R1:W1:Y:S01]  /*100b0*/  MUFU.TANH R12, R85 ;  /* 0x00000055000c7308 */ /* 0x0002620000002400 */
[----:B------:R1:W-:Y:S04]  /*100c0*/  @P5 LDGSTS.E.BYPASS.LTC128B.128 [R207+0xa100], [R32.64+0x100], !P1 ;  /* 0x0a10010020cf5fae */ /* 0x0003e8000c901d5c */
[----:B------:R1:W-:Y:S01]  /*100d0*/  @P5 LDGSTS.E.BYPASS.LTC128B.128 [R207+0x7100], [R16.64], !P3 ;  /* 0x0710000010cf5fae */ /* 0x0003e2000d901d5c */
[----:B-----5:R-:W-:-:S02]  /*100e0*/  IMAD.IADD R11, R22, 0x1, R9 ;  /* 0x00000001160b7824 */ /* 0x020fc400078e0209 */
[----:B------:R1:W1:Y:S01]  /*100f0*/  MUFU.TANH R163, R49 ;  /* 0x0000003100a37308 */ /* 0x0002620000002400 */
[----:B------:R1:W-:Y:S01]  /*10100*/  @P5 LDGSTS.E.BYPASS.LTC128B.128 [R207+0x9100], [R16.64+0x80], !P2 ;  /* 0x0910008010cf5fae */ /* 0x0003e2000d101d5c */
[----:B------:R-:W-:-:S03]  /*10110*/  IMAD.IADD R23, R21, 0x1, R9 ;  /* 0x0000000115177824 */ /* 0x000fc600078e0209 */
[----:B------:R1:W-:Y:S03]  /*10120*/  @P5 LDGSTS.E.BYPASS.LTC128B.128 [R207+0xb100], [R16.64+0x100], !P1 ;  /* 0x0b10010010cf5fae */ /* 0x0003e6000c901d5c */
[----:B------:R1:W1:Y:S01]  /*10130*/  MUFU.TANH R161, R56 ;  /* 0x0000003800a17308 */ /* 0x0002620000002400 */
[----:B------:R-:W0:Y:S07]  /*10140*/  LDGDEPBAR ;  /* 0x00000000000079af */ /* 0x000e2e0000000000 */
[----:B------:R1:W1:Y:S08]  /*10150*/  MUFU.TANH R157, R57 ;  /* 0x00000039009d7308 */ /* 0x0002700000002400 */
[----:B------:R2:W2:Y:S08]  /*10160*/  MUFU.TANH R167, R80 ;  /* 0x0000005000a77308 */ /* 0x0004b00000002400 */
[----:B------:R2:W2:Y:S01]  /*10170*/  MUFU.TANH R165, R81 ;  /* 0x0000005100a57308 */ /* 0x0004a20000002400 */
[----:B-1----:R-:W-:-:S04]  /*10180*/  IADD3 R16, -R213, UR12, -R6 ;  /* 0x0000000cd5107c10 */ /* 0x002fc8000fffe906 */
[----:B------:R-:W-:-:S03]  /*10190*/  IMNMX R24, R11, R16, PT ;  /* 0x000000100b187217 */ /* 0x000fc60003800200 */
[----:B------:R1:W1:Y:S08]  /*101a0*/  MUFU.TANH R143, R68 ;  /* 0x00000044008f7308 */ /* 0x0002700000002400 */
[----:B------:R1:W1:Y:S01]  /*101b0*/  MUFU.TANH R141, R69 ;  /* 0x00000045008d7308 */ /* 0x0002620000002400 */
[----:B------:R-:W-:Y:S05]  /*101c0*/  @P0 BRA `(.L_x_385) ;  /* 0x0000016000000947 */ /* 0x000fea0003800000 */
[----:B--234-:R-:W-:Y:S01]  /*101d0*/  IMAD.U32 R10, RZ, RZ, UR23 ;  /* 0x00000017ff0a7e24 */ /* 0x01cfe2000f8e00ff */
        /* <DEDUP_REMOVED lines=11> */
.L_x_387:
[----:B------:R-:W-:-:S04]  /*10290*/  MOV R9, c[0x0][0x32c] ;  /* 0x0000cb0000097a02 */ /* 0x000fc80000000f00 */
[----:B------:R-:W-:-:S13]  /*102a0*/  ISETP.NE.AND P0, PT, R9, 0x1, PT ;  /* 0x000000010900780c */ /* 0x000fda0003f05270 */
[----:B------:R-:W-:-:S05]  /*102b0*/  @P0 IMAD.HI.U32 R9, R11, c[0x0][0x330], RZ ;  /* 0x0000cc000b090a27 */ /* 0x000fca00078e00ff */
[----:B------:R-:W-:Y:S02]  /*102c0*/  @P0 SHF.R.U32.HI R11, RZ, c[0x0][0x334], R9 ;  /* 0x0000cd00ff0b0a19 */ /* 0x000fe40000011609 */
.L_x_388:
[----:B------:R-:W-:Y:S05]  /*102d0*/  BSYNC B0 ;  /* 0x0000000000007941 */ /* 0x000fea0003800000 */
.L_x_386:
[----:B------:R-:W-:-:S04]  /*102e0*/  IMAD R10, R11, c[0x0][0x32c], -R6 ;  /* 0x0000cb000b0a7a24 */ /* 0x000fc800078e0a06 */
[----:B------:R-:W-:-:S05]  /*102f0*/  IMAD.IADD R10, R10, 0x1, -R213 ;  /* 0x000000010a0a7824 */ /* 0x000fca00078e0ad5 */
[----:B------:R-:W-:Y:S02]  /*10300*/  IADD3 R9, R10, c[0x0][0x32c], RZ ;  /* 0x0000cb000a097a10 */ /* 0x000fe40007ffe0ff */
[----:B------:R-:W-:Y:S02]  /*10310*/  IMNMX R23, R23, R10, !PT ;  /* 0x0000000a17177217 */ /* 0x000fe40007800200 */
[----:B------:R-:W-:Y:S02]  /*10320*/  IMNMX R24, R24, R9, PT ;  /* 0x0000000918187217 */ /* 0x000fe40003800200 */
.L_x_385:
        /* <DEDUP_REMOVED lines=19> */
[----:B------:R-:W-:Y:S01]  /*10460*/  ISETP.GT.AND P6, PT, R23, 0x8, P0 ;  /* 0x000000081700780c */ /* 0x000fe200007c4270 */
        /* <DEDUP_REMOVED lines=12> */
[----:B------:R-:W3:Y:S01]  /*10530*/  MUFU.TANH R19, R19 ;  /* 0x0000001300137308 */ /* 0x000ee20000002400 */
[----:B------:R-:W-:Y:S01]  /*10540*/  FSEL R17, R5, -INF , !P6 ;  /* 0xff80000005117808 */ /* 0x000fe20007000000 */
[----:B--2---:R-:W-:Y:S01]  /*10550*/  IMAD.IADD R21, R21, 0x1, R8 ;  /* 0x0000000115157824 */ /* 0x004fe200078e0208 */
[----:B------:R-:W-:-:S02]  /*10560*/  FSEL R15, R30, -INF , !P5 ;  /* 0xff8000001e0f7808 */ /* 0x000fc40006800000 */
[C---:B------:R-:W-:Y:S02]  /*10570*/  ISETP.GT.AND P6, PT, R23.reuse, 0x11, P0 ;  /* 0x000000111700780c */ /* 0x040fe400007c4270 */
[C---:B------:R-:W-:Y:S01]  /*10580*/  ISETP.GT.AND P5, PT, R23.reuse, 0x18, P0 ;  /* 0x000000181700780c */ /* 0x040fe200007a4270 */
[----:B------:R2:W4:Y:S01]  /*10590*/  MUFU.TANH R170, R58 ;  /* 0x0000003a00aa7308 */ /* 0x0005220000002400 */
[----:B------:R-:W-:Y:S02]  /*105a0*/  FSEL R5, R14, -INF , !P4 ;  /* 0xff8000000e057808 */ /* 0x000fe40006000000 */
[----:B------:R-:W-:Y:S02]  /*105b0*/  ISETP.GT.AND P4, PT, R23, 0x28, P0 ;  /* 0x000000281700780c */ /* 0x000fe40000784270 */
[C---:B------:R-:W-:Y:S02]  /*105c0*/  ISETP.LT.OR P6, PT, R24.reuse, 0x12, P6 ;  /* 0x000000121800780c */ /* 0x040fe400037c1670 */
[C---:B------:R-:W-:Y:S01]  /*105d0*/  ISETP.LT.OR P5, PT, R24.reuse, 0x19, P5 ;  /* 0x000000191800780c */ /* 0x040fe20002fa1670 */
[----:B------:R2:W1:Y:S01]  /*105e0*/  MUFU.TANH R166, R59 ;  /* 0x0000003b00a67308 */ /* 0x0004620000002400 */
[----:B------:R-:W-:-:S02]  /*105f0*/  ISETP.LT.OR P4, PT, R24, 0x29, P4 ;  /* 0x000000291800780c */ /* 0x000fc40002781670 */
[----:B------:R-:W-:Y:S02]  /*10600*/  FSEL R9, R12, -INF , !P6 ;  /* 0xff8000000c097808 */ /* 0x000fe40007000000 */
[----:B------:R-:W-:Y:S01]  /*10610*/  FSEL R7, R13, -INF , !P5 ;  /* 0xff8000000d077808 */ /* 0x000fe20006800000 */
[----:B------:R-:W-:Y:S01]  /*10620*/  IMAD.IADD R13, R22, 0x1, R8 ;  /* 0x00000001160d7824 */ /* 0x000fe200078e0208 */
[C---:B------:R-:W-:Y:S01]  /*10630*/  ISETP.GT.AND P6, PT, R23.reuse, 0x20, P0 ;  /* 0x000000201700780c */ /* 0x040fe200007c4270 */
[----:B------:R-:W1:Y:S01]  /*10640*/  MUFU.TANH R10, R10 ;  /* 0x0000000a000a7308 */ /* 0x000e620000002400 */
[----:B------:R-:W-:Y:S02]  /*10650*/  ISETP.GT.AND P5, PT, R23, 0x21, P0 ;  /* 0x000000211700780c */ /* 0x000fe400007a4270 */
[----:B------:R-:W-:Y:S02]  /*10660*/  FSEL R161, R161, -INF , !P4 ;  /* 0xff800000a1a17808 */ /* 0x000fe40006000000 */
[----:B------:R-:W-:-:S02]  /*10670*/  ISETP.GT.AND P4, PT, R23, 0x31, P0 ;  /* 0x000000311700780c */ /* 0x000fc40000784270 */
[C---:B------:R-:W-:Y:S01]  /*10680*/  ISETP.LT.OR P6, PT, R24.reuse, 0x21, P6 ;  /* 0x000000211800780c */ /* 0x040fe200037c1670 */
[----:B------:R-:W1:Y:S01]  /*10690*/  MUFU.TANH R18, R18 ;  /* 0x0000001200127308 */ /* 0x000e620000002400 */
[C---:B------:R-:W-:Y:S02]  /*106a0*/  ISETP.LT.OR P5, PT, R24.reuse, 0x22, P5 ;  /* 0x000000221800780c */ /* 0x040fe40002fa1670 */
[----:B------:R-:W-:Y:S02]  /*106b0*/  ISETP.LT.OR P4, PT, R24, 0x32, P4 ;  /* 0x000000321800780c */ /* 0x000fe40002781670 */
[----:B------:R-:W-:Y:S02]  /*106c0*/  FSEL R155, R155, -INF , !P6 ;  /* 0xff8000009b9b7808 */ /* 0x000fe40007000000 */
[----:B------:R-:W-:Y:S01]  /*106d0*/  FSEL R163, R163, -INF , !P5 ;  /* 0xff800000a3a37808 */ /* 0x000fe20006800000 */
[----:B------:R2:W1:Y:S01]  /*106e0*/  MUFU.TANH R164, R82 ;  /* 0x0000005200a47308 */ /* 0x0004620000002400 */
[----:B------:R-:W-:-:S02]  /*106f0*/  ISETP.GT.AND P6, PT, R23, 0x29, P0 ;  /* 0x000000291700780c */ /* 0x000fc400007c4270 */
[----:B------:R-:W-:Y:S02]  /*10700*/  ISETP.GT.AND P5, PT, R23, 0x30, P0 ;  /* 0x000000301700780c */ /* 0x000fe400007a4270 */
[----:B------:R-:W-:Y:S02]  /*10710*/  FSEL R165, R165, -INF , !P4 ;  /* 0xff800000a5a57808 */ /* 0x000fe40006000000 */
[----:B------:R-:W-:Y:S01]  /*10720*/  PLOP3.LUT P4, PT, PT, PT, UP2, 0x40, 0x0 ;  /* 0x000000000000781c */ /* 0x000fe20003f8e828 */
[----:B------:R2:W1:Y:S01]  /*10730*/  MUFU.TANH R142, R83 ;  /* 0x00000053008e7308 */ /* 0x0004620000002400 */
[C---:B------:R-:W-:Y:S02]  /*10740*/  ISETP.LT.OR P6, PT, R24.reuse, 0x2a, P6 ;  /* 0x0000002a1800780c */ /* 0x040fe400037c1670 */
[----:B------:R-:W-:Y:S02]  /*10750*/  ISETP.LT.OR P5, PT, R24, 0x31, P5 ;  /* 0x000000311800780c */ /* 0x000fe40002fa1670 */
[----:B------:R-:W-:-:S02]  /*10760*/  FSEL R157, R157, -INF , !P6 ;  /* 0xff8000009d9d7808 */ /* 0x000fc40007000000 */
[----:B------:R-:W-:Y:S01]  /*10770*/  FSEL R167, R167, -INF , !P5 ;  /* 0xff800000a7a77808 */ /* 0x000fe20006800000 */
[----:B------:R-:W1:Y:S01]  /*10780*/  MUFU.TANH R26, R26 ;  /* 0x0000001a001a7308 */ /* 0x000e620000002400 */
[C---:B------:R-:W-:Y:S02]  /*10790*/  ISETP.GT.AND P6, PT, R23.reuse, 0x38, P0 ;  /* 0x000000381700780c */ /* 0x040fe400007c4270 */
[----:B------:R-:W-:Y:S02]  /*107a0*/  ISETP.GT.AND P5, PT, R23, 0x39, P0 ;  /* 0x000000391700780c */ /* 0x000fe400007a4270 */
[C---:B------:R-:W-:Y:S02]  /*107b0*/  ISETP.LT.OR P6, PT, R24.reuse, 0x39, P6 ;  /* 0x000000391800780c */ /* 0x040fe400037c1670 */
[----:B------:R-:W-:Y:S01]  /*107c0*/  ISETP.LT.OR P5, PT, R24, 0x3a, P5 ;  /* 0x0000003a1800780c */ /* 0x000fe20002fa1670 */
[----:B------:R-:W1:Y:S01]  /*107d0*/  MUFU.TANH R25, R25 ;  /* 0x0000001900197308 */ /* 0x000e620000002400 */
[----:B------:R-:W-:-:S02]  /*107e0*/  IMNMX R0, R13, R16, PT ;  /* 0x000000100d007217 */ /* 0x000fc40003800200 */
[----:B-1----:R-:W-:Y:S02]  /*107f0*/  FSEL R143, R143, -INF , !P6 ;  /* 0xff8000008f8f7808 */ /* 0x002fe40007000000 */
[----:B------:R-:W-:-:S03]  /*10800*/  FSEL R141, R141, -INF , !P5 ;  /* 0xff8000008d8d7808 */ /* 0x000fc60006800000 */
[----:B------:R2:W1:Y:S08]  /*10810*/  MUFU.TANH R140, R70 ;  /* 0x00000046008c7308 */ /* 0x0004700000002400 */
[----:B------:R2:W1:Y:S08]  /*10820*/  MUFU.TANH R160, R71 ;  /* 0x0000004700a07308 */ /* 0x0004700000002400 */
[----:B------:R2:W1:Y:S08]  /*10830*/  MUFU.TANH R172, R50 ;  /* 0x0000003200ac7308 */ /* 0x0004700000002400 */
[----:B------:R2:W1:Y:S08]  /*10840*/  MUFU.TANH R12, R47 ;  /* 0x0000002f000c7308 */ /* 0x0004700000002400 */
[----:B------:R-:W1:Y:S08]  /*10850*/  MUFU.TANH R42, R42 ;  /* 0x0000002a002a7308 */ /* 0x000e700000002400 */
        /* <DEDUP_REMOVED lines=14> */
.L_x_391:
[----:B------:R-:W-:-:S04]  /*10940*/  MOV R8, c[0x0][0x32c] ;  /* 0x0000cb0000087a02 */ /* 0x000fc80000000f00 */
[----:B------:R-:W-:-:S13]  /*10950*/  ISETP.NE.AND P4, PT, R8, 0x1, PT ;  /* 0x000000010800780c */ /* 0x000fda0003f85270 */
[----:B------:R-:W-:-:S05]  /*10960*/  @P4 IMAD.HI.U32 R8, R13, c[0x0][0x330], RZ ;  /* 0x0000cc000d084a27 */ /* 0x000fca00078e00ff */
[----:B------:R-:W-:Y:S02]  /*10970*/  @P4 SHF.R.U32.HI R13, RZ, c[0x0][0x334], R8 ;  /* 0x0000cd00ff0d4a19 */ /* 0x000fe40000011608 */
.L_x_392:
[----:B------:R-:W-:Y:S05]  /*10980*/  BSYNC B0 ;  /* 0x0000000000007941 */ /* 0x000fea0003800000 */
.L_x_390:
[----:B------:R-:W-:-:S04]  /*10990*/  IMAD R6, R13, c[0x0][0x32c], -R6 ;  /* 0x0000cb000d067a24 */ /* 0x000fc800078e0a06 */
[----:B------:R-:W-:-:S05]  /*109a0*/  IMAD.IADD R6, R6, 0x1, -R213 ;  /* 0x0000000106067824 */ /* 0x000fca00078e0ad5 */
[----:B------:R-:W-:Y:S02]  /*109b0*/  IADD3 R13, R6, c[0x0][0x32c], RZ ;  /* 0x0000cb00060d7a10 */ /* 0x000fe40007ffe0ff */
[----:B------:R-:W-:Y:S02]  /*109c0*/  IMNMX R21, R21, R6, !PT ;  /* 0x0000000615157217 */ /* 0x000fe40007800200 */
[----:B------:R-:W-:Y:S02]  /*109d0*/  IMNMX R0, R0, R13, PT ;  /* 0x0000000d00007217 */ /* 0x000fe40003800200 */
.L_x_389:
[----:B---34-:R-:W-:Y:S01]  /*109e0*/  FMNMX.FTZ R8, R20, R29, !PT ;  /* 0x0000001d14087209 */ /* 0x018fe20007810000 */
[----:B------:R-:W-:Y:S01]  /*109f0*/  IMAD.SHL.U32 R203, R4, 0x2, RZ ;  /* 0x0000000204cb7824 */ /* 0x000fe200078e00ff */
[----:B------:R-:W-:Y:S01]  /*10a00*/  ISETP.GT.AND P5, PT, R21, 0x9, P0 ;  /* 0x000000091500780c */ /* 0x000fe200007a4270 */
[----:B------:R-:W-:Y:S01]  /*10a10*/  @UP3 USHF.L.U32 UR16, UR16, 0x7, URZ ;  /* 0x0000000710103899 */ /* 0x000fe2000800063f */
[----:B------:R-:W-:Y:S01]  /*10a20*/  FMNMX.FTZ R8, R17, R8, !PT ;  /* 0x0000000811087209 */ /* 0x000fe20007810000 */
[--C-:B------:R-:W-:Y:S01]  /*10a30*/  IMAD R197, R3, 0x2, R203.reuse ;  /* 0x0000000203c57824 */ /* 0x100fe200078e02cb */
[----:B------:R-:W-:Y:S01]  /*10a40*/  ISETP.LT.OR P5, PT, R0, 0xa, P5 ;  /* 0x0000000a0000780c */ /* 0x000fe20002fa1670 */
[----:B------:R-:W-:Y:S01]  /*10a50*/  IMAD R198, R2, 0x2, R203 ;  /* 0x0000000202c67824 */ /* 0x000fe200078e02cb */
[----:B------:R-:W-:Y:S01]  /*10a60*/  FMNMX.FTZ R8, R15, R8, !PT ;  /* 0x000000080f087209 */ /* 0x000fe20007810000 */
[----:B------:R-:W-:Y:S01]  /*10a70*/  LDSM.16.MT88.4 R124, [R203+0x100] ;  /* 0x00010000cb7c783b */ /* 0x000fe20000004200 */
[----:B------:R-:W-:Y:S01]  /*10a80*/  FSEL R6, R19, -INF , !P5 ;  /* 0xff80000013067808 */ /* 0x000fe20006800000 */
[----:B------:R-:W-:Y:S01]  /*10a90*/  IMAD R196, R3, 0x2, R198 ;  /* 0x0000000203c47824 */ /* 0x000fe200078e02c6 */
[----:B------:R-:W-:Y:S01]  /*10aa0*/  FMNMX.FTZ R8, R11, R8, !PT ;  /* 0x000000080b087209 */ /* 0x000fe20007810000 */
[----:B--2---:R-:W-:Y:S01]  /*10ab0*/  LDSM.16.MT88.4 R56, [R197+0x2100] ;  /* 0x00210000c538783b */ /* 0x004fe20000004200 */
[C---:B------:R-:W-:Y:S01]  /*10ac0*/  ISETP.GT.AND P6, PT, R21.reuse, 0x1, P0 ;  /* 0x000000011500780c */ /* 0x040fe200007c4270 */
[----:B------:R-:W-:Y:S01]  /*10ad0*/  ULDC.64 UR4, c[0x0][0x2c8] ;  /* 0x0000b20000047ab9 */ /* 0x000fe20000000a00 */
[----:B------:R-:W-:Y:S01]  /*10ae0*/  ISETP.GT.AND P5, PT, R21, RZ, P0 ;  /* 0x000000ff1500720c */ /* 0x000fe200007a4270 */
[----:B------:R-:W-:Y:S01]  /*10af0*/  LDSM.16.MT88.4 R64, [R196+0x2100] ;  /* 0x00210000c440783b */ /* 0x000fe20000004200 */
[----:B------:R-:W-:Y:S01]  /*10b00*/  FMNMX.FTZ R8, R9, R8, !PT ;  /* 0x0000000809087209 */ /* 0x000fe20007810000 */
[----:B------:R-:W-:Y:S01]  /*10b10*/  UIMAD.WIDE.U32 UR16, UR16, UR4, URZ ;  /* 0x00000004101072a5 */ /* 0x000fe2000f8e003f */
[----:B------:R-:W-:Y:S01]  /*10b20*/  ISETP.GT.AND P4, PT, R21, 0x8, P0 ;  /* 0x000000081500780c */ /* 0x000fe20000784270 */
[----:B------:R-:W-:Y:S01]  /*10b30*/  LDSM.16.MT88.4 R116, [R198+0x100] ;  /* 0x00010000c674783b */ /* 0x000fe20000004200 */
[C---:B------:R-:W-:Y:S01]  /*10b40*/  ISETP.LT.OR P6, PT, R0.reuse, 0x2, P6 ;  /* 0x000000020000780c */ /* 0x040fe200037c1670 */
[----:B------:R-:W-:Y:S01]  /*10b50*/  UIADD3 UR9, UR9, -0x2, URZ ;  /* 0xfffffffe09097890 */ /* 0x000fe2000fffe03f */
[C---:B------:R-:W-:Y:S01]  /*10b60*/  ISETP.LT.OR P5, PT, R0.reuse, 0x1, P5 ;  /* 0x000000010000780c */ /* 0x040fe20002fa1670 */
[----:B------:R-:W-:Y:S01]  /*10b70*/  LDSM.16.MT88.4 R108, [R197+0x100] ;  /* 0x00010000c56c783b */ /* 0x000fe20000004200 */
[----:B------:R-:W-:Y:S01]  /*10b80*/  FMNMX.FTZ R8, R7, R8, !PT ;  /* 0x0000000807087209 */ /* 0x000fe20007810000 */
[----:B------:R-:W-:Y:S01]  /*10b90*/  @UP3 UMOV UR13, UR17 ;  /* 0x00000011000d3c82 */ /* 0x000fe20008000000 */
[----:B------:R-:W-:Y:S01]  /*10ba0*/  ISETP.LT.OR P4, PT, R0, 0x9, P4 ;  /* 0x000000090000780c */ /* 0x000fe20002781670 */
[----:B------:R-:W-:Y:S01]  /*10bb0*/  LDSM.16.MT88.4 R100, [R196+0x100] ;  /* 0x00010000c464783b */ /* 0x000fe20000004200 */
[----:B-1----:R-:W-:Y:S01]  /*10bc0*/  FSEL R22, R12, -INF , !P6 ;  /* 0xff8000000c167808 */ /* 0x002fe20007000000 */
[----:B------:R-:W-:Y:S01]  /*10bd0*/  @UP3 USHF.R.U32.HI UR18, URZ, UR5, UR13 ;  /* 0x000000053f123299 */ /* 0x000fe2000801160d */
[----:B------:R-:W-:Y:S01]  /*10be0*/  FSEL R28, R28, -INF , !P5 ;  /* 0xff8000001c1c7808 */ /* 0x000fe20006800000 */
[----:B------:R-:W-:Y:S01]  /*10bf0*/  LDSM.16.MT88.4 R48, [R198+0x2100] ;  /* 0x00210000c630783b */ /* 0x000fe20000004200 */
[----:B------:R-:W-:Y:S01]  /*10c00*/  ISETP.GT.AND P6, PT, R21, 0x10, P0 ;  /* 0x000000101500780c */ /* 0x000fe200007c4270 */
[----:B------:R-:W-:Y:S01]  /*10c10*/  UIADD3 UR18, UR10, UR18, URZ ;  /* 0x000000120a127290 */ /* 0x000fe2000fffe03f */
[----:B------:R-:W-:Y:S01]  /*10c20*/  FMNMX.FTZ R24, R5, R8, !PT ;  /* 0x0000000805187209 */ /* 0x000fe20007810000 */
[----:B------:R-:W-:Y:S01]  /*10c30*/  LDSM.16.MT88.4 R72, [R203+0x4100] ;  /* 0x00410000cb48783b */ /* 0x000fe20000004200 */
[----:B------:R-:W-:Y:S01]  /*10c40*/  FSEL R16, R42, -INF , !P4 ;  /* 0xff8000002a107808 */ /* 0x000fe20006000000 */
[----:B------:R-:W-:Y:S01]  /*10c50*/  ULDC UR10, c[0x0][0x328] ;  /* 0x0000ca00000a7ab9 */ /* 0x000fe20000000800 */
[----:B------:R-:W-:Y:S01]  /*10c60*/  FMNMX.FTZ R13, R28, R22, !PT ;  /* 0x000000161c0d7209 */ /* 0x000fe20007810000 */
[----:B------:R-:W-:Y:S01]  /*10c70*/  LDSM.16.MT88.4 R40, [R203+0x2100] ;  /* 0x00210000cb28783b */ /* 0x000fe20000004200 */
[----:B------:R-:W-:Y:S01]  /*10c80*/  ISETP.GT.AND P5, PT, R21, 0x19, P0 ;  /* 0x000000191500780c */ /* 0x000fe200007a4270 */
[----:B------:R-:W-:Y:S01]  /*10c90*/  UIADD3 UR10, UR18, UR10, URZ ;  /* 0x0000000a120a7290 */ /* 0x000fe2000fffe03f */
[----:B------:R-:W-:Y:S01]  /*10ca0*/  ISETP.LT.OR P6, PT, R0, 0x11, P6 ;  /* 0x000000110000780c */ /* 0x000fe200037c1670 */
[----:B------:R-:W-:Y:S01]  /*10cb0*/  LDSM.16.MT88.4 R80, [R198+0x4100] ;  /* 0x00410000c650783b */ /* 0x000fe20000004200 */
[----:B------:R-:W-:Y:S01]  /*10cc0*/  FMNMX.FTZ R24, R155, R24, !PT ;  /* 0x000000189b187209 */ /* 0x000fe20007810000 */
[----:B------:R-:W-:Y:S01]  /*10cd0*/  IMAD.U32 R181, RZ, RZ, UR9 ;  /* 0x00000009ffb57e24 */ /* 0x000fe2000f8e00ff */
[----:B------:R-:W-:Y:S01]  /*10ce0*/  ISETP.GT.AND P4, PT, R21, 0x11, P0 ;  /* 0x000000111500780c */ /* 0x000fe20000784270 */
[----:B------:R-:W-:Y:S01]  /*10cf0*/  LDSM.16.MT88.4 R88, [R197+0x4100] ;  /* 0x00410000c558783b */ /* 0x000fe20000004200 */
[----:B------:R-:W-:-:S02]  /*10d00*/  FMNMX.FTZ R13, R16, R13, !PT ;  /* 0x0000000d100d7209 */ /* 0x000fc40007810000 */
[----:B------:R-:W-:Y:S01]  /*10d10*/  ISETP.LT.OR P5, PT, R0, 0x1a, P5 ;  /* 0x0000001a0000780c */ /* 0x000fe20002fa1670 */
[----:B------:R-:W-:Y:S01]  /*10d20*/  LDSM.16.MT88.4 R136, [R198+0x900] ;  /* 0x00090000c688783b */ /* 0x000fe20000004200 */
[----:B------:R-:W-:Y:S02]  /*10d30*/  FSEL R14, R26, -INF , !P6 ;  /* 0xff8000001a0e7808 */ /* 0x000fe40007000000 */
[----:B------:R-:W-:Y:S01]  /*10d40*/  FMNMX.FTZ R24, R163, R24, !PT ;  /* 0x00000018a3187209 */ /* 0x000fe20007810000 */
[----:B------:R-:W-:Y:S01]  /*10d50*/  LDSM.16.MT88.4 R32, [R197+0x900] ;  /* 0x00090000c520783b */ /* 0x000fe20000004200 */
[----:B------:R-:W-:Y:S02]  /*10d60*/  ISETP.LT.OR P4, PT, R0, 0x12, P4 ;  /* 0x000000120000780c */ /* 0x000fe40002781670 */
[----:B------:R-:W-:Y:S02]  /*10d70*/  ISETP.GT.AND P6, PT, R21, 0x18, P0 ;  /* 0x000000181500780c */ /* 0x000fe400007c4270 */
[----:B------:R-:W-:-:S02]  /*10d80*/  FMNMX.FTZ R13, R6, R13, !PT ;  /* 0x0000000d060d7209 */ /* 0x000fc40007810000 */
[----:B------:R-:W-:Y:S02]  /*10d90*/  FSEL R8, R18, -INF , !P5 ;  /* 0xff80000012087808 */ /* 0x000fe40006800000 */
[----:B------:R-:W-:Y:S02]  /*10da0*/  FMNMX.FTZ R18, R161, R24, !PT ;  /* 0x00000018a1127209 */ /* 0x000fe40007810000 */
[----:B------:R-:W-:Y:S02]  /*10db0*/  FSEL R12, R25, -INF , !P4 ;  /* 0xff800000190c7808 */ /* 0x000fe40006000000 */
[----:B------:R-:W-:Y:S01]  /*10dc0*/  ISETP.LT.OR P6, PT, R0, 0x19, P6 ;  /* 0x000000190000780c */ /* 0x000fe200037c1670 */
[----:B------:R-:W-:Y:S01]  /*10dd0*/  LDSM.16.MT88.4 R24, [R198+0x2900] ;  /* 0x00290000c618783b */ /* 0x000fe20000004200 */
[----:B------:R-:W-:Y:S02]  /*10de0*/  FMNMX.FTZ R13, R14, R13, !PT ;  /* 0x0000000d0e0d7209 */ /* 0x000fe40007810000 */
[----:B------:R-:W-:-:S02]  /*10df0*/  FMNMX.FTZ R18, R157, R18, !PT ;  /* 0x000000129d127209 */ /* 0x000fc40007810000 */
[----:B------:R-:W-:Y:S02]  /*10e00*/  ISETP.GT.AND P4, PT, R21, 0x20, P0 ;  /* 0x000000201500780c */ /* 0x000fe40000784270 */
[----:B------:R-:W-:Y:S02]  /*10e10*/  FSEL R10, R10, -INF , !P6 ;  /* 0xff8000000a0a7808 */ /* 0x000fe40007000000 */
[----:B------:R-:W-:Y:S02]  /*10e20*/  FMNMX.FTZ R13, R12, R13, !PT ;  /* 0x0000000d0c0d7209 */ /* 0x000fe40007810000 */
[----:B------:R-:W-:Y:S02]  /*10e30*/  FMNMX.FTZ R18, R167, R18, !PT ;  /* 0x00000012a7127209 */ /* 0x000fe40007810000 */
[----:B------:R-:W-:Y:S02]  /*10e40*/  ISETP.GT.AND P6, PT, R21, 0x21, P0 ;  /* 0x000000211500780c */ /* 0x000fe400007c4270 */
        /* <DEDUP_REMOVED lines=13> */
[C---:B------:R-:W-:Y:S02]  /*10f20*/  ISETP.GT.AND P6, PT, R21.reuse, 0x30, P0 ;  /* 0x000000301500780c */ /* 0x040fe400007c4270 */
[----:B------:R-:W-:Y:S01]  /*10f30*/  ISETP.LT.OR P4, PT, R0, 0x2a, P4 ;  /* 0x0000002a0000780c */ /* 0x000fe20002781670 */
[----:B------:R-:W1:Y:S01]  /*10f40*/  SHFL.BFLY PT, R18, R13, 0x2, 0x1f ;  /* 0x0c401f000d127f89 */ /* 0x000e6200000e0000 */
[----:B------:R-:W-:Y:S02]  /*10f50*/  FSEL R170, R170, -INF , !P5 ;  /* 0xff800000aaaa7808 */ /* 0x000fe40006800000 */
[----:B------:R-:W-:Y:S02]  /*10f60*/  FMNMX.FTZ R19, R162, R19, !PT ;  /* 0x00000013a2137209 */ /* 0x000fe40007810000 */
[----:B------:R-:W-:Y:S02]  /*10f70*/  ISETP.GT.AND P5, PT, R21, 0x31, P0 ;  /* 0x000000311500780c */ /* 0x000fe400007a4270 */
[----:B------:R-:W-:-:S02]  /*10f80*/  ISETP.LT.OR P6, PT, R0, 0x31, P6 ;  /* 0x000000310000780c */ /* 0x000fc400037c1670 */
[----:B------:R-:W-:Y:S02]  /*10f90*/  FSEL R166, R166, -INF , !P4 ;  /* 0xff800000a6a67808 */ /* 0x000fe40006000000 */
[----:B------:R-:W-:Y:S02]  /*10fa0*/  FMNMX.FTZ R19, R170, R19, !PT ;  /* 0x00000013aa137209 */ /* 0x000fe40007810000 */
[----:B------:R-:W-:Y:S02]  /*10fb0*/  ISETP.GT.AND P4, PT, R21, 0x38, P0 ;  /* 0x000000381500780c */ /* 0x000fe40000784270 */
[----:B------:R-:W-:Y:S02]  /*10fc0*/  ISETP.LT.OR P5, PT, R0, 0x32, P5 ;  /* 0x000000320000780c */ /* 0x000fe40002fa1670 */
[----:B------:R-:W-:Y:S02]  /*10fd0*/  FSEL R164, R164, -INF , !P6 ;  /* 0xff800000a4a47808 */ /* 0x000fe40007000000 */
[----:B------:R-:W-:-:S02]  /*10fe0*/  FMNMX.FTZ R19, R166, R19, !PT ;  /* 0x00000013a6137209 */ /* 0x000fc40007810000 */
[----:B------:R-:W-:Y:S02]  /*10ff0*/  ISETP.GT.AND P0, PT, R21, 0x39, P0 ;  /* 0x000000391500780c */ /* 0x000fe40000704270 */
[----:B------:R-:W-:Y:S02]  /*11000*/  ISETP.LT.OR P4, PT, R0, 0x39, P4 ;  /* 0x000000390000780c */ /* 0x000fe40002781670 */
[----:B------:R-:W-:Y:S02]  /*11010*/  FSEL R142, R142, -INF , !P5 ;  /* 0xff8000008e8e7808 */ /* 0x000fe40006800000 */
[----:B------:R-:W-:Y:S02]  /*11020*/  FMNMX.FTZ R19, R164, R19, !PT ;  /* 0x00000013a4137209 */ /* 0x000fe40007810000 */
[----:B------:R-:W-:Y:S02]  /*11030*/  ISETP.LT.OR P0, PT, R0, 0x3a, P0 ;  /* 0x0000003a0000780c */ /* 0x000fe40000701670 */
[----:B------:R-:W-:-:S02]  /*11040*/  FSEL R140, R140, -INF , !P4 ;  /* 0xff8000008c8c7808 */ /* 0x000fc40006000000 */
[----:B------:R-:W-:Y:S02]  /*11050*/  FMNMX.FTZ R19, R142, R19, !PT ;  /* 0x000000138e137209 */ /* 0x000fe40007810000 */
[----:B------:R-:W-:Y:S02]  /*11060*/  FSEL R160, R160, -INF , !P0 ;  /* 0xff800000a0a07808 */ /* 0x000fe40004000000 */
[----:B------:R-:W-:Y:S02]  /*11070*/  FMNMX.FTZ R19, R140, R19, !PT ;  /* 0x000000138c137209 */ /* 0x000fe40007810000 */
[----:B-1----:R-:W-:Y:S02]  /*11080*/  FMNMX.FTZ R21, R13, R18, !PT ;  /* 0x000000120d157209 */ /* 0x002fe40007810000 */
[----:B------:R-:W-:-:S03]  /*11090*/  FMNMX.FTZ R19, R160, R19, !PT ;  /* 0x00000013a0137209 */ /* 0x000fc60007810000 */
[----:B------:R-:W1:Y:S04]  /*110a0*/  SHFL.BFLY PT, R0, R21, 0x1, 0x1f ;  /* 0x0c201f0015007f89 */ /* 0x000e6800000e0000 */
[----:B------:R-:W2:Y:S01]  /*110b0*/  SHFL.BFLY PT, R18, R19, 0x2, 0x1f ;  /* 0x0c401f0013127f89 */ /* 0x000ea200000e0000 */
[----:B-1----:R-:W-:Y:S02]  /*110c0*/  FMNMX.FTZ R0, R21, R0, !PT ;  /* 0x0000000015007209 */ /* 0x002fe40007810000 */
[----:B--2---:R-:W-:-:S03]  /*110d0*/  FMNMX.FTZ R13, R19, R18, !PT ;  /* 0x00000012130d7209 */ /* 0x004fc60007810000 */
[C---:B------:R-:W-:Y:S01]  /*110e0*/  FMUL.FTZ R168, R0.reuse, c[0x0][0x2d0] ;  /* 0x0000b40000a87a20 */ /* 0x040fe20000410000 */
[----:B------:R-:W-:Y:S01]  /*110f0*/  FSETP.NEU.FTZ.AND P0, PT, R0, -INF , PT ;  /* 0xff8000000000780b */ /* 0x000fe20003f1d000 */
[----:B------:R-:W1:Y:S03]  /*11100*/  SHFL.BFLY PT, R132, R13, 0x1, 0x1f ;  /* 0x0c201f000d847f89 */ /* 0x000e6600000e0000 */
[----:B------:R-:W-:-:S05]  /*11110*/  FSEL R168, R168, RZ, P0 ;  /* 0x000000ffa8a87208 */ /* 0x000fca0000000000 */
[--C-:B------:R-:W-:Y:S02]  /*11120*/  FFMA.FTZ R152, R20, c[0x0][0x2d0], -R168.reuse ;  /* 0x0000b40014987a23 */ /* 0x100fe400000108a8 */
[--C-:B------:R-:W-:Y:S02]  /*11130*/  FFMA.FTZ R151, R29, c[0x0][0x2d0], -R168.reuse ;  /* 0x0000b4001d977a23 */ /* 0x100fe400000108a8 */
[--C-:B------:R-:W-:Y:S02]  /*11140*/  FFMA.FTZ R149, R17, c[0x0][0x2d0], -R168.reuse ;  /* 0x0000b40011957a23 */ /* 0x100fe400000108a8 */
[--C-:B------:R-:W-:Y:S01]  /*11150*/  FFMA.FTZ R146, R15, c[0x0][0x2d0], -R168.reuse ;  /* 0x0000b4000f927a23 */ /* 0x100fe200000108a8 */
[----:B------:R-:W-:Y:S01]  /*11160*/  MUFU.EX2 R152, R152 ;  /* 0x0000009800987308 */ /* 0x000fe20000000800 */
[--C-:B------:R-:W-:Y:S02]  /*11170*/  FFMA.FTZ R144, R7, c[0x0][0x2d0], -R168.reuse ;  /* 0x0000b40007907a23 */ /* 0x100fe400000108a8 */
[----:B------:R-:W-:-:S02]  /*11180*/  FFMA.FTZ R133, R5, c[0x0][0x2d0], -R168 ;  /* 0x0000b40005857a23 */ /* 0x000fc400000108a8 */
[--C-:B------:R-:W-:Y:S02]  /*11190*/  FFMA.FTZ R150, R11, c[0x0][0x2d0], -R168.reuse ;  /* 0x0000b4000b967a23 */ /* 0x100fe400000108a8 */
[--C-:B------:R-:W-:Y:S01]  /*111a0*/  FFMA.FTZ R145, R9, c[0x0][0x2d0], -R168.reuse ;  /* 0x0000b40009917a23 */ /* 0x100fe200000108a8 */
[----:B------:R-:W2:Y:S01]  /*111b0*/  MUFU.EX2 R151, R151 ;  /* 0x0000009700977308 */ /* 0x000ea20000000800 */
[--C-:B------:R-:W-:Y:S01]  /*111c0*/  FFMA.FTZ R158, R163, c[0x0][0x2d0], -R168.reuse ;  /* 0x0000b400a39e7a23 */ /* 0x100fe200000108a8 */
[----:B-1----:R-:W-:Y:S01]  /*111d0*/  FMNMX.FTZ R132, R13, R132, !PT ;  /* 0x000000840d847209 */ /* 0x002fe20007810000 */
[--C-:B------:R-:W-:Y:S02]  /*111e0*/  FFMA.FTZ R156, R161, c[0x0][0x2d0], -R168.reuse ;  /* 0x0000b400a19c7a23 */ /* 0x100fe400000108a8 */
[--C-:B------:R-:W-:Y:S01]  /*111f0*/  FFMA.FTZ R155, R155, c[0x0][0x2d0], -R168.reuse ;  /* 0x0000b4009b9b7a23 */ /* 0x100fe200000108a8 */
[C---:B------:R-:W-:Y:S01]  /*11200*/  FSETP.NEU.FTZ.AND P0, PT, R132.reuse, -INF , PT ;  /* 0xff8000008400780b */ /* 0x040fe20003f1d000 */
[----:B------:R-:W-:Y:S01]  /*11210*/  FMUL.FTZ R159, R132, c[0x0][0x2d0] ;  /* 0x0000b400849f7a20 */ /* 0x000fe20000410000 */
[----:B------:R-:W-:Y:S01]  /*11220*/  MUFU.EX2 R149, R149 ;  /* 0x0000009500957308 */ /* 0x000fe20000000800 */
[----:B------:R-:W-:-:S02]  /*11230*/  FFMA.FTZ R157, R157, c[0x0][0x2d0], -R168 ;  /* 0x0000b4009d9d7a23 */ /* 0x000fc400000108a8 */
[--C-:B------:R-:W-:Y:S01]  /*11240*/  FFMA.FTZ R167, R167, c[0x0][0x2d0], -R168.reuse ;  /* 0x0000b400a7a77a23 */ /* 0x100fe200000108a8 */
[----:B------:R-:W-:Y:S01]  /*11250*/  FSEL R159, R159, RZ, P0 ;  /* 0x000000ff9f9f7208 */ /* 0x000fe20000000000 */
[----:B------:R-:W-:Y:S01]  /*11260*/  FFMA.FTZ R218, R141, c[0x0][0x2d0], -R168 ;  /* 0x0000b4008dda7a23 */ /* 0x000fe200000108a8 */
[----:B------:R-:W-:Y:S02]  /*11270*/  PLOP3.LUT P0, PT, PT, PT, UP2, 0x40, 0x0 ;  /* 0x000000000000781c */ /* 0x000fe40003f0e828 */
[----:B------:R-:W1:Y:S01]  /*11280*/  MUFU.EX2 R146, R146 ;  /* 0x0000009200927308 */ /* 0x000e620000000800 */
[--C-:B------:R-:W-:Y:S01]  /*11290*/  FFMA.FTZ R153, R28, c[0x0][0x2d0], -R159.reuse ;  /* 0x0000b4001c997a23 */ /* 0x100fe2000001089f */
[----:B--2---:R-:W-:Y:S01]  /*112a0*/  F2FP.PACK_AB R96, R151, R152 ;  /* 0x000000989760723e */ /* 0x004fe200000000ff */
[--C-:B------:R-:W-:Y:S01]  /*112b0*/  FFMA.FTZ R154, R22, c[0x0][0x2d0], -R159.reuse ;  /* 0x0000b400169a7a23 */ /* 0x100fe2000001089f */
[----:B------:R-:W-:Y:S01]  /*112c0*/  LDSM.16.MT88.4 R28, [R196+0x900] ;  /* 0x00090000c41c783b */ /* 0x000fe20000004200 */
[----:B------:R-:W-:-:S02]  /*112d0*/  FFMA.FTZ R148, R16, c[0x0][0x2d0], -R159 ;  /* 0x0000b40010947a23 */ /* 0x000fc4000001089f */
[--C-:B------:R-:W-:Y:S01]  /*112e0*/  FFMA.FTZ R147, R6, c[0x0][0x2d0], -R159.reuse ;  /* 0x0000b40006937a23 */ /* 0x100fe2000001089f */
[----:B------:R-:W-:Y:S01]  /*112f0*/  MUFU.EX2 R153, R153 ;  /* 0x0000009900997308 */ /* 0x000fe20000000800 */
[----:B------:R-:W2:Y:S01]  /*11300*/  LDSM.16.MT88.4 R4, [R196+0x4100] ;  /* 0x00410000c404783b */ /* 0x000ea20000004200 */
[--C-:B------:R-:W-:Y:S02]  /*11310*/  FFMA.FTZ R3, R10, c[0x0][0x2d0], -R159.reuse ;  /* 0x0000b4000a037a23 */ /* 0x100fe4000001089f */
[--C-:B------:R-:W-:Y:S01]  /*11320*/  FFMA.FTZ R2, R8, c[0x0][0x2d0], -R159.reuse ;  /* 0x0000b40008027a23 */ /* 0x100fe2000001089f */
[----:B------:R-:W-:Y:S01]  /*11330*/  LDSM.16.MT88.4 R16, [R197+0x2900] ;  /* 0x00290000c510783b */ /* 0x000fe20000004200 */
[--C-:B------:R-:W-:Y:S02]  /*11340*/  FFMA.FTZ R135, R14, c[0x0][0x2d0], -R159.reuse ;  /* 0x0000b4000e877a23 */ /* 0x100fe4000001089f */
[----:B------:R-:W3:Y:S01]  /*11350*/  MUFU.EX2 R154, R154 ;  /* 0x0000009a009a7308 */ /* 0x000ee20000000800 */
[----:B------:R-:W4:Y:S01]  /*11360*/  LDSM.16.MT88.4 R8, [R203+0x2900] ;  /* 0x00290000cb08783b */ /* 0x000f220000004200 */
[--C-:B------:R-:W-:Y:S01]  /*11370*/  FFMA.FTZ R134, R12, c[0x0][0x2d0], -R159.reuse ;  /* 0x0000b4000c867a23 */ /* 0x100fe2000001089f */
[----:B-1----:R-:W-:Y:S01]  /*11380*/  F2FP.PACK_AB R98, R146, R149 ;  /* 0x000000959262723e */ /* 0x002fe200000000ff */
[--C-:B------:R-:W-:Y:S01]  /*11390*/  FFMA.FTZ R161, R172, c[0x0][0x2d0], -R159.reuse ;  /* 0x0000b400aca17a23 */ /* 0x100fe2000001089f */
[----:B------:R-:W1:Y:S01]  /*113a0*/  LDSM.16.MT88.4 R12, [R196+0x2900] ;  /* 0x00290000c40c783b */ /* 0x000e620000004200 */
[----:B------:R-:W-:-:S02]  /*113b0*/  FFMA.FTZ R162, R162, c[0x0][0x2d0], -R159 ;  /* 0x0000b400a2a27a23 */ /* 0x000fc4000001089f */
[----:B------:R-:W-:Y:S01]  /*113c0*/  MUFU.EX2 R148, R148 ;  /* 0x0000009400947308 */ /* 0x000fe20000000800 */
[----:B------:R-:W5:Y:S01]  /*113d0*/  LDSM.16.MT88.4 R20, [R203+0x900] ;  /* 0x00090000cb14783b */ /* 0x000f620000004200 */
[--C-:B------:R-:W-:Y:S02]  /*113e0*/  FFMA.FTZ R163, R170, c[0x0][0x2d0], -R159.reuse ;  /* 0x0000b400aaa37a23 */ /* 0x100fe4000001089f */
[----:B------:R-:W-:Y:S02]  /*113f0*/  FFMA.FTZ R166, R166, c[0x0][0x2d0], -R159 ;  /* 0x0000b400a6a67a23 */ /* 0x000fe4000001089f */
[--C-:B------:R-:W-:Y:S02]  /*11400*/  FFMA.FTZ R170, R165, c[0x0][0x2d0], -R168.reuse ;  /* 0x0000b400a5aa7a23 */ /* 0x100fe400000108a8 */
[----:B------:R-:W2:Y:S01]  /*11410*/  MUFU.EX2 R147, R147 ;  /* 0x0000009300937308 */ /* 0x000ea20000000800 */
[----:B---3--:R-:W-:Y:S01]  /*11420*/  F2FP.PACK_AB R97, R154, R153 ;  /* 0x000000999a61723e */ /* 0x008fe200000000ff */
[----:B------:R-:W-:-:S02]  /*11430*/  FFMA.FTZ R165, R143, c[0x0][0x2d0], -R168 ;  /* 0x0000b4008fa57a23 */ /* 0x000fc400000108a8 */
[--C-:B------:R-:W-:Y:S02]  /*11440*/  FFMA.FTZ R164, R164, c[0x0][0x2d0], -R159.reuse ;  /* 0x0000b400a4a47a23 */ /* 0x100fe4000001089f */
[--C-:B------:R-:W-:Y:S02]  /*11450*/  FFMA.FTZ R169, R142, c[0x0][0x2d0], -R159.reuse ;  /* 0x0000b4008ea97a23 */ /* 0x100fe4000001089f */
[----:B------:R-:W-:Y:S01]  /*11460*/  MUFU.EX2 R150, R150 ;  /* 0x0000009600967308 */ /* 0x000fe20000000800 */
[--C-:B------:R-:W-:Y:S02]  /*11470*/  FFMA.FTZ R168, R140, c[0x0][0x2d0], -R159.reuse ;  /* 0x0000b4008ca87a23 */ /* 0x100fe4000001089f */
[----:B------:R-:W-:Y:S01]  /*11480*/  FFMA.FTZ R219, R160, c[0x0][0x2d0], -R159 ;  /* 0x0000b400a0db7a23 */ /* 0x000fe2000001089f */
[----:B------:R-:W-:Y:S01]  /*11490*/  LDSM.16.MT88.4 R140, [R198+0x1900] ;  /* 0x00190000c68c783b */ /* 0x000fe20000004200 */
[----:B------:R-:W-:Y:S02]  /*114a0*/  FADD.FTZ R152, R152, R151 ;  /* 0x0000009798987221 */ /* 0x000fe40000010000 */
[----:B------:R-:W-:Y:S01]  /*114b0*/  FADD.FTZ R153, R153, R154 ;  /* 0x0000009a99997221 */ /* 0x000fe20000010000 */
[----:B--2---:R-:W-:Y:S01]  /*114c0*/  F2FP.PACK_AB R99, R147, R148 ;  /* 0x000000949363723e */ /* 0x004fe200000000ff */
[----:B------:R-:W2:Y:S01]  /*114d0*/  MUFU.EX2 R145, R145 ;  /* 0x0000009100917308 */ /* 0x000ea20000000800 */
        /* <DEDUP_REMOVED lines=9> */
[----:B------:R-:W3:Y:S06]  /*11570*/  MUFU.EX2 R134, R134 ;  /* 0x0000008600867308 */ /* 0x000eec0000000800 */
        /* <DEDUP_REMOVED lines=39> */
[----:B---3--:R-:W-:Y:S01]  /*117f0*/  F2FP.PACK_AB R5, R134, R135 ;  /* 0x000000878605723e */ /* 0x008fe200000000ff */
[----:B------:R-:W-:-:S04]  /*11800*/  FADD.FTZ R150, R150, R149 ;  /* 0x0000009596967221 */ /* 0x000fc80000010000 */
[----:B------:R-:W-:Y:S01]  /*11810*/  FADD.FTZ R145, R145, R150 ;  /* 0x0000009691917221 */ /* 0x000fe20000010000 */
[----:B------:R-:W-:Y:S02]  /*11820*/  F2FP.PACK_AB R6, R133, R144 ;  /* 0x000000908506723e */ /* 0x000fe400000000ff */
[----:B-1----:R-:W-:Y:S01]  /*11830*/  F2FP.PACK_AB R7, R2, R3 ;  /* 0x000000030207723e */ /* 0x002fe200000000ff */
[----:B------:R-:W-:-:S04]  /*11840*/  FADD.FTZ R144, R144, R145 ;  /* 0x0000009190907221 */ /* 0x000fc80000010000 */
[----:B------:R-:W-:Y:S02]  /*11850*/  FADD.FTZ R144, R133, R144 ;  /* 0x0000009085907221 */ /* 0x000fe40000010000 */
[C---:B----4-:R-:W-:Y:S08]  /*11860*/  HMMA.16816.F32 R36, R4.reuse, R8, R36 ;  /* 0x000000080424723c */ /* 0x050ff00000001824 */
        /* <DEDUP_REMOVED lines=8> */
[C---:B-----5:R-:W-:Y:S08]  /*118f0*/  HMMA.16816.F32 R128, R4.reuse, R20, R128 ;  /* 0x000000140480723c */ /* 0x060ff00000001880 */
        /* <DEDUP_REMOVED lines=12> */
[C---:B------:R-:W-:Y:S01]  /*119c0*/  HMMA.16816.F32 R116, R4.reuse, R138, R116 ;  /* 0x0000008a0474723c */ /* 0x040fe20000001874 */
[----:B------:R-:W-:Y:S07]  /*119d0*/  LDSM.16.MT88.4 R136, [R197+0x1900] ;  /* 0x00190000c588783b */ /* 0x000fee0000004200 */
[C---:B------:R-:W-:Y:S08]  /*119e0*/  HMMA.16816.F32 R112, R4.reuse, R32, R112 ;  /* 0x000000200470723c */ /* 0x040ff00000001870 */
[C---:B------:R-:W-:Y:S01]  /*119f0*/  HMMA.16816.F32 R108, R4.reuse, R34, R108 ;  /* 0x00000022046c723c */ /* 0x040fe2000000186c */
[----:B------:R-:W5:Y:S07]  /*11a00*/  LDSM.16.MT88.4 R32, [R197+0x1100] ;  /* 0x00110000c520783b */ /* 0x000f6e0000004200 */
[C---:B------:R-:W-:Y:S08]  /*11a10*/  HMMA.16816.F32 R104, R4.reuse, R28, R104 ;  /* 0x0000001c0468723c */ /* 0x040ff00000001868 */
[C---:B------:R-:W-:Y:S01]  /*11a20*/  HMMA.16816.F32 R100, R4.reuse, R30, R100 ;  /* 0x0000001e0464723c */ /* 0x040fe20000001864 */
[----:B------:R-:W-:Y:S07]  /*11a30*/  LDSM.16.MT88.4 R28, [R196+0x1100] ;  /* 0x00110000c41c783b */ /* 0x000fee0000004200 */
[C---:B------:R-:W-:Y:S08]  /*11a40*/  HMMA.16816.F32 R44, R4.reuse, R24, R44 ;  /* 0x00000018042c723c */ /* 0x040ff0000000182c */
[C---:B------:R-:W-:Y:S01]  /*11a50*/  HMMA.16816.F32 R48, R4.reuse, R26, R48 ;  /* 0x0000001a0430723c */ /* 0x040fe20000001830 */
[----:B------:R-:W-:Y:S07]  /*11a60*/  LDSM.16.MT88.4 R24, [R198+0x3100] ;  /* 0x00310000c618783b */ /* 0x000fee0000004200 */
[C---:B----4-:R-:W-:Y:S08]  /*11a70*/  HMMA.16816.F32 R68, R4.reuse, R20, R68 ;  /* 0x000000140444723c */ /* 0x050ff00000001844 */
[----:B------:R-:W-:Y:S01]  /*11a80*/  HMMA.16816.F32 R72, R4, R22, R72 ;  /* 0x000000160448723c */ /* 0x000fe20000001848 */
[----:B------:R-:W-:Y:S06]  /*11a90*/  LDSM.16.MT88.4 R20, [R203+0x5100] ;  /* 0x00510000cb14783b */ /* 0x000fec0000004200 */
[----:B------:R-:W-:Y:S01]  /*11aa0*/  F2FP.PACK_AB R4, R158, R155 ;  /* 0x0000009b9e04723e */ /* 0x000fe200000000ff */
[----:B------:R-:W-:Y:S01]  /*11ab0*/  FADD.FTZ R155, R155, R144 ;  /* 0x000000909b9b7221 */ /* 0x000fe20000010000 */
[----:B------:R-:W-:-:S02]  /*11ac0*/  F2FP.PACK_AB R6, R157, R156 ;  /* 0x0000009c9d06723e */ /* 0x000fc400000000ff */
[----:B------:R-:W-:Y:S01]  /*11ad0*/  F2FP.PACK_AB R5, R162, R161 ;  /* 0x000000a1a205723e */ /* 0x000fe200000000ff */
[----:B------:R-:W-:Y:S01]  /*11ae0*/  FADD.FTZ R155, R158, R155 ;  /* 0x0000009b9e9b7221 */ /* 0x000fe20000010000 */
[----:B------:R-:W-:-:S03]  /*11af0*/  F2FP.PACK_AB R7, R166, R163 ;  /* 0x000000a3a607723e */ /* 0x000fc600000000ff */
[----:B------:R-:W-:-:S04]  /*11b00*/  FADD.FTZ R156, R156, R155 ;  /* 0x0000009b9c9c7221 */ /* 0x000fc80000010000 */
[----:B-1----:R-:W-:Y:S01]  /*11b10*/  HMMA.16816.F32 R128, R4, R8, R128 ;  /* 0x000000080480723c */ /* 0x002fe20000001880 */
[----:B------:R-:W-:-:S07]  /*11b20*/  FADD.FTZ R156, R157, R156 ;  /* 0x0000009c9d9c7221 */ /* 0x000fce0000010000 */
        /* <DEDUP_REMOVED lines=8> */
[C---:B-----5:R-:W-:Y:S08]  /*11bb0*/  HMMA.16816.F32 R112, R4.reuse, R32, R112 ;  /* 0x000000200470723c */ /* 0x060ff00000001870 */
        /* <DEDUP_REMOVED lines=20> */
[C---:B-1----:R-:W-:Y:S08]  /*11d00*/  HMMA.16816.F32 R84, R4.reuse, R8, R84 ;  /* 0x000000080454723c */ /* 0x042ff00000001854 */
[C---:B------:R-:W-:Y:S01]  /*11d10*/  HMMA.16816.F32 R88, R4.reuse, R10, R88 ;  /* 0x0000000a0458723c */ /* 0x040fe20000001858 */
[----:B------:R-:W1:Y:S07]  /*11d20*/  LDSM.16.MT88.4 R8, [R203+0x3900] ;  /* 0x00390000cb08783b */ /* 0x000e6e0000004200 */
[C---:B--2---:R-:W-:Y:S08]  /*11d30*/  HMMA.16816.F32 R92, R4.reuse, R16, R92 ;  /* 0x00000010045c723c */ /* 0x044ff0000000185c */
[----:B------:R-:W-:Y:S01]  /*11d40*/  HMMA.16816.F32 R96, R4, R18, R96 ;  /* 0x000000120460723c */ /* 0x000fe20000001860 */
[----:B------:R-:W2:Y:S06]  /*11d50*/  LDSM.16.MT88.4 R16, [R203+0x5900] ;  /* 0x00590000cb10783b */ /* 0x000eac0000004200 */
[----:B------:R-:W-:Y:S01]  /*11d60*/  F2FP.PACK_AB R4, R170, R167 ;  /* 0x000000a7aa04723e */ /* 0x000fe200000000ff */
[----:B------:R-:W-:Y:S01]  /*11d70*/  FADD.FTZ R167, R167, R156 ;  /* 0x0000009ca7a77221 */ /* 0x000fe20000010000 */
[----:B------:R-:W-:-:S02]  /*11d80*/  F2FP.PACK_AB R6, R218, R165 ;  /* 0x000000a5da06723e */ /* 0x000fc400000000ff */
[----:B------:R-:W-:Y:S01]  /*11d90*/  F2FP.PACK_AB R5, R169, R164 ;  /* 0x000000a4a905723e */ /* 0x000fe200000000ff */
[----:B------:R-:W-:Y:S01]  /*11da0*/  FADD.FTZ R170, R170, R167 ;  /* 0x000000a7aaaa7221 */ /* 0x000fe20000010000 */
[----:B------:R-:W-:-:S03]  /*11db0*/  F2FP.PACK_AB R7, R219, R168 ;  /* 0x000000a8db07723e */ /* 0x000fc600000000ff */
[----:B------:R-:W-:-:S04]  /*11dc0*/  FADD.FTZ R165, R165, R170 ;  /* 0x000000aaa5a57221 */ /* 0x000fc80000010000 */
[----:B---3--:R-:W-:Y:S01]  /*11dd0*/  HMMA.16816.F32 R128, R4, R12, R128 ;  /* 0x0000000c0480723c */ /* 0x008fe20000001880 */
[----:B------:R-:W-:-:S07]  /*11de0*/  FADD.FTZ R218, R218, R165 ;  /* 0x000000a5dada7221 */ /* 0x000fce0000010000 */
        /* <DEDUP_REMOVED lines=9> */
[C---:B---3--:R-:W-:Y:S07]  /*11e80*/  HMMA.16816.F32 R76, R4.reuse, R12, R76 ;  /* 0x0000000c044c723c */ /* 0x048fee000000184c */
[----:B------:R-:W-:Y:S01]  /*11e90*/  FADD.FTZ R12, R148, R153 ;  /* 0x00000099940c7221 */ /* 0x000fe20000010000 */
[----:B------:R-:W-:Y:S03]  /*11ea0*/  HMMA.16816.F32 R116, R4, R142, R116 ;  /* 0x0000008e0474723c */ /* 0x000fe60000001874 */
[----:B------:R-:W-:-:S04]  /*11eb0*/  FADD.FTZ R12, R147, R12 ;  /* 0x0000000c930c7221 */ /* 0x000fc80000010000 */
        /* <DEDUP_REMOVED lines=17> */
[----:B------:R-:W-:-:S05]  /*11fd0*/  FADD.FTZ R219, R219, R168 ;  /* 0x000000a8dbdb7221 */ /* 0x000fca0000010000 */
[C---:B------:R-:W-:Y:S08]  /*11fe0*/  HMMA.16816.F32 R52, R4.reuse, R24, R52 ;  /* 0x000000180434723c */ /* 0x040ff00000001834 */
[C---:B------:R-:W-:Y:S08]  /*11ff0*/  HMMA.16816.F32 R56, R4.reuse, R26, R56 ;  /* 0x0000001a0438723c */ /* 0x040ff00000001838 */
[C---:B------:R-:W-:Y:S08]  /*12000*/  HMMA.16816.F32 R60, R4.reuse, R20, R60 ;  /* 0x00000014043c723c */ /* 0x040ff0000000183c */
[C---:B------:R-:W-:Y:S08]  /*12010*/  HMMA.16816.F32 R64, R4.reuse, R22, R64 ;  /* 0x000000160440723c */ /* 0x040ff00000001840 */
        /* <DEDUP_REMOVED lines=17> */
.L_x_394:
[----:B------:R-:W-:Y:S02]  /*12130*/  UISETP.NE.AND UP0, UPT, UR9, 0x1, UPT ;  /* 0x000000010900788c */ /* 0x000fe4000bf05270 */
[----:B------:R-:W-:Y:S02]  /*12140*/  ULDC.64 UR4, c[0x0][0x330] ;  /* 0x0000cc0000047ab9 */ /* 0x000fe40000000a00 */
[----:B------:R-:W-:-:S07]  /*12150*/  UIMAD.WIDE.U32 UR16, UR13, UR4, URZ ;  /* 0x000000040d1072a5 */ /* 0x000fce000f8e003f */
[----:B------:R-:W-:Y:S02]  /*12160*/  @UP0 USHF.R.U32.HI UR13, URZ, UR5, UR17 ;  /* 0x000000053f0d0299 */ /* 0x000fe40008011611 */
.L_x_395:
[----:B------:R-:W-:Y:S02]  /*12170*/  ULDC UR4, c[0x0][0x32c] ;  /* 0x0000cb0000047ab9 */ /* 0x000fe40000000800 */
[----:B------:R-:W-:-:S04]  /*12180*/  UIMAD UR4, UR13, UR9, UR4 ;  /* 0x000000090d0472a4 */ /* 0x000fc8000f8e0204 */
[----:B------:R-:W-:-:S04]  /*12190*/  UISETP.LT.AND UP0, UPT, UR10, UR4, UPT ;  /* 0x000000040a00728c */ /* 0x000fc8000bf01270 */
[----:B------:R-:W-:-:S04]  /*121a0*/  USEL UR10, UR10, UR4, UP0 ;  /* 0x000000040a0a7287 */ /* 0x000fc80008000000 */
.L_x_393:
[----:B------:R-:W-:-:S04]  /*121b0*/  USHF.R.S32.HI UR4, URZ, 0x1f, UR10 ;  /* 0x0000001f3f047899 */ /* 0x000fc8000801140a */
[----:B------:R-:W-:-:S04]  /*121c0*/  ULEA.HI UR4, UR4, UR10, URZ, 0x6 ;  /* 0x0000000a04047291 */ /* 0x000fc8000f8f303f */
[----:B------:R-:W-:-:S04]  /*121d0*/  USHF.R.S32.HI UR5, URZ, 0x6, UR4 ;  /* 0x000000063f057899 */ /* 0x000fc80008011404 */
[----:B------:R-:W-:-:S04]  /*121e0*/  UISETP.LT.AND UP0, UPT, UR8, UR5, UPT ;  /* 0x000000050800728c */ /* 0x000fc8000bf01270 */
[----:B------:R-:W-:-:S06]  /*121f0*/  USEL UR5, UR8, UR5, !UP0 ;  /* 0x0000000508057287 */ /* 0x000fcc000c000000 */
[----:B------:R-:W-:-:S13]  /*12200*/  ISETP.GE.AND P0, PT, R181, UR5, PT ;  /* 0x00000005b5007c0c */ /* 0x000fda000bf06270 */
[----:B------:R-:W-:Y:S05]  /*12210*/  @!P0 BRA `(.L_x_396) ;  /* 0x0000393000008947 */ /* 0x000fea0003800000 */
[----:B------:R-:W-:Y:S01]  /*12220*/  PLOP3.LUT P4, PT, PT, PT, UP3, 0x80, 0x0 ;  /* 0x000000000000781c */ /* 0x000fe20003f8f038 */
[----:B------:R-:W-:Y:S01]  /*12230*/  IMAD.MOV.U32 R2, RZ, RZ, R132 ;  /* 0x000000ffff027224 */ /* 0x000fe200078e0084 */
[----:B------:R-:W-:Y:S01]  /*12240*/  PLOP3.LUT P0, PT, PT, PT, UP3, 0x80, 0x0 ;  /* 0x000000000000781c */ /* 0x000fe20003f0f038 */
[----:B------:R-:W-:Y:S01]  /*12250*/  IMAD.MOV.U32 R3, RZ, RZ, R0 ;  /* 0x000000ffff037224 */ /* 0x000fe200078e0000 */
[C---:B------:R-:W-:Y:S01]  /*12260*/  IADD3 RZ, P6, R208.reuse, 0x40, RZ ;  /* 0x00000040d0ff7810 */ /* 0x040fe20007fde0ff */
[----:B------:R-:W-:Y:S01]  /*12270*/  IMAD.MOV.U32 R228, RZ, RZ, R181 ;  /* 0x000000ffffe47224 */ /* 0x000fe200078e00b5 */
[C---:B------:R-:W-:Y:S01]  /*12280*/  IADD3 RZ, P5, R208.reuse, 0x80, RZ ;  /* 0x00000080d0ff7810 */ /* 0x040fe20007fbe0ff */
[----:B------:R-:W-:Y:S01]  /*12290*/  IMAD.MOV.U32 R222, RZ, RZ, c[0x0][0x208] ;  /* 0x00008200ffde7624 */ /* 0x000fe200078e00ff */
[----:B------:R-:W-:Y:S01]  /*122a0*/  IADD3 R220, R208, 0x40, RZ ;  /* 0x00000040d0dc7810 */ /* 0x000fe20007ffe0ff */
[--C-:B------:R-:W-:Y:S01]  /*122b0*/  IMAD.X R226, RZ, RZ, R215.reuse, P6 ;  /* 0x000000ffffe27224 */ /* 0x100fe200030e06d7 */
[----:B------:R-:W-:Y:S01]  /*122c0*/  IADD3 RZ, P6, R210, 0x80, RZ ;  /* 0x00000080d2ff7810 */ /* 0x000fe20007fde0ff */
[----:B------:R-:W-:Y:S01]  /*122d0*/  IMAD.X R225, RZ, RZ, R215, P5 ;  /* 0x000000ffffe17224 */ /* 0x000fe200028e06d7 */
[----:B------:R-:W-:Y:S01]  /*122e0*/  IADD3 R183, R208, 0x80, RZ ;  /* 0x00000080d0b77810 */ /* 0x000fe20007ffe0ff */
[----:B------:R-:W-:Y:S01]  /*122f0*/  @P4 IMAD.HI.U32 R221, R212, c[0x0][0x2c8], RZ ;  /* 0x0000b200d4dd4a27 */ /* 0x000fe200078e00ff */
[C---:B------:R-:W-:Y:S01]  /*12300*/  IADD3 RZ, P4, R210.reuse, 0x40, RZ ;  /* 0x00000040d2ff7810 */ /* 0x040fe20007f9e0ff */
[----:B------:R-:W-:Y:S01]  /*12310*/  ULDC UR4, c[0x0][0x324] ;  /* 0x0000c90000047ab9 */ /* 0x000fe20000000800 */
[C---:B------:R-:W-:Y:S01]  /*12320*/  IADD3 R182, R210.reuse, 0x40, RZ ;  /* 0x00000040d2b67810 */ /* 0x040fe20007ffe0ff */
[----:B------:R-:W-:Y:S01]  /*12330*/  IMAD.X R223, RZ, RZ, R217, P6 ;  /* 0x000000ffffdf7224 */ /* 0x000fe200030e06d9 */
[----:B------:R-:W-:Y:S01]  /*12340*/  @P0 SHF.R.U32.HI R221, RZ, c[0x0][0x2cc], R221 ;  /* 0x0000b300ffdd0a19 */ /* 0x000fe200000116dd */
[----:B------:R-:W-:Y:S01]  /*12350*/  IMAD.X R224, RZ, RZ, R217, P4 ;  /* 0x000000ffffe07224 */ /* 0x000fe200020e06d9 */
[----:B------:R-:W-:Y:S01]  /*12360*/  IADD3 R180, R210, 0x80, RZ ;  /* 0x00000080d2b47810 */ /* 0x000fe20007ffe0ff */
[----:B------:R-:W-:Y:S01]  /*12370*/  IMAD.MOV.U32 R227, RZ, RZ, c[0x0][0x20c] ;  /* 0x00008300ffe37624 */ /* 0x000fe200078e00ff */
[----:B------:R-:W-:-:S02]  /*12380*/  ULOP3.LUT UR4, URZ, UR4, URZ, 0x33, !UPT ;  /* 0x000000043f047292 */ /* 0x000fc4000f8e333f */
.L_x_405:
[----:B------:R-:W-:Y:S04]  /*12390*/  DEPBAR.LE SB0, 0x0 ;  /* 0x000080000000791a */ /* 0x000fe80000000000 */
[----:B------:R-:W-:Y:S01]  /*123a0*/  BAR.SYNC.DEFER_BLOCKING 0x0 ;  /* 0x0000000000007b1d */ /* 0x000fe20000010000 */
[C---:B------:R-:W-:Y:S11]  /*123b0*/  ISETP.LT.AND P6, PT, R228.reuse, UR8, PT ;  /* 0x00000008e4007c0c */ /* 0x040ff6000bfc1270 */
[----:B------:R-:W-:Y:S02]  /*123c0*/  @!UPT UIADD3 URZ, URZ, URZ, URZ ;  /* 0x0000003f3f3ff290 */ /* 0x000fe4000fffe03f */
[----:B------:R-:W-:Y:S01]  /*123d0*/  @!P6 SHF.R.S32.HI R15, RZ, 0x1f, R228 ;  /* 0x0000001fff0fe819 */ /* 0x000fe200000114e4 */
[----:B------:R-:W-:Y:S04]  /*123e0*/  @!P6 IMAD.WIDE.U32 R8, R228, c[0x0][0x208], RZ ;  /* 0x00008200e408ea25 */ /* 0x000fe800078e00ff */
[----:B------:R-:W-:Y:S02]  /*123f0*/  @!P6 IMAD R15, R15, c[0x0][0x208], RZ ;  /* 0x000082000f0fea24 */ /* 0x000fe400078e02ff */
[----:B------:R-:W-:Y:S02]  /*12400*/  @!P6 IMAD.SHL.U32 R13, R8, 0x40, RZ ;  /* 0x00000040080de824 */ /* 0x000fe400078e00ff */
[----:B------:R-:W-:Y:S01]  /*12410*/  @!P6 IMAD R15, R228, c[0x0][0x20c], R15 ;  /* 0x00008300e40fea24 */ /* 0x000fe200078e020f */
[----:B------:R-:W-:Y:S02]  /*12420*/  LDSM.16.M88.4 R132, [R206+0xc100] ;  /* 0x00c10000ce84783b */ /* 0x000fe40000000200 */
[----:B------:R-:W-:Y:S01]  /*12430*/  @!P6 IADD3 R19, P0, R13, R183, RZ ;  /* 0x000000b70d13e210 */ /* 0x000fe20007f1e0ff */
[----:B------:R-:W-:Y:S01]  /*12440*/  @!P6 IMAD.IADD R15, R9, 0x1, R15 ;  /* 0x00000001090fe824 */ /* 0x000fe200078e020f */
[C---:B------:R-:W-:Y:S02]  /*12450*/  @!P6 IADD3 R9, P5, R13.reuse, R208, RZ ;  /* 0x000000d00d09e210 */ /* 0x040fe40007fbe0ff */
[----:B------:R-:W-:Y:S01]  /*12460*/  @!P6 IADD3 R11, P4, R13, R220, RZ ;  /* 0x000000dc0d0be210 */ /* 0x000fe20007f9e0ff */
[----:B------:R-:W1:Y:S01]  /*12470*/  LDSM.16.M88.4 R136, [R205+0x6100] ;  /* 0x00610000cd88783b */ /* 0x000e620000000200 */
[----:B------:R-:W-:Y:S04]  /*12480*/  @!P6 SHF.L.U64.HI R15, R8, 0x6, R15 ;  /* 0x00000006080fe819 */ /* 0x000fe8000001020f */
[C---:B------:R-:W-:Y:S01]  /*12490*/  @!P6 IADD3.X R10, R15.reuse, R225, RZ, P0, !PT ;  /* 0x000000e10f0ae210 */ /* 0x040fe200007fe4ff */
[----:B------:R-:W-:Y:S01]  /*124a0*/  @!P6 IMAD.X R0, R15, 0x1, R215, P5 ;  /* 0x000000010f00e824 */ /* 0x000fe200028e06d7 */
[----:B------:R-:W2:Y:S01]  /*124b0*/  LDSM.16.M88.4 R140, [R205+0x6900] ;  /* 0x00690000cd8c783b */ /* 0x000ea20000000200 */
[----:B------:R-:W-:Y:S01]  /*124c0*/  @!P6 LEA R16, P5, R9, c[0x0][0x1f8], 0x1 ;  /* 0x00007e000910ea11 */ /* 0x000fe200078a08ff */
[----:B------:R-:W-:Y:S01]  /*124d0*/  @!P6 IMAD.X R8, R15, 0x1, R226, P4 ;  /* 0x000000010f08e824 */ /* 0x000fe200020e06e2 */
[----:B------:R-:W-:Y:S02]  /*124e0*/  @!P6 LEA R24, P0, R19, c[0x0][0x1f8], 0x1 ;  /* 0x00007e001318ea11 */ /* 0x000fe400078008ff */
[----:B------:R-:W-:Y:S02]  /*124f0*/  @!P6 LEA R20, P4, R11, c[0x0][0x1f8], 0x1 ;  /* 0x00007e000b14ea11 */ /* 0x000fe400078808ff */
[----:B------:R-:W3:Y:S01]  /*12500*/  LDSM.16.M88.4 R144, [R205+0x7100] ;  /* 0x00710000cd90783b */ /* 0x000ee20000000200 */
[----:B------:R-:W-:Y:S02]  /*12510*/  @!P6 LEA.HI.X R17, R9, c[0x0][0x1fc], R0, 0x1, P5 ;  /* 0x00007f000911ea11 */ /* 0x000fe400028f0c00 */
[----:B------:R-:W-:Y:S02]  /*12520*/  @!P6 LEA.HI.X R25, R19, c[0x0][0x1fc], R10, 0x1, P0 ;  /* 0x00007f001319ea11 */ /* 0x000fe400000f0c0a */
[C---:B------:R-:W-:Y:S02]  /*12530*/  @!P6 LEA R13, P0, R222.reuse, R13, 0x5 ;  /* 0x0000000dde0de211 */ /* 0x040fe400078028ff */
[----:B------:R-:W4:Y:S01]  /*12540*/  LDSM.16.M88.4 R148, [R205+0x7900] ;  /* 0x00790000cd94783b */ /* 0x000f220000000200 */
[----:B------:R-:W-:Y:S02]  /*12550*/  @!P6 LEA.HI.X R21, R11, c[0x0][0x1fc], R8, 0x1, P4 ;  /* 0x00007f000b15ea11 */ /* 0x000fe400020f0c08 */
[C---:B------:R-:W-:Y:S02]  /*12560*/  @!P6 IADD3 R9, P5, R13.reuse, R208, RZ ;  /* 0x000000d00d09e210 */ /* 0x040fe40007fbe0ff */
[----:B------:R-:W-:Y:S02]  /*12570*/  @!P6 LEA.HI.X R15, R222, R15, R227, 0x5, P0 ;  /* 0x0000000fde0fe211 */ /* 0x000fe400000f2ce3 */
[----:B------:R-:W-:Y:S01]  /*12580*/  LDSM.16.M88.4 R152, [R202+0xc100] ;  /* 0x00c10000ca98783b */ /* 0x000fe20000000200 */
[C---:B------:R-:W-:Y:S02]  /*12590*/  @!P6 IADD3 R11, P4, R13.reuse, R220, RZ ;  /* 0x000000dc0d0be210 */ /* 0x040fe40007f9e0ff */
[----:B------:R-:W-:Y:S01]  /*125a0*/  @!P6 IADD3 R13, P0, R13, R183, RZ ;  /* 0x000000b70d0de210 */ /* 0x000fe20007f1e0ff */
[----:B------:R-:W-:Y:S01]  /*125b0*/  @!P6 IMAD.X R0, R15, 0x1, R215, P5 ;  /* 0x000000010f00e824 */ /* 0x000fe200028e06d7 */
[----:B------:R-:W-:Y:S01]  /*125c0*/  @!P6 LEA R32, P5, R9, c[0x0][0x1f8], 0x1 ;  /* 0x00007e000920ea11 */ /* 0x000fe200078a08ff */
[----:B------:R-:W-:Y:S01]  /*125d0*/  @!P6 IMAD.X R8, R15, 0x1, R226, P4 ;  /* 0x000000010f08e824 */ /* 0x000fe200020e06e2 */
[----:B------:R-:W5:Y:S01]  /*125e0*/  LDSM.16.M88.4 R156, [R204] ;  /* 0x00000000cc9c783b */ /* 0x000f620000000200 */
[----:B------:R-:W-:Y:S01]  /*125f0*/  @!P6 LEA R232, P4, R11, c[0x0][0x1f8], 0x1 ;  /* 0x00007e000be8ea11 */ /* 0x000fe200078808ff */
[----:B------:R-:W-:Y:S01]  /*12600*/  @!P6 IMAD.X R10, R15, 0x1, R225, P0 ;  /* 0x000000010f0ae824 */ /* 0x000fe200000e06e1 */
[----:B------:R-:W-:Y:S01]  /*12610*/  @!P6 LEA R230, P0, R13, c[0x0][0x1f8], 0x1 ;  /* 0x00007e000de6ea11 */ /* 0x000fe200078008ff */
[C---:B-1----:R-:W-:Y:S03]  /*12620*/  HMMA.16816.F32 R4, R132.reuse, R136, RZ ;  /* 0x000000888404723c */ /* 0x042fe600000018ff */
[----:B------:R-:W1:Y:S01]  /*12630*/  LDSM.16.M88.4 R160, [R195] ;  /* 0x00000000c3a0783b */ /* 0x000e620000000200 */
[----:B------:R-:W-:Y:S02]  /*12640*/  @!P6 LEA.HI.X R33, R9, c[0x0][0x1fc], R0, 0x1, P5 ;  /* 0x00007f000921ea11 */ /* 0x000fe400028f0c00 */
[----:B------:R-:W-:Y:S02]  /*12650*/  @!P6 LEA.HI.X R233, R11, c[0x0][0x1fc], R8, 0x1, P4 ;  /* 0x00007f000be9ea11 */ /* 0x000fe400020f0c08 */
[----:B------:R-:W-:Y:S02]  /*12660*/  @!P6 LEA.HI.X R231, R13, c[0x0][0x1fc], R10, 0x1, P0 ;  /* 0x00007f000de7ea11 */ /* 0x000fe400000f0c0a */
[C---:B------:R-:W-:Y:S01]  /*12670*/  HMMA.16816.F32 R8, R132.reuse, R138, RZ ;  /* 0x0000008a8408723c */ /* 0x040fe200000018ff */
[----:B------:R-:W1:Y:S07]  /*12680*/  LDSM.16.M88.4 R164, [R194] ;  /* 0x00000000c2a4783b */ /* 0x000e6e0000000200 */
[C---:B--2---:R-:W-:Y:S01]  /*12690*/  HMMA.16816.F32 R12, R132.reuse, R140, RZ ;  /* 0x0000008c840c723c */ /* 0x044fe200000018ff */
[----:B------:R-:W2:Y:S07]  /*126a0*/  LDSM.16.M88.4 R168, [R193] ;  /* 0x00000000c1a8783b */ /* 0x000eae0000000200 */
[----:B------:R-:W-:Y:S01]  /*126b0*/  @!PT LDS RZ, [RZ] ;  /* 0x00000000fffff984 */ /* 0x000fe20000000800 */
[----:B------:R-:W-:Y:S01]  /*126c0*/  @!PT LDS RZ, [RZ] ;  /* 0x00000000fffff984 */ /* 0x000fe20000000800 */
[----:B------:R-:W-:Y:S01]  /*126d0*/  @!PT LDS RZ, [RZ] ;  /* 0x00000000fffff984 */ /* 0x000fe20000000800 */
[----:B------:R1:W-:Y:S07]  /*126e0*/  @!P6 LDGSTS.E.BYPASS.LTC128B.128 [R207+0x100], [R16.64], !P3 ;  /* 0x0010000010cfefae */ /* 0x0003ee000d901d5c */
[----:B------:R3:W-:Y:S07]  /*126f0*/  @!P6 LDGSTS.E.BYPASS.LTC128B.128 [R207+0x2100], [R20.64], !P2 ;  /* 0x0210000014cfefae */ /* 0x0007ee000d101d5c */
[----:B------:R2:W-:Y:S07]  /*12700*/  @!P6 LDGSTS.E.BYPASS.LTC128B.128 [R207+0x4100], [R24.64], !P1 ;  /* 0x0410000018cfefae */ /* 0x0005ee000c901d5c */
[----:B------:R4:W-:Y:S01]  /*12710*/  @!P6 LDGSTS.E.BYPASS.LTC128B.128 [R207+0x1100], [R32.64], !P3 ;  /* 0x0110000020cfefae */ /* 0x0009e2000d901d5c */
[C---:B-1----:R-:W-:Y:S06]  /*12720*/  HMMA.16816.F32 R16, R132.reuse, R142, RZ ;  /* 0x0000008e8410723c */ /* 0x042fec00000018ff */
[----:B------:R1:W-:Y:S02]  /*12730*/  @!P6 LDGSTS.E.BYPASS.LTC128B.128 [R207+0x3100], [R232.64], !P2 ;  /* 0x03100000e8cfefae */ /* 0x0003e4000d101d5c */
[C---:B---3--:R-:W-:Y:S05]  /*12740*/  HMMA.16816.F32 R20, R132.reuse, R144, RZ ;  /* 0x000000908414723c */ /* 0x048fea00000018ff */
[----:B------:R3:W-:Y:S01]  /*12750*/  @!P6 LDGSTS.E.BYPASS.LTC128B.128 [R207+0x5100], [R230.64], !P1 ;  /* 0x05100000e6cfefae */ /* 0x0007e2000c901d5c */
[----:B------:R-:W-:Y:S02]  /*12760*/  ISETP.GT.AND P6, PT, R228, UR8, PT ;  /* 0x00000008e4007c0c */ /* 0x000fe4000bfc4270 */
[C---:B--2---:R-:W-:Y:S04]  /*12770*/  HMMA.16816.F32 R24, R132.reuse, R146, RZ ;  /* 0x000000928418723c */ /* 0x044fe800000018ff */
[----:B------:R-:W-:Y:S04]  /*12780*/  LDSM.16.M88.4 R172, [R201+0xc100] ;  /* 0x00c10000c9ac783b */ /* 0x000fe80000000200 */
[C---:B----4-:R-:W-:Y:S03]  /*12790*/  HMMA.16816.F32 R28, R132.reuse, R148, RZ ;  /* 0x00000094841c723c */ /* 0x050fe600000018ff */
[----:B------:R-:W0:Y:S05]  /*127a0*/  LDGDEPBAR ;  /* 0x00000000000079af */ /* 0x000e2a0000000000 */
[----:B------:R-:W-:Y:S02]  /*127b0*/  HMMA.16816.F32 R32, R132, R150, RZ ;  /* 0x000000968420723c */ /* 0x000fe400000018ff */
[----:B------:R-:W2:Y:S06]  /*127c0*/  LDSM.16.M88.4 R176, [R200+0x6100] ;  /* 0x00610000c8b0783b */ /* 0x000eac0000000200 */
[C---:B-----5:R-:W-:Y:S01]  /*127d0*/  HMMA.16816.F32 R4, R152.reuse, R156, R4 ;  /* 0x0000009c9804723c */ /* 0x060fe20000001804 */
[----:B------:R-:W4:Y:S07]  /*127e0*/  LDSM.16.M88.4 R132, [R200+0x6900] ;  /* 0x00690000c884783b */ /* 0x000f2e0000000200 */
[C---:B------:R-:W-:Y:S01]  /*127f0*/  HMMA.16816.F32 R8, R152.reuse, R158, R8 ;  /* 0x0000009e9808723c */ /* 0x040fe20000001808 */
[----:B------:R-:W5:Y:S07]  /*12800*/  LDSM.16.M88.4 R136, [R200+0x7100] ;  /* 0x00710000c888783b */ /* 0x000f6e0000000200 */
[C---:B------:R-:W-:Y:S01]  /*12810*/  HMMA.16816.F32 R12, R152.reuse, R160, R12 ;  /* 0x000000a0980c723c */ /* 0x040fe2000000180c */
[----:B------:R-:W1:Y:S07]  /*12820*/  LDSM.16.M88.4 R140, [R200+0x7900] ;  /* 0x00790000c88c783b */ /* 0x000e6e0000000200 */
[C---:B------:R-:W-:Y:S01]  /*12830*/  HMMA.16816.F32 R16, R152.reuse, R162, R16 ;  /* 0x000000a29810723c */ /* 0x040fe20000001810 */
[----:B------:R-:W-:Y:S07]  /*12840*/  LDSM.16.M88.4 R144, [R199+0xc100] ;  /* 0x00c10000c790783b */ /* 0x000fee0000000200 */
[C---:B------:R-:W-:Y:S01]  /*12850*/  HMMA.16816.F32 R20, R152.reuse, R164, R20 ;  /* 0x000000a49814723c */ /* 0x040fe20000001814 */
[----:B------:R-:W1:Y:S07]  /*12860*/  LDSM.16.M88.4 R148, [R192] ;  /* 0x00000000c094783b */ /* 0x000e6e0000000200 */
[C---:B------:R-:W-:Y:S01]  /*12870*/  HMMA.16816.F32 R24, R152.reuse, R166, R24 ;  /* 0x000000a69818723c */ /* 0x040fe20000001818 */
[----:B------:R-:W-:Y:S07]  /*12880*/  LDSM.16.M88.4 R156, [R192+0x1000] ;  /* 0x00100000c09c783b */ /* 0x000fee0000000200 */
[C---:B------:R-:W-:Y:S01]  /*12890*/  HMMA.16816.F32 R28, R152.reuse, R168, R28 ;  /* 0x000000a8981c723c */ /* 0x040fe2000000181c */
[----:B------:R-:W-:Y:S07]  /*128a0*/  LDSM.16.M88.4 R160, [R192+0x1800] ;  /* 0x00180000c0a0783b */ /* 0x000fee0000000200 */
[----:B------:R-:W-:Y:S01]  /*128b0*/  HMMA.16816.F32 R32, R152, R170, R32 ;  /* 0x000000aa9820723c */ /* 0x000fe20000001820 */
[----:B------:R-:W1:Y:S07]  /*128c0*/  LDSM.16.M88.4 R152, [R192+0x800] ;  /* 0x00080000c098783b */ /* 0x000e6e0000000200 */
[C---:B--2---:R-:W-:Y:S01]  /*128d0*/  HMMA.16816.F32 R4, R172.reuse, R176, R4 ;  /* 0x000000b0ac04723c */ /* 0x044fe20000001804 */
[----:B------:R-:W-:Y:S07]  /*128e0*/  LDSM.16.M88.4 R164, [R206+0x10100] ;  /* 0x01010000cea4783b */ /* 0x000fee0000000200 */
[C---:B------:R-:W-:Y:S01]  /*128f0*/  HMMA.16816.F32 R8, R172.reuse, R178, R8 ;  /* 0x000000b2ac08723c */ /* 0x040fe20000001808 */
[----:B------:R-:W2:Y:S07]  /*12900*/  LDSM.16.M88.4 R168, [R205+0x8100] ;  /* 0x00810000cda8783b */ /* 0x000eae0000000200 */
[C---:B----4-:R-:W-:Y:S01]  /*12910*/  HMMA.16816.F32 R12, R172.reuse, R132, R12 ;  /* 0x00000084ac0c723c */ /* 0x050fe2000000180c */
[----:B------:R-:W-:Y:S07]  /*12920*/  LDSM.16.M88.4 R176, [R191] ;  /* 0x00000000bfb0783b */ /* 0x000fee0000000200 */
[C---:B------:R-:W-:Y:S01]  /*12930*/  HMMA.16816.F32 R16, R172.reuse, R134, R16 ;  /* 0x00000086ac10723c */ /* 0x040fe20000001810 */
[----:B------:R-:W4:Y:S07]  /*12940*/  LDSM.16.M88.4 R132, [R205+0x8900] ;  /* 0x00890000cd84783b */ /* 0x000f2e0000000200 */
[C---:B-----5:R-:W-:Y:S08]  /*12950*/  HMMA.16816.F32 R20, R172.reuse, R136, R20 ;  /* 0x00000088ac14723c */ /* 0x060ff00000001814 */
[C---:B------:R-:W-:Y:S01]  /*12960*/  HMMA.16816.F32 R24, R172.reuse, R138, R24 ;  /* 0x0000008aac18723c */ /* 0x040fe20000001818 */
[----:B------:R-:W5:Y:S07]  /*12970*/  LDSM.16.M88.4 R136, [R205+0x9100] ;  /* 0x00910000cd88783b */ /* 0x000f6e0000000200 */
[C---:B-1----:R-:W-:Y:S08]  /*12980*/  HMMA.16816.F32 R28, R172.reuse, R140, R28 ;  /* 0x0000008cac1c723c */ /* 0x042ff0000000181c */
[----:B------:R-:W-:Y:S01]  /*12990*/  HMMA.16816.F32 R32, R172, R142, R32 ;  /* 0x0000008eac20723c */ /* 0x000fe20000001820 */
[----:B------:R-:W1:Y:S07]  /*129a0*/  LDSM.16.M88.4 R140, [R205+0x9900] ;  /* 0x00990000cd8c783b */ /* 0x000e6e0000000200 */
[C---:B------:R-:W-:Y:S01]  /*129b0*/  HMMA.16816.F32 R4, R144.reuse, R148, R4 ;  /* 0x000000949004723c */ /* 0x040fe20000001804 */
[----:B------:R-:W1:Y:S07]  /*129c0*/  LDSM.16.M88.4 R172, [R202+0x10100] ;  /* 0x01010000caac783b */ /* 0x000e6e0000000200 */
        /* <DEDUP_REMOVED lines=10> */
[----:B------:R-:W1:Y:S07]  /*12a70*/  LDSM.16.M88.4 R144, [R190] ;  /* 0x00000000be90783b */ /* 0x000e6e0000000200 */
[C---:B--2---:R-:W-:Y:S01]  /*12a80*/  HMMA.16816.F32 R4, R164.reuse, R168, R4 ;  /* 0x000000a8a404723c */ /* 0x044fe20000001804 */
[----:B------:R-:W2:Y:S07]  /*12a90*/  LDSM.16.M88.4 R160, [R200+0x8100] ;  /* 0x00810000c8a0783b */ /* 0x000eae0000000200 */
[C---:B------:R-:W-:Y:S01]  /*12aa0*/  HMMA.16816.F32 R8, R164.reuse, R170, R8 ;  /* 0x000000aaa408723c */ /* 0x040fe20000001808 */
[----:B------:R-:W-:Y:S07]  /*12ab0*/  LDSM.16.M88.4 R168, [R192+0x2000] ;  /* 0x00200000c0a8783b */ /* 0x000fee0000000200 */
[C---:B----4-:R-:W-:Y:S08]  /*12ac0*/  HMMA.16816.F32 R12, R164.reuse, R132, R12 ;  /* 0x00000084a40c723c */ /* 0x050ff0000000180c */
        /* <DEDUP_REMOVED lines=11> */
[----:B------:R-:W-:Y:S07]  /*12b80*/  LDSM.16.M88.4 R176, [R205+0xa100] ;  /* 0x00a10000cdb0783b */ /* 0x000fee0000000200 */
[C---:B------:R-:W-:Y:S08]  /*12b90*/  HMMA.16816.F32 R12, R172.reuse, R144, R12 ;  /* 0x00000090ac0c723c */ /* 0x040ff0000000180c */
        /* <DEDUP_REMOVED lines=8> */
[C---:B--2---:R-:W-:Y:S01]  /*12c20*/  HMMA.16816.F32 R4, R156.reuse, R160, R4 ;  /* 0x000000a09c04723c */ /* 0x044fe20000001804 */
[----:B------:R-:W2:Y:S07]  /*12c30*/  LDSM.16.M88.4 R172, [R206+0x14100] ;  /* 0x01410000ceac783b */ /* 0x000eae0000000200 */
[C---:B------:R-:W-:Y:S01]  /*12c40*/  HMMA.16816.F32 R8, R156.reuse, R162, R8 ;  /* 0x000000a29c08723c */ /* 0x040fe20000001808 */
[----:B------:R-:W-:Y:S07]  /*12c50*/  LDSM.16.M88.4 R160, [R187] ;  /* 0x00000000bba0783b */ /* 0x000fee0000000200 */
        /* <DEDUP_REMOVED lines=37> */
[C---:B------:R-:W-:Y:S08]  /*12eb0*/  HMMA.16816.F32 R8, R156.reuse, R162, R8 ;  /* 0x000000a29c08723c */ /* 0x040ff00000001808 */
[C---:B------:R-:W-:Y:S08]  /*12ec0*/  HMMA.16816.F32 R12, R156.reuse, R144, R12 ;  /* 0x000000909c0c723c */ /* 0x040ff0000000180c */
[C---:B------:R-:W-:Y:S08]  /*12ed0*/  HMMA.16816.F32 R16, R156.reuse, R146, R16 ;  /* 0x000000929c10723c */ /* 0x040ff00000001810 */
[C---:B------:R-:W-:Y:S08]  /*12ee0*/  HMMA.16816.F32 R20, R156.reuse, R148, R20 ;  /* 0x000000949c14723c */ /* 0x040ff00000001814 */
[C---:B------:R-:W-:Y:S08]  /*12ef0*/  HMMA.16816.F32 R24, R156.reuse, R150, R24 ;  /* 0x000000969c18723c */ /* 0x040ff00000001818 */
[C---:B------:R-:W-:Y:S08]  /*12f00*/  HMMA.16816.F32 R28, R156.reuse, R152, R28 ;  /* 0x000000989c1c723c */ /* 0x040ff0000000181c */
[----:B------:R-:W-:Y:S08]  /*12f10*/  HMMA.16816.F32 R32, R156, R154, R32 ;  /* 0x0000009a9c20723c */ /* 0x000ff00000001820 */
[C---:B--2---:R-:W-:Y:S08]  /*12f20*/  HMMA.16816.F32 R4, R164.reuse, R168, R4 ;  /* 0x000000a8a404723c */ /* 0x044ff00000001804 */
[C---:B------:R-:W-:Y:S08]  /*12f30*/  HMMA.16816.F32 R8, R164.reuse, R170, R8 ;  /* 0x000000aaa408723c */ /* 0x040ff00000001808 */
[C---:B----4-:R-:W-:Y:S08]  /*12f40*/  HMMA.16816.F32 R12, R164.reuse, R132, R12 ;  /* 0x00000084a40c723c */ /* 0x050ff0000000180c */
[C---:B------:R-:W-:Y:S01]  /*12f50*/  HMMA.16816.F32 R16, R164.reuse, R134, R16 ;  /* 0x00000086a410723c */ /* 0x040fe20000001810 */
[----:B------:R-:W2:Y:S07]  /*12f60*/  LDSM.16.M88.4 R132, [R192+0x4800] ;  /* 0x00480000c084783b */ /* 0x000eae0000000200 */
[C---:B-----5:R-:W-:Y:S08]  /*12f70*/  HMMA.16816.F32 R20, R164.reuse, R136, R20 ;  /* 0x00000088a414723c */ /* 0x060ff00000001814 */
[C---:B------:R-:W-:Y:S01]  /*12f80*/  HMMA.16816.F32 R24, R164.reuse, R138, R24 ;  /* 0x0000008aa418723c */ /* 0x040fe20000001818 */
[----:B------:R-:W4:Y:S07]  /*12f90*/  LDSM.16.M88.4 R136, [R192+0x5000] ;  /* 0x00500000c088783b */ /* 0x000f2e0000000200 */
[C---:B-1----:R-:W-:Y:S08]  /*12fa0*/  HMMA.16816.F32 R28, R164.reuse, R140, R28 ;  /* 0x0000008ca41c723c */ /* 0x042ff0000000181c */
[----:B------:R-:W-:Y:S08]  /*12fb0*/  HMMA.16816.F32 R32, R164, R142, R32 ;  /* 0x0000008ea420723c */ /* 0x000ff00000001820 */
[C---:B------:R-:W-:Y:S08]  /*12fc0*/  HMMA.16816.F32 R4, R172.reuse, R176, R4 ;  /* 0x000000b0ac04723c */ /* 0x040ff00000001804 */
[C---:B------:R-:W-:Y:S08]  /*12fd0*/  HMMA.16816.F32 R8, R172.reuse, R178, R8 ;  /* 0x000000b2ac08723c */ /* 0x040ff00000001808 */
[C---:B--2---:R-:W-:Y:S08]  /*12fe0*/  HMMA.16816.F32 R12, R172.reuse, R132, R12 ;  /* 0x00000084ac0c723c */ /* 0x044ff0000000180c */
[C---:B------:R-:W-:Y:S04]  /*12ff0*/  HMMA.16816.F32 R16, R172.reuse, R134, R16 ;  /* 0x00000086ac10723c */ /* 0x040fe80000001810 */
[----:B------:R-:W-:Y:S02]  /*13000*/  FMUL.FTZ R178, R4, c[0x0][0x320] ;  /* 0x0000c80004b27a20 */ /* 0x000fe40000410000 */
[----:B------:R-:W-:Y:S02]  /*13010*/  FMUL.FTZ R181, R5, c[0x0][0x320] ;  /* 0x0000c80005b57a20 */ /* 0x000fe40000410000 */
[----:B------:R-:W-:Y:S01]  /*13020*/  FMUL.FTZ R9, R9, c[0x0][0x320] ;  /* 0x0000c80009097a20 */ /* 0x000fe20000410000 */
[C---:B----4-:R-:W-:Y:S01]  /*13030*/  HMMA.16816.F32 R20, R172.reuse, R136, R20 ;  /* 0x00000088ac14723c */ /* 0x050fe20000001814 */
[----:B------:R-:W1:Y:S02]  /*13040*/  MUFU.TANH R178, R178 ;  /* 0x000000b200b27308 */ /* 0x000e640000002400 */
[----:B------:R-:W-:Y:S02]  /*13050*/  FMUL.FTZ R10, R10, c[0x0][0x320] ;  /* 0x0000c8000a0a7a20 */ /* 0x000fe40000410000 */
[----:B------:R-:W-:Y:S02]  /*13060*/  FMUL.FTZ R11, R11, c[0x0][0x320] ;  /* 0x0000c8000b0b7a20 */ /* 0x000fe40000410000 */
[----:B------:R-:W-:Y:S01]  /*13070*/  FMUL.FTZ R229, R8, c[0x0][0x320] ;  /* 0x0000c80008e57a20 */ /* 0x000fe20000410000 */
[C---:B------:R-:W-:Y:S03]  /*13080*/  HMMA.16816.F32 R24, R172.reuse, R138, R24 ;  /* 0x0000008aac18723c */ /* 0x040fe60000001818 */
[----:B---3--:R-:W2:Y:S01]  /*13090*/  MUFU.TANH R230, R9 ;  /* 0x0000000900e67308 */ /* 0x008ea20000002400 */
[----:B------:R-:W-:Y:S02]  /*130a0*/  FMUL.FTZ R232, R12, c[0x0][0x320] ;  /* 0x0000c8000ce87a20 */ /* 0x000fe40000410000 */
[----:B------:R-:W-:Y:S02]  /*130b0*/  FMUL.FTZ R12, R15, c[0x0][0x320] ;  /* 0x0000c8000f0c7a20 */ /* 0x000fe40000410000 */
[----:B------:R-:W-:Y:S04]  /*130c0*/  FMUL.FTZ R17, R17, c[0x0][0x320] ;  /* 0x0000c80011117a20 */ /* 0x000fe80000410000 */
[----:B------:R-:W-:Y:S01]  /*130d0*/  FMUL.FTZ R15, R18, c[0x0][0x320] ;  /* 0x0000c800120f7a20 */ /* 0x000fe20000410000 */
[----:B------:R-:W3:Y:S01]  /*130e0*/  MUFU.TANH R177, R10 ;  /* 0x0000000a00b17308 */ /* 0x000ee20000002400 */
[----:B------:R-:W-:Y:S02]  /*130f0*/  FMUL.FTZ R231, R13, c[0x0][0x320] ;  /* 0x0000c8000de77a20 */ /* 0x000fe40000410000 */
[----:B------:R-:W-:Y:S02]  /*13100*/  FMUL.FTZ R18, R22, c[0x0][0x320] ;  /* 0x0000c80016127a20 */ /* 0x000fe40000410000 */
[----:B------:R-:W-:Y:S02]  /*13110*/  FMUL.FTZ R13, R14, c[0x0][0x320] ;  /* 0x0000c8000e0d7a20 */ /* 0x000fe40000410000 */
[----:B------:R-:W-:Y:S02]  /*13120*/  FMUL.FTZ R14, R19, c[0x0][0x320] ;  /* 0x0000c800130e7a20 */ /* 0x000fe40000410000 */
[----:B------:R-:W-:Y:S01]  /*13130*/  FMUL.FTZ R19, R21, c[0x0][0x320] ;  /* 0x0000c80015137a20 */ /* 0x000fe20000410000 */
[----:B------:R4:W1:Y:S01]  /*13140*/  MUFU.TANH R179, R11 ;  /* 0x0000000b00b37308 */ /* 0x0008620000002400 */
[----:B------:R-:W-:Y:S01]  /*13150*/  FMUL.FTZ R22, R24, c[0x0][0x320] ;  /* 0x0000c80018167a20 */ /* 0x000fe20000410000 */
[----:B------:R-:W-:Y:S01]  /*13160*/  @P6 IADD3 R24, R228, -0x1, RZ ;  /* 0xffffffffe4186810 */ /* 0x000fe20007ffe0ff */
[----:B------:R-:W-:Y:S02]  /*13170*/  FMUL.FTZ R21, R25, c[0x0][0x320] ;  /* 0x0000c80019157a20 */ /* 0x000fe40000410000 */
[----:B------:R-:W-:Y:S02]  /*13180*/  FMUL.FTZ R234, R20, c[0x0][0x320] ;  /* 0x0000c80014ea7a20 */ /* 0x000fe40000410000 */
[----:B------:R-:W-:Y:S02]  /*13190*/  FMUL.FTZ R0, R6, c[0x0][0x320] ;  /* 0x0000c80006007a20 */ /* 0x000fe40000410000 */
[----:B------:R-:W-:Y:S01]  /*131a0*/  FMUL.FTZ R176, R7, c[0x0][0x320] ;  /* 0x0000c80007b07a20 */ /* 0x000fe20000410000 */
[----:B------:R5:W1:Y:S01]  /*131b0*/  MUFU.TANH R233, R17 ;  /* 0x0000001100e97308 */ /* 0x000a620000002400 */
[----:B------:R-:W-:Y:S09]  /*131c0*/  FMUL.FTZ R235, R16, c[0x0][0x320] ;  /* 0x0000c80010eb7a20 */ /* 0x000ff20000410000 */
[----:B------:R1:W1:Y:S01]  /*131d0*/  MUFU.TANH R20, R234 ;  /* 0x000000ea00147308 */ /* 0x0002620000002400 */
[----:B----4-:R-:W4:Y:S01]  /*131e0*/  LDSM.16.M88.4 R8, [R192+0x5800] ;  /* 0x00580000c008783b */ /* 0x010f220000000200 */
[----:B------:R-:W-:Y:S08]  /*131f0*/  DEPBAR.LE SB0, 0x0 ;  /* 0x000080000000791a */ /* 0x000ff00000000000 */
[----:B------:R-:W2:Y:S01]  /*13200*/  MUFU.TANH R181, R181 ;  /* 0x000000b500b57308 */ /* 0x000ea20000002400 */
[----:B------:R-:W-:Y:S01]  /*13210*/  BAR.SYNC.DEFER_BLOCKING 0x0 ;  /* 0x0000000000007b1d */ /* 0x000fe20000010000 */
[----:B-----5:R-:W-:Y:S01]  /*13220*/  FMUL.FTZ R17, R23, c[0x0][0x320] ;  /* 0x0000c80017117a20 */ /* 0x020fe20000410000 */
[----:B------:R-:W-:Y:S07]  /*13230*/  @P6 SHF.R.S32.HI R23, RZ, 0x1f, R24 ;  /* 0x0000001fff176819 */ /* 0x000fee0000011418 */
[----:B------:R-:W2:Y:S01]  /*13240*/  MUFU.TANH R0, R0 ;  /* 0x0000000000007308 */ /* 0x000ea20000002400 */
[----:B------:R-:W-:Y:S01]  /*13250*/  @P6 IMAD R23, R23, c[0x0][0x1e0], RZ ;  /* 0x0000780017176a24 */ /* 0x000fe200078e02ff */
[----:B-1----:R-:W-:Y:S03]  /*13260*/  MOV R234, R212 ;  /* 0x000000d400ea7202 */ /* 0x002fe60000000f00 */
[----:B------:R-:W-:Y:S05]  /*13270*/  @P6 IMAD R23, R24, c[0x0][0x1e4], R23 ;  /* 0x0000790018176a24 */ /* 0x000fea00078e0217 */
[----:B------:R-:W1:Y:S10]  /*13280*/  MUFU.TANH R176, R176 ;  /* 0x000000b000b07308 */ /* 0x000e740000002400 */
[----:B------:R-:W1:Y:S01]  /*13290*/  MUFU.TANH R229, R229 ;  /* 0x000000e500e57308 */ /* 0x000e620000002400 */
[C---:B----4-:R-:W-:Y:S09]  /*132a0*/  HMMA.16816.F32 R28, R172.reuse, R8, R28 ;  /* 0x00000008ac1c723c */ /* 0x050ff2000000181c */
[----:B------:R-:W4:Y:S03]  /*132b0*/  MUFU.TANH R232, R232 ;  /* 0x000000e800e87308 */ /* 0x000f260000002400 */
[----:B------:R-:W-:Y:S01]  /*132c0*/  FMUL.FTZ R9, R26, c[0x0][0x320] ;  /* 0x0000c8001a097a20 */ /* 0x000fe20000410000 */
[----:B------:R-:W-:Y:S03]  /*132d0*/  HMMA.16816.F32 R32, R172, R10, R32 ;  /* 0x0000000aac20723c */ /* 0x000fe60000001820 */
[----:B------:R-:W-:Y:S02]  /*132e0*/  FMUL.FTZ R8, R27, c[0x0][0x320] ;  /* 0x0000c8001b087a20 */ /* 0x000fe40000410000 */
[----:B------:R-:W-:Y:S01]  /*132f0*/  @P6 IMAD.WIDE.U32 R26, R24, c[0x0][0x1e0], RZ ;  /* 0x00007800181a6a25 */ /* 0x000fe200078e00ff */
[----:B------:R-:W1:Y:S06]  /*13300*/  MUFU.TANH R231, R231 ;  /* 0x000000e700e77308 */ /* 0x000e6c0000002400 */
[C---:B------:R-:W-:Y:S01]  /*13310*/  @P6 SHF.L.U32 R25, R26.reuse, 0x6, RZ ;  /* 0x000000061a196819 */ /* 0x040fe200000006ff */
[----:B------:R-:W-:Y:S03]  /*13320*/  @P6 IMAD.IADD R23, R27, 0x1, R23 ;  /* 0x000000011b176824 */ /* 0x000fe600078e0217 */
[----:B------:R-:W-:Y:S01]  /*13330*/  @P6 IADD3 R24, P4, R25, R210, RZ ;  /* 0x000000d219186210 */ /* 0x000fe20007f9e0ff */
[----:B------:R-:W-:Y:S01]  /*13340*/  FMUL.FTZ R27, R29, c[0x0][0x320] ;  /* 0x0000c8001d1b7a20 */ /* 0x000fe20000410000 */
[----:B------:R-:W1:Y:S01]  /*13350*/  MUFU.TANH R13, R13 ;  /* 0x0000000d000d7308 */ /* 0x000e620000002400 */
[----:B------:R-:W-:Y:S01]  /*13360*/  @P6 SHF.L.U64.HI R23, R26, 0x6, R23 ;  /* 0x000000061a176819 */ /* 0x000fe20000010217 */
[----:B------:R-:W-:Y:S01]  /*13370*/  FMUL.FTZ R31, R31, c[0x0][0x320] ;  /* 0x0000c8001f1f7a20 */ /* 0x000fe20000410000 */
[----:B------:R-:W-:Y:S01]  /*13380*/  @P6 LEA R236, P0, R24, c[0x0][0x1c8], 0x1 ;  /* 0x0000720018ec6a11 */ /* 0x000fe200078008ff */
[----:B------:R-:W-:Y:S02]  /*13390*/  FMUL.FTZ R28, R28, c[0x0][0x320] ;  /* 0x0000c8001c1c7a20 */ /* 0x000fe40000410000 */
[----:B------:R-:W-:Y:S01]  /*133a0*/  @P6 IMAD.X R29, R23, 0x1, R217, P4 ;  /* 0x00000001171d6824 */ /* 0x000fe200020e06d9 */
[----:B------:R-:W-:Y:S01]  /*133b0*/  @P6 IADD3 R26, P4, R25, R182, RZ ;  /* 0x000000b6191a6210 */ /* 0x000fe20007f9e0ff */
[----:B------:R-:W-:Y:S02]  /*133c0*/  FMUL.FTZ R32, R32, c[0x0][0x320] ;  /* 0x0000c80020207a20 */ /* 0x000fe40000410000 */
[----:B------:R-:W1:Y:S01]  /*133d0*/  MUFU.TANH R12, R12 ;  /* 0x0000000c000c7308 */ /* 0x000e620000002400 */
[----:B------:R-:W-:Y:S01]  /*133e0*/  @P6 LEA.HI.X R237, R24, c[0x0][0x1cc], R29, 0x1, P0 ;  /* 0x0000730018ed6a11 */ /* 0x000fe200000f0c1d */
[--C-:B------:R-:W-:Y:S01]  /*133f0*/  @P6 IMAD.X R29, R23, 0x1, R224.reuse, P4 ;  /* 0x00000001171d6824 */ /* 0x100fe200020e06e0 */
[----:B------:R-:W-:Y:S01]  /*13400*/  @P6 LEA R238, P5, R26, c[0x0][0x1c8], 0x1 ;  /* 0x000072001aee6a11 */ /* 0x000fe200078a08ff */
[----:B------:R-:W-:Y:S01]  /*13410*/  FMUL.FTZ R24, R30, c[0x0][0x320] ;  /* 0x0000c8001e187a20 */ /* 0x000fe20000410000 */
[----:B------:R-:W-:Y:S01]  /*13420*/  @P6 IADD3 R10, P0, R25, R180, RZ ;  /* 0x000000b4190a6210 */ /* 0x000fe20007f1e0ff */
[----:B------:R-:W-:Y:S01]  /*13430*/  @!PT LDS RZ, [RZ] ;  /* 0x00000000fffff984 */ /* 0x000fe20000000800 */
[----:B------:R-:W-:Y:S01]  /*13440*/  @!PT LDS RZ, [RZ] ;  /* 0x00000000fffff984 */ /* 0x000fe20000000800 */
[----:B------:R-:W-:Y:S01]  /*13450*/  @!PT LDS RZ, [RZ] ;  /* 0x00000000fffff984 */ /* 0x000fe20000000800 */
[----:B------:R1:W-:Y:S01]  /*13460*/  @P6 LDGSTS.E.BYPASS.LTC128B.128 [R207+0x6100], [R236.64], !P3 ;  /* 0x06100000eccf6fae */ /* 0x0003e2000d901d5c */
[----:B------:R-:W-:Y:S02]  /*13470*/  @P6 LEA.HI.X R239, R26, c[0x0][0x1cc], R29, 0x1, P5 ;  /* 0x000073001aef6a11 */ /* 0x000fe400028f0c1d */
[C---:B------:R-:W-:Y:S01]  /*13480*/  @P6 LEA R240, P4, R10.reuse, c[0x0][0x1c8], 0x1 ;  /* 0x000072000af06a11 */ /* 0x040fe200078808ff */
[----:B------:R-:W1:Y:S01]  /*13490*/  MUFU.TANH R16, R235 ;  /* 0x000000eb00107308 */ /* 0x000e620000002400 */
[----:B------:R-:W-:Y:S02]  /*134a0*/  @P6 IADD3.X R11, R23, R223, RZ, P0, !PT ;  /* 0x000000df170b6210 */ /* 0x000fe400007fe4ff */
[----:B------:R1:W-:Y:S01]  /*134b0*/  @P6 LDGSTS.E.BYPASS.LTC128B.128 [R207+0x8100], [R238.64], !P2 ;  /* 0x08100000eecf6fae */ /* 0x0003e2000d101d5c */
[----:B------:R-:W-:Y:S02]  /*134c0*/  @P6 IADD3 R25, P0, R25, UR6, RZ ;  /* 0x0000000619196c10 */ /* 0x000fe4000ff1e0ff */
[----:B------:R-:W-:Y:S02]  /*134d0*/  @P6 LEA.HI.X R241, R10, c[0x0][0x1cc], R11, 0x1, P4 ;  /* 0x000073000af16a11 */ /* 0x000fe400020f0c0b */
[C---:B------:R-:W-:Y:S02]  /*134e0*/  @P6 IADD3 R10, P5, R25.reuse, R210, RZ ;  /* 0x000000d2190a6210 */ /* 0x040fe40007fbe0ff */
[----:B------:R-:W1:Y:S01]  /*134f0*/  MUFU.TANH R15, R15 ;  /* 0x0000000f000f7308 */ /* 0x000e620000002400 */
[----:B------:R1:W-:Y:S01]  /*13500*/  @P6 LDGSTS.E.BYPASS.LTC128B.128 [R207+0xa100], [R240.64], !P1 ;  /* 0x0a100000f0cf6fae */ /* 0x0003e2000c901d5c */
[----:B------:R-:W-:Y:S02]  /*13510*/  @P6 IADD3 R30, P4, R25, R182, RZ ;  /* 0x000000b6191e6210 */ /* 0x000fe40007f9e0ff */
[----:B------:R-:W-:Y:S02]  /*13520*/  @P6 IADD3.X R11, R23, UR7, RZ, P0, !PT ;  /* 0x00000007170b6c10 */ /* 0x000fe400087fe4ff */
[----:B------:R-:W-:Y:S03]  /*13530*/  @P6 IADD3 R26, P0, R25, R180, RZ ;  /* 0x000000b4191a6210 */ /* 0x000fe60007f1e0ff */
[C---:B------:R-:W-:Y:S01]  /*13540*/  @P6 IMAD.X R25, R11.reuse, 0x1, R217, P5 ;  /* 0x000000010b196824 */ /* 0x040fe200028e06d9 */
[----:B------:R5:W1:Y:S01]  /*13550*/  MUFU.TANH R23, R31 ;  /* 0x0000001f00177308 */ /* 0x000a620000002400 */
[----:B------:R-:W-:Y:S01]  /*13560*/  @P6 LEA R244, P5, R10, c[0x0][0x1c8], 0x1 ;  /* 0x000072000af46a11 */ /* 0x000fe200078a08ff */
[C---:B------:R-:W-:Y:S01]  /*13570*/  @P6 IMAD.X R29, R11.reuse, 0x1, R224, P4 ;  /* 0x000000010b1d6824 */ /* 0x040fe200020e06e0 */
[----:B------:R-:W-:Y:S01]  /*13580*/  @P6 LEA R242, P4, R30, c[0x0][0x1c8], 0x1 ;  /* 0x000072001ef26a11 */ /* 0x000fe200078808ff */
[----:B------:R-:W-:Y:S01]  /*13590*/  @P6 IMAD.X R11, R11, 0x1, R223, P0 ;  /* 0x000000010b0b6824 */ /* 0x000fe200000e06df */
[----:B------:R-:W-:Y:S02]  /*135a0*/  @P6 LEA R246, P0, R26, c[0x0][0x1c8], 0x1 ;  /* 0x000072001af66a11 */ /* 0x000fe400078008ff */
[----:B------:R-:W-:Y:S01]  /*135b0*/  @P6 LEA.HI.X R245, R10, c[0x0][0x1cc], R25, 0x1, P5 ;  /* 0x000073000af56a11 */ /* 0x000fe200028f0c19 */
[----:B------:R-:W-:Y:S01]  /*135c0*/  FMUL.FTZ R25, R35, c[0x0][0x320] ;  /* 0x0000c80023197a20 */ /* 0x000fe20000410000 */
[----:B------:R-:W-:Y:S01]  /*135d0*/  @P6 LEA.HI.X R247, R26, c[0x0][0x1cc], R11, 0x1, P0 ;  /* 0x000073001af76a11 */ /* 0x000fe200000f0c0b */
[----:B------:R-:W1:Y:S01]  /*135e0*/  MUFU.TANH R14, R14 ;  /* 0x0000000e000e7308 */ /* 0x000e620000002400 */
[----:B------:R-:W-:Y:S01]  /*135f0*/  @P6 LEA.HI.X R243, R30, c[0x0][0x1cc], R29, 0x1, P4 ;  /* 0x000073001ef36a11 */ /* 0x000fe200020f0c1d */
[----:B------:R1:W-:Y:S01]  /*13600*/  @P6 LDGSTS.E.BYPASS.LTC128B.128 [R207+0x7100], [R244.64], !P3 ;  /* 0x07100000f4cf6fae */ /* 0x0003e2000d901d5c */
[----:B------:R-:W-:Y:S01]  /*13610*/  PLOP3.LUT P0, PT, PT, PT, UP3, 0x80, 0x0 ;  /* 0x000000000000781c */ /* 0x000fe20003f0f038 */
[----:B------:R-:W-:Y:S02]  /*13620*/  FMUL.FTZ R11, R33, c[0x0][0x320] ;  /* 0x0000c800210b7a20 */ /* 0x000fe40000410000 */
[----:B------:R-:W-:Y:S02]  /*13630*/  FMUL.FTZ R26, R34, c[0x0][0x320] ;  /* 0x0000c800221a7a20 */ /* 0x000fe40000410000 */
[----:B------:R-:W-:Y:S01]  /*13640*/  IMAD.SHL.U32 R30, R228, 0x40, RZ ;  /* 0x00000040e41e7824 */ /* 0x000fe200078e00ff */
[----:B------:R1:W-:Y:S01]  /*13650*/  @P6 LDGSTS.E.BYPASS.LTC128B.128 [R207+0x9100], [R242.64], !P2 ;  /* 0x09100000f2cf6fae */ /* 0x0003e2000d101d5c */
[----:B------:R2:W1:Y:S01]  /*13660*/  MUFU.TANH R29, R32 ;  /* 0x00000020001d7308 */ /* 0x0004620000002400 */
[----:B-----5:R-:W-:Y:S05]  /*13670*/  IMAD.U32 R31, RZ, RZ, UR23 ;  /* 0x00000017ff1f7e24 */ /* 0x020fea000f8e00ff */
[----:B------:R1:W-:Y:S01]  /*13680*/  @P6 LDGSTS.E.BYPASS.LTC128B.128 [R207+0xb100], [R246.64], !P1 ;  /* 0x0b100000f6cf6fae */ /* 0x0003e2000c901d5c */
[----:B------:R-:W-:Y:S01]  /*13690*/  @P0 IMAD.MOV.U32 R234, RZ, RZ, R221 ;  /* 0x000000ffffea0224 */ /* 0x000fe200078e00dd */
[----:B------:R-:W-:Y:S02]  /*136a0*/  PLOP3.LUT P0, PT, PT, PT, UP2, 0x40, 0x0 ;  /* 0x000000000000781c */ /* 0x000fe40003f0e828 */
[----:B------:R-:W1:Y:S03]  /*136b0*/  MUFU.TANH R19, R19 ;  /* 0x0000001300137308 */ /* 0x000e660000002400 */
[----:B------:R-:W0:Y:S07]  /*136c0*/  LDGDEPBAR ;  /* 0x00000000000079af */ /* 0x000e2e0000000000 */
[----:B------:R-:W1:Y:S01]  /*136d0*/  MUFU.TANH R18, R18 ;  /* 0x0000001200127308 */ /* 0x000e620000002400 */
[----:B------:R-:W5:Y:S01]  /*136e0*/  SHFL.IDX PT, R10, R234, RZ, 0x1c1f ;  /* 0x001c1fffea0a7589 */ /* 0x000f6200000e0000 */
[----:B--2---:R-:W-:Y:S04]  /*136f0*/  IADD3 R32, -R213, 0x1, -R30 ;  /* 0x00000001d5207810 */ /* 0x004fe80007ffe91e */
[----:B------:R-:W-:Y:S04]  /*13700*/  IADD3 R31, -R31, UR12, R32 ;  /* 0x0000000c1f1f7c10 */ /* 0x000fe8000fffe120 */
[----:B------:R-:W2:Y:S01]  /*13710*/  MUFU.TANH R17, R17 ;  /* 0x0000001100117308 */ /* 0x000ea20000002400 */
[C---:B------:R-:W-:Y:S02]  /*13720*/  IADD3 R32, R31.reuse, c[0x0][0x328], RZ ;  /* 0x0000ca001f207a10 */ /* 0x040fe40007ffe0ff */
[----:B------:R-:W-:Y:S07]  /*13730*/  IADD3 R31, R31, UR4, RZ ;  /* 0x000000041f1f7c10 */ /* 0x000fee000fffe0ff */
[----:B------:R-:W1:Y:S01]  /*13740*/  MUFU.TANH R22, R22 ;  /* 0x0000001600167308 */ /* 0x000e620000002400 */
[----:B-----5:R-:W-:Y:S01]  /*13750*/  IADD3 R34, R32, R10, RZ ;  /* 0x0000000a20227210 */ /* 0x020fe20007ffe0ff */
[----:B------:R-:W-:Y:S08]  /*13760*/  IMAD.IADD R33, R31, 0x1, R10 ;  /* 0x000000011f217824 */ /* 0x000ff000078e020a */
        /* <DEDUP_REMOVED lines=24> */
.L_x_399:
[----:B------:R-:W-:Y:S04]  /*138f0*/  MOV R4, c[0x0][0x32c] ;  /* 0x0000cb0000047a02 */ /* 0x000fe80000000f00 */
[----:B------:R-:W-:Y:S11]  /*13900*/  ISETP.NE.AND P0, PT, R4, 0x1, PT ;  /* 0x000000010400780c */ /* 0x000ff60003f05270 */
[----:B------:R-:W-:Y:S02]  /*13910*/  @!UPT UIADD3 URZ, URZ, URZ, URZ ;  /* 0x0000003f3f3ff290 */ /* 0x000fe4000fffe03f */
[----:B------:R-:W-:Y:S05]  /*13920*/  @P0 IMAD.HI.U32 R4, R5, c[0x0][0x330], RZ ;  /* 0x0000cc0005040a27 */ /* 0x000fea00078e00ff */
[----:B------:R-:W-:Y:S02]  /*13930*/  @P0 SHF.R.U32.HI R5, RZ, c[0x0][0x334], R4 ;  /* 0x0000cd00ff050a19 */ /* 0x000fe40000011604 */
.L_x_400:
[----:B------:R-:W-:Y:S05]  /*13940*/  BSYNC B0 ;  /* 0x0000000000007941 */ /* 0x000fea0003800000 */
.L_x_398:
[----:B------:R-:W-:Y:S04]  /*13950*/  IMAD R4, R5, c[0x0][0x32c], -R30 ;  /* 0x0000cb0005047a24 */ /* 0x000fe800078e0a1e */
[----:B------:R-:W-:Y:S05]  /*13960*/  IMAD.IADD R4, R4, 0x1, -R213 ;  /* 0x0000000104047824 */ /* 0x000fea00078e0ad5 */
[----:B------:R-:W-:Y:S02]  /*13970*/  IADD3 R5, R4, c[0x0][0x32c], RZ ;  /* 0x0000cb0004057a10 */ /* 0x000fe40007ffe0ff */
[----:B------:R-:W-:Y:S02]  /*13980*/  IMNMX R33, R33, R4, !PT ;  /* 0x0000000421217217 */ /* 0x000fe40007800200 */
[----:B------:R-:W-:Y:S02]  /*13990*/  IMNMX R34, R34, R5, PT ;  /* 0x0000000522227217 */ /* 0x000fe40003800200 */
.L_x_397:
[----:B--234-:R-:W-:Y:S01]  /*139a0*/  ISETP.GT.AND P0, PT, R228, -0x1, PT ;  /* 0xffffffffe400780c */ /* 0x01cfe20003f04270 */
[----:B------:R-:W2:Y:S03]  /*139b0*/  SHFL.IDX PT, R7, R234, 0x1, 0x1c1f ;  /* 0x003c1f00ea077f89 */ /* 0x000ea600000e0000 */
[C---:B------:R-:W-:Y:S02]  /*139c0*/  ISETP.GT.AND P4, PT, R33.reuse, 0x1, P0 ;  /* 0x000000012100780c */ /* 0x040fe40000784270 */
[----:B------:R-:W-:Y:S02]  /*139d0*/  ISETP.GT.AND P5, PT, R33, RZ, P0 ;  /* 0x000000ff2100720c */ /* 0x000fe400007a4270 */
[C---:B------:R-:W-:Y:S02]  /*139e0*/  ISETP.LT.OR P4, PT, R34.reuse, 0x2, P4 ;  /* 0x000000022200780c */ /* 0x040fe40002781670 */
[C---:B------:R-:W-:Y:S02]  /*139f0*/  ISETP.LT.OR P5, PT, R34.reuse, 0x1, P5 ;  /* 0x000000012200780c */ /* 0x040fe40002fa1670 */
[----:B------:R-:W-:Y:S02]  /*13a00*/  FSEL R10, R181, -INF , !P4 ;  /* 0xff800000b50a7808 */ /* 0x000fe40006000000 */
[C---:B------:R-:W-:Y:S02]  /*13a10*/  ISETP.GT.AND P4, PT, R33.reuse, 0x10, P0 ;  /* 0x000000102100780c */ /* 0x040fe40000784270 */
[C---:B------:R-:W-:Y:S02]  /*13a20*/  ISETP.GT.AND P6, PT, R33.reuse, 0x8, P0 ;  /* 0x000000082100780c */ /* 0x040fe400007c4270 */
[----:B------:R-:W-:Y:S02]  /*13a30*/  ISETP.LT.OR P4, PT, R34, 0x11, P4 ;  /* 0x000000112200780c */ /* 0x000fe40002781670 */
[----:B------:R-:W-:Y:S02]  /*13a40*/  FSEL R178, R178, -INF , !P5 ;  /* 0xff800000b2b27808 */ /* 0x000fe40006800000 */
[C---:B------:R-:W-:Y:S02]  /*13a50*/  ISETP.GT.AND P5, PT, R33.reuse, 0x9, P0 ;  /* 0x000000092100780c */ /* 0x040fe400007a4270 */
[----:B------:R-:W-:Y:S01]  /*13a60*/  FSEL R164, R232, -INF , !P4 ;  /* 0xff800000e8a47808 */ /* 0x000fe20006000000 */
[--C-:B--2---:R-:W-:Y:S01]  /*13a70*/  IMAD.IADD R4, R32, 0x1, R7.reuse ;  /* 0x0000000120047824 */ /* 0x104fe200078e0207 */
[----:B------:R-:W-:Y:S01]  /*13a80*/  ISETP.GT.AND P4, PT, R33, 0x19, P0 ;  /* 0x000000192100780c */ /* 0x000fe20000784270 */
[----:B------:R-:W-:Y:S01]  /*13a90*/  IMAD.IADD R5, R31, 0x1, R7 ;  /* 0x000000011f057824 */ /* 0x000fe200078e0207 */
        /* <DEDUP_REMOVED lines=52> */
.L_x_403:
[----:B------:R-:W-:Y:S04]  /*13de0*/  MOV R7, c[0x0][0x32c] ;  /* 0x0000cb0000077a02 */ /* 0x000fe80000000f00 */
[----:B------:R-:W-:Y:S11]  /*13df0*/  ISETP.NE.AND P4, PT, R7, 0x1, PT ;  /* 0x000000010700780c */ /* 0x000ff60003f85270 */
[----:B------:R-:W-:Y:S02]  /*13e00*/  @!UPT UIADD3 URZ, URZ, URZ, URZ ;  /* 0x0000003f3f3ff290 */ /* 0x000fe4000fffe03f */
[----:B------:R-:W-:Y:S05]  /*13e10*/  @P4 IMAD.HI.U32 R7, R11, c[0x0][0x330], RZ ;  /* 0x0000cc000b074a27 */ /* 0x000fea00078e00ff */
[----:B------:R-:W-:Y:S02]  /*13e20*/  @P4 SHF.R.U32.HI R11, RZ, c[0x0][0x334], R7 ;  /* 0x0000cd00ff0b4a19 */ /* 0x000fe40000011607 */
.L_x_404:
[----:B------:R-:W-:Y:S05]  /*13e30*/  BSYNC B0 ;  /* 0x0000000000007941 */ /* 0x000fea0003800000 */
.L_x_402:
[----:B------:R-:W-:Y:S04]  /*13e40*/  IMAD R30, R11, c[0x0][0x32c], -R30 ;  /* 0x0000cb000b1e7a24 */ /* 0x000fe800078e0a1e */
[----:B------:R-:W-:Y:S05]  /*13e50*/  IMAD.IADD R30, R30, 0x1, -R213 ;  /* 0x000000011e1e7824 */ /* 0x000fea00078e0ad5 */
[----:B------:R-:W-:Y:S02]  /*13e60*/  IADD3 R7, R30, c[0x0][0x32c], RZ ;  /* 0x0000cb001e077a10 */ /* 0x000fe40007ffe0ff */
[----:B------:R-:W-:Y:S02]  /*13e70*/  IMNMX R5, R5, R30, !PT ;  /* 0x0000001e05057217 */ /* 0x000fe40007800200 */
[----:B------:R-:W-:Y:S02]  /*13e80*/  IMNMX R4, R4, R7, PT ;  /* 0x0000000704047217 */ /* 0x000fe40003800200 */
.L_x_401:
[----:B------:R-:W-:Y:S01]  /*13e90*/  FMNMX.FTZ R7, R178, R3, !PT ;  /* 0x00000003b2077209 */ /* 0x000fe20007810000 */
[----:B------:R-:W-:Y:S01]  /*13ea0*/  LDSM.16.MT88.4 R28, [R197+0x100] ;  /* 0x00010000c51c783b */ /* 0x000fe20000004200 */
[C---:B------:R-:W-:Y:S02]  /*13eb0*/  ISETP.GT.AND P6, PT, R5.reuse, RZ, P0 ;  /* 0x000000ff0500720c */ /* 0x040fe400007c4270 */
[----:B------:R-:W-:Y:S02]  /*13ec0*/  FMNMX.FTZ R7, R10, R7, !PT ;  /* 0x000000070a077209 */ /* 0x000fe40007810000 */
[C---:B------:R-:W-:Y:S02]  /*13ed0*/  ISETP.GT.AND P5, PT, R5.reuse, 0x1, P0 ;  /* 0x000000010500780c */ /* 0x040fe400007a4270 */
[----:B------:R-:W-:Y:S02]  /*13ee0*/  FMNMX.FTZ R7, R6, R7, !PT ;  /* 0x0000000706077209 */ /* 0x000fe40007810000 */
        /* <DEDUP_REMOVED lines=67> */
[----:B------:R-:W-:Y:S01]  /*14320*/  FMNMX.FTZ R12, R149, R12, !PT ;  /* 0x0000000c950c7209 */ /* 0x000fe20007810000 */
[----:B------:R-:W-:Y:S01]  /*14330*/  LDSM.16.MT88.4 R20, [R198+0x100] ;  /* 0x00010000c614783b */ /* 0x000fe20000004200 */
[----:B------:R-:W-:Y:S02]  /*14340*/  ISETP.LT.OR P4, PT, R4, 0x39, P4 ;  /* 0x000000390400780c */ /* 0x000fe40002781670 */
[----:B------:R-:W-:Y:S02]  /*14350*/  ISETP.GT.AND P0, PT, R5, 0x39, P0 ;  /* 0x000000390500780c */ /* 0x000fe40000704270 */
[----:B------:R-:W-:Y:S02]  /*14360*/  FSEL R145, R26, -INF , !P4 ;  /* 0xff8000001a917808 */ /* 0x000fe40006000000 */
[----:B------:R-:W-:Y:S04]  /*14370*/  ISETP.LT.OR P0, PT, R4, 0x3a, P0 ;  /* 0x0000003a0400780c */ /* 0x000fe80000701670 */
[----:B------:R-:W-:Y:S02]  /*14380*/  FSEL R133, R25, -INF , !P0 ;  /* 0xff80000019857808 */ /* 0x000fe40004000000 */
[----:B-1----:R-:W-:Y:S02]  /*14390*/  FMNMX.FTZ R8, R7, R0, !PT ;  /* 0x0000000007087209 */ /* 0x002fe40007810000 */
[----:B------:R-:W-:Y:S02]  /*143a0*/  FMNMX.FTZ R0, R147, R12, !PT ;  /* 0x0000000c93007209 */ /* 0x000fe40007810000 */
[----:B------:R-:W-:Y:S02]  /*143b0*/  LDSM.16.MT88.4 R12, [R203+0x100] ;  /* 0x00010000cb0c783b */ /* 0x000fe40000004200 */
[----:B------:R-:W-:Y:S04]  /*143c0*/  FMNMX.FTZ R0, R145, R0, !PT ;  /* 0x0000000091007209 */ /* 0x000fe80007810000 */
[----:B------:R-:W-:Y:S02]  /*143d0*/  FMNMX.FTZ R7, R133, R0, !PT ;  /* 0x0000000085077209 */ /* 0x000fe40007810000 */
[----:B------:R-:W1:Y:S08]  /*143e0*/  SHFL.BFLY PT, R9, R8, 0x1, 0x1f ;  /* 0x0c201f0008097f89 */ /* 0x000e7000000e0000 */
[----:B------:R-:W2:Y:S01]  /*143f0*/  SHFL.BFLY PT, R4, R7, 0x2, 0x1f ;  /* 0x0c401f0007047f89 */ /* 0x000ea200000e0000 */
[----:B-1----:R-:W-:Y:S04]  /*14400*/  FMNMX.FTZ R0, R8, R9, !PT ;  /* 0x0000000908007209 */ /* 0x002fe80007810000 */
[C---:B------:R-:W-:Y:S01]  /*14410*/  FSETP.NEU.FTZ.AND P0, PT, R0.reuse, -INF , PT ;  /* 0xff8000000000780b */ /* 0x040fe20003f1d000 */
[C---:B------:R-:W-:Y:S01]  /*14420*/  FMUL.FTZ R151, R0.reuse, c[0x0][0x2d0] ;  /* 0x0000b40000977a20 */ /* 0x040fe20000410000 */
[----:B--2---:R-:W-:Y:S04]  /*14430*/  FMNMX.FTZ R5, R7, R4, !PT ;  /* 0x0000000407057209 */ /* 0x004fe80007810000 */
[----:B------:R-:W-:Y:S02]  /*14440*/  FSEL R151, R151, RZ, P0 ;  /* 0x000000ff97977208 */ /* 0x000fe40000000000 */
[----:B------:R-:W-:Y:S01]  /*14450*/  FSEL R4, R0, RZ, P0 ;  /* 0x000000ff00047208 */ /* 0x000fe20000000000 */
[----:B------:R-:W1:Y:S02]  /*14460*/  SHFL.BFLY PT, R132, R5, 0x1, 0x1f ;  /* 0x0c201f0005847f89 */ /* 0x000e6400000e0000 */
[----:B------:R-:W-:Y:S02]  /*14470*/  FFMA.FTZ R168, R178, c[0x0][0x2d0], -R151 ;  /* 0x0000b400b2a87a23 */ /* 0x000fe40000010897 */
[----:B------:R-:W-:Y:S02]  /*14480*/  FADD.FTZ R3, -R4, R3 ;  /* 0x0000000304037221 */ /* 0x000fe40000010100 */
[--C-:B------:R-:W-:Y:S02]  /*14490*/  FFMA.FTZ R135, R10, c[0x0][0x2d0], -R151.reuse ;  /* 0x0000b4000a877a23 */ /* 0x100fe40000010897 */
[--C-:B------:R-:W-:Y:S01]  /*144a0*/  FFMA.FTZ R134, R6, c[0x0][0x2d0], -R151.reuse ;  /* 0x0000b40006867a23 */ /* 0x100fe20000010897 */
[----:B------:R-:W-:Y:S01]  /*144b0*/  MUFU.EX2 R168, R168 ;  /* 0x000000a800a87308 */ /* 0x000fe20000000800 */
[--C-:B------:R-:W-:Y:S02]  /*144c0*/  FFMA.FTZ R169, R230, c[0x0][0x2d0], -R151.reuse ;  /* 0x0000b400e6a97a23 */ /* 0x100fe40000010897 */
[----:B------:R-:W-:Y:S02]  /*144d0*/  FMUL.FTZ R6, R3, c[0x0][0x2d0] ;  /* 0x0000b40003067a20 */ /* 0x000fe40000410000 */
[--C-:B------:R-:W-:Y:S02]  /*144e0*/  FFMA.FTZ R174, R164, c[0x0][0x2d0], -R151.reuse ;  /* 0x0000b400a4ae7a23 */ /* 0x100fe40000010897 */
[----:B------:R-:W-:Y:S01]  /*144f0*/  LDSM.16.MT88.4 R164, [R203+0x5900] ;  /* 0x00590000cba4783b */ /* 0x000fe20000004200 */
[--C-:B------:R-:W-:Y:S02]  /*14500*/  FFMA.FTZ R175, R162, c[0x0][0x2d0], -R151.reuse ;  /* 0x0000b400a2af7a23 */ /* 0x100fe40000010897 */
[----:B------:R-:W2:Y:S01]  /*14510*/  MUFU.EX2 R135, R135 ;  /* 0x0000008700877308 */ /* 0x000ea20000000800 */
[--C-:B------:R-:W-:Y:S02]  /*14520*/  FFMA.FTZ R176, R142, c[0x0][0x2d0], -R151.reuse ;  /* 0x0000b4008eb07a23 */ /* 0x100fe40000010897 */
[--C-:B------:R-:W-:Y:S01]  /*14530*/  FFMA.FTZ R229, R160, c[0x0][0x2d0], -R151.reuse ;  /* 0x0000b400a0e57a23 */ /* 0x100fe20000010897 */
[----:B-1----:R-:W-:Y:S01]  /*14540*/  FMNMX.FTZ R132, R5, R132, !PT ;  /* 0x0000008405847209 */ /* 0x002fe20007810000 */
[--C-:B------:R-:W-:Y:S02]  /*14550*/  FFMA.FTZ R232, R158, c[0x0][0x2d0], -R151.reuse ;  /* 0x0000b4009ee87a23 */ /* 0x100fe40000010897 */
[--C-:B------:R-:W-:Y:S01]  /*14560*/  FFMA.FTZ R231, R156, c[0x0][0x2d0], -R151.reuse ;  /* 0x0000b4009ce77a23 */ /* 0x100fe20000010897 */
[C---:B------:R-:W-:Y:S01]  /*14570*/  FSETP.NEU.FTZ.AND P0, PT, R132.reuse, -INF , PT ;  /* 0xff8000008400780b */ /* 0x040fe20003f1d000 */
[----:B------:R-:W-:Y:S01]  /*14580*/  FMUL.FTZ R144, R132, c[0x0][0x2d0] ;  /* 0x0000b40084907a20 */ /* 0x000fe20000410000 */
[----:B------:R-:W-:Y:S01]  /*14590*/  MUFU.EX2 R134, R134 ;  /* 0x0000008600867308 */ /* 0x000fe20000000800 */
[--C-:B------:R-:W-:Y:S01]  /*145a0*/  FFMA.FTZ R234, R154, c[0x0][0x2d0], -R151.reuse ;  /* 0x0000b4009aea7a23 */ /* 0x100fe20000010897 */
[----:B------:R-:W-:Y:S01]  /*145b0*/  FSEL R5, R132, RZ, P0 ;  /* 0x000000ff84057208 */ /* 0x000fe20000000000 */
[--C-:B------:R-:W-:Y:S01]  /*145c0*/  FFMA.FTZ R237, R152, c[0x0][0x2d0], -R151.reuse ;  /* 0x0000b40098ed7a23 */ /* 0x100fe20000010897 */
[----:B------:R-:W-:Y:S01]  /*145d0*/  FSEL R144, R144, RZ, P0 ;  /* 0x000000ff90907208 */ /* 0x000fe20000000000 */
[--C-:B------:R-:W-:Y:S01]  /*145e0*/  FFMA.FTZ R240, R150, c[0x0][0x2d0], -R151.reuse ;  /* 0x0000b40096f07a23 */ /* 0x100fe20000010897 */
[----:B------:R-:W-:Y:S01]  /*145f0*/  ISETP.GT.AND P0, PT, R228, UR5, PT ;  /* 0x00000005e4007c0c */ /* 0x000fe2000bf04270 */
[----:B------:R-:W-:Y:S02]  /*14600*/  FADD.FTZ R5, -R5, R2 ;  /* 0x0000000205057221 */ /* 0x000fe40000010100 */
[--C-:B------:R-:W-:Y:S01]  /*14610*/  FFMA.FTZ R173, R19, c[0x0][0x2d0], -R144.reuse ;  /* 0x0000b40013ad7a23 */ /* 0x100fe20000010890 */
[----:B------:R-:W1:Y:S01]  /*14620*/  MUFU.EX2 R169, R169 ;  /* 0x000000a900a97308 */ /* 0x000e620000000800 */
[--C-:B------:R-:W-:Y:S02]  /*14630*/  FFMA.FTZ R172, R11, c[0x0][0x2d0], -R144.reuse ;  /* 0x0000b4000bac7a23 */ /* 0x100fe40000010890 */
[--C-:B------:R-:W-:Y:S01]  /*14640*/  FFMA.FTZ R171, R177, c[0x0][0x2d0], -R144.reuse ;  /* 0x0000b400b1ab7a23 */ /* 0x100fe20000010890 */
[----:B--2---:R-:W-:Y:S01]  /*14650*/  F2FP.PACK_AB R136, R135, R168 ;  /* 0x000000a88788723e */ /* 0x004fe200000000ff */
[--C-:B------:R-:W-:Y:S02]  /*14660*/  FFMA.FTZ R170, R179, c[0x0][0x2d0], -R144.reuse ;  /* 0x0000b400b3aa7a23 */ /* 0x100fe40000010890 */
[----:B------:R-:W-:Y:S02]  /*14670*/  FMUL.FTZ R2, R5, c[0x0][0x2d0] ;  /* 0x0000b40005027a20 */ /* 0x000fe40000410000 */
[--C-:B------:R-:W-:Y:S01]  /*14680*/  FFMA.FTZ R177, R140, c[0x0][0x2d0], -R151.reuse ;  /* 0x0000b4008cb17a23 */ /* 0x100fe20000010897 */
[----:B------:R-:W2:Y:S01]  /*14690*/  MUFU.EX2 R3, R6 ;  /* 0x0000000600037308 */ /* 0x000ea20000000800 */
[--C-:B------:R-:W-:Y:S02]  /*146a0*/  FFMA.FTZ R178, R163, c[0x0][0x2d0], -R144.reuse ;  /* 0x0000b400a3b27a23 */ /* 0x100fe40000010890 */
[--C-:B------:R-:W-:Y:S02]  /*146b0*/  FFMA.FTZ R179, R161, c[0x0][0x2d0], -R144.reuse ;  /* 0x0000b400a1b37a23 */ /* 0x100fe40000010890 */
[----:B------:R-:W-:Y:S01]  /*146c0*/  LDSM.16.MT88.4 R160, [R196+0x3900] ;  /* 0x00390000c4a0783b */ /* 0x000fe20000004200 */
[--C-:B------:R-:W-:Y:S02]  /*146d0*/  FFMA.FTZ R181, R143, c[0x0][0x2d0], -R144.reuse ;  /* 0x0000b4008fb57a23 */ /* 0x100fe40000010890 */
[--C-:B------:R-:W-:Y:S02]  /*146e0*/  FFMA.FTZ R230, R141, c[0x0][0x2d0], -R144.reuse ;  /* 0x0000b4008de67a23 */ /* 0x100fe40000010890 */
[----:B------:R-:W-:Y:S01]  /*146f0*/  MUFU.EX2 R173, R173 ;  /* 0x000000ad00ad7308 */ /* 0x000fe20000000800 */
[--C-:B------:R-:W-:Y:S02]  /*14700*/  FFMA.FTZ R233, R159, c[0x0][0x2d0], -R144.reuse ;  /* 0x0000b4009fe97a23 */ /* 0x100fe40000010890 */
[----:B------:R-:W-:Y:S01]  /*14710*/  LDSM.16.MT88.4 R140, [R197+0x2900] ;  /* 0x00290000c58c783b */ /* 0x000fe20000004200 */
[----:B-1----:R-:W-:Y:S01]  /*14720*/  F2FP.PACK_AB R138, R169, R134 ;  /* 0x00000086a98a723e */ /* 0x002fe200000000ff */
[--C-:B------:R-:W-:Y:S02]  /*14730*/  FFMA.FTZ R236, R157, c[0x0][0x2d0], -R144.reuse ;  /* 0x0000b4009dec7a23 */ /* 0x100fe40000010890 */
[--C-:B------:R-:W-:Y:S02]  /*14740*/  FFMA.FTZ R235, R155, c[0x0][0x2d0], -R144.reuse ;  /* 0x0000b4009beb7a23 */ /* 0x100fe40000010890 */
[--C-:B------:R-:W-:Y:S01]  /*14750*/  FFMA.FTZ R238, R153, c[0x0][0x2d0], -R144.reuse ;  /* 0x0000b40099ee7a23 */ /* 0x100fe20000010890 */
[----:B------:R-:W1:Y:S01]  /*14760*/  MUFU.EX2 R172, R172 ;  /* 0x000000ac00ac7308 */ /* 0x000e620000000800 */
[----:B------:R-:W-:Y:S01]  /*14770*/  LDSM.16.MT88.4 R152, [R198+0x3900] ;  /* 0x00390000c698783b */ /* 0x000fe20000004200 */
[--C-:B------:R-:W-:Y:S02]  /*14780*/  FFMA.FTZ R239, R148, c[0x0][0x2d0], -R151.reuse ;  /* 0x0000b40094ef7a23 */ /* 0x100fe40000010897 */
[C---:B--2---:R-:W-:Y:S02]  /*14790*/  FMUL.FTZ R4, R3.reuse, R128 ;  /* 0x0000008003047220 */ /* 0x044fe40000410000 */
[C---:B------:R-:W-:Y:S02]  /*147a0*/  FMUL.FTZ R5, R3.reuse, R129 ;  /* 0x0000008103057220 */ /* 0x040fe40000410000 */
[C---:B------:R-:W-:Y:S01]  /*147b0*/  FMUL.FTZ R8, R3.reuse, R124 ;  /* 0x0000007c03087220 */ /* 0x040fe20000410000 */
[----:B------:R-:W-:Y:S01]  /*147c0*/  LDSM.16.MT88.4 R156, [R197+0x3900] ;  /* 0x00390000c59c783b */ /* 0x000fe20000004200 */
        /* <DEDUP_REMOVED lines=11> */
[--C-:B------:R-:W-:Y:S02]  /*14880*/  FFMA.FTZ R244, R147, c[0x0][0x2d0], -R144.reuse ;  /* 0x0000b40093f47a23 */ /* 0x100fe40000010890 */
[--C-:B------:R-:W-:Y:S01]  /*14890*/  FFMA.FTZ R243, R145, c[0x0][0x2d0], -R144.reuse ;  /* 0x0000b40091f37a23 */ /* 0x100fe20000010890 */
[----:B------:R-:W1:Y:S01]  /*148a0*/  MUFU.EX2 R2, R2 ;  /* 0x0000000200027308 */ /* 0x000e620000000800 */
[----:B------:R-:W-:Y:S02]  /*148b0*/  FFMA.FTZ R151, R146, c[0x0][0x2d0], -R151 ;  /* 0x0000b40092977a23 */ /* 0x000fe40000010897 */
[----:B------:R-:W-:Y:S02]  /*148c0*/  FFMA.FTZ R144, R133, c[0x0][0x2d0], -R144 ;  /* 0x0000b40085907a23 */ /* 0x000fe40000010890 */
[C---:B------:R-:W-:Y:S02]  /*148d0*/  FMUL.FTZ R36, R3.reuse, R36 ;  /* 0x0000002403247220 */ /* 0x040fe40000410000 */
[C---:B------:R-:W-:Y:S02]  /*148e0*/  FMUL.FTZ R37, R3.reuse, R37 ;  /* 0x0000002503257220 */ /* 0x040fe40000410000 */
        /* <DEDUP_REMOVED lines=125> */
[----:B------:R-:W-:Y:S02]  /*150c0*/  FMUL.FTZ R85, R3, R85 ;  /* 0x0000005503557220 */ /* 0x000fe40000410000 */
[C---:B------:R-:W-:Y:S01]  /*150d0*/  FMUL.FTZ R86, R2.reuse, R86 ;  /* 0x0000005602567220 */ /* 0x040fe20000410000 */
[----:B------:R-:W-:Y:S01]  /*150e0*/  F2FP.PACK_AB R100, R175, R174 ;  /* 0x000000aeaf64723e */ /* 0x000fe200000000ff */
[C---:B------:R-:W-:Y:S01]  /*150f0*/  HMMA.16816.F32 R80, R136.reuse, R102, R80 ;  /* 0x000000668850723c */ /* 0x040fe20000001850 */
[----:B------:R-:W-:Y:S03]  /*15100*/  MUFU.EX2 R239, R239 ;  /* 0x000000ef00ef7308 */ /* 0x000fe60000000800 */
[----:B------:R-:W-:Y:S01]  /*15110*/  FMUL.FTZ R87, R2, R87 ;  /* 0x0000005702577220 */ /* 0x000fe20000410000 */
[----:B----4-:R-:W-:Y:S01]  /*15120*/  F2FP.PACK_AB R101, R179, R178 ;  /* 0x000000b2b365723e */ /* 0x010fe200000000ff */
[----:B------:R-:W-:Y:S01]  /*15130*/  FMUL.FTZ R88, R3, R88 ;  /* 0x0000005803587220 */ /* 0x000fe20000410000 */
[----:B------:R-:W-:Y:S01]  /*15140*/  F2FP.PACK_AB R102, R177, R176 ;  /* 0x000000b0b166723e */ /* 0x000fe200000000ff */
[C---:B------:R-:W-:Y:S01]  /*15150*/  FMUL.FTZ R89, R3.reuse, R89 ;  /* 0x0000005903597220 */ /* 0x040fe20000410000 */
[----:B-----5:R-:W-:Y:S02]  /*15160*/  F2FP.PACK_AB R103, R230, R181 ;  /* 0x000000b5e667723e */ /* 0x020fe400000000ff */
[C---:B--2---:R-:W-:Y:S01]  /*15170*/  HMMA.16816.F32 R84, R136.reuse, R108, R84 ;  /* 0x0000006c8854723c */ /* 0x044fe20000001854 */
[----:B------:R-:W-:Y:S02]  /*15180*/  MUFU.EX2 R241, R241 ;  /* 0x000000f100f17308 */ /* 0x000fe40000000800 */
[C---:B------:R-:W-:Y:S02]  /*15190*/  FMUL.FTZ R90, R2.reuse, R90 ;  /* 0x0000005a025a7220 */ /* 0x040fe40000410000 */
[C---:B------:R-:W-:Y:S02]  /*151a0*/  FMUL.FTZ R91, R2.reuse, R91 ;  /* 0x0000005b025b7220 */ /* 0x040fe40000410000 */
[C---:B------:R-:W-:Y:S02]  /*151b0*/  FMUL.FTZ R92, R3.reuse, R92 ;  /* 0x0000005c035c7220 */ /* 0x040fe40000410000 */
[C---:B------:R-:W-:Y:S02]  /*151c0*/  FMUL.FTZ R93, R3.reuse, R93 ;  /* 0x0000005d035d7220 */ /* 0x040fe40000410000 */
[----:B------:R-:W1:Y:S01]  /*151d0*/  MUFU.EX2 R244, R244 ;  /* 0x000000f400f47308 */ /* 0x000e620000000800 */
[C---:B------:R-:W-:Y:S01]  /*151e0*/  HMMA.16816.F32 R88, R136.reuse, R110, R88 ;  /* 0x0000006e8858723c */ /* 0x040fe20000001858 */
[----:B------:R-:W2:Y:S02]  /*151f0*/  LDSM.16.MT88.4 R108, [R197+0x900] ;  /* 0x00090000c56c783b */ /* 0x000ea40000004200 */
[C---:B------:R-:W-:Y:S02]  /*15200*/  FMUL.FTZ R94, R2.reuse, R94 ;  /* 0x0000005e025e7220 */ /* 0x040fe40000410000 */
[C---:B------:R-:W-:Y:S02]  /*15210*/  FMUL.FTZ R95, R2.reuse, R95 ;  /* 0x0000005f025f7220 */ /* 0x040fe40000410000 */
[C---:B------:R-:W-:Y:S02]  /*15220*/  FMUL.FTZ R96, R3.reuse, R96 ;  /* 0x0000006003607220 */ /* 0x040fe40000410000 */
[C---:B------:R-:W-:Y:S01]  /*15230*/  FMUL.FTZ R97, R3.reuse, R97 ;  /* 0x0000006103617220 */ /* 0x040fe20000410000 */
[----:B------:R-:W4:Y:S02]  /*15240*/  MUFU.EX2 R243, R243 ;  /* 0x000000f300f37308 */ /* 0x000f240000000800 */
        /* <DEDUP_REMOVED lines=131> */
[----:B------:R-:W-:Y:S01]  /*15a80*/  FADD.FTZ R230, R230, R181 ;  /* 0x000000b5e6e67221 */ /* 0x000fe20000010000 */
[----:B------:R-:W-:Y:S03]  /*15a90*/  IADD3 R181, R228, -0x1, RZ ;  /* 0xffffffffe4b57810 */ /* 0x000fe60007ffe0ff */
[----:B------:R-:W-:Y:S01]  /*15aa0*/  FADD.FTZ R233, R233, R230 ;  /* 0x000000e6e9e97221 */ /* 0x000fe20000010000 */
[----:B------:R-:W-:Y:S04]  /*15ab0*/  HMMA.16816.F32 R96, R136, R14, R96 ;  /* 0x0000000e8860723c */ /* 0x000fe80000001860 */
[----:B------:R-:W-:Y:S01]  /*15ac0*/  FADD.FTZ R236, R236, R233 ;  /* 0x000000e9ecec7221 */ /* 0x000fe20000010000 */
[----:B------:R-:W-:Y:S03]  /*15ad0*/  MOV R228, R181 ;  /* 0x000000b500e47202 */ /* 0x000fe60000000f00 */
[----:B------:R-:W-:Y:S04]  /*15ae0*/  FADD.FTZ R235, R235, R236 ;  /* 0x000000ecebeb7221 */ /* 0x000fe80000010000 */
[----:B------:R-:W-:Y:S04]  /*15af0*/  FADD.FTZ R238, R238, R235 ;  /* 0x000000ebeeee7221 */ /* 0x000fe80000010000 */
[----:B------:R-:W-:Y:S04]  /*15b00*/  FADD.FTZ R241, R241, R238 ;  /* 0x000000eef1f17221 */ /* 0x000fe80000010000 */
[----:B------:R-:W-:Y:S04]  /*15b10*/  FADD.FTZ R244, R244, R241 ;  /* 0x000000f1f4f47221 */ /* 0x000fe80000010000 */
[----:B------:R-:W-:Y:S04]  /*15b20*/  FADD.FTZ R219, R243, R244 ;  /* 0x000000f4f3db7221 */ /* 0x000fe80000010000 */
[----:B------:R-:W-:Y:S01]  /*15b30*/  FADD.FTZ R219, R246, R219 ;  /* 0x000000dbf6db7221 */ /* 0x000fe20000010000 */
[----:B------:R-:W-:-:S05]  /*15b40*/  @P0 BRA `(.L_x_405) ;  /* 0xffffc84000000947 */ /* 0x000fca000383ffff */
.L_x_396:
        /* <DEDUP_REMOVED lines=23> */
.L_x_407:
[----:B------:R-:W-:Y:S02]  /*15cc0*/  ULDC UR4, c[0x0][0x32c] ;  /* 0x0000cb0000047ab9 */ /* 0x000fe40000000800 */
[----:B------:R-:W-:-:S03]  /*15cd0*/  UISETP.NE.AND UP0, UPT, UR4, 0x1, UPT ;  /* 0x000000010400788c */ /* 0x000fc6000bf05270 */
[----:B------:R-:W-:Y:S02]  /*15ce0*/  ULDC.64 UR4, c[0x0][0x330] ;  /* 0x0000cc0000047ab9 */ /* 0x000fe40000000a00 */
[----:B------:R-:W-:-:S07]  /*15cf0*/  UIMAD.WIDE.U32 UR16, UR10, UR4, URZ ;  /* 0x000000040a1072a5 */ /* 0x000fce000f8e003f */
[----:B------:R-:W-:Y:S02]  /*15d00*/  @UP0 UMOV UR13, UR17 ;  /* 0x00000011000d0c82 */ /* 0x000fe40008000000 */
[----:B------:R-:W-:Y:S02]  /*15d10*/  @UP0 USHF.R.U32.HI UR10, URZ, UR5, UR13 ;  /* 0x000000053f0a0299 */ /* 0x000fe4000801160d */
.L_x_408:
[----:B------:R-:W-:Y:S02]  /*15d20*/  ULDC UR4, c[0x0][0x32c] ;  /* 0x0000cb0000047ab9 */ /* 0x000fe40000000800 */
[----:B------:R-:W-:-:S04]  /*15d30*/  UIMAD UR4, UR10, UR4, URZ ;  /* 0x000000040a0472a4 */ /* 0x000fc8000f8e023f */
[----:B------:R-:W-:-:S04]  /*15d40*/  UISETP.LT.AND UP0, UPT, UR9, UR4, UPT ;  /* 0x000000040900728c */ /* 0x000fc8000bf01270 */
[----:B------:R-:W-:-:S04]  /*15d50*/  USEL UR9, UR9, UR4, !UP0 ;  /* 0x0000000409097287 */ /* 0x000fc8000c000000 */
.L_x_406:
[----:B------:R-:W-:-:S04]  /*15d60*/  UIADD3 UR9, UR9, 0x3f, URZ ;  /* 0x0000003f09097890 */ /* 0x000fc8000fffe03f */
[----:B------:R-:W-:-:S04]  /*15d70*/  USHF.R.S32.HI UR4, URZ, 0x1f, UR9 ;  /* 0x0000001f3f047899 */ /* 0x000fc80008011409 */
[----:B------:R-:W-:-:S04]  /*15d80*/  ULEA.HI UR4, UR4, UR9, URZ, 0x6 ;  /* 0x0000000904047291 */ /* 0x000fc8000f8f303f */
[----:B------:R-:W-:-:S04]  /*15d90*/  USHF.R.S32.HI UR4, URZ, 0x6, UR4 ;  /* 0x000000063f047899 */ /* 0x000fc80008011404 */
[----:B------:R-:W-:-:S04]  /*15da0*/  UISETP.LT.AND UP0, UPT, UR8, UR4, UPT ;  /* 0x000000040800728c */ /* 0x000fc8000bf01270 */
[----:B------:R-:W-:-:S06]  /*15db0*/  USEL UR4, UR8, UR4, !UP0 ;  /* 0x0000000408047287 */ /* 0x000fcc000c000000 */
[----:B------:R-:W-:-:S13]  /*15dc0*/  ISETP.GE.AND P0, PT, R181, UR4, PT ;  /* 0x00000004b5007c0c */ /* 0x000fda000bf06270 */
[----:B------:R-:W-:Y:S05]  /*15dd0*/  @!P0 BRA `(.L_x_409) ;  /* 0x00002dd000008947 */ /* 0x000fea0003800000 */
[----:B------:R-:W-:Y:S01]  /*15de0*/  IADD3 RZ, P6, R208, 0x40, RZ ;  /* 0x00000040d0ff7810 */ /* 0x000fe20007fde0ff */
[----:B------:R-:W-:Y:S01]  /*15df0*/  IMAD.MOV.U32 R135, RZ, RZ, R132 ;  /* 0x000000ffff877224 */ /* 0x000fe200078e0084 */
[C---:B------:R-:W-:Y:S01]  /*15e00*/  IADD3 RZ, P4, R210.reuse, 0x40, RZ ;  /* 0x00000040d2ff7810 */ /* 0x040fe20007f9e0ff */
[----:B------:R-:W-:Y:S01]  /*15e10*/  IMAD.MOV.U32 R3, RZ, RZ, R0 ;  /* 0x000000ffff037224 */ /* 0x000fe200078e0000 */
[----:B------:R-:W-:Y:S01]  /*15e20*/  IADD3 RZ, P0, R210, 0x80, RZ ;  /* 0x00000080d2ff7810 */ /* 0x000fe20007f1e0ff */
[----:B------:R-:W-:Y:S01]  /*15e30*/  IMAD.MOV.U32 R230, RZ, RZ, R181 ;  /* 0x000000ffffe67224 */ /* 0x000fe200078e00b5 */
[C---:B------:R-:W-:Y:S01]  /*15e40*/  IADD3 RZ, P5, R208.reuse, 0x80, RZ ;  /* 0x00000080d0ff7810 */ /* 0x040fe20007fbe0ff */
[----:B------:R-:W-:Y:S01]  /*15e50*/  IMAD.X R229, RZ, RZ, R215, P6 ;  /* 0x000000ffffe57224 */ /* 0x000fe200030e06d7 */
[C---:B------:R-:W-:Y:S01]  /*15e60*/  IADD3 R223, R208.reuse, 0x40, RZ ;  /* 0x00000040d0df7810 */ /* 0x040fe20007ffe0ff */
[--C-:B------:R-:W-:Y:S01]  /*15e70*/  IMAD.X R227, RZ, RZ, R217.reuse, P4 ;  /* 0x000000ffffe37224 */ /* 0x100fe200020e06d9 */
[----:B------:R-:W-:Y:S01]  /*15e80*/  IADD3.X R228, RZ, R215, RZ, P5, !PT ;  /* 0x000000d7ffe47210 */ /* 0x000fe20002ffe4ff */
[----:B------:R-:W-:Y:S01]  /*15e90*/  IMAD.X R226, RZ, RZ, R217, P0 ;  /* 0x000000ffffe27224 */ /* 0x000fe200000e06d9 */
[----:B------:R-:W-:Y:S01]  /*15ea0*/  IADD3 R222, R208, 0x80, RZ ;  /* 0x00000080d0de7810 */ /* 0x000fe20007ffe0ff */
[----:B------:R-:W-:Y:S01]  /*15eb0*/  IMAD.MOV.U32 R224, RZ, RZ, c[0x0][0x20c] ;  /* 0x00008300ffe07624 */ /* 0x000fe200078e00ff */
[----:B------:R-:W-:-:S02]  /*15ec0*/  IADD3 R221, R210, 0x40, RZ ;  /* 0x00000040d2dd7810 */ /* 0x000fc40007ffe0ff */
[----:B------:R-:W-:Y:S02]  /*15ed0*/  IADD3 R220, R210, 0x80, RZ ;  /* 0x00000080d2dc7810 */ /* 0x000fe40007ffe0ff */
[----:B------:R-:W-:Y:S02]  /*15ee0*/  MOV R225, c[0x0][0x208] ;  /* 0x0000820000e17a02 */ /* 0x000fe40000000f00 */
.L_x_410:
[C---:B------:R-:W-:Y:S01]  /*15ef0*/  ISETP.LT.AND P6, PT, R230.reuse, UR8, PT ;  /* 0x00000008e6007c0c */ /* 0x040fe2000bfc1270 */
[----:B------:R-:W-:Y:S04]  /*15f00*/  DEPBAR.LE SB0, 0x0 ;  /* 0x000080000000791a */ /* 0x000fe80000000000 */
[----:B------:R-:W-:Y:S08]  /*15f10*/  BAR.SYNC.DEFER_BLOCKING 0x0 ;  /* 0x0000000000007b1d */ /* 0x000ff00000010000 */
[----:B------:R-:W-:Y:S01]  /*15f20*/  @!P6 SHF.R.S32.HI R15, RZ, 0x1f, R230 ;  /* 0x0000001fff0fe819 */ /* 0x000fe200000114e6 */
[----:B------:R-:W-:Y:S04]  /*15f30*/  @!P6 IMAD.WIDE.U32 R4, R230, c[0x0][0x208], RZ ;  /* 0x00008200e604ea25 */ /* 0x000fe800078e00ff */
[----:B------:R-:W-:Y:S01]  /*15f40*/  @!P6 IMAD R15, R15, c[0x0][0x208], RZ ;  /* 0x000082000f0fea24 */ /* 0x000fe200078e02ff */
[----:B------:R-:W-:Y:S03]  /*15f50*/  @!P6 SHF.L.U32 R13, R4, 0x6, RZ ;  /* 0x00000006040de819 */ /* 0x000fe600000006ff */
[----:B------:R-:W-:Y:S01]  /*15f60*/  @!P6 IMAD R15, R230, c[0x0][0x20c], R15 ;  /* 0x00008300e60fea24 */ /* 0x000fe200078e020f */
[C---:B------:R-:W-:Y:S02]  /*15f70*/  @!P6 IADD3 R17, P0, R13.reuse, R222, RZ ;  /* 0x000000de0d11e210 */ /* 0x040fe40007f1e0ff */
[----:B------:R-:W-:Y:S02]  /*15f80*/  @!P6 IADD3 R7, P4, R13, R223, RZ ;  /* 0x000000df0d07e210 */ /* 0x000fe40007f9e0ff */
[----:B------:R-:W-:Y:S01]  /*15f90*/  @!P6 IADD3 R15, R5, R15, RZ ;  /* 0x0000000f050fe210 */ /* 0x000fe20007ffe0ff */
[----:B------:R-:W-:Y:S01]  /*15fa0*/  LDSM.16.M88.4 R32, [R206+0xc100] ;  /* 0x00c10000ce20783b */ /* 0x000fe20000000200 */
[----:B------:R-:W-:Y:S02]  /*15fb0*/  @!P6 IADD3 R5, P5, R13, R208, RZ ;  /* 0x000000d00d05e210 */ /* 0x000fe40007fbe0ff */
[----:B------:R-:W-:Y:S04]  /*15fc0*/  @!P6 SHF.L.U64.HI R15, R4, 0x6, R15 ;  /* 0x00000006040fe819 */ /* 0x000fe8000001020f */
[----:B------:R-:W-:Y:S01]  /*15fd0*/  @!P6 IADD3.X R4, R15, R228, RZ, P0, !PT ;  /* 0x000000e40f04e210 */ /* 0x000fe200007fe4ff */
[----:B------:R-:W1:Y:S01]  /*15fe0*/  LDSM.16.M88.4 R8, [R205+0x6100] ;  /* 0x00610000cd08783b */ /* 0x000e620000000200 */
[----:B------:R-:W-:Y:S02]  /*15ff0*/  @!P6 LEA R28, P0, R17, c[0x0][0x1f8], 0x1 ;  /* 0x00007e00111cea11 */ /* 0x000fe400078008ff */
[----:B------:R-:W-:Y:S02]  /*16000*/  @!P6 IADD3.X R0, R15, R215, RZ, P5, !PT ;  /* 0x000000d70f00e210 */ /* 0x000fe40002ffe4ff */
[----:B------:R-:W-:Y:S02]  /*16010*/  @!P6 LEA.HI.X R29, R17, c[0x0][0x1fc], R4, 0x1, P0 ;  /* 0x00007f00111dea11 */ /* 0x000fe400000f0c04 */
[----:B------:R-:W-:Y:S01]  /*16020*/  @!P6 LEA R22, P5, R5, c[0x0][0x1f8], 0x1 ;  /* 0x00007e000516ea11 */ /* 0x000fe200078a08ff */
[----:B------:R-:W2:Y:S01]  /*16030*/  LDSM.16.M88.4 R16, [R205+0x6900] ;  /* 0x00690000cd10783b */ /* 0x000ea20000000200 */
[----:B------:R-:W-:Y:S02]  /*16040*/  @!P6 IADD3.X R2, R15, R229, RZ, P4, !PT ;  /* 0x000000e50f02e210 */ /* 0x000fe400027fe4ff */
[----:B------:R-:W-:Y:S02]  /*16050*/  @!P6 LEA R20, P4, R7, c[0x0][0x1f8], 0x1 ;  /* 0x00007e000714ea11 */ /* 0x000fe400078808ff */
[----:B------:R-:W-:Y:S02]  /*16060*/  @!P6 LEA R13, P0, R225, R13, 0x5 ;  /* 0x0000000de10de211 */ /* 0x000fe400078028ff */
[----:B------:R-:W-:Y:S01]  /*16070*/  @!P6 LEA.HI.X R23, R5, c[0x0][0x1fc], R0, 0x1, P5 ;  /* 0x00007f000517ea11 */ /* 0x000fe200028f0c00 */
[----:B------:R-:W3:Y:S01]  /*16080*/  LDSM.16.M88.4 R24, [R205+0x7100] ;  /* 0x00710000cd18783b */ /* 0x000ee20000000200 */
[----:B------:R-:W-:Y:S02]  /*16090*/  @!P6 LEA.HI.X R21, R7, c[0x0][0x1fc], R2, 0x1, P4 ;  /* 0x00007f000715ea11 */ /* 0x000fe400020f0c02 */
[----:B------:R-:W-:Y:S02]  /*160a0*/  @!P6 IADD3 R5, P5, R13, R208, RZ ;  /* 0x000000d00d05e210 */ /* 0x000fe40007fbe0ff */
[----:B------:R-:W-:Y:S02]  /*160b0*/  @!P6 LEA.HI.X R15, R225, R15, R224, 0x5, P0 ;  /* 0x0000000fe10fe211 */ /* 0x000fe400000f2ce0 */
[C---:B------:R-:W-:Y:S01]  /*160c0*/  @!P6 IADD3 R7, P4, R13.reuse, R223, RZ ;  /* 0x000000df0d07e210 */ /* 0x040fe20007f9e0ff */
[----:B------:R-:W4:Y:S01]  /*160d0*/  LDSM.16.M88.4 R136, [R205+0x7900] ;  /* 0x00790000cd88783b */ /* 0x000f220000000200 */
[----:B------:R-:W-:Y:S02]  /*160e0*/  @!P6 IADD3 R13, P0, R13, R222, RZ ;  /* 0x000000de0d0de210 */ /* 0x000fe40007f1e0ff */
[----:B------:R-:W-:Y:S02]  /*160f0*/  @!P6 IADD3.X R0, R15, R215, RZ, P5, !PT ;  /* 0x000000d70f00e210 */ /* 0x000fe40002ffe4ff */
[----:B------:R-:W-:Y:S02]  /*16100*/  @!P6 LEA R170, P5, R5, c[0x0][0x1f8], 0x1 ;  /* 0x00007e0005aaea11 */ /* 0x000fe400078a08ff */
[----:B------:R-:W-:Y:S01]  /*16110*/  @!P6 IADD3.X R2, R15, R229, RZ, P4, !PT ;  /* 0x000000e50f02e210 */ /* 0x000fe200027fe4ff */
[----:B------:R-:W-:Y:S01]  /*16120*/  LDSM.16.M88.4 R140, [R202+0xc100] ;  /* 0x00c10000ca8c783b */ /* 0x000fe20000000200 */
[----:B------:R-:W-:Y:S02]  /*16130*/  @!P6 LEA R168, P4, R7, c[0x0][0x1f8], 0x1 ;  /* 0x00007e0007a8ea11 */ /* 0x000fe400078808ff */
[----:B------:R-:W-:Y:S02]  /*16140*/  @!P6 IADD3.X R4, R15, R228, RZ, P0, !PT ;  /* 0x000000e40f04e210 */ /* 0x000fe400007fe4ff */
[----:B------:R-:W-:Y:S02]  /*16150*/  @!P6 LEA R132, P0, R13, c[0x0][0x1f8], 0x1 ;  /* 0x00007e000d84ea11 */ /* 0x000fe400078008ff */
[----:B------:R-:W-:Y:S01]  /*16160*/  @!P6 LEA.HI.X R171, R5, c[0x0][0x1fc], R0, 0x1, P5 ;  /* 0x00007f0005abea11 */ /* 0x000fe200028f0c00 */
[----:B------:R-:W5:Y:S01]  /*16170*/  LDSM.16.M88.4 R144, [R204] ;  /* 0x00000000cc90783b */ /* 0x000f620000000200 */
[----:B------:R-:W-:Y:S02]  /*16180*/  @!P6 LEA.HI.X R169, R7, c[0x0][0x1fc], R2, 0x1, P4 ;  /* 0x00007f0007a9ea11 */ /* 0x000fe400020f0c02 */
[----:B------:R-:W-:Y:S02]  /*16190*/  @!P6 LEA.HI.X R133, R13, c[0x0][0x1fc], R4, 0x1, P0 ;  /* 0x00007f000d85ea11 */ /* 0x000fe400000f0c04 */
[C---:B-1----:R-:W-:Y:S03]  /*161a0*/  HMMA.16816.F32 R4, R32.reuse, R8, RZ ;  /* 0x000000082004723c */ /* 0x042fe600000018ff */
[----:B------:R-:W1:Y:S05]  /*161b0*/  LDSM.16.M88.4 R148, [R195] ;  /* 0x00000000c394783b */ /* 0x000e6a0000000200 */
[C---:B------:R-:W-:Y:S03]  /*161c0*/  HMMA.16816.F32 R8, R32.reuse, R10, RZ ;  /* 0x0000000a2008723c */ /* 0x040fe600000018ff */
[----:B------:R-:W1:Y:S05]  /*161d0*/  LDSM.16.M88.4 R152, [R194] ;  /* 0x00000000c298783b */ /* 0x000e6a0000000200 */
[C---:B--2---:R-:W-:Y:S03]  /*161e0*/  HMMA.16816.F32 R12, R32.reuse, R16, RZ ;  /* 0x00000010200c723c */ /* 0x044fe600000018ff */
        /* <DEDUP_REMOVED lines=12> */
[C---:B------:R-:W-:Y:S01]  /*162b0*/  ISETP.GT.AND P6, PT, R230.reuse, UR8, PT ;  /* 0x00000008e6007c0c */ /* 0x040fe2000bfc4270 */
        /* <DEDUP_REMOVED lines=115> */
[----:B------:R-:W1:Y:S06]  /*169f0*/  LDSM.16.M88.4 R168, [R199+0x14100] ;  /* 0x01410000c7a8783b */ /* 0x000e6c0000000200 */
[----:B------:R-:W-:Y:S01]  /*16a00*/  IADD3 R181, R230, -0x1, RZ ;  /* 0xffffffffe6b57810 */ /* 0x000fe20007ffe0ff */
        /* <DEDUP_REMOVED lines=49> */
[----:B-1----:R-:W-:Y:S02]  /*16d20*/  FMNMX.FTZ R5, R174, R3, !PT ;  /* 0x00000003ae057209 */ /* 0x002fe40007810000 */
[----:B------:R-:W-:Y:S09]  /*16d30*/  @P6 SHF.R.S32.HI R6, RZ, 0x1f, R181 ;  /* 0x0000001fff066819 */ /* 0x000ff200000114b5 */
[----:B------:R-:W-:Y:S02]  /*16d40*/  FMUL.FTZ R22, R22, c[0x0][0x320] ;  /* 0x0000c80016167a20 */ /* 0x000fe40000410000 */
[----:B------:R-:W-:Y:S02]  /*16d50*/  FMUL.FTZ R23, R23, c[0x0][0x320] ;  /* 0x0000c80017177a20 */ /* 0x000fe40000410000 */
[----:B------:R-:W-:Y:S02]  /*16d60*/  FMUL.FTZ R20, R20, c[0x0][0x320] ;  /* 0x0000c80014147a20 */ /* 0x000fe40000410000 */
[----:B------:R-:W-:Y:S02]  /*16d70*/  FMUL.FTZ R21, R21, c[0x0][0x320] ;  /* 0x0000c80015157a20 */ /* 0x000fe40000410000 */
[----:B------:R-:W-:Y:S02]  /*16d80*/  FMUL.FTZ R24, R24, c[0x0][0x320] ;  /* 0x0000c80018187a20 */ /* 0x000fe40000410000 */
[----:B------:R-:W-:Y:S01]  /*16d90*/  FMUL.FTZ R25, R25, c[0x0][0x320] ;  /* 0x0000c80019197a20 */ /* 0x000fe20000410000 */
[----:B------:R-:W1:Y:S01]  /*16da0*/  MUFU.TANH R172, R172 ;  /* 0x000000ac00ac7308 */ /* 0x000e620000002400 */
[----:B------:R-:W-:Y:S02]  /*16db0*/  FMUL.FTZ R26, R26, c[0x0][0x320] ;  /* 0x0000c8001a1a7a20 */ /* 0x000fe40000410000 */
[----:B------:R-:W-:Y:S01]  /*16dc0*/  FMUL.FTZ R27, R27, c[0x0][0x320] ;  /* 0x0000c8001b1b7a20 */ /* 0x000fe20000410000 */
[C---:B--2---:R-:W-:Y:S06]  /*16dd0*/  HMMA.16816.F32 R28, R168.reuse, R8, R28 ;  /* 0x00000008a81c723c */ /* 0x044fec000000181c */
[----:B------:R-:W2:Y:S01]  /*16de0*/  MUFU.TANH R232, R232 ;  /* 0x000000e800e87308 */ /* 0x000ea20000002400 */
[----:B----4-:R-:W-:Y:S01]  /*16df0*/  FMNMX.FTZ R9, R234, R135, !PT ;  /* 0x00000087ea097209 */ /* 0x010fe20007810000 */
        /* <DEDUP_REMOVED lines=64> */
[----:B--2---:R-:W-:Y:S01]  /*17200*/  FMNMX.FTZ R11, R4, R9, !PT ;  /* 0x00000009040b7209 */ /* 0x004fe20007810000 */
[----:B------:R-:W-:Y:S06]  /*17210*/  @P6 IMAD.WIDE.U32 R8, R181, c[0x0][0x1e0], RZ ;  /* 0x00007800b5086a25 */ /* 0x000fec00078e00ff */
[----:B------:R-:W2:Y:S01]  /*17220*/  SHFL.BFLY PT, R2, R11, 0x1, 0x1f ;  /* 0x0c201f000b027f89 */ /* 0x000ea200000e0000 */
[----:B-1----:R-:W-:Y:S02]  /*17230*/  FMNMX.FTZ R5, R7, R0, !PT ;  /* 0x0000000007057209 */ /* 0x002fe40007810000 */
[----:B------:R-:W-:Y:S05]  /*17240*/  @P6 SHF.L.U32 R7, R8, 0x6, RZ ;  /* 0x0000000608076819 */ /* 0x000fea00000006ff */
[----:B------:R-:W1:Y:S01]  /*17250*/  SHFL.BFLY PT, R132, R5, 0x1, 0x1f ;  /* 0x0c201f0005847f89 */ /* 0x000e6200000e0000 */
[----:B--2---:R-:W-:Y:S05]  /*17260*/  FMNMX.FTZ R0, R11, R2, !PT ;  /* 0x000000020b007209 */ /* 0x004fea0007810000 */
[C---:B------:R-:W-:Y:S02]  /*17270*/  FADD.FTZ R2, -R0.reuse, R3 ;  /* 0x0000000300027221 */ /* 0x040fe40000010100 */
[----:B------:R-:W-:Y:S02]  /*17280*/  FMUL.FTZ R151, R0, c[0x0][0x2d0] ;  /* 0x0000b40000977a20 */ /* 0x000fe40000410000 */
[----:B------:R-:W-:Y:S02]  /*17290*/  FMUL.FTZ R3, R2, c[0x0][0x2d0] ;  /* 0x0000b40002037a20 */ /* 0x000fe40000410000 */
[--C-:B------:R-:W-:Y:S01]  /*172a0*/  FFMA.FTZ R174, R174, c[0x0][0x2d0], -R151.reuse ;  /* 0x0000b400aeae7a23 */ /* 0x100fe20000010897 */
[----:B-1----:R-:W-:Y:S01]  /*172b0*/  FMNMX.FTZ R132, R5, R132, !PT ;  /* 0x0000008405847209 */ /* 0x002fe20007810000 */
[----:B------:R-:W-:Y:S01]  /*172c0*/  @P6 IMAD R5, R6, c[0x0][0x1e0], RZ ;  /* 0x0000780006056a24 */ /* 0x000fe200078e02ff */
[----:B------:R-:W-:Y:S01]  /*172d0*/  @P6 IADD3 R6, P4, R7, R210, RZ ;  /* 0x000000d207066210 */ /* 0x000fe20007f9e0ff */
[----:B------:R-:W-:Y:S01]  /*172e0*/  FFMA.FTZ R173, R172, c[0x0][0x2d0], -R151 ;  /* 0x0000b400acad7a23 */ /* 0x000fe20000010897 */
[----:B------:R-:W1:Y:S01]  /*172f0*/  MUFU.EX2 R3, R3 ;  /* 0x0000000300037308 */ /* 0x000e620000000800 */
[----:B------:R-:W-:Y:S01]  /*17300*/  FADD.FTZ R2, -R132, R135 ;  /* 0x0000008784027221 */ /* 0x000fe20000010100 */
[----:B------:R-:W-:Y:S01]  /*17310*/  @P6 LEA R18, P5, R6, c[0x0][0x1c8], 0x1 ;  /* 0x0000720006126a11 */ /* 0x000fe200078a08ff */
[----:B------:R-:W-:Y:S02]  /*17320*/  @P6 IMAD R5, R181, c[0x0][0x1e4], R5 ;  /* 0x00007900b5056a24 */ /* 0x000fe400078e0205 */
[----:B------:R-:W-:Y:S02]  /*17330*/  FMUL.FTZ R4, R2, c[0x0][0x2d0] ;  /* 0x0000b40002047a20 */ /* 0x000fe40000410000 */
[----:B------:R-:W-:Y:S01]  /*17340*/  FMUL.FTZ R145, R132, c[0x0][0x2d0] ;  /* 0x0000b40084917a20 */ /* 0x000fe20000410000 */
[----:B------:R-:W-:Y:S01]  /*17350*/  @P6 IADD3 R5, R9, R5, RZ ;  /* 0x0000000509056210 */ /* 0x000fe20007ffe0ff */
[--C-:B------:R-:W-:Y:S01]  /*17360*/  FFMA.FTZ R172, R238, c[0x0][0x2d0], -R151.reuse ;  /* 0x0000b400eeac7a23 */ /* 0x100fe20000010897 */
[----:B------:R2:W3:Y:S01]  /*17370*/  MUFU.EX2 R2, R4 ;  /* 0x0000000400027308 */ /* 0x0004e20000000800 */
[----:B------:R-:W-:Y:S01]  /*17380*/  FFMA.FTZ R171, R242, c[0x0][0x2d0], -R151 ;  /* 0x0000b400f2ab7a23 */ /* 0x000fe20000010897 */
[----:B------:R-:W-:Y:S01]  /*17390*/  @P6 SHF.L.U64.HI R5, R8, 0x6, R5 ;  /* 0x0000000608056819 */ /* 0x000fe20000010205 */
[--C-:B------:R-:W-:Y:S01]  /*173a0*/  FFMA.FTZ R170, R234, c[0x0][0x2d0], -R145.reuse ;  /* 0x0000b400eaaa7a23 */ /* 0x100fe20000010891 */
[----:B------:R-:W-:Y:S01]  /*173b0*/  @P6 IADD3 R8, P0, R7, R221, RZ ;  /* 0x000000dd07086210 */ /* 0x000fe20007f1e0ff */
[--C-:B------:R-:W-:Y:S01]  /*173c0*/  FFMA.FTZ R169, R232, c[0x0][0x2d0], -R145.reuse ;  /* 0x0000b400e8a97a23 */ /* 0x100fe20000010891 */
[C---:B------:R-:W-:Y:S01]  /*173d0*/  @P6 IADD3.X R9, R5.reuse, R217, RZ, P4, !PT ;  /* 0x000000d905096210 */ /* 0x040fe200027fe4ff */
[--C-:B------:R-:W-:Y:S01]  /*173e0*/  FFMA.FTZ R168, R240, c[0x0][0x2d0], -R145.reuse ;  /* 0x0000b400f0a87a23 */ /* 0x100fe20000010891 */
[----:B------:R-:W-:Y:S01]  /*173f0*/  @P6 LEA R20, P4, R8, c[0x0][0x1c8], 0x1 ;  /* 0x0000720008146a11 */ /* 0x000fe200078808ff */
[----:B------:R-:W-:Y:S01]  /*17400*/  FFMA.FTZ R135, R236, c[0x0][0x2d0], -R145 ;  /* 0x0000b400ec877a23 */ /* 0x000fe20000010891 */
[----:B------:R-:W-:Y:S01]  /*17410*/  @P6 LEA.HI.X R19, R6, c[0x0][0x1cc], R9, 0x1, P5 ;  /* 0x0000730006136a11 */ /* 0x000fe200028f0c09 */
[----:B------:R-:W-:Y:S01]  /*17420*/  MUFU.EX2 R174, R174 ;  /* 0x000000ae00ae7308 */ /* 0x000fe20000000800 */
[----:B------:R-:W-:Y:S01]  /*17430*/  @P6 IADD3.X R11, R5, R227, RZ, P0, !PT ;  /* 0x000000e3050b6210 */ /* 0x000fe200007fe4ff */
[----:B------:R-:W-:Y:S02]  /*17440*/  FFMA.FTZ R179, R142, c[0x0][0x2d0], -R145 ;  /* 0x0000b4008eb37a23 */ /* 0x000fe40000010891 */
[----:B------:R4:W-:Y:S01]  /*17450*/  @P6 LDGSTS.E.BYPASS.LTC128B.128 [R207+0x6100], [R18.64], !P3 ;  /* 0x0610000012cf6fae */ /* 0x0009e2000d901d5c */
[----:B------:R-:W-:Y:S01]  /*17460*/  @P6 LEA.HI.X R21, R8, c[0x0][0x1cc], R11, 0x1, P4 ;  /* 0x0000730008156a11 */ /* 0x000fe200020f0c0b */
[C---:B-1----:R-:W-:Y:S02]  /*17470*/  FMUL.FTZ R32, R3.reuse, R100 ;  /* 0x0000006403207220 */ /* 0x042fe40000410000 */
[----:B------:R-:W-:Y:S02]  /*17480*/  FMUL.FTZ R33, R3, R101 ;  /* 0x0000006503217220 */ /* 0x000fe40000410000 */
[----:B------:R-:W1:Y:S01]  /*17490*/  MUFU.EX2 R173, R173 ;  /* 0x000000ad00ad7308 */ /* 0x000e620000000800 */
[----:B------:R-:W-:Y:S01]  /*174a0*/  FFMA.FTZ R183, R136, c[0x0][0x2d0], -R145 ;  /* 0x0000b40088b77a23 */ /* 0x000fe20000010891 */
[----:B------:R5:W-:Y:S01]  /*174b0*/  @P6 LDGSTS.E.BYPASS.LTC128B.128 [R207+0x8100], [R20.64], !P2 ;  /* 0x0810000014cf6fae */ /* 0x000be2000d101d5c */
[----:B--2---:R-:W-:Y:S01]  /*174c0*/  @P6 IADD3 R4, P0, R7, R220, RZ ;  /* 0x000000dc07046210 */ /* 0x004fe20007f1e0ff */
[C---:B---3--:R-:W-:Y:S02]  /*174d0*/  FMUL.FTZ R34, R2.reuse, R102 ;  /* 0x0000006602227220 */ /* 0x048fe40000410000 */
[----:B------:R-:W-:Y:S01]  /*174e0*/  FMUL.FTZ R35, R2, R103 ;  /* 0x0000006702237220 */ /* 0x000fe20000410000 */
[----:B------:R-:W-:Y:S01]  /*174f0*/  @P6 LEA R16, P4, R4, c[0x0][0x1c8], 0x1 ;  /* 0x0000720004106a11 */ /* 0x000fe200078808ff */
[--C-:B------:R-:W-:Y:S01]  /*17500*/  FFMA.FTZ R231, R166, c[0x0][0x2d0], -R151.reuse ;  /* 0x0000b400a6e77a23 */ /* 0x100fe20000010897 */
[----:B------:R-:W-:Y:S01]  /*17510*/  @P6 IADD3.X R9, R5, R226, RZ, P0, !PT ;  /* 0x000000e205096210 */ /* 0x000fe200007fe4ff */
[----:B------:R-:W-:Y:S01]  /*17520*/  MUFU.EX2 R172, R172 ;  /* 0x000000ac00ac7308 */ /* 0x000fe20000000800 */
[----:B------:R-:W-:Y:S01]  /*17530*/  @P6 IADD3 R7, P0, R7, UR6, RZ ;  /* 0x0000000607076c10 */ /* 0x000fe2000ff1e0ff */
[----:B------:R-:W-:Y:S01]  /*17540*/  FFMA.FTZ R232, R162, c[0x0][0x2d0], -R151 ;  /* 0x0000b400a2e87a23 */ /* 0x000fe20000010897 */
[----:B------:R-:W-:Y:S01]  /*17550*/  @P6 LEA.HI.X R17, R4, c[0x0][0x1cc], R9, 0x1, P4 ;  /* 0x0000730004116a11 */ /* 0x000fe200020f0c09 */
[--C-:B------:R-:W-:Y:S01]  /*17560*/  FFMA.FTZ R233, R164, c[0x0][0x2d0], -R151.reuse ;  /* 0x0000b400a4e97a23 */ /* 0x100fe20000010897 */
[----:B------:R-:W-:Y:S01]  /*17570*/  @P6 IADD3 R4, P5, R7, R210, RZ ;  /* 0x000000d207046210 */ /* 0x000fe20007fbe0ff */
[----:B------:R-:W-:Y:S01]  /*17580*/  FFMA.FTZ R234, R160, c[0x0][0x2d0], -R151 ;  /* 0x0000b400a0ea7a23 */ /* 0x000fe20000010897 */
[----:B------:R-:W-:Y:S01]  /*17590*/  @P6 IADD3.X R5, R5, UR7, RZ, P0, !PT ;  /* 0x0000000705056c10 */ /* 0x000fe200087fe4ff */
[----:B------:R2:W-:Y:S01]  /*175a0*/  @P6 LDGSTS.E.BYPASS.LTC128B.128 [R207+0xa100], [R16.64], !P1 ;  /* 0x0a10000010cf6fae */ /* 0x0005e2000c901d5c */
[----:B------:R-:W-:Y:S01]  /*175b0*/  @P6 IADD3 R6, P4, R7, R221, RZ ;  /* 0x000000dd07066210 */ /* 0x000fe20007f9e0ff */
[----:B------:R-:W3:Y:S01]  /*175c0*/  MUFU.EX2 R171, R171 ;  /* 0x000000ab00ab7308 */ /* 0x000ee20000000800 */
[C---:B------:R-:W-:Y:S01]  /*175d0*/  @P6 IADD3.X R9, R5.reuse, R217, RZ, P5, !PT ;  /* 0x000000d905096210 */ /* 0x040fe20002ffe4ff */
[----:B----4-:R-:W-:Y:S01]  /*175e0*/  FMUL.FTZ R18, R2, R118 ;  /* 0x0000007602127220 */ /* 0x010fe20000410000 */
[----:B------:R-:W-:Y:S01]  /*175f0*/  @P6 LEA R24, P5, R4, c[0x0][0x1c8], 0x1 ;  /* 0x0000720004186a11 */ /* 0x000fe200078a08ff */
[----:B------:R-:W-:Y:S01]  /*17600*/  FMUL.FTZ R19, R2, R119 ;  /* 0x0000007702137220 */ /* 0x000fe20000410000 */
[----:B------:R-:W-:Y:S01]  /*17610*/  @P6 IADD3.X R11, R5, R227, RZ, P4, !PT ;  /* 0x000000e3050b6210 */ /* 0x000fe200027fe4ff */
[----:B------:R-:W-:Y:S01]  /*17620*/  FFMA.FTZ R235, R156, c[0x0][0x2d0], -R145 ;  /* 0x0000b4009ceb7a23 */ /* 0x000fe20000010891 */
[----:B------:R-:W-:Y:S01]  /*17630*/  @P6 LEA.HI.X R25, R4, c[0x0][0x1cc], R9, 0x1, P5 ;  /* 0x0000730004196a11 */ /* 0x000fe200028f0c09 */
[----:B------:R-:W-:Y:S01]  /*17640*/  FMUL.FTZ R4, R3, R128 ;  /* 0x0000008003047220 */ /* 0x000fe20000410000 */
[C---:B------:R-:W-:Y:S01]  /*17650*/  @P6 LEA R10, P4, R6.reuse, c[0x0][0x1c8], 0x1 ;  /* 0x00007200060a6a11 */ /* 0x040fe200078808ff */
[----:B------:R-:W-:Y:S01]  /*17660*/  MUFU.EX2 R170, R170 ;  /* 0x000000aa00aa7308 */ /* 0x000fe20000000800 */
[----:B------:R-:W-:Y:S01]  /*17670*/  @P6 IADD3 R7, P0, R7, R220, RZ ;  /* 0x000000dc07076210 */ /* 0x000fe20007f1e0ff */
[----:B------:R4:W-:Y:S01]  /*17680*/  @P6 LDGSTS.E.BYPASS.LTC128B.128 [R207+0x7100], [R24.64], !P3 ;  /* 0x0710000018cf6fae */ /* 0x0009e2000d901d5c */
[----:B------:R-:W-:Y:S01]  /*17690*/  @P6 LEA.HI.X R11, R6, c[0x0][0x1cc], R11, 0x1, P4 ;  /* 0x00007300060b6a11 */ /* 0x000fe200020f0c0b */
[C---:B------:R-:W-:Y:S01]  /*176a0*/  FMUL.FTZ R6, R2.reuse, R130 ;  /* 0x0000008202067220 */ /* 0x040fe20000410000 */
[----:B------:R-:W-:Y:S01]  /*176b0*/  @P6 IADD3.X R8, R5, R226, RZ, P0, !PT ;  /* 0x000000e205086210 */ /* 0x000fe200007fe4ff */
[----:B------:R-:W-:Y:S01]  /*176c0*/  FMUL.FTZ R5, R3, R129 ;  /* 0x0000008103057220 */ /* 0x000fe20000410000 */
[----:B------:R-:W-:Y:S01]  /*176d0*/  @P6 LEA R26, P0, R7, c[0x0][0x1c8], 0x1 ;  /* 0x00007200071a6a11 */ /* 0x000fe200078008ff */
[----:B------:R-:W-:Y:S01]  /*176e0*/  FMUL.FTZ R9, R3, R125 ;  /* 0x0000007d03097220 */ /* 0x000fe20000410000 */
[----:B-1----:R-:W-:Y:S01]  /*176f0*/  F2FP.PACK_AB R128, R173, R174 ;  /* 0x000000aead80723e */ /* 0x002fe200000000ff */
[----:B------:R1:W-:Y:S01]  /*17700*/  @P6 LDGSTS.E.BYPASS.LTC128B.128 [R207+0x9100], [R10.64], !P2 ;  /* 0x091000000acf6fae */ /* 0x0003e2000d101d5c */
[----:B------:R-:W-:Y:S01]  /*17710*/  @P6 LEA.HI.X R27, R7, c[0x0][0x1cc], R8, 0x1, P0 ;  /* 0x00007300071b6a11 */ /* 0x000fe200000f0c08 */
[----:B------:R-:W1:Y:S01]  /*17720*/  MUFU.EX2 R169, R169 ;  /* 0x000000a900a97308 */ /* 0x000e620000000800 */
[----:B------:R-:W-:Y:S01]  /*17730*/  FMUL.FTZ R7, R2, R131 ;  /* 0x0000008302077220 */ /* 0x000fe20000410000 */
[----:B---3--:R-:W-:Y:S01]  /*17740*/  F2FP.PACK_AB R130, R171, R172 ;  /* 0x000000acab82723e */ /* 0x008fe200000000ff */
[C---:B------:R-:W-:Y:S01]  /*17750*/  FMUL.FTZ R8, R3.reuse, R124 ;  /* 0x0000007c03087220 */ /* 0x040fe20000410000 */
[----:B------:R-:W-:Y:S01]  /*17760*/  ISETP.GT.AND P0, PT, R230, UR4, PT ;  /* 0x00000004e6007c0c */ /* 0x000fe2000bf04270 */
[C---:B--2---:R-:W-:Y:S01]  /*17770*/  FMUL.FTZ R16, R3.reuse, R116 ;  /* 0x0000007403107220 */ /* 0x044fe20000410000 */
[----:B------:R2:W-:Y:S01]  /*17780*/  @P6 LDGSTS.E.BYPASS.LTC128B.128 [R207+0xb100], [R26.64], !P1 ;  /* 0x0b1000001acf6fae */ /* 0x0005e2000c901d5c */
[C---:B------:R-:W-:Y:S02]  /*17790*/  FMUL.FTZ R17, R3.reuse, R117 ;  /* 0x0000007503117220 */ /* 0x040fe40000410000 */
[--C-:B------:R-:W-:Y:S01]  /*177a0*/  FFMA.FTZ R236, R154, c[0x0][0x2d0], -R145.reuse ;  /* 0x0000b4009aec7a23 */ /* 0x100fe20000010891 */
[----:B------:R-:W-:Y:S01]  /*177b0*/  MUFU.EX2 R168, R168 ;  /* 0x000000a800a87308 */ /* 0x000fe20000000800 */
[--C-:B------:R-:W-:Y:S02]  /*177c0*/  FFMA.FTZ R237, R158, c[0x0][0x2d0], -R145.reuse ;  /* 0x0000b4009eed7a23 */ /* 0x100fe40000010891 */
[----:B------:R-:W-:Y:S01]  /*177d0*/  FFMA.FTZ R238, R152, c[0x0][0x2d0], -R145 ;  /* 0x0000b40098ee7a23 */ /* 0x000fe20000010891 */
[----:B------:R-:W3:Y:S01]  /*177e0*/  LDSM.16.MT88.4 R12, [R203+0x100] ;  /* 0x00010000cb0c783b */ /* 0x000ee20000004200 */
[--C-:B------:R-:W-:Y:S02]  /*177f0*/  FFMA.FTZ R239, R150, c[0x0][0x2d0], -R151.reuse ;  /* 0x0000b40096ef7a23 */ /* 0x100fe40000010897 */
[C---:B----4-:R-:W-:Y:S02]  /*17800*/  FMUL.FTZ R24, R3.reuse, R108 ;  /* 0x0000006c03187220 */ /* 0x050fe40000410000 */
[----:B------:R-:W-:Y:S01]  /*17810*/  FMUL.FTZ R25, R3, R109 ;  /* 0x0000006d03197220 */ /* 0x000fe20000410000 */
[----:B------:R-:W4:Y:S01]  /*17820*/  MUFU.EX2 R135, R135 ;  /* 0x0000008700877308 */ /* 0x000f220000000800 */
[--C-:B------:R-:W-:Y:S01]  /*17830*/  FFMA.FTZ R240, R149, c[0x0][0x2d0], -R151.reuse ;  /* 0x0000b40095f07a23 */ /* 0x100fe20000010897 */
[----:B-----5:R-:W5:Y:S01]  /*17840*/  LDSM.16.MT88.4 R20, [R198+0x100] ;  /* 0x00010000c614783b */ /* 0x020f620000004200 */
[----:B------:R-:W-:Y:S01]  /*17850*/  FFMA.FTZ R241, R148, c[0x0][0x2d0], -R151 ;  /* 0x0000b40094f17a23 */ /* 0x000fe20000010897 */
[----:B-1----:R-:W-:Y:S01]  /*17860*/  F2FP.PACK_AB R129, R169, R170 ;  /* 0x000000aaa981723e */ /* 0x002fe200000000ff */
[C---:B------:R-:W-:Y:S02]  /*17870*/  FMUL.FTZ R10, R2.reuse, R126 ;  /* 0x0000007e020a7220 */ /* 0x040fe40000410000 */
[----:B------:R-:W-:Y:S02]  /*17880*/  FMUL.FTZ R11, R2, R127 ;  /* 0x0000007f020b7220 */ /* 0x000fe40000410000 */
[--C-:B------:R-:W-:Y:S01]  /*17890*/  FFMA.FTZ R243, R146, c[0x0][0x2d0], -R145.reuse ;  /* 0x0000b40092f37a23 */ /* 0x100fe20000010891 */
[----:B------:R-:W1:Y:S01]  /*178a0*/  LDSM.16.MT88.4 R28, [R197+0x100] ;  /* 0x00010000c51c783b */ /* 0x000e620000004200 */
[----:B------:R-:W-:Y:S01]  /*178b0*/  FFMA.FTZ R244, R144, c[0x0][0x2d0], -R145 ;  /* 0x0000b40090f47a23 */ /* 0x000fe20000010891 */
[----:B------:R-:W-:Y:S01]  /*178c0*/  MUFU.EX2 R179, R179 ;  /* 0x000000b300b37308 */ /* 0x000fe20000000800 */
[C---:B--2---:R-:W-:Y:S02]  /*178d0*/  FMUL.FTZ R26, R2.reuse, R110 ;  /* 0x0000006e021a7220 */ /* 0x044fe40000410000 */
[C---:B------:R-:W-:Y:S02]  /*178e0*/  FMUL.FTZ R27, R2.reuse, R111 ;  /* 0x0000006f021b7220 */ /* 0x040fe40000410000 */
[C---:B------:R-:W-:Y:S01]  /*178f0*/  FMUL.FTZ R36, R3.reuse, R36 ;  /* 0x0000002403247220 */ /* 0x040fe20000410000 */
[----:B------:R-:W-:Y:S01]  /*17900*/  LDSM.16.MT88.4 R100, [R197+0x2100] ;  /* 0x00210000c564783b */ /* 0x000fe20000004200 */
[----:B------:R-:W-:Y:S02]  /*17910*/  FMUL.FTZ R37, R3, R37 ;  /* 0x0000002503257220 */ /* 0x000fe40000410000 */
[C---:B------:R-:W-:Y:S01]  /*17920*/  FMUL.FTZ R38, R2.reuse, R38 ;  /* 0x0000002602267220 */ /* 0x040fe20000410000 */
[----:B------:R-:W-:Y:S01]  /*17930*/  MUFU.EX2 R183, R183 ;  /* 0x000000b700b77308 */ /* 0x000fe20000000800 */
[C---:B------:R-:W-:Y:S01]  /*17940*/  FMUL.FTZ R39, R2.reuse, R39 ;  /* 0x0000002702277220 */ /* 0x040fe20000410000 */
[----:B----4-:R-:W-:Y:S01]  /*17950*/  F2FP.PACK_AB R131, R135, R168 ;  /* 0x000000a88783723e */ /* 0x010fe200000000ff */
[C---:B------:R-:W-:Y:S01]  /*17960*/  FMUL.FTZ R40, R3.reuse, R40 ;  /* 0x0000002803287220 */ /* 0x040fe20000410000 */
[----:B------:R-:W-:Y:S01]  /*17970*/  LDSM.16.MT88.4 R108, [R196+0x2100] ;  /* 0x00210000c46c783b */ /* 0x000fe20000004200 */
[C---:B------:R-:W-:Y:S02]  /*17980*/  FMUL.FTZ R41, R3.reuse, R41 ;  /* 0x0000002903297220 */ /* 0x040fe40000410000 */
[C---:B------:R-:W-:Y:S02]  /*17990*/  FMUL.FTZ R42, R2.reuse, R42 ;  /* 0x0000002a022a7220 */ /* 0x040fe40000410000 */
[C---:B------:R-:W-:Y:S01]  /*179a0*/  FMUL.FTZ R43, R2.reuse, R43 ;  /* 0x0000002b022b7220 */ /* 0x040fe20000410000 */
[----:B------:R-:W-:Y:S01]  /*179b0*/  MUFU.EX2 R231, R231 ;  /* 0x000000e700e77308 */ /* 0x000fe20000000800 */
[C---:B------:R-:W-:Y:S01]  /*179c0*/  FMUL.FTZ R44, R3.reuse, R44 ;  /* 0x0000002c032c7220 */ /* 0x040fe20000410000 */
[C---:B---3--:R-:W-:Y:S01]  /*179d0*/  HMMA.16816.F32 R4, R128.reuse, R12, R4 ;  /* 0x0000000c8004723c */ /* 0x048fe20000001804 */
[----:B------:R-:W-:Y:S04]  /*179e0*/  LDSM.16.MT88.4 R116, [R198+0x900] ;  /* 0x00090000c674783b */ /* 0x000fe80000004200 */
[C---:B------:R-:W-:Y:S02]  /*179f0*/  FMUL.FTZ R45, R3.reuse, R45 ;  /* 0x0000002d032d7220 */ /* 0x040fe40000410000 */
[C---:B------:R-:W-:Y:S01]  /*17a00*/  FMUL.FTZ R12, R3.reuse, R120 ;  /* 0x00000078030c7220 */ /* 0x040fe20000410000 */
[C---:B------:R-:W-:Y:S01]  /*17a10*/  HMMA.16816.F32 R8, R128.reuse, R14, R8 ;  /* 0x0000000e8008723c */ /* 0x040fe20000001808 */
[----:B------:R-:W-:Y:S01]  /*17a20*/  LDSM.16.MT88.4 R124, [R203+0x2900] ;  /* 0x00290000cb7c783b */ /* 0x000fe20000004200 */
[----:B------:R-:W-:Y:S02]  /*17a30*/  MUFU.EX2 R232, R232 ;  /* 0x000000e800e87308 */ /* 0x000fe40000000800 */
[C---:B------:R-:W-:Y:S02]  /*17a40*/  FMUL.FTZ R13, R3.reuse, R121 ;  /* 0x00000079030d7220 */ /* 0x040fe40000410000 */
[C---:B------:R-:W-:Y:S02]  /*17a50*/  FMUL.FTZ R46, R2.reuse, R46 ;  /* 0x0000002e022e7220 */ /* 0x040fe40000410000 */
[C---:B------:R-:W-:Y:S01]  /*17a60*/  FMUL.FTZ R14, R2.reuse, R122 ;  /* 0x0000007a020e7220 */ /* 0x040fe20000410000 */
[----:B------:R-:W-:Y:S03]  /*17a70*/  LDSM.16.MT88.4 R152, [R198+0x3900] ;  /* 0x00390000c698783b */ /* 0x000fe60000004200 */
[C---:B------:R-:W-:Y:S01]  /*17a80*/  FMUL.FTZ R15, R2.reuse, R123 ;  /* 0x0000007b020f7220 */ /* 0x040fe20000410000 */
[----:B------:R-:W-:Y:S01]  /*17a90*/  MUFU.EX2 R233, R233 ;  /* 0x000000e900e97308 */ /* 0x000fe20000000800 */
[C---:B------:R-:W-:Y:S02]  /*17aa0*/  FMUL.FTZ R47, R2.reuse, R47 ;  /* 0x0000002f022f7220 */ /* 0x040fe40000410000 */
[C---:B------:R-:W-:Y:S01]  /*17ab0*/  FMUL.FTZ R48, R3.reuse, R48 ;  /* 0x0000003003307220 */ /* 0x040fe20000410000 */
[----:B------:R-:W2:Y:S01]  /*17ac0*/  LDSM.16.MT88.4 R120, [R196+0x100] ;  /* 0x00010000c478783b */ /* 0x000ea20000004200 */
[C---:B------:R-:W-:Y:S01]  /*17ad0*/  FMUL.FTZ R49, R3.reuse, R49 ;  /* 0x0000003103317220 */ /* 0x040fe20000410000 */
[C---:B-----5:R-:W-:Y:S03]  /*17ae0*/  HMMA.16816.F32 R12, R128.reuse, R20, R12 ;  /* 0x00000014800c723c */ /* 0x060fe6000000180c */
[C---:B------:R-:W-:Y:S01]  /*17af0*/  FMUL.FTZ R50, R2.reuse, R50 ;  /* 0x0000003202327220 */ /* 0x040fe20000410000 */
[----:B------:R-:W-:Y:S01]  /*17b00*/  MUFU.EX2 R234, R234 ;  /* 0x000000ea00ea7308 */ /* 0x000fe20000000800 */
[C---:B------:R-:W-:Y:S01]  /*17b10*/  FMUL.FTZ R51, R2.reuse, R51 ;  /* 0x0000003302337220 */ /* 0x040fe20000410000 */
[----:B------:R-:W-:Y:S01]  /*17b20*/  LDSM.16.MT88.4 R156, [R197+0x3900] ;  /* 0x00390000c59c783b */ /* 0x000fe20000004200 */
[C---:B------:R-:W-:Y:S01]  /*17b30*/  FMUL.FTZ R20, R3.reuse, R112 ;  /* 0x0000007003147220 */ /* 0x040fe20000410000 */
[C---:B------:R-:W-:Y:S04]  /*17b40*/  HMMA.16816.F32 R16, R128.reuse, R22, R16 ;  /* 0x000000168010723c */ /* 0x040fe80000001810 */
[C---:B------:R-:W-:Y:S02]  /*17b50*/  FMUL.FTZ R21, R3.reuse, R113 ;  /* 0x0000007103157220 */ /* 0x040fe40000410000 */
[----:B------:R-:W-:Y:S01]  /*17b60*/  LDSM.16.MT88.4 R160, [R196+0x3900] ;  /* 0x00390000c4a0783b */ /* 0x000fe20000004200 */
[C---:B------:R-:W-:Y:S01]  /*17b70*/  FMUL.FTZ R22, R2.reuse, R114 ;  /* 0x0000007202167220 */ /* 0x040fe20000410000 */
[----:B------:R-:W-:Y:S01]  /*17b80*/  MUFU.EX2 R235, R235 ;  /* 0x000000eb00eb7308 */ /* 0x000fe20000000800 */
[C---:B------:R-:W-:Y:S03]  /*17b90*/  FMUL.FTZ R23, R2.reuse, R115 ;  /* 0x0000007302177220 */ /* 0x040fe60000410000 */
[C---:B------:R-:W-:Y:S02]  /*17ba0*/  FMUL.FTZ R52, R3.reuse, R52 ;  /* 0x0000003403347220 */ /* 0x040fe40000410000 */
[----:B------:R-:W3:Y:S01]  /*17bb0*/  LDSM.16.MT88.4 R112, [R203+0x2100] ;  /* 0x00210000cb70783b */ /* 0x000ee20000004200 */
[C---:B------:R-:W-:Y:S01]  /*17bc0*/  FMUL.FTZ R53, R3.reuse, R53 ;  /* 0x0000003503357220 */ /* 0x040fe20000410000 */
[C---:B-1----:R-:W-:Y:S02]  /*17bd0*/  HMMA.16816.F32 R20, R128.reuse, R28, R20 ;  /* 0x0000001c8014723c */ /* 0x042fe40000001814 */
[----:B------:R-:W-:Y:S01]  /*17be0*/  MUFU.EX2 R236, R236 ;  /* 0x000000ec00ec7308 */ /* 0x000fe20000000800 */
[C---:B------:R-:W-:Y:S02]  /*17bf0*/  FMUL.FTZ R54, R2.reuse, R54 ;  /* 0x0000003602367220 */ /* 0x040fe40000410000 */
[C---:B------:R-:W-:Y:S01]  /*17c00*/  FMUL.FTZ R55, R2.reuse, R55 ;  /* 0x0000003702377220 */ /* 0x040fe20000410000 */
[----:B------:R-:W-:Y:S01]  /*17c10*/  LDSM.16.MT88.4 R164, [R203+0x5900] ;  /* 0x00590000cba4783b */ /* 0x000fe20000004200 */
[C---:B------:R-:W-:Y:S01]  /*17c20*/  FMUL.FTZ R28, R3.reuse, R104 ;  /* 0x00000068031c7220 */ /* 0x040fe20000410000 */
[C---:B------:R-:W-:Y:S04]  /*17c30*/  HMMA.16816.F32 R24, R128.reuse, R30, R24 ;  /* 0x0000001e8018723c */ /* 0x040fe80000001818 */
[C---:B------:R-:W-:Y:S01]  /*17c40*/  FMUL.FTZ R29, R3.reuse, R105 ;  /* 0x00000069031d7220 */ /* 0x040fe20000410000 */
[----:B------:R-:W-:Y:S01]  /*17c50*/  MUFU.EX2 R237, R237 ;  /* 0x000000ed00ed7308 */ /* 0x000fe20000000800 */
[----:B------:R-:W0:Y:S01]  /*17c60*/  LDGDEPBAR ;  /* 0x00000000000079af */ /* 0x000e220000000000 */
[C---:B------:R-:W-:Y:S02]  /*17c70*/  FMUL.FTZ R30, R2.reuse, R106 ;  /* 0x0000006a021e7220 */ /* 0x040fe40000410000 */
[C---:B------:R-:W-:Y:S03]  /*17c80*/  FMUL.FTZ R31, R2.reuse, R107 ;  /* 0x0000006b021f7220 */ /* 0x040fe60000410000 */
[C---:B------:R-:W-:Y:S02]  /*17c90*/  FMUL.FTZ R56, R3.reuse, R56 ;  /* 0x0000003803387220 */ /* 0x040fe40000410000 */
[----:B------:R-:W1:Y:S01]  /*17ca0*/  LDSM.16.MT88.4 R104, [R198+0x2100] ;  /* 0x00210000c668783b */ /* 0x000e620000004200 */
[C---:B------:R-:W-:Y:S01]  /*17cb0*/  FMUL.FTZ R57, R3.reuse, R57 ;  /* 0x0000003903397220 */ /* 0x040fe20000410000 */
[C---:B--2---:R-:W-:Y:S01]  /*17cc0*/  HMMA.16816.F32 R28, R128.reuse, R120, R28 ;  /* 0x00000078801c723c */ /* 0x044fe2000000181c */
[----:B------:R-:W-:Y:S02]  /*17cd0*/  MUFU.EX2 R238, R238 ;  /* 0x000000ee00ee7308 */ /* 0x000fe40000000800 */
[C---:B------:R-:W-:Y:S02]  /*17ce0*/  FMUL.FTZ R58, R2.reuse, R58 ;  /* 0x0000003a023a7220 */ /* 0x040fe40000410000 */
[C---:B------:R-:W-:Y:S02]  /*17cf0*/  FMUL.FTZ R59, R2.reuse, R59 ;  /* 0x0000003b023b7220 */ /* 0x040fe40000410000 */
[C---:B------:R-:W-:Y:S01]  /*17d00*/  FMUL.FTZ R60, R3.reuse, R60 ;  /* 0x0000003c033c7220 */ /* 0x040fe20000410000 */
[C---:B------:R-:W-:Y:S01]  /*17d10*/  HMMA.16816.F32 R32, R128.reuse, R122, R32 ;  /* 0x0000007a8020723c */ /* 0x040fe20000001820 */
[----:B------:R-:W-:Y:S02]  /*17d20*/  LDSM.16.MT88.4 R120, [R196+0x900] ;  /* 0x00090000c478783b */ /* 0x000fe40000004200 */
[----:B------:R-:W-:Y:S01]  /*17d30*/  MUFU.EX2 R239, R239 ;  /* 0x000000ef00ef7308 */ /* 0x000fe20000000800 */
[C---:B------:R-:W-:Y:S02]  /*17d40*/  FMUL.FTZ R61, R3.reuse, R61 ;  /* 0x0000003d033d7220 */ /* 0x040fe40000410000 */
[C---:B------:R-:W-:Y:S02]  /*17d50*/  FMUL.FTZ R62, R2.reuse, R62 ;  /* 0x0000003e023e7220 */ /* 0x040fe40000410000 */
[C---:B---3--:R-:W-:Y:S04]  /*17d60*/  HMMA.16816.F32 R36, R128.reuse, R112, R36 ;  /* 0x000000708024723c */ /* 0x048fe80000001824 */
[C---:B------:R-:W-:Y:S01]  /*17d70*/  FMUL.FTZ R63, R2.reuse, R63 ;  /* 0x0000003f023f7220 */ /* 0x040fe20000410000 */
[----:B------:R-:W-:Y:S01]  /*17d80*/  MUFU.EX2 R240, R240 ;  /* 0x000000f000f07308 */ /* 0x000fe20000000800 */
[C---:B------:R-:W-:Y:S02]  /*17d90*/  FMUL.FTZ R64, R3.reuse, R64 ;  /* 0x0000004003407220 */ /* 0x040fe40000410000 */
[C---:B------:R-:W-:Y:S01]  /*17da0*/  HMMA.16816.F32 R40, R128.reuse, R114, R40 ;  /* 0x000000728028723c */ /* 0x040fe20000001828 */
[----:B------:R-:W-:Y:S03]  /*17db0*/  LDSM.16.MT88.4 R112, [R203+0x900] ;  /* 0x00090000cb70783b */ /* 0x000fe60000004200 */
[C---:B------:R-:W-:Y:S02]  /*17dc0*/  FMUL.FTZ R65, R3.reuse, R65 ;  /* 0x0000004103417220 */ /* 0x040fe40000410000 */
[C---:B------:R-:W-:Y:S01]  /*17dd0*/  FMUL.FTZ R66, R2.reuse, R66 ;  /* 0x0000004202427220 */ /* 0x040fe20000410000 */
[----:B------:R-:W-:Y:S01]  /*17de0*/  MUFU.EX2 R241, R241 ;  /* 0x000000f100f17308 */ /* 0x000fe20000000800 */
[C---:B------:R-:W-:Y:S04]  /*17df0*/  FMUL.FTZ R67, R2.reuse, R67 ;  /* 0x0000004302437220 */ /* 0x040fe80000410000 */
[C---:B------:R-:W-:Y:S01]  /*17e00*/  FMUL.FTZ R68, R3.reuse, R68 ;  /* 0x0000004403447220 */ /* 0x040fe20000410000 */
[C---:B-1----:R-:W-:Y:S03]  /*17e10*/  HMMA.16816.F32 R44, R128.reuse, R104, R44 ;  /* 0x00000068802c723c */ /* 0x042fe6000000182c */
[C---:B------:R-:W-:Y:S01]  /*17e20*/  FMUL.FTZ R69, R3.reuse, R69 ;  /* 0x0000004503457220 */ /* 0x040fe20000410000 */
[----:B------:R-:W-:Y:S01]  /*17e30*/  MUFU.EX2 R243, R243 ;  /* 0x000000f300f37308 */ /* 0x000fe20000000800 */
[C---:B------:R-:W-:Y:S02]  /*17e40*/  FMUL.FTZ R70, R2.reuse, R70 ;  /* 0x0000004602467220 */ /* 0x040fe40000410000 */
[C---:B------:R-:W-:Y:S01]  /*17e50*/  FMUL.FTZ R71, R2.reuse, R71 ;  /* 0x0000004702477220 */ /* 0x040fe20000410000 */
[C---:B------:R-:W-:Y:S01]  /*17e60*/  HMMA.16816.F32 R48, R128.reuse, R106, R48 ;  /* 0x0000006a8030723c */ /* 0x040fe20000001830 */
[----:B------:R-:W1:Y:S03]  /*17e70*/  LDSM.16.MT88.4 R104, [R203+0x4100] ;  /* 0x00410000cb68783b */ /* 0x000e660000004200 */
[C---:B------:R-:W-:Y:S02]  /*17e80*/  FMUL.FTZ R72, R3.reuse, R72 ;  /* 0x0000004803487220 */ /* 0x040fe40000410000 */
[C---:B------:R-:W-:Y:S01]  /*17e90*/  FMUL.FTZ R73, R3.reuse, R73 ;  /* 0x0000004903497220 */ /* 0x040fe20000410000 */
[----:B------:R-:W-:Y:S01]  /*17ea0*/  MUFU.EX2 R244, R244 ;  /* 0x000000f400f47308 */ /* 0x000fe20000000800 */
[C---:B------:R-:W-:Y:S04]  /*17eb0*/  HMMA.16816.F32 R52, R128.reuse, R100, R52 ;  /* 0x000000648034723c */ /* 0x040fe80000001834 */
[C---:B------:R-:W-:Y:S02]  /*17ec0*/  FMUL.FTZ R74, R2.reuse, R74 ;  /* 0x0000004a024a7220 */ /* 0x040fe40000410000 */
        /* <DEDUP_REMOVED lines=20> */
[----:B------:R-:W-:Y:S02]  /*18010*/  FMUL.FTZ R87, R2, R87 ;  /* 0x0000005702577220 */ /* 0x000fe40000410000 */
[C---:B--2---:R-:W-:Y:S04]  /*18020*/  HMMA.16816.F32 R76, R128.reuse, R100, R76 ;  /* 0x00000064804c723c */ /* 0x044fe8000000184c */
[----:B------:R-:W-:Y:S02]  /*18030*/  FFMA.FTZ R175, R182, c[0x0][0x2d0], -R151 ;  /* 0x0000b400b6af7a23 */ /* 0x000fe40000010897 */
[----:B------:R-:W-:Y:S02]  /*18040*/  FFMA.FTZ R182, R138, c[0x0][0x2d0], -R145 ;  /* 0x0000b4008ab67a23 */ /* 0x000fe40000010891 */
[C---:B------:R-:W-:Y:S01]  /*18050*/  HMMA.16816.F32 R80, R128.reuse, R102, R80 ;  /* 0x000000668050723c */ /* 0x040fe20000001850 */
[----:B------:R-:W-:Y:S01]  /*18060*/  LDSM.16.MT88.4 R136, [R198+0x2900] ;  /* 0x00290000c688783b */ /* 0x000fe20000004200 */
[----:B------:R-:W-:Y:S02]  /*18070*/  MUFU.EX2 R175, R175 ;  /* 0x000000af00af7308 */ /* 0x000fe40000000800 */
[--C-:B------:R-:W-:Y:S02]  /*18080*/  FFMA.FTZ R176, R176, c[0x0][0x2d0], -R151.reuse ;  /* 0x0000b400b0b07a23 */ /* 0x100fe40000010897 */
[----:B------:R-:W-:Y:S02]  /*18090*/  FFMA.FTZ R177, R180, c[0x0][0x2d0], -R151 ;  /* 0x0000b400b4b17a23 */ /* 0x000fe40000010897 */
[C---:B---3--:R-:W-:Y:S04]  /*180a0*/  HMMA.16816.F32 R84, R128.reuse, R108, R84 ;  /* 0x0000006c8054723c */ /* 0x048fe80000001854 */
[----:B------:R-:W-:Y:S01]  /*180b0*/  FFMA.FTZ R180, R140, c[0x0][0x2d0], -R145 ;  /* 0x0000b4008cb47a23 */ /* 0x000fe20000010891 */
[----:B------:R-:W2:Y:S01]  /*180c0*/  MUFU.EX2 R176, R176 ;  /* 0x000000b000b07308 */ /* 0x000ea20000000800 */
[--C-:B------:R-:W-:Y:S01]  /*180d0*/  FFMA.FTZ R178, R178, c[0x0][0x2d0], -R151.reuse ;  /* 0x0000b400b2b27a23 */ /* 0x100fe20000010897 */
[----:B------:R-:W-:Y:S01]  /*180e0*/  LDSM.16.MT88.4 R140, [R197+0x2900] ;  /* 0x00290000c58c783b */ /* 0x000fe20000004200 */
[C---:B------:R-:W-:Y:S04]  /*180f0*/  FMUL.FTZ R88, R3.reuse, R88 ;  /* 0x0000005803587220 */ /* 0x040fe80000410000 */
[----:B------:R-:W-:Y:S02]  /*18100*/  FMUL.FTZ R89, R3, R89 ;  /* 0x0000005903597220 */ /* 0x000fe40000410000 */
[C---:B------:R-:W-:Y:S01]  /*18110*/  FMUL.FTZ R90, R2.reuse, R90 ;  /* 0x0000005a025a7220 */ /* 0x040fe20000410000 */
[----:B------:R-:W-:Y:S01]  /*18120*/  MUFU.EX2 R177, R177 ;  /* 0x000000b100b17308 */ /* 0x000fe20000000800 */
[C---:B------:R-:W-:Y:S02]  /*18130*/  FMUL.FTZ R91, R2.reuse, R91 ;  /* 0x0000005b025b7220 */ /* 0x040fe40000410000 */
[----:B------:R-:W-:Y:S02]  /*18140*/  FFMA.FTZ R151, R147, c[0x0][0x2d0], -R151 ;  /* 0x0000b40093977a23 */ /* 0x000fe40000010897 */
[C---:B------:R-:W-:Y:S02]  /*18150*/  FMUL.FTZ R92, R3.reuse, R92 ;  /* 0x0000005c035c7220 */ /* 0x040fe40000410000 */
[C---:B------:R-:W-:Y:S01]  /*18160*/  FMUL.FTZ R93, R3.reuse, R93 ;  /* 0x0000005d035d7220 */ /* 0x040fe20000410000 */
[C---:B------:R-:W-:Y:S01]  /*18170*/  HMMA.16816.F32 R88, R128.reuse, R110, R88 ;  /* 0x0000006e8058723c */ /* 0x040fe20000001858 */
[----:B------:R-:W3:Y:S01]  /*18180*/  LDSM.16.MT88.4 R108, [R197+0x900] ;  /* 0x00090000c56c783b */ /* 0x000ee20000004200 */
[----:B------:R-:W4:Y:S01]  /*18190*/  MUFU.EX2 R178, R178 ;  /* 0x000000b200b27308 */ /* 0x000f220000000800 */
[C---:B------:R-:W-:Y:S02]  /*181a0*/  FMUL.FTZ R94, R2.reuse, R94 ;  /* 0x0000005e025e7220 */ /* 0x040fe40000410000 */
[----:B------:R-:W-:Y:S01]  /*181b0*/  FMUL.FTZ R95, R2, R95 ;  /* 0x0000005f025f7220 */ /* 0x000fe20000410000 */
[----:B--2---:R-:W-:Y:S01]  /*181c0*/  F2FP.PACK_AB R100, R176, R175 ;  /* 0x000000afb064723e */ /* 0x004fe200000000ff */
[C---:B------:R-:W-:Y:S02]  /*181d0*/  FMUL.FTZ R96, R3.reuse, R96 ;  /* 0x0000006003607220 */ /* 0x040fe40000410000 */
[----:B------:R-:W-:Y:S03]  /*181e0*/  FMUL.FTZ R97, R3, R97 ;  /* 0x0000006103617220 */ /* 0x000fe60000410000 */
[C---:B-1----:R-:W-:Y:S01]  /*181f0*/  HMMA.16816.F32 R92, R128.reuse, R104, R92 ;  /* 0x00000068805c723c */ /* 0x042fe2000000185c */
[----:B------:R-:W1:Y:S02]  /*18200*/  MUFU.EX2 R180, R180 ;  /* 0x000000b400b47308 */ /* 0x000e640000000800 */
[C---:B------:R-:W-:Y:S02]  /*18210*/  FMUL.FTZ R98, R2.reuse, R98 ;  /* 0x0000006202627220 */ /* 0x040fe40000410000 */
[----:B------:R-:W-:Y:S02]  /*18220*/  FMUL.FTZ R99, R2, R99 ;  /* 0x0000006302637220 */ /* 0x000fe40000410000 */
[--C-:B------:R-:W-:Y:S02]  /*18230*/  FFMA.FTZ R134, R134, c[0x0][0x2d0], -R145.reuse ;  /* 0x0000b40086867a23 */ /* 0x100fe40000010891 */
[----:B------:R-:W-:Y:S02]  /*18240*/  FFMA.FTZ R145, R133, c[0x0][0x2d0], -R145 ;  /* 0x0000b40085917a23 */ /* 0x000fe40000010891 */
[----:B------:R-:W2:Y:S01]  /*18250*/  MUFU.EX2 R182, R182 ;  /* 0x000000b600b67308 */ /* 0x000ea20000000800 */
[----:B------:R-:W-:Y:S01]  /*18260*/  HMMA.16816.F32 R96, R128, R106, R96 ;  /* 0x0000006a8060723c */ /* 0x000fe20000001860 */
[----:B------:R-:W5:Y:S02]  /*18270*/  LDSM.16.MT88.4 R104, [R196+0x2900] ;  /* 0x00290000c468783b */ /* 0x000f640000004200 */
[----:B----4-:R-:W-:Y:S01]  /*18280*/  F2FP.PACK_AB R102, R178, R177 ;  /* 0x000000b1b266723e */ /* 0x010fe200000000ff */
[----:B------:R-:W-:Y:S02]  /*18290*/  FFMA.FTZ R174, R3, R218, R174 ;  /* 0x000000da03ae7223 */ /* 0x000fe400000100ae */
[----:B------:R-:W-:Y:S02]  /*182a0*/  FFMA.FTZ R170, R2, R219, R170 ;  /* 0x000000db02aa7223 */ /* 0x000fe400000100aa */
[----:B------:R-:W-:Y:S01]  /*182b0*/  FADD.FTZ R173, R173, R174 ;  /* 0x000000aeadad7221 */ /* 0x000fe20000010000 */
[----:B------:R-:W-:Y:S01]  /*182c0*/  LDSM.16.MT88.4 R128, [R198+0x3100] ;  /* 0x00310000c680783b */ /* 0x000fe20000004200 */
[----:B------:R4:W3:Y:S02]  /*182d0*/  MUFU.EX2 R242, R151 ;  /* 0x0000009700f27308 */ /* 0x0008e40000000800 */
[----:B------:R-:W-:Y:S01]  /*182e0*/  FADD.FTZ R169, R169, R170 ;  /* 0x000000aaa9a97221 */ /* 0x000fe20000010000 */
[----:B-1----:R-:W-:Y:S01]  /*182f0*/  F2FP.PACK_AB R101, R180, R179 ;  /* 0x000000b3b465723e */ /* 0x002fe200000000ff */
[----:B------:R-:W-:Y:S02]  /*18300*/  FADD.FTZ R172, R172, R173 ;  /* 0x000000adacac7221 */ /* 0x000fe40000010000 */
[----:B------:R-:W-:Y:S02]  /*18310*/  FADD.FTZ R2, R168, R169 ;  /* 0x000000a9a8027221 */ /* 0x000fe40000010000 */
[----:B------:R-:W-:Y:S02]  /*18320*/  FADD.FTZ R172, R171, R172 ;  /* 0x000000acabac7221 */ /* 0x000fe40000010000 */
[----:B------:R1:W-:Y:S01]  /*18330*/  MUFU.EX2 R133, R145 ;  /* 0x0000009100857308 */ /* 0x0003e20000000800 */
[----:B------:R-:W-:Y:S01]  /*18340*/  FADD.FTZ R2, R135, R2 ;  /* 0x0000000287027221 */ /* 0x000fe20000010000 */
[----:B------:R-:W-:Y:S01]  /*18350*/  MOV R135, R132 ;  /* 0x0000008400877202 */ /* 0x000fe20000000f00 */
[----:B------:R-:W-:Y:S01]  /*18360*/  FADD.FTZ R175, R175, R172 ;  /* 0x000000acafaf7221 */ /* 0x000fe20000010000 */
[----:B--2---:R-:W-:Y:S01]  /*18370*/  F2FP.PACK_AB R103, R183, R182 ;  /* 0x000000b6b767723e */ /* 0x004fe200000000ff */
[----:B------:R-:W-:Y:S02]  /*18380*/  FADD.FTZ R3, R179, R2 ;  /* 0x00000002b3037221 */ /* 0x000fe40000010000 */
[----:B------:R-:W-:Y:S02]  /*18390*/  FADD.FTZ R176, R176, R175 ;  /* 0x000000afb0b07221 */ /* 0x000fe40000010000 */
[----:B------:R-:W-:Y:S01]  /*183a0*/  FADD.FTZ R3, R180, R3 ;  /* 0x00000003b4037221 */ /* 0x000fe20000010000 */
[----:B------:R-:W2:Y:S01]  /*183b0*/  MUFU.EX2 R134, R134 ;  /* 0x0000008600867308 */ /* 0x000ea20000000800 */
[C---:B------:R-:W-:Y:S01]  /*183c0*/  HMMA.16816.F32 R4, R100.reuse, R112, R4 ;  /* 0x000000706404723c */ /* 0x040fe20000001804 */
[----:B----4-:R-:W-:Y:S04]  /*183d0*/  LDSM.16.MT88.4 R148, [R203+0x3900] ;  /* 0x00390000cb94783b */ /* 0x010fe80000004200 */
[----:B------:R-:W-:Y:S02]  /*183e0*/  FADD.FTZ R177, R177, R176 ;  /* 0x000000b0b1b17221 */ /* 0x000fe40000010000 */
[----:B------:R-:W-:Y:S01]  /*183f0*/  FADD.FTZ R2, R182, R3 ;  /* 0x00000003b6027221 */ /* 0x000fe20000010000 */
[C---:B------:R-:W-:Y:S01]  /*18400*/  HMMA.16816.F32 R8, R100.reuse, R114, R8 ;  /* 0x000000726408723c */ /* 0x040fe20000001808 */
[----:B------:R-:W-:Y:S03]  /*18410*/  LDSM.16.MT88.4 R112, [R198+0x4900] ;  /* 0x00490000c670783b */ /* 0x000fe60000004200 */
[----:B------:R-:W-:Y:S01]  /*18420*/  MOV R3, R0 ;  /* 0x0000000000037202 */ /* 0x000fe20000000f00 */
[----:B------:R-:W-:Y:S02]  /*18430*/  FADD.FTZ R178, R178, R177 ;  /* 0x000000b1b2b27221 */ /* 0x000fe40000010000 */
[----:B------:R-:W-:Y:S01]  /*18440*/  FADD.FTZ R2, R183, R2 ;  /* 0x00000002b7027221 */ /* 0x000fe20000010000 */
        /* <DEDUP_REMOVED lines=19> */
[C---:B-----5:R-:W-:Y:S08]  /*18580*/  HMMA.16816.F32 R60, R100.reuse, R104, R60 ;  /* 0x00000068643c723c */ /* 0x060ff0000000183c */
[C---:B------:R-:W-:Y:S01]  /*18590*/  HMMA.16816.F32 R64, R100.reuse, R106, R64 ;  /* 0x0000006a6440723c */ /* 0x040fe20000001840 */
[----:B------:R-:W3:Y:S07]  /*185a0*/  LDSM.16.MT88.4 R104, [R196+0x4900] ;  /* 0x00490000c468783b */ /* 0x000eee0000004200 */
[C---:B-1----:R-:W-:Y:S08]  /*185b0*/  HMMA.16816.F32 R68, R100.reuse, R108, R68 ;  /* 0x0000006c6444723c */ /* 0x042ff00000001844 */
[C---:B------:R-:W-:Y:S01]  /*185c0*/  HMMA.16816.F32 R72, R100.reuse, R110, R72 ;  /* 0x0000006e6448723c */ /* 0x040fe20000001848 */
[----:B------:R-:W1:Y:S07]  /*185d0*/  LDSM.16.MT88.4 R108, [R203+0x1100] ;  /* 0x00110000cb6c783b */ /* 0x000e6e0000004200 */
[C---:B------:R-:W-:Y:S08]  /*185e0*/  HMMA.16816.F32 R76, R100.reuse, R112, R76 ;  /* 0x00000070644c723c */ /* 0x040ff0000000184c */
[C---:B------:R-:W-:Y:S01]  /*185f0*/  HMMA.16816.F32 R80, R100.reuse, R114, R80 ;  /* 0x000000726450723c */ /* 0x040fe20000001850 */
[----:B------:R-:W4:Y:S07]  /*18600*/  LDSM.16.MT88.4 R112, [R197+0x1100] ;  /* 0x00110000c570783b */ /* 0x000f2e0000004200 */
[C---:B------:R-:W-:Y:S08]  /*18610*/  HMMA.16816.F32 R84, R100.reuse, R116, R84 ;  /* 0x000000746454723c */ /* 0x040ff00000001854 */
[C---:B------:R-:W-:Y:S01]  /*18620*/  HMMA.16816.F32 R88, R100.reuse, R118, R88 ;  /* 0x000000766458723c */ /* 0x040fe20000001858 */
[----:B------:R-:W5:Y:S07]  /*18630*/  LDSM.16.MT88.4 R116, [R203+0x3100] ;  /* 0x00310000cb74783b */ /* 0x000f6e0000004200 */
        /* <DEDUP_REMOVED lines=8> */
[----:B------:R-:W-:Y:S01]  /*186c0*/  F2FP.PACK_AB R103, R238, R237 ;  /* 0x000000edee67723e */ /* 0x000fe200000000ff */
[----:B------:R-:W-:Y:S01]  /*186d0*/  FADD.FTZ R232, R232, R231 ;  /* 0x000000e7e8e87221 */ /* 0x000fe20000010000 */
[----:B------:R-:W-:Y:S01]  /*186e0*/  IADD3 R2, R230, -0x1, RZ ;  /* 0xffffffffe6027810 */ /* 0x000fe20007ffe0ff */
[----:B------:R-:W-:Y:S02]  /*186f0*/  FADD.FTZ R236, R236, R235 ;  /* 0x000000ebecec7221 */ /* 0x000fe40000010000 */
[----:B------:R-:W-:Y:S01]  /*18700*/  FADD.FTZ R233, R233, R232 ;  /* 0x000000e8e9e97221 */ /* 0x000fe20000010000 */
[----:B------:R-:W-:Y:S01]  /*18710*/  MOV R230, R2 ;  /* 0x0000000200e67202 */ /* 0x000fe20000000f00 */
        /* <DEDUP_REMOVED lines=8> */
[C---:B----4-:R-:W-:Y:S08]  /*187a0*/  HMMA.16816.F32 R20, R100.reuse, R112, R20 ;  /* 0x000000706414723c */ /* 0x050ff00000001814 */
[C---:B------:R-:W-:Y:S01]  /*187b0*/  HMMA.16816.F32 R24, R100.reuse, R114, R24 ;  /* 0x000000726418723c */ /* 0x040fe20000001818 */
[----:B------:R-:W4:Y:S07]  /*187c0*/  LDSM.16.MT88.4 R112, [R198+0x5100] ;  /* 0x00510000c670783b */ /* 0x000f2e0000004200 */
[C---:B------:R-:W-:Y:S08]  /*187d0*/  HMMA.16816.F32 R28, R100.reuse, R124, R28 ;  /* 0x0000007c641c723c */ /* 0x040ff0000000181c */
[C---:B------:R-:W-:Y:S01]  /*187e0*/  HMMA.16816.F32 R32, R100.reuse, R126, R32 ;  /* 0x0000007e6420723c */ /* 0x040fe20000001820 */
[----:B------:R-:W-:Y:S07]  /*187f0*/  LDSM.16.MT88.4 R124, [R203+0x1900] ;  /* 0x00190000cb7c783b */ /* 0x000fee0000004200 */
[C---:B-----5:R-:W-:Y:S08]  /*18800*/  HMMA.16816.F32 R36, R100.reuse, R116, R36 ;  /* 0x000000746424723c */ /* 0x060ff00000001824 */
[C---:B------:R-:W-:Y:S01]  /*18810*/  HMMA.16816.F32 R40, R100.reuse, R118, R40 ;  /* 0x000000766428723c */ /* 0x040fe20000001828 */
[----:B------:R-:W5:Y:S07]  /*18820*/  LDSM.16.MT88.4 R116, [R197+0x5100] ;  /* 0x00510000c574783b */ /* 0x000f6e0000004200 */
        /* <DEDUP_REMOVED lines=9> */
[----:B--2---:R-:W-:Y:S01]  /*188c0*/  F2FP.PACK_AB R139, R133, R134 ;  /* 0x00000086858b723e */ /* 0x004fe200000000ff */
        /* <DEDUP_REMOVED lines=12> */
[C---:B----4-:R-:W-:Y:S08]  /*18990*/  HMMA.16816.F32 R76, R100.reuse, R112, R76 ;  /* 0x00000070644c723c */ /* 0x050ff0000000184c */
[C---:B------:R-:W-:Y:S08]  /*189a0*/  HMMA.16816.F32 R80, R100.reuse, R114, R80 ;  /* 0x000000726450723c */ /* 0x040ff00000001850 */
[C---:B-----5:R-:W-:Y:S08]  /*189b0*/  HMMA.16816.F32 R84, R100.reuse, R116, R84 ;  /* 0x000000746454723c */ /* 0x060ff00000001854 */
        /* <DEDUP_REMOVED lines=31> */
.L_x_409:
[----:B------:R-:W-:-:S13]  /*18bb0*/  ISETP.GE.AND P0, PT, R181, UR8, PT ;  /* 0x00000008b5007c0c */ /* 0x000fda000bf06270 */
[----:B------:R-:W-:Y:S05]  /*18bc0*/  @!P0 BRA `(.L_x_411) ;  /* 0x0000390000008947 */ /* 0x000fea0003800000 */
[C---:B------:R-:W-:Y:S01]  /*18bd0*/  IADD3 RZ, P6, R208.reuse, 0x40, RZ ;  /* 0x00000040d0ff7810 */ /* 0x040fe20007fde0ff */
[----:B------:R-:W-:Y:S01]  /*18be0*/  ULDC.64 UR4, c[0x0][0x208] ;  /* 0x0000820000047ab9 */ /* 0x000fe20000000a00 */
[----:B------:R-:W-:Y:S01]  /*18bf0*/  IADD3 RZ, P5, R208, 0x80, RZ ;  /* 0x00000080d0ff7810 */ /* 0x000fe20007fbe0ff */
[----:B------:R-:W-:Y:S01]  /*18c00*/  USHF.L.U64.HI UR5, UR4, 0x5, UR5 ;  /* 0x0000000504057899 */ /* 0x000fe20008010205 */
[C---:B------:R-:W-:Y:S01]  /*18c10*/  IADD3 RZ, P4, R210.reuse, 0x40, RZ ;  /* 0x00000040d2ff7810 */ /* 0x040fe20007f9e0ff */
[----:B------:R-:W-:Y:S01]  /*18c20*/  USHF.L.U32 UR10, UR4, 0x5, URZ ;  /* 0x00000005040a7899 */ /* 0x000fe2000800063f */
[C---:B------:R-:W-:Y:S01]  /*18c30*/  IADD3 RZ, P0, R210.reuse, 0x80, RZ ;  /* 0x00000080d2ff7810 */ /* 0x040fe20007f1e0ff */
[----:B------:R-:W-:Y:S01]  /*18c40*/  IMAD.MOV.U32 R2, RZ, RZ, R132 ;  /* 0x000000ffff027224 */ /* 0x000fe200078e0084 */
[C---:B------:R-:W-:Y:S01]  /*18c50*/  IADD3 R182, R210.reuse, 0x40, RZ ;  /* 0x00000040d2b67810 */ /* 0x040fe20007ffe0ff */
[----:B------:R-:W-:Y:S01]  /*18c60*/  IMAD.MOV.U32 R3, RZ, RZ, R0 ;  /* 0x000000ffff037224 */ /* 0x000fe200078e0000 */
[----:B------:R-:W-:Y:S01]  /*18c70*/  IADD3 R180, R210, 0x80, RZ ;  /* 0x00000080d2b47810 */ /* 0x000fe20007ffe0ff */
[--C-:B------:R-:W-:Y:S01]  /*18c80*/  IMAD.X R225, RZ, RZ, R215.reuse, P6 ;  /* 0x000000ffffe17224 */ /* 0x100fe200030e06d7 */
[C---:B------:R-:W-:Y:S01]  /*18c90*/  IADD3 R222, R208.reuse, 0x80, RZ ;  /* 0x00000080d0de7810 */ /* 0x040fe20007ffe0ff */
[----:B------:R-:W-:Y:S01]  /*18ca0*/  IMAD.X R223, RZ, RZ, R215, P5 ;  /* 0x000000ffffdf7224 */ /* 0x000fe200028e06d7 */
[----:B------:R-:W-:Y:S01]  /*18cb0*/  IADD3 R224, R208, 0x40, RZ ;  /* 0x00000040d0e07810 */ /* 0x000fe20007ffe0ff */
[--C-:B------:R-:W-:Y:S01]  /*18cc0*/  IMAD.X R220, RZ, RZ, R217.reuse, P4 ;  /* 0x000000ffffdc7224 */ /* 0x100fe200020e06d9 */
[----:B------:R-:W-:Y:S01]  /*18cd0*/  ULDC UR9, c[0x0][0x208] ;  /* 0x0000820000097ab9 */ /* 0x000fe20000000800 */
[----:B------:R-:W-:Y:S01]  /*18ce0*/  IMAD.X R183, RZ, RZ, R217, P0 ;  /* 0x000000ffffb77224 */ /* 0x000fe200000e06d9 */
[----:B------:R-:W-:Y:S01]  /*18cf0*/  ULDC UR4, c[0x0][0x324] ;  /* 0x0000c90000047ab9 */ /* 0x000fe20000000800 */
[----:B------:R-:W-:Y:S01]  /*18d00*/  IMAD.MOV.U32 R214, RZ, RZ, R208 ;  /* 0x000000ffffd67224 */ /* 0x000fe200078e00d0 */
[----:B------:R-:W-:-:S02]  /*18d10*/  USHF.L.U32 UR9, UR9, 0x6, URZ ;  /* 0x0000000609097899 */ /* 0x000fc4000800063f */
[----:B------:R-:W-:Y:S02]  /*18d20*/  ULOP3.LUT UR4, URZ, UR4, URZ, 0x33, !UPT ;  /* 0x000000043f047292 */ /* 0x000fe4000f8e333f */
.L_x_420:
[----:B------:R-:W-:Y:S04]  /*18d30*/  DEPBAR.LE SB0, 0x0 ;  /* 0x000080000000791a */ /* 0x000fe80000000000 */
[----:B------:R-:W-:Y:S01]  /*18d40*/  BAR.SYNC.DEFER_BLOCKING 0x0 ;  /* 0x0000000000007b1d */ /* 0x000fe20000010000 */
[----:B------:R-:W-:Y:S01]  /*18d50*/  SHF.R.S32.HI R0, RZ, 0x1f, R181 ;  /* 0x0000001fff007819 */ /* 0x000fe200000114b5 */
[C---:B------:R-:W-:Y:S01]  /*18d60*/  IMAD R15, R181.reuse, UR11, RZ ;  /* 0x0000000bb50f7c24 */ /* 0x040fe2000f8e02ff */
[C---:B------:R-:W-:Y:S01]  /*18d70*/  ISETP.GT.AND P6, PT, R181.reuse, UR8, PT ;  /* 0x00000008b5007c0c */ /* 0x040fe2000bfc4270 */
[C---:B------:R-:W-:Y:S04]  /*18d80*/  IMAD.WIDE.U32 R18, R181.reuse, UR9, R214 ;  /* 0x00000009b5127c25 */ /* 0x040fe8000f8e00d6 */
[C---:B------:R-:W-:Y:S01]  /*18d90*/  IMAD.WIDE.U32 R16, R181.reuse, UR9, R224 ;  /* 0x00000009b5107c25 */ /* 0x040fe2000f8e00e0 */
[----:B------:R-:W-:Y:S03]  /*18da0*/  LEA R22, P5, R18, c[0x0][0x1f8], 0x1 ;  /* 0x00007e0012167a11 */ /* 0x000fe600078a08ff */
[----:B------:R-:W-:Y:S01]  /*18db0*/  IMAD R15, R0, UR9, R15 ;  /* 0x00000009000f7c24 */ /* 0x000fe2000f8e020f */
[----:B------:R-:W-:Y:S01]  /*18dc0*/  LEA R20, P4, R16, c[0x0][0x1f8], 0x1 ;  /* 0x00007e0010147a11 */ /* 0x000fe200078808ff */
[----:B------:R-:W-:Y:S03]  /*18dd0*/  IMAD.WIDE.U32 R12, R181, UR9, R222 ;  /* 0x00000009b50c7c25 */ /* 0x000fe6000f8e00de */
[----:B------:R-:W-:Y:S01]  /*18de0*/  IADD3 R0, R19, R15, RZ ;  /* 0x0000000f13007210 */ /* 0x000fe20007ffe0ff */
[C---:B------:R-:W-:Y:S01]  /*18df0*/  IMAD.IADD R4, R15.reuse, 0x1, R17 ;  /* 0x000000010f047824 */ /* 0x040fe200078e0211 */
[----:B------:R-:W-:Y:S01]  /*18e00*/  LEA R28, P0, R12, c[0x0][0x1f8], 0x1 ;  /* 0x00007e000c1c7a11 */ /* 0x000fe200078008ff */
[----:B------:R-:W-:Y:S01]  /*18e10*/  IMAD.U32 R6, RZ, RZ, UR10 ;  /* 0x0000000aff067e24 */ /* 0x000fe2000f8e00ff */
[----:B------:R-:W-:Y:S01]  /*18e20*/  LEA.HI.X R23, R18, c[0x0][0x1fc], R0, 0x1, P5 ;  /* 0x00007f0012177a11 */ /* 0x000fe200028f0c00 */
[----:B------:R-:W-:Y:S01]  /*18e30*/  IMAD.U32 R7, RZ, RZ, UR5 ;  /* 0x00000005ff077e24 */ /* 0x000fe2000f8e00ff */
[----:B------:R-:W-:Y:S01]  /*18e40*/  LEA.HI.X R21, R16, c[0x0][0x1fc], R4, 0x1, P4 ;  /* 0x00007f0010157a11 */ /* 0x000fe200020f0c04 */
[----:B------:R-:W-:Y:S01]  /*18e50*/  LDSM.16.M88.4 R32, [R206+0xc100] ;  /* 0x00c10000ce20783b */ /* 0x000fe20000000200 */
[----:B------:R-:W-:Y:S02]  /*18e60*/  IMAD.IADD R5, R15, 0x1, R13 ;  /* 0x000000010f057824 */ /* 0x000fe400078e020d */
[----:B------:R-:W-:Y:S03]  /*18e70*/  IMAD.WIDE.U32 R6, R181, UR9, R6 ;  /* 0x00000009b5067c25 */ /* 0x000fe6000f8e0006 */
[----:B------:R-:W-:Y:S01]  /*18e80*/  LEA.HI.X R29, R12, c[0x0][0x1fc], R5, 0x1, P0 ;  /* 0x00007f000c1d7a11 */ /* 0x000fe200000f0c05 */
[----:B------:R-:W1:Y:S01]  /*18e90*/  LDSM.16.M88.4 R8, [R205+0x6100] ;  /* 0x00610000cd08783b */ /* 0x000e620000000200 */
[-C--:B------:R-:W-:Y:S02]  /*18ea0*/  IADD3 R5, P5, R208, R6.reuse, RZ ;  /* 0x00000006d0057210 */ /* 0x080fe40007fbe0ff */
[----:B------:R-:W-:Y:S02]  /*18eb0*/  IADD3 R15, R15, R7, RZ ;  /* 0x000000070f0f7210 */ /* 0x000fe40007ffe0ff */
[-C--:B------:R-:W-:Y:S02]  /*18ec0*/  IADD3 R7, P4, R224, R6.reuse, RZ ;  /* 0x00000006e0077210 */ /* 0x080fe40007f9e0ff */
[----:B------:R-:W2:Y:S01]  /*18ed0*/  LDSM.16.M88.4 R16, [R205+0x6900] ;  /* 0x00690000cd10783b */ /* 0x000ea20000000200 */
[----:B------:R-:W-:Y:S01]  /*18ee0*/  IADD3 R13, P0, R222, R6, RZ ;  /* 0x00000006de0d7210 */ /* 0x000fe20007f1e0ff */
[----:B------:R-:W-:Y:S01]  /*18ef0*/  IMAD.X R0, R15, 0x1, R215, P5 ;  /* 0x000000010f007824 */ /* 0x000fe200028e06d7 */
[----:B------:R-:W-:Y:S01]  /*18f00*/  LEA R168, P5, R5, c[0x0][0x1f8], 0x1 ;  /* 0x00007e0005a87a11 */ /* 0x000fe200078a08ff */
[----:B------:R-:W-:Y:S01]  /*18f10*/  IMAD.X R4, R15, 0x1, R225, P4 ;  /* 0x000000010f047824 */ /* 0x000fe200020e06e1 */
[----:B------:R-:W-:Y:S02]  /*18f20*/  LEA R166, P4, R7, c[0x0][0x1f8], 0x1 ;  /* 0x00007e0007a67a11 */ /* 0x000fe400078808ff */
[----:B------:R-:W3:Y:S01]  /*18f30*/  LDSM.16.M88.4 R24, [R205+0x7100] ;  /* 0x00710000cd18783b */ /* 0x000ee20000000200 */
[----:B------:R-:W-:Y:S02]  /*18f40*/  IADD3.X R6, R15, R223, RZ, P0, !PT ;  /* 0x000000df0f067210 */ /* 0x000fe400007fe4ff */
[----:B------:R-:W-:Y:S02]  /*18f50*/  LEA R164, P0, R13, c[0x0][0x1f8], 0x1 ;  /* 0x00007e000da47a11 */ /* 0x000fe400078008ff */
[----:B------:R-:W-:Y:S02]  /*18f60*/  LEA.HI.X R169, R5, c[0x0][0x1fc], R0, 0x1, P5 ;  /* 0x00007f0005a97a11 */ /* 0x000fe400028f0c00 */
[----:B------:R-:W4:Y:S01]  /*18f70*/  LDSM.16.M88.4 R132, [R205+0x7900] ;  /* 0x00790000cd84783b */ /* 0x000f220000000200 */
[----:B------:R-:W-:Y:S02]  /*18f80*/  LEA.HI.X R167, R7, c[0x0][0x1fc], R4, 0x1, P4 ;  /* 0x00007f0007a77a11 */ /* 0x000fe400020f0c04 */
[----:B------:R-:W-:Y:S02]  /*18f90*/  LEA.HI.X R165, R13, c[0x0][0x1fc], R6, 0x1, P0 ;  /* 0x00007f000da57a11 */ /* 0x000fe400000f0c06 */
[----:B------:R-:W-:Y:S02]  /*18fa0*/  PLOP3.LUT P4, PT, PT, PT, UP3, 0x80, 0x0 ;  /* 0x000000000000781c */ /* 0x000fe40003f8f038 */
[----:B------:R-:W-:Y:S01]  /*18fb0*/  LDSM.16.M88.4 R136, [R202+0xc100] ;  /* 0x00c10000ca88783b */ /* 0x000fe20000000200 */
[----:B------:R-:W-:Y:S06]  /*18fc0*/  PLOP3.LUT P0, PT, PT, PT, UP3, 0x80, 0x0 ;  /* 0x000000000000781c */ /* 0x000fec0003f0f038 */
[----:B------:R-:W5:Y:S01]  /*18fd0*/  LDSM.16.M88.4 R140, [R204] ;  /* 0x00000000cc8c783b */ /* 0x000f620000000200 */
[C---:B-1----:R-:W-:Y:S06]  /*18fe0*/  HMMA.16816.F32 R4, R32.reuse, R8, RZ ;  /* 0x000000082004723c */ /* 0x042fec00000018ff */
[----:B------:R-:W1:Y:S02]  /*18ff0*/  LDSM.16.M88.4 R144, [R195] ;  /* 0x00000000c390783b */ /* 0x000e640000000200 */
[C---:B------:R-:W-:Y:S05]  /*19000*/  HMMA.16816.F32 R8, R32.reuse, R10, RZ ;  /* 0x0000000a2008723c */ /* 0x040fea00000018ff */
[----:B------:R-:W1:Y:S03]  /*19010*/  LDSM.16.M88.4 R148, [R194] ;  /* 0x00000000c294783b */ /* 0x000e660000000200 */
[C---:B--2---:R-:W-:Y:S04]  /*19020*/  HMMA.16816.F32 R12, R32.reuse, R16, RZ ;  /* 0x00000010200c723c */ /* 0x044fe800000018ff */
[----:B------:R-:W2:Y:S04]  /*19030*/  LDSM.16.M88.4 R152, [R193] ;  /* 0x00000000c198783b */ /* 0x000ea80000000200 */
[C---:B------:R-:W-:Y:S03]  /*19040*/  HMMA.16816.F32 R16, R32.reuse, R18, RZ ;  /* 0x000000122010723c */ /* 0x040fe600000018ff */
        /* <DEDUP_REMOVED lines=164> */
[----:B------:R-:W-:Y:S03]  /*19a90*/  FMUL.FTZ R13, R13, c[0x0][0x320] ;  /* 0x0000c8000d0d7a20 */ /* 0x000fe60000410000 */
[----:B------:R-:W1:Y:S10]  /*19aa0*/  MUFU.TANH R132, R10 ;  /* 0x0000000a00847308 */ /* 0x000e740000002400 */
[----:B------:R-:W1:Y:S01]  /*19ab0*/  MUFU.TANH R133, R11 ;  /* 0x0000000b00857308 */ /* 0x000e620000002400 */
[C---:B--2---:R-:W-:Y:S09]  /*19ac0*/  HMMA.16816.F32 R20, R164.reuse, R4, R20 ;  /* 0x00000004a414723c */ /* 0x044ff20000001814 */
[----:B------:R2:W1:Y:S03]  /*19ad0*/  MUFU.TANH R12, R8 ;  /* 0x00000008000c7308 */ /* 0x0004660000002400 */
[----:B------:R-:W-:Y:S01]  /*19ae0*/  FMUL.FTZ R4, R17, c[0x0][0x320] ;  /* 0x0000c80011047a20 */ /* 0x000fe20000410000 */
[C---:B------:R-:W-:Y:S06]  /*19af0*/  HMMA.16816.F32 R24, R164.reuse, R6, R24 ;  /* 0x00000006a418723c */ /* 0x040fec0000001818 */
[----:B------:R5:W1:Y:S01]  /*19b00*/  MUFU.TANH R161, R15 ;  /* 0x0000000f00a17308 */ /* 0x000a620000002400 */
[----:B------:R-:W-:Y:S05]  /*19b10*/  @P6 IADD3 R6, R181, -0x1, RZ ;  /* 0xffffffffb5066810 */ /* 0x000fea0007ffe0ff */
[----:B------:R-:W-:Y:S01]  /*19b20*/  @P6 SHF.R.S32.HI R5, RZ, 0x1f, R6 ;  /* 0x0000001fff056819 */ /* 0x000fe20000011406 */
[----:B------:R-:W-:Y:S03]  /*19b30*/  FMUL.FTZ R21, R21, c[0x0][0x320] ;  /* 0x0000c80015157a20 */ /* 0x000fe60000410000 */
[----:B------:R1:W1:Y:S01]  /*19b40*/  MUFU.TANH R143, R18 ;  /* 0x00000012008f7308 */ /* 0x0002620000002400 */
[----:B------:R-:W-:Y:S02]  /*19b50*/  FMUL.FTZ R22, R22, c[0x0][0x320] ;  /* 0x0000c80016167a20 */ /* 0x000fe40000410000 */
[----:B------:R-:W-:Y:S01]  /*19b60*/  FMUL.FTZ R23, R23, c[0x0][0x320] ;  /* 0x0000c80017177a20 */ /* 0x000fe20000410000 */
[----:B--2---:R-:W2:Y:S01]  /*19b70*/  LDSM.16.M88.4 R8, [R192+0x5800] ;  /* 0x00580000c008783b */ /* 0x004ea20000000200 */
[----:B------:R-:W-:Y:S04]  /*19b80*/  DEPBAR.LE SB0, 0x0 ;  /* 0x000080000000791a */ /* 0x000fe80000000000 */
[----:B------:R-:W-:Y:S01]  /*19b90*/  FMUL.FTZ R25, R25, c[0x0][0x320] ;  /* 0x0000c80019197a20 */ /* 0x000fe20000410000 */
[----:B------:R1:W1:Y:S01]  /*19ba0*/  MUFU.TANH R158, R21 ;  /* 0x00000015009e7308 */ /* 0x0002620000002400 */
[----:B------:R-:W-:Y:S01]  /*19bb0*/  BAR.SYNC.DEFER_BLOCKING 0x0 ;  /* 0x0000000000007b1d */ /* 0x000fe20000010000 */
[----:B------:R-:W-:Y:S02]  /*19bc0*/  FMUL.FTZ R160, R20, c[0x0][0x320] ;  /* 0x0000c80014a07a20 */ /* 0x000fe40000410000 */
[----:B------:R-:W-:Y:S01]  /*19bd0*/  FMUL.FTZ R26, R26, c[0x0][0x320] ;  /* 0x0000c8001a1a7a20 */ /* 0x000fe20000410000 */
[----:B-----5:R-:W-:Y:S01]  /*19be0*/  MOV R15, R212 ;  /* 0x000000d4000f7202 */ /* 0x020fe20000000f00 */
[----:B------:R-:W-:Y:S02]  /*19bf0*/  FMUL.FTZ R27, R27, c[0x0][0x320] ;  /* 0x0000c8001b1b7a20 */ /* 0x000fe40000410000 */
[----:B------:R-:W-:Y:S02]  /*19c00*/  FMUL.FTZ R156, R24, c[0x0][0x320] ;  /* 0x0000c800189c7a20 */ /* 0x000fe40000410000 */
[----:B------:R5:W1:Y:S01]  /*19c10*/  MUFU.TANH R141, R19 ;  /* 0x00000013008d7308 */ /* 0x000a620000002400 */
[----:B------:R-:W-:Y:S04]  /*19c20*/  @P6 IMAD R5, R5, c[0x0][0x1e0], RZ ;  /* 0x0000780005056a24 */ /* 0x000fe800078e02ff */
[C---:B------:R-:W-:Y:S02]  /*19c30*/  @P6 IMAD R5, R6.reuse, c[0x0][0x1e4], R5 ;  /* 0x0000790006056a24 */ /* 0x040fe400078e0205 */
[----:B------:R-:W-:Y:S03]  /*19c40*/  @P6 IMAD.WIDE.U32 R6, R6, c[0x0][0x1e0], RZ ;  /* 0x0000780006066a25 */ /* 0x000fe600078e00ff */
[----:B------:R1:W1:Y:S01]  /*19c50*/  MUFU.TANH R159, R22 ;  /* 0x00000016009f7308 */ /* 0x0002620000002400 */
[----:B------:R-:W-:Y:S02]  /*19c60*/  @P6 IMAD.IADD R5, R7, 0x1, R5 ;  /* 0x0000000107056824 */ /* 0x000fe400078e0205 */
[C---:B------:R-:W-:Y:S03]  /*19c70*/  @P6 IMAD.SHL.U32 R7, R6.reuse, 0x40, RZ ;  /* 0x0000004006076824 */ /* 0x040fe600078e00ff */
[----:B------:R-:W-:Y:S02]  /*19c80*/  @P6 SHF.L.U64.HI R5, R6, 0x6, R5 ;  /* 0x0000000606056819 */ /* 0x000fe40000010205 */
[----:B------:R-:W-:Y:S02]  /*19c90*/  @P6 IADD3 R6, P5, R7, R210, RZ ;  /* 0x000000d207066210 */ /* 0x000fe40007fbe0ff */
[----:B------:R1:W1:Y:S01]  /*19ca0*/  MUFU.TANH R157, R23 ;  /* 0x00000017009d7308 */ /* 0x0002620000002400 */
[C---:B--2---:R-:W-:Y:S09]  /*19cb0*/  HMMA.16816.F32 R28, R164.reuse, R8, R28 ;  /* 0x00000008a41c723c */ /* 0x044ff2000000181c */
[----:B------:R2:W1:Y:S03]  /*19cc0*/  MUFU.TANH R154, R25 ;  /* 0x00000019009a7308 */ /* 0x0004660000002400 */
[----:B------:R-:W-:Y:S01]  /*19cd0*/  @P6 IMAD.X R9, R5, 0x1, R217, P5 ;  /* 0x0000000105096824 */ /* 0x000fe200028e06d9 */
[----:B------:R-:W-:Y:S03]  /*19ce0*/  HMMA.16816.F32 R32, R164, R10, R32 ;  /* 0x0000000aa420723c */ /* 0x000fe60000001820 */
[----:B------:R-:W-:Y:S01]  /*19cf0*/  @P4 IMAD.HI.U32 R8, R212, c[0x0][0x2c8], RZ ;  /* 0x0000b200d4084a27 */ /* 0x000fe200078e00ff */
[C---:B------:R-:W-:Y:S02]  /*19d00*/  @P6 LEA R16, P4, R6.reuse, c[0x0][0x1c8], 0x1 ;  /* 0x0000720006106a11 */ /* 0x040fe400078808ff */
[----:B------:R2:W2:Y:S02]  /*19d10*/  MUFU.TANH R155, R26 ;  /* 0x0000001a009b7308 */ /* 0x0004a40000002400 */
[----:B------:R-:W-:Y:S04]  /*19d20*/  @P6 LEA.HI.X R17, R6, c[0x0][0x1cc], R9, 0x1, P4 ;  /* 0x0000730006116a11 */ /* 0x000fe800020f0c09 */
[C---:B------:R-:W-:Y:S01]  /*19d30*/  @P6 IADD3 R6, P5, R7.reuse, R182, RZ ;  /* 0x000000b607066210 */ /* 0x040fe20007fbe0ff */
[----:B------:R-:W-:Y:S01]  /*19d40*/  @!PT LDS RZ, [RZ] ;  /* 0x00000000fffff984 */ /* 0x000fe20000000800 */
[----:B------:R-:W-:Y:S01]  /*19d50*/  @!PT LDS RZ, [RZ] ;  /* 0x00000000fffff984 */ /* 0x000fe20000000800 */
[----:B------:R-:W-:Y:S01]  /*19d60*/  @!PT LDS RZ, [RZ] ;  /* 0x00000000fffff984 */ /* 0x000fe20000000800 */
[----:B------:R2:W-:Y:S01]  /*19d70*/  @P6 LDGSTS.E.BYPASS.LTC128B.128 [R207+0x6100], [R16.64], !P3 ;  /* 0x0610000010cf6fae */ /* 0x0005e2000d901d5c */
[----:B------:R-:W-:Y:S01]  /*19d80*/  @P0 SHF.R.U32.HI R15, RZ, c[0x0][0x2cc], R8 ;  /* 0x0000b300ff0f0a19 */ /* 0x000fe20000011608 */
[----:B------:R-:W-:Y:S01]  /*19d90*/  FMUL.FTZ R28, R28, c[0x0][0x320] ;  /* 0x0000c8001c1c7a20 */ /* 0x000fe20000410000 */
[C---:B------:R-:W-:Y:S01]  /*19da0*/  @P6 IADD3 R8, P4, R7.reuse, R180, RZ ;  /* 0x000000b407086210 */ /* 0x040fe20007f9e0ff */
[----:B------:R-:W2:Y:S01]  /*19db0*/  MUFU.TANH R153, R27 ;  /* 0x0000001b00997308 */ /* 0x000ea20000002400 */
[----:B------:R-:W-:Y:S01]  /*19dc0*/  @P6 IADD3 R11, P0, R7, UR6, RZ ;  /* 0x00000006070b6c10 */ /* 0x000fe2000ff1e0ff */
[----:B------:R-:W-:Y:S01]  /*19dd0*/  FMUL.FTZ R29, R29, c[0x0][0x320] ;  /* 0x0000c8001d1d7a20 */ /* 0x000fe20000410000 */
[C---:B------:R-:W-:Y:S01]  /*19de0*/  @P6 IADD3.X R7, R5.reuse, R220, RZ, P5, !PT ;  /* 0x000000dc05076210 */ /* 0x040fe20002ffe4ff */
[----:B------:R-:W-:Y:S01]  /*19df0*/  @P6 IMAD.X R9, R5, 0x1, R183, P4 ;  /* 0x0000000105096824 */ /* 0x000fe200020e06b7 */
[----:B------:R-:W-:Y:S01]  /*19e00*/  @P6 LEA R20, P5, R6, c[0x0][0x1c8], 0x1 ;  /* 0x0000720006146a11 */ /* 0x000fe200078a08ff */
[----:B------:R-:W-:Y:S01]  /*19e10*/  FMUL.FTZ R30, R30, c[0x0][0x320] ;  /* 0x0000c8001e1e7a20 */ /* 0x000fe20000410000 */
[----:B-1----:R-:W-:Y:S01]  /*19e20*/  @P6 LEA R18, P4, R8, c[0x0][0x1c8], 0x1 ;  /* 0x0000720008126a11 */ /* 0x002fe200078808ff */
[----:B------:R-:W-:Y:S01]  /*19e30*/  FMUL.FTZ R31, R31, c[0x0][0x320] ;  /* 0x0000c8001f1f7a20 */ /* 0x000fe20000410000 */
[----:B------:R-:W-:Y:S01]  /*19e40*/  @P6 LEA.HI.X R21, R6, c[0x0][0x1cc], R7, 0x1, P5 ;  /* 0x0000730006156a11 */ /* 0x000fe200028f0c07 */
[----:B------:R1:W1:Y:S01]  /*19e50*/  MUFU.TANH R163, R14 ;  /* 0x0000000e00a37308 */ /* 0x0002620000002400 */
[----:B-----5:R-:W-:Y:S01]  /*19e60*/  @P6 LEA.HI.X R19, R8, c[0x0][0x1cc], R9, 0x1, P4 ;  /* 0x0000730008136a11 */ /* 0x020fe200020f0c09 */
[----:B------:R-:W-:Y:S01]  /*19e70*/  FMUL.FTZ R32, R32, c[0x0][0x320] ;  /* 0x0000c80020207a20 */ /* 0x000fe20000410000 */
[C---:B------:R-:W-:Y:S01]  /*19e80*/  @P6 IADD3 R6, P5, R11.reuse, R210, RZ ;  /* 0x000000d20b066210 */ /* 0x040fe20007fbe0ff */
[----:B------:R3:W-:Y:S01]  /*19e90*/  @P6 LDGSTS.E.BYPASS.LTC128B.128 [R207+0x8100], [R20.64], !P2 ;  /* 0x0810000014cf6fae */ /* 0x0007e2000d101d5c */
[----:B------:R-:W-:Y:S01]  /*19ea0*/  @P6 IADD3 R7, P4, R11, R182, RZ ;  /* 0x000000b60b076210 */ /* 0x000fe20007f9e0ff */
[----:B------:R-:W-:Y:S01]  /*19eb0*/  FMUL.FTZ R33, R33, c[0x0][0x320] ;  /* 0x0000c80021217a20 */ /* 0x000fe20000410000 */
[----:B------:R-:W-:Y:S01]  /*19ec0*/  @P6 IADD3.X R5, R5, UR7, RZ, P0, !PT ;  /* 0x0000000705056c10 */ /* 0x000fe200087fe4ff */
[----:B------:R-:W-:Y:S01]  /*19ed0*/  FMUL.FTZ R34, R34, c[0x0][0x320] ;  /* 0x0000c80022227a20 */ /* 0x000fe20000410000 */
[----:B------:R-:W-:Y:S01]  /*19ee0*/  @P6 IADD3 R11, P0, R11, R180, RZ ;  /* 0x000000b40b0b6210 */ /* 0x000fe20007f1e0ff */
[----:B------:R5:W3:Y:S01]  /*19ef0*/  MUFU.TANH R162, R13 ;  /* 0x0000000d00a27308 */ /* 0x000ae20000002400 */
[----:B------:R3:W-:Y:S01]  /*19f00*/  @P6 LDGSTS.E.BYPASS.LTC128B.128 [R207+0xa100], [R18.64], !P1 ;  /* 0x0a10000012cf6fae */ /* 0x0007e2000c901d5c */
[C---:B------:R-:W-:Y:S01]  /*19f10*/  @P6 IADD3.X R9, R5.reuse, R217, RZ, P5, !PT ;  /* 0x000000d905096210 */ /* 0x040fe20002ffe4ff */
[----:B------:R-:W-:Y:S01]  /*19f20*/  @P6 IMAD.X R8, R5, 0x1, R220, P4 ;  /* 0x0000000105086824 */ /* 0x000fe200020e06dc */
[C---:B------:R-:W-:Y:S02]  /*19f30*/  @P6 LEA R22, P5, R6.reuse, c[0x0][0x1c8], 0x1 ;  /* 0x0000720006166a11 */ /* 0x040fe400078a08ff */
[C---:B------:R-:W-:Y:S02]  /*19f40*/  @P6 LEA R24, P4, R7.reuse, c[0x0][0x1c8], 0x1 ;  /* 0x0000720007186a11 */ /* 0x040fe400078808ff */
[----:B------:R-:W-:Y:S02]  /*19f50*/  @P6 LEA.HI.X R23, R6, c[0x0][0x1cc], R9, 0x1, P5 ;  /* 0x0000730006176a11 */ /* 0x000fe400028f0c09 */
[----:B------:R-:W3:Y:S01]  /*19f60*/  MUFU.TANH R0, R0 ;  /* 0x0000000000007308 */ /* 0x000ee20000002400 */
[----:B--2---:R-:W-:Y:S01]  /*19f70*/  @P6 LEA.HI.X R25, R7, c[0x0][0x1cc], R8, 0x1, P4 ;  /* 0x0000730007196a11 */ /* 0x004fe200020f0c08 */
[----:B------:R-:W5:Y:S01]  /*19f80*/  SHFL.IDX PT, R6, R15, RZ, 0x1c1f ;  /* 0x001c1fff0f067589 */ /* 0x000f6200000e0000 */
[----:B------:R-:W-:Y:S01]  /*19f90*/  @P6 IADD3.X R10, R5, R183, RZ, P0, !PT ;  /* 0x000000b7050a6210 */ /* 0x000fe200007fe4ff */
[----:B------:R-:W-:Y:S01]  /*19fa0*/  FMUL.FTZ R5, R35, c[0x0][0x320] ;  /* 0x0000c80023057a20 */ /* 0x000fe20000410000 */
[----:B------:R-:W-:Y:S01]  /*19fb0*/  @P6 LEA R26, P0, R11, c[0x0][0x1c8], 0x1 ;  /* 0x000072000b1a6a11 */ /* 0x000fe200078008ff */
[----:B-1----:R-:W-:Y:S01]  /*19fc0*/  IMAD.SHL.U32 R14, R181, 0x40, RZ ;  /* 0x00000040b50e7824 */ /* 0x002fe200078e00ff */
[----:B------:R-:W-:Y:S02]  /*19fd0*/  MOV R7, UR23 ;  /* 0x0000001700077c02 */ /* 0x000fe40008000f00 */
[----:B------:R1:W-:Y:S01]  /*19fe0*/  @P6 LDGSTS.E.BYPASS.LTC128B.128 [R207+0x7100], [R22.64], !P3 ;  /* 0x0710000016cf6fae */ /* 0x0003e2000d901d5c */
[----:B------:R-:W2:Y:S01]  /*19ff0*/  MUFU.TANH R136, R136 ;  /* 0x0000008800887308 */ /* 0x000ea20000002400 */
[----:B------:R-:W-:Y:S02]  /*1a000*/  @P6 LEA.HI.X R27, R11, c[0x0][0x1cc], R10, 0x1, P0 ;  /* 0x000073000b1b6a11 */ /* 0x000fe400000f0c0a */
[----:B------:R-:W-:Y:S02]  /*1a010*/  PLOP3.LUT P0, PT, PT, PT, UP2, 0x40, 0x0 ;  /* 0x000000000000781c */ /* 0x000fe40003f0e828 */
[----:B------:R-:W-:Y:S01]  /*1a020*/  IADD3 R8, -R213, 0x1, -R14 ;  /* 0x00000001d5087810 */ /* 0x000fe20007ffe90e */
[----:B------:R1:W-:Y:S03]  /*1a030*/  @P6 LDGSTS.E.BYPASS.LTC128B.128 [R207+0x9100], [R24.64], !P2 ;  /* 0x0910000018cf6fae */ /* 0x0003e6000d101d5c */
[----:B------:R-:W-:Y:S01]  /*1a040*/  IADD3 R7, -R7, UR12, R8 ;  /* 0x0000000c07077c10 */ /* 0x000fe2000fffe108 */
[----:B------:R-:W1:Y:S03]  /*1a050*/  MUFU.TANH R139, R139 ;  /* 0x0000008b008b7308 */ /* 0x000e660000002400 */
[----:B------:R1:W-:Y:S01]  /*1a060*/  @P6 LDGSTS.E.BYPASS.LTC128B.128 [R207+0xb100], [R26.64], !P1 ;  /* 0x0b1000001acf6fae */ /* 0x0003e2000c901d5c */
[C---:B------:R-:W-:Y:S02]  /*1a070*/  IADD3 R9, R7.reuse, c[0x0][0x328], RZ ;  /* 0x0000ca0007097a10 */ /* 0x040fe40007ffe0ff */
[----:B------:R-:W-:Y:S03]  /*1a080*/  IADD3 R7, R7, UR4, RZ ;  /* 0x0000000407077c10 */ /* 0x000fe6000fffe0ff */
[----:B-----5:R-:W-:Y:S01]  /*1a090*/  IMAD.IADD R13, R9, 0x1, R6 ;  /* 0x00000001090d7824 */ /* 0x020fe200078e0206 */
[----:B------:R-:W1:Y:S01]  /*1a0a0*/  MUFU.TANH R142, R142 ;  /* 0x0000008e008e7308 */ /* 0x000e620000002400 */
[----:B------:R-:W0:Y:S01]  /*1a0b0*/  LDGDEPBAR ;  /* 0x00000000000079af */ /* 0x000e220000000000 */
[----:B------:R-:W-:Y:S08]  /*1a0c0*/  IADD3 R11, R7, R6, RZ ;  /* 0x00000006070b7210 */ /* 0x000ff00007ffe0ff */
[----:B------:R-:W1:Y:S10]  /*1a0d0*/  MUFU.TANH R4, R4 ;  /* 0x0000000400047308 */ /* 0x000e740000002400 */
[----:B------:R-:W1:Y:S10]  /*1a0e0*/  MUFU.TANH R160, R160 ;  /* 0x000000a000a07308 */ /* 0x000e740000002400 */
[----:B------:R-:W1:Y:S10]  /*1a0f0*/  MUFU.TANH R156, R156 ;  /* 0x0000009c009c7308 */ /* 0x000e740000002400 */
        /* <DEDUP_REMOVED lines=23> */
.L_x_414:
[----:B------:R-:W-:Y:S04]  /*1a270*/  MOV R6, c[0x0][0x32c] ;  /* 0x0000cb0000067a02 */ /* 0x000fe80000000f00 */
[----:B------:R-:W-:Y:S11]  /*1a280*/  ISETP.NE.AND P0, PT, R6, 0x1, PT ;  /* 0x000000010600780c */ /* 0x000ff60003f05270 */
[----:B------:R-:W-:Y:S02]  /*1a290*/  @!UPT UIADD3 URZ, URZ, URZ, URZ ;  /* 0x0000003f3f3ff290 */ /* 0x000fe4000fffe03f */
[----:B------:R-:W-:Y:S05]  /*1a2a0*/  @P0 IMAD.HI.U32 R6, R17, c[0x0][0x330], RZ ;  /* 0x0000cc0011060a27 */ /* 0x000fea00078e00ff */
[----:B------:R-:W-:Y:S02]  /*1a2b0*/  @P0 SHF.R.U32.HI R17, RZ, c[0x0][0x334], R6 ;  /* 0x0000cd00ff110a19 */ /* 0x000fe40000011606 */
.L_x_415:
[----:B------:R-:W-:Y:S05]  /*1a2c0*/  BSYNC B0 ;  /* 0x0000000000007941 */ /* 0x000fea0003800000 */
.L_x_413:
[----:B------:R-:W-:Y:S04]  /*1a2d0*/  IMAD R8, R17, c[0x0][0x32c], -R14 ;  /* 0x0000cb0011087a24 */ /* 0x000fe800078e0a0e */
[----:B------:R-:W-:Y:S05]  /*1a2e0*/  IMAD.IADD R8, R8, 0x1, -R213 ;  /* 0x0000000108087824 */ /* 0x000fea00078e0ad5 */
[----:B------:R-:W-:Y:S02]  /*1a2f0*/  IADD3 R6, R8, c[0x0][0x32c], RZ ;  /* 0x0000cb0008067a10 */ /* 0x000fe40007ffe0ff */
[----:B------:R-:W-:Y:S02]  /*1a300*/  IMNMX R11, R11, R8, !PT ;  /* 0x000000080b0b7217 */ /* 0x000fe40007800200 */
[----:B------:R-:W-:Y:S02]  /*1a310*/  IMNMX R13, R13, R6, PT ;  /* 0x000000060d0d7217 */ /* 0x000fe40003800200 */
.L_x_412:
[----:B--234-:R-:W-:Y:S04]  /*1a320*/  ISETP.GT.AND P0, PT, R181, -0x1, PT ;  /* 0xffffffffb500780c */ /* 0x01cfe80003f04270 */
[C---:B------:R-:W-:Y:S02]  /*1a330*/  ISETP.GT.AND P4, PT, R11.reuse, 0x1, P0 ;  /* 0x000000010b00780c */ /* 0x040fe40000784270 */
[----:B------:R-:W-:Y:S02]  /*1a340*/  ISETP.GT.AND P5, PT, R11, RZ, P0 ;  /* 0x000000ff0b00720c */ /* 0x000fe400007a4270 */
        /* <DEDUP_REMOVED lines=17> */
[C---:B------:R-:W-:Y:S02]  /*1a460*/  ISETP.GT.AND P5, PT, R11.reuse, 0x18, P0 ;  /* 0x000000180b00780c */ /* 0x040fe400007a4270 */
        /* <DEDUP_REMOVED lines=47> */
.L_x_418:
[----:B------:R-:W-:Y:S04]  /*1a760*/  MOV R9, c[0x0][0x32c] ;  /* 0x0000cb0000097a02 */ /* 0x000fe80000000f00 */
[----:B------:R-:W-:Y:S11]  /*1a770*/  ISETP.NE.AND P4, PT, R9, 0x1, PT ;  /* 0x000000010900780c */ /* 0x000ff60003f85270 */
[----:B------:R-:W-:Y:S02]  /*1a780*/  @!UPT UIADD3 URZ, URZ, URZ, URZ ;  /* 0x0000003f3f3ff290 */ /* 0x000fe4000fffe03f */
[----:B------:R-:W-:Y:S05]  /*1a790*/  @P4 IMAD.HI.U32 R9, R11, c[0x0][0x330], RZ ;  /* 0x0000cc000b094a27 */ /* 0x000fea00078e00ff */
[----:B------:R-:W-:Y:S02]  /*1a7a0*/  @P4 SHF.R.U32.HI R11, RZ, c[0x0][0x334], R9 ;  /* 0x0000cd00ff0b4a19 */ /* 0x000fe40000011609 */
.L_x_419:
[----:B------:R-:W-:Y:S05]  /*1a7b0*/  BSYNC B0 ;  /* 0x0000000000007941 */ /* 0x000fea0003800000 */
.L_x_417:
[----:B------:R-:W-:Y:S04]  /*1a7c0*/  IMAD R14, R11, c[0x0][0x32c], -R14 ;  /* 0x0000cb000b0e7a24 */ /* 0x000fe800078e0a0e */
[----:B------:R-:W-:Y:S05]  /*1a7d0*/  IMAD.IADD R14, R14, 0x1, -R213 ;  /* 0x000000010e0e7824 */ /* 0x000fea00078e0ad5 */
[----:B------:R-:W-:Y:S02]  /*1a7e0*/  IADD3 R9, R14, c[0x0][0x32c], RZ ;  /* 0x0000cb000e097a10 */ /* 0x000fe40007ffe0ff */
[----:B------:R-:W-:Y:S02]  /*1a7f0*/  IMNMX R7, R7, R14, !PT ;  /* 0x0000000e07077217 */ /* 0x000fe40007800200 */
[----:B------:R-:W-:Y:S02]  /*1a800*/  IMNMX R4, R4, R9, PT ;  /* 0x0000000904047217 */ /* 0x000fe40003800200 */
.L_x_416:
[----:B------:R-:W-:Y:S01]  /*1a810*/  FMNMX.FTZ R17, R10, R3, !PT ;  /* 0x000000030a117209 */ /* 0x000fe20007810000 */
[----:B------:R-:W-:Y:S01]  /*1a820*/  LDSM.16.MT88.4 R20, [R198+0x100] ;  /* 0x00010000c614783b */ /* 0x000fe20000004200 */
[C---:B------:R-:W-:Y:S02]  /*1a830*/  ISETP.GT.AND P6, PT, R7.reuse, RZ, P0 ;  /* 0x000000ff0700720c */ /* 0x040fe400007c4270 */
[----:B------:R-:W-:Y:S02]  /*1a840*/  FMNMX.FTZ R17, R138, R17, !PT ;  /* 0x000000118a117209 */ /* 0x000fe40007810000 */
[----:B------:R-:W-:Y:S02]  /*1a850*/  ISETP.LT.OR P6, PT, R4, 0x1, P6 ;  /* 0x000000010400780c */ /* 0x000fe400037c1670 */
[----:B------:R-:W-:Y:S01]  /*1a860*/  FMNMX.FTZ R17, R8, R17, !PT ;  /* 0x0000001108117209 */ /* 0x000fe20007810000 */
[----:B------:R-:W-:Y:S01]  /*1a870*/  LDSM.16.MT88.4 R28, [R197+0x100] ;  /* 0x00010000c51c783b */ /* 0x000fe20000004200 */
[C---:B------:R-:W-:Y:S02]  /*1a880*/  ISETP.GT.AND P5, PT, R7.reuse, 0x1, P0 ;  /* 0x000000010700780c */ /* 0x040fe400007a4270 */
        /* <DEDUP_REMOVED lines=111> */
[----:B------:R-:W-:Y:S01]  /*1af80*/  ISETP.GT.AND P0, PT, R181, UR8, PT ;  /* 0x00000008b5007c0c */ /* 0x000fe2000bf04270 */
        /* <DEDUP_REMOVED lines=325> */
[----:B------:R-:W-:Y:S01]  /*1c3e0*/  IADD3 R2, R181, -0x1, RZ ;  /* 0xffffffffb5027810 */ /* 0x000fe20007ffe0ff */
[C---:B--2---:R-:W-:Y:S03]  /*1c3f0*/  HMMA.16816.F32 R92, R136.reuse, R12, R92 ;  /* 0x0000000c885c723c */ /* 0x044fe6000000185c */
[----:B------:R-:W-:Y:S01]  /*1c400*/  FADD.FTZ R226, R226, R221 ;  /* 0x000000dde2e27221 */ /* 0x000fe20000010000 */
[----:B------:R-:W-:Y:S02]  /*1c410*/  MOV R181, R2 ;  /* 0x0000000200b57202 */ /* 0x000fe40000000f00 */
[----:B------:R-:W-:Y:S01]  /*1c420*/  MOV R2, R132 ;  /* 0x0000008400027202 */ /* 0x000fe20000000f00 */
        /* <DEDUP_REMOVED lines=10> */
.L_x_411:
[----:B------:R-:W1:Y:S01]  /*1c4d0*/  SHFL.BFLY PT, R3, R218, 0x2, 0x1f ;  /* 0x0c401f00da037f89 */ /* 0x000e6200000e0000 */
[----:B------:R-:W-:-:S02]  /*1c4e0*/  MOV R4, RZ ;  /* 0x000000ff00047202 */ /* 0x000fc40000000f00 */
[----:B------:R-:W-:Y:S01]  /*1c4f0*/  MOV R8, 0xff800000 ;  /* 0xff80000000087802 */ /* 0x000fe20000000f00 */
[----:B------:R-:W2:Y:S01]  /*1c500*/  SHFL.BFLY PT, R2, R219, 0x2, 0x1f ;  /* 0x0c401f00db027f89 */ /* 0x000ea200000e0000 */
[----:B------:R-:W-:Y:S01]  /*1c510*/  PLOP3.LUT P2, PT, PT, PT, PT, 0x8, 0x0 ;  /* 0x000000000000781c */ /* 0x000fe20003f4e170 */
[----:B-1----:R-:W-:Y:S01]  /*1c520*/  FADD.FTZ R6, R3, R218 ;  /* 0x000000da03067221 */ /* 0x002fe20000010000 */
[----:B------:R-:W-:Y:S01]  /*1c530*/  MOV R3, RZ ;  /* 0x000000ff00037202 */ /* 0x000fe20000000f00 */
[----:B--2---:R-:W-:-:S03]  /*1c540*/  FADD.FTZ R7, R2, R219 ;  /* 0x000000db02077221 */ /* 0x004fc60000010000 */
[----:B------:R-:W1:Y:S04]  /*1c550*/  SHFL.BFLY PT, R5, R6, 0x1, 0x1f ;  /* 0x0c201f0006057f89 */ /* 0x000e6800000e0000 */
[----:B------:R-:W2:Y:S01]  /*1c560*/  SHFL.BFLY PT, R2, R7, 0x1, 0x1f ;  /* 0x0c201f0007027f89 */ /* 0x000ea200000e0000 */
[----:B-1----:R-:W-:Y:S01]  /*1c570*/  FADD.FTZ R5, R6, R5 ;  /* 0x0000000506057221 */ /* 0x002fe20000010000 */
[----:B------:R-:W-:Y:S01]  /*1c580*/  MOV R6, 0xff800000 ;  /* 0xff80000000067802 */ /* 0x000fe20000000f00 */
[----:B--2---:R-:W-:-:S03]  /*1c590*/  FADD.FTZ R2, R2, R7 ;  /* 0x0000000702027221 */ /* 0x004fc60000010000 */
[----:B------:R-:W-:Y:S02]  /*1c5a0*/  FSETP.NE.FTZ.AND P1, PT, R5, RZ, PT ;  /* 0x000000ff0500720b */ /* 0x000fe40003f35000 */
[----:B------:R-:W-:-:S11]  /*1c5b0*/  FSETP.NE.FTZ.AND P0, PT, R2, RZ, PT ;  /* 0x000000ff0200720b */ /* 0x000fd60003f15000 */
[----:B------:R-:W1:Y:S01]  /*1c5c0*/  @P1 MUFU.RCP R4, R5 ;  /* 0x0000000500041308 */ /* 0x000e620000001000 */
[----:B------:R-:W-:Y:S02]  /*1c5d0*/  @P1 MOV R10, 0x3f317218 ;  /* 0x3f317218000a1802 */ /* 0x000fe40000000f00 */
[----:B------:R-:W-:-:S03]  /*1c5e0*/  @P0 MOV R9, 0x3f317218 ;  /* 0x3f31721800090802 */ /* 0x000fc60000000f00 */
        /* <DEDUP_REMOVED lines=105> */
.L_x_334:
[----:B------:R-:W-:Y:S01]  /*1cc80*/  USHF.R.S32.HI UR8, URZ, 0x1f, UR15 ;  /* 0x0000001f3f087899 */ /* 0x000fe2000801140f */
[----:B------:R-:W-:Y:S05]  /*1cc90*/  @P2 BRA `(.L_x_421) ;  /* 0x000017e000002947 */ /* 0x000fea0003800000 */
[----:B------:R-:W1:Y:S01]  /*1cca0*/  S2R R0, SR_TID.X ;  /* 0x0000000000007919 */ /* 0x000e620000002100 */
[----:B------:R-:W-:Y:S01]  /*1ccb0*/  F2FP.PACK_AB R4, R7, R4 ;  /* 0x000000040704723e */ /* 0x000fe200000000ff */
[----:B------:R-:W-:Y:S01]  /*1ccc0*/  ULDC.64 UR4, c[0x0][0x500] ;  /* 0x0001400000047ab9 */ /* 0x000fe20000000a00 */
[----:B------:R-:W-:Y:S01]  /*1ccd0*/  F2FP.PACK_AB R128, R129, R128 ;  /* 0x000000808180723e */ /* 0x000fe200000000ff */
[----:B------:R-:W-:Y:S01]  /*1cce0*/  UISETP.NE.U32.AND UP1, UPT, URZ, UR4, UPT ;  /* 0x000000043f00728c */ /* 0x000fe2000bf25070 */
[----:B------:R-:W-:Y:S01]  /*1ccf0*/  F2FP.PACK_AB R130, R131, R130 ;  /* 0x000000828382723e */ /* 0x000fe200000000ff */
[----:B------:R-:W-:Y:S01]  /*1cd00*/  UMOV UR6, 0x4 ;  /* 0x0000000400067882 */ /* 0x000fe20000000000 */
[----:B------:R-:W-:Y:S01]  /*1cd10*/  F2FP.PACK_AB R124, R125, R124 ;  /* 0x0000007c7d7c723e */ /* 0x000fe200000000ff */
[----:B------:R-:W-:Y:S01]  /*1cd20*/  UISETP.NE.AND.EX UP1, UPT, URZ, UR5, UPT, UP1 ;  /* 0x000000053f00728c */ /* 0x000fe2000bf25310 */
[----:B------:R-:W-:-:S02]  /*1cd30*/  F2FP.PACK_AB R126, R127, R126 ;  /* 0x0000007e7f7e723e */ /* 0x000fc400000000ff */
[----:B------:R-:W-:Y:S01]  /*1cd40*/  F2FP.PACK_AB R120, R121, R120 ;  /* 0x000000787978723e */ /* 0x000fe200000000ff */
[----:B------:R-:W-:Y:S01]  /*1cd50*/  ULDC.64 UR4, c[0x0][0x500] ;  /* 0x0001400000047ab9 */ /* 0x000fe20000000a00 */
[----:B------:R-:W-:Y:S01]  /*1cd60*/  F2FP.PACK_AB R122, R123, R122 ;  /* 0x0000007a7b7a723e */ /* 0x000fe200000000ff */
[----:B------:R-:W-:Y:S01]  /*1cd70*/  UIMAD.WIDE UR4, UR24, UR6, UR4 ;  /* 0x00000006180472a5 */ /* 0x000fe2000f8e0204 */
[----:B------:R-:W-:Y:S02]  /*1cd80*/  F2FP.PACK_AB R116, R117, R116 ;  /* 0x000000747574723e */ /* 0x000fe400000000ff */
[----:B------:R-:W-:Y:S02]  /*1cd90*/  F2FP.PACK_AB R118, R119, R118 ;  /* 0x000000767776723e */ /* 0x000fe400000000ff */
[----:B------:R-:W-:Y:S02]  /*1cda0*/  F2FP.PACK_AB R112, R113, R112 ;  /* 0x000000707170723e */ /* 0x000fe400000000ff */
[----:B------:R-:W-:-:S02]  /*1cdb0*/  F2FP.PACK_AB R114, R115, R114 ;  /* 0x000000727372723e */ /* 0x000fc400000000ff */
[----:B------:R-:W-:Y:S02]  /*1cdc0*/  F2FP.PACK_AB R108, R109, R108 ;  /* 0x0000006c6d6c723e */ /* 0x000fe400000000ff */
[----:B-1----:R-:W-:Y:S02]  /*1cdd0*/  SHF.R.S32.HI R5, RZ, 0x1f, R0 ;  /* 0x0000001fff057819 */ /* 0x002fe40000011400 */
[----:B------:R-:W-:Y:S02]  /*1cde0*/  F2FP.PACK_AB R110, R111, R110 ;  /* 0x0000006e6f6e723e */ /* 0x000fe400000000ff */
[----:B------:R-:W-:Y:S02]  /*1cdf0*/  LEA.HI R2, R5, R0, RZ, 0x2 ;  /* 0x0000000005027211 */ /* 0x000fe400078f10ff */
[----:B------:R-:W-:Y:S02]  /*1ce00*/  F2FP.PACK_AB R104, R105, R104 ;  /* 0x000000686968723e */ /* 0x000fe400000000ff */
[----:B------:R-:W-:-:S02]  /*1ce10*/  SHF.R.S32.HI R10, RZ, 0x2, R2 ;  /* 0x00000002ff0a7819 */ /* 0x000fc40000011402 */
[----:B------:R-:W-:Y:S02]  /*1ce20*/  SHF.R.S32.HI R9, RZ, 0x1f, R2 ;  /* 0x0000001fff097819 */ /* 0x000fe40000011402 */
[----:B------:R-:W-:Y:S02]  /*1ce30*/  LOP3.LUT R11, R2, 0xfffffffc, RZ, 0xc0, !PT ;  /* 0xfffffffc020b7812 */ /* 0x000fe400078ec0ff */
[----:B------:R-:W-:Y:S02]  /*1ce40*/  LEA.HI R9, R9, R10, RZ, 0x3 ;  /* 0x0000000a09097211 */ /* 0x000fe400078f18ff */
[----:B------:R-:W-:Y:S01]  /*1ce50*/  F2FP.PACK_AB R106, R107, R106 ;  /* 0x0000006a6b6a723e */ /* 0x000fe200000000ff */
[----:B------:R-:W-:Y:S01]  /*1ce60*/  IMAD.IADD R11, R0, 0x1, -R11 ;  /* 0x00000001000b7824 */ /* 0x000fe200078e0a0b */
[----:B------:R-:W-:Y:S02]  /*1ce70*/  LOP3.LUT R9, R9, 0xfffffff8, RZ, 0xc0, !PT ;  /* 0xfffffff809097812 */ /* 0x000fe400078ec0ff */
[----:B------:R-:W-:-:S02]  /*1ce80*/  F2FP.PACK_AB R100, R101, R100 ;  /* 0x000000646564723e */ /* 0x000fc400000000ff */
[----:B------:R-:W-:Y:S01]  /*1ce90*/  F2FP.PACK_AB R102, R103, R102 ;  /* 0x000000666766723e */ /* 0x000fe200000000ff */
[----:B------:R-:W-:Y:S01]  /*1cea0*/  IMAD.IADD R10, R10, 0x1, -R9 ;  /* 0x000000010a0a7824 */ /* 0x000fe200078e0a09 */
[----:B------:R-:W-:Y:S02]  /*1ceb0*/  LEA.HI R9, R5, R0, RZ, 0x5 ;  /* 0x0000000005097211 */ /* 0x000fe400078f28ff */
[----:B------:R-:W-:Y:S01]  /*1cec0*/  F2FP.PACK_AB R36, R37, R36 ;  /* 0x000000242524723e */ /* 0x000fe200000000ff */
[C---:B------:R-:W-:Y:S01]  /*1ced0*/  IMAD.SHL.U32 R12, R10.reuse, 0x40, RZ ;  /* 0x000000400a0c7824 */ /* 0x040fe200078e00ff */
[----:B------:R-:W-:Y:S02]  /*1cee0*/  SHF.R.S32.HI R2, RZ, 0x5, R9 ;  /* 0x00000005ff027819 */ /* 0x000fe40000011409 */
[----:B------:R-:W-:Y:S02]  /*1cef0*/  LOP3.LUT R13, R10, 0x1, RZ, 0xc0, !PT ;  /* 0x000000010a0d7812 */ /* 0x000fe400078ec0ff */
[----:B------:R-:W-:Y:S01]  /*1cf00*/  LOP3.LUT R12, R12, 0x1c0, RZ, 0xc0, !PT ;  /* 0x000001c00c0c7812 */ /* 0x000fe200078ec0ff */
[----:B------:R-:W-:Y:S01]  /*1cf10*/  IMAD R7, R2, 0x200, R11 ;  /* 0x0000020002077824 */ /* 0x000fe200078e020b */
[----:B------:R-:W-:-:S02]  /*1cf20*/  ISETP.NE.U32.AND P0, PT, R13, 0x1, PT ;  /* 0x000000010d00780c */ /* 0x000fc40003f05070 */
[----:B------:R-:W-:Y:S02]  /*1cf30*/  LEA.HI R12, R12, R12, RZ, 0x1d ;  /* 0x0000000c0c0c7211 */ /* 0x000fe400078fe8ff */
        /* <DEDUP_REMOVED lines=8> */
[----:B------:R-:W-:-:S02]  /*1cfc0*/  F2FP.PACK_AB R42, R43, R42 ;  /* 0x0000002a2b2a723e */ /* 0x000fc400000000ff */
[C---:B------:R-:W-:Y:S01]  /*1cfd0*/  IMAD.IADD R15, R7.reuse, 0x1, R10 ;  /* 0x00000001070f7824 */ /* 0x040fe200078e020a */
[C---:B------:R-:W-:Y:S02]  /*1cfe0*/  IADD3 R12, R7.reuse, 0x80, RZ ;  /* 0x00000080070c7810 */ /* 0x040fe40007ffe0ff */
[----:B------:R-:W-:Y:S02]  /*1cff0*/  IADD3 R13, R7, 0x70, RZ ;  /* 0x00000070070d7810 */ /* 0x000fe40007ffe0ff */
[----:B------:R-:W-:Y:S01]  /*1d000*/  @P0 IADD3 R13, R12, 0x10, RZ ;  /* 0x000000100c0d0810 */ /* 0x000fe20007ffe0ff */
[----:B------:R-:W-:Y:S01]  /*1d010*/  IMAD.MOV.U32 R12, RZ, RZ, 0x40 ;  /* 0x00000040ff0c7424 */ /* 0x000fe200078e00ff */
[----:B------:R-:W-:Y:S02]  /*1d020*/  F2FP.PACK_AB R44, R45, R44 ;  /* 0x0000002c2d2c723e */ /* 0x000fe400000000ff */
[----:B------:R-:W-:Y:S01]  /*1d030*/  F2FP.PACK_AB R46, R47, R46 ;  /* 0x0000002e2f2e723e */ /* 0x000fe200000000ff */
[----:B------:R-:W-:Y:S01]  /*1d040*/  IMAD.IADD R17, R10, 0x1, R13 ;  /* 0x000000010a117824 */ /* 0x000fe200078e020d */
[----:B------:R-:W-:-:S02]  /*1d050*/  SEL R12, R12, 0xffffffc0, !P2 ;  /* 0xffffffc00c0c7807 */ /* 0x000fc40005000000 */
[----:B------:R-:W-:Y:S02]  /*1d060*/  F2FP.PACK_AB R48, R49, R48 ;  /* 0x000000303130723e */ /* 0x000fe400000000ff */
[----:B------:R-:W-:Y:S01]  /*1d070*/  F2FP.PACK_AB R50, R51, R50 ;  /* 0x000000323332723e */ /* 0x000fe200000000ff */
[--C-:B------:R-:W-:Y:S01]  /*1d080*/  IMAD.IADD R19, R7, 0x1, R12.reuse ;  /* 0x0000000107137824 */ /* 0x100fe200078e020c */
[----:B------:R-:W-:Y:S01]  /*1d090*/  F2FP.PACK_AB R52, R53, R52 ;  /* 0x000000343534723e */ /* 0x000fe200000000ff */
[C---:B------:R-:W-:Y:S01]  /*1d0a0*/  IMAD.IADD R21, R12.reuse, 0x1, R13 ;  /* 0x000000010c157824 */ /* 0x040fe200078e020d */
[----:B------:R-:W-:Y:S01]  /*1d0b0*/  F2FP.PACK_AB R54, R55, R54 ;  /* 0x000000363736723e */ /* 0x000fe200000000ff */
[----:B------:R-:W-:Y:S01]  /*1d0c0*/  IMAD.IADD R23, R12, 0x1, R15 ;  /* 0x000000010c177824 */ /* 0x000fe200078e020f */
[----:B------:R-:W-:Y:S01]  /*1d0d0*/  STS [R7+0x80], R128 ;  /* 0x0000808007007388 */ /* 0x000fe20000000800 */
[----:B------:R-:W-:Y:S01]  /*1d0e0*/  IMAD.IADD R25, R17, 0x1, R12 ;  /* 0x0000000111197824 */ /* 0x000fe200078e020c */
[----:B------:R-:W-:Y:S01]  /*1d0f0*/  F2FP.PACK_AB R56, R57, R56 ;  /* 0x000000383938723e */ /* 0x000fe200000000ff */
[----:B------:R-:W-:Y:S01]  /*1d100*/  IMAD.U32 R12, RZ, RZ, UR4 ;  /* 0x00000004ff0c7e24 */ /* 0x000fe2000f8e00ff */
        /* <DEDUP_REMOVED lines=27> */
[----:B------:R-:W-:Y:S01]  /*1d2c0*/  STS [R21], R108 ;  /* 0x0000006c15007388 */ /* 0x000fe20000000800 */
[----:B------:R-:W-:-:S02]  /*1d2d0*/  F2FP.PACK_AB R96, R97, R96 ;  /* 0x000000606160723e */ /* 0x000fc400000000ff */
[----:B------:R-:W-:Y:S01]  /*1d2e0*/  F2FP.PACK_AB R3, R3, R98 ;  /* 0x000000620303723e */ /* 0x000fe200000000ff */
[----:B------:R-:W-:Y:S01]  /*1d2f0*/  STS [R21+0x400], R110 ;  /* 0x0004006e15007388 */ /* 0x000fe20000000800 */
[----:B------:R-:W-:-:S03]  /*1d300*/  PLOP3.LUT P1, PT, PT, PT, UP1, 0x80, 0x0 ;  /* 0x000000000000781c */ /* 0x000fc60003f2f018 */
        /* <DEDUP_REMOVED lines=26> */
[----:B------:R3:W-:Y:S04]  /*1d4b0*/  STS [R17+0x8000], R80 ;  /* 0x0080005011007388 */ /* 0x0007e80000000800 */
[----:B------:R3:W-:Y:S04]  /*1d4c0*/  STS [R17+0x8400], R82 ;  /* 0x0084005211007388 */ /* 0x0007e80000000800 */
[----:B------:R3:W-:Y:S04]  /*1d4d0*/  STS [R19+0x8080], R84 ;  /* 0x0080805413007388 */ /* 0x0007e80000000800 */
[----:B------:R3:W-:Y:S01]  /*1d4e0*/  STS [R19+0x8480], R86 ;  /* 0x0084805613007388 */ /* 0x0007e20000000800 */
[----:B-1----:R-:W-:Y:S01]  /*1d4f0*/  IMAD.U32 R13, RZ, RZ, UR5 ;  /* 0x00000005ff0d7e24 */ /* 0x002fe2000f8e00ff */
[----:B------:R-:W-:-:S02]  /*1d500*/  ULDC.64 UR4, c[0x0][0x508] ;  /* 0x0001420000047ab9 */ /* 0x000fc40000000a00 */
[----:B------:R3:W-:Y:S04]  /*1d510*/  STS [R21+0x8000], R88 ;  /* 0x0080005815007388 */ /* 0x0007e80000000800 */
[----:B------:R3:W-:Y:S04]  /*1d520*/  STS [R21+0x8400], R90 ;  /* 0x0084005a15007388 */ /* 0x0007e80000000800 */
[----:B------:R3:W-:Y:S04]  /*1d530*/  STS [R23+0x8080], R92 ;  /* 0x0080805c17007388 */ /* 0x0007e80000000800 */
[----:B------:R3:W-:Y:S04]  /*1d540*/  STS [R23+0x8480], R94 ;  /* 0x0084805e17007388 */ /* 0x0007e80000000800 */
[----:B------:R3:W-:Y:S04]  /*1d550*/  STS [R25+0x8000], R96 ;  /* 0x0080006019007388 */ /* 0x0007e80000000800 */
[----:B------:R3:W-:Y:S04]  /*1d560*/  STS [R25+0x8400], R3 ;  /* 0x0084000319007388 */ /* 0x0007e80000000800 */
[----:B------:R-:W-:Y:S01]  /*1d570*/  BAR.SYNC.DEFER_BLOCKING 0x1, 0x100 ;  /* 0x0044000000007b1d */ /* 0x000fe20000010000 */
[----:B------:R-:W-:-:S04]  /*1d580*/  UISETP.NE.U32.AND UP0, UPT, URZ, UR4, UPT ;  /* 0x000000043f00728c */ /* 0x000fc8000bf05070 */
[----:B------:R-:W-:Y:S01]  /*1d590*/  UISETP.NE.AND.EX UP0, UPT, URZ, UR5, UPT, UP0 ;  /* 0x000000053f00728c */ /* 0x000fe2000bf05300 */
[----:B--2---:R-:W2:Y:S02]  /*1d5a0*/  @P1 LDG.E R4, [R12.64] ;  /* 0x0000001c0c041981 */ /* 0x004ea4000c1e1900 */
[----:B------:R-:W-:-:S03]  /*1d5b0*/  ULDC.64 UR4, c[0x0][0x508] ;  /* 0x0001420000047ab9 */ /* 0x000fc60000000a00 */
[----:B------:R-:W-:-:S05]  /*1d5c0*/  PLOP3.LUT P0, PT, PT, PT, UP0, 0x80, 0x0 ;  /* 0x000000000000781c */ /* 0x000fca0003f0f008 */
[----:B------:R-:W-:Y:S01]  /*1d5d0*/  @UP0 UIMAD.WIDE UR4, UR24, UR6, UR4 ;  /* 0x00000006180402a5 */ /* 0x000fe2000f8e0204 */
[----:B------:R-:W-:-:S05]  /*1d5e0*/  IMAD.MOV.U32 R7, RZ, RZ, c[0x0][0x388] ;  /* 0x0000e200ff077624 */ /* 0x000fca00078e00ff */
[----:B------:R-:W-:Y:S02]  /*1d5f0*/  IMAD.U32 R14, RZ, RZ, UR4 ;  /* 0x00000004ff0e7e24 */ /* 0x000fe4000f8e00ff */
[----:B------:R-:W-:-:S05]  /*1d600*/  IMAD.U32 R15, RZ, RZ, UR5 ;  /* 0x00000005ff0f7e24 */ /* 0x000fca000f8e00ff */
[----:B------:R3:W5:Y:S01]  /*1d610*/  @P0 LDG.E R7, [R14.64] ;  /* 0x0000001c0e070981 */ /* 0x000762000c1e1900 */
[----:B------:R-:W-:Y:S02]  /*1d620*/  UMOV UR12, URZ ;  /* 0x0000003f000c7c82 */ /* 0x000fe40008000000 */
[----:B------:R-:W-:Y:S01]  /*1d630*/  UMOV UR13, URZ ;  /* 0x0000003f000d7c82 */ /* 0x000fe20008000000 */
[----:B--2---:R-:W1:Y:S02]  /*1d640*/  @P1 R2UR UR5, R4 ;  /* 0x00000000040513c2 */ /* 0x004e6400000e0000 */
[----:B-1----:R-:W-:Y:S02]  /*1d650*/  @UP1 USHF.R.S32.HI UR4, URZ, 0x1f, UR5 ;  /* 0x0000001f3f041899 */ /* 0x002fe40008011405 */
[----:B------:R-:W-:-:S05]  /*1d660*/  @UP1 UMOV UR12, UR5 ;  /* 0x00000005000c1c82 */ /* 0x000fca0008000000 */
[----:B------:R-:W-:Y:S01]  /*1d670*/  @UP1 UMOV UR13, UR4 ;  /* 0x00000004000d1c82 */ /* 0x000fe20008000000 */
[----:B------:R-:W-:Y:S05]  /*1d680*/  @P0 BRA `(.L_x_422) ;  /* 0x0000004000000947 */ /* 0x000fea0003800000 */
[----:B---3--:R-:W-:Y:S05]  /*1d690*/  @!P1 BRA `(.L_x_422) ;  /* 0x0000003000009947 */ /* 0x008fea0003800000 */
[----:B-----5:R-:W2:Y:S04]  /*1d6a0*/  LDG.E R7, [R12.64] ;  /* 0x0000001c0c077981 */ /* 0x020ea8000c1e1900 */
[----:B------:R-:W2:Y:S02]  /*1d6b0*/  LDG.E R4, [R12.64+0x4] ;  /* 0x0000041c0c047981 */ /* 0x000ea4000c1e1900 */
[----:B--2---:R-:W-:Y:S02]  /*1d6c0*/  IADD3 R7, -R7, R4, RZ ;  /* 0x0000000407077210 */ /* 0x004fe40007ffe1ff */
.L_x_422:
[----:B---3--:R-:W-:Y:S01]  /*1d6d0*/  SHF.R.S32.HI R3, RZ, 0x1f, R2 ;  /* 0x0000001fff037819 */ /* 0x008fe20000011402 */
[----:B------:R-:W1:Y:S01]  /*1d6e0*/  S2R R57, SR_CTAID.X ;  /* 0x0000000000397919 */ /* 0x000e620000002500 */
[----:B------:R-:W-:Y:S01]  /*1d6f0*/  LOP3.LUT R13, R9, 0xffffffe0, RZ, 0xc0, !PT ;  /* 0xffffffe0090d7812 */ /* 0x000fe200078ec0ff */
[----:B------:R-:W-:Y:S01]  /*1d700*/  IMAD.MOV.U32 R4, RZ, RZ, c[0x0][0x4e8] ;  /* 0x00013a00ff047624 */ /* 0x000fe200078e00ff */
[----:B------:R-:W-:Y:S01]  /*1d710*/  LEA.HI R3, R3, R2, RZ, 0x3 ;  /* 0x0000000203037211 */ /* 0x000fe200078f18ff */
[----:B------:R-:W-:Y:S01]  /*1d720*/  ULDC.64 UR4, c[0x0][0x3a0] ;  /* 0x0000e80000047ab9 */ /* 0x000fe20000000a00 */
[----:B------:R-:W-:Y:S01]  /*1d730*/  BSSY B0, `(.L_x_423) ;  /* 0x000008c000007945 */ /* 0x000fe20003800000 */
[----:B------:R-:W-:Y:S01]  /*1d740*/  UMOV UR11, UR13 ;  /* 0x0000000d000b7c82 */ /* 0x000fe20008000000 */
[----:B------:R-:W-:Y:S01]  /*1d750*/  LOP3.LUT R9, R3, 0xffffff8, RZ, 0xc0, !PT ;  /* 0x0ffffff803097812 */ /* 0x000fe200078ec0ff */
[----:B------:R-:W-:Y:S01]  /*1d760*/  IMAD.IADD R3, R0, 0x1, -R13 ;  /* 0x0000000100037824 */ /* 0x000fe200078e0a0d */
[----:B------:R-:W-:Y:S01]  /*1d770*/  ISETP.NE.AND P1, PT, R4, 0x1, PT ;  /* 0x000000010400780c */ /* 0x000fe20003f25270 */
[----:B------:R-:W-:Y:S01]  /*1d780*/  UIMAD UR13, UR13, UR4, URZ ;  /* 0x000000040d0d72a4 */ /* 0x000fe2000f8e023f */
[----:B------:R-:W-:Y:S01]  /*1d790*/  LEA.HI R4, R11, R11, RZ, 0x1 ;  /* 0x0000000b0b047211 */ /* 0x000fe200078f08ff */
[----:B------:R-:W-:Y:S01]  /*1d7a0*/  IMAD.IADD R2, R2, 0x1, -R9 ;  /* 0x0000000102027824 */ /* 0x000fe200078e0a09 */
[----:B------:R-:W-:Y:S01]  /*1d7b0*/  SHF.R.S32.HI R10, RZ, 0x1f, R3 ;  /* 0x0000001fff0a7819 */ /* 0x000fe20000011403 */
[----:B------:R-:W-:Y:S01]  /*1d7c0*/  UMOV UR10, UR12 ;  /* 0x0000000c000a7c82 */ /* 0x000fe20008000000 */
[----:B------:R-:W-:Y:S01]  /*1d7d0*/  LOP3.LUT R4, R4, 0x1ffffffe, RZ, 0xc0, !PT ;  /* 0x1ffffffe04047812 */ /* 0x000fe200078ec0ff */
[----:B------:R-:W-:Y:S01]  /*1d7e0*/  ULDC.64 UR6, c[0x0][0x490] ;  /* 0x0001240000067ab9 */ /* 0x000fe20000000a00 */
[----:B------:R-:W-:Y:S01]  /*1d7f0*/  LEA.HI R9, R10, R3, RZ, 0x2 ;  /* 0x000000030a097211 */ /* 0x000fe200078f10ff */
[----:B------:R-:W-:Y:S01]  /*1d800*/  UIMAD.WIDE.U32 UR16, UR12, UR4, URZ ;  /* 0x000000040c1072a5 */ /* 0x000fe2000f8e003f */
[----:B------:R-:W-:Y:S01]  /*1d810*/  LOP3.LUT P2, RZ, R3, 0x3, RZ, 0xc0, !PT ;  /* 0x0000000303ff7812 */ /* 0x000fe2000784c0ff */
[----:B------:R-:W-:Y:S01]  /*1d820*/  IMAD.IADD R11, R11, 0x1, -R4 ;  /* 0x000000010b0b7824 */ /* 0x000fe200078e0a04 */
[----:B------:R-:W-:Y:S01]  /*1d830*/  SHF.R.S32.HI R9, RZ, 0x2, R9 ;  /* 0x00000002ff097819 */ /* 0x000fe20000011409 */
[----:B------:R-:W-:-:S02]  /*1d840*/  UIMAD UR13, UR12, UR5, UR13 ;  /* 0x000000050c0d72a4 */ /* 0x000fc4000f8e020d */
[----:B------:R-:W-:Y:S02]  /*1d850*/  USHF.R.S32.HI UR12, URZ, 0x1f, UR24 ;  /* 0x0000001f3f0c7899 */ /* 0x000fe40008011418 */
[----:B------:R-:W-:Y:S01]  /*1d860*/  IMAD R2, R2, 0x10, R9 ;  /* 0x0000001002027824 */ /* 0x000fe200078e0209 */
[----:B------:R-:W-:Y:S02]  /*1d870*/  UIMAD UR9, UR8, UR6, URZ ;  /* 0x00000006080972a4 */ /* 0x000fe4000f8e023f */
[----:B------:R-:W-:Y:S01]  /*1d880*/  USEL UR12, UR12, URZ, !UP1 ;  /* 0x0000003f0c0c7287 */ /* 0x000fe2000c800000 */
[----:B------:R-:W-:Y:S01]  /*1d890*/  IMAD R4, R11, 0x8, R2 ;  /* 0x000000080b047824 */ /* 0x000fe200078e0202 */
[----:B------:R-:W-:Y:S02]  /*1d8a0*/  UIMAD.WIDE.U32 UR10, UR15, UR6, UR10 ;  /* 0x000000060f0a72a5 */ /* 0x000fe4000f8e000a */
[----:B------:R-:W-:Y:S02]  /*1d8b0*/  UIMAD UR9, UR15, UR7, UR9 ;  /* 0x000000070f0972a4 */ /* 0x000fe4000f8e0209 */
[----:B-1----:R-:W-:Y:S01]  /*1d8c0*/  LEA R9, R57, R4, 0x7 ;  /* 0x0000000439097211 */ /* 0x002fe200078e38ff */
[----:B------:R-:W-:Y:S01]  /*1d8d0*/  ULDC.64 UR6, c[0x0][0x498] ;  /* 0x0001260000067ab9 */ /* 0x000fe20000000a00 */
[CC--:B------:R-:W-:Y:S01]  /*1d8e0*/  LEA.HI R4, R5.reuse, R0.reuse, RZ, 0x3 ;  /* 0x0000000005047211 */ /* 0x0c0fe200078f18ff */
[----:B------:R-:W-:Y:S01]  /*1d8f0*/  USEL UR24, UR24, URZ, !UP1 ;  /* 0x0000003f18187287 */ /* 0x000fe2000c800000 */
[----:B------:R-:W-:Y:S01]  /*1d900*/  LEA.HI R5, R5, R0, RZ, 0x6 ;  /* 0x0000000005057211 */ /* 0x000fe200078f30ff */
[----:B------:R-:W-:Y:S01]  /*1d910*/  @P1 IMAD.HI.U32 R3, R9, c[0x0][0x4ec], RZ ;  /* 0x00013b0009031a27 */ /* 0x000fe200078e00ff */
[----:B------:R-:W-:-:S02]  /*1d920*/  UIMAD UR14, UR12, UR6, URZ ;  /* 0x000000060c0e72a4 */ /* 0x000fc4000f8e023f */
[----:B------:R-:W-:Y:S01]  /*1d930*/  UIADD3 UR11, UR11, UR9, URZ ;  /* 0x000000090b0b7290 */ /* 0x000fe2000fffe03f */
[----:B------:R-:W-:Y:S01]  /*1d940*/  IMAD.MOV.U32 R14, RZ, RZ, R9 ;  /* 0x000000ffff0e7224 */ /* 0x000fe200078e0009 */
[----:B------:R-:W-:Y:S01]  /*1d950*/  @P1 SHF.R.U32.HI R14, RZ, c[0x0][0x4f0], R3 ;  /* 0x00013c00ff0e1a19 */ /* 0x000fe20000011603 */
[----:B------:R-:W-:Y:S01]  /*1d960*/  UIMAD UR7, UR24, UR7, UR14 ;  /* 0x00000007180772a4 */ /* 0x000fe2000f8e020e */
[----:B------:R-:W-:Y:S01]  /*1d970*/  LOP3.LUT R3, R4, 0xfffffff8, RZ, 0xc0, !PT ;  /* 0xfffffff804037812 */ /* 0x000fe200078ec0ff */
[----:B------:R-:W-:Y:S01]  /*1d980*/  UIMAD.WIDE.U32 UR10, UR24, UR6, UR10 ;  /* 0x00000006180a72a5 */ /* 0x000fe2000f8e000a */
[----:B------:R-:W-:Y:S01]  /*1d990*/  SHF.R.S32.HI R4, RZ, 0x3, R4 ;  /* 0x00000003ff047819 */ /* 0x000fe20000011404 */
[--C-:B------:R-:W-:Y:S01]  /*1d9a0*/  IMAD.MOV R10, RZ, RZ, -R14.reuse ;  /* 0x000000ffff0a7224 */ /* 0x100fe200078e0a0e */
[----:B------:R-:W-:Y:S01]  /*1d9b0*/  ULDC.64 UR4, c[0x0][0x3e8] ;  /* 0x0000fa0000047ab9 */ /* 0x000fe20000000a00 */
[----:B------:R-:W-:Y:S01]  /*1d9c0*/  IMAD.IADD R3, R0, 0x1, -R3 ;  /* 0x0000000100037824 */ /* 0x000fe200078e0a03 */
[----:B------:R-:W-:Y:S01]  /*1d9d0*/  UIMAD UR8, UR8, UR4, URZ ;  /* 0x00000004080872a4 */ /* 0x000fe2000f8e023f */
[----:B------:R-:W-:Y:S01]  /*1d9e0*/  IMAD R10, R10, c[0x0][0x4e8], R9 ;  /* 0x00013a000a0a7a24 */ /* 0x000fe200078e0209 */
[----:B------:R-:W-:Y:S01]  /*1d9f0*/  SHF.R.S32.HI R9, RZ, 0x1f, R14 ;  /* 0x0000001fff097819 */ /* 0x000fe2000001140e */
[----:B------:R-:W-:Y:S01]  /*1da00*/  IMAD.U32 R0, RZ, RZ, UR7 ;  /* 0x00000007ff007e24 */ /* 0x000fe2000f8e00ff */
[----:B------:R-:W-:Y:S01]  /*1da10*/  IADD3 R14, P0, R14, UR10, RZ ;  /* 0x0000000a0e0e7c10 */ /* 0x000fe2000ff1e0ff */
[----:B------:R-:W-:Y:S01]  /*1da20*/  IMAD.SHL.U32 R19, R4, 0x40, RZ ;  /* 0x0000004004137824 */ /* 0x000fe200078e00ff */
[----:B------:R-:W-:Y:S01]  /*1da30*/  SHF.R.S32.HI R17, RZ, 0x1f, R10 ;  /* 0x0000001fff117819 */ /* 0x000fe2000001140a */
[----:B------:R-:W-:Y:S01]  /*1da40*/  UIADD3 UR17, UR17, UR13, URZ ;  /* 0x0000000d11117290 */ /* 0x000fe2000fffe03f */
[----:B------:R-:W-:Y:S01]  /*1da50*/  IADD3.X R15, R9, UR11, R0, P0, !PT ;  /* 0x0000000b090f7c10 */ /* 0x000fe200087fe400 */
[----:B------:R-:W-:Y:S01]  /*1da60*/  UIMAD UR5, UR15, UR5, UR8 ;  /* 0x000000050f0572a4 */ /* 0x000fe2000f8e0208 */
[----:B------:R-:W-:Y:S01]  /*1da70*/  LEA R0, R3, R4, 0x5 ;  /* 0x0000000403007211 */ /* 0x000fe200078e28ff */
[----:B------:R-:W-:Y:S01]  /*1da80*/  IMAD R17, R17, c[0x0][0x488], RZ ;  /* 0x0001220011117a24 */ /* 0x000fe200078e02ff */
[----:B------:R-:W-:Y:S01]  /*1da90*/  LOP3.LUT R19, R19, 0x1c0, RZ, 0xc0, !PT ;  /* 0x000001c013137812 */ /* 0x000fe200078ec0ff */
[----:B------:R-:W-:Y:S01]  /*1daa0*/  IMAD.WIDE.U32 R14, R10, c[0x0][0x488], R14 ;  /* 0x000122000a0e7a25 */ /* 0x000fe200078e000e */
[----:B------:R-:W-:-:S02]  /*1dab0*/  UIMAD.WIDE.U32 UR16, UR15, UR4, UR16 ;  /* 0x000000040f1072a5 */ /* 0x000fc4000f8e0010 */
[----:B------:R-:W-:Y:S01]  /*1dac0*/  ULDC.64 UR6, c[0x0][0x3f0] ;  /* 0x0000fc0000067ab9 */ /* 0x000fe20000000a00 */
[----:B------:R-:W-:Y:S01]  /*1dad0*/  IMAD R13, R57, 0x80, R0 ;  /* 0x00000080390d7824 */ /* 0x000fe200078e0200 */
[----:B------:R-:W-:Y:S01]  /*1dae0*/  LEA R16, P0, R14, c[0x0][0x450], 0x2 ;  /* 0x000114000e107a11 */ /* 0x000fe200078010ff */
[----:B------:R-:W-:Y:S01]  /*1daf0*/  IMAD R17, R10, c[0x0][0x48c], R17 ;  /* 0x000123000a117a24 */ /* 0x000fe200078e0211 */
[----:B------:R-:W-:Y:S01]  /*1db00*/  UIMAD UR12, UR12, UR6, URZ ;  /* 0x000000060c0c72a4 */ /* 0x000fe2000f8e023f */
[----:B------:R-:W-:Y:S01]  /*1db10*/  IMAD.SHL.U32 R0, R3, 0x8, RZ ;  /* 0x0000000803007824 */ /* 0x000fe200078e00ff */
[----:B------:R-:W-:Y:S01]  /*1db20*/  SHF.R.U32.HI R3, RZ, 0x3, R19 ;  /* 0x00000003ff037819 */ /* 0x000fe20000011613 */
[----:B------:R-:W-:Y:S01]  /*1db30*/  @P1 IMAD.HI.U32 R11, R13, c[0x0][0x4ec], RZ ;  /* 0x00013b000d0b1a27 */ /* 0x000fe200078e00ff */
[----:B------:R-:W-:Y:S01]  /*1db40*/  UIADD3 UR17, UR17, UR5, URZ ;  /* 0x0000000511117290 */ /* 0x000fe2000fffe03f */
[----:B------:R-:W-:Y:S01]  /*1db50*/  SHFL.IDX PT, R50, R16, RZ, 0x1c1f ;  /* 0x001c1fff10327589 */ /* 0x000fe200000e0000 */
[----:B------:R-:W-:Y:S01]  /*1db60*/  LOP3.LUT R10, R19, 0x38, R0, 0xf8, !PT ;  /* 0x00000038130a7812 */ /* 0x000fe200078ef800 */
[----:B------:R-:W-:Y:S01]  /*1db70*/  IMAD.IADD R12, R15, 0x1, R17 ;  /* 0x000000010f0c7824 */ /* 0x000fe200078e0211 */
[----:B------:R-:W-:Y:S01]  /*1db80*/  UIMAD UR7, UR24, UR7, UR12 ;  /* 0x00000007180772a4 */ /* 0x000fe2000f8e020c */
[----:B------:R-:W-:Y:S01]  /*1db90*/  IMAD.MOV.U32 R9, RZ, RZ, R13 ;  /* 0x000000ffff097224 */ /* 0x000fe200078e000d */
[----:B------:R-:W-:Y:S01]  /*1dba0*/  @P1 SHF.R.U32.HI R9, RZ, c[0x0][0x4f0], R11 ;  /* 0x00013c00ff091a19 */ /* 0x000fe2000001160b */
[----:B------:R-:W-:Y:S01]  /*1dbb0*/  UIMAD.WIDE.U32 UR16, UR24, UR6, UR16 ;  /* 0x00000006181072a5 */ /* 0x000fe2000f8e0010 */
[----:B------:R-:W-:Y:S01]  /*1dbc0*/  LEA.HI.X R12, R14, c[0x0][0x454], R12, 0x2, P0 ;  /* 0x000115000e0c7a11 */ /* 0x000fe200000f140c */
[----:B------:R-:W-:Y:S01]  /*1dbd0*/  SHFL.IDX PT, R48, R16, 0x1, 0x1c1f ;  /* 0x003c1f0010307f89 */ /* 0x000fe200000e0000 */
[----:B------:R-:W-:Y:S01]  /*1dbe0*/  LOP3.LUT R3, R10, R3, RZ, 0x3c, !PT ;  /* 0x000000030a037212 */ /* 0x000fe200078e3cff */
[--C-:B------:R-:W-:Y:S01]  /*1dbf0*/  IMAD.MOV R10, RZ, RZ, -R9.reuse ;  /* 0x000000ffff0a7224 */ /* 0x100fe200078e0a09 */
[----:B------:R-:W-:Y:S01]  /*1dc00*/  UIADD3 UR7, UR17, UR7, URZ ;  /* 0x0000000711077290 */ /* 0x000fe2000fffe03f */
[----:B------:R-:W1:Y:S01]  /*1dc10*/  SHFL.IDX PT, R51, R12, RZ, 0x1c1f ;  /* 0x001c1fff0c337589 */ /* 0x000e6200000e0000 */
[----:B------:R-:W-:Y:S01]  /*1dc20*/  SHF.R.S32.HI R11, RZ, 0x1f, R9 ;  /* 0x0000001fff0b7819 */ /* 0x000fe20000011409 */
[----:B------:R-:W-:Y:S01]  /*1dc30*/  IMAD R10, R10, c[0x0][0x4e8], R13 ;  /* 0x00013a000a0a7a24 */ /* 0x000fe200078e020d */
[----:B------:R-:W-:Y:S01]  /*1dc40*/  MOV R14, UR16 ;  /* 0x00000010000e7c02 */ /* 0x000fe20008000f00 */
[----:B------:R2:W3:Y:S01]  /*1dc50*/  SHFL.IDX PT, R49, R12, 0x1, 0x1c1f ;  /* 0x003c1f000c317f89 */ /* 0x0004e200000e0000 */
[----:B------:R-:W-:-:S02]  /*1dc60*/  IMAD R13, R57, 0x80, R2 ;  /* 0x00000080390d7824 */ /* 0x000fc400078e0202 */
[----:B-----5:R-:W-:Y:S02]  /*1dc70*/  IMAD R2, R7, c[0x0][0x4e8], RZ ;  /* 0x00013a0007027a24 */ /* 0x020fe400078e02ff */
[----:B------:R-:W-:Y:S01]  /*1dc80*/  IMAD.U32 R15, RZ, RZ, UR17 ;  /* 0x00000011ff0f7e24 */ /* 0x000fe2000f8e00ff */
[C---:B------:R-:W-:Y:S01]  /*1dc90*/  IADD3 R7, R13.reuse, 0x8, RZ ;  /* 0x000000080d077810 */ /* 0x040fe20007ffe0ff */
[----:B------:R-:W-:Y:S01]  /*1dca0*/  IMAD.U32 R15, RZ, RZ, UR7 ;  /* 0x00000007ff0f7e24 */ /* 0x000fe2000f8e00ff */
[-C--:B------:R-:W-:Y:S01]  /*1dcb0*/  ISETP.GE.OR P0, PT, R13, R2.reuse, P2 ;  /* 0x000000020d00720c */ /* 0x080fe20001706670 */
[----:B------:R-:W-:Y:S01]  /*1dcc0*/  IMAD R18, R11, c[0x0][0x3e0], RZ ;  /* 0x0000f8000b127a24 */ /* 0x000fe200078e02ff */
[----:B------:R-:W-:Y:S01]  /*1dcd0*/  ISETP.GE.OR P2, PT, R7, R2, P2 ;  /* 0x000000020700720c */ /* 0x000fe20001746670 */
[----:B------:R-:W-:-:S04]  /*1dce0*/  IMAD.WIDE.U32 R14, R9, c[0x0][0x3e0], R14 ;  /* 0x0000f800090e7a25 */ /* 0x000fc800078e000e */
[----:B------:R-:W-:Y:S01]  /*1dcf0*/  IMAD R18, R9, c[0x0][0x3e4], R18 ;  /* 0x0000f90009127a24 */ /* 0x000fe200078e0212 */
[----:B------:R-:W-:Y:S01]  /*1dd00*/  SHF.R.S32.HI R9, RZ, 0x1f, R10 ;  /* 0x0000001fff097819 */ /* 0x000fe2000001140a */
[----:B------:R-:W-:-:S03]  /*1dd10*/  IMAD R57, R57, 0x80, R4 ;  /* 0x0000008039397824 */ /* 0x000fc600078e0204 */
[----:B------:R-:W-:Y:S01]  /*1dd20*/  IADD3 R15, R15, R18, RZ ;  /* 0x000000120f0f7210 */ /* 0x000fe20007ffe0ff */
[----:B------:R-:W-:Y:S01]  /*1dd30*/  IMAD R9, R9, c[0x0][0x3d8], RZ ;  /* 0x0000f60009097a24 */ /* 0x000fe200078e02ff */
[----:B-1----:R1:W-:Y:S01]  /*1dd40*/  @!P0 ST.E [R50.64], R6 ;  /* 0x0000000632008985 */ /* 0x0023e2000c10191c */
[----:B--2---:R-:W-:-:S03]  /*1dd50*/  IMAD.SHL.U32 R12, R5, 0x8, RZ ;  /* 0x00000008050c7824 */ /* 0x004fc600078e00ff */
[----:B---3--:R1:W-:Y:S02]  /*1dd60*/  @!P2 ST.E [R48.64], R8 ;  /* 0x000000083000a985 */ /* 0x0083e4000c10191c */
[----:B------:R-:W-:Y:S01]  /*1dd70*/  LOP3.LUT R12, R3, 0x7ffffe00, R12, 0xf8, !PT ;  /* 0x7ffffe00030c7812 */ /* 0x000fe200078ef80c */
[C---:B------:R-:W-:Y:S02]  /*1dd80*/  IMAD R3, R10.reuse, c[0x0][0x3dc], R9 ;  /* 0x0000f7000a037a24 */ /* 0x040fe400078e0209 */
[----:B------:R-:W-:-:S04]  /*1dd90*/  IMAD.WIDE.U32 R10, R10, c[0x0][0x3d8], R14 ;  /* 0x0000f6000a0a7a25 */ /* 0x000fc800078e000e */
[----:B------:R-:W-:Y:S01]  /*1dda0*/  IMAD.SHL.U32 R58, R12, 0x2, RZ ;  /* 0x000000020c3a7824 */ /* 0x000fe200078e00ff */
[----:B------:R-:W-:Y:S01]  /*1ddb0*/  LEA R56, P0, R10, c[0x0][0x380], 0x1 ;  /* 0x0000e0000a387a11 */ /* 0x000fe200078008ff */
[----:B------:R-:W-:-:S03]  /*1ddc0*/  IMAD.IADD R3, R11, 0x1, R3 ;  /* 0x000000010b037824 */ /* 0x000fc600078e0203 */
[----:B------:R1:W2:Y:S02]  /*1ddd0*/  LDS.128 R44, [R58+0x1080] ;  /* 0x001080003a2c7984 */ /* 0x0002a40000000c00 */
[----:B------:R-:W-:Y:S02]  /*1dde0*/  LEA.HI.X R55, R10, c[0x0][0x384], R3, 0x1, P0 ;  /* 0x0000e1000a377a11 */ /* 0x000fe400000f0c03 */
        /* <DEDUP_REMOVED lines=32> */
.L_x_424:
[----:B--2---:R-:W-:Y:S05]  /*1dff0*/  BSYNC B0 ;  /* 0x0000000000007941 */ /* 0x004fea0003800000 */
.L_x_423:
        /* <DEDUP_REMOVED lines=23> */
.L_x_426:
[----:B------:R-:W-:Y:S05]  /*1e170*/  BSYNC B0 ;  /* 0x0000000000007941 */ /* 0x000fea0003800000 */
.L_x_425:
        /* <DEDUP_REMOVED lines=23> */
.L_x_428:
[----:B------:R-:W-:Y:S05]  /*1e2f0*/  BSYNC B0 ;  /* 0x0000000000007941 */ /* 0x000fea0003800000 */
.L_x_427:
        /* <DEDUP_REMOVED lines=24> */
.L_x_421:
[----:B------:R-:W-:Y:S02]  /*1e480*/  ULDC.64 UR4, c[0x0][0x500] ;  /* 0x0001400000047ab9 */ /* 0x000fe40000000a00 */
[----:B------:R-:W-:Y:S02]  /*1e490*/  UISETP.NE.U32.AND UP1, UPT, URZ, UR4, UPT ;  /* 0x000000043f00728c */ /* 0x000fe4000bf25070 */
[----:B------:R-:W-:Y:S02]  /*1e4a0*/  UMOV UR6, 0x4 ;  /* 0x0000000400067882 */ /* 0x000fe40000000000 */
[----:B------:R-:W-:-:S03]  /*1e4b0*/  UISETP.NE.AND.EX UP1, UPT, URZ, UR5, UPT, UP1 ;  /* 0x000000053f00728c */ /* 0x000fc6000bf25310 */
[----:B------:R-:W-:Y:S02]  /*1e4c0*/  ULDC.64 UR4, c[0x0][0x500] ;  /* 0x0001400000047ab9 */ /* 0x000fe40000000a00 */
[----:B------:R-:W-:Y:S01]  /*1e4d0*/  UIMAD.WIDE UR4, UR24, UR6, UR4 ;  /* 0x00000006180472a5 */ /* 0x000fe2000f8e0204 */
[----:B------:R-:W-:-:S05]  /*1e4e0*/  PLOP3.LUT P1, PT, PT, PT, UP1, 0x80, 0x0 ;  /* 0x000000000000781c */ /* 0x000fca0003f2f018 */
[----:B------:R-:W-:Y:S01]  /*1e4f0*/  IMAD.U32 R6, RZ, RZ, UR4 ;  /* 0x00000004ff067e24 */ /* 0x000fe2000f8e00ff */
[----:B------:R-:W-:Y:S01]  /*1e500*/  MOV R7, UR5 ;  /* 0x0000000500077c02 */ /* 0x000fe20008000f00 */
[----:B------:R-:W-:-:S06]  /*1e510*/  ULDC.64 UR4, c[0x0][0x508] ;  /* 0x0001420000047ab9 */ /* 0x000fcc0000000a00 */
[----:B------:R-:W2:Y:S01]  /*1e520*/  @P1 LDG.E R0, [R6.64] ;  /* 0x0000001c06001981 */ /* 0x000ea2000c1e1900 */
[----:B------:R-:W-:Y:S01]  /*1e530*/  UISETP.NE.U32.AND UP0, UPT, URZ, UR4, UPT ;  /* 0x000000043f00728c */ /* 0x000fe2000bf05070 */
[----:B------:R-:W-:-:S03]  /*1e540*/  IMAD.MOV.U32 R3, RZ, RZ, c[0x0][0x388] ;  /* 0x0000e200ff037624 */ /* 0x000fc600078e00ff */
[----:B------:R-:W-:-:S03]  /*1e550*/  UISETP.NE.AND.EX UP0, UPT, URZ, UR5, UPT, UP0 ;  /* 0x000000053f00728c */ /* 0x000fc6000bf05300 */
[----:B------:R-:W-:-:S03]  /*1e560*/  ULDC.64 UR4, c[0x0][0x508] ;  /* 0x0001420000047ab9 */ /* 0x000fc60000000a00 */
[----:B------:R-:W-:-:S05]  /*1e570*/  PLOP3.LUT P0, PT, PT, PT, UP0, 0x80, 0x0 ;  /* 0x000000000000781c */ /* 0x000fca0003f0f008 */
[----:B------:R-:W-:-:S06]  /*1e580*/  @UP0 UIMAD.WIDE UR4, UR24, UR6, UR4 ;  /* 0x00000006180402a5 */ /* 0x000fcc000f8e0204 */
[----:B------:R-:W-:Y:S01]  /*1e590*/  MOV R4, UR4 ;  /* 0x0000000400047c02 */ /* 0x000fe20008000f00 */
[----:B------:R-:W-:-:S05]  /*1e5a0*/  IMAD.U32 R5, RZ, RZ, UR5 ;  /* 0x00000005ff057e24 */ /* 0x000fca000f8e00ff */
[----:B------:R1:W5:Y:S01]  /*1e5b0*/  @P0 LDG.E R3, [R4.64] ;  /* 0x0000001c04030981 */ /* 0x000362000c1e1900 */
[----:B------:R-:W-:Y:S02]  /*1e5c0*/  UMOV UR10, URZ ;  /* 0x0000003f000a7c82 */ /* 0x000fe40008000000 */
[----:B------:R-:W-:Y:S01]  /*1e5d0*/  UMOV UR11, URZ ;  /* 0x0000003f000b7c82 */ /* 0x000fe20008000000 */
[----:B--2---:R-:W2:Y:S02]  /*1e5e0*/  @P1 R2UR UR5, R0 ;  /* 0x00000000000513c2 */ /* 0x004ea400000e0000 */
[----:B--2---:R-:W-:Y:S02]  /*1e5f0*/  @UP1 USHF.R.S32.HI UR4, URZ, 0x1f, UR5 ;  /* 0x0000001f3f041899 */ /* 0x004fe40008011405 */
[----:B------:R-:W-:-:S05]  /*1e600*/  @UP1 UMOV UR10, UR5 ;  /* 0x00000005000a1c82 */ /* 0x000fca0008000000 */
[----:B------:R-:W-:Y:S01]  /*1e610*/  @UP1 UMOV UR11, UR4 ;  /* 0x00000004000b1c82 */ /* 0x000fe20008000000 */
[----:B------:R-:W-:Y:S05]  /*1e620*/  @P0 BRA `(.L_x_429) ;  /* 0x0000004000000947 */ /* 0x000fea0003800000 */
[----:B-1----:R-:W-:Y:S05]  /*1e630*/  @!P1 BRA `(.L_x_429) ;  /* 0x0000003000009947 */ /* 0x002fea0003800000 */
[----:B-----5:R-:W2:Y:S04]  /*1e640*/  LDG.E R3, [R6.64] ;  /* 0x0000001c06037981 */ /* 0x020ea8000c1e1900 */
[----:B------:R-:W2:Y:S02]  /*1e650*/  LDG.E R0, [R6.64+0x4] ;  /* 0x0000041c06007981 */ /* 0x000ea4000c1e1900 */
[----:B--2---:R-:W-:Y:S02]  /*1e660*/  IADD3 R3, -R3, R0, RZ ;  /* 0x0000000003037210 */ /* 0x004fe40007ffe1ff */
.L_x_429:
[----:B-1----:R-:W1:Y:S01]  /*1e670*/  S2R R7, SR_TID.X ;  /* 0x0000000000077919 */ /* 0x002e620000002100 */
[----:B------:R-:W-:Y:S01]  /*1e680*/  USHF.R.S32.HI UR6, URZ, 0x1f, UR24 ;  /* 0x0000001f3f067899 */ /* 0x000fe20008011418 */
[----:B------:R-:W-:Y:S01]  /*1e690*/  BSSY B0, `(.L_x_430) ;  /* 0x0000029000007945 */ /* 0x000fe20003800000 */
[----:B------:R-:W-:-:S02]  /*1e6a0*/  USEL UR24, UR24, URZ, !UP1 ;  /* 0x0000003f18187287 */ /* 0x000fc4000c800000 */
[----:B------:R-:W-:Y:S01]  /*1e6b0*/  USEL UR6, UR6, URZ, !UP1 ;  /* 0x0000003f06067287 */ /* 0x000fe2000c800000 */
[----:B-1----:R-:W-:-:S13]  /*1e6c0*/  ISETP.GT.AND P0, PT, R7, 0x7f, PT ;  /* 0x0000007f0700780c */ /* 0x002fda0003f04270 */
[----:B------:R-:W-:Y:S05]  /*1e6d0*/  @P0 BRA `(.L_x_431) ;  /* 0x0000024000000947 */ /* 0x000fea0003800000 */
[----:B------:R-:W1:Y:S01]  /*1e6e0*/  S2R R2, SR_CTAID.X ;  /* 0x0000000000027919 */ /* 0x000e620000002500 */
[----:B-----5:R-:W-:Y:S01]  /*1e6f0*/  IMAD R0, R3, c[0x0][0x4e8], RZ ;  /* 0x00013a0003007a24 */ /* 0x020fe200078e02ff */
[----:B-1----:R-:W-:-:S04]  /*1e700*/  LEA R5, R2, R7, 0x7 ;  /* 0x0000000702057211 */ /* 0x002fc800078e38ff */
[----:B------:R-:W-:-:S13]  /*1e710*/  ISETP.GE.AND P0, PT, R5, R0, PT ;  /* 0x000000000500720c */ /* 0x000fda0003f06270 */
[----:B------:R-:W-:Y:S05]  /*1e720*/  @P0 BRA `(.L_x_431) ;  /* 0x000001f000000947 */ /* 0x000fea0003800000 */
[----:B------:R-:W-:Y:S01]  /*1e730*/  IMAD.MOV.U32 R0, RZ, RZ, c[0x0][0x4e8] ;  /* 0x00013a00ff007624 */ /* 0x000fe200078e00ff */
[----:B------:R-:W-:Y:S01]  /*1e740*/  ULDC.64 UR4, c[0x0][0x490] ;  /* 0x0001240000047ab9 */ /* 0x000fe20000000a00 */
[----:B------:R-:W-:Y:S01]  /*1e750*/  IMAD.MOV.U32 R8, RZ, RZ, R5 ;  /* 0x000000ffff087224 */ /* 0x000fe200078e0005 */
[----:B------:R-:W-:Y:S02]  /*1e760*/  UIMAD UR7, UR8, UR4, URZ ;  /* 0x00000004080772a4 */ /* 0x000fe4000f8e023f */
[----:B------:R-:W-:Y:S01]  /*1e770*/  ISETP.NE.AND P0, PT, R0, 0x1, PT ;  /* 0x000000010000780c */ /* 0x000fe20003f05270 */
[----:B------:R-:W-:Y:S02]  /*1e780*/  UMOV UR12, UR10 ;  /* 0x0000000a000c7c82 */ /* 0x000fe40008000000 */
[----:B------:R-:W-:Y:S02]  /*1e790*/  UMOV UR13, UR11 ;  /* 0x0000000b000d7c82 */ /* 0x000fe40008000000 */
[----:B------:R-:W-:-:S02]  /*1e7a0*/  UIMAD.WIDE.U32 UR12, UR15, UR4, UR12 ;  /* 0x000000040f0c72a5 */ /* 0x000fc4000f8e000c */
[----:B------:R-:W-:-:S03]  /*1e7b0*/  UIMAD UR7, UR15, UR5, UR7 ;  /* 0x000000050f0772a4 */ /* 0x000fc6000f8e0207 */
[----:B------:R-:W-:Y:S02]  /*1e7c0*/  ULDC.64 UR4, c[0x0][0x498] ;  /* 0x0001260000047ab9 */ /* 0x000fe40000000a00 */
[----:B------:R-:W-:Y:S01]  /*1e7d0*/  UIADD3 UR13, UR7, UR13, URZ ;  /* 0x0000000d070d7290 */ /* 0x000fe2000fffe03f */
[----:B------:R-:W-:Y:S01]  /*1e7e0*/  @P0 IMAD.HI.U32 R0, R5, c[0x0][0x4ec], RZ ;  /* 0x00013b0005000a27 */ /* 0x000fe200078e00ff */
[----:B------:R-:W-:Y:S02]  /*1e7f0*/  UIMAD UR7, UR6, UR4, URZ ;  /* 0x00000004060772a4 */ /* 0x000fe4000f8e023f */
[----:B------:R-:W-:Y:S02]  /*1e800*/  UIMAD.WIDE.U32 UR12, UR24, UR4, UR12 ;  /* 0x00000004180c72a5 */ /* 0x000fe4000f8e000c */
[----:B------:R-:W-:Y:S01]  /*1e810*/  @P0 SHF.R.U32.HI R8, RZ, c[0x0][0x4f0], R0 ;  /* 0x00013c00ff080a19 */ /* 0x000fe20000011600 */
[----:B------:R-:W-:-:S03]  /*1e820*/  UIMAD UR5, UR24, UR5, UR7 ;  /* 0x00000005180572a4 */ /* 0x000fc6000f8e0207 */
[----:B------:R-:W-:-:S03]  /*1e830*/  IADD3 R4, -R8, RZ, RZ ;  /* 0x000000ff08047210 */ /* 0x000fc60007ffe1ff */
[----:B------:R-:W-:Y:S02]  /*1e840*/  IMAD.U32 R0, RZ, RZ, UR5 ;  /* 0x00000005ff007e24 */ /* 0x000fe4000f8e00ff */
[----:B------:R-:W-:Y:S01]  /*1e850*/  IMAD R4, R4, c[0x0][0x4e8], R5 ;  /* 0x00013a0004047a24 */ /* 0x000fe200078e0205 */
[----:B------:R-:W-:Y:S02]  /*1e860*/  SHF.R.S32.HI R5, RZ, 0x1f, R8 ;  /* 0x0000001fff057819 */ /* 0x000fe40000011408 */
[----:B------:R-:W-:Y:S02]  /*1e870*/  IADD3 R8, P0, R8, UR12, RZ ;  /* 0x0000000c08087c10 */ /* 0x000fe4000ff1e0ff */
[----:B------:R-:W-:Y:S02]  /*1e880*/  SHF.R.S32.HI R2, RZ, 0x1f, R4 ;  /* 0x0000001fff027819 */ /* 0x000fe40000011404 */
[----:B------:R-:W-:-:S03]  /*1e890*/  IADD3.X R9, R5, UR13, R0, P0, !PT ;  /* 0x0000000d05097c10 */ /* 0x000fc600087fe400 */
[----:B------:R-:W-:Y:S02]  /*1e8a0*/  IMAD R5, R2, c[0x0][0x488], RZ ;  /* 0x0001220002057a24 */ /* 0x000fe400078e02ff */
[----:B------:R-:W-:-:S04]  /*1e8b0*/  IMAD.WIDE.U32 R8, R4, c[0x0][0x488], R8 ;  /* 0x0001220004087a25 */ /* 0x000fc800078e0008 */
[----:B------:R-:W-:Y:S01]  /*1e8c0*/  IMAD R0, R4, c[0x0][0x48c], R5 ;  /* 0x0001230004007a24 */ /* 0x000fe200078e0205 */
[----:B------:R-:W-:-:S04]  /*1e8d0*/  LEA R4, P0, R8, c[0x0][0x450], 0x2 ;  /* 0x0001140008047a11 */ /* 0x000fc800078010ff */
[----:B------:R-:W-:Y:S01]  /*1e8e0*/  IADD3 R5, R9, R0, RZ ;  /* 0x0000000009057210 */ /* 0x000fe20007ffe0ff */
[----:B------:R-:W-:-:S03]  /*1e8f0*/  IMAD.MOV.U32 R9, RZ, RZ, -0x800000 ;  /* 0xff800000ff097424 */ /* 0x000fc600078e00ff */
[----:B------:R-:W-:-:S05]  /*1e900*/  LEA.HI.X R5, R8, c[0x0][0x454], R5, 0x2, P0 ;  /* 0x0001150008057a11 */ /* 0x000fca00000f1405 */
[----:B------:R1:W-:Y:S02]  /*1e910*/  STG.E [R4.64], R9 ;  /* 0x0000000904007986 */ /* 0x0003e4000c10191c */
.L_x_431:
[----:B------:R-:W-:Y:S05]  /*1e920*/  BSYNC B0 ;  /* 0x0000000000007941 */ /* 0x000fea0003800000 */
.L_x_430:
[----:B-1----:R-:W1:Y:S01]  /*1e930*/  S2R R5, SR_CTAID.X ;  /* 0x0000000000057919 */ /* 0x002e620000002500 */
[----:B------:R-:W-:Y:S01]  /*1e940*/  SHF.R.S32.HI R4, RZ, 0x1f, R7 ;  /* 0x0000001fff047819 */ /* 0x000fe20000011407 */
[----:B------:R-:W-:Y:S01]  /*1e950*/  IMAD.MOV.U32 R0, RZ, RZ, c[0x0][0x4e8] ;  /* 0x00013a00ff007624 */ /* 0x000fe200078e00ff */
[----:B------:R-:W-:Y:S01]  /*1e960*/  ULDC.64 UR4, c[0x0][0x3a0] ;  /* 0x0000e80000047ab9 */ /* 0x000fe20000000a00 */
[----:B-----5:R-:W-:Y:S01]  /*1e970*/  IMAD R3, R3, c[0x0][0x4e8], RZ ;  /* 0x00013a0003037a24 */ /* 0x020fe200078e02ff */
[----:B------:R-:W-:Y:S01]  /*1e980*/  LEA.HI R4, R4, R7, RZ, 0x3 ;  /* 0x0000000704047211 */ /* 0x000fe200078f18ff */
[----:B------:R-:W-:Y:S01]  /*1e990*/  UIMAD UR7, UR11, UR4, URZ ;  /* 0x000000040b0772a4 */ /* 0x000fe2000f8e023f */
[----:B------:R-:W-:Y:S01]  /*1e9a0*/  ISETP.NE.AND P0, PT, R0, 0x1, PT ;  /* 0x000000010000780c */ /* 0x000fe20003f05270 */
[----:B------:R-:W-:Y:S01]  /*1e9b0*/  UIMAD.WIDE.U32 UR12, UR10, UR4, URZ ;  /* 0x000000040a0c72a5 */ /* 0x000fe2000f8e003f */
[----:B------:R-:W-:Y:S01]  /*1e9c0*/  LOP3.LUT R2, R4, 0xfffffff8, RZ, 0xc0, !PT ;  /* 0xfffffff804027812 */ /* 0x000fe200078ec0ff */
[----:B------:R-:W-:Y:S01]  /*1e9d0*/  UIMAD UR7, UR10, UR5, UR7 ;  /* 0x000000050a0772a4 */ /* 0x000fe2000f8e0207 */
[----:B------:R-:W-:Y:S01]  /*1e9e0*/  SHF.R.S32.HI R4, RZ, 0x3, R4 ;  /* 0x00000003ff047819 */ /* 0x000fe20000011404 */
[----:B------:R-:W-:Y:S01]  /*1e9f0*/  BSSY B0, `(.L_x_432) ;  /* 0x000003a000007945 */ /* 0x000fe20003800000 */
[----:B------:R-:W-:Y:S01]  /*1ea00*/  ULDC.64 UR4, c[0x0][0x3e8] ;  /* 0x0000fa0000047ab9 */ /* 0x000fe20000000a00 */
[----:B------:R-:W-:Y:S01]  /*1ea10*/  IMAD.IADD R7, R7, 0x1, -R2 ;  /* 0x0000000107077824 */ /* 0x000fe200078e0a02 */
[----:B------:R-:W-:-:S02]  /*1ea20*/  UIADD3 UR13, UR13, UR7, URZ ;  /* 0x000000070d0d7290 */ /* 0x000fc4000fffe03f */
[----:B------:R-:W-:Y:S02]  /*1ea30*/  UIMAD UR7, UR8, UR4, URZ ;  /* 0x00000004080772a4 */ /* 0x000fe4000f8e023f */
[C---:B------:R-:W-:Y:S01]  /*1ea40*/  LEA R0, R7.reuse, R4, 0x5 ;  /* 0x0000000407007211 */ /* 0x040fe200078e28ff */
[----:B------:R-:W-:Y:S01]  /*1ea50*/  UIMAD.WIDE.U32 UR12, UR15, UR4, UR12 ;  /* 0x000000040f0c72a5 */ /* 0x000fe2000f8e000c */
[----:B------:R-:W-:Y:S01]  /*1ea60*/  SHF.L.U32 R7, R7, 0x3, RZ ;  /* 0x0000000307077819 */ /* 0x000fe200000006ff */
[----:B------:R-:W-:Y:S02]  /*1ea70*/  UIMAD UR7, UR15, UR5, UR7 ;  /* 0x000000050f0772a4 */ /* 0x000fe4000f8e0207 */
[C---:B-1----:R-:W-:Y:S01]  /*1ea80*/  IMAD R0, R5.reuse, 0x80, R0 ;  /* 0x0000008005007824 */ /* 0x042fe200078e0200 */
[----:B------:R-:W-:Y:S01]  /*1ea90*/  ULDC.64 UR4, c[0x0][0x3f0] ;  /* 0x0000fc0000047ab9 */ /* 0x000fe20000000a00 */
[----:B------:R-:W-:Y:S01]  /*1eaa0*/  IMAD R4, R5, 0x80, R4 ;  /* 0x0000008005047824 */ /* 0x000fe200078e0204 */
[----:B------:R-:W-:Y:S01]  /*1eab0*/  UIMAD UR6, UR6, UR4, URZ ;  /* 0x00000004060672a4 */ /* 0x000fe2000f8e023f */
[----:B------:R-:W-:Y:S01]  /*1eac0*/  @P0 IMAD.HI.U32 R2, R0, c[0x0][0x4ec], RZ ;  /* 0x00013b0000020a27 */ /* 0x000fe200078e00ff */
[----:B------:R-:W-:Y:S01]  /*1ead0*/  UIADD3 UR13, UR7, UR13, URZ ;  /* 0x0000000d070d7290 */ /* 0x000fe2000fffe03f */
[----:B------:R-:W-:Y:S01]  /*1eae0*/  MOV R8, R0 ;  /* 0x0000000000087202 */ /* 0x000fe20000000f00 */
[----:B------:R-:W-:Y:S01]  /*1eaf0*/  UIMAD UR5, UR24, UR5, UR6 ;  /* 0x00000005180572a4 */ /* 0x000fe2000f8e0206 */
[----:B------:R-:W-:Y:S01]  /*1eb00*/  IADD3 R5, R7, 0x80, RZ ;  /* 0x0000008007057810 */ /* 0x000fe20007ffe0ff */
[----:B------:R-:W-:Y:S01]  /*1eb10*/  UIMAD.WIDE.U32 UR12, UR24, UR4, UR12 ;  /* 0x00000004180c72a5 */ /* 0x000fe2000f8e000c */
[----:B------:R-:W-:-:S03]  /*1eb20*/  @P0 SHF.R.U32.HI R8, RZ, c[0x0][0x4f0], R2 ;  /* 0x00013c00ff080a19 */ /* 0x000fc60000011602 */
[----:B------:R-:W-:Y:S01]  /*1eb30*/  UIADD3 UR5, UR13, UR5, URZ ;  /* 0x000000050d057290 */ /* 0x000fe2000fffe03f */
[--C-:B------:R-:W-:Y:S01]  /*1eb40*/  SHF.R.S32.HI R9, RZ, 0x1f, R8.reuse ;  /* 0x0000001fff097819 */ /* 0x100fe20000011408 */
[----:B------:R-:W-:Y:S01]  /*1eb50*/  IMAD.MOV R11, RZ, RZ, -R8 ;  /* 0x000000ffff0b7224 */ /* 0x000fe200078e0a08 */
[----:B------:R-:W-:-:S03]  /*1eb60*/  MOV R10, UR12 ;  /* 0x0000000c000a7c02 */ /* 0x000fc60008000f00 */
[----:B------:R-:W-:Y:S02]  /*1eb70*/  IMAD R6, R11, c[0x0][0x4e8], R0 ;  /* 0x00013a000b067a24 */ /* 0x000fe400078e0200 */
[----:B------:R-:W-:Y:S01]  /*1eb80*/  IMAD.U32 R11, RZ, RZ, UR13 ;  /* 0x0000000dff0b7e24 */ /* 0x000fe2000f8e00ff */
[----:B------:R-:W-:Y:S01]  /*1eb90*/  MOV R11, UR5 ;  /* 0x00000005000b7c02 */ /* 0x000fe20008000f00 */
[----:B------:R-:W-:Y:S01]  /*1eba0*/  IMAD R9, R9, c[0x0][0x3e0], RZ ;  /* 0x0000f80009097a24 */ /* 0x000fe200078e02ff */
[----:B------:R-:W-:-:S03]  /*1ebb0*/  SHF.R.S32.HI R2, RZ, 0x1f, R6 ;  /* 0x0000001fff027819 */ /* 0x000fc60000011406 */
[C---:B------:R-:W-:Y:S02]  /*1ebc0*/  IMAD R0, R8.reuse, c[0x0][0x3e4], R9 ;  /* 0x0000f90008007a24 */ /* 0x040fe400078e0209 */
[----:B------:R-:W-:-:S04]  /*1ebd0*/  IMAD.WIDE.U32 R10, R8, c[0x0][0x3e0], R10 ;  /* 0x0000f800080a7a25 */ /* 0x000fc800078e000a */
[----:B------:R-:W-:Y:S02]  /*1ebe0*/  IMAD R9, R2, c[0x0][0x3d8], RZ ;  /* 0x0000f60002097a24 */ /* 0x000fe400078e02ff */
[----:B------:R-:W-:Y:S02]  /*1ebf0*/  IMAD.IADD R11, R11, 0x1, R0 ;  /* 0x000000010b0b7824 */ /* 0x000fe400078e0200 */
[C---:B------:R-:W-:Y:S02]  /*1ec00*/  IMAD R9, R6.reuse, c[0x0][0x3dc], R9 ;  /* 0x0000f70006097a24 */ /* 0x040fe400078e0209 */
[----:B------:R-:W-:Y:S01]  /*1ec10*/  IMAD.WIDE.U32 R10, R6, c[0x0][0x3d8], R10 ;  /* 0x0000f600060a7a25 */ /* 0x000fe200078e000a */
[----:B------:R-:W-:-:S04]  /*1ec20*/  IADD3 R6, R7, 0x40, RZ ;  /* 0x0000004007067810 */ /* 0x000fc80007ffe0ff */
[----:B------:R-:W-:Y:S02]  /*1ec30*/  IADD3 R11, R11, R9, RZ ;  /* 0x000000090b0b7210 */ /* 0x000fe40007ffe0ff */
[----:B------:R-:W-:-:S04]  /*1ec40*/  LEA R9, P0, R10, c[0x0][0x380], 0x1 ;  /* 0x0000e0000a097a11 */ /* 0x000fc800078008ff */
[----:B------:R-:W-:Y:S02]  /*1ec50*/  LEA.HI.X R8, R10, c[0x0][0x384], R11, 0x1, P0 ;  /* 0x0000e1000a087a11 */ /* 0x000fe400000f0c0b */
[----:B------:R-:W-:Y:S01]  /*1ec60*/  ISETP.GE.AND P0, PT, R4, R3, PT ;  /* 0x000000030400720c */ /* 0x000fe20003f06270 */
[----:B------:R1:W2:Y:S04]  /*1ec70*/  SHFL.IDX PT, R10, R9, RZ, 0x181f ;  /* 0x00181fff090a7589 */ /* 0x0002a800000e0000 */
        /* <DEDUP_REMOVED lines=17> */
.L_x_433:
[----:B------:R-:W-:Y:S05]  /*1ed90*/  BSYNC B0 ;  /* 0x0000000000007941 */ /* 0x000fea0003800000 */
.L_x_432:
        /* <DEDUP_REMOVED lines=21> */
.L_x_435:
[----:B------:R-:W-:Y:S05]  /*1eef0*/  BSYNC B0 ;  /* 0x0000000000007941 */ /* 0x000fea0003800000 */
.L_x_434:
        /* <DEDUP_REMOVED lines=21> */
.L_x_437:
[----:B------:R-:W-:Y:S05]  /*1f050*/  BSYNC B0 ;  /* 0x0000000000007941 */ /* 0x000fea0003800000 */
.L_x_436:
        /* <DEDUP_REMOVED lines=22> */
.L_x_438:
        /* <DEDUP_REMOVED lines=12> */
.L_x_2571:


//--------------------- .text._ZN7cutlass13device_kernelIN5flash19enable_sm80_to_sm89INS1_16FlashAttnFwdSm80INS1_25CollectiveMainloopFwdSm80ILi8ELi1ELb1EN4cute5tupleIJNS5_1CILi128EEENS7_ILi96EEENS7_ILi192EEEEEELi192ENS_6half_tEfNS_4arch4Sm80ELb1ELb0ELb1ELb0ELb0ELb0ELb1ELb0EEENS1_21CollectiveEpilogueFwdINS6_IJS8_SA_S9_EEENS6_IJNS7_ILi1EEESI_SI_EEESC_SE_Li256ELb0ELb1ELb0ELb0EEENS1_30DynamicPersistentTileSchedulerILi256ELi256ELb0ELb1ELb0EEEEEEEEEvNT_6ParamsE --------------------------
	.section	.text._ZN7cutlass13device_kernelIN5flash19enable_sm80_to_sm89INS1_16FlashAttnFwdSm80INS1_25CollectiveMainloopFwdSm80ILi8ELi1ELb1EN4cute5tupleIJNS5_1CILi128EEENS7_ILi96EEENS7_ILi192EEEEEELi192ENS_6half_tEfNS_4arch4Sm80ELb1ELb0ELb1ELb0ELb0ELb0ELb1ELb0EEENS1_21CollectiveEpilogueFwdINS6_IJS8_SA_S9_EEENS6_IJNS7_ILi1EEESI_SI_EEESC_SE_Li256ELb0ELb1ELb0ELb0EEENS1_30DynamicPersistentTileSchedulerILi256ELi256ELb0ELb1ELb0EEEEEEEEEvNT_6ParamsE,"ax",@progbits
	.sectioninfo	@"SHI_REGISTERS=255"
	.align	128
.text._ZN7cutlass13device_kernelIN5flash19enable_sm80_to_sm89INS1_16FlashAttnFwdSm80INS1_25CollectiveMainloopFwdSm80ILi8ELi1ELb1EN4cute5tupleIJNS5_1CILi128EEENS7_ILi96EEENS7_ILi192EEEEEELi192ENS_6half_tEfNS_4arch4Sm80ELb1ELb0ELb1ELb0ELb0ELb0ELb1ELb0EEENS1_21CollectiveEpilogueFwdINS6_IJS8_SA_S9_EEENS6_IJNS7_ILi1EEESI_SI_EEESC_SE_Li256ELb0ELb1ELb0ELb0EEENS1_30DynamicPersistentTileSchedulerILi256ELi256ELb0ELb1ELb0EEEEEEEEEvNT_6ParamsE:
        .type           _ZN7cutlass13device_kernelIN5flash19enable_sm80_to_sm89INS1_16FlashAttnFwdSm80INS1_25CollectiveMainloopFwdSm80ILi8ELi1ELb1EN4cute5tupleIJNS5_1CILi128EEENS7_ILi96EEENS7_ILi192EEEEEELi192ENS_6half_tEfNS_4arch4Sm80ELb1ELb0ELb1ELb0ELb0ELb0ELb1ELb0EEENS1_21CollectiveEpilogueFwdINS6_IJS8_SA_S9_EEENS6_IJNS7_ILi1EEESI_SI_EEESC_SE_Li256ELb0ELb1ELb0ELb0EEENS1_30DynamicPersistentTileSchedulerILi256ELi256ELb0ELb1ELb0EEEEEEEEEvNT_6ParamsE,@function
        .size           _ZN7cutlass13device_kernelIN5flash19enable_sm80_to_sm89INS1_16FlashAttnFwdSm80INS1_25CollectiveMainloopFwdSm80ILi8ELi1ELb1EN4cute5tupleIJNS5_1CILi128EEENS7_ILi96EEENS7_ILi192EEEEEELi192ENS_6half_tEfNS_4arch4Sm80ELb1ELb0ELb1ELb0ELb0ELb0ELb1ELb0EEENS1_21CollectiveEpilogueFwdINS6_IJS8_SA_S9_EEENS6_IJNS7_ILi1EEESI_SI_EEESC_SE_Li256ELb0ELb1ELb0ELb0EEENS1_30DynamicPersistentTileSchedulerILi256ELi256ELb0ELb1ELb0EEEEEEEEEvNT_6ParamsE,(.L_x_2572 - _ZN7cutlass13device_kernelIN5flash19enable_sm80_to_sm89INS1_16FlashAttnFwdSm80INS1_25CollectiveMainloopFwdSm80ILi8ELi1ELb1EN4cute5tupleIJNS5_1CILi128EEENS7_ILi96EEENS7_ILi192EEEEEELi192ENS_6half_tEfNS_4arch4Sm80ELb1ELb0ELb1ELb0ELb0ELb0ELb1ELb0EEENS1_21CollectiveEpilogueFwdINS6_IJS8_SA_S9_EEENS6_IJNS7_ILi1EEESI_SI_EEESC_SE_Li256ELb0ELb1ELb0ELb0EEENS1_30DynamicPersistentTileSchedulerILi256ELi256ELb0ELb1ELb0EEEEEEEEEvNT_6ParamsE)
        .other          _ZN7cutlass13device_kernelIN5flash19enable_sm80_to_sm89INS1_16FlashAttnFwdSm80INS1_25CollectiveMainloopFwdSm80ILi8ELi1ELb1EN4cute5tupleIJNS5_1CILi128EEENS7_ILi96EEENS7_ILi192EEEEEELi192ENS_6half_tEfNS_4arch4Sm80ELb1ELb0ELb1ELb0ELb0ELb0ELb1ELb0EEENS1_21CollectiveEpilogueFwdINS6_IJS8_SA_S9_EEENS6_IJNS7_ILi1EEESI_SI_EEESC_SE_Li256ELb0ELb1ELb0ELb0EEENS1_30DynamicPersistentTileSchedulerILi256ELi256ELb0ELb1ELb0EEEEEEEEEvNT_6ParamsE,@"STO_CUDA_ENTRY STV_DEFAULT"
_ZN7cutlass13device_kernelIN5flash19enable_sm80_to_sm89INS1_16FlashAttnFwdSm80INS1_25CollectiveMainloopFwdSm80ILi8ELi1ELb1EN4cute5tupleIJNS5_1CILi128EEENS7_ILi96EEENS7_ILi192EEEEEELi192ENS_6half_tEfNS_4arch4Sm80ELb1ELb0ELb1ELb0ELb0ELb0ELb1ELb0EEENS1_21CollectiveEpilogueFwdINS6_IJS8_SA_S9_EEENS6_IJNS7_ILi1EEESI_SI_EEESC_SE_Li256ELb0ELb1ELb0ELb0EEENS1_30DynamicPersistentTileSchedulerILi256ELi256ELb0ELb1ELb0EEEEEEEEEvNT_6ParamsE:
[----:B------:R-:W-:-:S03]  /*0000*/  MOV R1, c[0x0][0x28] ;  /* 0x00000a0000017a02 */ /* 0x000fc60000000f00 */
[----:B------:R-:W1:Y:S01]  /*0010*/  S2R R20, SR_TID.X ;  /* 0x0000000000147919 */ /* 0x000e620000002100 */
[----:B------:R-:W-:-:S03]  /*0020*/  IADD3 R1, R1, -0xd0, RZ ;  /* 0xffffff3001017810 */ /* 0x000fc60007ffe0ff */
[----:B------:R-:W2:Y:S01]  /*0030*/  S2R R14, SR_CTAID.X ;  /* 0x00000000000e7919 */ /* 0x000ea20000002500 */
[----:B-1----:R-:W-:-:S05]  /*0040*/  SHF.R.U32.HI R2, RZ, 0x5, R20 ;  /* 0x00000005ff027819 */ /* 0x002fca0000011614 */
[----:B------:R-:W1:Y:S02]  /*0050*/  SHFL.IDX PT, R0, R2, RZ, 0x1f ;  /* 0x00001fff02007589 */ /* 0x000e6400000e0000 */
[----:B-1----:R-:W-:Y:S02]  /*0060*/  ISETP.GE.AND P0, PT, R0, 0x1, PT ;  /* 0x000000010000780c */ /* 0x002fe40003f06270 */
[----:B------:R1:W-:Y:S11]  /*0070*/  STL [R1+0x90], R0 ;  /* 0x0000900001007387 */ /* 0x0003f60000100800 */
[----:B------:R-:W-:Y:S06]  /*0080*/  @P0 BAR.ARV 0x4, 0x100 ;  /* 0x0104000000000b1d */ /* 0x000fec0000002000 */
[----:B--2---:R-:W-:-:S13]  /*0090*/  ISETP.GE.AND P0, PT, R14, c[0x0][0x538], PT ;  /* 0x00014e000e007a0c */ /* 0x004fda0003f06270 */
[----:B------:R-:W-:Y:S05]  /*00a0*/  @P0 EXIT ;  /* 0x000000000000094d */ /* 0x000fea0003800000 */
[----:B-1----:R-:W-:Y:S01]  /*00b0*/  SHF.R.S32.HI R11, RZ, 0x1f, R20 ;  /* 0x0000001fff0b7819 */ /* 0x002fe20000011414 */
[----:B------:R-:W-:-:S03]  /*00c0*/  ULDC.64 UR6, c[0x0][0x118] ;  /* 0x0000460000067ab9 */ /* 0x000fc60000000a00 */
[CC--:B------:R-:W-:Y:S02]  /*00d0*/  LEA.HI R12, R11.reuse, R20.reuse, RZ, 0x3 ;  /* 0x000000140b0c7211 */ /* 0x0c0fe400078f18ff */
[CC--:B------:R-:W-:Y:S02]  /*00e0*/  LEA.HI R2, R11.reuse, R20.reuse, RZ, 0x4 ;  /* 0x000000140b027211 */ /* 0x0c0fe400078f20ff */
[----:B------:R-:W-:Y:S02]  /*00f0*/  LEA.HI R13, R11, R20, RZ, 0x2 ;  /* 0x000000140b0d7211 */ /* 0x000fe400078f10ff */
[----:B------:R-:W-:Y:S02]  /*0100*/  SHF.R.S32.HI R17, RZ, 0x3, R12 ;  /* 0x00000003ff117819 */ /* 0x000fe4000001140c */
[----:B------:R-:W-:Y:S02]  /*0110*/  SHF.R.S32.HI R5, RZ, 0x4, R2 ;  /* 0x00000004ff057819 */ /* 0x000fe40000011402 */
[----:B------:R-:W-:Y:S01]  /*0120*/  LOP3.LUT R0, R2, 0xfffffff0, RZ, 0xc0, !PT ;  /* 0xfffffff002007812 */ /* 0x000fe200078ec0ff */
[----:B------:R-:W-:Y:S01]  /*0130*/  IMAD.SHL.U32 R6, R17, 0x40, RZ ;  /* 0x0000004011067824 */ /* 0x000fe200078e00ff */
[----:B------:R-:W-:-:S02]  /*0140*/  LOP3.LUT R3, R12, 0xfffffff8, RZ, 0xc0, !PT ;  /* 0xfffffff80c037812 */ /* 0x000fc400078ec0ff */
[--C-:B------:R-:W-:Y:S01]  /*0150*/  SHF.R.S32.HI R8, RZ, 0x2, R13.reuse ;  /* 0x00000002ff087819 */ /* 0x100fe2000001140d */
[C---:B------:R-:W-:Y:S01]  /*0160*/  IMAD.IADD R0, R20.reuse, 0x1, -R0 ;  /* 0x0000000114007824 */ /* 0x040fe200078e0a00 */
[----:B------:R-:W-:Y:S01]  /*0170*/  SHF.R.S32.HI R4, RZ, 0x1f, R13 ;  /* 0x0000001fff047819 */ /* 0x000fe2000001140d */
[----:B------:R-:W-:Y:S01]  /*0180*/  IMAD.IADD R7, R20, 0x1, -R3 ;  /* 0x0000000114077824 */ /* 0x000fe200078e0a03 */
[----:B------:R-:W-:Y:S02]  /*0190*/  LEA.HI R2, R2, R5, RZ, 0x1 ;  /* 0x0000000502027211 */ /* 0x000fe400078f08ff */
[----:B------:R-:W-:Y:S01]  /*01a0*/  LEA.HI R3, R4, R8, RZ, 0x3 ;  /* 0x0000000804037211 */ /* 0x000fe200078f18ff */
[C---:B------:R-:W-:Y:S01]  /*01b0*/  IMAD.SHL.U32 R18, R7.reuse, 0x8, RZ ;  /* 0x0000000807127824 */ /* 0x040fe200078e00ff */
[----:B------:R-:W-:Y:S01]  /*01c0*/  LOP3.LUT R4, R2, 0xfffffffe, RZ, 0xc0, !PT ;  /* 0xfffffffe02047812 */ /* 0x000fe200078ec0ff */
[----:B------:R-:W-:Y:S01]  /*01d0*/  IMAD.SHL.U32 R9, R7, 0x40, RZ ;  /* 0x0000004007097824 */ /* 0x000fe200078e00ff */
[----:B------:R-:W-:-:S02]  /*01e0*/  LOP3.LUT R2, R6, 0x1c0, RZ, 0xc0, !PT ;  /* 0x000001c006027812 */ /* 0x000fc400078ec0ff */
[----:B------:R-:W-:Y:S01]  /*01f0*/  SHF.R.S32.HI R6, RZ, 0x1f, R0 ;  /* 0x0000001fff067819 */ /* 0x000fe20000011400 */
[----:B------:R-:W-:Y:S01]  /*0200*/  IMAD.IADD R225, R5, 0x1, -R4 ;  /* 0x0000000105e17824 */ /* 0x000fe200078e0a04 */
[----:B------:R-:W-:Y:S02]  /*0210*/  LOP3.LUT R3, R3, 0xfffffff8, RZ, 0xc0, !PT ;  /* 0xfffffff803037812 */ /* 0x000fe400078ec0ff */
[----:B------:R-:W-:Y:S02]  /*0220*/  LEA.HI R224, R6, R0, RZ, 0x3 ;  /* 0x0000000006e07211 */ /* 0x000fe400078f18ff */
[----:B------:R-:W-:Y:S01]  /*0230*/  LOP3.LUT R4, R2, 0x38, R18, 0xf8, !PT ;  /* 0x0000003802047812 */ /* 0x000fe200078ef812 */
[----:B------:R-:W-:Y:S01]  /*0240*/  IMAD.IADD R6, R8, 0x1, -R3 ;  /* 0x0000000108067824 */ /* 0x000fe200078e0a03 */
[----:B------:R-:W-:Y:S02]  /*0250*/  SHF.R.U32.HI R3, RZ, 0x3, R2 ;  /* 0x00000003ff037819 */ /* 0x000fe40000011602 */
[C---:B------:R-:W-:Y:S01]  /*0260*/  LOP3.LUT R2, R224.reuse, 0xfffffff8, RZ, 0xc0, !PT ;  /* 0xfffffff8e0027812 */ /* 0x040fe200078ec0ff */
[----:B------:R-:W-:Y:S01]  /*0270*/  IMAD.SHL.U32 R224, R224, 0x40, RZ ;  /* 0x00000040e0e07824 */ /* 0x000fe200078e00ff */
[----:B------:R-:W-:-:S02]  /*0280*/  LEA.HI R10, R11, R20, RZ, 0x5 ;  /* 0x000000140b0a7211 */ /* 0x000fc400078f28ff */
[----:B------:R-:W-:Y:S01]  /*0290*/  LOP3.LUT R8, R4, R3, RZ, 0x3c, !PT ;  /* 0x0000000304087212 */ /* 0x000fe200078e3cff */
[----:B------:R-:W-:Y:S01]  /*02a0*/  IMAD.IADD R5, R0, 0x1, -R2 ;  /* 0x0000000100057824 */ /* 0x000fe200078e0a02 */
[----:B------:R-:W-:Y:S02]  /*02b0*/  LOP3.LUT R2, R10, 0xffffffe0, RZ, 0xc0, !PT ;  /* 0xffffffe00a027812 */ /* 0x000fe400078ec0ff */
[----:B------:R-:W-:Y:S02]  /*02c0*/  LOP3.LUT R0, R9, 0x1c0, RZ, 0xc0, !PT ;  /* 0x000001c009007812 */ /* 0x000fe400078ec0ff */
[----:B------:R-:W-:Y:S01]  /*02d0*/  SHF.R.S32.HI R250, RZ, 0x5, R10 ;  /* 0x00000005fffa7819 */ /* 0x000fe2000001140a */
[----:B------:R-:W-:Y:S01]  /*02e0*/  IMAD.IADD R16, R20, 0x1, -R2 ;  /* 0x0000000114107824 */ /* 0x000fe200078e0a02 */
[----:B------:R-:W-:Y:S02]  /*02f0*/  SHF.R.S32.HI R3, RZ, 0x1f, R10 ;  /* 0x0000001fff037819 */ /* 0x000fe4000001140a */
[----:B------:R-:W-:Y:S01]  /*0300*/  LOP3.LUT R4, R0, 0x8, R12, 0xf8, !PT ;  /* 0x0000000800047812 */ /* 0x000fe200078ef80c */
[----:B------:R-:W-:Y:S01]  /*0310*/  IMAD.MOV.U32 R12, RZ, RZ, 0x10 ;  /* 0x00000010ff0c7424 */ /* 0x000fe200078e00ff */
[----:B------:R-:W-:-:S02]  /*0320*/  SHF.R.U32.HI R2, RZ, 0x3, R0 ;  /* 0x00000003ff027819 */ /* 0x000fc40000011600 */
[----:B------:R-:W-:Y:S01]  /*0330*/  LEA.HI R9, R11, R20, RZ, 0x6 ;  /* 0x000000140b097211 */ /* 0x000fe200078f30ff */
[----:B------:R-:W-:Y:S01]  /*0340*/  IMAD.MOV.U32 R11, RZ, RZ, 0x20 ;  /* 0x00000020ff0b7424 */ /* 0x000fe200078e00ff */
[----:B------:R-:W-:Y:S02]  /*0350*/  LEA.HI R0, R3, R250, RZ, 0x3 ;  /* 0x000000fa03007211 */ /* 0x000fe400078f18ff */
[----:B------:R-:W-:Y:S02]  /*0360*/  SHF.R.S32.HI R3, RZ, 0x1f, R16 ;  /* 0x0000001fff037819 */ /* 0x000fe40000011410 */
[----:B------:R-:W-:Y:S01]  /*0370*/  LOP3.LUT R10, R4, R2, RZ, 0x3c, !PT ;  /* 0x00000002040a7212 */ /* 0x000fe200078e3cff */
[----:B------:R-:W-:Y:S01]  /*0380*/  IMAD.SHL.U32 R2, R9, 0x8, RZ ;  /* 0x0000000809027824 */ /* 0x000fe200078e00ff */
[----:B------:R-:W-:Y:S02]  /*0390*/  LOP3.LUT R0, R0, 0xffffff8, RZ, 0xc0, !PT ;  /* 0x0ffffff800007812 */ /* 0x000fe400078ec0ff */
[----:B------:R-:W-:-:S02]  /*03a0*/  LEA.HI R9, R3, R16, RZ, 0x2 ;  /* 0x0000001003097211 */ /* 0x000fc400078f10ff */
[----:B------:R-:W-:Y:S02]  /*03b0*/  LOP3.LUT R3, R6, 0x1, RZ, 0xc0, !PT ;  /* 0x0000000106037812 */ /* 0x000fe400078ec0ff */
[----:B------:R-:W-:Y:S01]  /*03c0*/  LOP3.LUT R8, R8, 0x7ffffe00, R2, 0xf8, !PT ;  /* 0x7ffffe0008087812 */ /* 0x000fe200078ef802 */
[----:B------:R-:W-:Y:S01]  /*03d0*/  IMAD.IADD R2, R250, 0x1, -R0 ;  /* 0x00000001fa027824 */ /* 0x000fe200078e0a00 */
[----:B------:R-:W-:Y:S02]  /*03e0*/  SHF.R.S32.HI R0, RZ, 0x2, R9 ;  /* 0x00000002ff007819 */ /* 0x000fe40000011409 */
[----:B------:R-:W-:Y:S01]  /*03f0*/  ISETP.NE.U32.AND P0, PT, R3, 0x1, PT ;  /* 0x000000010300780c */ /* 0x000fe20003f05070 */
[----:B------:R-:W-:Y:S01]  /*0400*/  IMAD.SHL.U32 R3, R5, 0x40, RZ ;  /* 0x0000004005037824 */ /* 0x000fe200078e00ff */
[----:B------:R-:W-:Y:S01]  /*0410*/  LOP3.LUT R4, R13, 0xfffffffc, RZ, 0xc0, !PT ;  /* 0xfffffffc0d047812 */ /* 0x000fe200078ec0ff */
[----:B------:R-:W-:Y:S01]  /*0420*/  IMAD R15, R2, 0x10, R0 ;  /* 0x00000010020f7824 */ /* 0x000fe200078e0200 */
[----:B------:R-:W-:Y:S01]  /*0430*/  LOP3.LUT P4, RZ, R5, 0x2, RZ, 0xc0, !PT ;  /* 0x0000000205ff7812 */ /* 0x000fe2000788c0ff */
[----:B------:R-:W-:Y:S01]  /*0440*/  IMAD.SHL.U32 R2, R225, 0x8, RZ ;  /* 0x00000008e1027824 */ /* 0x000fe200078e00ff */
[----:B------:R-:W-:Y:S01]  /*0450*/  LOP3.LUT R0, R3, 0x1c0, RZ, 0xc0, !PT ;  /* 0x000001c003007812 */ /* 0x000fe200078ec0ff */
[----:B------:R-:W-:Y:S01]  /*0460*/  IMAD.IADD R3, R20, 0x1, -R4 ;  /* 0x0000000114037824 */ /* 0x000fe200078e0a04 */
[----:B------:R-:W-:Y:S01]  /*0470*/  LOP3.LUT P3, RZ, R5, 0x4, RZ, 0xc0, !PT ;  /* 0x0000000405ff7812 */ /* 0x000fe2000786c0ff */
[----:B------:R-:W-:Y:S01]  /*0480*/  IMAD.SHL.U32 R4, R6, 0x40, RZ ;  /* 0x0000004006047824 */ /* 0x000fe200078e00ff */
[----:B------:R-:W-:Y:S01]  /*0490*/  LOP3.LUT R5, R0, 0x8, R2, 0xf8, !PT ;  /* 0x0000000800057812 */ /* 0x000fe200078ef802 */
[----:B------:R-:W-:Y:S01]  /*04a0*/  STL [R1+0x94], R15 ;  /* 0x0000940f01007387 */ /* 0x000fe20000100800 */
[----:B------:R-:W-:Y:S01]  /*04b0*/  SHF.R.U32.HI R2, RZ, 0x3, R0 ;  /* 0x00000003ff027819 */ /* 0x000fe20000011600 */
[----:B------:R-:W-:Y:S01]  /*04c0*/  IMAD R225, R225, 0x200, R10 ;  /* 0x00000200e1e17824 */ /* 0x000fe200078e020a */
[----:B------:R-:W-:Y:S01]  /*04d0*/  LEA.HI R0, R3, R3, RZ, 0x1 ;  /* 0x0000000303007211 */ /* 0x000fe200078f08ff */
[----:B------:R-:W-:Y:S01]  /*04e0*/  STL [R1+0x64], R14 ;  /* 0x0000640e01007387 */ /* 0x000fe20000100800 */
[----:B------:R-:W-:Y:S01]  /*04f0*/  LOP3.LUT R5, R5, R2, RZ, 0x3c, !PT ;  /* 0x0000000205057212 */ /* 0x000fe200078e3cff */
[----:B------:R-:W-:Y:S01]  /*0500*/  IMAD.MOV.U32 R10, RZ, RZ, 0x40 ;  /* 0x00000040ff0a7424 */ /* 0x000fe200078e00ff */
[----:B------:R-:W-:-:S02]  /*0510*/  LOP3.LUT R0, R0, 0x1ffffffe, RZ, 0xc0, !PT ;  /* 0x1ffffffe00007812 */ /* 0x000fc400078ec0ff */
[----:B------:R-:W-:Y:S02]  /*0520*/  LOP3.LUT R2, R4, 0x1c0, RZ, 0xc0, !PT ;  /* 0x000001c004027812 */ /* 0x000fe400078ec0ff */
[----:B------:R-:W-:Y:S01]  /*0530*/  R2P PR, R6, 0x6 ;  /* 0x0000000606007804 */ /* 0x000fe20000000000 */
[----:B------:R-:W-:Y:S01]  /*0540*/  IMAD.IADD R6, R3, 0x1, -R0 ;  /* 0x0000000103067824 */ /* 0x000fe200078e0a00 */
[----:B------:R-:W-:Y:S01]  /*0550*/  LEA.HI R0, R2, R2, RZ, 0x1d ;  /* 0x0000000202007211 */ /* 0x000fe200078fe8ff */
[----:B------:R-:W-:Y:S01]  /*0560*/  IMAD R3, R250, 0x200, R3 ;  /* 0x00000200fa037824 */ /* 0x000fe200078e0203 */
[----:B------:R-:W-:Y:S02]  /*0570*/  SEL R2, R12, 0xfffffff0, !P4 ;  /* 0xfffffff00c027807 */ /* 0x000fe40006000000 */
[----:B------:R-:W-:Y:S01]  /*0580*/  SEL R249, R11, 0xffffffe0, !P3 ;  /* 0xffffffe00bf97807 */ /* 0x000fe20005800000 */
[----:B------:R-:W-:Y:S01]  /*0590*/  IMAD.U32 R4, R3, 0x2, R0 ;  /* 0x0000000203047824 */ /* 0x000fe200078e0000 */
[----:B------:R-:W-:Y:S01]  /*05a0*/  IADD3 R3, R18, 0x40, RZ ;  /* 0x0000004012037810 */ /* 0x000fe20007ffe0ff */
[----:B------:R-:W-:Y:S01]  /*05b0*/  IMAD R0, R7, 0x20, R17 ;  /* 0x0000002007007824 */ /* 0x000fe200078e0211 */
[----:B------:R-:W-:Y:S01]  /*05c0*/  SHF.R.S32.HI R19, RZ, 0x1f, R18 ;  /* 0x0000001fff137819 */ /* 0x000fe20000011412 */
[----:B------:R-:W-:Y:S01]  /*05d0*/  IMAD.IADD R249, R2, 0x1, R249 ;  /* 0x0000000102f97824 */ /* 0x000fe200078e02f9 */
[----:B------:R-:W-:-:S02]  /*05e0*/  IADD3 R2, R18, 0x80, RZ ;  /* 0x0000008012027810 */ /* 0x000fc40007ffe0ff */
[----:B------:R1:W-:Y:S01]  /*05f0*/  STL [R1+0x8c], R0 ;  /* 0x00008c0001007387 */ /* 0x0003e20000100800 */
[----:B------:R-:W-:Y:S02]  /*0600*/  LOP3.LUT R224, R5, 0x7ffffe00, R224, 0xf8, !PT ;  /* 0x7ffffe0005e07812 */ /* 0x000fe400078ef8e0 */
[C---:B------:R-:W-:Y:S01]  /*0610*/  LOP3.LUT P5, RZ, R7.reuse, 0x4, RZ, 0xc0, !PT ;  /* 0x0000000407ff7812 */ /* 0x040fe200078ac0ff */
[----:B------:R2:W-:Y:S01]  /*0620*/  STL [R1+0x44], R3 ;  /* 0x0000440301007387 */ /* 0x0005e20000100800 */
[----:B------:R-:W-:Y:S02]  /*0630*/  LOP3.LUT P6, RZ, R7, 0x2, RZ, 0xc0, !PT ;  /* 0x0000000207ff7812 */ /* 0x000fe400078cc0ff */
[----:B------:R-:W-:Y:S01]  /*0640*/  SEL R5, R11, 0xffffffe0, !P1 ;  /* 0xffffffe00b057807 */ /* 0x000fe20004800000 */
[----:B------:R3:W-:Y:S01]  /*0650*/  STL [R1+0x48], R2 ;  /* 0x0000480201007387 */ /* 0x0007e20000100800 */
[----:B------:R-:W-:Y:S02]  /*0660*/  LEA R4, R4, 0x80, 0x1 ;  /* 0x0000008004047811 */ /* 0x000fe400078e08ff */
[----:B------:R-:W-:Y:S01]  /*0670*/  LEA R224, R224, 0x100, 0x1 ;  /* 0x00000100e0e07811 */ /* 0x000fe200078e08ff */
[----:B------:R-:W-:Y:S01]  /*0680*/  STL.64 [R1+0x38], R18 ;  /* 0x0000381201007387 */ /* 0x000fe20000100a00 */
[----:B------:R-:W-:-:S02]  /*0690*/  LEA R225, R225, 0xc100, 0x1 ;  /* 0x0000c100e1e17811 */ /* 0x000fc400078e08ff */
[----:B------:R-:W-:Y:S01]  /*06a0*/  SEL R226, R10, 0xffffffc0, !P5 ;  /* 0xffffffc00ae27807 */ /* 0x000fe20006800000 */
[--C-:B------:R-:W-:Y:S01]  /*06b0*/  IMAD R250, R250, 0x800, R224.reuse ;  /* 0x00000800fafa7824 */ /* 0x100fe200078e02e0 */
[----:B------:R-:W-:Y:S01]  /*06c0*/  IADD3 R231, R225, 0x20, RZ ;  /* 0x00000020e1e77810 */ /* 0x000fe20007ffe0ff */
[----:B------:R-:W-:Y:S01]  /*06d0*/  IMAD R249, R249, 0x2, R224 ;  /* 0x00000002f9f97824 */ /* 0x000fe200078e02e0 */
[C---:B------:R-:W-:Y:S01]  /*06e0*/  @P6 IADD3 R231, R225.reuse, -0x20, RZ ;  /* 0xffffffe0e1e76810 */ /* 0x040fe20007ffe0ff */
[----:B------:R-:W-:-:S03]  /*06f0*/  IMAD.IADD R229, R225, 0x1, R226 ;  /* 0x00000001e1e57824 */ /* 0x000fc600078e02e2 */
[----:B------:R-:W-:Y:S01]  /*0700*/  IADD3 R248, R231, 0x800, RZ ;  /* 0x00000800e7f87810 */ /* 0x000fe20007ffe0ff */
[----:B------:R-:W-:Y:S01]  /*0710*/  IMAD.IADD R226, R226, 0x1, R231 ;  /* 0x00000001e2e27824 */ /* 0x000fe200078e02e7 */
[----:B-1----:R-:W-:Y:S02]  /*0720*/  LOP3.LUT R0, R9, 0x7ffffffc, RZ, 0xc0, !PT ;  /* 0x7ffffffc09007812 */ /* 0x002fe400078ec0ff */
[C---:B------:R-:W-:Y:S02]  /*0730*/  IADD3 R247, R231.reuse, 0x1000, RZ ;  /* 0x00001000e7f77810 */ /* 0x040fe40007ffe0ff */
[----:B--2---:R-:W-:Y:S01]  /*0740*/  SHF.R.S32.HI R3, RZ, 0x1f, R3 ;  /* 0x0000001fff037819 */ /* 0x004fe20000011403 */
[----:B------:R-:W-:Y:S01]  /*0750*/  IMAD.IADD R0, R16, 0x1, -R0 ;  /* 0x0000000110007824 */ /* 0x000fe200078e0a00 */
[C---:B------:R-:W-:Y:S02]  /*0760*/  IADD3 R246, R231.reuse, 0x1800, RZ ;  /* 0x00001800e7f67810 */ /* 0x040fe40007ffe0ff */
[----:B---3--:R-:W-:Y:S01]  /*0770*/  SHF.R.S32.HI R2, RZ, 0x1f, R2 ;  /* 0x0000001fff027819 */ /* 0x008fe20000011402 */
[----:B------:R1:W-:Y:S01]  /*0780*/  STL [R1+0x60], R3 ;  /* 0x0000600301007387 */ /* 0x0003e20000100800 */
[----:B------:R-:W-:Y:S01]  /*0790*/  IMAD.SHL.U32 R7, R0, 0x2, RZ ;  /* 0x0000000200077824 */ /* 0x000fe200078e00ff */
[C---:B------:R-:W-:Y:S01]  /*07a0*/  IADD3 R245, R231.reuse, 0x2000, RZ ;  /* 0x00002000e7f57810 */ /* 0x040fe20007ffe0ff */
[----:B------:R-:W-:Y:S01]  /*07b0*/  IMAD R0, R6, 0x8, R15 ;  /* 0x0000000806007824 */ /* 0x000fe200078e020f */
[----:B------:R2:W-:Y:S01]  /*07c0*/  STL [R1+0x5c], R2 ;  /* 0x00005c0201007387 */ /* 0x0005e20000100800 */
[----:B------:R-:W-:-:S02]  /*07d0*/  IADD3 R244, R231, 0x2800, RZ ;  /* 0x00002800e7f47810 */ /* 0x000fc40007ffe0ff */
        /* <DEDUP_REMOVED lines=8> */
[C---:B------:R-:W-:Y:S02]  /*0860*/  IADD3 R235, R231.reuse, 0x7000, RZ ;  /* 0x00007000e7eb7810 */ /* 0x040fe40007ffe0ff */
[----:B-1----:R-:W-:Y:S02]  /*0870*/  SEL R3, R10, 0xffffffc0, !P2 ;  /* 0xffffffc00a037807 */ /* 0x002fe40005000000 */
[C---:B------:R-:W-:Y:S01]  /*0880*/  IADD3 R234, R231.reuse, 0x7800, RZ ;  /* 0x00007800e7ea7810 */ /* 0x040fe20007ffe0ff */
[----:B--2---:R-:W-:Y:S01]  /*0890*/  IMAD.SHL.U32 R2, R8, 0x2, RZ ;  /* 0x0000000208027824 */ /* 0x004fe200078e00ff */
[C---:B------:R-:W-:Y:S01]  /*08a0*/  IADD3 R233, R231.reuse, 0x8000, RZ ;  /* 0x00008000e7e97810 */ /* 0x040fe20007ffe0ff */
[C---:B------:R-:W-:Y:S01]  /*08b0*/  IMAD.IADD R8, R4.reuse, 0x1, R5 ;  /* 0x0000000104087824 */ /* 0x040fe200078e0205 */
[----:B------:R-:W-:Y:S01]  /*08c0*/  IADD3 R232, R231, 0x8800, RZ ;  /* 0x00008800e7e87810 */ /* 0x000fe20007ffe0ff */
[----:B------:R-:W-:Y:S01]  /*08d0*/  IMAD.IADD R6, R4, 0x1, R3 ;  /* 0x0000000104067824 */ /* 0x000fe200078e0203 */
[----:B------:R1:W-:Y:S04]  /*08e0*/  STL [R1+0x4], R2 ;  /* 0x0000040201007387 */ /* 0x0003e80000100800 */
[----:B------:R2:W-:Y:S04]  /*08f0*/  STL [R1+0x54], R7 ;  /* 0x0000540701007387 */ /* 0x0005e80000100800 */
[----:B------:R3:W-:Y:S04]  /*0900*/  STL [R1+0x88], R0 ;  /* 0x0000880001007387 */ /* 0x0007e80000100800 */
[----:B------:R4:W-:Y:S04]  /*0910*/  STL [R1+0x68], R4 ;  /* 0x0000680401007387 */ /* 0x0009e80000100800 */
[----:B------:R-:W-:Y:S04]  /*0920*/  STL [R1+0x84], R6 ;  /* 0x0000840601007387 */ /* 0x000fe80000100800 */
[----:B------:R-:W-:Y:S01]  /*0930*/  STL [R1+0x74], R8 ;  /* 0x0000740801007387 */ /* 0x000fe20000100800 */
[----:B-1----:R-:W-:-:S02]  /*0940*/  SEL R2, R11, 0xffffffe0, !P4 ;  /* 0xffffffe00b027807 */ /* 0x002fc40006000000 */
[----:B--2---:R-:W-:-:S03]  /*0950*/  IADD3 R7, R4, -0x10, RZ ;  /* 0xfffffff004077810 */ /* 0x004fc60007ffe0ff */
[----:B------:R-:W-:Y:S01]  /*0960*/  IMAD.IADD R228, R224, 0x1, R2 ;  /* 0x00000001e0e47824 */ /* 0x000fe200078e0202 */
[----:B------:R-:W-:Y:S01]  /*0970*/  @P0 IADD3 R7, R4, 0x10, RZ ;  /* 0x0000001004070810 */ /* 0x000fe20007ffe0ff */
[----:B------:R-:W-:Y:S01]  /*0980*/  IMAD.IADD R251, R2, 0x1, R250 ;  /* 0x0000000102fb7824 */ /* 0x000fe200078e02fa */
[----:B---3--:R-:W-:Y:S01]  /*0990*/  SEL R0, R10, 0xffffffc0, !P3 ;  /* 0xffffffc00a007807 */ /* 0x008fe20005800000 */
[----:B----4-:R-:W-:-:S03]  /*09a0*/  IMAD.IADD R4, R8, 0x1, R3 ;  /* 0x0000000108047824 */ /* 0x010fc600078e0203 */
[C---:B------:R-:W-:Y:S01]  /*09b0*/  IADD3 R230, R0.reuse, R224, R2 ;  /* 0x000000e000e67210 */ /* 0x040fe20007ffe002 */
[----:B------:R-:W-:Y:S02]  /*09c0*/  IMAD.IADD R2, R0, 0x1, R250 ;  /* 0x0000000100027824 */ /* 0x000fe400078e02fa */
[----:B------:R-:W-:Y:S01]  /*09d0*/  IMAD.IADD R227, R224, 0x1, R0 ;  /* 0x00000001e0e37824 */ /* 0x000fe200078e0200 */
[----:B------:R1:W-:Y:S01]  /*09e0*/  STL [R1+0x80], R4 ;  /* 0x0000800401007387 */ /* 0x0003e20000100800 */
[----:B------:R-:W-:-:S03]  /*09f0*/  IMAD.IADD R252, R0, 0x1, R251 ;  /* 0x0000000100fc7824 */ /* 0x000fc600078e02fb */
[----:B------:R2:W-:Y:S01]  /*0a00*/  STL [R1+0x6c], R7 ;  /* 0x00006c0701007387 */ /* 0x0005e20000100800 */
[--C-:B-1----:R-:W-:Y:S02]  /*0a10*/  IMAD.IADD R4, R5, 0x1, R7.reuse ;  /* 0x0000000105047824 */ /* 0x102fe400078e0207 */
[----:B------:R-:W-:Y:S02]  /*0a20*/  IMAD.IADD R5, R3, 0x1, R7 ;  /* 0x0000000103057824 */ /* 0x000fe400078e0207 */
[----:B------:R-:W-:-:S03]  /*0a30*/  IMAD.IADD R3, R4, 0x1, R3 ;  /* 0x0000000104037824 */ /* 0x000fc600078e0203 */
[----:B------:R2:W-:Y:S04]  /*0a40*/  STL [R1+0x7c], R5 ;  /* 0x00007c0501007387 */ /* 0x0005e80000100800 */
[----:B------:R2:W-:Y:S04]  /*0a50*/  STL [R1+0x70], R4 ;  /* 0x0000700401007387 */ /* 0x0005e80000100800 */
[----:B------:R2:W-:Y:S04]  /*0a60*/  STL [R1+0x78], R3 ;  /* 0x0000780301007387 */ /* 0x0005e80000100800 */
[----:B------:R2:W-:Y:S02]  /*0a70*/  STL [R1], R2 ;  /* 0x0000000201007387 */ /* 0x0005e40000100800 */
.L_x_480:
[----:B--2---:R-:W2:Y:S01]  /*0a80*/  LDL R4, [R1+0x64] ;  /* 0x0000640001047983 */ /* 0x004ea20000100800 */
[----:B------:R-:W-:Y:S01]  /*0a90*/  IMAD.MOV.U32 R0, RZ, RZ, c[0x0][0x560] ;  /* 0x00015800ff007624 */ /* 0x000fe200078e00ff */
[----:B------:R-:W-:Y:S01]  /*0aa0*/  YIELD ;  /* 0x0000000000007946 */ /* 0x000fe20003800000 */
[----:B------:R-:W-:Y:S03]  /*0ab0*/  BSSY B0, `(.L_x_439) ;  /* 0x0000016000007945 */ /* 0x000fe60003800000 */
[----:B------:R-:W-:-:S13]  /*0ac0*/  ISETP.NE.AND P0, PT, R0, 0x1, PT ;  /* 0x000000010000780c */ /* 0x000fda0003f05270 */
[----:B--2---:R-:W-:Y:S01]  /*0ad0*/  @P0 IMAD.HI.U32 R0, R4, c[0x0][0x564], RZ ;  /* 0x0001590004000a27 */ /* 0x004fe200078e00ff */
[----:B------:R-:W-:-:S04]  /*0ae0*/  MOV R3, R4 ;  /* 0x0000000400037202 */ /* 0x000fc80000000f00 */
[----:B------:R-:W-:-:S04]  /*0af0*/  @P0 SHF.R.U32.HI R3, RZ, c[0x0][0x568], R0 ;  /* 0x00015a00ff030a19 */ /* 0x000fc80000011600 */
[----:B------:R-:W-:Y:S01]  /*0b00*/  ISETP.GE.AND P0, PT, R3, c[0x0][0x578], PT ;  /* 0x00015e0003007a0c */ /* 0x000fe20003f06270 */
[----:B------:R-:W-:-:S04]  /*0b10*/  IMAD.MOV R2, RZ, RZ, -R3 ;  /* 0x000000ffff027224 */ /* 0x000fc800078e0a03 */
[----:B------:R-:W-:-:S08]  /*0b20*/  IMAD R2, R2, c[0x0][0x560], R4 ;  /* 0x0001580002027a24 */ /* 0x000fd000078e0204 */
[----:B------:R-:W-:Y:S05]  /*0b30*/  @!P0 BRA `(.L_x_440) ;  /* 0x0000007000008947 */ /* 0x000fea0003800000 */
[----:B------:R-:W-:-:S04]  /*0b40*/  MOV R0, c[0x0][0x56c] ;  /* 0x00015b0000007a02 */ /* 0x000fc80000000f00 */
[----:B------:R-:W-:Y:S02]  /*0b50*/  ISETP.NE.AND P0, PT, R0, 0x1, PT ;  /* 0x000000010000780c */ /* 0x000fe40003f05270 */
[----:B------:R-:W-:-:S11]  /*0b60*/  MOV R0, R2 ;  /* 0x0000000200007202 */ /* 0x000fd60000000f00 */
[----:B------:R-:W-:-:S05]  /*0b70*/  @P0 IMAD.HI.U32 R4, R2, c[0x0][0x570], RZ ;  /* 0x00015c0002040a27 */ /* 0x000fca00078e00ff */
[----:B------:R-:W-:-:S05]  /*0b80*/  @P0 SHF.R.U32.HI R0, RZ, c[0x0][0x574], R4 ;  /* 0x00015d00ff000a19 */ /* 0x000fca0000011604 */
[----:B------:R-:W-:Y:S01]  /*0b90*/  IMAD R4, R0, c[0x0][0x56c], RZ ;  /* 0x00015b0000047a24 */ /* 0x000fe200078e02ff */
[----:B------:R-:W-:Y:S05]  /*0ba0*/  BRA `(.L_x_441) ;  /* 0x0000006000007947 */ /* 0x000fea0003800000 */
.L_x_440:
[----:B------:R-:W-:-:S04]  /*0bb0*/  MOV R0, c[0x0][0x554] ;  /* 0x0001550000007a02 */ /* 0x000fc80000000f00 */
[----:B------:R-:W-:Y:S02]  /*0bc0*/  ISETP.NE.AND P0, PT, R0, 0x1, PT ;  /* 0x000000010000780c */ /* 0x000fe40003f05270 */
[----:B------:R-:W-:-:S11]  /*0bd0*/  MOV R0, R2 ;  /* 0x0000000200007202 */ /* 0x000fd60000000f00 */
[----:B------:R-:W-:-:S05]  /*0be0*/  @P0 IMAD.HI.U32 R4, R2, c[0x0][0x558], RZ ;  /* 0x0001560002040a27 */ /* 0x000fca00078e00ff */
[----:B------:R-:W-:-:S05]  /*0bf0*/  @P0 SHF.R.U32.HI R0, RZ, c[0x0][0x55c], R4 ;  /* 0x00015700ff000a19 */ /* 0x000fca0000011604 */
[----:B------:R-:W-:Y:S02]  /*0c00*/  IMAD R4, R0, c[0x0][0x554], RZ ;  /* 0x0001550000047a24 */ /* 0x000fe400078e02ff */
.L_x_441:
[----:B------:R-:W-:Y:S05]  /*0c10*/  BSYNC B0 ;  /* 0x0000000000007941 */ /* 0x000fea0003800000 */
.L_x_439:
[----:B------:R-:W-:Y:S01]  /*0c20*/  LOP3.LUT R0, RZ, R0, RZ, 0x33, !PT ;  /* 0x00000000ff007212 */ /* 0x000fe200078e33ff */
[----:B------:R-:W-:Y:S01]  /*0c30*/  IMAD.MOV.U32 R51, RZ, RZ, c[0x0][0x2c4] ;  /* 0x0000b100ff337624 */ /* 0x000fe200078e00ff */
[----:B------:R-:W-:Y:S01]  /*0c40*/  MOV R5, c[0x0][0x548] ;  /* 0x0001520000057a02 */ /* 0x000fe20000000f00 */
[----:B------:R-:W-:Y:S01]  /*0c50*/  IMAD.IADD R2, R2, 0x1, -R4 ;  /* 0x0000000102027824 */ /* 0x000fe200078e0a04 */
[----:B------:R-:W-:Y:S01]  /*0c60*/  IADD3 R0, R0, c[0x0][0x53c], RZ ;  /* 0x00014f0000007a10 */ /* 0x000fe20007ffe0ff */
[----:B------:R-:W-:Y:S01]  /*0c70*/  IMAD.MOV.U32 R6, RZ, RZ, c[0x0][0x168] ;  /* 0x00005a00ff067624 */ /* 0x000fe200078e00ff */
[----:B------:R-:W-:Y:S01]  /*0c80*/  ISETP.NE.AND P1, PT, R51, 0x1, PT ;  /* 0x000000013300780c */ /* 0x000fe20003f25270 */
[----:B------:R-:W-:Y:S01]  /*0c90*/  IMAD R2, R3, c[0x0][0x554], R2 ;  /* 0x0001550003027a24 */ /* 0x000fe200078e0202 */
[----:B------:R-:W-:Y:S01]  /*0ca0*/  ISETP.NE.AND P0, PT, R5, 0x1, PT ;  /* 0x000000010500780c */ /* 0x000fe20003f05270 */
[----:B------:R-:W-:Y:S01]  /*0cb0*/  IMAD.SHL.U32 R133, R0, 0x80, RZ ;  /* 0x0000008000857824 */ /* 0x000fe200078e00ff */
[----:B------:R-:W-:Y:S01]  /*0cc0*/  ULDC UR4, c[0x0][0x1d0] ;  /* 0x0000740000047ab9 */ /* 0x000fe20000000800 */
[----:B------:R-:W-:Y:S01]  /*0cd0*/  CS2R R98, SRZ ;  /* 0x0000000000627805 */ /* 0x000fe2000001ff00 */
[----:B------:R-:W-:Y:S01]  /*0ce0*/  UIADD3 UR4, UR4, 0x5f, URZ ;  /* 0x0000005f04047890 */ /* 0x000fe2000fffe03f */
[----:B------:R-:W-:Y:S01]  /*0cf0*/  MOV R59, R2 ;  /* 0x00000002003b7202 */ /* 0x000fe20000000f00 */
[----:B------:R1:W-:Y:S01]  /*0d00*/  STL [R1+0x58], R133 ;  /* 0x0000588501007387 */ /* 0x0003e20000100800 */
[----:B------:R-:W-:Y:S01]  /*0d10*/  IADD3 R0, R133, 0x7f, RZ ;  /* 0x0000007f85007810 */ /* 0x000fe20007ffe0ff */
[----:B------:R-:W-:Y:S01]  /*0d20*/  UIMAD.WIDE UR4, UR4, 0x2aaaaaab, URZ ;  /* 0x2aaaaaab040478a5 */ /* 0x000fe2000f8e023f */
[----:B------:R-:W-:Y:S01]  /*0d30*/  CS2R R96, SRZ ;  /* 0x0000000000607805 */ /* 0x000fe2000001ff00 */
[----:B------:R-:W-:Y:S01]  /*0d40*/  CS2R R94, SRZ ;  /* 0x00000000005e7805 */ /* 0x000fe2000001ff00 */
[----:B------:R-:W-:Y:S01]  /*0d50*/  IMAD.MOV.U32 R92, RZ, RZ, RZ ;  /* 0x000000ffff5c7224 */ /* 0x000fe200078e00ff */
[----:B------:R-:W-:Y:S01]  /*0d60*/  USHF.R.U32.HI UR4, URZ, 0x1f, UR5 ;  /* 0x0000001f3f047899 */ /* 0x000fe20008011605 */
[----:B------:R-:W-:Y:S01]  /*0d70*/  @P1 IMAD.HI.U32 R4, R0, c[0x0][0x2c8], RZ ;  /* 0x0000b20000041a27 */ /* 0x000fe200078e00ff */
[----:B------:R-:W-:Y:S01]  /*0d80*/  MOV R90, RZ ;  /* 0x000000ff005a7202 */ /* 0x000fe20000000f00 */
[----:B------:R-:W-:Y:S01]  /*0d90*/  CS2R R8, SRZ ;  /* 0x0000000000087805 */ /* 0x000fe2000001ff00 */
[----:B------:R-:W-:Y:S01]  /*0da0*/  ULEA.HI.SX32 UR4, UR5, UR4, 0x1c ;  /* 0x0000000405047291 */ /* 0x000fe2000f8fe23f */
[----:B------:R-:W-:Y:S01]  /*0db0*/  @P0 IMAD.HI.U32 R3, R2, c[0x0][0x54c], RZ ;  /* 0x0001530002030a27 */ /* 0x000fe200078e00ff */
[----:B------:R-:W-:Y:S01]  /*0dc0*/  @P1 SHF.R.U32.HI R0, RZ, c[0x0][0x2cc], R4 ;  /* 0x0000b300ff001a19 */ /* 0x000fe20000011604 */
[----:B------:R-:W-:Y:S01]  /*0dd0*/  CS2R R10, SRZ ;  /* 0x00000000000a7805 */ /* 0x000fe2000001ff00 */
[----:B------:R-:W-:Y:S01]  /*0de0*/  IADD3 R4, -R6, 0x60, RZ ;  /* 0x0000006006047810 */ /* 0x000fe20007ffe1ff */
[----:B------:R-:W-:Y:S01]  /*0df0*/  IMAD.MOV.U32 R88, RZ, RZ, RZ ;  /* 0x000000ffff587224 */ /* 0x000fe200078e00ff */
[----:B------:R-:W-:Y:S01]  /*0e00*/  @P0 SHF.R.U32.HI R59, RZ, c[0x0][0x550], R3 ;  /* 0x00015400ff3b0a19 */ /* 0x000fe20000011603 */
[----:B------:R-:W-:Y:S01]  /*0e10*/  CS2R R6, SRZ ;  /* 0x0000000000067805 */ /* 0x000fe2000001ff00 */
[----:B------:R-:W-:Y:S01]  /*0e20*/  IADD3 R0, R0, c[0x0][0x1d0], R4 ;  /* 0x0000740000007a10 */ /* 0x000fe20007ffe004 */
[----:B------:R-:W-:Y:S01]  /*0e30*/  IMAD.MOV.U32 R86, RZ, RZ, RZ ;  /* 0x000000ffff567224 */ /* 0x000fe200078e00ff */
[----:B------:R-:W-:Y:S01]  /*0e40*/  MOV R84, RZ ;  /* 0x000000ff00547202 */ /* 0x000fe20000000f00 */
[----:B------:R1:W-:Y:S01]  /*0e50*/  STL [R1+0x50], R59 ;  /* 0x0000503b01007387 */ /* 0x0003e20000100800 */
[----:B------:R-:W-:Y:S01]  /*0e60*/  IMAD.MOV.U32 R82, RZ, RZ, RZ ;  /* 0x000000ffff527224 */ /* 0x000fe200078e00ff */
[----:B------:R-:W-:Y:S01]  /*0e70*/  MOV R78, RZ ;  /* 0x000000ff004e7202 */ /* 0x000fe20000000f00 */
[----:B------:R-:W-:Y:S01]  /*0e80*/  IMAD.HI R3, R0, 0x2aaaaaab, RZ ;  /* 0x2aaaaaab00037827 */ /* 0x000fe200078e02ff */
[----:B------:R-:W-:Y:S01]  /*0e90*/  CS2R R12, SRZ ;  /* 0x00000000000c7805 */ /* 0x000fe2000001ff00 */
[----:B------:R-:W-:Y:S01]  /*0ea0*/  CS2R R14, SRZ ;  /* 0x00000000000e7805 */ /* 0x000fe2000001ff00 */
[----:B------:R-:W-:Y:S01]  /*0eb0*/  MOV R72, RZ ;  /* 0x000000ff00487202 */ /* 0x000fe20000000f00 */
[----:B------:R-:W-:Y:S01]  /*0ec0*/  IMAD.MOV R0, RZ, RZ, -R59 ;  /* 0x000000ffff007224 */ /* 0x000fe200078e0a3b */
[----:B------:R-:W-:Y:S01]  /*0ed0*/  SHF.R.U32.HI R4, RZ, 0x1f, R3 ;  /* 0x0000001fff047819 */ /* 0x000fe20000011603 */
[----:B------:R-:W-:Y:S01]  /*0ee0*/  IMAD.MOV.U32 R80, RZ, RZ, RZ ;  /* 0x000000ffff507224 */ /* 0x000fe200078e00ff */
[----:B------:R-:W-:Y:S01]  /*0ef0*/  CS2R R16, SRZ ;  /* 0x0000000000107805 */ /* 0x000fe2000001ff00 */
[----:B------:R-:W-:Y:S01]  /*0f00*/  IMAD R61, R0, c[0x0][0x548], R2 ;  /* 0x00015200003d7a24 */ /* 0x000fe200078e0202 */
[----:B------:R-:W-:Y:S01]  /*0f10*/  LEA.HI.SX32 R3, R3, R4, 0x1c ;  /* 0x0000000403037211 */ /* 0x000fe200078fe2ff */
[----:B------:R-:W-:Y:S01]  /*0f20*/  IMAD.MOV.U32 R76, RZ, RZ, RZ ;  /* 0x000000ffff4c7224 */ /* 0x000fe200078e00ff */
[----:B------:R-:W-:Y:S01]  /*0f30*/  PRMT R0, RZ, 0x7610, R0 ;  /* 0x00007610ff007816 */ /* 0x000fe20000000000 */
[----:B------:R-:W-:Y:S01]  /*0f40*/  CS2R R4, SRZ ;  /* 0x0000000000047805 */ /* 0x000fe2000001ff00 */
[----:B------:R1:W-:Y:S01]  /*0f50*/  STL [R1+0x4c], R61 ;  /* 0x00004c3d01007387 */ /* 0x0003e20000100800 */
[----:B------:R-:W-:Y:S01]  /*0f60*/  IMNMX R135, R3, UR4, PT ;  /* 0x0000000403877c17 */ /* 0x000fe2000b800200 */
[----:B------:R-:W-:Y:S01]  /*0f70*/  IMAD.MOV.U32 R74, RZ, RZ, RZ ;  /* 0x000000ffff4a7224 */ /* 0x000fe200078e00ff */
[----:B------:R-:W-:Y:S01]  /*0f80*/  MOV R66, RZ ;  /* 0x000000ff00427202 */ /* 0x000fe20000000f00 */
[----:B------:R-:W-:Y:S01]  /*0f90*/  IMAD.MOV.U32 R70, RZ, RZ, RZ ;  /* 0x000000ffff467224 */ /* 0x000fe200078e00ff */
[----:B------:R-:W-:Y:S01]  /*0fa0*/  ISETP.GE.AND P0, PT, R135, 0x1, PT ;  /* 0x000000018700780c */ /* 0x000fe20003f06270 */
[----:B------:R-:W-:Y:S01]  /*0fb0*/  IMAD.MOV.U32 R68, RZ, RZ, RZ ;  /* 0x000000ffff447224 */ /* 0x000fe200078e00ff */
[----:B------:R-:W-:Y:S01]  /*0fc0*/  CS2R R18, SRZ ;  /* 0x0000000000127805 */ /* 0x000fe2000001ff00 */
[----:B------:R-:W-:Y:S01]  /*0fd0*/  IMAD.MOV.U32 R64, RZ, RZ, RZ ;  /* 0x000000ffff407224 */ /* 0x000fe200078e00ff */
[----:B------:R-:W-:Y:S01]  /*0fe0*/  MOV R62, RZ ;  /* 0x000000ff003e7202 */ /* 0x000fe20000000f00 */
        /* <DEDUP_REMOVED lines=45> */
[----:B------:R-:W-:Y:S05]  /*12c0*/  @!P0 BRA `(.L_x_442) ;  /* 0x0000e3b000008947 */ /* 0x000fea0003800000 */
[----:B-1----:R-:W-:Y:S01]  /*12d0*/  ISETP.NE.U32.AND P0, PT, RZ, c[0x0][0x340], PT ;  /* 0x0000d000ff007a0c */ /* 0x002fe20003f05070 */
[----:B------:R-:W2:Y:S03]  /*12e0*/  LDL.64 R100, [R1+0x38] ;  /* 0x0000380001647983 */ /* 0x000ea60000100a00 */
[----:B------:R-:W-:Y:S01]  /*12f0*/  ISETP.NE.AND.EX P0, PT, RZ, c[0x0][0x344], PT, P0 ;  /* 0x0000d100ff007a0c */ /* 0x000fe20003f05300 */
[----:B------:R-:W3:Y:S04]  /*1300*/  LDL R57, [R1+0x44] ;  /* 0x0000440001397983 */ /* 0x000ee80000100800 */
[----:B------:R-:W4:Y:S08]  /*1310*/  LDL R53, [R1+0x48] ;  /* 0x0000480001357983 */ /* 0x000f300000100800 */
[----:B------:R-:W-:-:S05]  /*1320*/  @P0 MOV R2, 0x4 ;  /* 0x0000000400020802 */ /* 0x000fca0000000f00 */
[----:B------:R-:W-:-:S05]  /*1330*/  @P0 IMAD.WIDE R2, R59, R2, c[0x0][0x340] ;  /* 0x0000d0003b020625 */ /* 0x000fca00078e0202 */
[----:B------:R1:W5:Y:S04]  /*1340*/  @P0 LDG.E R0, [R2.64] ;  /* 0x0000000602000981 */ /* 0x000368000c1e1900 */
[----:B------:R-:W1:Y:S02]  /*1350*/  S2R R63, SR_TID.X ;  /* 0x00000000003f7919 */ /* 0x000e640000002100 */
[----:B-1----:R-:W-:-:S04]  /*1360*/  SHF.R.S32.HI R55, RZ, 0x1f, R63 ;  /* 0x0000001fff377819 */ /* 0x002fc8000001143f */
[----:B------:R-:W-:-:S04]  /*1370*/  LEA.HI R55, R55, R63, RZ, 0x3 ;  /* 0x0000003f37377211 */ /* 0x000fc800078f18ff */
[----:B------:R-:W-:-:S04]  /*1380*/  SHF.R.S32.HI R55, RZ, 0x3, R55 ;  /* 0x00000003ff377819 */ /* 0x000fc80000011437 */
[----:B------:R-:W-:-:S05]  /*1390*/  SHF.R.S32.HI R7, RZ, 0x1f, R55 ;  /* 0x0000001fff077819 */ /* 0x000fca0000011437 */
[C---:B------:R-:W-:Y:S02]  /*13a0*/  IMAD R6, R7.reuse, c[0x0][0x1e0], RZ ;  /* 0x0000780007067a24 */ /* 0x040fe400078e02ff */
[----:B------:R-:W-:Y:S02]  /*13b0*/  IMAD R7, R7, c[0x0][0x208], RZ ;  /* 0x0000820007077a24 */ /* 0x000fe400078e02ff */
[C---:B------:R-:W-:Y:S01]  /*13c0*/  IMAD R6, R55.reuse, c[0x0][0x1e4], R6 ;  /* 0x0000790037067a24 */ /* 0x040fe200078e0206 */
[----:B------:R-:W-:Y:S01]  /*13d0*/  SHF.R.S32.HI R10, RZ, 0x1f, R61 ;  /* 0x0000001fff0a7819 */ /* 0x000fe2000001143d */
[----:B------:R-:W-:-:S04]  /*13e0*/  IMAD R7, R55, c[0x0][0x20c], R7 ;  /* 0x0000830037077a24 */ /* 0x000fc800078e0207 */
[----:B------:R-:W-:-:S04]  /*13f0*/  IMAD R9, R10, c[0x0][0x210], RZ ;  /* 0x000084000a097a24 */ /* 0x000fc800078e02ff */
[----:B------:R-:W-:Y:S01]  /*1400*/  IMAD R9, R61, c[0x0][0x214], R9 ;  /* 0x000085003d097a24 */ /* 0x000fe200078e0209 */
[----:B------:R-:W-:Y:S01]  /*1410*/  WARPSYNC 0xffffffff ;  /* 0xffffffff00007948 */ /* 0x000fe20003800000 */
[----:B--2---:R-:W-:Y:S01]  /*1420*/  IMAD.WIDE.U32 R4, R55, c[0x0][0x1e0], R100 ;  /* 0x0000780037047a25 */ /* 0x004fe200078e0064 */
[----:B---3--:R-:W-:-:S03]  /*1430*/  ISETP.GE.AND P3, PT, R57, c[0x0][0x1d4], PT ;  /* 0x0000750039007a0c */ /* 0x008fc60003f66270 */
[----:B------:R-:W-:Y:S01]  /*1440*/  IMAD.WIDE.U32 R2, R55, c[0x0][0x208], R100 ;  /* 0x0000820037027a25 */ /* 0x000fe200078e0064 */
[----:B------:R-:W-:-:S03]  /*1450*/  ISETP.GE.AND P4, PT, R100, c[0x0][0x1d4], PT ;  /* 0x0000750064007a0c */ /* 0x000fc60003f86270 */
[----:B------:R-:W-:Y:S01]  /*1460*/  IMAD.IADD R5, R5, 0x1, R6 ;  /* 0x0000000105057824 */ /* 0x000fe200078e0206 */
[----:B------:R-:W-:Y:S02]  /*1470*/  SEL R6, RZ, 0xffffffff, P3 ;  /* 0xffffffffff067807 */ /* 0x000fe40001800000 */
[----:B------:R-:W-:Y:S01]  /*1480*/  IADD3 R3, R3, R7, RZ ;  /* 0x0000000703037210 */ /* 0x000fe20007ffe0ff */
[----:B------:R-:W-:Y:S01]  /*1490*/  IMAD R7, R10, c[0x0][0x1e8], RZ ;  /* 0x00007a000a077a24 */ /* 0x000fe200078e02ff */
[----:B------:R-:W-:Y:S01]  /*14a0*/  SEL R8, RZ, 0x1, P4 ;  /* 0x00000001ff087807 */ /* 0x000fe20002000000 */
[----:B------:R-:W-:Y:S02]  /*14b0*/  IMAD.SHL.U32 R6, R6, 0x2, RZ ;  /* 0x0000000206067824 */ /* 0x000fe400078e00ff */
[C---:B------:R-:W-:Y:S02]  /*14c0*/  IMAD R7, R61.reuse, c[0x0][0x1ec], R7 ;  /* 0x00007b003d077a24 */ /* 0x040fe400078e0207 */
[----:B------:R-:W-:Y:S01]  /*14d0*/  IMAD.WIDE.U32 R4, R61, c[0x0][0x1e8], R4 ;  /* 0x00007a003d047a25 */ /* 0x000fe200078e0004 */
[----:B------:R-:W-:-:S02]  /*14e0*/  LOP3.LUT R11, R6, 0x2, R8, 0xe2, !PT ;  /* 0x00000002060b7812 */ /* 0x000fc400078ee208 */
[----:B------:R-:W-:Y:S01]  /*14f0*/  SHF.R.S32.HI R8, RZ, 0x1f, R59 ;  /* 0x0000001fff087819 */ /* 0x000fe2000001143b */
[----:B------:R-:W-:Y:S01]  /*1500*/  IMAD.WIDE.U32 R2, R61, c[0x0][0x210], R2 ;  /* 0x000084003d027a25 */ /* 0x000fe200078e0002 */
[----:B------:R-:W-:-:S03]  /*1510*/  IADD3 R7, R5, R7, RZ ;  /* 0x0000000705077210 */ /* 0x000fc60007ffe0ff */
[----:B------:R-:W-:Y:S01]  /*1520*/  IMAD.IADD R5, R3, 0x1, R9 ;  /* 0x0000000103057824 */ /* 0x000fe200078e0209 */
[----:B-----5:R-:W-:Y:S01]  /*1530*/  @P0 SHF.R.S32.HI R3, RZ, 0x1f, R0 ;  /* 0x0000001fff030819 */ /* 0x020fe20000011400 */
[----:B------:R-:W-:Y:S01]  /*1540*/  @!P0 IMAD.MOV.U32 R3, RZ, RZ, R8 ;  /* 0x000000ffff038224 */ /* 0x000fe200078e0008 */
[----:B------:R-:W-:Y:S01]  /*1550*/  MOV R6, R4 ;  /* 0x0000000400067202 */ /* 0x000fe20000000f00 */
[----:B------:R-:W-:Y:S01]  /*1560*/  IMAD.MOV.U32 R4, RZ, RZ, R2 ;  /* 0x000000ffff047224 */ /* 0x000fe200078e0002 */
[----:B------:R-:W-:Y:S01]  /*1570*/  @P0 MOV R2, R0 ;  /* 0x0000000000020202 */ /* 0x000fe20000000f00 */
[C---:B------:R-:W-:Y:S01]  /*1580*/  IMAD R0, R3.reuse, c[0x0][0x1f0], RZ ;  /* 0x00007c0003007a24 */ /* 0x040fe200078e02ff */
[----:B------:R-:W-:Y:S01]  /*1590*/  @!P0 MOV R2, R59 ;  /* 0x0000003b00028202 */ /* 0x000fe20000000f00 */
[----:B------:R-:W-:-:S04]  /*15a0*/  IMAD R3, R3, c[0x0][0x218], RZ ;  /* 0x0000860003037a24 */ /* 0x000fc800078e02ff */
[----:B------:R-:W-:-:S04]  /*15b0*/  IMAD.WIDE.U32 R26, R2, c[0x0][0x1f0], R6 ;  /* 0x00007c00021a7a25 */ /* 0x000fc800078e0006 */
[----:B------:R-:W-:-:S04]  /*15c0*/  IMAD.WIDE.U32 R22, R2, c[0x0][0x218], R4 ;  /* 0x0000860002167a25 */ /* 0x000fc800078e0004 */
[C---:B------:R-:W-:Y:S02]  /*15d0*/  IMAD R0, R2.reuse, c[0x0][0x1f4], R0 ;  /* 0x00007d0002007a24 */ /* 0x040fe400078e0200 */
[----:B------:R-:W-:Y:S01]  /*15e0*/  IMAD R2, R2, c[0x0][0x21c], R3 ;  /* 0x0000870002027a24 */ /* 0x000fe200078e0203 */
[----:B------:R1:W-:Y:S02]  /*15f0*/  STL.64 [R1+0x28], R26 ;  /* 0x0000281a01007387 */ /* 0x0003e40000100a00 */
[----:B------:R-:W-:Y:S02]  /*1600*/  IADD3 R25, R27, R0, RZ ;  /* 0x000000001b197210 */ /* 0x000fe40007ffe0ff */
[----:B------:R-:W-:Y:S01]  /*1610*/  IADD3 R24, R23, R2, RZ ;  /* 0x0000000217187210 */ /* 0x000fe20007ffe0ff */
[----:B------:R1:W-:Y:S04]  /*1620*/  STL.64 [R1+0x30], R22 ;  /* 0x0000301601007387 */ /* 0x0003e80000100a00 */
[----:B------:R1:W-:Y:S04]  /*1630*/  STL [R1+0x40], R24 ;  /* 0x0000401801007387 */ /* 0x0003e80000100800 */
[----:B------:R1:W-:Y:S01]  /*1640*/  STL [R1+0x20], R25 ;  /* 0x0000201901007387 */ /* 0x0003e20000100800 */
[----:B----4-:R-:W-:-:S04]  /*1650*/  ISETP.GE.AND P2, PT, R53, c[0x0][0x1d4], PT ;  /* 0x0000750035007a0c */ /* 0x010fc80003f46270 */
[----:B------:R-:W-:-:S04]  /*1660*/  SEL R9, RZ, 0x4, P2 ;  /* 0x00000004ff097807 */ /* 0x000fc80001000000 */
[----:B------:R-:W-:Y:S02]  /*1670*/  LOP3.LUT R20, R11, R9, RZ, 0xfc, !PT ;  /* 0x000000090b147212 */ /* 0x000fe400078efcff */
[----:B------:R-:W2:Y:S01]  /*1680*/  LDL R12, [R1+0x8c] ;  /* 0x00008c00010c7983 */ /* 0x000ea20000100800 */
[----:B------:R-:W-:Y:S01]  /*1690*/  IMAD R5, R10, c[0x0][0x1b8], RZ ;  /* 0x00006e000a057a24 */ /* 0x000fe200078e02ff */
[----:B------:R-:W-:Y:S01]  /*16a0*/  P2R R19, PR, RZ, 0x8 ;  /* 0x00000008ff137803 */ /* 0x000fe20000000000 */
[C---:B------:R-:W-:Y:S01]  /*16b0*/  IMAD.WIDE.U32 R2, R61.reuse, c[0x0][0x1b8], RZ ;  /* 0x00006e003d027a25 */ /* 0x040fe200078e00ff */
[----:B------:R-:W3:Y:S01]  /*16c0*/  LDL R29, [R1+0x60] ;  /* 0x00006000011d7983 */ /* 0x000ee20000100800 */
[----:B------:R-:W-:Y:S02]  /*16d0*/  P2R R18, PR, RZ, 0x4 ;  /* 0x00000004ff127803 */ /* 0x000fe40000000000 */
[----:B------:R-:W-:Y:S01]  /*16e0*/  IMAD R5, R61, c[0x0][0x1bc], R5 ;  /* 0x00006f003d057a24 */ /* 0x000fe200078e0205 */
[----:B------:R-:W4:Y:S01]  /*16f0*/  LDL R134, [R1+0x4] ;  /* 0x0000040001867983 */ /* 0x000f220000100800 */
[----:B------:R-:W-:Y:S02]  /*1700*/  IMAD R8, R8, c[0x0][0x1c0], RZ ;  /* 0x0000700008087a24 */ /* 0x000fe400078e02ff */
[----:B------:R-:W-:Y:S01]  /*1710*/  IMAD.IADD R3, R3, 0x1, R5 ;  /* 0x0000000103037824 */ /* 0x000fe200078e0205 */
[----:B------:R-:W5:Y:S01]  /*1720*/  LDL R28, [R1+0x5c] ;  /* 0x00005c00011c7983 */ /* 0x000f620000100800 */
[----:B------:R-:W-:-:S02]  /*1730*/  IMAD R8, R59, c[0x0][0x1c4], R8 ;  /* 0x000071003b087a24 */ /* 0x000fc400078e0208 */
[----:B------:R-:W-:Y:S01]  /*1740*/  IMAD.WIDE.U32 R2, R59, c[0x0][0x1c0], R2 ;  /* 0x000070003b027a25 */ /* 0x000fe200078e0002 */
[----:B------:R-:W-:Y:S03]  /*1750*/  BAR.SYNC.DEFER_BLOCKING 0x0 ;  /* 0x0000000000007b1d */ /* 0x000fe60000010000 */
[----:B------:R-:W-:Y:S02]  /*1760*/  IMAD.IADD R3, R3, 0x1, R8 ;  /* 0x0000000103037824 */ /* 0x000fe400078e0208 */
[----:B------:R-:W-:Y:S02]  /*1770*/  IMAD R21, R51, c[0x0][0x168], RZ ;  /* 0x00005a0033157a24 */ /* 0x000fe400078e02ff */
[----:B------:R-:W-:Y:S01]  /*1780*/  IMAD.IADD R7, R55, 0x1, R133 ;  /* 0x0000000137077824 */ /* 0x000fe200078e0285 */
[----:B------:R-:W-:Y:S02]  /*1790*/  ISETP.GE.AND P3, PT, R100, c[0x0][0x198], PT ;  /* 0x0000660064007a0c */ /* 0x000fe40003f66270 */
[----:B------:R-:W-:-:S02]  /*17a0*/  ISETP.GE.AND P2, PT, R57, c[0x0][0x198], PT ;  /* 0x0000660039007a0c */ /* 0x000fc40003f46270 */
[----:B------:R-:W-:-:S04]  /*17b0*/  IADD3 R8, R7, 0x20, RZ ;  /* 0x0000002007087810 */ /* 0x000fc80007ffe0ff */
[----:B------:R-:W-:Y:S01]  /*17c0*/  ISETP.GE.AND P5, PT, R8, R21, PT ;  /* 0x000000150800720c */ /* 0x000fe20003fa6270 */
[----:B--2---:R-:W-:-:S04]  /*17d0*/  IMAD.IADD R4, R12, 0x1, R133 ;  /* 0x000000010c047824 */ /* 0x004fc800078e0285 */
[----:B------:R-:W-:-:S04]  /*17e0*/  @P1 IMAD.HI.U32 R6, R4, c[0x0][0x2c8], RZ ;  /* 0x0000b20004061a27 */ /* 0x000fc800078e00ff */
[----:B------:R-:W-:Y:S01]  /*17f0*/  IMAD.MOV.U32 R0, RZ, RZ, R4 ;  /* 0x000000ffff007224 */ /* 0x000fe200078e0004 */
[----:B------:R-:W-:-:S04]  /*1800*/  @P1 SHF.R.U32.HI R0, RZ, c[0x0][0x2cc], R6 ;  /* 0x0000b300ff001a19 */ /* 0x000fc80000011606 */
[----:B------:R-:W-:Y:S02]  /*1810*/  IADD3 R5, -R0, RZ, RZ ;  /* 0x000000ff00057210 */ /* 0x000fe40007ffe1ff */
[----:B------:R-:W-:-:S03]  /*1820*/  SHF.R.S32.HI R6, RZ, 0x1f, R0 ;  /* 0x0000001fff067819 */ /* 0x000fc60000011400 */
[----:B------:R-:W-:Y:S02]  /*1830*/  IMAD R4, R5, c[0x0][0x2c4], R4 ;  /* 0x0000b10005047a24 */ /* 0x000fe400078e0204 */
[----:B------:R-:W-:-:S04]  /*1840*/  IMAD R5, R6, c[0x0][0x1b0], RZ ;  /* 0x00006c0006057a24 */ /* 0x000fc800078e02ff */
[C---:B------:R-:W-:Y:S01]  /*1850*/  IMAD R6, R0.reuse, c[0x0][0x1b4], R5 ;  /* 0x00006d0000067a24 */ /* 0x040fe200078e0205 */
[----:B------:R-:W-:Y:S01]  /*1860*/  SHF.R.S32.HI R5, RZ, 0x1f, R4 ;  /* 0x0000001fff057819 */ /* 0x000fe20000011404 */
[----:B------:R-:W-:-:S04]  /*1870*/  IMAD.WIDE.U32 R2, R0, c[0x0][0x1b0], R2 ;  /* 0x00006c0000027a25 */ /* 0x000fc800078e0002 */
[----:B------:R-:W-:Y:S02]  /*1880*/  IMAD R0, R5, c[0x0][0x1a8], RZ ;  /* 0x00006a0005007a24 */ /* 0x000fe400078e02ff */
[----:B------:R-:W-:Y:S02]  /*1890*/  IMAD.IADD R3, R3, 0x1, R6 ;  /* 0x0000000103037824 */ /* 0x000fe400078e0206 */
[C---:B------:R-:W-:Y:S02]  /*18a0*/  IMAD R0, R4.reuse, c[0x0][0x1ac], R0 ;  /* 0x00006b0004007a24 */ /* 0x040fe400078e0200 */
[----:B------:R-:W-:-:S05]  /*18b0*/  IMAD.WIDE.U32 R4, R4, c[0x0][0x1a8], R2 ;  /* 0x00006a0004047a25 */ /* 0x000fca00078e0002 */
[----:B------:R-:W-:Y:S02]  /*18c0*/  IADD3 R0, R5, R0, RZ ;  /* 0x0000000005007210 */ /* 0x000fe40007ffe0ff */
[----:B------:R-:W-:-:S04]  /*18d0*/  LEA R2, P0, R4, c[0x0][0x160], 0x1 ;  /* 0x0000580004027a11 */ /* 0x000fc800078008ff */
[----:B------:R-:W-:Y:S01]  /*18e0*/  LEA.HI.X R0, R4, c[0x0][0x164], R0, 0x1, P0 ;  /* 0x0000590004007a11 */ /* 0x000fe200000f0c00 */
[----:B------:R-:W2:Y:S04]  /*18f0*/  SHFL.IDX PT, R5, R2, RZ, 0x181f ;  /* 0x00181fff02057589 */ /* 0x000ea800000e0000 */
[----:B------:R-:W1:Y:S01]  /*1900*/  SHFL.IDX PT, R6, R0, RZ, 0x181f ;  /* 0x00181fff00067589 */ /* 0x000e6200000e0000 */
[----:B------:R-:W-:-:S03]  /*1910*/  ISETP.GE.AND P0, PT, R7, R21, PT ;  /* 0x000000150700720c */ /* 0x000fc60003f06270 */
[----:B------:R-:W3:Y:S04]  /*1920*/  SHFL.IDX PT, R3, R2, 0x1, 0x181f ;  /* 0x00381f0002037f89 */ /* 0x000ee800000e0000 */
[----:B------:R-:W5:Y:S06]  /*1930*/  SHFL.IDX PT, R4, R0, 0x1, 0x181f ;  /* 0x00381f0000047f89 */ /* 0x000f6c00000e0000 */
[----:B--2---:R-:W-:-:S04]  /*1940*/  @!P0 LEA R12, P6, R100, R5, 0x1 ;  /* 0x00000005640c8211 */ /* 0x004fc800078c08ff */
[----:B-1----:R-:W-:Y:S02]  /*1950*/  @!P0 LEA.HI.X R13, R100, R6, R101, 0x1, P6 ;  /* 0x00000006640d8211 */ /* 0x002fe400030f0c65 */
[----:B------:R-:W-:-:S03]  /*1960*/  @!P0 LEA R10, P6, R57, R5, 0x1 ;  /* 0x00000005390a8211 */ /* 0x000fc600078c08ff */
[----:B----4-:R1:W-:Y:S01]  /*1970*/  @!P0 LDGSTS.E.BYPASS.LTC128B.128 [R134+0x100], [R12.64], !P3 ;  /* 0x001000000c868fae */ /* 0x0103e2000d901d46 */
[----:B---3--:R-:W-:-:S05]  /*1980*/  @!P0 LEA.HI.X R11, R57, R6, R29, 0x1, P6 ;  /* 0x00000006390b8211 */ /* 0x008fca00030f0c1d */
[----:B------:R2:W-:Y:S01]  /*1990*/  @!P0 LDGSTS.E.BYPASS.LTC128B.128 [R134+0x4100], [R10.64], !P2 ;  /* 0x041000000a868fae */ /* 0x0005e2000d101d46 */
[C---:B------:R-:W-:Y:S02]  /*19a0*/  ISETP.GE.AND P2, PT, R53.reuse, c[0x0][0x198], PT ;  /* 0x0000660035007a0c */ /* 0x040fe40003f46270 */
[----:B------:R-:W-:-:S04]  /*19b0*/  @!P0 LEA R8, P6, R53, R5, 0x1 ;  /* 0x0000000535088211 */ /* 0x000fc800078c08ff */
[----:B-----5:R-:W-:Y:S02]  /*19c0*/  @!P0 LEA.HI.X R9, R53, R6, R28, 0x1, P6 ;  /* 0x0000000635098211 */ /* 0x020fe400030f0c1c */
[----:B------:R-:W-:-:S04]  /*19d0*/  @!P5 LEA R16, P6, R100, R3, 0x1 ;  /* 0x000000036410d211 */ /* 0x000fc800078c08ff */
[-C--:B------:R-:W-:Y:S01]  /*19e0*/  @!P5 LEA.HI.X R17, R100, R4.reuse, R101, 0x1, P6 ;  /* 0x000000046411d211 */ /* 0x080fe200030f0c65 */
[----:B------:R3:W-:Y:S01]  /*19f0*/  @!P0 LDGSTS.E.BYPASS.LTC128B.128 [R134+0x8100], [R8.64], !P2 ;  /* 0x0810000008868fae */ /* 0x0007e2000d101d46 */
[----:B------:R-:W-:Y:S02]  /*1a00*/  @!P5 LEA R14, P6, R57, R3, 0x1 ;  /* 0x00000003390ed211 */ /* 0x000fe400078c08ff */
[----:B------:R-:W-:Y:S01]  /*1a10*/  IADD3 R5, R7, 0x40, RZ ;  /* 0x0000004007057810 */ /* 0x000fe20007ffe0ff */
[----:B------:R4:W-:Y:S01]  /*1a20*/  @!P5 LDGSTS.E.BYPASS.LTC128B.128 [R134+0x1100], [R16.64], !P3 ;  /* 0x011000001086dfae */ /* 0x0009e2000d901d46 */
[----:B------:R-:W-:Y:S02]  /*1a30*/  @!P5 LEA.HI.X R15, R57, R4, R29, 0x1, P6 ;  /* 0x00000004390fd211 */ /* 0x000fe400030f0c1d */
[----:B------:R-:W-:Y:S02]  /*1a40*/  ISETP.GE.AND P6, PT, R5, R21, PT ;  /* 0x000000150500720c */ /* 0x000fe40003fc6270 */
[----:B---3--:R-:W-:-:S02]  /*1a50*/  @!P5 LEA R8, P0, R53, R3, 0x1 ;  /* 0x000000033508d211 */ /* 0x008fc400078008ff */
[----:B------:R-:W1:Y:S02]  /*1a60*/  SHFL.IDX PT, R3, R2, 0x2, 0x181f ;  /* 0x00581f0002037f89 */ /* 0x000e6400000e0000 */
[----:B------:R-:W-:Y:S02]  /*1a70*/  @!P5 LEA.HI.X R9, R53, R4, R28, 0x1, P0 ;  /* 0x000000043509d211 */ /* 0x000fe400000f0c1c */
[----:B------:R-:W3:Y:S05]  /*1a80*/  SHFL.IDX PT, R4, R0, 0x2, 0x181f ;  /* 0x00581f0000047f89 */ /* 0x000eea00000e0000 */
[----:B-1----:R-:W-:-:S04]  /*1a90*/  @!P6 LEA R12, P0, R100, R3, 0x1 ;  /* 0x00000003640ce211 */ /* 0x002fc800078008ff */
[----:B---3--:R-:W-:Y:S02]  /*1aa0*/  @!P6 LEA.HI.X R13, R100, R4, R101, 0x1, P0 ;  /* 0x00000004640de211 */ /* 0x008fe400000f0c65 */
[----:B--2---:R-:W-:-:S04]  /*1ab0*/  @!P6 LEA R10, P0, R57, R3, 0x1 ;  /* 0x00000003390ae211 */ /* 0x004fc800078008ff */
[C---:B------:R-:W-:Y:S02]  /*1ac0*/  @!P6 LEA.HI.X R11, R57.reuse, R4, R29, 0x1, P0 ;  /* 0x00000004390be211 */ /* 0x040fe400000f0c1d */
[----:B------:R-:W-:-:S13]  /*1ad0*/  ISETP.GE.AND P0, PT, R57, c[0x0][0x198], PT ;  /* 0x0000660039007a0c */ /* 0x000fda0003f06270 */
[----:B------:R1:W-:Y:S04]  /*1ae0*/  @!P5 LDGSTS.E.BYPASS.LTC128B.128 [R134+0x5100], [R14.64], !P0 ;  /* 0x051000000e86dfae */ /* 0x0003e8000c101d46 */
[----:B------:R2:W-:Y:S04]  /*1af0*/  @!P5 LDGSTS.E.BYPASS.LTC128B.128 [R134+0x9100], [R8.64], !P2 ;  /* 0x091000000886dfae */ /* 0x0005e8000d101d46 */
[----:B------:R3:W-:Y:S04]  /*1b00*/  @!P6 LDGSTS.E.BYPASS.LTC128B.128 [R134+0x2100], [R12.64], !P3 ;  /* 0x021000000c86efae */ /* 0x0007e8000d901d46 */
[----:B---3--:R-:W3:Y:S04]  /*1b10*/  LDL R13, [R1] ;  /* 0x00000000010d7983 */ /* 0x008ee80000100800 */
[----:B------:R-:W5:Y:S01]  /*1b20*/  SHFL.IDX PT, R2, R2, 0x3, 0x181f ;  /* 0x00781f0002027f89 */ /* 0x000f6200000e0000 */
[----:B------:R-:W-:-:S03]  /*1b30*/  IADD3 R7, R7, 0x60, RZ ;  /* 0x0000006007077810 */ /* 0x000fc60007ffe0ff */
[----:B------:R-:W1:Y:S01]  /*1b40*/  SHFL.IDX PT, R0, R0, 0x3, 0x181f ;  /* 0x00781f0000007f89 */ /* 0x000e6200000e0000 */
[----:B------:R-:W-:Y:S02]  /*1b50*/  ISETP.GE.AND P5, PT, R7, R21, PT ;  /* 0x000000150700720c */ /* 0x000fe40003fa6270 */
[----:B--2---:R-:W-:-:S04]  /*1b60*/  @!P6 LEA R8, P0, R53, R3, 0x1 ;  /* 0x000000033508e211 */ /* 0x004fc800078008ff */
[----:B------:R-:W-:-:S07]  /*1b70*/  @!P6 LEA.HI.X R9, R53, R4, R28, 0x1, P0 ;  /* 0x000000043509e211 */ /* 0x000fce00000f0c1c */
[----:B-----5:R-:W-:-:S04]  /*1b80*/  @!P5 LEA R6, P0, R100, R2, 0x1 ;  /* 0x000000026406d211 */ /* 0x020fc800078008ff */
[----:B-1----:R-:W-:Y:S02]  /*1b90*/  @!P5 LEA.HI.X R7, R100, R0, R101, 0x1, P0 ;  /* 0x000000006407d211 */ /* 0x002fe400000f0c65 */
[----:B------:R-:W-:-:S04]  /*1ba0*/  @!P5 LEA R4, P0, R57, R2, 0x1 ;  /* 0x000000023904d211 */ /* 0x000fc800078008ff */
[C---:B------:R-:W-:Y:S02]  /*1bb0*/  @!P5 LEA.HI.X R5, R57.reuse, R0, R29, 0x1, P0 ;  /* 0x000000003905d211 */ /* 0x040fe400000f0c1d */
[----:B------:R-:W-:Y:S01]  /*1bc0*/  ISETP.GE.AND P0, PT, R57, c[0x0][0x198], PT ;  /* 0x0000660039007a0c */ /* 0x000fe20003f06270 */
[----:B------:R-:W-:-:S12]  /*1bd0*/  IMAD.MOV.U32 R128, RZ, RZ, -0x60 ;  /* 0xffffffa0ff807424 */ /* 0x000fd800078e00ff */
[----:B------:R1:W-:Y:S04]  /*1be0*/  @!P6 LDGSTS.E.BYPASS.LTC128B.128 [R134+0x6100], [R10.64], !P0 ;  /* 0x061000000a86efae */ /* 0x0003e8000c101d46 */
[----:B------:R2:W-:Y:S01]  /*1bf0*/  @!P6 LDGSTS.E.BYPASS.LTC128B.128 [R134+0xa100], [R8.64], !P2 ;  /* 0x0a1000000886efae */ /* 0x0005e2000d101d46 */
[----:B------:R-:W-:Y:S01]  /*1c00*/  ISETP.GE.AND P6, PT, R100, c[0x0][0x198], PT ;  /* 0x0000660064007a0c */ /* 0x000fe20003fc6270 */
[----:B------:R-:W-:-:S12]  /*1c10*/  IMAD R128, R135, R128, 0x60 ;  /* 0x0000006087807424 */ /* 0x000fd800078e0280 */
[----:B------:R5:W-:Y:S04]  /*1c20*/  @!P5 LDGSTS.E.BYPASS.LTC128B.128 [R134+0x3100], [R6.64], !P6 ;  /* 0x031000000686dfae */ /* 0x000be8000f101d46 */
[----:B------:R1:W-:Y:S01]  /*1c30*/  @!P5 LDGSTS.E.BYPASS.LTC128B.128 [R134+0x7100], [R4.64], !P0 ;  /* 0x071000000486dfae */ /* 0x0003e2000c101d46 */
[----:B--2---:R-:W-:-:S04]  /*1c40*/  IADD3 R9, R135, -0x1, RZ ;  /* 0xffffffff87097810 */ /* 0x004fc80007ffe0ff */
[----:B------:R-:W-:Y:S02]  /*1c50*/  SHF.R.S32.HI R12, RZ, 0x1f, R9 ;  /* 0x0000001fff0c7819 */ /* 0x000fe40000011409 */
[----:B------:R-:W-:-:S03]  /*1c60*/  IADD3 R8, R128, c[0x0][0x1d0], -R55 ;  /* 0x0000740080087a10 */ /* 0x000fc60007ffe837 */
[----:B------:R-:W-:Y:S01]  /*1c70*/  IMAD R3, R12, c[0x0][0x1e0], RZ ;  /* 0x000078000c037a24 */ /* 0x000fe200078e02ff */
[----:B------:R-:W-:Y:S01]  /*1c80*/  ISETP.GE.AND P6, PT, R53, c[0x0][0x198], PT ;  /* 0x0000660035007a0c */ /* 0x000fe20003fc6270 */
[----:B-----5:R-:W-:Y:S01]  /*1c90*/  IMAD.WIDE.U32 R6, R9, c[0x0][0x1e0], RZ ;  /* 0x0000780009067a25 */ /* 0x020fe200078e00ff */
[----:B-1----:R-:W-:-:S03]  /*1ca0*/  @!P5 LEA R4, P0, R53, R2, 0x1 ;  /* 0x000000023504d211 */ /* 0x002fc600078008ff */
[----:B------:R-:W-:Y:S01]  /*1cb0*/  IMAD R2, R9, c[0x0][0x1e4], R3 ;  /* 0x0000790009027a24 */ /* 0x000fe200078e0203 */
[----:B------:R-:W-:Y:S02]  /*1cc0*/  @!P5 LEA.HI.X R5, R53, R0, R28, 0x1, P0 ;  /* 0x000000003505d211 */ /* 0x000fe400000f0c1c */
[----:B------:R-:W-:Y:S01]  /*1cd0*/  ISETP.GE.AND P0, PT, R8, 0x1, PT ;  /* 0x000000010800780c */ /* 0x000fe20003f06270 */
[----:B------:R-:W-:Y:S01]  /*1ce0*/  IMAD.MOV.U32 R130, RZ, RZ, R26 ;  /* 0x000000ffff827224 */ /* 0x000fe200078e001a */
[----:B------:R-:W-:Y:S01]  /*1cf0*/  IADD3 R0, R7, R2, RZ ;  /* 0x0000000207007210 */ /* 0x000fe20007ffe0ff */
[----:B------:R-:W-:Y:S01]  /*1d00*/  IMAD.MOV.U32 R131, RZ, RZ, R25 ;  /* 0x000000ffff837224 */ /* 0x000fe200078e0019 */
[----:B------:R-:W-:Y:S01]  /*1d10*/  ISETP.NE.AND P3, PT, R19, RZ, PT ;  /* 0x000000ff1300720c */ /* 0x000fe20003f65270 */
[----:B------:R1:W-:Y:S02]  /*1d20*/  @!P5 LDGSTS.E.BYPASS.LTC128B.128 [R134+0xb100], [R4.64], !P6 ;  /* 0x0b1000000486dfae */ /* 0x0003e4000f101d46 */
[----:B------:R-:W-:Y:S01]  /*1d30*/  IMAD.WIDE.U32 R2, R6, 0x60, R130 ;  /* 0x0000006006027825 */ /* 0x000fe200078e0082 */
[----:B------:R-:W-:Y:S01]  /*1d40*/  ISETP.NE.AND P2, PT, R18, RZ, PT ;  /* 0x000000ff1200720c */ /* 0x000fe20003f45270 */
[----:B------:R-:W0:Y:S02]  /*1d50*/  LDGDEPBAR ;  /* 0x00000000000079af */ /* 0x000e240000000000 */
[----:B------:R-:W-:Y:S01]  /*1d60*/  IMAD R0, R0, 0x60, RZ ;  /* 0x0000006000007824 */ /* 0x000fe200078e02ff */
[----:B------:R-:W-:-:S04]  /*1d70*/  ISETP.GE.AND P6, PT, R8, 0x21, PT ;  /* 0x000000210800780c */ /* 0x000fc80003fc6270 */
[----:B------:R-:W-:Y:S01]  /*1d80*/  IADD3 R0, R3, R0, RZ ;  /* 0x0000000003007210 */ /* 0x000fe20007ffe0ff */
[----:B------:R-:W-:Y:S02]  /*1d90*/  IMAD.MOV.U32 R129, RZ, RZ, c[0x0][0x1e0] ;  /* 0x00007800ff817624 */ /* 0x000fe400078e00ff */
[----:B------:R-:W-:Y:S01]  /*1da0*/  IMAD.MOV.U32 R132, RZ, RZ, c[0x0][0x1e4] ;  /* 0x00007900ff847624 */ /* 0x000fe200078e00ff */
[----:B-1----:R-:W-:-:S04]  /*1db0*/  @P0 LEA R4, P5, R2, c[0x0][0x1c8], 0x1 ;  /* 0x0000720002040a11 */ /* 0x002fc800078a08ff */
[----:B------:R-:W-:Y:S02]  /*1dc0*/  @P0 LEA.HI.X R5, R2, c[0x0][0x1cc], R0, 0x1, P5 ;  /* 0x0000730002050a11 */ /* 0x000fe400028f0c00 */
[----:B------:R-:W-:-:S03]  /*1dd0*/  ISETP.GE.AND P5, PT, R8, 0x41, PT ;  /* 0x000000410800780c */ /* 0x000fc60003fa6270 */
[----:B------:R1:W-:Y:S04]  /*1de0*/  @P0 LDGSTS.E.BYPASS.LTC128B.128 [R134+0xc100], [R4.64], !P4 ;  /* 0x0c10000004860fae */ /* 0x0003e8000e101d46 */
[----:B------:R1:W-:Y:S04]  /*1df0*/  @P0 LDGSTS.E.BYPASS.LTC128B.128 [R134+0xf100], [R4.64+0x80], !P3 ;  /* 0x0f10008004860fae */ /* 0x0003e8000d901d46 */
[----:B------:R1:W-:Y:S01]  /*1e00*/  @P0 LDGSTS.E.BYPASS.LTC128B.128 [R134+0x12100], [R4.64+0x100], !P2 ;  /* 0x1210010004860fae */ /* 0x0003e2000d101d46 */
[C---:B------:R-:W-:Y:S01]  /*1e10*/  @P6 LEA R3, P0, R129.reuse, R2, 0x5 ;  /* 0x0000000281036211 */ /* 0x040fe200078028ff */
[----:B------:R-:W-:-:S04]  /*1e20*/  IMAD.WIDE.U32 R6, R129, 0x40, RZ ;  /* 0x0000004081067825 */ /* 0x000fc800078e00ff */
[----:B------:R-:W-:Y:S02]  /*1e30*/  IMAD R12, R12, c[0x0][0x208], RZ ;  /* 0x000082000c0c7a24 */ /* 0x000fe400078e02ff */
[----:B------:R-:W-:-:S04]  /*1e40*/  IMAD.WIDE.U32 R10, R9, c[0x0][0x208], RZ ;  /* 0x00008200090a7a25 */ /* 0x000fc800078e00ff */
[----:B------:R-:W-:Y:S01]  /*1e50*/  IMAD R12, R9, c[0x0][0x20c], R12 ;  /* 0x00008300090c7a24 */ /* 0x000fe200078e020c */
[----:B-1----:R-:W-:Y:S02]  /*1e60*/  @P6 LEA.HI.X R5, R129, R0, R132, 0x5, P0 ;  /* 0x0000000081056211 */ /* 0x002fe400000f2c84 */
[----:B------:R-:W-:-:S04]  /*1e70*/  @P6 LEA R4, P0, R3, c[0x0][0x1c8], 0x1 ;  /* 0x0000720003046a11 */ /* 0x000fc800078008ff */
[----:B------:R-:W-:Y:S02]  /*1e80*/  @P6 LEA.HI.X R5, R3, c[0x0][0x1cc], R5, 0x1, P0 ;  /* 0x0000730003056a11 */ /* 0x000fe400000f0c05 */
[----:B------:R-:W-:Y:S02]  /*1e90*/  @P5 IADD3 R3, P0, R2, R6, RZ ;  /* 0x0000000602035210 */ /* 0x000fe40007f1e0ff */
[----:B------:R-:W-:Y:S01]  /*1ea0*/  SHF.L.U32 R2, R132, 0x6, RZ ;  /* 0x0000000684027819 */ /* 0x000fe200000006ff */
[----:B------:R1:W-:Y:S03]  /*1eb0*/  @P6 LDGSTS.E.BYPASS.LTC128B.128 [R134+0xd100], [R4.64], !P4 ;  /* 0x0d10000004866fae */ /* 0x0003e6000e101d46 */
[----:B------:R-:W-:Y:S01]  /*1ec0*/  @P5 IADD3.X R9, R0, R7, R2, P0, !PT ;  /* 0x0000000700095210 */ /* 0x000fe200007fe402 */
[----:B------:R1:W-:Y:S01]  /*1ed0*/  @P6 LDGSTS.E.BYPASS.LTC128B.128 [R134+0x10100], [R4.64+0x80], !P3 ;  /* 0x1010008004866fae */ /* 0x0003e2000d901d46 */
[----:B------:R-:W-:-:S03]  /*1ee0*/  @P5 LEA R2, P0, R3, c[0x0][0x1c8], 0x1 ;  /* 0x0000720003025a11 */ /* 0x000fc600078008ff */
[----:B------:R1:W-:Y:S01]  /*1ef0*/  @P6 LDGSTS.E.BYPASS.LTC128B.128 [R134+0x13100], [R4.64+0x100], !P2 ;  /* 0x1310010004866fae */ /* 0x0003e2000d101d46 */
[----:B------:R-:W-:-:S05]  /*1f00*/  @P5 LEA.HI.X R3, R3, c[0x0][0x1cc], R9, 0x1, P0 ;  /* 0x0000730003035a11 */ /* 0x000fca00000f0c09 */
[----:B------:R2:W-:Y:S04]  /*1f10*/  @P5 LDGSTS.E.BYPASS.LTC128B.128 [R134+0xe100], [R2.64], !P4 ;  /* 0x0e10000002865fae */ /* 0x0005e8000e101d46 */
[----:B------:R2:W-:Y:S04]  /*1f20*/  @P5 LDGSTS.E.BYPASS.LTC128B.128 [R134+0x11100], [R2.64+0x80], !P3 ;  /* 0x1110008002865fae */ /* 0x0005e8000d901d46 */
[----:B------:R2:W-:Y:S04]  /*1f30*/  @P5 LDGSTS.E.BYPASS.LTC128B.128 [R134+0x14100], [R2.64+0x100], !P2 ;  /* 0x1410010002865fae */ /* 0x0005e8000d101d46 */
[----:B------:R-:W0:Y:S01]  /*1f40*/  LDGDEPBAR ;  /* 0x00000000000079af */ /* 0x000e220000000000 */
[----:B------:R-:W-:-:S04]  /*1f50*/  DEPBAR.LE SB0, 0x1 ;  /* 0x000080400000791a */ /* 0x000fc80000000000 */
[----:B------:R-:W-:Y:S01]  /*1f60*/  BAR.SYNC.DEFER_BLOCKING 0x0 ;  /* 0x0000000000007b1d */ /* 0x000fe20000010000 */
[----:B------:R-:W-:Y:S01]  /*1f70*/  IADD3 R0, R11, R12, RZ ;  /* 0x0000000c0b007210 */ /* 0x000fe20007ffe0ff */
[----:B------:R-:W-:Y:S02]  /*1f80*/  IMAD.MOV.U32 R6, RZ, RZ, R22 ;  /* 0x000000ffff067224 */ /* 0x000fe400078e0016 */
[----:B------:R-:W-:Y:S02]  /*1f90*/  IMAD.MOV.U32 R7, RZ, RZ, R24 ;  /* 0x000000ffff077224 */ /* 0x000fe400078e0018 */
[----:B------:R-:W-:Y:S02]  /*1fa0*/  IMAD R0, R0, 0x60, RZ ;  /* 0x0000006000007824 */ /* 0x000fe400078e02ff */
[----:B------:R-:W-:Y:S01]  /*1fb0*/  IMAD.WIDE.U32 R6, R10, 0x60, R6 ;  /* 0x000000600a067825 */ /* 0x000fe200078e0006 */
[----:B------:R-:W-:Y:S04]  /*1fc0*/  LDSM.16.M88.4 R156, [R250] ;  /* 0x00000000fa9c783b */ /* 0x000fe80000000200 */
[----:B------:R-:W-:Y:S04]  /*1fd0*/  LDSM.16.M88.4 R160, [R251] ;  /* 0x00000000fba0783b */ /* 0x000fe80000000200 */
[----:B------:R-:W-:Y:S04]  /*1fe0*/  LDSM.16.M88.4 R172, [R252] ;  /* 0x00000000fcac783b */ /* 0x000fe80000000200 */
[----:B------:R-:W-:Y:S04]  /*1ff0*/  LDSM.16.M88.4 R176, [R250+0x4000] ;  /* 0x00400000fab0783b */ /* 0x000fe80000000200 */
[----:B------:R-:W-:Y:S04]  /*2000*/  LDSM.16.M88.4 R180, [R251+0x4000] ;  /* 0x00400000fbb4783b */ /* 0x000fe80000000200 */
[----:B------:R-:W-:Y:S04]  /*2010*/  LDSM.16.M88.4 R188, [R252+0x4000] ;  /* 0x00400000fcbc783b */ /* 0x000fe80000000200 */
[----:B------:R-:W-:Y:S04]  /*2020*/  LDSM.16.M88.4 R192, [R250+0x8000] ;  /* 0x00800000fac0783b */ /* 0x000fe80000000200 */
[----:B---3--:R-:W-:Y:S04]  /*2030*/  LDSM.16.M88.4 R168, [R13] ;  /* 0x000000000da8783b */ /* 0x008fe80000000200 */
[----:B------:R-:W-:Y:S04]  /*2040*/  LDSM.16.M88.4 R184, [R13+0x4000] ;  /* 0x004000000db8783b */ /* 0x000fe80000000200 */
[----:B------:R-:W-:Y:S04]  /*2050*/  LDSM.16.M88.4 R196, [R251+0x8000] ;  /* 0x00800000fbc4783b */ /* 0x000fe80000000200 */
[----:B------:R-:W-:Y:S04]  /*2060*/  LDSM.16.M88.4 R200, [R13+0x8000] ;  /* 0x008000000dc8783b */ /* 0x000fe80000000200 */
[----:B------:R-:W-:Y:S04]  /*2070*/  LDSM.16.M88.4 R204, [R252+0x8000] ;  /* 0x00800000fccc783b */ /* 0x000fe80000000200 */
[----:B------:R-:W-:Y:S01]  /*2080*/  BAR.SYNC.DEFER_BLOCKING 0x0 ;  /* 0x0000000000007b1d */ /* 0x000fe20000010000 */
[----:B-1----:R-:W-:-:S02]  /*2090*/  IMAD.MOV.U32 R5, RZ, RZ, c[0x0][0x208] ;  /* 0x00008200ff057624 */ /* 0x002fc400078e00ff */
[----:B--2---:R-:W-:Y:S01]  /*20a0*/  IMAD.MOV.U32 R3, RZ, RZ, 0x6 ;  /* 0x00000006ff037424 */ /* 0x004fe200078e00ff */
[C---:B------:R-:W-:Y:S01]  /*20b0*/  LEA R2, P0, R6.reuse, c[0x0][0x1f8], 0x1 ;  /* 0x00007e0006027a11 */ /* 0x040fe200078008ff */
[----:B------:R-:W-:Y:S01]  /*20c0*/  IMAD.SHL.U32 R4, R5, 0x40, RZ ;  /* 0x0000004005047824 */ /* 0x000fe200078e00ff */
[----:B------:R-:W-:Y:S02]  /*20d0*/  IADD3 R0, R7, R0, RZ ;  /* 0x0000000007007210 */ /* 0x000fe40007ffe0ff */
[----:B------:R-:W-:Y:S02]  /*20e0*/  SHF.L.U64.HI R5, R5, R3, c[0x0][0x20c] ;  /* 0x0000830005057619 */ /* 0x000fe40000010203 */
[----:B------:R-:W-:Y:S02]  /*20f0*/  LEA.HI.X R3, R6, c[0x0][0x1fc], R0, 0x1, P0 ;  /* 0x00007f0006037a11 */ /* 0x000fe400000f0c00 */
[----:B------:R-:W-:Y:S02]  /*2100*/  IADD3 R10, P5, P0, R4, 0x80, R2 ;  /* 0x00000080040a7810 */ /* 0x000fe400078be002 */
[----:B------:R-:W-:-:S02]  /*2110*/  LOP3.LUT R0, R20, 0x1, RZ, 0xc0, !PT ;  /* 0x0000000114007812 */ /* 0x000fc400078ec0ff */
[----:B------:R-:W-:Y:S02]  /*2120*/  IADD3.X R11, R5, RZ, R3, P5, P0 ;  /* 0x000000ff050b7210 */ /* 0x000fe40002fe0403 */
[----:B------:R-:W-:Y:S01]  /*2130*/  IADD3 R6, P5, P0, R4, 0x100, R2 ;  /* 0x0000010004067810 */ /* 0x000fe200078be002 */
[----:B------:R-:W-:-:S04]  /*2140*/  DEPBAR.LE SB0, 0x0 ;  /* 0x000080000000791a */ /* 0x000fc80000000000 */
[----:B------:R-:W-:Y:S01]  /*2150*/  BAR.SYNC.DEFER_BLOCKING 0x0 ;  /* 0x0000000000007b1d */ /* 0x000fe20000010000 */
[----:B------:R-:W-:Y:S02]  /*2160*/  IADD3.X R7, R5, RZ, R3, P5, P0 ;  /* 0x000000ff05077210 */ /* 0x000fe40002fe0403 */
[----:B------:R-:W-:-:S04]  /*2170*/  ISETP.NE.U32.AND P0, PT, R0, 0x1, PT ;  /* 0x000000010000780c */ /* 0x000fc80003f05070 */
[----:B------:R-:W-:Y:S02]  /*2180*/  ISETP.LT.OR P0, PT, R8, 0x1, P0 ;  /* 0x000000010800780c */ /* 0x000fe40000701670 */
[C---:B------:R-:W-:Y:S02]  /*2190*/  LOP3.LUT P6, RZ, R20.reuse, 0x2, RZ, 0xc0, !PT ;  /* 0x0000000214ff7812 */ /* 0x040fe400078cc0ff */
[----:B------:R-:W-:Y:S01]  /*21a0*/  LOP3.LUT P5, RZ, R20, 0x4, RZ, 0xc0, !PT ;  /* 0x0000000414ff7812 */ /* 0x000fe200078ac0ff */
[----:B----4-:R-:W1:Y:S04]  /*21b0*/  LDSM.16.M88.4 R16, [R225] ;  /* 0x00000000e110783b */ /* 0x010e680000000200 */
[----:B------:R-:W2:Y:S04]  /*21c0*/  LDSM.16.M88.4 R12, [R225+0x800] ;  /* 0x00080000e10c783b */ /* 0x000ea80000000200 */
[----:B------:R-:W-:Y:S04]  /*21d0*/  LDSM.16.M88.4 R40, [R225+0x1000] ;  /* 0x00100000e128783b */ /* 0x000fe80000000200 */
[----:B------:R-:W3:Y:S04]  /*21e0*/  LDSM.16.M88.4 R56, [R225+0x1800] ;  /* 0x00180000e138783b */ /* 0x000ee80000000200 */
[----:B------:R-:W-:Y:S04]  /*21f0*/  LDSM.16.M88.4 R60, [R225+0x2000] ;  /* 0x00200000e13c783b */ /* 0x000fe80000000200 */
[----:B------:R-:W-:Y:S04]  /*2200*/  LDSM.16.M88.4 R72, [R225+0x2800] ;  /* 0x00280000e148783b */ /* 0x000fe80000000200 */
[----:B------:R-:W4:Y:S04]  /*2210*/  LDSM.16.M88.4 R48, [R231] ;  /* 0x00000000e730783b */ /* 0x000f280000000200 */
[----:B------:R-:W-:Y:S04]  /*2220*/  LDSM.16.M88.4 R44, [R248] ;  /* 0x00000000f82c783b */ /* 0x000fe80000000200 */
[----:B------:R-:W-:Y:S04]  /*2230*/  LDSM.16.M88.4 R52, [R247] ;  /* 0x00000000f734783b */ /* 0x000fe80000000200 */
[----:B------:R-:W5:Y:S04]  /*2240*/  LDSM.16.M88.4 R64, [R246] ;  /* 0x00000000f640783b */ /* 0x000f680000000200 */
[----:B------:R-:W-:Y:S04]  /*2250*/  LDSM.16.M88.4 R80, [R245] ;  /* 0x00000000f550783b */ /* 0x000fe80000000200 */
[----:B------:R-:W-:Y:S04]  /*2260*/  LDSM.16.M88.4 R108, [R244] ;  /* 0x00000000f46c783b */ /* 0x000fe80000000200 */
[----:B------:R-:W-:Y:S01]  /*2270*/  @!PT LDS RZ, [RZ] ;  /* 0x00000000fffff984 */ /* 0x000fe20000000800 */
[----:B------:R-:W-:Y:S01]  /*2280*/  @!PT LDS RZ, [RZ] ;  /* 0x00000000fffff984 */ /* 0x000fe20000000800 */
[----:B------:R-:W-:Y:S01]  /*2290*/  @!PT LDS RZ, [RZ] ;  /* 0x00000000fffff984 */ /* 0x000fe20000000800 */
[----:B------:R1:W-:Y:S01]  /*22a0*/  LDGSTS.E.BYPASS.LTC128B.128 [R134+0x100], [R2.64], !P0 ;  /* 0x0010000002867fae */ /* 0x0003e2000c101d46 */
[----:B------:R-:W-:-:S13]  /*22b0*/  ISETP.LT.OR P0, PT, R8, 0x1, !P6 ;  /* 0x000000010800780c */ /* 0x000fda0007701670 */
[----:B------:R1:W-:Y:S01]  /*22c0*/  LDGSTS.E.BYPASS.LTC128B.128 [R134+0x3100], [R2.64+0x80], !P0 ;  /* 0x0310008002867fae */ /* 0x0003e2000c101d46 */
[----:B------:R-:W-:-:S13]  /*22d0*/  ISETP.LT.OR P0, PT, R8, 0x1, !P5 ;  /* 0x000000010800780c */ /* 0x000fda0006f01670 */
[----:B------:R1:W-:Y:S02]  /*22e0*/  LDGSTS.E.BYPASS.LTC128B.128 [R134+0x6100], [R2.64+0x100], !P0 ;  /* 0x0610010002867fae */ /* 0x0003e4000c101d46 */
[----:B-1----:R-:W-:-:S05]  /*22f0*/  IADD3 R2, P0, R4, R2, RZ ;  /* 0x0000000204027210 */ /* 0x002fca0007f1e0ff */
[----:B------:R-:W-:Y:S01]  /*2300*/  IMAD.X R3, R5, 0x1, R3, P0 ;  /* 0x0000000105037824 */ /* 0x000fe200000e0603 */
[----:B------:R-:W-:-:S04]  /*2310*/  IADD3 R4, P0, R2, R4, RZ ;  /* 0x0000000402047210 */ /* 0x000fc80007f1e0ff */
[----:B------:R-:W-:Y:S02]  /*2320*/  IADD3.X R5, R3, R5, RZ, P0, !PT ;  /* 0x0000000503057210 */ /* 0x000fe400007fe4ff */
[----:B------:R-:W-:-:S04]  /*2330*/  ISETP.NE.U32.AND P0, PT, R0, 0x1, PT ;  /* 0x000000010000780c */ /* 0x000fc80003f05070 */
[----:B------:R-:W-:-:S13]  /*2340*/  ISETP.LT.OR P0, PT, R8, 0x21, P0 ;  /* 0x000000210800780c */ /* 0x000fda0000701670 */
[----:B------:R1:W-:Y:S01]  /*2350*/  LDGSTS.E.BYPASS.LTC128B.128 [R134+0x1100], [R2.64], !P0 ;  /* 0x0110000002867fae */ /* 0x0003e2000c101d46 */
[C---:B------:R-:W-:Y:S01]  /*2360*/  ISETP.LT.OR P0, PT, R8.reuse, 0x21, !P6 ;  /* 0x000000210800780c */ /* 0x040fe20007701670 */
[C---:B------:R-:W-:Y:S11]  /*2370*/  HMMA.16816.F32 R36, R156.reuse, R16, RZ ;  /* 0x000000109c24723c */ /* 0x040ff600000018ff */
[----:B------:R-:W-:Y:S01]  /*2380*/  @!UPT UIADD3 URZ, URZ, URZ, URZ ;  /* 0x0000003f3f3ff290 */ /* 0x000fe2000fffe03f */
[----:B------:R1:W-:Y:S01]  /*2390*/  LDGSTS.E.BYPASS.LTC128B.128 [R134+0x4100], [R10.64], !P0 ;  /* 0x041000000a867fae */ /* 0x0003e2000c101d46 */
[----:B------:R-:W-:Y:S01]  /*23a0*/  ISETP.LT.OR P0, PT, R8, 0x21, !P5 ;  /* 0x000000210800780c */ /* 0x000fe20006f01670 */
[C---:B------:R-:W-:Y:S08]  /*23b0*/  HMMA.16816.F32 R32, R156.reuse, R18, RZ ;  /* 0x000000129c20723c */ /* 0x040ff000000018ff */
[C---:B--2---:R-:W-:Y:S04]  /*23c0*/  HMMA.16816.F32 R28, R156.reuse, R12, RZ ;  /* 0x0000000c9c1c723c */ /* 0x044fe800000018ff */
[----:B------:R2:W-:Y:S04]  /*23d0*/  LDGSTS.E.BYPASS.LTC128B.128 [R134+0x7100], [R6.64], !P0 ;  /* 0x0710000006867fae */ /* 0x0005e8000c101d46 */
[----:B------:R-:W-:Y:S01]  /*23e0*/  HMMA.16816.F32 R24, R156, R14, RZ ;  /* 0x0000000e9c18723c */ /* 0x000fe200000018ff */
[----:B------:R-:W-:-:S07]  /*23f0*/  ISETP.NE.U32.AND P0, PT, R0, 0x1, PT ;  /* 0x000000010000780c */ /* 0x000fce0003f05070 */
[----:B---3--:R-:W-:Y:S01]  /*2400*/  HMMA.16816.F32 R12, R156, R56, RZ ;  /* 0x000000389c0c723c */ /* 0x008fe200000018ff */
[C---:B------:R-:W-:Y:S02]  /*2410*/  ISETP.LT.OR P0, PT, R8.reuse, 0x41, P0 ;  /* 0x000000410800780c */ /* 0x040fe40000701670 */
[C---:B------:R-:W-:Y:S02]  /*2420*/  ISETP.LT.OR P6, PT, R8.reuse, 0x41, !P6 ;  /* 0x000000410800780c */ /* 0x040fe400077c1670 */
[----:B------:R-:W-:-:S03]  /*2430*/  ISETP.LT.OR P5, PT, R8, 0x41, !P5 ;  /* 0x000000410800780c */ /* 0x000fc60006fa1670 */
[C---:B------:R-:W-:Y:S06]  /*2440*/  HMMA.16816.F32 R20, R156.reuse, R40, RZ ;  /* 0x000000289c14723c */ /* 0x040fec00000018ff */
[----:B------:R2:W-:Y:S02]  /*2450*/  LDGSTS.E.BYPASS.LTC128B.128 [R134+0x2100], [R4.64], !P0 ;  /* 0x0210000004867fae */ /* 0x0005e4000c101d46 */
[----:B------:R-:W-:Y:S02]  /*2460*/  HMMA.16816.F32 R16, R156, R42, RZ ;  /* 0x0000002a9c10723c */ /* 0x000fe400000018ff */
[----:B------:R2:W-:Y:S04]  /*2470*/  LDGSTS.E.BYPASS.LTC128B.128 [R134+0x5100], [R4.64+0x80], !P6 ;  /* 0x0510008004867fae */ /* 0x0005e8000f101d46 */
[----:B------:R2:W-:Y:S02]  /*2480*/  LDGSTS.E.BYPASS.LTC128B.128 [R134+0x8100], [R4.64+0x100], !P5 ;  /* 0x0810010004867fae */ /* 0x0005e4000e901d46 */
[C---:B----4-:R-:W-:Y:S02]  /*2490*/  HMMA.16816.F32 R104, R160.reuse, R48, R36 ;  /* 0x00000030a068723c */ /* 0x050fe40000001824 */
[----:B-1----:R-:W-:Y:S04]  /*24a0*/  LDSM.16.M88.4 R8, [R229+0x800] ;  /* 0x00080000e508783b */ /* 0x002fe80000000200 */
[----:B------:R-:W-:Y:S02]  /*24b0*/  LDSM.16.M88.4 R40, [R229+0x1800] ;  /* 0x00180000e528783b */ /* 0x000fe40000000200 */
[C---:B------:R-:W-:Y:S02]  /*24c0*/  HMMA.16816.F32 R96, R160.reuse, R50, R32 ;  /* 0x00000032a060723c */ /* 0x040fe40000001820 */
[----:B------:R-:W-:Y:S04]  /*24d0*/  LDSM.16.M88.4 R88, [R226] ;  /* 0x00000000e258783b */ /* 0x000fe80000000200 */
[----:B------:R-:W-:Y:S02]  /*24e0*/  LDSM.16.M88.4 R92, [R229+0x2800] ;  /* 0x00280000e55c783b */ /* 0x000fe40000000200 */
[----:B-----5:R-:W-:Y:S02]  /*24f0*/  HMMA.16816.F32 R36, R160, R64, R12 ;  /* 0x00000040a024723c */ /* 0x020fe4000000180c */
[----:B------:R-:W1:Y:S04]  /*2500*/  LDSM.16.M88.4 R12, [R229] ;  /* 0x00000000e50c783b */ /* 0x000e680000000200 */
[----:B------:R-:W-:Y:S02]  /*2510*/  LDSM.16.M88.4 R100, [R229+0x2000] ;  /* 0x00200000e564783b */ /* 0x000fe40000000200 */
[----:B------:R-:W-:Y:S02]  /*2520*/  HMMA.16816.F32 R32, R156, R58, RZ ;  /* 0x0000003a9c20723c */ /* 0x000fe400000018ff */
[----:B--2---:R-:W2:Y:S04]  /*2530*/  LDSM.16.M88.4 R4, [R229+0x1000] ;  /* 0x00100000e504783b */ /* 0x004ea80000000200 */
[----:B------:R-:W-:Y:S02]  /*2540*/  LDSM.16.M88.4 R112, [R242] ;  /* 0x00000000f270783b */ /* 0x000fe40000000200 */
[C---:B------:R-:W-:Y:S02]  /*2550*/  HMMA.16816.F32 R68, R160.reuse, R44, R28 ;  /* 0x0000002ca044723c */ /* 0x040fe4000000181c */
[----:B------:R-:W-:Y:S04]  /*2560*/  LDSM.16.M88.4 R120, [R226+0x3000] ;  /* 0x00300000e278783b */ /* 0x000fe80000000200 */
[----:B------:R-:W-:Y:S02]  /*2570*/  LDSM.16.M88.4 R116, [R225+0x6000] ;  /* 0x00600000e174783b */ /* 0x000fe40000000200 */
[C---:B------:R-:W-:Y:S02]  /*2580*/  HMMA.16816.F32 R84, R160.reuse, R46, R24 ;  /* 0x0000002ea054723c */ /* 0x040fe40000001818 */
[----:B------:R-:W-:Y:S04]  /*2590*/  LDSM.16.M88.4 R124, [R229+0x6000] ;  /* 0x00600000e57c783b */ /* 0x000fe80000000200 */
[----:B------:R-:W0:Y:S02]  /*25a0*/  LDGDEPBAR ;  /* 0x00000000000079af */ /* 0x000e240000000000 */
[C---:B------:R-:W-:Y:S08]  /*25b0*/  HMMA.16816.F32 R48, R160.reuse, R52, R20 ;  /* 0x00000034a030723c */ /* 0x040ff00000001814 */
[----:B------:R-:W-:Y:S08]  /*25c0*/  HMMA.16816.F32 R44, R160, R54, R16 ;  /* 0x00000036a02c723c */ /* 0x000ff00000001810 */
[C---:B------:R-:W-:Y:S08]  /*25d0*/  HMMA.16816.F32 R20, R156.reuse, R72, RZ ;  /* 0x000000489c14723c */ /* 0x040ff000000018ff */
[----:B------:R-:W-:Y:S08]  /*25e0*/  HMMA.16816.F32 R16, R156, R74, RZ ;  /* 0x0000004a9c10723c */ /* 0x000ff000000018ff */
[----:B------:R-:W-:Y:S08]  /*25f0*/  HMMA.16816.F32 R32, R160, R66, R32 ;  /* 0x00000042a020723c */ /* 0x000ff00000001820 */
[C---:B------:R-:W-:Y:S08]  /*2600*/  HMMA.16816.F32 R28, R156.reuse, R60, RZ ;  /* 0x0000003c9c1c723c */ /* 0x040ff000000018ff */
[----:B------:R-:W-:Y:S08]  /*2610*/  HMMA.16816.F32 R24, R156, R62, RZ ;  /* 0x0000003e9c18723c */ /* 0x000ff000000018ff */
[C---:B-1----:R-:W-:Y:S01]  /*2620*/  HMMA.16816.F32 R52, R168.reuse, R12, R104 ;  /* 0x0000000ca834723c */ /* 0x042fe20000001868 */
[----:B------:R-:W-:Y:S07]  /*2630*/  LDSM.16.M88.4 R104, [R229+0x3800] ;  /* 0x00380000e568783b */ /* 0x000fee0000000200 */
[C---:B------:R-:W-:Y:S08]  /*2640*/  HMMA.16816.F32 R68, R168.reuse, R8, R68 ;  /* 0x00000008a844723c */ /* 0x040ff00000001844 */
[----:B------:R-:W-:Y:S08]  /*2650*/  HMMA.16816.F32 R56, R168, R10, R84 ;  /* 0x0000000aa838723c */ /* 0x000ff00000001854 */
[C---:B------:R-:W-:Y:S01]  /*2660*/  HMMA.16816.F32 R76, R160.reuse, R108, R20 ;  /* 0x0000006ca04c723c */ /* 0x040fe20000001814 */
[----:B------:R-:W-:Y:S07]  /*2670*/  LDSM.16.M88.4 R20, [R226+0x1800] ;  /* 0x00180000e214783b */ /* 0x000fee0000000200 */
[----:B------:R-:W-:Y:S01]  /*2680*/  HMMA.16816.F32 R72, R160, R110, R16 ;  /* 0x0000006ea048723c */ /* 0x000fe20000001810 */
[----:B------:R-:W-:Y:S07]  /*2690*/  LDSM.16.M88.4 R108, [R226+0x3800] ;  /* 0x00380000e26c783b */ /* 0x000fee0000000200 */
[----:B------:R-:W-:Y:S01]  /*26a0*/  HMMA.16816.F32 R8, R168, R42, R32 ;  /* 0x0000002aa808723c */ /* 0x000fe20000001820 */
[----:B------:R-:W1:Y:S07]  /*26b0*/  LDSM.16.M88.4 R32, [R225+0x3000] ;  /* 0x00300000e120783b */ /* 0x000e6e0000000200 */
[C---:B------:R-:W-:Y:S01]  /*26c0*/  HMMA.16816.F32 R64, R160.reuse, R80, R28 ;  /* 0x00000050a040723c */ /* 0x040fe2000000181c */
[----:B------:R-:W3:Y:S07]  /*26d0*/  LDSM.16.M88.4 R28, [R226+0x800] ;  /* 0x00080000e21c783b */ /* 0x000eee0000000200 */
[----:B------:R-:W-:Y:S01]  /*26e0*/  HMMA.16816.F32 R80, R160, R82, R24 ;  /* 0x00000052a050723c */ /* 0x000fe20000001818 */
[----:B------:R-:W4:Y:S07]  /*26f0*/  LDSM.16.M88.4 R24, [R226+0x1000] ;  /* 0x00100000e218783b */ /* 0x000f2e0000000200 */
[C---:B--2---:R-:W-:Y:S08]  /*2700*/  HMMA.16816.F32 R48, R168.reuse, R4, R48 ;  /* 0x00000004a830723c */ /* 0x044ff00000001830 */
[----:B------:R-:W-:Y:S01]  /*2710*/  HMMA.16816.F32 R16, R168, R6, R44 ;  /* 0x00000006a810723c */ /* 0x000fe2000000182c */
[----:B------:R-:W-:Y:S07]  /*2720*/  LDSM.16.M88.4 R44, [R225+0x5000] ;  /* 0x00500000e12c783b */ /* 0x000fee0000000200 */
[----:B------:R-:W-:Y:S01]  /*2730*/  HMMA.16816.F32 R4, R172, R88, R52 ;  /* 0x00000058ac04723c */ /* 0x000fe20000001834 */
[----:B------:R-:W-:Y:S07]  /*2740*/  LDSM.16.M88.4 R52, [R225+0x5800] ;  /* 0x00580000e134783b */ /* 0x000fee0000000200 */
[C---:B------:R-:W-:Y:S08]  /*2750*/  HMMA.16816.F32 R60, R168.reuse, R14, R96 ;  /* 0x0000000ea83c723c */ /* 0x040ff00000001860 */
[C---:B------:R-:W-:Y:S08]  /*2760*/  HMMA.16816.F32 R12, R168.reuse, R40, R36 ;  /* 0x00000028a80c723c */ /* 0x040ff00000001824 */
[C---:B------:R-:W-:Y:S08]  /*2770*/  HMMA.16816.F32 R96, R168.reuse, R92, R76 ;  /* 0x0000005ca860723c */ /* 0x040ff0000000184c */
[C---:B------:R-:W-:Y:S01]  /*2780*/  HMMA.16816.F32 R72, R168.reuse, R94, R72 ;  /* 0x0000005ea848723c */ /* 0x040fe20000001848 */
[----:B------:R-:W2:Y:S07]  /*2790*/  LDSM.16.M88.4 R92, [R243] ;  /* 0x00000000f35c783b */ /* 0x000eae0000000200 */
[----:B------:R-:W-:Y:S01]  /*27a0*/  HMMA.16816.F32 R40, R168, R100, R64 ;  /* 0x00000064a828723c */ /* 0x000fe20000001840 */
[----:B------:R-:W-:Y:S07]  /*27b0*/  LDSM.16.M88.4 R64, [R226+0x2000] ;  /* 0x00200000e240783b */ /* 0x000fee0000000200 */
[----:B-1----:R-:W-:Y:S08]  /*27c0*/  HMMA.16816.F32 R4, R176, R32, R4 ;  /* 0x00000020b004723c */ /* 0x002ff00000001804 */
[----:B------:R-:W-:Y:S08]  /*27d0*/  HMMA.16816.F32 R100, R168, R102, R80 ;  /* 0x00000066a864723c */ /* 0x000ff00000001850 */
[C---:B------:R-:W-:Y:S01]  /*27e0*/  HMMA.16816.F32 R36, R172.reuse, R90, R60 ;  /* 0x0000005aac24723c */ /* 0x040fe2000000183c */
[----:B------:R-:W-:Y:S07]  /*27f0*/  LDSM.16.M88.4 R60, [R229+0x3000] ;  /* 0x00300000e53c783b */ /* 0x000fee0000000200 */
[C---:B---3--:R-:W-:Y:S08]  /*2800*/  HMMA.16816.F32 R80, R172.reuse, R30, R56 ;  /* 0x0000001eac50723c */ /* 0x048ff00000001838 */
[C---:B----4-:R-:W-:Y:S08]  /*2810*/  HMMA.16816.F32 R56, R172.reuse, R24, R48 ;  /* 0x00000018ac38723c */ /* 0x050ff00000001830 */
[C---:B------:R-:W-:Y:S01]  /*2820*/  HMMA.16816.F32 R24, R172.reuse, R26, R16 ;  /* 0x0000001aac18723c */ /* 0x040fe20000001810 */
[----:B------:R-:W1:Y:S07]  /*2830*/  LDSM.16.M88.4 R16, [R225+0x3800] ;  /* 0x00380000e110783b */ /* 0x000e6e0000000200 */
[C---:B------:R-:W-:Y:S01]  /*2840*/  HMMA.16816.F32 R88, R172.reuse, R20, R12 ;  /* 0x00000014ac58723c */ /* 0x040fe2000000180c */
[----:B------:R-:W-:Y:S07]  /*2850*/  LDSM.16.M88.4 R12, [R225+0x4000] ;  /* 0x00400000e10c783b */ /* 0x000fee0000000200 */
[C---:B------:R-:W-:Y:S01]  /*2860*/  HMMA.16816.F32 R84, R172.reuse, R22, R8 ;  /* 0x00000016ac54723c */ /* 0x040fe20000001808 */
[----:B------:R-:W3:Y:S07]  /*2870*/  LDSM.16.M88.4 R20, [R226+0x2800] ;  /* 0x00280000e214783b */ /* 0x000eee0000000200 */
[----:B------:R-:W-:Y:S08]  /*2880*/  HMMA.16816.F32 R68, R172, R28, R68 ;  /* 0x0000001cac44723c */ /* 0x000ff00000001844 */
[----:B--2---:R-:W-:Y:S08]  /*2890*/  HMMA.16816.F32 R4, R180, R92, R4 ;  /* 0x0000005cb404723c */ /* 0x004ff00000001804 */
[C---:B------:R-:W-:Y:S01]  /*28a0*/  HMMA.16816.F32 R8, R176.reuse, R34, R36 ;  /* 0x00000022b008723c */ /* 0x040fe20000001824 */
[----:B------:R-:W2:Y:S07]  /*28b0*/  LDSM.16.M88.4 R32, [R225+0x4800] ;  /* 0x00480000e120783b */ /* 0x000eae0000000200 */
[----:B-1----:R-:W-:Y:S08]  /*28c0*/  HMMA.16816.F32 R28, R176, R16, R68 ;  /* 0x00000010b01c723c */ /* 0x002ff00000001844 */
[----:B------:R-:W-:Y:S08]  /*28d0*/  HMMA.16816.F32 R4, R184, R60, R4 ;  /* 0x0000003cb804723c */ /* 0x000ff00000001804 */
[----:B---3--:R-:W-:Y:S08]  /*28e0*/  HMMA.16816.F32 R36, R172, R22, R72 ;  /* 0x00000016ac24723c */ /* 0x008ff00000001848 */
[----:B------:R-:W-:Y:S08]  /*28f0*/  HMMA.16816.F32 R8, R180, R94, R8 ;  /* 0x0000005eb408723c */ /* 0x000ff00000001808 */
[C---:B------:R-:W-:Y:S08]  /*2900*/  HMMA.16816.F32 R76, R172.reuse, R64, R40 ;  /* 0x00000040ac4c723c */ /* 0x040ff00000001828 */
[----:B------:R-:W-:Y:S01]  /*2910*/  HMMA.16816.F32 R40, R172, R20, R96 ;  /* 0x00000014ac28723c */ /* 0x000fe20000001860 */
[----:B------:R-:W-:Y:S07]  /*2920*/  LDSM.16.M88.4 R96, [R229+0x5800] ;  /* 0x00580000e560783b */ /* 0x000fee0000000200 */
[----:B------:R-:W-:Y:S08]  /*2930*/  HMMA.16816.F32 R80, R176, R18, R80 ;  /* 0x00000012b050723c */ /* 0x000ff00000001850 */
[----:B------:R-:W-:Y:S01]  /*2940*/  HMMA.16816.F32 R48, R172, R66, R100 ;  /* 0x00000042ac30723c */ /* 0x000fe20000001864 */
[----:B------:R-:W-:Y:S04]  /*2950*/  LDSM.16.M88.4 R64, [R240] ;  /* 0x00000000f040783b */ /* 0x000fe80000000200 */
[----:B------:R-:W-:Y:S03]  /*2960*/  LDSM.16.M88.4 R100, [R239] ;  /* 0x00000000ef64783b */ /* 0x000fe60000000200 */
[C---:B------:R-:W-:Y:S01]  /*2970*/  HMMA.16816.F32 R72, R176.reuse, R12, R56 ;  /* 0x0000000cb048723c */ /* 0x040fe20000001838 */
[----:B------:R-:W1:Y:S07]  /*2980*/  LDSM.16.M88.4 R56, [R241] ;  /* 0x00000000f138783b */ /* 0x000e6e0000000200 */
[----:B------:R-:W-:Y:S08]  /*2990*/  HMMA.16816.F32 R68, R176, R14, R24 ;  /* 0x0000000eb044723c */ /* 0x000ff00000001818 */
[----:B------:R-:W-:Y:S01]  /*29a0*/  HMMA.16816.F32 R12, R180, R112, R28 ;  /* 0x00000070b40c723c */ /* 0x000fe2000000181c */
[----:B------:R-:W-:Y:S07]  /*29b0*/  LDSM.16.M88.4 R28, [R229+0x5000] ;  /* 0x00500000e51c783b */ /* 0x000fee0000000200 */
[C---:B--2---:R-:W-:Y:S08]  /*29c0*/  HMMA.16816.F32 R20, R176.reuse, R34, R84 ;  /* 0x00000022b014723c */ /* 0x044ff00000001854 */
[----:B------:R-:W-:Y:S01]  /*29d0*/  HMMA.16816.F32 R84, R176, R54, R36 ;  /* 0x00000036b054723c */ /* 0x000fe20000001824 */
[----:B------:R-:W2:Y:S07]  /*29e0*/  LDSM.16.M88.4 R36, [R238] ;  /* 0x00000000ee24783b */ /* 0x000eae0000000200 */
[----:B------:R-:W-:Y:S08]  /*29f0*/  HMMA.16816.F32 R4, R188, R120, R4 ;  /* 0x00000078bc04723c */ /* 0x000ff00000001804 */
[----:B------:R-:W-:Y:S08]  /*2a00*/  HMMA.16816.F32 R8, R184, R62, R8 ;  /* 0x0000003eb808723c */ /* 0x000ff00000001808 */
[C---:B------:R-:W-:Y:S01]  /*2a10*/  HMMA.16816.F32 R24, R176.reuse, R32, R88 ;  /* 0x00000020b018723c */ /* 0x040fe20000001858 */
[----:B------:R-:W-:Y:S07]  /*2a20*/  LDSM.16.M88.4 R32, [R229+0x4800] ;  /* 0x00480000e520783b */ /* 0x000fee0000000200 */
[----:B------:R-:W-:Y:S08]  /*2a30*/  HMMA.16816.F32 R88, R176, R52, R40 ;  /* 0x00000034b058723c */ /* 0x000ff00000001828 */
[----:B------:R-:W-:Y:S01]  /*2a40*/  HMMA.16816.F32 R40, R180, R114, R80 ;  /* 0x00000072b428723c */ /* 0x000fe20000001850 */
[----:B------:R-:W3:Y:S07]  /*2a50*/  LDSM.16.M88.4 R112, [R237] ;  /* 0x00000000ed70783b */ /* 0x000eee0000000200 */
[C---:B------:R-:W-:Y:S01]  /*2a60*/  HMMA.16816.F32 R16, R176.reuse, R44, R76 ;  /* 0x0000002cb010723c */ /* 0x040fe2000000184c */
[----:B------:R-:W4:Y:S07]  /*2a70*/  LDSM.16.M88.4 R76, [R229+0x4000] ;  /* 0x00400000e54c783b */ /* 0x000f2e0000000200 */
[----:B------:R-:W-:Y:S08]  /*2a80*/  HMMA.16816.F32 R92, R176, R46, R48 ;  /* 0x0000002eb05c723c */ /* 0x000ff00000001830 */
[----:B------:R-:W-:Y:S08]  /*2a90*/  HMMA.16816.F32 R12, R184, R104, R12 ;  /* 0x00000068b80c723c */ /* 0x000ff0000000180c */
[----:B------:R-:W-:Y:S08]  /*2aa0*/  HMMA.16816.F32 R4, R192, R116, R4 ;  /* 0x00000074c004723c */ /* 0x000ff00000001804 */
[----:B------:R-:W-:Y:S01]  /*2ab0*/  HMMA.16816.F32 R8, R188, R122, R8 ;  /* 0x0000007abc08723c */ /* 0x000fe20000001808 */
[----:B------:R-:W5:Y:S07]  /*2ac0*/  LDSM.16.M88.4 R120, [R225+0x6800] ;  /* 0x00680000e178783b */ /* 0x000f6e0000000200 */
[C---:B-1----:R-:W-:Y:S01]  /*2ad0*/  HMMA.16816.F32 R48, R180.reuse, R56, R72 ;  /* 0x00000038b430723c */ /* 0x042fe20000001848 */
[----:B------:R-:W-:Y:S07]  /*2ae0*/  LDSM.16.M88.4 R72, [R226+0x4800] ;  /* 0x00480000e248783b */ /* 0x000fee0000000200 */
[C---:B------:R-:W-:Y:S08]  /*2af0*/  HMMA.16816.F32 R52, R180.reuse, R66, R20 ;  /* 0x00000042b434723c */ /* 0x040ff00000001814 */
[C---:B------:R-:W-:Y:S08]  /*2b00*/  HMMA.16816.F32 R44, R180.reuse, R100, R16 ;  /* 0x00000064b42c723c */ /* 0x040ff00000001810 */
[----:B--2---:R-:W-:Y:S08]  /*2b10*/  HMMA.16816.F32 R20, R180, R36, R88 ;  /* 0x00000024b414723c */ /* 0x004ff00000001858 */
[----:B------:R-:W-:Y:S01]  /*2b20*/  HMMA.16816.F32 R16, R184, R106, R40 ;  /* 0x0000006ab810723c */ /* 0x000fe20000001828 */
[----:B------:R-:W-:Y:S07]  /*2b30*/  LDSM.16.M88.4 R104, [R226+0x6000] ;  /* 0x00600000e268783b */ /* 0x000fee0000000200 */
[C---:B------:R-:W-:Y:S01]  /*2b40*/  HMMA.16816.F32 R60, R180.reuse, R58, R68 ;  /* 0x0000003ab43c723c */ /* 0x040fe20000001844 */
[----:B------:R-:W-:Y:S07]  /*2b50*/  LDSM.16.M88.4 R68, [R225+0x7800] ;  /* 0x00780000e144783b */ /* 0x000fee0000000200 */
[C---:B------:R-:W-:Y:S01]  /*2b60*/  HMMA.16816.F32 R56, R180.reuse, R64, R24 ;  /* 0x00000040b438723c */ /* 0x040fe20000001818 */
[----:B------:R-:W1:Y:S07]  /*2b70*/  LDSM.16.M88.4 R64, [R226+0x4000] ;  /* 0x00400000e240783b */ /* 0x000e6e0000000200 */
[----:B------:R-:W-:Y:S01]  /*2b80*/  HMMA.16816.F32 R24, R180, R102, R92 ;  /* 0x00000066b418723c */ /* 0x000fe2000000185c */
[----:B------:R-:W-:Y:S04]  /*2b90*/  LDSM.16.M88.4 R100, [R236] ;  /* 0x00000000ec64783b */ /* 0x000fe80000000200 */
[----:B------:R-:W-:Y:S03]  /*2ba0*/  LDSM.16.M88.4 R92, [R226+0x5800] ;  /* 0x00580000e25c783b */ /* 0x000fe60000000200 */
[----:B------:R-:W-:Y:S08]  /*2bb0*/  HMMA.16816.F32 R12, R188, R108, R12 ;  /* 0x0000006cbc0c723c */ /* 0x000ff0000000180c */
[----:B---3--:R-:W-:Y:S08]  /*2bc0*/  HMMA.16816.F32 R4, R196, R112, R4 ;  /* 0x00000070c404723c */ /* 0x008ff00000001804 */
[----:B------:R-:W-:Y:S08]  /*2bd0*/  HMMA.16816.F32 R8, R192, R118, R8 ;  /* 0x00000076c008723c */ /* 0x000ff00000001808 */
[----:B------:R-:W-:Y:S01]  /*2be0*/  HMMA.16816.F32 R88, R180, R38, R84 ;  /* 0x00000026b458723c */ /* 0x000fe20000001854 */
[----:B------:R-:W2:Y:S07]  /*2bf0*/  LDSM.16.M88.4 R84, [R226+0x5000] ;  /* 0x00500000e254783b */ /* 0x000eae0000000200 */
[C---:B----4-:R-:W-:Y:S08]  /*2c00*/  HMMA.16816.F32 R80, R184.reuse, R76, R48 ;  /* 0x0000004cb850723c */ /* 0x050ff00000001830 */
[----:B------:R-:W-:Y:S08]  /*2c10*/  HMMA.16816.F32 R36, R184, R96, R20 ;  /* 0x00000060b824723c */ /* 0x000ff00000001814 */
[----:B------:R-:W-:Y:S08]  /*2c20*/  HMMA.16816.F32 R20, R188, R110, R16 ;  /* 0x0000006ebc14723c */ /* 0x000ff00000001810 */
[C---:B------:R-:W-:Y:S01]  /*2c30*/  HMMA.16816.F32 R60, R184.reuse, R78, R60 ;  /* 0x0000004eb83c723c */ /* 0x040fe2000000183c */
[----:B------:R-:W-:Y:S07]  /*2c40*/  LDSM.16.M88.4 R76, [R229+0x6800] ;  /* 0x00680000e54c783b */ /* 0x000fee0000000200 */
[C---:B------:R-:W-:Y:S08]  /*2c50*/  HMMA.16816.F32 R48, R184.reuse, R28, R44 ;  /* 0x0000001cb830723c */ /* 0x040ff0000000182c */
[----:B------:R-:W-:Y:S01]  /*2c60*/  HMMA.16816.F32 R40, R184, R30, R24 ;  /* 0x0000001eb828723c */ /* 0x000fe20000001818 */
[----:B------:R-:W3:Y:S07]  /*2c70*/  LDSM.16.M88.4 R28, [R225+0x7000] ;  /* 0x00700000e11c783b */ /* 0x000eee0000000200 */
[----:B-----5:R-:W-:Y:S08]  /*2c80*/  HMMA.16816.F32 R16, R192, R120, R12 ;  /* 0x00000078c010723c */ /* 0x020ff0000000180c */
[C---:B------:R-:W-:Y:S08]  /*2c90*/  HMMA.16816.F32 R56, R184.reuse, R32, R56 ;  /* 0x00000020b838723c */ /* 0x040ff00000001838 */
[----:B------:R-:W-:Y:S08]  /*2ca0*/  HMMA.16816.F32 R52, R184, R34, R52 ;  /* 0x00000022b834723c */ /* 0x000ff00000001834 */
[----:B------:R-:W-:Y:S08]  /*2cb0*/  HMMA.16816.F32 R4, R200, R124, R4 ;  /* 0x0000007cc804723c */ /* 0x000ff00000001804 */
[----:B------:R-:W-:Y:S08]  /*2cc0*/  HMMA.16816.F32 R8, R196, R114, R8 ;  /* 0x00000072c408723c */ /* 0x000ff00000001808 */
[----:B-1----:R-:W-:Y:S08]  /*2cd0*/  HMMA.16816.F32 R12, R188, R64, R80 ;  /* 0x00000040bc0c723c */ /* 0x002ff00000001850 */
[----:B------:R-:W-:Y:S08]  /*2ce0*/  HMMA.16816.F32 R20, R192, R122, R20 ;  /* 0x0000007ac014723c */ /* 0x000ff00000001814 */
[C---:B------:R-:W-:Y:S08]  /*2cf0*/  HMMA.16816.F32 R32, R188.reuse, R66, R60 ;  /* 0x00000042bc20723c */ /* 0x040ff0000000183c */
[C---:B--2---:R-:W-:Y:S01]  /*2d00*/  HMMA.16816.F32 R64, R188.reuse, R84, R48 ;  /* 0x00000054bc40723c */ /* 0x044fe20000001830 */
[----:B------:R-:W-:Y:S07]  /*2d10*/  LDSM.16.M88.4 R48, [R225+0x8000] ;  /* 0x00800000e130783b */ /* 0x000fee0000000200 */
[----:B------:R-:W-:Y:S01]  /*2d20*/  HMMA.16816.F32 R84, R188, R86, R40 ;  /* 0x00000056bc54723c */ /* 0x000fe20000001828 */
[----:B------:R-:W1:Y:S07]  /*2d30*/  LDSM.16.M88.4 R40, [R235] ;  /* 0x00000000eb28783b */ /* 0x000e6e0000000200 */
[----:B------:R-:W-:Y:S08]  /*2d40*/  HMMA.16816.F32 R16, R196, R100, R16 ;  /* 0x00000064c410723c */ /* 0x000ff00000001810 */
[C---:B------:R-:W-:Y:S08]  /*2d50*/  HMMA.16816.F32 R44, R188.reuse, R72, R56 ;  /* 0x00000048bc2c723c */ /* 0x040ff00000001838 */
[C---:B------:R-:W-:Y:S01]  /*2d60*/  HMMA.16816.F32 R60, R188.reuse, R74, R52 ;  /* 0x0000004abc3c723c */ /* 0x040fe20000001834 */
[----:B------:R-:W2:Y:S07]  /*2d70*/  LDSM.16.M88.4 R52, [R226+0x6800] ;  /* 0x00680000e234783b */ /* 0x000eae0000000200 */
[----:B------:R-:W-:Y:S08]  /*2d80*/  HMMA.16816.F32 R72, R188, R92, R36 ;  /* 0x0000005cbc48723c */ /* 0x000ff00000001824 */
[----:B------:R-:W-:Y:S08]  /*2d90*/  HMMA.16816.F32 R36, R204, R104, R4 ;  /* 0x00000068cc24723c */ /* 0x000ff00000001804 */
[----:B------:R-:W-:Y:S08]  /*2da0*/  HMMA.16816.F32 R4, R200, R126, R8 ;  /* 0x0000007ec804723c */ /* 0x000ff00000001808 */
[----:B---3--:R-:W-:Y:S08]  /*2db0*/  HMMA.16816.F32 R8, R192, R28, R12 ;  /* 0x0000001cc008723c */ /* 0x008ff0000000180c */
[----:B------:R-:W-:Y:S08]  /*2dc0*/  HMMA.16816.F32 R20, R196, R102, R20 ;  /* 0x00000066c414723c */ /* 0x000ff00000001814 */
[----:B------:R-:W-:Y:S08]  /*2dd0*/  HMMA.16816.F32 R24, R184, R98, R88 ;  /* 0x00000062b818723c */ /* 0x000ff00000001858 */
[----:B------:R-:W-:Y:S01]  /*2de0*/  HMMA.16816.F32 R32, R192, R30, R32 ;  /* 0x0000001ec020723c */ /* 0x000fe20000001820 */
[----:B------:R-:W3:Y:S07]  /*2df0*/  LDSM.16.M88.4 R28, [R229+0x7000] ;  /* 0x00700000e51c783b */ /* 0x000eee0000000200 */
[----:B------:R-:W-:Y:S01]  /*2e00*/  HMMA.16816.F32 R16, R200, R76, R16 ;  /* 0x0000004cc810723c */ /* 0x000fe20000001810 */
[----:B------:R-:W-:-:S07]  /*2e10*/  FMUL.FTZ R0, R36, c[0x0][0x320] ;  /* 0x0000c80024007a20 */ /* 0x000fce0000410000 */
[----:B------:R-:W-:Y:S01]  /*2e20*/  HMMA.16816.F32 R12, R204, R106, R4 ;  /* 0x0000006acc0c723c */ /* 0x000fe20000001804 */
[----:B------:R4:W2:Y:S07]  /*2e30*/  MUFU.TANH R90, R0 ;  /* 0x00000000005a7308 */ /* 0x0008ae0000002400 */
[----:B-1----:R-:W-:Y:S01]  /*2e40*/  HMMA.16816.F32 R8, R196, R40, R8 ;  /* 0x00000028c408723c */ /* 0x002fe20000001808 */
[----:B----4-:R-:W-:-:S07]  /*2e50*/  FMUL.FTZ R0, R37, c[0x0][0x320] ;  /* 0x0000c80025007a20 */ /* 0x010fce0000410000 */
[----:B------:R-:W-:Y:S01]  /*2e60*/  HMMA.16816.F32 R4, R200, R78, R20 ;  /* 0x0000004ec804723c */ /* 0x000fe20000001814 */
[----:B------:R1:W4:Y:S07]  /*2e70*/  MUFU.TANH R88, R0 ;  /* 0x0000000000587308 */ /* 0x00032e0000002400 */
[----:B------:R-:W-:Y:S01]  /*2e80*/  HMMA.16816.F32 R92, R188, R94, R24 ;  /* 0x0000005ebc5c723c */ /* 0x000fe20000001818 */
[----:B-1----:R-:W-:-:S07]  /*2e90*/  FMUL.FTZ R0, R38, c[0x0][0x320] ;  /* 0x0000c80026007a20 */ /* 0x002fce0000410000 */
[----:B------:R-:W-:Y:S01]  /*2ea0*/  HMMA.16816.F32 R56, R192, R68, R44 ;  /* 0x00000044c038723c */ /* 0x000fe2000000182c */
[----:B------:R-:W-:Y:S01]  /*2eb0*/  LDSM.16.M88.4 R44, [R226+0x7000] ;  /* 0x00700000e22c783b */ /* 0x000fe20000000200 */
[----:B------:R1:W1:Y:S06]  /*2ec0*/  MUFU.TANH R96, R0 ;  /* 0x0000000000607308 */ /* 0x00026c0000002400 */
[----:B--2---:R-:W-:Y:S01]  /*2ed0*/  HMMA.16816.F32 R24, R204, R52, R16 ;  /* 0x00000034cc18723c */ /* 0x004fe20000001810 */
[----:B-1----:R-:W-:Y:S02]  /*2ee0*/  FMUL.FTZ R0, R39, c[0x0][0x320] ;  /* 0x0000c80027007a20 */ /* 0x002fe40000410000 */
[----:B------:R-:W1:Y:S02]  /*2ef0*/  LDSM.16.M88.4 R36, [R234] ;  /* 0x00000000ea24783b */ /* 0x000e640000000200 */
[----:B------:R2:W1:Y:S03]  /*2f00*/  MUFU.TANH R89, R0 ;  /* 0x0000000000597308 */ /* 0x0004660000002400 */
[----:B------:R-:W-:Y:S01]  /*2f10*/  HMMA.16816.F32 R20, R196, R42, R32 ;  /* 0x0000002ac414723c */ /* 0x000fe20000001820 */
[----:B------:R-:W5:Y:S01]  /*2f20*/  LDSM.16.M88.4 R40, [R229+0x7800] ;  /* 0x00780000e528783b */ /* 0x000f620000000200 */
[----:B--2---:R-:W-:-:S04]  /*2f30*/  FMUL.FTZ R0, R12, c[0x0][0x320] ;  /* 0x0000c8000c007a20 */ /* 0x004fc80000410000 */
[----:B------:R2:W1:Y:S02]  /*2f40*/  MUFU.TANH R82, R0 ;  /* 0x0000000000527308 */ /* 0x0004640000002400 */
[----:B---3--:R-:W-:Y:S01]  /*2f50*/  HMMA.16816.F32 R16, R200, R28, R8 ;  /* 0x0000001cc810723c */ /* 0x008fe20000001808 */
[----:B--2---:R-:W-:-:S05]  /*2f60*/  FMUL.FTZ R0, R13, c[0x0][0x320] ;  /* 0x0000c8000d007a20 */ /* 0x004fca0000410000 */
[----:B------:R2:W3:Y:S02]  /*2f70*/  MUFU.TANH R80, R0 ;  /* 0x0000000000507308 */ /* 0x0004e40000002400 */
[----:B------:R-:W-:Y:S01]  /*2f80*/  HMMA.16816.F32 R4, R204, R54, R4 ;  /* 0x00000036cc04723c */ /* 0x000fe20000001804 */
[----:B--2---:R-:W-:-:S05]  /*2f90*/  FMUL.FTZ R0, R14, c[0x0][0x320] ;  /* 0x0000c8000e007a20 */ /* 0x004fca0000410000 */
[----:B------:R2:W1:Y:S02]  /*2fa0*/  MUFU.TANH R83, R0 ;  /* 0x0000000000537308 */ /* 0x0004640000002400 */
[----:B--2---:R-:W-:-:S06]  /*2fb0*/  FMUL.FTZ R0, R15, c[0x0][0x320] ;  /* 0x0000c8000f007a20 */ /* 0x004fcc0000410000 */
[----:B------:R2:W1:Y:S01]  /*2fc0*/  MUFU.TANH R81, R0 ;  /* 0x0000000000517308 */ /* 0x0004620000002400 */
[----:B------:R-:W-:Y:S01]  /*2fd0*/  HMMA.16816.F32 R8, R200, R30, R20 ;  /* 0x0000001ec808723c */ /* 0x000fe20000001814 */
[----:B------:R-:W3:Y:S01]  /*2fe0*/  LDSM.16.M88.4 R28, [R233] ;  /* 0x00000000e91c783b */ /* 0x000ee20000000200 */
[----:B--2---:R-:W-:-:S05]  /*2ff0*/  FMUL.FTZ R0, R24, c[0x0][0x320] ;  /* 0x0000c80018007a20 */ /* 0x004fca0000410000 */
[----:B------:R2:W1:Y:S01]  /*3000*/  MUFU.TANH R77, R0 ;  /* 0x00000000004d7308 */ /* 0x0004620000002400 */
[----:B------:R-:W-:Y:S01]  /*3010*/  HMMA.16816.F32 R60, R192, R70, R60 ;  /* 0x00000046c03c723c */ /* 0x000fe2000000183c */
[----:B--2---:R-:W-:-:S06]  /*3020*/  FMUL.FTZ R0, R25, c[0x0][0x320] ;  /* 0x0000c80019007a20 */ /* 0x004fcc0000410000 */
[----:B------:R2:W2:Y:S01]  /*3030*/  MUFU.TANH R76, R0 ;  /* 0x00000000004c7308 */ /* 0x0004a20000002400 */
[----:B-1----:R-:W-:Y:S01]  /*3040*/  HMMA.16816.F32 R12, R196, R36, R56 ;  /* 0x00000024c40c723c */ /* 0x002fe20000001838 */
[----:B------:R-:W1:Y:S01]  /*3050*/  LDSM.16.M88.4 R56, [R225+0x8800] ;  /* 0x00880000e138783b */ /* 0x000e620000000200 */
[----:B--2---:R-:W-:-:S05]  /*3060*/  FMUL.FTZ R0, R26, c[0x0][0x320] ;  /* 0x0000c8001a007a20 */ /* 0x004fca0000410000 */
[----:B------:R2:W1:Y:S01]  /*3070*/  MUFU.TANH R79, R0 ;  /* 0x00000000004f7308 */ /* 0x0004620000002400 */
[----:B------:R-:W-:Y:S01]  /*3080*/  HMMA.16816.F32 R64, R192, R48, R64 ;  /* 0x00000030c040723c */ /* 0x000fe20000001840 */
[----:B--2---:R-:W-:-:S07]  /*3090*/  FMUL.FTZ R0, R27, c[0x0][0x320] ;  /* 0x0000c8001b007a20 */ /* 0x004fce0000410000 */
[----:B------:R-:W-:Y:S01]  /*30a0*/  HMMA.16816.F32 R24, R204, R44, R16 ;  /* 0x0000002ccc18723c */ /* 0x000fe20000001810 */
[----:B------:R2:W1:Y:S02]  /*30b0*/  MUFU.TANH R78, R0 ;  /* 0x00000000004e7308 */ /* 0x0004640000002400 */
[----:B--2---:R-:W-:-:S06]  /*30c0*/  FMUL.FTZ R0, R4, c[0x0][0x320] ;  /* 0x0000c80004007a20 */ /* 0x004fcc0000410000 */
[----:B------:R2:W1:Y:S02]  /*30d0*/  MUFU.TANH R69, R0 ;  /* 0x0000000000457308 */ /* 0x0004640000002400 */
[----:B--2---:R-:W-:-:S06]  /*30e0*/  FMUL.FTZ R0, R5, c[0x0][0x320] ;  /* 0x0000c80005007a20 */ /* 0x004fcc0000410000 */
[----:B------:R2:W1:Y:S01]  /*30f0*/  MUFU.TANH R68, R0 ;  /* 0x0000000000447308 */ /* 0x0004620000002400 */
[----:B------:R-:W-:Y:S01]  /*3100*/  HMMA.16816.F32 R20, R196, R38, R60 ;  /* 0x00000026c414723c */ /* 0x000fe2000000183c */
[----:B------:R-:W-:Y:S01]  /*3110*/  LDSM.16.M88.4 R36, [R226+0x7800] ;  /* 0x00780000e224783b */ /* 0x000fe20000000200 */
[----:B--2---:R-:W-:-:S05]  /*3120*/  FMUL.FTZ R0, R6, c[0x0][0x320] ;  /* 0x0000c80006007a20 */ /* 0x004fca0000410000 */
[----:B------:R2:W1:Y:S02]  /*3130*/  MUFU.TANH R71, R0 ;  /* 0x0000000000477308 */ /* 0x0004640000002400 */
[----:B--2---:R-:W-:Y:S02]  /*3140*/  FMUL.FTZ R0, R7, c[0x0][0x320] ;  /* 0x0000c80007007a20 */ /* 0x004fe40000410000 */
[----:B------:R-:W-:Y:S01]  /*3150*/  HMMA.16816.F32 R4, R204, R46, R8 ;  /* 0x0000002ecc04723c */ /* 0x000fe20000001808 */
[----:B------:R-:W2:Y:S03]  /*3160*/  LDSM.16.M88.4 R44, [R229+0x8000] ;  /* 0x00800000e52c783b */ /* 0x000ea60000000200 */
[----:B------:R1:W1:Y:S02]  /*3170*/  MUFU.TANH R70, R0 ;  /* 0x0000000000467308 */ /* 0x0002640000002400 */
[----:B-1----:R-:W-:-:S06]  /*3180*/  FMUL.FTZ R0, R24, c[0x0][0x320] ;  /* 0x0000c80018007a20 */ /* 0x002fcc0000410000 */
[----:B------:R1:W1:Y:S01]  /*3190*/  MUFU.TANH R63, R0 ;  /* 0x00000000003f7308 */ /* 0x0002620000002400 */
[----:B-----5:R-:W-:Y:S01]  /*31a0*/  HMMA.16816.F32 R16, R200, R40, R12 ;  /* 0x00000028c810723c */ /* 0x020fe2000000180c */
[----:B-1----:R-:W-:-:S06]  /*31b0*/  FMUL.FTZ R0, R25, c[0x0][0x320] ;  /* 0x0000c80019007a20 */ /* 0x002fcc0000410000 */
[----:B------:R1:W1:Y:S01]  /*31c0*/  MUFU.TANH R61, R0 ;  /* 0x00000000003d7308 */ /* 0x0002620000002400 */
[----:B---3--:R-:W-:Y:S01]  /*31d0*/  HMMA.16816.F32 R12, R196, R28, R64 ;  /* 0x0000001cc40c723c */ /* 0x008fe20000001840 */
[----:B-1----:R-:W-:-:S06]  /*31e0*/  FMUL.FTZ R0, R26, c[0x0][0x320] ;  /* 0x0000c8001a007a20 */ /* 0x002fcc0000410000 */
[----:B------:R1:W3:Y:S01]  /*31f0*/  MUFU.TANH R65, R0 ;  /* 0x0000000000417308 */ /* 0x0002e20000002400 */
[----:B------:R-:W-:Y:S01]  /*3200*/  HMMA.16816.F32 R32, R192, R50, R84 ;  /* 0x00000032c020723c */ /* 0x000fe20000001854 */
[----:B------:R-:W5:Y:S01]  /*3210*/  LDSM.16.M88.4 R48, [R232] ;  /* 0x00000000e830783b */ /* 0x000f620000000200 */
[----:B-1----:R-:W-:-:S05]  /*3220*/  FMUL.FTZ R0, R27, c[0x0][0x320] ;  /* 0x0000c8001b007a20 */ /* 0x002fca0000410000 */
[----:B------:R1:W1:Y:S01]  /*3230*/  MUFU.TANH R64, R0 ;  /* 0x0000000000407308 */ /* 0x0002620000002400 */
[----:B------:R-:W-:Y:S01]  /*3240*/  HMMA.16816.F32 R52, R192, R56, R72 ;  /* 0x00000038c034723c */ /* 0x000fe20000001848 */
[----:B-1----:R-:W-:-:S06]  /*3250*/  FMUL.FTZ R0, R4, c[0x0][0x320] ;  /* 0x0000c80004007a20 */ /* 0x002fcc0000410000 */
[----:B------:R1:W1:Y:S02]  /*3260*/  MUFU.TANH R57, R0 ;  /* 0x0000000000397308 */ /* 0x0002640000002400 */
[----:B-1----:R-:W-:-:S06]  /*3270*/  FMUL.FTZ R0, R5, c[0x0][0x320] ;  /* 0x0000c80005007a20 */ /* 0x002fcc0000410000 */
[----:B------:R1:W1:Y:S01]  /*3280*/  MUFU.TANH R56, R0 ;  /* 0x0000000000387308 */ /* 0x0002620000002400 */
[----:B------:R-:W-:Y:S01]  /*3290*/  HMMA.16816.F32 R24, R196, R30, R32 ;  /* 0x0000001ec418723c */ /* 0x000fe20000001820 */
[----:B------:R-:W2:Y:S04]  /*32a0*/  LDSM.16.M88.4 R32, [R229+0x8800] ;  /* 0x00880000e520783b */ /* 0x000ea80000000200 */
[----:B------:R-:W2:Y:S01]  /*32b0*/  LDSM.16.M88.4 R28, [R226+0x8800] ;  /* 0x00880000e21c783b */ /* 0x000ea20000000200 */
[----:B-1----:R-:W-:-:S04]  /*32c0*/  FMUL.FTZ R0, R6, c[0x0][0x320] ;  /* 0x0000c80006007a20 */ /* 0x002fc80000410000 */
[----:B------:R1:W1:Y:S02]  /*32d0*/  MUFU.TANH R62, R0 ;  /* 0x00000000003e7308 */ /* 0x0002640000002400 */
[----:B-1----:R-:W-:Y:S02]  /*32e0*/  FMUL.FTZ R0, R7, c[0x0][0x320] ;  /* 0x0000c80007007a20 */ /* 0x002fe40000410000 */
[----:B------:R-:W-:Y:S08]  /*32f0*/  HMMA.16816.F32 R4, R192, R58, R92 ;  /* 0x0000003ac004723c */ /* 0x000ff0000000185c */
[C---:B------:R-:W-:Y:S01]  /*3300*/  HMMA.16816.F32 R8, R200.reuse, R42, R20 ;  /* 0x0000002ac808723c */ /* 0x040fe20000001814 */
[----:B------:R-:W1:Y:S07]  /*3310*/  LDSM.16.M88.4 R40, [R226+0x8000] ;  /* 0x00800000e228783b */ /* 0x000e6e0000000200 */
[----:B--2---:R-:W-:Y:S01]  /*3320*/  HMMA.16816.F32 R24, R200, R46, R24 ;  /* 0x0000002ec818723c */ /* 0x004fe20000001818 */
[----:B------:R2:W1:Y:S01]  /*3330*/  MUFU.TANH R60, R0 ;  /* 0x00000000003c7308 */ /* 0x0004620000002400 */
[----:B------:R-:W-:Y:S01]  /*3340*/  IMAD.MOV.U32 R109, RZ, RZ, R135 ;  /* 0x000000ffff6d7224 */ /* 0x000fe200078e0087 */
[----:B------:R-:W-:-:S05]  /*3350*/  DEPBAR.LE SB0, 0x0 ;  /* 0x000080000000791a */ /* 0x000fca0000000000 */
[----:B------:R-:W-:Y:S08]  /*3360*/  HMMA.16816.F32 R20, R204, R36, R16 ;  /* 0x00000024cc14723c */ /* 0x000ff00000001810 */
[----:B------:R-:W-:Y:S08]  /*3370*/  HMMA.16816.F32 R16, R200, R44, R12 ;  /* 0x0000002cc810723c */ /* 0x000ff0000000180c */
[C---:B-----5:R-:W-:Y:S08]  /*3380*/  HMMA.16816.F32 R12, R196.reuse, R48, R52 ;  /* 0x00000030c40c723c */ /* 0x060ff00000001834 */
[----:B------:R-:W-:Y:S08]  /*3390*/  HMMA.16816.F32 R4, R196, R50, R4 ;  /* 0x00000032c404723c */ /* 0x000ff00000001804 */
[----:B------:R-:W-:Y:S08]  /*33a0*/  HMMA.16816.F32 R8, R204, R38, R8 ;  /* 0x00000026cc08723c */ /* 0x000ff00000001808 */
[C---:B------:R-:W-:Y:S08]  /*33b0*/  HMMA.16816.F32 R12, R200.reuse, R32, R12 ;  /* 0x00000020c80c723c */ /* 0x040ff0000000180c */
[----:B------:R-:W-:Y:S01]  /*33c0*/  HMMA.16816.F32 R4, R200, R34, R4 ;  /* 0x00000022c804723c */ /* 0x000fe20000001804 */
[----:B------:R-:W-:-:S02]  /*33d0*/  FMUL.FTZ R21, R21, c[0x0][0x320] ;  /* 0x0000c80015157a20 */ /* 0x000fc40000410000 */
[----:B------:R-:W-:Y:S02]  /*33e0*/  FMUL.FTZ R22, R22, c[0x0][0x320] ;  /* 0x0000c80016167a20 */ /* 0x000fe40000410000 */
[----:B------:R-:W-:Y:S01]  /*33f0*/  FMUL.FTZ R23, R23, c[0x0][0x320] ;  /* 0x0000c80017177a20 */ /* 0x000fe20000410000 */
[----:B------:R-:W1:Y:S01]  /*3400*/  MUFU.TANH R44, R21 ;  /* 0x00000015002c7308 */ /* 0x000e620000002400 */
[----:B--2---:R-:W-:Y:S02]  /*3410*/  FMUL.FTZ R0, R20, c[0x0][0x320] ;  /* 0x0000c80014007a20 */ /* 0x004fe40000410000 */
[----:B------:R-:W-:Y:S02]  /*3420*/  FMUL.FTZ R8, R8, c[0x0][0x320] ;  /* 0x0000c80008087a20 */ /* 0x000fe40000410000 */
[----:B------:R-:W-:Y:S02]  /*3430*/  FMUL.FTZ R9, R9, c[0x0][0x320] ;  /* 0x0000c80009097a20 */ /* 0x000fe40000410000 */
[----:B------:R-:W-:Y:S01]  /*3440*/  FMUL.FTZ R10, R10, c[0x0][0x320] ;  /* 0x0000c8000a0a7a20 */ /* 0x000fe20000410000 */
[----:B------:R-:W2:Y:S01]  /*3450*/  MUFU.TANH R48, R22 ;  /* 0x0000001600307308 */ /* 0x000ea20000002400 */
[----:B------:R-:W-:-:S07]  /*3460*/  FMUL.FTZ R11, R11, c[0x0][0x320] ;  /* 0x0000c8000b0b7a20 */ /* 0x000fce0000410000 */
[----:B------:R1:W1:Y:S02]  /*3470*/  MUFU.TANH R46, R23 ;  /* 0x00000017002e7308 */ /* 0x0002640000002400 */
[C---:B------:R-:W-:Y:S06]  /*3480*/  HMMA.16816.F32 R4, R204.reuse, R30, R4 ;  /* 0x0000001ecc04723c */ /* 0x040fec0000001804 */
[----:B------:R-:W2:Y:S02]  /*3490*/  MUFU.TANH R37, R8 ;  /* 0x0000000800257308 */ /* 0x000ea40000002400 */
[C---:B-1----:R-:W-:Y:S06]  /*34a0*/  HMMA.16816.F32 R20, R204.reuse, R40, R16 ;  /* 0x00000028cc14723c */ /* 0x042fec0000001810 */
[----:B------:R-:W1:Y:S02]  /*34b0*/  MUFU.TANH R36, R9 ;  /* 0x0000000900247308 */ /* 0x000e640000002400 */
[C---:B------:R-:W-:Y:S06]  /*34c0*/  HMMA.16816.F32 R16, R204.reuse, R42, R24 ;  /* 0x0000002acc10723c */ /* 0x040fec0000001818 */
[----:B------:R-:W1:Y:S08]  /*34d0*/  MUFU.TANH R40, R10 ;  /* 0x0000000a00287308 */ /* 0x000e700000002400 */
[----:B------:R5:W1:Y:S02]  /*34e0*/  MUFU.TANH R39, R11 ;  /* 0x0000000b00277308 */ /* 0x000a640000002400 */
[----:B-----5:R-:W-:Y:S01]  /*34f0*/  HMMA.16816.F32 R8, R204, R28, R12 ;  /* 0x0000001ccc08723c */ /* 0x020fe2000000180c */
[----:B------:R-:W-:-:S02]  /*3500*/  FMUL.FTZ R21, R21, c[0x0][0x320] ;  /* 0x0000c80015157a20 */ /* 0x000fc40000410000 */
[----:B------:R-:W-:Y:S02]  /*3510*/  FMUL.FTZ R22, R22, c[0x0][0x320] ;  /* 0x0000c80016167a20 */ /* 0x000fe40000410000 */
[----:B------:R-:W-:-:S03]  /*3520*/  FMUL.FTZ R23, R23, c[0x0][0x320] ;  /* 0x0000c80017177a20 */ /* 0x000fc60000410000 */
[----:B------:R-:W-:Y:S02]  /*3530*/  FMUL.FTZ R16, R16, c[0x0][0x320] ;  /* 0x0000c80010107a20 */ /* 0x000fe40000410000 */
[----:B------:R-:W-:Y:S02]  /*3540*/  FMUL.FTZ R17, R17, c[0x0][0x320] ;  /* 0x0000c80011117a20 */ /* 0x000fe40000410000 */
[----:B------:R-:W-:Y:S01]  /*3550*/  FMUL.FTZ R18, R18, c[0x0][0x320] ;  /* 0x0000c80012127a20 */ /* 0x000fe20000410000 */
[----:B------:R-:W-:Y:S01]  /*3560*/  ISETP.GE.AND P0, PT, R109, 0x2, PT ;  /* 0x000000026d00780c */ /* 0x000fe20003f06270 */
[----:B------:R-:W-:Y:S02]  /*3570*/  FMUL.FTZ R20, R20, c[0x0][0x320] ;  /* 0x0000c80014147a20 */ /* 0x000fe40000410000 */
[----:B------:R-:W-:Y:S02]  /*3580*/  FMUL.FTZ R19, R19, c[0x0][0x320] ;  /* 0x0000c80013137a20 */ /* 0x000fe40000410000 */
[----:B------:R-:W-:-:S02]  /*3590*/  FMUL.FTZ R4, R4, c[0x0][0x320] ;  /* 0x0000c80004047a20 */ /* 0x000fc40000410000 */
[----:B------:R-:W-:Y:S02]  /*35a0*/  FMUL.FTZ R5, R5, c[0x0][0x320] ;  /* 0x0000c80005057a20 */ /* 0x000fe40000410000 */
[----:B------:R-:W-:Y:S02]  /*35b0*/  FMUL.FTZ R6, R6, c[0x0][0x320] ;  /* 0x0000c80006067a20 */ /* 0x000fe40000410000 */
[----:B------:R-:W-:Y:S02]  /*35c0*/  FMUL.FTZ R7, R7, c[0x0][0x320] ;  /* 0x0000c80007077a20 */ /* 0x000fe40000410000 */
[----:B------:R-:W-:Y:S02]  /*35d0*/  FMUL.FTZ R8, R8, c[0x0][0x320] ;  /* 0x0000c80008087a20 */ /* 0x000fe40000410000 */
[----:B------:R-:W-:Y:S02]  /*35e0*/  FMUL.FTZ R9, R9, c[0x0][0x320] ;  /* 0x0000c80009097a20 */ /* 0x000fe40000410000 */
[----:B------:R-:W-:-:S02]  /*35f0*/  FMUL.FTZ R10, R10, c[0x0][0x320] ;  /* 0x0000c8000a0a7a20 */ /* 0x000fc40000410000 */
[----:B------:R-:W-:Y:S01]  /*3600*/  FMUL.FTZ R11, R11, c[0x0][0x320] ;  /* 0x0000c8000b0b7a20 */ /* 0x000fe20000410000 */
[----:B------:R1:W1:Y:S08]  /*3610*/  MUFU.TANH R24, R21 ;  /* 0x0000001500187308 */ /* 0x0002700000002400 */
        /* <DEDUP_REMOVED lines=16> */
[----:B------:R-:W-:Y:S01]  /*3720*/  BSSY B0, `(.L_x_443) ;  /* 0x0000024000007945 */ /* 0x000fe20003800000 */
[----:B------:R-:W-:Y:S06]  /*3730*/  BAR.SYNC.DEFER_BLOCKING 0x0 ;  /* 0x0000000000007b1d */ /* 0x000fec0000010000 */
[----:B------:R-:W-:Y:S05]  /*3740*/  @!P0 BRA `(.L_x_444) ;  /* 0x0000021000008947 */ /* 0x000fea0003800000 */
[----:B-1234-:R-:W-:Y:S01]  /*3750*/  IADD3 R0, R109, -0x2, RZ ;  /* 0xfffffffe6d007810 */ /* 0x01efe20007ffe0ff */
[C---:B------:R-:W-:Y:S01]  /*3760*/  IMAD.SHL.U32 R6, R129.reuse, 0x40, RZ ;  /* 0x0000004081067824 */ /* 0x040fe200078e00ff */
[----:B------:R-:W-:-:S02]  /*3770*/  SHF.L.U64.HI R7, R129, 0x6, R132 ;  /* 0x0000000681077819 */ /* 0x000fc40000010284 */
[----:B------:R-:W-:Y:S01]  /*3780*/  SHF.R.S32.HI R2, RZ, 0x1f, R0 ;  /* 0x0000001fff027819 */ /* 0x000fe20000011400 */
[----:B------:R-:W-:-:S04]  /*3790*/  IMAD.WIDE.U32 R4, R0, c[0x0][0x1e0], RZ ;  /* 0x0000780000047a25 */ /* 0x000fc800078e00ff */
[----:B------:R-:W-:-:S04]  /*37a0*/  IMAD R2, R2, c[0x0][0x1e0], RZ ;  /* 0x0000780002027a24 */ /* 0x000fc800078e02ff */
[----:B------:R-:W-:-:S04]  /*37b0*/  IMAD R0, R0, c[0x0][0x1e4], R2 ;  /* 0x0000790000007a24 */ /* 0x000fc800078e0202 */
[----:B------:R-:W-:Y:S02]  /*37c0*/  IMAD.IADD R0, R5, 0x1, R0 ;  /* 0x0000000105007824 */ /* 0x000fe400078e0200 */
[----:B------:R-:W-:-:S04]  /*37d0*/  IMAD.WIDE.U32 R4, R4, 0x60, R130 ;  /* 0x0000006004047825 */ /* 0x000fc800078e0082 */
[----:B------:R-:W-:Y:S01]  /*37e0*/  IMAD R0, R0, 0x60, RZ ;  /* 0x0000006000007824 */ /* 0x000fe200078e02ff */
        /* <DEDUP_REMOVED lines=23> */
.L_x_444:
[----:B--234-:R-:W-:Y:S05]  /*3960*/  BSYNC B0 ;  /* 0x0000000000007941 */ /* 0x01cfea0003800000 */
.L_x_443:
[----:B-1----:R-:W2:Y:S04]  /*3970*/  LDL R0, [R1+0x88] ;  /* 0x0000880001007983 */ /* 0x002ea80000100800 */
[----:B------:R-:W3:Y:S04]  /*3980*/  LDL R5, [R1+0x54] ;  /* 0x0000540001057983 */ /* 0x000ee80000100800 */
[----:B------:R-:W-:Y:S04]  /*3990*/  LDSM.16.MT88.4 R52, [R224+0x3000] ;  /* 0x00300000e034783b */ /* 0x000fe80000004200 */
[----:B------:R-:W-:Y:S04]  /*39a0*/  LDSM.16.MT88.4 R72, [R230+0x800] ;  /* 0x00080000e648783b */ /* 0x000fe80000004200 */
[----:B------:R-:W-:Y:S04]  /*39b0*/  LDSM.16.MT88.4 R84, [R228+0x3000] ;  /* 0x00300000e454783b */ /* 0x000fe80000004200 */
[----:B------:R-:W0:Y:S01]  /*39c0*/  LDGDEPBAR ;  /* 0x00000000000079af */ /* 0x000e220000000000 */
[----:B--2---:R-:W-:-:S04]  /*39d0*/  IMAD.IADD R0, R0, 0x1, R133 ;  /* 0x0000000100007824 */ /* 0x004fc800078e0285 */
[----:B------:R-:W-:-:S05]  /*39e0*/  @P1 IMAD.HI.U32 R2, R0, c[0x0][0x2c8], RZ ;  /* 0x0000b20000021a27 */ /* 0x000fca00078e00ff */
[----:B------:R-:W-:-:S05]  /*39f0*/  @P1 SHF.R.U32.HI R0, RZ, c[0x0][0x2cc], R2 ;  /* 0x0000b300ff001a19 */ /* 0x000fca0000011602 */
[----:B------:R-:W1:Y:S04]  /*3a00*/  SHFL.IDX PT, R2, R0, RZ, 0x1c1f ;  /* 0x001c1fff00027589 */ /* 0x000e6800000e0000 */
[----:B------:R2:W4:Y:S02]  /*3a10*/  SHFL.IDX PT, R4, R0, 0x1, 0x1c1f ;  /* 0x003c1f0000047f89 */ /* 0x00052400000e0000 */
[----:B--2---:R-:W-:-:S04]  /*3a20*/  IADD3 R0, R128, c[0x0][0x1d0], RZ ;  /* 0x0000740080007a10 */ /* 0x004fc80007ffe0ff */
[----:B---3--:R-:W-:Y:S01]  /*3a30*/  IADD3 R3, -R5, 0x1, R0 ;  /* 0x0000000105037810 */ /* 0x008fe20007ffe100 */
[----:B------:R-:W-:-:S03]  /*3a40*/  IMAD.IADD R0, R0, 0x1, -R5 ;  /* 0x0000000100007824 */ /* 0x000fc600078e0a05 */
[----:B------:R-:W-:-:S05]  /*3a50*/  IADD3 R3, R3, -c[0x0][0x168], RZ ;  /* 0x80005a0003037a10 */ /* 0x000fca0007ffe0ff */
[C---:B-1----:R-:W-:Y:S02]  /*3a60*/  IMAD.IADD R2, R3.reuse, 0x1, R2 ;  /* 0x0000000103027824 */ /* 0x042fe400078e0202 */
[----:B----4-:R-:W-:-:S03]  /*3a70*/  IMAD.IADD R3, R3, 0x1, R4 ;  /* 0x0000000103037824 */ /* 0x010fc600078e0204 */
[C---:B------:R-:W-:Y:S02]  /*3a80*/  IMNMX R2, R0.reuse, R2, PT ;  /* 0x0000000200027217 */ /* 0x040fe40003800200 */
[----:B------:R-:W-:Y:S02]  /*3a90*/  IMNMX R0, R0, R3, PT ;  /* 0x0000000300007217 */ /* 0x000fe40003800200 */
[C---:B------:R-:W-:Y:S02]  /*3aa0*/  ISETP.GT.AND P6, PT, R2.reuse, RZ, PT ;  /* 0x000000ff0200720c */ /* 0x040fe40003fc4270 */
[C---:B------:R-:W-:Y:S02]  /*3ab0*/  ISETP.GT.AND P5, PT, R2.reuse, 0x1, PT ;  /* 0x000000010200780c */ /* 0x040fe40003fa4270 */
[----:B------:R-:W-:Y:S02]  /*3ac0*/  ISETP.GT.AND P0, PT, R2, 0x8, PT ;  /* 0x000000080200780c */ /* 0x000fe40003f04270 */
[----:B------:R-:W-:-:S02]  /*3ad0*/  FSEL R4, R90, -INF , P6 ;  /* 0xff8000005a047808 */ /* 0x000fc40003000000 */
[----:B------:R-:W-:Y:S02]  /*3ae0*/  FSEL R5, R88, -INF , P5 ;  /* 0xff80000058057808 */ /* 0x000fe40002800000 */
[C---:B------:R-:W-:Y:S02]  /*3af0*/  ISETP.GT.AND P6, PT, R2.reuse, 0x9, PT ;  /* 0x000000090200780c */ /* 0x040fe40003fc4270 */
[----:B------:R-:W-:Y:S02]  /*3b00*/  ISETP.GT.AND P5, PT, R2, 0x10, PT ;  /* 0x000000100200780c */ /* 0x000fe40003fa4270 */
[----:B------:R-:W-:Y:S02]  /*3b10*/  FSEL R6, R82, -INF , P0 ;  /* 0xff80000052067808 */ /* 0x000fe40000000000 */
        /* <DEDUP_REMOVED lines=11> */
[----:B------:R-:W-:Y:S02]  /*3bd0*/  FMNMX.FTZ R101, R4, R5, !PT ;  /* 0x0000000504657209 */ /* 0x000fe40007810000 */
[----:B------:R-:W-:Y:S02]  /*3be0*/  FSEL R90, R63, -INF , P0 ;  /* 0xff8000003f5a7808 */ /* 0x000fe40000000000 */
[----:B------:R-:W-:-:S02]  /*3bf0*/  ISETP.GT.AND P0, PT, R2, 0x29, PT ;  /* 0x000000290200780c */ /* 0x000fc40003f04270 */
[----:B------:R-:W-:Y:S02]  /*3c00*/  FSEL R91, R61, -INF , P6 ;  /* 0xff8000003d5b7808 */ /* 0x000fe40003000000 */
[----:B------:R-:W-:Y:S02]  /*3c10*/  FSEL R102, R57, -INF , P5 ;  /* 0xff80000039667808 */ /* 0x000fe40002800000 */
[C---:B------:R-:W-:Y:S02]  /*3c20*/  ISETP.GT.AND P6, PT, R2.reuse, 0x30, PT ;  /* 0x000000300200780c */ /* 0x040fe40003fc4270 */
[----:B------:R-:W-:Y:S02]  /*3c30*/  ISETP.GT.AND P5, PT, R2, 0x31, PT ;  /* 0x000000310200780c */ /* 0x000fe40003fa4270 */
[----:B------:R-:W-:Y:S02]  /*3c40*/  FMNMX.FTZ R101, R6, R101, !PT ;  /* 0x0000006506657209 */ /* 0x000fe40007810000 */
[----:B------:R-:W-:-:S02]  /*3c50*/  FSEL R103, R56, -INF , P0 ;  /* 0xff80000038677808 */ /* 0x000fc40000000000 */
[----:B------:R-:W-:Y:S02]  /*3c60*/  ISETP.GT.AND P0, PT, R2, 0x38, PT ;  /* 0x000000380200780c */ /* 0x000fe40003f04270 */
[----:B------:R-:W-:Y:S02]  /*3c70*/  FSEL R222, R45, -INF , P6 ;  /* 0xff8000002dde7808 */ /* 0x000fe40003000000 */
[----:B------:R-:W-:Y:S02]  /*3c80*/  FSEL R223, R44, -INF , P5 ;  /* 0xff8000002cdf7808 */ /* 0x000fe40002800000 */
[----:B------:R-:W-:Y:S02]  /*3c90*/  FMNMX.FTZ R101, R8, R101, !PT ;  /* 0x0000006508657209 */ /* 0x000fe40007810000 */
[C---:B------:R-:W-:Y:S02]  /*3ca0*/  ISETP.GT.AND P6, PT, R2.reuse, 0x39, PT ;  /* 0x000000390200780c */ /* 0x040fe40003fc4270 */
[----:B------:R-:W-:-:S02]  /*3cb0*/  ISETP.GT.AND P5, PT, R2, 0x40, PT ;  /* 0x000000400200780c */ /* 0x000fc40003fa4270 */
[----:B------:R-:W-:Y:S02]  /*3cc0*/  FSEL R114, R37, -INF , P0 ;  /* 0xff80000025727808 */ /* 0x000fe40000000000 */
[----:B------:R-:W-:Y:S02]  /*3cd0*/  FMNMX.FTZ R101, R12, R101, !PT ;  /* 0x000000650c657209 */ /* 0x000fe40007810000 */
[----:B------:R-:W-:Y:S02]  /*3ce0*/  ISETP.GT.AND P0, PT, R2, 0x41, PT ;  /* 0x000000410200780c */ /* 0x000fe40003f04270 */
[----:B------:R-:W-:Y:S02]  /*3cf0*/  FSEL R115, R36, -INF , P6 ;  /* 0xff80000024737808 */ /* 0x000fe40003000000 */
[----:B------:R-:W-:Y:S02]  /*3d00*/  FSEL R112, R25, -INF , P5 ;  /* 0xff80000019707808 */ /* 0x000fe40002800000 */
[----:B------:R-:W-:-:S02]  /*3d10*/  ISETP.GT.AND P6, PT, R2, 0x48, PT ;  /* 0x000000480200780c */ /* 0x000fc40003fc4270 */
[----:B------:R-:W-:Y:S02]  /*3d20*/  ISETP.GT.AND P5, PT, R2, 0x49, PT ;  /* 0x000000490200780c */ /* 0x000fe40003fa4270 */
[----:B------:R-:W-:Y:S02]  /*3d30*/  FMNMX.FTZ R101, R13, R101, !PT ;  /* 0x000000650d657209 */ /* 0x000fe40007810000 */
[----:B------:R-:W-:Y:S02]  /*3d40*/  FSEL R107, R24, -INF , P0 ;  /* 0xff800000186b7808 */ /* 0x000fe40000000000 */
[----:B------:R-:W-:Y:S02]  /*3d50*/  ISETP.GT.AND P0, PT, R2, 0x50, PT ;  /* 0x000000500200780c */ /* 0x000fe40003f04270 */
[----:B------:R-:W-:Y:S02]  /*3d60*/  FSEL R106, R22, -INF , P6 ;  /* 0xff800000166a7808 */ /* 0x000fe40003000000 */
[----:B------:R-:W-:-:S02]  /*3d70*/  FSEL R105, R21, -INF , P5 ;  /* 0xff80000015697808 */ /* 0x000fc40002800000 */
[C---:B------:R-:W-:Y:S02]  /*3d80*/  ISETP.GT.AND P6, PT, R2.reuse, 0x51, PT ;  /* 0x000000510200780c */ /* 0x040fe40003fc4270 */
[----:B------:R-:W-:Y:S02]  /*3d90*/  ISETP.GT.AND P5, PT, R2, 0x58, PT ;  /* 0x000000580200780c */ /* 0x000fe40003fa4270 */
[----:B------:R-:W-:Y:S02]  /*3da0*/  FMNMX.FTZ R101, R14, R101, !PT ;  /* 0x000000650e657209 */ /* 0x000fe40007810000 */
[----:B------:R-:W-:Y:S02]  /*3db0*/  FSEL R104, R18, -INF , P0 ;  /* 0xff80000012687808 */ /* 0x000fe40000000000 */
[----:B------:R-:W-:Y:S02]  /*3dc0*/  ISETP.GT.AND P0, PT, R2, 0x59, PT ;  /* 0x000000590200780c */ /* 0x000fe40003f04270 */
[----:B------:R-:W-:-:S02]  /*3dd0*/  FSEL R111, R17, -INF , P6 ;  /* 0xff800000116f7808 */ /* 0x000fc40003000000 */
[----:B------:R-:W-:Y:S02]  /*3de0*/  FSEL R110, R16, -INF , P5 ;  /* 0xff800000106e7808 */ /* 0x000fe40002800000 */
[C---:B------:R-:W-:Y:S02]  /*3df0*/  ISETP.GT.AND P6, PT, R0.reuse, RZ, PT ;  /* 0x000000ff0000720c */ /* 0x040fe40003fc4270 */
[----:B------:R-:W-:Y:S02]  /*3e00*/  ISETP.GT.AND P5, PT, R0, 0x1, PT ;  /* 0x000000010000780c */ /* 0x000fe40003fa4270 */
[----:B------:R-:W-:Y:S02]  /*3e10*/  FMNMX.FTZ R101, R20, R101, !PT ;  /* 0x0000006514657209 */ /* 0x000fe40007810000 */
[----:B------:R-:W-:Y:S02]  /*3e20*/  FSEL R108, R15, -INF , P0 ;  /* 0xff8000000f6c7808 */ /* 0x000fe40000000000 */
[----:B------:R-:W-:-:S02]  /*3e30*/  ISETP.GT.AND P0, PT, R0, 0x8, PT ;  /* 0x000000080000780c */ /* 0x000fc40003f04270 */
[----:B------:R-:W-:Y:S02]  /*3e40*/  FSEL R7, R96, -INF , P6 ;  /* 0xff80000060077808 */ /* 0x000fe40003000000 */
[----:B------:R-:W-:Y:S02]  /*3e50*/  FSEL R11, R89, -INF , P5 ;  /* 0xff800000590b7808 */ /* 0x000fe40002800000 */
[----:B------:R-:W-:Y:S02]  /*3e60*/  FMNMX.FTZ R101, R90, R101, !PT ;  /* 0x000000655a657209 */ /* 0x000fe40007810000 */
[----:B------:R-:W-:Y:S02]  /*3e70*/  ISETP.GT.AND P5, PT, R0, 0x9, PT ;  /* 0x000000090000780c */ /* 0x000fe40003fa4270 */
[----:B------:R-:W-:Y:S02]  /*3e80*/  FSEL R10, R83, -INF , P0 ;  /* 0xff800000530a7808 */ /* 0x000fe40000000000 */
[----:B------:R-:W-:-:S02]  /*3e90*/  FMNMX.FTZ R2, R7, R11, !PT ;  /* 0x0000000b07027209 */ /* 0x000fc40007810000 */
[----:B------:R-:W-:Y:S02]  /*3ea0*/  FMNMX.FTZ R101, R91, R101, !PT ;  /* 0x000000655b657209 */ /* 0x000fe40007810000 */
[----:B------:R-:W-:Y:S02]  /*3eb0*/  ISETP.GT.AND P0, PT, R0, 0x10, PT ;  /* 0x000000100000780c */ /* 0x000fe40003f04270 */
[----:B------:R-:W-:Y:S02]  /*3ec0*/  FSEL R9, R81, -INF , P5 ;  /* 0xff80000051097808 */ /* 0x000fe40002800000 */
[----:B------:R-:W-:Y:S02]  /*3ed0*/  FMNMX.FTZ R2, R10, R2, !PT ;  /* 0x000000020a027209 */ /* 0x000fe40007810000 */
[----:B------:R-:W-:Y:S02]  /*3ee0*/  FMNMX.FTZ R101, R102, R101, !PT ;  /* 0x0000006566657209 */ /* 0x000fe40007810000 */
[----:B------:R-:W-:-:S02]  /*3ef0*/  ISETP.GT.AND P5, PT, R0, 0x11, PT ;  /* 0x000000110000780c */ /* 0x000fc40003fa4270 */
[----:B------:R-:W-:Y:S02]  /*3f00*/  FSEL R16, R79, -INF , P0 ;  /* 0xff8000004f107808 */ /* 0x000fe40000000000 */
[----:B------:R-:W-:Y:S02]  /*3f10*/  FMNMX.FTZ R2, R9, R2, !PT ;  /* 0x0000000209027209 */ /* 0x000fe40007810000 */
[----:B------:R-:W-:Y:S02]  /*3f20*/  FMNMX.FTZ R101, R103, R101, !PT ;  /* 0x0000006567657209 */ /* 0x000fe40007810000 */
[----:B------:R-:W-:Y:S02]  /*3f30*/  ISETP.GT.AND P0, PT, R0, 0x18, PT ;  /* 0x000000180000780c */ /* 0x000fe40003f04270 */
[----:B------:R-:W-:Y:S02]  /*3f40*/  FSEL R19, R78, -INF , P5 ;  /* 0xff8000004e137808 */ /* 0x000fe40002800000 */
[----:B------:R-:W-:-:S02]  /*3f50*/  FMNMX.FTZ R2, R16, R2, !PT ;  /* 0x0000000210027209 */ /* 0x000fc40007810000 */
[----:B------:R-:W-:Y:S02]  /*3f60*/  FMNMX.FTZ R101, R222, R101, !PT ;  /* 0x00000065de657209 */ /* 0x000fe40007810000 */
[C---:B------:R-:W-:Y:S02]  /*3f70*/  ISETP.GT.AND P5, PT, R0.reuse, 0x19, PT ;  /* 0x000000190000780c */ /* 0x040fe40003fa4270 */
        /* <DEDUP_REMOVED lines=11> */
[----:B------:R-:W-:Y:S02]  /*4030*/  ISETP.GT.AND P0, PT, R0, 0x28, PT ;  /* 0x000000280000780c */ /* 0x000fe40003f04270 */
[----:B------:R-:W-:Y:S02]  /*4040*/  FSEL R88, R64, -INF , P5 ;  /* 0xff80000040587808 */ /* 0x000fe40002800000 */
[----:B------:R-:W-:Y:S01]  /*4050*/  FMNMX.FTZ R2, R89, R2, !PT ;  /* 0x0000000259027209 */ /* 0x000fe20007810000 */
[----:B------:R-:W-:Y:S01]  /*4060*/  LDSM.16.MT88.4 R64, [R224+0x800] ;  /* 0x00080000e040783b */ /* 0x000fe20000004200 */
[----:B------:R-:W-:Y:S02]  /*4070*/  FMNMX.FTZ R101, R112, R101, !PT ;  /* 0x0000006570657209 */ /* 0x000fe40007810000 */
[----:B------:R-:W-:-:S02]  /*4080*/  ISETP.GT.AND P5, PT, R0, 0x29, PT ;  /* 0x000000290000780c */ /* 0x000fc40003fa4270 */
[----:B------:R-:W-:Y:S02]  /*4090*/  FSEL R83, R62, -INF , P0 ;  /* 0xff8000003e537808 */ /* 0x000fe40000000000 */
[----:B------:R-:W-:Y:S02]  /*40a0*/  FMNMX.FTZ R2, R88, R2, !PT ;  /* 0x0000000258027209 */ /* 0x000fe40007810000 */
[----:B------:R-:W-:Y:S02]  /*40b0*/  FMNMX.FTZ R101, R107, R101, !PT ;  /* 0x000000656b657209 */ /* 0x000fe40007810000 */
[----:B------:R-:W-:Y:S02]  /*40c0*/  ISETP.GT.AND P0, PT, R0, 0x30, PT ;  /* 0x000000300000780c */ /* 0x000fe40003f04270 */
[----:B------:R-:W-:Y:S02]  /*40d0*/  FSEL R82, R60, -INF , P5 ;  /* 0xff8000003c527808 */ /* 0x000fe40002800000 */
[----:B------:R-:W-:Y:S01]  /*40e0*/  FMNMX.FTZ R2, R83, R2, !PT ;  /* 0x0000000253027209 */ /* 0x000fe20007810000 */
[----:B------:R-:W-:Y:S01]  /*40f0*/  LDSM.16.MT88.4 R60, [R249] ;  /* 0x00000000f93c783b */ /* 0x000fe20000004200 */
[----:B------:R-:W-:-:S02]  /*4100*/  FMNMX.FTZ R101, R106, R101, !PT ;  /* 0x000000656a657209 */ /* 0x000fc40007810000 */
[----:B------:R-:W-:Y:S02]  /*4110*/  ISETP.GT.AND P5, PT, R0, 0x31, PT ;  /* 0x000000310000780c */ /* 0x000fe40003fa4270 */
[----:B------:R-:W-:Y:S02]  /*4120*/  FSEL R154, R48, -INF , P0 ;  /* 0xff800000309a7808 */ /* 0x000fe40000000000 */
[----:B------:R-:W-:Y:S02]  /*4130*/  FMNMX.FTZ R2, R82, R2, !PT ;  /* 0x0000000252027209 */ /* 0x000fe40007810000 */
[----:B------:R-:W-:Y:S02]  /*4140*/  FMNMX.FTZ R101, R105, R101, !PT ;  /* 0x0000006569657209 */ /* 0x000fe40007810000 */
[----:B------:R-:W-:Y:S02]  /*4150*/  ISETP.GT.AND P0, PT, R0, 0x38, PT ;  /* 0x000000380000780c */ /* 0x000fe40003f04270 */
[----:B------:R-:W-:-:S02]  /*4160*/  FSEL R155, R46, -INF , P5 ;  /* 0xff8000002e9b7808 */ /* 0x000fc40002800000 */
[----:B------:R-:W-:Y:S01]  /*4170*/  FMNMX.FTZ R2, R154, R2, !PT ;  /* 0x000000029a027209 */ /* 0x000fe20007810000 */
[----:B------:R-:W-:Y:S01]  /*4180*/  LDSM.16.MT88.4 R44, [R228+0x800] ;  /* 0x00080000e42c783b */ /* 0x000fe20000004200 */
[----:B------:R-:W-:Y:S02]  /*4190*/  FMNMX.FTZ R101, R104, R101, !PT ;  /* 0x0000006568657209 */ /* 0x000fe40007810000 */
[----:B------:R-:W-:Y:S02]  /*41a0*/  ISETP.GT.AND P5, PT, R0, 0x39, PT ;  /* 0x000000390000780c */ /* 0x000fe40003fa4270 */
[----:B------:R-:W-:Y:S02]  /*41b0*/  FSEL R221, R40, -INF , P0 ;  /* 0xff80000028dd7808 */ /* 0x000fe40000000000 */
[----:B------:R-:W-:Y:S01]  /*41c0*/  FMNMX.FTZ R2, R155, R2, !PT ;  /* 0x000000029b027209 */ /* 0x000fe20007810000 */
[----:B------:R-:W-:Y:S01]  /*41d0*/  LDSM.16.MT88.4 R40, [R227+0x800] ;  /* 0x00080000e328783b */ /* 0x000fe20000004200 */
[----:B------:R-:W-:-:S02]  /*41e0*/  FMNMX.FTZ R101, R111, R101, !PT ;  /* 0x000000656f657209 */ /* 0x000fc40007810000 */
[----:B------:R-:W-:Y:S02]  /*41f0*/  ISETP.GT.AND P0, PT, R0, 0x40, PT ;  /* 0x000000400000780c */ /* 0x000fe40003f04270 */
[----:B------:R-:W-:Y:S02]  /*4200*/  FSEL R220, R39, -INF , P5 ;  /* 0xff80000027dc7808 */ /* 0x000fe40002800000 */
[----:B------:R-:W-:Y:S02]  /*4210*/  FMNMX.FTZ R2, R221, R2, !PT ;  /* 0x00000002dd027209 */ /* 0x000fe40007810000 */
[----:B------:R-:W-:Y:S02]  /*4220*/  FMNMX.FTZ R101, R110, R101, !PT ;  /* 0x000000656e657209 */ /* 0x000fe40007810000 */
[----:B------:R-:W-:Y:S02]  /*4230*/  ISETP.GT.AND P5, PT, R0, 0x41, PT ;  /* 0x000000410000780c */ /* 0x000fe40003fa4270 */
[----:B------:R-:W-:-:S02]  /*4240*/  FSEL R93, R38, -INF , P0 ;  /* 0xff800000265d7808 */ /* 0x000fc40000000000 */
[----:B------:R-:W-:Y:S02]  /*4250*/  FMNMX.FTZ R2, R220, R2, !PT ;  /* 0x00000002dc027209 */ /* 0x000fe40007810000 */
[----:B------:R-:W-:Y:S02]  /*4260*/  FMNMX.FTZ R101, R108, R101, !PT ;  /* 0x000000656c657209 */ /* 0x000fe40007810000 */
[C---:B------:R-:W-:Y:S02]  /*4270*/  ISETP.GT.AND P0, PT, R0.reuse, 0x48, PT ;  /* 0x000000480000780c */ /* 0x040fe40003f04270 */
[----:B------:R-:W-:Y:S01]  /*4280*/  FSEL R99, R33, -INF , P5 ;  /* 0xff80000021637808 */ /* 0x000fe20002800000 */
[----:B------:R-:W1:Y:S01]  /*4290*/  SHFL.BFLY PT, R3, R101, 0x2, 0x1f ;  /* 0x0c401f0065037f89 */ /* 0x000e6200000e0000 */
[----:B------:R-:W-:Y:S02]  /*42a0*/  FMNMX.FTZ R2, R93, R2, !PT ;  /* 0x000000025d027209 */ /* 0x000fe40007810000 */
[----:B------:R-:W-:-:S02]  /*42b0*/  ISETP.GT.AND P5, PT, R0, 0x49, PT ;  /* 0x000000490000780c */ /* 0x000fc40003fa4270 */
[----:B------:R-:W-:Y:S02]  /*42c0*/  FSEL R97, R32, -INF , P0 ;  /* 0xff80000020617808 */ /* 0x000fe40000000000 */
[----:B------:R-:W-:Y:S01]  /*42d0*/  FMNMX.FTZ R2, R99, R2, !PT ;  /* 0x0000000263027209 */ /* 0x000fe20007810000 */
[----:B------:R-:W-:Y:S01]  /*42e0*/  LDSM.16.MT88.4 R32, [R227] ;  /* 0x00000000e320783b */ /* 0x000fe20000004200 */
[C---:B------:R-:W-:Y:S02]  /*42f0*/  ISETP.GT.AND P0, PT, R0.reuse, 0x50, PT ;  /* 0x000000500000780c */ /* 0x040fe40003f04270 */
[----:B------:R-:W-:Y:S02]  /*4300*/  FSEL R98, R29, -INF , P5 ;  /* 0xff8000001d627808 */ /* 0x000fe40002800000 */
[----:B------:R-:W-:Y:S02]  /*4310*/  FMNMX.FTZ R2, R97, R2, !PT ;  /* 0x0000000261027209 */ /* 0x000fe40007810000 */
[----:B------:R-:W-:-:S02]  /*4320*/  ISETP.GT.AND P5, PT, R0, 0x51, PT ;  /* 0x000000510000780c */ /* 0x000fc40003fa4270 */
[----:B------:R-:W-:Y:S02]  /*4330*/  FSEL R92, R28, -INF , P0 ;  /* 0xff8000001c5c7808 */ /* 0x000fe40000000000 */
[----:B------:R-:W-:Y:S02]  /*4340*/  FMNMX.FTZ R2, R98, R2, !PT ;  /* 0x0000000262027209 */ /* 0x000fe40007810000 */
[----:B------:R-:W-:Y:S02]  /*4350*/  ISETP.GT.AND P0, PT, R0, 0x58, PT ;  /* 0x000000580000780c */ /* 0x000fe40003f04270 */
[----:B------:R-:W-:Y:S02]  /*4360*/  FSEL R113, R27, -INF , P5 ;  /* 0xff8000001b717808 */ /* 0x000fe40002800000 */
[----:B------:R-:W-:Y:S02]  /*4370*/  FMNMX.FTZ R2, R92, R2, !PT ;  /* 0x000000025c027209 */ /* 0x000fe40007810000 */
[----:B------:R-:W-:-:S02]  /*4380*/  ISETP.GT.AND P5, PT, R0, 0x59, PT ;  /* 0x000000590000780c */ /* 0x000fc40003fa4270 */
[----:B------:R-:W-:Y:S02]  /*4390*/  FSEL R94, R26, -INF , P0 ;  /* 0xff8000001a5e7808 */ /* 0x000fe40000000000 */
[----:B------:R-:W-:Y:S02]  /*43a0*/  FMNMX.FTZ R0, R113, R2, !PT ;  /* 0x0000000271007209 */ /* 0x000fe40007810000 */
[----:B------:R-:W-:Y:S02]  /*43b0*/  FSEL R95, R23, -INF , P5 ;  /* 0xff800000175f7808 */ /* 0x000fe40002800000 */
        /* <DEDUP_REMOVED lines=11> */
[----:B------:R-:W-:-:S04]  /*4470*/  FFMA.FTZ R2, R4, c[0x0][0x2d0], -R0 ;  /* 0x0000b40004027a23 */ /* 0x000fc80000010800 */
[----:B------:R2:W-:Y:S01]  /*4480*/  MUFU.EX2 R71, R2 ;  /* 0x0000000200477308 */ /* 0x0005e20000000800 */
[----:B-1----:R-:W-:Y:S01]  /*4490*/  FMNMX.FTZ R100, R100, R3, !PT ;  /* 0x0000000364647209 */ /* 0x002fe20007810000 */
[--C-:B------:R-:W-:Y:S02]  /*44a0*/  FFMA.FTZ R3, R13, c[0x0][0x2d0], -R0.reuse ;  /* 0x0000b4000d037a23 */ /* 0x100fe40000010800 */
[----:B--2---:R-:W-:Y:S01]  /*44b0*/  FFMA.FTZ R2, R5, c[0x0][0x2d0], -R0 ;  /* 0x0000b40005027a23 */ /* 0x004fe20000010800 */
[----:B------:R-:W-:-:S03]  /*44c0*/  FSETP.NEU.FTZ.AND P0, PT, R100, -INF , PT ;  /* 0xff8000006400780b */ /* 0x000fc60003f1d000 */
[----:B------:R1:W-:Y:S08]  /*44d0*/  MUFU.EX2 R79, R3 ;  /* 0x00000003004f7308 */ /* 0x0003f00000000800 */
[----:B------:R2:W3:Y:S01]  /*44e0*/  MUFU.EX2 R70, R2 ;  /* 0x0000000200467308 */ /* 0x0004e20000000800 */
[----:B-1----:R-:W-:-:S07]  /*44f0*/  FFMA.FTZ R3, R14, c[0x0][0x2d0], -R0 ;  /* 0x0000b4000e037a23 */ /* 0x002fce0000010800 */
[----:B------:R-:W-:Y:S01]  /*4500*/  MUFU.EX2 R81, R3 ;  /* 0x0000000300517308 */ /* 0x000fe20000000800 */
[----:B--2---:R-:W-:-:S07]  /*4510*/  FFMA.FTZ R2, R6, c[0x0][0x2d0], -R0 ;  /* 0x0000b40006027a23 */ /* 0x004fce0000010800 */
[----:B------:R1:W-:Y:S02]  /*4520*/  MUFU.EX2 R77, R2 ;  /* 0x00000002004d7308 */ /* 0x0003e40000000800 */
[----:B-1----:R-:W-:Y:S01]  /*4530*/  FFMA.FTZ R2, R8, c[0x0][0x2d0], -R0 ;  /* 0x0000b40008027a23 */ /* 0x002fe20000010800 */
[----:B---3--:R-:W-:-:S05]  /*4540*/  F2FP.PACK_AB R8, R70, R71 ;  /* 0x000000474608723e */ /* 0x008fca00000000ff */
[----:B------:R1:W2:Y:S02]  /*4550*/  MUFU.EX2 R78, R2 ;  /* 0x00000002004e7308 */ /* 0x0002a40000000800 */
[----:B-1----:R-:W-:Y:S02]  /*4560*/  FFMA.FTZ R2, R12, c[0x0][0x2d0], -R0 ;  /* 0x0000b4000c027a23 */ /* 0x002fe40000010800 */
[----:B------:R-:W1:Y:S04]  /*4570*/  LDSM.16.MT88.4 R12, [R224] ;  /* 0x00000000e00c783b */ /* 0x000e680000004200 */
[----:B------:R3:W-:Y:S02]  /*4580*/  MUFU.EX2 R80, R2 ;  /* 0x0000000200507308 */ /* 0x0007e40000000800 */
[----:B---3--:R-:W-:-:S05]  /*4590*/  FMUL.FTZ R2, R100, c[0x0][0x2d0] ;  /* 0x0000b40064027a20 */ /* 0x008fca0000410000 */
[----:B------:R-:W-:-:S05]  /*45a0*/  FSEL R2, R2, RZ, P0 ;  /* 0x000000ff02027208 */ /* 0x000fca0000000000 */
[--C-:B------:R-:W-:Y:S02]  /*45b0*/  FFMA.FTZ R3, R7, c[0x0][0x2d0], -R2.reuse ;  /* 0x0000b40007037a23 */ /* 0x100fe40000010802 */
[----:B------:R-:W3:Y:S02]  /*45c0*/  LDSM.16.MT88.4 R4, [R228] ;  /* 0x00000000e404783b */ /* 0x000ee40000004200 */
[----:B------:R4:W-:Y:S02]  /*45d0*/  MUFU.EX2 R57, R3 ;  /* 0x0000000300397308 */ /* 0x0009e40000000800 */
[----:B----4-:R-:W-:-:S06]  /*45e0*/  FFMA.FTZ R3, R11, c[0x0][0x2d0], -R2 ;  /* 0x0000b4000b037a23 */ /* 0x010fcc0000010802 */
[----:B------:R4:W5:Y:S02]  /*45f0*/  MUFU.EX2 R56, R3 ;  /* 0x0000000300387308 */ /* 0x0009640000000800 */
[----:B----4-:R-:W-:Y:S01]  /*4600*/  FFMA.FTZ R3, R10, c[0x0][0x2d0], -R2 ;  /* 0x0000b4000a037a23 */ /* 0x010fe20000010802 */
[----:B--2---:R-:W-:-:S05]  /*4610*/  F2FP.PACK_AB R10, R78, R77 ;  /* 0x0000004d4e0a723e */ /* 0x004fca00000000ff */
[----:B------:R2:W-:Y:S02]  /*4620*/  MUFU.EX2 R58, R3 ;  /* 0x00000003003a7308 */ /* 0x0005e40000000800 */
[----:B--2---:R-:W-:Y:S01]  /*4630*/  FFMA.FTZ R3, R9, c[0x0][0x2d0], -R2 ;  /* 0x0000b40009037a23 */ /* 0x004fe20000010802 */
[----:B-----5:R-:W-:-:S05]  /*4640*/  F2FP.PACK_AB R9, R56, R57 ;  /* 0x000000393809723e */ /* 0x020fca00000000ff */
[----:B------:R2:W4:Y:S02]  /*4650*/  MUFU.EX2 R59, R3 ;  /* 0x00000003003b7308 */ /* 0x0005240000000800 */
[----:B--2---:R-:W-:Y:S01]  /*4660*/  FFMA.FTZ R3, R20, c[0x0][0x2d0], -R0 ;  /* 0x0000b40014037a23 */ /* 0x004fe20000010800 */
[----:B----4-:R-:W-:-:S05]  /*4670*/  F2FP.PACK_AB R11, R59, R58 ;  /* 0x0000003a3b0b723e */ /* 0x010fca00000000ff */
[----:B------:R2:W4:Y:S02]  /*4680*/  MUFU.EX2 R153, R3 ;  /* 0x0000000300997308 */ /* 0x0005240000000800 */
[C---:B-1----:R-:W-:Y:S08]  /*4690*/  HMMA.16816.F32 R36, R8.reuse, R14, RZ ;  /* 0x0000000e0824723c */ /* 0x042ff000000018ff */
[----:B------:R-:W-:Y:S01]  /*46a0*/  HMMA.16816.F32 R48, R8, R12, RZ ;  /* 0x0000000c0830723c */ /* 0x000fe200000018ff */
[----:B--2---:R-:W-:-:S04]  /*46b0*/  FFMA.FTZ R3, R16, c[0x0][0x2d0], -R2 ;  /* 0x0000b40010037a23 */ /* 0x004fc80000010802 */
[----:B------:R1:W-:Y:S03]  /*46c0*/  MUFU.EX2 R69, R3 ;  /* 0x0000000300457308 */ /* 0x0003e60000000800 */
[C---:B---3--:R-:W-:Y:S07]  /*46d0*/  HMMA.16816.F32 R28, R8.reuse, R4, RZ ;  /* 0x00000004081c723c */ /* 0x048fee00000018ff */
[----:B------:R-:W-:Y:S01]  /*46e0*/  F2FP.PACK_AB R4, R79, R80 ;  /* 0x000000504f04723e */ /* 0x000fe200000000ff */
[----:B------:R-:W-:Y:S01]  /*46f0*/  HMMA.16816.F32 R24, R8, R6, RZ ;  /* 0x000000060818723c */ /* 0x000fe200000018ff */
[----:B-1----:R-:W-:-:S07]  /*4700*/  FFMA.FTZ R3, R19, c[0x0][0x2d0], -R2 ;  /* 0x0000b40013037a23 */ /* 0x002fce0000010802 */
[C---:B------:R-:W-:Y:S01]  /*4710*/  HMMA.16816.F32 R20, R8.reuse, R32, RZ ;  /* 0x000000200814723c */ /* 0x040fe200000018ff */
[----:B----4-:R-:W-:Y:S01]  /*4720*/  F2FP.PACK_AB R6, R153, R81 ;  /* 0x000000519906723e */ /* 0x010fe200000000ff */
[----:B------:R1:W2:Y:S06]  /*4730*/  MUFU.EX2 R68, R3 ;  /* 0x0000000300447308 */ /* 0x0002ac0000000800 */
[----:B------:R-:W-:Y:S01]  /*4740*/  HMMA.16816.F32 R12, R8, R60, RZ ;  /* 0x0000003c080c723c */ /* 0x000fe200000018ff */
[----:B-1----:R-:W-:Y:S01]  /*4750*/  FFMA.FTZ R3, R18, c[0x0][0x2d0], -R2 ;  /* 0x0000b40012037a23 */ /* 0x002fe20000010802 */
[----:B--2---:R-:W-:-:S03]  /*4760*/  F2FP.PACK_AB R5, R68, R69 ;  /* 0x000000454405723e */ /* 0x004fc600000000ff */
[----:B------:R1:W-:Y:S02]  /*4770*/  MUFU.EX2 R76, R3 ;  /* 0x00000003004c7308 */ /* 0x0003e40000000800 */
[----:B-1----:R-:W-:Y:S02]  /*4780*/  FFMA.FTZ R3, R17, c[0x0][0x2d0], -R2 ;  /* 0x0000b40011037a23 */ /* 0x002fe40000010802 */
[----:B------:R-:W-:Y:S01]  /*4790*/  HMMA.16816.F32 R16, R8, R34, RZ ;  /* 0x000000220810723c */ /* 0x000fe200000018ff */
[----:B------:R-:W1:Y:S03]  /*47a0*/  LDSM.16.MT88.4 R32, [R224+0x3800] ;  /* 0x00380000e020783b */ /* 0x000e660000004200 */
[----:B------:R-:W2:Y:S02]  /*47b0*/  MUFU.EX2 R152, R3 ;  /* 0x0000000300987308 */ /* 0x000ea40000000800 */
[----:B--2---:R-:W-:Y:S01]  /*47c0*/  F2FP.PACK_AB R7, R152, R76 ;  /* 0x0000004c9807723e */ /* 0x004fe200000000ff */
[----:B------:R-:W-:-:S06]  /*47d0*/  FADD.FTZ R3, R71, R70 ;  /* 0x0000004647037221 */ /* 0x000fcc0000010000 */
[C---:B------:R-:W-:Y:S01]  /*47e0*/  HMMA.16816.F32 R144, R4.reuse, R66, R36 ;  /* 0x000000420490723c */ /* 0x040fe20000001824 */
[----:B------:R-:W2:Y:S07]  /*47f0*/  LDSM.16.MT88.4 R36, [R227+0x3000] ;  /* 0x00300000e324783b */ /* 0x000eae0000004200 */
[C---:B------:R-:W-:Y:S01]  /*4800*/  HMMA.16816.F32 R216, R4.reuse, R64, R48 ;  /* 0x0000004004d8723c */ /* 0x040fe20000001830 */
[----:B------:R-:W3:Y:S07]  /*4810*/  LDSM.16.MT88.4 R48, [R228+0x3800] ;  /* 0x00380000e430783b */ /* 0x000eee0000004200 */
[C---:B------:R-:W-:Y:S01]  /*4820*/  HMMA.16816.F32 R212, R4.reuse, R44, R28 ;  /* 0x0000002c04d4723c */ /* 0x040fe2000000181c */
[----:B------:R-:W-:Y:S07]  /*4830*/  LDSM.16.MT88.4 R28, [R227+0x3800] ;  /* 0x00380000e31c783b */ /* 0x000fee0000004200 */
[C---:B------:R-:W-:Y:S08]  /*4840*/  HMMA.16816.F32 R64, R4.reuse, R46, R24 ;  /* 0x0000002e0440723c */ /* 0x040ff00000001818 */
[C---:B------:R-:W-:Y:S08]  /*4850*/  HMMA.16816.F32 R208, R4.reuse, R40, R20 ;  /* 0x0000002804d0723c */ /* 0x040ff00000001814 */
[----:B------:R-:W-:Y:S01]  /*4860*/  HMMA.16816.F32 R44, R4, R42, R16 ;  /* 0x0000002a042c723c */ /* 0x000fe20000001810 */
[----:B------:R-:W4:Y:S07]  /*4870*/  LDSM.16.MT88.4 R40, [R230+0x3000] ;  /* 0x00300000e628783b */ /* 0x000f2e0000004200 */
[C---:B------:R-:W-:Y:S08]  /*4880*/  HMMA.16816.F32 R20, R8.reuse, R52, RZ ;  /* 0x000000340814723c */ /* 0x040ff000000018ff */
[----:B------:R-:W-:Y:S08]  /*4890*/  HMMA.16816.F32 R16, R8, R54, RZ ;  /* 0x000000360810723c */ /* 0x000ff000000018ff */
[----:B------:R-:W-:Y:S07]  /*48a0*/  HMMA.16816.F32 R164, R4, R72, R12 ;  /* 0x0000004804a4723c */ /* 0x000fee000000180c */
[----:B------:R-:W-:Y:S01]  /*48b0*/  IMAD.MOV.U32 R73, RZ, RZ, R93 ;  /* 0x000000ffff497224 */ /* 0x000fe200078e005d */
[----:B------:R-:W-:Y:S01]  /*48c0*/  HMMA.16816.F32 R12, R8, R84, RZ ;  /* 0x00000054080c723c */ /* 0x000fe200000018ff */
[----:B------:R-:W-:-:S07]  /*48d0*/  IMAD.MOV.U32 R72, RZ, RZ, R92 ;  /* 0x000000ffff487224 */ /* 0x000fce00078e005c */
[C---:B-1----:R-:W-:Y:S08]  /*48e0*/  HMMA.16816.F32 R140, R4.reuse, R32, R20 ;  /* 0x00000020048c723c */ /* 0x042ff00000001814 */
[----:B------:R-:W-:Y:S01]  /*48f0*/  HMMA.16816.F32 R132, R4, R34, R16 ;  /* 0x000000220484723c */ /* 0x000fe20000001810 */
[----:B------:R-:W1:Y:S07]  /*4900*/  LDSM.16.MT88.4 R32, [R230+0x3800] ;  /* 0x00380000e620783b */ /* 0x000e6e0000004200 */
[C---:B--2---:R-:W-:Y:S08]  /*4910*/  HMMA.16816.F32 R20, R8.reuse, R36, RZ ;  /* 0x000000240814723c */ /* 0x044ff000000018ff */
[----:B------:R-:W-:Y:S01]  /*4920*/  HMMA.16816.F32 R16, R8, R38, RZ ;  /* 0x000000260810723c */ /* 0x000fe200000018ff */
[----:B------:R-:W2:Y:S07]  /*4930*/  LDSM.16.MT88.4 R36, [R224+0x6000] ;  /* 0x00600000e024783b */ /* 0x000eae0000004200 */
[----:B---3--:R-:W-:Y:S08]  /*4940*/  HMMA.16816.F32 R136, R4, R48, R12 ;  /* 0x000000300488723c */ /* 0x008ff0000000180c */
[C---:B----4-:R-:W-:Y:S07]  /*4950*/  HMMA.16816.F32 R12, R8.reuse, R40, RZ ;  /* 0x00000028080c723c */ /* 0x050fee00000018ff */
[----:B------:R-:W-:Y:S01]  /*4960*/  IMAD.MOV.U32 R41, RZ, RZ, R115 ;  /* 0x000000ffff297224 */ /* 0x000fe200078e0073 */
[----:B------:R-:W-:Y:S01]  /*4970*/  HMMA.16816.F32 R24, R8, R62, RZ ;  /* 0x0000003e0818723c */ /* 0x000fe200000018ff */
[----:B------:R-:W-:-:S07]  /*4980*/  IMAD.MOV.U32 R40, RZ, RZ, R114 ;  /* 0x000000ffff287224 */ /* 0x000fce00078e0072 */
[C---:B------:R-:W-:Y:S01]  /*4990*/  HMMA.16816.F32 R128, R4.reuse, R28, R20 ;  /* 0x0000001c0480723c */ /* 0x040fe20000001814 */
[----:B------:R-:W3:Y:S07]  /*49a0*/  LDSM.16.MT88.4 R20, [R224+0x6800] ;  /* 0x00680000e014783b */ /* 0x000eee0000004200 */
[C---:B-1----:R-:W-:Y:S07]  /*49b0*/  HMMA.16816.F32 R148, R4.reuse, R32, R12 ;  /* 0x000000200494723c */ /* 0x042fee000000180c */
[----:B------:R-:W-:Y:S01]  /*49c0*/  IMAD.MOV.U32 R33, RZ, RZ, R113 ;  /* 0x000000ffff217224 */ /* 0x000fe200078e0071 */
[----:B------:R-:W-:Y:S01]  /*49d0*/  HMMA.16816.F32 R60, R4, R74, R24 ;  /* 0x0000004a043c723c */ /* 0x000fe20000001818 */
[----:B------:R-:W-:-:S07]  /*49e0*/  IMAD.MOV.U32 R32, RZ, RZ, R112 ;  /* 0x000000ffff207224 */ /* 0x000fce00078e0070 */
[C---:B--2---:R-:W-:Y:S07]  /*49f0*/  HMMA.16816.F32 R12, R8.reuse, R36, RZ ;  /* 0x00000024080c723c */ /* 0x044fee00000018ff */
[----:B------:R-:W-:Y:S01]  /*4a00*/  IMAD.MOV.U32 R37, RZ, RZ, R105 ;  /* 0x000000ffff257224 */ /* 0x000fe200078e0069 */
[----:B------:R-:W-:Y:S01]  /*4a10*/  HMMA.16816.F32 R24, R8, R86, RZ ;  /* 0x000000560818723c */ /* 0x000fe200000018ff */
[----:B------:R-:W-:-:S07]  /*4a20*/  IMAD.MOV.U32 R36, RZ, RZ, R104 ;  /* 0x000000ffff247224 */ /* 0x000fce00078e0068 */
[C---:B------:R-:W-:Y:S08]  /*4a30*/  HMMA.16816.F32 R120, R4.reuse, R30, R16 ;  /* 0x0000001e0478723c */ /* 0x040ff00000001810 */
[C---:B---3--:R-:W-:Y:S08]  /*4a40*/  HMMA.16816.F32 R116, R4.reuse, R20, R12 ;  /* 0x000000140474723c */ /* 0x048ff0000000180c */
[----:B------:R-:W-:Y:S01]  /*4a50*/  HMMA.16816.F32 R124, R4, R50, R24 ;  /* 0x00000032047c723c */ /* 0x000fe20000001818 */
[----:B------:R-:W1:Y:S07]  /*4a60*/  LDSM.16.MT88.4 R24, [R228+0x6000] ;  /* 0x00600000e418783b */ /* 0x000e6e0000004200 */
[C---:B------:R-:W-:Y:S07]  /*4a70*/  HMMA.16816.F32 R12, R8.reuse, R38, RZ ;  /* 0x00000026080c723c */ /* 0x040fee00000018ff */
[----:B------:R-:W-:Y:S01]  /*4a80*/  IMAD.MOV.U32 R39, RZ, RZ, R109 ;  /* 0x000000ffff277224 */ /* 0x000fe200078e006d */
[----:B------:R-:W-:Y:S01]  /*4a90*/  HMMA.16816.F32 R16, R8, R42, RZ ;  /* 0x0000002a0810723c */ /* 0x000fe200000018ff */
[----:B------:R-:W-:-:S06]  /*4aa0*/  IMAD.MOV.U32 R38, RZ, RZ, R98 ;  /* 0x000000ffff267224 */ /* 0x000fcc00078e0062 */
[----:B------:R-:W-:Y:S02]  /*4ab0*/  IMAD.MOV.U32 R43, RZ, RZ, R107 ;  /* 0x000000ffff2b7224 */ /* 0x000fe400078e006b */
[----:B------:R-:W-:-:S07]  /*4ac0*/  IMAD.MOV.U32 R42, RZ, RZ, R106 ;  /* 0x000000ffff2a7224 */ /* 0x000fce00078e006a */
[C---:B------:R-:W-:Y:S01]  /*4ad0*/  HMMA.16816.F32 R112, R4.reuse, R22, R12 ;  /* 0x000000160470723c */ /* 0x040fe2000000180c */
[----:B------:R-:W2:Y:S06]  /*4ae0*/  LDSM.16.MT88.4 R20, [R228+0x6800] ;  /* 0x00680000e414783b */ /* 0x000eac0000004200 */
[----:B------:R-:W-:Y:S01]  /*4af0*/  FADD.FTZ R12, R77, R3 ;  /* 0x000000034d0c7221 */ /* 0x000fe20000010000 */
[----:B------:R-:W-:Y:S07]  /*4b00*/  HMMA.16816.F32 R104, R4, R34, R16 ;  /* 0x000000220468723c */ /* 0x000fee0000001810 */
[----:B------:R-:W-:-:S02]  /*4b10*/  FADD.FTZ R16, R57, R56 ;  /* 0x0000003839107221 */ /* 0x000fc40000010000 */
[----:B------:R-:W-:Y:S02]  /*4b20*/  IMAD.MOV.U32 R35, RZ, RZ, R111 ;  /* 0x000000ffff237224 */ /* 0x000fe400078e006f */
[----:B------:R-:W-:Y:S02]  /*4b30*/  FADD.FTZ R3, R58, R16 ;  /* 0x000000103a037221 */ /* 0x000fe40000010000 */
[----:B------:R-:W-:Y:S02]  /*4b40*/  FADD.FTZ R16, R78, R12 ;  /* 0x0000000c4e107221 */ /* 0x000fe40000010000 */
[----:B-1----:R-:W-:Y:S01]  /*4b50*/  HMMA.16816.F32 R12, R8, R24, RZ ;  /* 0x00000018080c723c */ /* 0x002fe200000018ff */
[----:B------:R-:W-:Y:S02]  /*4b60*/  IMAD.MOV.U32 R34, RZ, RZ, R110 ;  /* 0x000000ffff227224 */ /* 0x000fe400078e006e */
[----:B------:R-:W-:Y:S02]  /*4b70*/  IMAD.MOV.U32 R56, RZ, RZ, R108 ;  /* 0x000000ffff387224 */ /* 0x000fe400078e006c */
[----:B------:R-:W-:-:S02]  /*4b80*/  IMAD.MOV.U32 R57, RZ, RZ, R99 ;  /* 0x000000ffff397224 */ /* 0x000fc400078e0063 */
[----:B------:R-:W-:Y:S02]  /*4b90*/  IMAD.MOV.U32 R58, RZ, RZ, R97 ;  /* 0x000000ffff3a7224 */ /* 0x000fe400078e0061 */
[----:B------:R-:W-:Y:S02]  /*4ba0*/  FADD.FTZ R3, R59, R3 ;  /* 0x000000033b037221 */ /* 0x000fe40000010000 */
[----:B------:R-:W-:Y:S02]  /*4bb0*/  IMAD.MOV.U32 R59, RZ, RZ, R95 ;  /* 0x000000ffff3b7224 */ /* 0x000fe400078e005f */
[----:B------:R-:W-:-:S04]  /*4bc0*/  FADD.FTZ R3, R69, R3 ;  /* 0x0000000345037221 */ /* 0x000fc80000010000 */
[----:B------:R-:W-:-:S07]  /*4bd0*/  FADD.FTZ R3, R68, R3 ;  /* 0x0000000344037221 */ /* 0x000fce0000010000 */
[----:B--2---:R-:W-:Y:S07]  /*4be0*/  HMMA.16816.F32 R108, R4, R20, R12 ;  /* 0x00000014046c723c */ /* 0x004fee000000180c */
[----:B------:R-:W-:Y:S02]  /*4bf0*/  FADD.FTZ R12, R80, R16 ;  /* 0x00000010500c7221 */ /* 0x000fe40000010000 */
[----:B------:R-:W-:Y:S02]  /*4c00*/  IMAD.MOV.U32 R80, RZ, RZ, R94 ;  /* 0x000000ffff507224 */ /* 0x000fe400078e005e */
[----:B------:R-:W-:-:S02]  /*4c10*/  FADD.FTZ R16, R79, R12 ;  /* 0x0000000c4f107221 */ /* 0x000fc40000010000 */
[----:B------:R-:W-:Y:S01]  /*4c20*/  HMMA.16816.F32 R12, R8, R26, RZ ;  /* 0x0000001a080c723c */ /* 0x000fe200000018ff */
[----:B------:R-:W1:Y:S01]  /*4c30*/  LDSM.16.MT88.4 R24, [R227+0x6000] ;  /* 0x00600000e318783b */ /* 0x000e620000004200 */
[----:B------:R-:W-:Y:S02]  /*4c40*/  FADD.FTZ R21, R76, R3 ;  /* 0x000000034c157221 */ /* 0x000fe40000010000 */
[----:B------:R-:W-:Y:S11]  /*4c50*/  FFMA.FTZ R3, R90, c[0x0][0x2d0], -R0 ;  /* 0x0000b4005a037a23 */ /* 0x000ff60000010800 */
[----:B------:R-:W-:Y:S09]  /*4c60*/  @!UPT UIADD3 URZ, URZ, URZ, URZ ;  /* 0x0000003f3f3ff290 */ /* 0x000ff2000fffe03f */
[----:B------:R-:W-:Y:S07]  /*4c70*/  HMMA.16816.F32 R96, R4, R22, R12 ;  /* 0x000000160460723c */ /* 0x000fee000000180c */
[----:B------:R-:W-:Y:S02]  /*4c80*/  FADD.FTZ R22, R81, R16 ;  /* 0x0000001051167221 */ /* 0x000fe40000010000 */
[----:B------:R-:W2:Y:S01]  /*4c90*/  LDSM.16.MT88.4 R16, [R227+0x6800] ;  /* 0x00680000e310783b */ /* 0x000ea20000004200 */
[----:B------:R-:W-:Y:S01]  /*4ca0*/  IMAD.MOV.U32 R23, RZ, RZ, R58 ;  /* 0x000000ffff177224 */ /* 0x000fe200078e003a */
[----:B-1----:R-:W-:Y:S11]  /*4cb0*/  HMMA.16816.F32 R12, R8, R24, RZ ;  /* 0x00000018080c723c */ /* 0x002ff600000018ff */
[----:B------:R-:W-:Y:S11]  /*4cc0*/  @!UPT UIADD3 URZ, URZ, URZ, URZ ;  /* 0x0000003f3f3ff290 */ /* 0x000ff6000fffe03f */
[----:B------:R-:W-:Y:S02]  /*4cd0*/  @!UPT UIADD3 URZ, URZ, URZ, URZ ;  /* 0x0000003f3f3ff290 */ /* 0x000fe4000fffe03f */
[----:B--2---:R-:W-:Y:S08]  /*4ce0*/  HMMA.16816.F32 R92, R4, R16, R12 ;  /* 0x00000010045c723c */ /* 0x004ff0000000180c */
[----:B------:R-:W-:Y:S11]  /*4cf0*/  HMMA.16816.F32 R12, R8, R26, RZ ;  /* 0x0000001a080c723c */ /* 0x000ff600000018ff */
[----:B------:R-:W-:Y:S11]  /*4d00*/  @!UPT UIADD3 URZ, URZ, URZ, URZ ;  /* 0x0000003f3f3ff290 */ /* 0x000ff6000fffe03f */
[----:B------:R-:W-:Y:S02]  /*4d10*/  @!UPT UIADD3 URZ, URZ, URZ, URZ ;  /* 0x0000003f3f3ff290 */ /* 0x000fe4000fffe03f */
[----:B------:R-:W-:Y:S01]  /*4d20*/  HMMA.16816.F32 R84, R4, R18, R12 ;  /* 0x000000120454723c */ /* 0x000fe2000000180c */
[----:B------:R-:W1:Y:S07]  /*4d30*/  LDSM.16.MT88.4 R12, [R230+0x6000] ;  /* 0x00600000e60c783b */ /* 0x000e6e0000004200 */
[C---:B-1----:R-:W-:Y:S08]  /*4d40*/  HMMA.16816.F32 R16, R8.reuse, R12, RZ ;  /* 0x0000000c0810723c */ /* 0x042ff000000018ff */
[----:B------:R-:W-:Y:S01]  /*4d50*/  HMMA.16816.F32 R8, R8, R14, RZ ;  /* 0x0000000e0808723c */ /* 0x000fe200000018ff */
[----:B------:R-:W1:Y:S11]  /*4d60*/  LDSM.16.MT88.4 R12, [R230+0x6800] ;  /* 0x00680000e60c783b */ /* 0x000e760000004200 */
[----:B------:R-:W-:Y:S04]  /*4d70*/  @!UPT UIADD3 URZ, URZ, URZ, URZ ;  /* 0x0000003f3f3ff290 */ /* 0x000fe8000fffe03f */
[C---:B-1----:R-:W-:Y:S01]  /*4d80*/  HMMA.16816.F32 R28, R4.reuse, R12, R16 ;  /* 0x0000000c041c723c */ /* 0x042fe20000001810 */
[----:B------:R1:W-:Y:S07]  /*4d90*/  MUFU.EX2 R13, R3 ;  /* 0x00000003000d7308 */ /* 0x0003ee0000000800 */
[----:B------:R-:W-:Y:S01]  /*4da0*/  HMMA.16816.F32 R24, R4, R14, R8 ;  /* 0x0000000e0418723c */ /* 0x000fe20000001808 */
[----:B------:R-:W2:Y:S01]  /*4db0*/  LDSM.16.MT88.4 R8, [R224+0x1000] ;  /* 0x00100000e008783b */ /* 0x000ea20000004200 */
[----:B-1----:R-:W-:-:S04]  /*4dc0*/  FFMA.FTZ R3, R91, c[0x0][0x2d0], -R0 ;  /* 0x0000b4005b037a23 */ /* 0x002fc80000010800 */
[----:B------:R1:W3:Y:S02]  /*4dd0*/  MUFU.EX2 R17, R3 ;  /* 0x0000000300117308 */ /* 0x0002e40000000800 */
[----:B-1----:R-:W-:Y:S01]  /*4de0*/  FFMA.FTZ R3, R102, c[0x0][0x2d0], -R0 ;  /* 0x0000b40066037a23 */ /* 0x002fe20000010800 */
[----:B---3--:R-:W-:Y:S01]  /*4df0*/  F2FP.PACK_AB R4, R17, R13 ;  /* 0x0000000d1104723e */ /* 0x008fe200000000ff */
[----:B------:R-:W-:-:S04]  /*4e00*/  IMAD.MOV.U32 R102, RZ, RZ, R39 ;  /* 0x000000ffff667224 */ /* 0x000fc800078e0027 */
[----:B------:R1:W-:Y:S02]  /*4e10*/  MUFU.EX2 R16, R3 ;  /* 0x0000000300107308 */ /* 0x0003e40000000800 */
[----:B-1----:R-:W-:Y:S02]  /*4e20*/  FFMA.FTZ R3, R103, c[0x0][0x2d0], -R0 ;  /* 0x0000b40067037a23 */ /* 0x002fe40000010800 */
[----:B------:R-:W-:-:S04]  /*4e30*/  IMAD.MOV.U32 R103, RZ, RZ, R38 ;  /* 0x000000ffff677224 */ /* 0x000fc800078e0026 */
[----:B------:R1:W3:Y:S02]  /*4e40*/  MUFU.EX2 R20, R3 ;  /* 0x0000000300147308 */ /* 0x0002e40000000800 */
[----:B-1----:R-:W-:Y:S01]  /*4e50*/  FFMA.FTZ R3, R89, c[0x0][0x2d0], -R2 ;  /* 0x0000b40059037a23 */ /* 0x002fe20000010802 */
[----:B---3--:R-:W-:-:S05]  /*4e60*/  F2FP.PACK_AB R6, R20, R16 ;  /* 0x000000101406723e */ /* 0x008fca00000000ff */
[----:B------:R1:W-:Y:S02]  /*4e70*/  MUFU.EX2 R12, R3 ;  /* 0x00000003000c7308 */ /* 0x0003e40000000800 */
        /* <DEDUP_REMOVED lines=8> */
[----:B------:R-:W-:-:S05]  /*4f00*/  FFMA.FTZ R3, R222, c[0x0][0x2d0], -R0 ;  /* 0x0000b400de037a23 */ /* 0x000fca0000010800 */
[----:B------:R1:W-:Y:S01]  /*4f10*/  MUFU.EX2 R15, R3 ;  /* 0x00000003000f7308 */ /* 0x0003e20000000800 */
[C---:B--2---:R-:W-:Y:S07]  /*4f20*/  HMMA.16816.F32 R76, R4.reuse, R8, R216 ;  /* 0x00000008044c723c */ /* 0x044fee00000018d8 */
[----:B------:R-:W-:Y:S01]  /*4f30*/  IMAD.MOV.U32 R218, RZ, RZ, R72 ;  /* 0x000000ffffda7224 */ /* 0x000fe200078e0048 */
[----:B------:R-:W-:Y:S01]  /*4f40*/  HMMA.16816.F32 R52, R4, R10, R144 ;  /* 0x0000000a0434723c */ /* 0x000fe20000001890 */
[----:B------:R-:W2:Y:S01]  /*4f50*/  LDSM.16.MT88.4 R8, [R228+0x1000] ;  /* 0x00100000e408783b */ /* 0x000ea20000004200 */
[----:B------:R-:W-:-:S02]  /*4f60*/  IMAD.MOV.U32 R219, RZ, RZ, R73 ;  /* 0x000000ffffdb7224 */ /* 0x000fc400078e0049 */
[----:B------:R-:W-:Y:S02]  /*4f70*/  IMAD.MOV.U32 R217, RZ, RZ, R59 ;  /* 0x000000ffffd97224 */ /* 0x000fe400078e003b */
[----:B------:R-:W-:Y:S02]  /*4f80*/  IMAD.MOV.U32 R216, RZ, RZ, R57 ;  /* 0x000000ffffd87224 */ /* 0x000fe400078e0039 */
[----:B-1----:R-:W-:Y:S01]  /*4f90*/  FFMA.FTZ R3, R223, c[0x0][0x2d0], -R0 ;  /* 0x0000b400df037a23 */ /* 0x002fe20000010800 */
[C---:B--2---:R-:W-:Y:S07]  /*4fa0*/  HMMA.16816.F32 R72, R4.reuse, R8, R212 ;  /* 0x000000080448723c */ /* 0x044fee00000018d4 */
[----:B------:R-:W-:Y:S01]  /*4fb0*/  IMAD.MOV.U32 R214, RZ, RZ, R34 ;  /* 0x000000ffffd67224 */ /* 0x000fe200078e0022 */
[----:B------:R-:W-:Y:S01]  /*4fc0*/  HMMA.16816.F32 R48, R4, R10, R64 ;  /* 0x0000000a0430723c */ /* 0x000fe20000001840 */
[----:B------:R-:W1:Y:S01]  /*4fd0*/  LDSM.16.MT88.4 R8, [R227+0x1000] ;  /* 0x00100000e308783b */ /* 0x000e620000004200 */
[----:B------:R-:W-:-:S02]  /*4fe0*/  IMAD.MOV.U32 R213, RZ, RZ, R35 ;  /* 0x000000ffffd57224 */ /* 0x000fc400078e0023 */
[----:B------:R-:W-:Y:S02]  /*4ff0*/  IMAD.MOV.U32 R215, RZ, RZ, R56 ;  /* 0x000000ffffd77224 */ /* 0x000fe400078e0038 */
[----:B------:R-:W-:Y:S02]  /*5000*/  IMAD.MOV.U32 R212, RZ, RZ, R36 ;  /* 0x000000ffffd47224 */ /* 0x000fe400078e0024 */
[--C-:B------:R-:W-:Y:S02]  /*5010*/  FFMA.FTZ R222, R214, c[0x0][0x2d0], -R0.reuse ;  /* 0x0000b400d6de7a23 */ /* 0x100fe40000010800 */
[----:B------:R-:W-:Y:S01]  /*5020*/  FFMA.FTZ R223, R215, c[0x0][0x2d0], -R0 ;  /* 0x0000b400d7df7a23 */ /* 0x000fe20000010800 */
[C---:B-1----:R-:W-:Y:S07]  /*5030*/  HMMA.16816.F32 R68, R4.reuse, R8, R208 ;  /* 0x000000080444723c */ /* 0x042fee00000018d0 */
[----:B------:R-:W-:Y:S01]  /*5040*/  IMAD.MOV.U32 R208, RZ, RZ, R42 ;  /* 0x000000ffffd07224 */ /* 0x000fe200078e002a */
[----:B------:R-:W-:Y:S01]  /*5050*/  HMMA.16816.F32 R44, R4, R10, R44 ;  /* 0x0000000a042c723c */ /* 0x000fe2000000182c */
[----:B------:R-:W1:Y:S01]  /*5060*/  LDSM.16.MT88.4 R8, [R230+0x1000] ;  /* 0x00100000e608783b */ /* 0x000e620000004200 */
[----:B------:R-:W-:-:S02]  /*5070*/  IMAD.MOV.U32 R211, RZ, RZ, R33 ;  /* 0x000000ffffd37224 */ /* 0x000fc400078e0021 */
[----:B------:R-:W-:Y:S02]  /*5080*/  IMAD.MOV.U32 R209, RZ, RZ, R37 ;  /* 0x000000ffffd17224 */ /* 0x000fe400078e0025 */
[----:B------:R-:W-:Y:S02]  /*5090*/  IMAD.MOV.U32 R210, RZ, RZ, R80 ;  /* 0x000000ffffd27224 */ /* 0x000fe400078e0050 */
[----:B-1----:R-:W-:Y:S07]  /*50a0*/  HMMA.16816.F32 R64, R4, R8, R164 ;  /* 0x000000080440723c */ /* 0x002fee00000018a4 */
[----:B------:R-:W-:-:S02]  /*50b0*/  IMAD.MOV.U32 R167, RZ, RZ, R43 ;  /* 0x000000ffffa77224 */ /* 0x000fc400078e002b */
[----:B------:R-:W-:Y:S02]  /*50c0*/  IMAD.MOV.U32 R164, RZ, RZ, R40 ;  /* 0x000000ffffa47224 */ /* 0x000fe400078e0028 */
[----:B------:R-:W-:Y:S02]  /*50d0*/  IMAD.MOV.U32 R165, RZ, RZ, R41 ;  /* 0x000000ffffa57224 */ /* 0x000fe400078e0029 */
[----:B------:R-:W-:Y:S01]  /*50e0*/  HMMA.16816.F32 R40, R4, R10, R60 ;  /* 0x0000000a0428723c */ /* 0x000fe2000000183c */
[----:B------:R-:W1:Y:S01]  /*50f0*/  LDSM.16.MT88.4 R8, [R224+0x4000] ;  /* 0x00400000e008783b */ /* 0x000e620000004200 */
[----:B------:R-:W-:-:S06]  /*5100*/  IMAD.MOV.U32 R166, RZ, RZ, R32 ;  /* 0x000000ffffa67224 */ /* 0x000fcc00078e0020 */
[C---:B-1----:R-:W-:Y:S08]  /*5110*/  HMMA.16816.F32 R60, R4.reuse, R8, R140 ;  /* 0x00000008043c723c */ /* 0x042ff0000000188c */
[C---:B------:R-:W-:Y:S01]  /*5120*/  HMMA.16816.F32 R32, R4.reuse, R10, R132 ;  /* 0x0000000a0420723c */ /* 0x040fe20000001884 */
[----:B------:R-:W1:Y:S07]  /*5130*/  LDSM.16.MT88.4 R8, [R228+0x4000] ;  /* 0x00400000e408783b */ /* 0x000e6e0000004200 */
        /* <DEDUP_REMOVED lines=19> */
[----:B------:R-:W-:Y:S01]  /*5270*/  HMMA.16816.F32 R28, R4, R10, R24 ;  /* 0x0000000a041c723c */ /* 0x000fe20000001818 */
[----:B------:R1:W2:Y:S01]  /*5280*/  MUFU.EX2 R26, R3 ;  /* 0x00000003001a7308 */ /* 0x0002a20000000800 */
[----:B------:R-:W3:Y:S05]  /*5290*/  LDSM.16.MT88.4 R8, [R224+0x1800] ;  /* 0x00180000e008783b */ /* 0x000eea0000004200 */
[----:B------:R-:W-:-:S02]  /*52a0*/  FFMA.FTZ R4, R154, c[0x0][0x2d0], -R2 ;  /* 0x0000b4009a047a23 */ /* 0x000fc40000010802 */
[----:B------:R-:W-:Y:S02]  /*52b0*/  FADD.FTZ R5, R152, R21 ;  /* 0x0000001598057221 */ /* 0x000fe40000010000 */
[----:B------:R4:W-:Y:S01]  /*52c0*/  MUFU.EX2 R25, R4 ;  /* 0x0000000400197308 */ /* 0x0009e20000000800 */
[--C-:B------:R-:W-:Y:S02]  /*52d0*/  FFMA.FTZ R21, R209, c[0x0][0x2d0], -R0.reuse ;  /* 0x0000b400d1157a23 */ /* 0x100fe40000010800 */
[----:B------:R-:W-:Y:S02]  /*52e0*/  FADD.FTZ R5, R12, R5 ;  /* 0x000000050c057221 */ /* 0x000fe40000010000 */
[--C-:B------:R-:W-:Y:S02]  /*52f0*/  FFMA.FTZ R12, R166, c[0x0][0x2d0], -R0.reuse ;  /* 0x0000b400a60c7a23 */ /* 0x100fe40000010800 */
[----:B-1----:R-:W-:Y:S02]  /*5300*/  FFMA.FTZ R3, R164, c[0x0][0x2d0], -R0 ;  /* 0x0000b400a4037a23 */ /* 0x002fe40000010800 */
[----:B------:R-:W-:-:S02]  /*5310*/  IMAD.MOV.U32 R27, RZ, RZ, R217 ;  /* 0x000000ffff1b7224 */ /* 0x000fc400078e00d9 */
[----:B------:R1:W-:Y:S02]  /*5320*/  MUFU.EX2 R86, R3 ;  /* 0x0000000300567308 */ /* 0x0003e40000000800 */
[--C-:B------:R-:W-:Y:S02]  /*5330*/  FFMA.FTZ R27, R27, c[0x0][0x2d0], -R2.reuse ;  /* 0x0000b4001b1b7a23 */ /* 0x100fe40000010802 */
[----:B----4-:R-:W-:Y:S02]  /*5340*/  FFMA.FTZ R4, R220, c[0x0][0x2d0], -R2 ;  /* 0x0000b400dc047a23 */ /* 0x010fe40000010802 */
[--C-:B------:R-:W-:Y:S02]  /*5350*/  FFMA.FTZ R220, R212, c[0x0][0x2d0], -R0.reuse ;  /* 0x0000b400d4dc7a23 */ /* 0x100fe40000010800 */
[----:B------:R2:W-:Y:S01]  /*5360*/  MUFU.EX2 R84, R4 ;  /* 0x0000000400547308 */ /* 0x0005e20000000800 */
[----:B-1----:R-:W-:-:S07]  /*5370*/  FFMA.FTZ R3, R165, c[0x0][0x2d0], -R0 ;  /* 0x0000b400a5037a23 */ /* 0x002fce0000010800 */
[----:B------:R1:W4:Y:S01]  /*5380*/  MUFU.EX2 R87, R3 ;  /* 0x0000000300577308 */ /* 0x0003220000000800 */
[----:B--2---:R-:W-:Y:S01]  /*5390*/  F2FP.PACK_AB R4, R26, R15 ;  /* 0x0000000f1a04723e */ /* 0x004fe200000000ff */
[----:B-1----:R-:W-:Y:S02]  /*53a0*/  FADD.FTZ R3, R153, R22 ;  /* 0x0000001699037221 */ /* 0x002fe40000010000 */
[----:B------:R-:W-:Y:S02]  /*53b0*/  IMAD.MOV.U32 R22, RZ, RZ, R216 ;  /* 0x000000ffff167224 */ /* 0x000fe400078e00d8 */
[----:B------:R-:W-:Y:S02]  /*53c0*/  FADD.FTZ R6, R13, R3 ;  /* 0x000000030d067221 */ /* 0x000fe40000010000 */
[----:B------:R-:W-:Y:S02]  /*53d0*/  FFMA.FTZ R3, R155, c[0x0][0x2d0], -R2 ;  /* 0x0000b4009b037a23 */ /* 0x000fe40000010802 */
[----:B------:R-:W-:-:S02]  /*53e0*/  FFMA.FTZ R13, R167, c[0x0][0x2d0], -R0 ;  /* 0x0000b400a70d7a23 */ /* 0x000fc40000010800 */
[----:B------:R1:W-:Y:S02]  /*53f0*/  MUFU.EX2 R24, R3 ;  /* 0x0000000300187308 */ /* 0x0003e40000000800 */
[----:B-1----:R-:W-:Y:S02]  /*5400*/  FFMA.FTZ R3, R221, c[0x0][0x2d0], -R2 ;  /* 0x0000b400dd037a23 */ /* 0x002fe40000010802 */
[----:B------:R-:W-:-:S04]  /*5410*/  FFMA.FTZ R221, R213, c[0x0][0x2d0], -R0 ;  /* 0x0000b400d5dd7a23 */ /* 0x000fc80000010800 */
[----:B------:R1:W2:Y:S02]  /*5420*/  MUFU.EX2 R85, R3 ;  /* 0x0000000300557308 */ /* 0x0002a40000000800 */
[----:B-1----:R-:W-:Y:S01]  /*5430*/  FADD.FTZ R3, R17, R6 ;  /* 0x0000000611037221 */ /* 0x002fe20000010000 */
[----:B----4-:R-:W-:Y:S01]  /*5440*/  F2FP.PACK_AB R6, R87, R86 ;  /* 0x000000565706723e */ /* 0x010fe200000000ff */
[----:B------:R-:W-:Y:S01]  /*5450*/  FFMA.FTZ R17, R208, c[0x0][0x2d0], -R0 ;  /* 0x0000b400d0117a23 */ /* 0x000fe20000010800 */
[----:B--2---:R-:W-:Y:S01]  /*5460*/  F2FP.PACK_AB R7, R84, R85 ;  /* 0x000000555407723e */ /* 0x004fe200000000ff */
[----:B------:R-:W-:Y:S01]  /*5470*/  FADD.FTZ R0, R14, R5 ;  /* 0x000000050e007221 */ /* 0x000fe20000010000 */
[----:B------:R-:W-:Y:S01]  /*5480*/  F2FP.PACK_AB R5, R24, R25 ;  /* 0x000000191805723e */ /* 0x000fe200000000ff */
[----:B------:R-:W-:Y:S02]  /*5490*/  FADD.FTZ R14, R16, R3 ;  /* 0x00000003100e7221 */ /* 0x000fe40000010000 */
[----:B------:R-:W-:-:S02]  /*54a0*/  IMAD.MOV.U32 R16, RZ, RZ, R218 ;  /* 0x000000ffff107224 */ /* 0x000fc400078e00da */
[----:B------:R-:W-:Y:S02]  /*54b0*/  IMAD.MOV.U32 R3, RZ, RZ, R219 ;  /* 0x000000ffff037224 */ /* 0x000fe400078e00db */
[----:B---3--:R-:W-:Y:S02]  /*54c0*/  HMMA.16816.F32 R216, R4, R8, R76 ;  /* 0x0000000804d8723c */ /* 0x008fe4000000184c */
[----:B------:R-:W-:-:S06]  /*54d0*/  FFMA.FTZ R3, R3, c[0x0][0x2d0], -R2 ;  /* 0x0000b40003037a23 */ /* 0x000fcc0000010802 */
[C---:B------:R-:W-:Y:S01]  /*54e0*/  HMMA.16816.F32 R212, R4.reuse, R10, R52 ;  /* 0x0000000a04d4723c */ /* 0x040fe20000001834 */
[----:B------:R-:W1:Y:S01]  /*54f0*/  LDSM.16.MT88.4 R8, [R228+0x1800] ;  /* 0x00180000e408783b */ /* 0x000e620000004200 */
[----:B------:R-:W-:Y:S05]  /*5500*/  MUFU.EX2 R3, R3 ;  /* 0x0000000300037308 */ /* 0x000fea0000000800 */
[----:B------:R-:W-:Y:S02]  /*5510*/  IMAD.MOV.U32 R54, RZ, RZ, R210 ;  /* 0x000000ffff367224 */ /* 0x000fe400078e00d2 */
[----:B------:R-:W-:Y:S02]  /*5520*/  IMAD.MOV.U32 R55, RZ, RZ, R211 ;  /* 0x000000ffff377224 */ /* 0x000fe400078e00d3 */
        /* <DEDUP_REMOVED lines=12> */
[C---:B-1----:R-:W-:Y:S07]  /*55f0*/  HMMA.16816.F32 R92, R4.reuse, R8, R56 ;  /* 0x00000008045c723c */ /* 0x042fee0000001838 */
[----:B------:R-:W-:Y:S01]  /*5600*/  IMAD.MOV.U32 R59, RZ, RZ, R54 ;  /* 0x000000ffff3b7224 */ /* 0x000fe200078e0036 */
[----:B------:R-:W-:Y:S01]  /*5610*/  HMMA.16816.F32 R36, R4, R10, R36 ;  /* 0x0000000a0424723c */ /* 0x000fe20000001824 */
[----:B------:R-:W1:Y:S01]  /*5620*/  LDSM.16.MT88.4 R8, [R227+0x4800] ;  /* 0x00480000e308783b */ /* 0x000e620000004200 */
[----:B------:R-:W-:-:S02]  /*5630*/  IMAD.MOV.U32 R58, RZ, RZ, R55 ;  /* 0x000000ffff3a7224 */ /* 0x000fc400078e0037 */
[----:B------:R-:W-:-:S04]  /*5640*/  IMAD.MOV.U32 R57, RZ, RZ, R16 ;  /* 0x000000ffff397224 */ /* 0x000fc800078e0010 */
[C---:B-1----:R-:W-:Y:S08]  /*5650*/  HMMA.16816.F32 R88, R4.reuse, R8, R88 ;  /* 0x000000080458723c */ /* 0x042ff00000001858 */
[C---:B------:R-:W-:Y:S01]  /*5660*/  HMMA.16816.F32 R72, R4.reuse, R10, R80 ;  /* 0x0000000a0448723c */ /* 0x040fe20000001850 */
[----:B------:R-:W1:Y:S07]  /*5670*/  LDSM.16.MT88.4 R8, [R230+0x4800] ;  /* 0x00480000e608783b */ /* 0x000e6e0000004200 */
[C---:B-1----:R-:W-:Y:S07]  /*5680*/  HMMA.16816.F32 R64, R4.reuse, R8, R148 ;  /* 0x000000080440723c */ /* 0x042fee0000001894 */
[----:B------:R-:W-:Y:S01]  /*5690*/  IMAD.MOV.U32 R151, RZ, RZ, R102 ;  /* 0x000000ffff977224 */ /* 0x000fe200078e0066 */
[----:B------:R-:W-:Y:S01]  /*56a0*/  HMMA.16816.F32 R52, R4, R10, R104 ;  /* 0x0000000a0434723c */ /* 0x000fe20000001868 */
[----:B------:R-:W1:Y:S01]  /*56b0*/  LDSM.16.MT88.4 R8, [R224+0x7800] ;  /* 0x00780000e008783b */ /* 0x000e620000004200 */
[----:B------:R2:W-:Y:S05]  /*56c0*/  MUFU.EX2 R104, R17 ;  /* 0x0000001100687308 */ /* 0x0005ea0000000800 */
[----:B------:R-:W-:-:S03]  /*56d0*/  IMAD.MOV.U32 R107, RZ, RZ, R151 ;  /* 0x000000ffff6b7224 */ /* 0x000fc600078e0097 */
[----:B------:R-:W-:Y:S01]  /*56e0*/  MUFU.EX2 R105, R21 ;  /* 0x0000001500697308 */ /* 0x000fe20000000800 */
[C---:B-1----:R-:W-:Y:S07]  /*56f0*/  HMMA.16816.F32 R44, R4.reuse, R8, R144 ;  /* 0x00000008042c723c */ /* 0x042fee0000001890 */
[----:B------:R-:W-:Y:S01]  /*5700*/  IMAD.MOV.U32 R147, RZ, RZ, R223 ;  /* 0x000000ffff937224 */ /* 0x000fe200078e00df */
[----:B------:R-:W-:Y:S01]  /*5710*/  HMMA.16816.F32 R32, R4, R10, R128 ;  /* 0x0000000a0420723c */ /* 0x000fe20000001880 */
[----:B------:R-:W1:Y:S01]  /*5720*/  LDSM.16.MT88.4 R8, [R228+0x7800] ;  /* 0x00780000e408783b */ /* 0x000e620000004200 */
[----:B------:R-:W-:-:S02]  /*5730*/  IMAD.MOV.U32 R146, RZ, RZ, R222 ;  /* 0x000000ffff927224 */ /* 0x000fc400078e00de */
        /* <DEDUP_REMOVED lines=8> */
[C---:B-1----:R-:W-:Y:S01]  /*57c0*/  HMMA.16816.F32 R40, R4.reuse, R8, R132 ;  /* 0x000000080428723c */ /* 0x042fe20000001884 */
[----:B------:R-:W-:Y:S07]  /*57d0*/  MUFU.EX2 R8, R12 ;  /* 0x0000000c00087308 */ /* 0x000fee0000000800 */
[----:B------:R-:W-:Y:S01]  /*57e0*/  HMMA.16816.F32 R28, R4, R10, R28 ;  /* 0x0000000a041c723c */ /* 0x000fe2000000181c */
[----:B------:R1:W-:Y:S06]  /*57f0*/  MUFU.EX2 R9, R13 ;  /* 0x0000000d00097308 */ /* 0x0003ec0000000800 */
[----:B------:R-:W-:-:S02]  /*5800*/  FADD.FTZ R6, R20, R14 ;  /* 0x0000000e14067221 */ /* 0x000fc40000010000 */
[----:B------:R-:W-:Y:S02]  /*5810*/  FADD.FTZ R4, R18, R0 ;  /* 0x0000000012047221 */ /* 0x000fe40000010000 */
[----:B------:R-:W-:Y:S02]  /*5820*/  FADD.FTZ R6, R15, R6 ;  /* 0x000000060f067221 */ /* 0x000fe40000010000 */
[----:B------:R-:W-:Y:S02]  /*5830*/  FADD.FTZ R5, R19, R4 ;  /* 0x0000000413057221 */ /* 0x000fe40000010000 */
[--C-:B------:R-:W-:Y:S01]  /*5840*/  FFMA.FTZ R4, R23, c[0x0][0x2d0], -R2.reuse ;  /* 0x0000b40017047a23 */ /* 0x100fe20000010802 */
[----:B--2---:R-:W-:Y:S01]  /*5850*/  LDSM.16.MT88.4 R16, [R228+0x2000] ;  /* 0x00200000e410783b */ /* 0x004fe20000004200 */
[--C-:B------:R-:W-:Y:S02]  /*5860*/  FFMA.FTZ R0, R22, c[0x0][0x2d0], -R2.reuse ;  /* 0x0000b40016007a23 */ /* 0x100fe40000010802 */
[----:B------:R2:W-:Y:S01]  /*5870*/  MUFU.EX2 R102, R4 ;  /* 0x0000000400667308 */ /* 0x0005e20000000800 */
[----:B-1----:R-:W1:Y:S01]  /*5880*/  LDSM.16.MT88.4 R12, [R227+0x2000] ;  /* 0x00200000e30c783b */ /* 0x002e620000004200 */
[----:B------:R-:W-:-:S02]  /*5890*/  FFMA.FTZ R11, R58, c[0x0][0x2d0], -R2 ;  /* 0x0000b4003a0b7a23 */ /* 0x000fc40000010802 */
[--C-:B------:R-:W-:Y:S01]  /*58a0*/  FFMA.FTZ R10, R59, c[0x0][0x2d0], -R2.reuse ;  /* 0x0000b4003b0a7a23 */ /* 0x100fe20000010802 */
[----:B------:R-:W3:Y:S03]  /*58b0*/  LDSM.16.MT88.4 R20, [R224+0x2000] ;  /* 0x00200000e014783b */ /* 0x000ee60000004200 */
[----:B------:R-:W4:Y:S01]  /*58c0*/  MUFU.EX2 R0, R0 ;  /* 0x0000000000007308 */ /* 0x000f220000000800 */
[----:B--2---:R-:W-:-:S07]  /*58d0*/  FFMA.FTZ R4, R103, c[0x0][0x2d0], -R2 ;  /* 0x0000b40067047a23 */ /* 0x004fce0000010802 */
[----:B------:R2:W5:Y:S02]  /*58e0*/  MUFU.EX2 R103, R4 ;  /* 0x0000000400677308 */ /* 0x0005640000000800 */
[----:B--2---:R-:W-:Y:S01]  /*58f0*/  FADD.FTZ R4, R25, R5 ;  /* 0x0000000519047221 */ /* 0x004fe20000010000 */
[----:B----4-:R-:W-:Y:S01]  /*5900*/  F2FP.PACK_AB R5, R0, R3 ;  /* 0x000000030005723e */ /* 0x010fe200000000ff */
[----:B------:R-:W-:Y:S01]  /*5910*/  FFMA.FTZ R25, R57, c[0x0][0x2d0], -R2 ;  /* 0x0000b40039197a23 */ /* 0x000fe20000010802 */
[----:B-----5:R-:W-:Y:S01]  /*5920*/  F2FP.PACK_AB R7, R103, R102 ;  /* 0x000000666707723e */ /* 0x020fe200000000ff */
[----:B------:R-:W-:Y:S01]  /*5930*/  FADD.FTZ R2, R26, R6 ;  /* 0x000000061a027221 */ /* 0x000fe20000010000 */
[----:B------:R-:W-:Y:S01]  /*5940*/  F2FP.PACK_AB R6, R105, R104 ;  /* 0x000000686906723e */ /* 0x000fe200000000ff */
[----:B------:R-:W-:Y:S01]  /*5950*/  FADD.FTZ R24, R24, R4 ;  /* 0x0000000418187221 */ /* 0x000fe20000010000 */
[----:B------:R-:W-:-:S07]  /*5960*/  F2FP.PACK_AB R4, R9, R8 ;  /* 0x000000080904723e */ /* 0x000fce00000000ff */
[C---:B-1----:R-:W-:Y:S08]  /*5970*/  HMMA.16816.F32 R132, R4.reuse, R12, R164 ;  /* 0x0000000c0484723c */ /* 0x042ff000000018a4 */
[C---:B------:R-:W-:Y:S01]  /*5980*/  HMMA.16816.F32 R220, R4.reuse, R14, R124 ;  /* 0x0000000e04dc723c */ /* 0x040fe2000000187c */
[----:B------:R-:W1:Y:S07]  /*5990*/  LDSM.16.MT88.4 R12, [R228+0x5000] ;  /* 0x00500000e40c783b */ /* 0x000e6e0000004200 */
[C---:B---3--:R-:W-:Y:S08]  /*59a0*/  HMMA.16816.F32 R108, R4.reuse, R20, R216 ;  /* 0x00000014046c723c */ /* 0x048ff000000018d8 */
[----:B------:R-:W-:Y:S01]  /*59b0*/  IMAD.MOV.U32 R106, RZ, RZ, R135 ;  /* 0x000000ffff6a7224 */ /* 0x000fe200078e0087 */
[----:B------:R-:W-:Y:S01]  /*59c0*/  HMMA.16816.F32 R56, R4, R22, R212 ;  /* 0x000000160438723c */ /* 0x000fe200000018d4 */
[----:B------:R-:W2:Y:S01]  /*59d0*/  LDSM.16.MT88.4 R20, [R230+0x2000] ;  /* 0x00200000e614783b */ /* 0x000ea20000004200 */
[----:B------:R-:W-:-:S02]  /*59e0*/  IMAD.MOV.U32 R130, RZ, RZ, R132 ;  /* 0x000000ffff827224 */ /* 0x000fc400078e0084 */
[----:B------:R-:W-:Y:S02]  /*59f0*/  IMAD.MOV.U32 R127, RZ, RZ, R106 ;  /* 0x000000ffff7f7224 */ /* 0x000fe400078e006a */
[----:B------:R-:W3:Y:S01]  /*5a00*/  LDL R106, [R1+0x58] ;  /* 0x00005800016a7983 */ /* 0x000ee20000100800 */
[----:B------:R-:W-:Y:S01]  /*5a10*/  IMAD.MOV.U32 R129, RZ, RZ, R133 ;  /* 0x000000ffff817224 */ /* 0x000fe200078e0085 */
[C---:B------:R-:W-:Y:S01]  /*5a20*/  HMMA.16816.F32 R116, R4.reuse, R16, R208 ;  /* 0x000000100474723c */ /* 0x040fe200000018d0 */
[----:B------:R-:W-:Y:S02]  /*5a30*/  IMAD.MOV.U32 R128, RZ, RZ, R134 ;  /* 0x000000ffff807224 */ /* 0x000fe400078e0086 */
[----:B------:R-:W-:Y:S02]  /*5a40*/  FADD.FTZ R2, R86, R2 ;  /* 0x0000000256027221 */ /* 0x000fe40000010000 */
[----:B------:R-:W-:Y:S02]  /*5a50*/  IMAD.MOV.U32 R124, RZ, RZ, R130 ;  /* 0x000000ffff7c7224 */ /* 0x000fe400078e0082 */
[----:B------:R-:W-:Y:S01]  /*5a60*/  IMAD.MOV.U32 R125, RZ, RZ, R129 ;  /* 0x000000ffff7d7224 */ /* 0x000fe200078e0081 */
[----:B------:R-:W-:Y:S01]  /*5a70*/  HMMA.16816.F32 R76, R4, R18, R76 ;  /* 0x00000012044c723c */ /* 0x000fe2000000184c */
[----:B------:R-:W4:Y:S01]  /*5a80*/  LDSM.16.MT88.4 R16, [R224+0x5000] ;  /* 0x00500000e010783b */ /* 0x000f220000004200 */
[----:B------:R-:W-:-:S06]  /*5a90*/  IMAD.MOV.U32 R126, RZ, RZ, R128 ;  /* 0x000000ffff7e7224 */ /* 0x000fcc00078e0080 */
[C---:B-1----:R-:W-:Y:S08]  /*5aa0*/  HMMA.16816.F32 R92, R4.reuse, R12, R92 ;  /* 0x0000000c045c723c */ /* 0x042ff0000000185c */
[C---:B------:R-:W-:Y:S01]  /*5ab0*/  HMMA.16816.F32 R36, R4.reuse, R14, R36 ;  /* 0x0000000e0424723c */ /* 0x040fe20000001824 */
[----:B------:R-:W1:Y:S07]  /*5ac0*/  LDSM.16.MT88.4 R12, [R224+0x8000] ;  /* 0x00800000e00c783b */ /* 0x000e6e0000004200 */
[C---:B--2---:R-:W-:Y:S08]  /*5ad0*/  HMMA.16816.F32 R132, R4.reuse, R20, R152 ;  /* 0x000000140484723c */ /* 0x044ff00000001898 */
[----:B------:R-:W-:Y:S01]  /*5ae0*/  HMMA.16816.F32 R208, R4, R22, R120 ;  /* 0x0000001604d0723c */ /* 0x000fe20000001878 */
[----:B------:R-:W2:Y:S01]  /*5af0*/  LDSM.16.MT88.4 R20, [R227+0x5000] ;  /* 0x00500000e314783b */ /* 0x000ea20000004200 */
[----:B------:R-:W-:-:S03]  /*5b00*/  FADD.FTZ R2, R87, R2 ;  /* 0x0000000257027221 */ /* 0x000fc60000010000 */
[----:B------:R-:W-:Y:S03]  /*5b10*/  LDSM.16.MT88.4 R152, [R228+0x5800] ;  /* 0x00580000e498783b */ /* 0x000fe60000004200 */
[C---:B----4-:R-:W-:Y:S01]  /*5b20*/  HMMA.16816.F32 R140, R4.reuse, R16, R112 ;  /* 0x00000010048c723c */ /* 0x050fe20000001870 */
[----:B------:R-:W-:Y:S04]  /*5b30*/  LDSM.16.MT88.4 R112, [R224+0x2800] ;  /* 0x00280000e070783b */ /* 0x000fe80000004200 */
[----:B------:R-:W-:Y:S03]  /*5b40*/  LDSM.16.MT88.4 R120, [R228+0x2800] ;  /* 0x00280000e478783b */ /* 0x000fe60000004200 */
[C---:B------:R-:W-:Y:S01]  /*5b50*/  HMMA.16816.F32 R148, R4.reuse, R18, R96 ;  /* 0x000000120494723c */ /* 0x040fe20000001860 */
[----:B------:R-:W4:Y:S04]  /*5b60*/  LDSM.16.MT88.4 R16, [R230+0x5000] ;  /* 0x00500000e610783b */ /* 0x000f280000004200 */
[----:B------:R-:W-:Y:S03]  /*5b70*/  LDSM.16.MT88.4 R128, [R227+0x2800] ;  /* 0x00280000e380783b */ /* 0x000fe60000004200 */
        /* <DEDUP_REMOVED lines=9> */
[C---:B-1----:R-:W-:Y:S01]  /*5c10*/  HMMA.16816.F32 R40, R4.reuse, R12, R40 ;  /* 0x0000000c0428723c */ /* 0x042fe20000001828 */
[----:B------:R-:W-:Y:S07]  /*5c20*/  MUFU.EX2 R13, R144 ;  /* 0x00000090000d7308 */ /* 0x000fee0000000800 */
[----:B------:R-:W-:Y:S01]  /*5c30*/  HMMA.16816.F32 R28, R4, R14, R28 ;  /* 0x0000000e041c723c */ /* 0x000fe2000000181c */
[----:B------:R-:W-:Y:S01]  /*5c40*/  MUFU.EX2 R15, R146 ;  /* 0x00000092000f7308 */ /* 0x000fe20000000800 */
[----:B------:R-:W-:-:S02]  /*5c50*/  FADD.FTZ R2, R8, R2 ;  /* 0x0000000208027221 */ /* 0x000fc40000010000 */
[----:B------:R-:W-:Y:S02]  /*5c60*/  IMAD.MOV.U32 R26, RZ, RZ, R139 ;  /* 0x000000ffff1a7224 */ /* 0x000fe400078e008b */
[----:B------:R-:W-:Y:S02]  /*5c70*/  IMAD.MOV.U32 R66, RZ, RZ, R136 ;  /* 0x000000ffff427224 */ /* 0x000fe400078e0088 */
[----:B------:R-:W-:Y:S01]  /*5c80*/  IMAD.MOV.U32 R65, RZ, RZ, R137 ;  /* 0x000000ffff417224 */ /* 0x000fe200078e0089 */
[C---:B--2---:R-:W-:Y:S01]  /*5c90*/  HMMA.16816.F32 R44, R4.reuse, R20, R80 ;  /* 0x00000014042c723c */ /* 0x044fe20000001850 */
[----:B------:R-:W1:Y:S01]  /*5ca0*/  MUFU.EX2 R14, R147 ;  /* 0x00000093000e7308 */ /* 0x000e620000000800 */
[----:B------:R-:W-:Y:S01]  /*5cb0*/  IMAD.MOV.U32 R64, RZ, RZ, R138 ;  /* 0x000000ffff407224 */ /* 0x000fe200078e008a */
[----:B------:R-:W-:Y:S04]  /*5cc0*/  LDSM.16.MT88.4 R80, [R228+0x8800] ;  /* 0x00880000e450783b */ /* 0x000fe80000004200 */
[----:B------:R-:W-:Y:S01]  /*5cd0*/  LDSM.16.MT88.4 R136, [R230+0x2800] ;  /* 0x00280000e688783b */ /* 0x000fe20000004200 */
[C---:B------:R-:W-:Y:S01]  /*5ce0*/  HMMA.16816.F32 R32, R4.reuse, R22, R68 ;  /* 0x000000160420723c */ /* 0x040fe20000001844 */
[----:B------:R-:W-:Y:S06]  /*5cf0*/  MUFU.EX2 R12, R25 ;  /* 0x00000019000c7308 */ /* 0x000fec0000000800 */
[----:B------:R-:W-:Y:S01]  /*5d00*/  IMAD.MOV.U32 R71, RZ, RZ, R26 ;  /* 0x000000ffff477224 */ /* 0x000fe200078e001a */
[C---:B----4-:R-:W-:Y:S01]  /*5d10*/  HMMA.16816.F32 R20, R4.reuse, R16, R60 ;  /* 0x000000100414723c */ /* 0x050fe2000000183c */
[----:B------:R-:W2:Y:S07]  /*5d20*/  MUFU.EX2 R16, R145 ;  /* 0x0000009100107308 */ /* 0x000eae0000000800 */
[----:B------:R-:W-:Y:S01]  /*5d30*/  HMMA.16816.F32 R48, R4, R18, R48 ;  /* 0x000000120430723c */ /* 0x000fe20000001830 */
[----:B------:R-:W4:Y:S01]  /*5d40*/  MUFU.EX2 R7, R11 ;  /* 0x0000000b00077308 */ /* 0x000f220000000800 */
[----:B-1----:R-:W-:Y:S01]  /*5d50*/  F2FP.PACK_AB R98, R14, R15 ;  /* 0x0000000f0e62723e */ /* 0x002fe200000000ff */
[----:B------:R-:W-:-:S02]  /*5d60*/  IMAD.MOV.U32 R68, RZ, RZ, R66 ;  /* 0x000000ffff447224 */ /* 0x000fc400078e0042 */
[----:B------:R-:W-:Y:S02]  /*5d70*/  IMAD.MOV.U32 R69, RZ, RZ, R65 ;  /* 0x000000ffff457224 */ /* 0x000fe400078e0041 */
[----:B------:R-:W-:Y:S02]  /*5d80*/  IMAD.MOV.U32 R70, RZ, RZ, R64 ;  /* 0x000000ffff467224 */ /* 0x000fe400078e0040 */
[----:B------:R-:W-:Y:S01]  /*5d90*/  MUFU.EX2 R5, R10 ;  /* 0x0000000a00057308 */ /* 0x000fe20000000800 */
[----:B--2---:R-:W-:Y:S01]  /*5da0*/  F2FP.PACK_AB R96, R16, R13 ;  /* 0x0000000d1060723e */ /* 0x004fe200000000ff */
[----:B------:R-:W-:Y:S01]  /*5db0*/  FADD.FTZ R4, R85, R24 ;  /* 0x0000001855047221 */ /* 0x000fe20000010000 */
[----:B------:R-:W1:Y:S05]  /*5dc0*/  LDSM.16.MT88.4 R144, [R224+0x5800] ;  /* 0x00580000e090783b */ /* 0x000e6a0000004200 */
[----:B------:R-:W2:Y:S01]  /*5dd0*/  MUFU.EX2 R6, R27 ;  /* 0x0000001b00067308 */ /* 0x000ea20000000800 */
[----:B----4-:R-:W-:Y:S01]  /*5de0*/  F2FP.PACK_AB R97, R7, R12 ;  /* 0x0000000c0761723e */ /* 0x010fe200000000ff */
[----:B------:R-:W-:Y:S01]  /*5df0*/  IMAD.MOV.U32 R26, RZ, RZ, c[0x0][0x168] ;  /* 0x00005a00ff1a7624 */ /* 0x000fe200078e00ff */
[----:B------:R-:W-:Y:S01]  /*5e00*/  LDSM.16.MT88.4 R64, [R230+0x5800] ;  /* 0x00580000e640783b */ /* 0x000fe20000004200 */
[----:B--2---:R-:W-:-:S07]  /*5e10*/  F2FP.PACK_AB R99, R6, R5 ;  /* 0x000000050663723e */ /* 0x004fce00000000ff */
[C---:B------:R-:W-:Y:S08]  /*5e20*/  HMMA.16816.F32 R108, R96.reuse, R112, R108 ;  /* 0x00000070606c723c */ /* 0x040ff0000000186c */
[----:B------:R-:W-:Y:S01]  /*5e30*/  HMMA.16816.F32 R112, R96, R114, R56 ;  /* 0x000000726070723c */ /* 0x000fe20000001838 */
[----:B------:R-:W2:Y:S01]  /*5e40*/  LDSM.16.MT88.4 R56, [R227+0x5800] ;  /* 0x00580000e338783b */ /* 0x000ea20000004200 */
[----:B------:R-:W-:-:S04]  /*5e50*/  FADD.FTZ R4, R84, R4 ;  /* 0x0000000454047221 */ /* 0x000fc80000010000 */
[----:B------:R-:W-:Y:S02]  /*5e60*/  FADD.FTZ R3, R3, R4 ;  /* 0x0000000403037221 */ /* 0x000fe40000010000 */
[----:B------:R-:W-:Y:S02]  /*5e70*/  FADD.FTZ R4, R9, R2 ;  /* 0x0000000209047221 */ /* 0x000fe40000010000 */
[----:B------:R-:W4:Y:S01]  /*5e80*/  LDSM.16.MT88.4 R8, [R230+0x8800] ;  /* 0x00880000e608783b */ /* 0x000f220000004200 */
[----:B------:R-:W-:Y:S01]  /*5e90*/  FADD.FTZ R3, R0, R3 ;  /* 0x0000000300037221 */ /* 0x000fe20000010000 */
[C---:B-1----:R-:W-:Y:S08]  /*5ea0*/  HMMA.16816.F32 R140, R96.reuse, R144, R140 ;  /* 0x00000090608c723c */ /* 0x042ff0000000188c */
[C---:B------:R-:W-:Y:S08]  /*5eb0*/  HMMA.16816.F32 R144, R96.reuse, R146, R148 ;  /* 0x000000926090723c */ /* 0x040ff00000001894 */
[C---:B------:R-:W-:Y:S08]  /*5ec0*/  HMMA.16816.F32 R148, R96.reuse, R152, R92 ;  /* 0x000000986094723c */ /* 0x040ff0000000185c */
[C---:B--2---:R-:W-:Y:S01]  /*5ed0*/  HMMA.16816.F32 R52, R96.reuse, R56, R88 ;  /* 0x000000386034723c */ /* 0x044fe20000001858 */
[----:B------:R-:W-:Y:S07]  /*5ee0*/  LDSM.16.MT88.4 R88, [R227+0x8800] ;  /* 0x00880000e358783b */ /* 0x000fee0000004200 */
[C---:B------:R-:W-:Y:S01]  /*5ef0*/  HMMA.16816.F32 R56, R96.reuse, R58, R72 ;  /* 0x0000003a6038723c */ /* 0x040fe20000001848 */
[----:B------:R-:W1:Y:S07]  /*5f00*/  LDSM.16.MT88.4 R72, [R224+0x8800] ;  /* 0x00880000e048783b */ /* 0x000e6e0000004200 */
[----:B----4-:R-:W-:Y:S07]  /*5f10*/  HMMA.16816.F32 R92, R96, R8, R40 ;  /* 0x00000008605c723c */ /* 0x010fee0000001828 */
[----:B------:R-:W-:Y:S01]  /*5f20*/  IADD3 R8, R107, -0x2, RZ ;  /* 0xfffffffe6b087810 */ /* 0x000fe20007ffe0ff */
[----:B---3--:R-:W-:-:S04]  /*5f30*/  @P1 IMAD.HI.U32 R2, R106, c[0x0][0x2c8], RZ ;  /* 0x0000b2006a021a27 */ /* 0x008fc800078e00ff */
[----:B------:R-:W-:Y:S01]  /*5f40*/  IMAD.MOV.U32 R0, RZ, RZ, R106 ;  /* 0x000000ffff007224 */ /* 0x000fe200078e006a */
[----:B------:R-:W-:-:S04]  /*5f50*/  @P1 SHF.R.U32.HI R0, RZ, c[0x0][0x2cc], R2 ;  /* 0x0000b300ff001a19 */ /* 0x000fc80000011602 */
[----:B------:R-:W-:Y:S01]  /*5f60*/  IADD3 R0, R0, c[0x0][0x1d0], -R26 ;  /* 0x0000740000007a10 */ /* 0x000fe20007ffe81a */
[----:B------:R-:W-:-:S04]  /*5f70*/  FADD.FTZ R2, R104, R4 ;  /* 0x0000000468027221 */ /* 0x000fc80000010000 */
[----:B------:R-:W-:-:S04]  /*5f80*/  IMAD.HI R4, R0, 0x2aaaaaab, RZ ;  /* 0x2aaaaaab00047827 */ /* 0x000fc800078e02ff */
[----:B------:R-:W-:Y:S01]  /*5f90*/  FADD.FTZ R0, R102, R3 ;  /* 0x0000000366007221 */ /* 0x000fe20000010000 */
[----:B------:R-:W-:Y:S01]  /*5fa0*/  SHF.R.U32.HI R3, RZ, 0x1f, R4 ;  /* 0x0000001fff037819 */ /* 0x000fe20000011604 */
[----:B------:R-:W-:Y:S02]  /*5fb0*/  FADD.FTZ R2, R105, R2 ;  /* 0x0000000269027221 */ /* 0x000fe40000010000 */
[----:B------:R-:W-:Y:S01]  /*5fc0*/  FADD.FTZ R0, R103, R0 ;  /* 0x0000000067007221 */ /* 0x000fe20000010000 */
[----:B------:R-:W-:Y:S01]  /*5fd0*/  LEA.HI.SX32 R3, R4, R3, 0x1c ;  /* 0x0000000304037211 */ /* 0x000fe200078fe2ff */
[----:B------:R-:W-:Y:S02]  /*5fe0*/  FADD.FTZ R13, R13, R2 ;  /* 0x000000020d0d7221 */ /* 0x000fe40000010000 */
[----:B------:R-:W-:Y:S01]  /*5ff0*/  FADD.FTZ R12, R12, R0 ;  /* 0x000000000c0c7221 */ /* 0x000fe20000010000 */
[----:B------:R-:W-:Y:S01]  /*6000*/  IMNMX R0, RZ, R3, !PT ;  /* 0x00000003ff007217 */ /* 0x000fe20007800200 */
[----:B------:R-:W-:-:S02]  /*6010*/  FADD.FTZ R16, R16, R13 ;  /* 0x0000000d10107221 */ /* 0x000fc40000010000 */
[----:B------:R-:W-:Y:S01]  /*6020*/  FADD.FTZ R7, R7, R12 ;  /* 0x0000000c07077221 */ /* 0x000fe20000010000 */
[----:B------:R-:W-:Y:S01]  /*6030*/  STL [R1+0x8], R8 ;  /* 0x0000080801007387 */ /* 0x000fe20000100800 */
[----:B------:R-:W-:Y:S02]  /*6040*/  FADD.FTZ R15, R15, R16 ;  /* 0x000000100f0f7221 */ /* 0x000fe40000010000 */
[----:B------:R-:W-:Y:S01]  /*6050*/  FADD.FTZ R5, R5, R7 ;  /* 0x0000000705057221 */ /* 0x000fe20000010000 */
[----:B------:R2:W-:Y:S01]  /*6060*/  STL [R1+0x10], R0 ;  /* 0x0000100001007387 */ /* 0x0005e20000100800 */
[----:B------:R-:W-:Y:S01]  /*6070*/  ISETP.GE.AND P0, PT, R8, R0, PT ;  /* 0x000000000800720c */ /* 0x000fe20003f06270 */
[----:B------:R-:W-:Y:S01]  /*6080*/  FADD.FTZ R2, R14, R15 ;  /* 0x0000000f0e027221 */ /* 0x000fe20000010000 */
[----:B------:R-:W-:Y:S01]  /*6090*/  HMMA.16816.F32 R116, R96, R120, R116 ;  /* 0x000000786074723c */ /* 0x000fe20000001874 */
[----:B--2---:R-:W-:-:S05]  /*60a0*/  FADD.FTZ R0, R6, R5 ;  /* 0x0000000506007221 */ /* 0x004fca0000010000 */
[----:B------:R2:W-:Y:S04]  /*60b0*/  STL [R1+0x1c], R0 ;  /* 0x00001c0001007387 */ /* 0x0005e80000100800 */
[----:B------:R2:W-:Y:S01]  /*60c0*/  STL [R1+0x18], R2 ;  /* 0x0000180201007387 */ /* 0x0005e20000100800 */
[C---:B------:R-:W-:Y:S08]  /*60d0*/  HMMA.16816.F32 R120, R96.reuse, R122, R76 ;  /* 0x0000007a6078723c */ /* 0x040ff0000000184c */
[C---:B------:R-:W-:Y:S08]  /*60e0*/  HMMA.16816.F32 R60, R96.reuse, R64, R68 ;  /* 0x00000040603c723c */ /* 0x040ff00000001844 */
        /* <DEDUP_REMOVED lines=14> */
[----:B--2---:R-:W2:Y:S01]  /*61d0*/  LDL R107, [R1+0x88] ;  /* 0x00008800016b7983 */ /* 0x004ea20000100800 */
[----:B------:R-:W-:Y:S01]  /*61e0*/  IMAD.MOV.U32 R104, RZ, RZ, R100 ;  /* 0x000000ffff687224 */ /* 0x000fe200078e0064 */
[----:B------:R-:W-:-:S02]  /*61f0*/  MOV R103, R101 ;  /* 0x0000006500677202 */ /* 0x000fc40000000f00 */
[----:B------:R-:W-:Y:S01]  /*6200*/  MOV R218, R8 ;  /* 0x0000000800da7202 */ /* 0x000fe20000000f00 */
[----:B--2---:R-:W-:-:S05]  /*6210*/  IMAD.IADD R0, R107, 0x1, R106 ;  /* 0x000000016b007824 */ /* 0x004fca00078e026a */
[----:B------:R1:W-:Y:S02]  /*6220*/  STL [R1+0xc], R0 ;  /* 0x00000c0001007387 */ /* 0x0003e40000100800 */
[----:B-1----:R-:W-:-:S05]  /*6230*/  @P1 IMAD.HI.U32 R0, R0, c[0x0][0x2c8], RZ ;  /* 0x0000b20000001a27 */ /* 0x002fca00078e00ff */
[----:B------:R-:W-:-:S05]  /*6240*/  @P1 SHF.R.U32.HI R0, RZ, c[0x0][0x2cc], R0 ;  /* 0x0000b300ff001a19 */ /* 0x000fca0000011600 */
[----:B------:R1:W-:Y:S02]  /*6250*/  @P1 STL [R1+0x14], R0 ;  /* 0x0000140001001387 */ /* 0x0003e40000100800 */
.L_x_446:
[----:B------:R-:W-:Y:S04]  /*6260*/  DEPBAR.LE SB0, 0x0 ;  /* 0x000080000000791a */ /* 0x000fe80000000000 */
[----:B------:R-:W-:Y:S01]  /*6270*/  WARPSYNC 0xffffffff ;  /* 0xffffffff00007948 */ /* 0x000fe20003800000 */
[----:B------:R-:W-:Y:S01]  /*6280*/  BAR.SYNC.DEFER_BLOCKING 0x0 ;  /* 0x0000000000007b1d */ /* 0x000fe20000010000 */
[C---:B------:R-:W-:Y:S11]  /*6290*/  ISETP.GE.AND P6, PT, R218.reuse, RZ, PT ;  /* 0x000000ffda00720c */ /* 0x040ff60003fc6270 */
[----:B------:R-:W-:Y:S02]  /*62a0*/  @!UPT UIADD3 URZ, URZ, URZ, URZ ;  /* 0x0000003f3f3ff290 */ /* 0x000fe4000fffe03f */
[----:B-1----:R-:W-:Y:S01]  /*62b0*/  @P6 SHF.R.S32.HI R0, RZ, 0x1f, R218 ;  /* 0x0000001fff006819 */ /* 0x002fe200000114da */
[----:B------:R-:W-:Y:S04]  /*62c0*/  @P6 IMAD.WIDE.U32 R100, R218, c[0x0][0x208], RZ ;  /* 0x00008200da646a25 */ /* 0x000fe800078e00ff */
[----:B------:R-:W-:Y:S04]  /*62d0*/  @P6 IMAD R0, R0, c[0x0][0x208], RZ ;  /* 0x0000820000006a24 */ /* 0x000fe800078e02ff */
[----:B------:R-:W-:Y:S01]  /*62e0*/  @P6 IMAD R0, R218, c[0x0][0x20c], R0 ;  /* 0x00008300da006a24 */ /* 0x000fe200078e0200 */
[----:B------:R-:W1:Y:S04]  /*62f0*/  LDSM.16.M88.4 R8, [R225] ;  /* 0x00000000e108783b */ /* 0x000e680000000200 */
[----:B------:R-:W-:Y:S04]  /*6300*/  @P6 IADD3 R0, R101, R0, RZ ;  /* 0x0000000065006210 */ /* 0x000fe80007ffe0ff */
[----:B------:R-:W2:Y:S01]  /*6310*/  LDSM.16.M88.4 R16, [R225+0x800] ;  /* 0x00080000e110783b */ /* 0x000ea20000000200 */
[----:B------:R-:W-:Y:S07]  /*6320*/  @P6 IMAD R0, R0, 0x60, RZ ;  /* 0x0000006000006824 */ /* 0x000fee00078e02ff */
[----:B------:R-:W3:Y:S06]  /*6330*/  LDL.64 R2, [R1+0x30] ;  /* 0x0000300001027983 */ /* 0x000eec0000100a00 */
[----:B------:R-:W3:Y:S04]  /*6340*/  LDL R105, [R1+0x40] ;  /* 0x0000400001697983 */ /* 0x000ee80000100800 */
[----:B------:R-:W4:Y:S08]  /*6350*/  LDSM.16.M88.4 R24, [R225+0x1000] ;  /* 0x00100000e118783b */ /* 0x000f300000000200 */
[----:B------:R-:W5:Y:S04]  /*6360*/  LDL R102, [R1+0x4] ;  /* 0x0000040001667983 */ /* 0x000f680000100800 */
[----:B------:R-:W4:Y:S01]  /*6370*/  LDSM.16.M88.4 R32, [R225+0x1800] ;  /* 0x00180000e120783b */ /* 0x000f220000000200 */
[C---:B-1----:R-:W-:Y:S07]  /*6380*/  HMMA.16816.F32 R4, R156.reuse, R8, RZ ;  /* 0x000000089c04723c */ /* 0x042fee00000018ff */
[----:B------:R-:W1:Y:S01]  /*6390*/  LDSM.16.M88.4 R40, [R225+0x2000] ;  /* 0x00200000e128783b */ /* 0x000e620000000200 */
[C---:B------:R-:W-:Y:S07]  /*63a0*/  HMMA.16816.F32 R8, R156.reuse, R10, RZ ;  /* 0x0000000a9c08723c */ /* 0x040fee00000018ff */
[----:B------:R-:W1:Y:S01]  /*63b0*/  LDSM.16.M88.4 R48, [R225+0x2800] ;  /* 0x00280000e130783b */ /* 0x000e620000000200 */
[C---:B--2---:R-:W-:Y:S07]  /*63c0*/  HMMA.16816.F32 R12, R156.reuse, R16, RZ ;  /* 0x000000109c0c723c */ /* 0x044fee00000018ff */
[----:B------:R-:W2:Y:S01]  /*63d0*/  LDSM.16.M88.4 R164, [R231] ;  /* 0x00000000e7a4783b */ /* 0x000ea20000000200 */
[C---:B------:R-:W-:Y:S07]  /*63e0*/  HMMA.16816.F32 R16, R156.reuse, R18, RZ ;  /* 0x000000129c10723c */ /* 0x040fee00000018ff */
[----:B------:R-:W5:Y:S01]  /*63f0*/  LDL R208, [R1+0x14] ;  /* 0x0000140001d07983 */ /* 0x000f620000100800 */
[C---:B----4-:R-:W-:Y:S08]  /*6400*/  HMMA.16816.F32 R20, R156.reuse, R24, RZ ;  /* 0x000000189c14723c */ /* 0x050ff000000018ff */
[C---:B------:R-:W-:Y:S08]  /*6410*/  HMMA.16816.F32 R24, R156.reuse, R26, RZ ;  /* 0x0000001a9c18723c */ /* 0x040ff000000018ff */
[C---:B------:R-:W-:Y:S08]  /*6420*/  HMMA.16816.F32 R28, R156.reuse, R32, RZ ;  /* 0x000000209c1c723c */ /* 0x040ff000000018ff */
[C---:B------:R-:W-:Y:S08]  /*6430*/  HMMA.16816.F32 R32, R156.reuse, R34, RZ ;  /* 0x000000229c20723c */ /* 0x040ff000000018ff */
[C---:B-1----:R-:W-:Y:S08]  /*6440*/  HMMA.16816.F32 R36, R156.reuse, R40, RZ ;  /* 0x000000289c24723c */ /* 0x042ff000000018ff */
[C---:B------:R-:W-:Y:S08]  /*6450*/  HMMA.16816.F32 R40, R156.reuse, R42, RZ ;  /* 0x0000002a9c28723c */ /* 0x040ff000000018ff */
[C---:B------:R-:W-:Y:S08]  /*6460*/  HMMA.16816.F32 R44, R156.reuse, R48, RZ ;  /* 0x000000309c2c723c */ /* 0x040ff000000018ff */
[----:B------:R-:W-:Y:S08]  /*6470*/  HMMA.16816.F32 R48, R156, R50, RZ ;  /* 0x000000329c30723c */ /* 0x000ff000000018ff */
[C---:B--2---:R-:W-:Y:S08]  /*6480*/  HMMA.16816.F32 R4, R160.reuse, R164, R4 ;  /* 0x000000a4a004723c */ /* 0x044ff00000001804 */
[C---:B------:R-:W-:Y:S01]  /*6490*/  HMMA.16816.F32 R8, R160.reuse, R166, R8 ;  /* 0x000000a6a008723c */ /* 0x040fe20000001808 */
[----:B------:R-:W1:Y:S07]  /*64a0*/  LDSM.16.M88.4 R164, [R248] ;  /* 0x00000000f8a4783b */ /* 0x000e6e0000000200 */
[C---:B-1----:R-:W-:Y:S08]  /*64b0*/  HMMA.16816.F32 R12, R160.reuse, R164, R12 ;  /* 0x000000a4a00c723c */ /* 0x042ff0000000180c */
[C---:B------:R-:W-:Y:S01]  /*64c0*/  HMMA.16816.F32 R16, R160.reuse, R166, R16 ;  /* 0x000000a6a010723c */ /* 0x040fe20000001810 */
[----:B------:R-:W1:Y:S07]  /*64d0*/  LDSM.16.M88.4 R164, [R247] ;  /* 0x00000000f7a4783b */ /* 0x000e6e0000000200 */
[C---:B-1----:R-:W-:Y:S08]  /*64e0*/  HMMA.16816.F32 R20, R160.reuse, R164, R20 ;  /* 0x000000a4a014723c */ /* 0x042ff00000001814 */
[C---:B------:R-:W-:Y:S01]  /*64f0*/  HMMA.16816.F32 R24, R160.reuse, R166, R24 ;  /* 0x000000a6a018723c */ /* 0x040fe20000001818 */
[----:B------:R-:W1:Y:S07]  /*6500*/  LDSM.16.M88.4 R164, [R246] ;  /* 0x00000000f6a4783b */ /* 0x000e6e0000000200 */
[C---:B-1----:R-:W-:Y:S08]  /*6510*/  HMMA.16816.F32 R28, R160.reuse, R164, R28 ;  /* 0x000000a4a01c723c */ /* 0x042ff0000000181c */
[C---:B------:R-:W-:Y:S01]  /*6520*/  HMMA.16816.F32 R32, R160.reuse, R166, R32 ;  /* 0x000000a6a020723c */ /* 0x040fe20000001820 */
[----:B------:R-:W1:Y:S03]  /*6530*/  LDSM.16.M88.4 R164, [R245] ;  /* 0x00000000f5a4783b */ /* 0x000e660000000200 */
[----:B---3--:R-:W-:Y:S05]  /*6540*/  @P6 MOV R3, R105 ;  /* 0x0000006900036202 */ /* 0x008fea0000000f00 */
[----:B------:R-:W-:Y:S04]  /*6550*/  @P6 IMAD.WIDE.U32 R2, R100, 0x60, R2 ;  /* 0x0000006064026825 */ /* 0x000fe800078e0002 */
[----:B------:R-:W-:Y:S01]  /*6560*/  @P6 IMAD.IADD R0, R3, 0x1, R0 ;  /* 0x0000000103006824 */ /* 0x000fe200078e0200 */
[C---:B-1----:R-:W-:Y:S04]  /*6570*/  HMMA.16816.F32 R36, R160.reuse, R164, R36 ;  /* 0x000000a4a024723c */ /* 0x042fe80000001824 */
[C---:B------:R-:W-:Y:S02]  /*6580*/  @P6 SHF.L.U64.HI R100, R2.reuse, 0x1, R0 ;  /* 0x0000000102646819 */ /* 0x040fe40000010200 */
[----:B------:R-:W-:Y:S02]  /*6590*/  @P6 SHF.L.U32 R0, R2, 0x1, RZ ;  /* 0x0000000102006819 */ /* 0x000fe400000006ff */
[C---:B------:R-:W-:Y:S01]  /*65a0*/  HMMA.16816.F32 R40, R160.reuse, R166, R40 ;  /* 0x000000a6a028723c */ /* 0x040fe20000001828 */
[----:B------:R-:W1:Y:S03]  /*65b0*/  LDSM.16.M88.4 R164, [R244] ;  /* 0x00000000f4a4783b */ /* 0x000e660000000200 */
[C---:B------:R-:W-:Y:S02]  /*65c0*/  @P6 IADD3 R2, P0, R0.reuse, c[0x0][0x1f8], RZ ;  /* 0x00007e0000026a10 */ /* 0x040fe40007f1e0ff */
[----:B------:R-:W-:Y:S02]  /*65d0*/  @P6 IADD3 R106, P5, R0, 0x80, RZ ;  /* 0x00000080006a6810 */ /* 0x000fe40007fbe0ff */
[----:B------:R-:W-:Y:S04]  /*65e0*/  @P6 IADD3.X R3, R100, c[0x0][0x1fc], RZ, P0, !PT ;  /* 0x00007f0064036a10 */ /* 0x000fe800007fe4ff */
[----:B------:R-:W-:Y:S01]  /*65f0*/  @P6 IADD3 R106, P0, R106, c[0x0][0x1f8], RZ ;  /* 0x00007e006a6a6a10 */ /* 0x000fe20007f1e0ff */
[----:B------:R-:W-:Y:S01]  /*6600*/  @!PT LDS RZ, [RZ] ;  /* 0x00000000fffff984 */ /* 0x000fe20000000800 */
[----:B------:R-:W-:Y:S01]  /*6610*/  @!PT LDS RZ, [RZ] ;  /* 0x00000000fffff984 */ /* 0x000fe20000000800 */
[----:B------:R-:W-:Y:S01]  /*6620*/  @!PT LDS RZ, [RZ] ;  /* 0x00000000fffff984 */ /* 0x000fe20000000800 */
[----:B-----5:R2:W-:Y:S03]  /*6630*/  @P6 LDGSTS.E.BYPASS.LTC128B.128 [R102+0x100], [R2.64], !P4 ;  /* 0x0010000002666fae */ /* 0x0205e6000e101d46 */
[--C-:B------:R-:W-:Y:S02]  /*6640*/  @P6 IADD3.X R107, RZ, c[0x0][0x1fc], R100.reuse, P0, P5 ;  /* 0x00007f00ff6b6a10 */ /* 0x100fe400007ea464 */
[----:B------:R-:W-:Y:S03]  /*6650*/  @P6 IADD3 R0, P5, R0, 0x100, RZ ;  /* 0x0000010000006810 */ /* 0x000fe60007fbe0ff */
[----:B------:R3:W-:Y:S01]  /*6660*/  @P6 LDGSTS.E.BYPASS.LTC128B.128 [R102+0x3100], [R106.64], !P3 ;  /* 0x031000006a666fae */ /* 0x0007e2000d901d46 */
[C---:B-1----:R-:W-:Y:S03]  /*6670*/  HMMA.16816.F32 R44, R160.reuse, R164, R44 ;  /* 0x000000a4a02c723c */ /* 0x042fe6000000182c */
[----:B---3--:R-:W-:Y:S05]  /*6680*/  @P6 IADD3 R106, P0, R0, c[0x0][0x1f8], RZ ;  /* 0x00007e00006a6a10 */ /* 0x008fea0007f1e0ff */
[----:B------:R-:W-:Y:S01]  /*6690*/  HMMA.16816.F32 R48, R160, R166, R48 ;  /* 0x000000a6a030723c */ /* 0x000fe20000001830 */
[----:B------:R-:W-:Y:S03]  /*66a0*/  @P6 IMAD.MOV.U32 R0, RZ, RZ, 0x6 ;  /* 0x00000006ff006424 */ /* 0x000fe600078e00ff */
[----:B------:R-:W-:Y:S02]  /*66b0*/  @P6 IADD3.X R107, RZ, c[0x0][0x1fc], R100, P0, P5 ;  /* 0x00007f00ff6b6a10 */ /* 0x000fe400007ea464 */
[----:B------:R-:W-:Y:S03]  /*66c0*/  @P6 MOV R100, c[0x0][0x208] ;  /* 0x0000820000646a02 */ /* 0x000fe60000000f00 */
[----:B------:R1:W-:Y:S03]  /*66d0*/  @P6 LDGSTS.E.BYPASS.LTC128B.128 [R102+0x6100], [R106.64], !P2 ;  /* 0x061000006a666fae */ /* 0x0003e6000d101d46 */
[C---:B------:R-:W-:Y:S02]  /*66e0*/  @P6 SHF.L.U64.HI R0, R100.reuse, R0, c[0x0][0x20c] ;  /* 0x0000830064006619 */ /* 0x040fe40000010200 */
[----:B------:R-:W-:Y:S04]  /*66f0*/  @P6 SHF.L.U32 R100, R100, 0x6, RZ ;  /* 0x0000000664646819 */ /* 0x000fe800000006ff */
[----:B--2---:R-:W-:Y:S04]  /*6700*/  @P6 IADD3 R2, P0, R2, R100, RZ ;  /* 0x0000006402026210 */ /* 0x004fe80007f1e0ff */
[----:B------:R-:W-:Y:S02]  /*6710*/  @P6 IADD3.X R3, R3, R0, RZ, P0, !PT ;  /* 0x0000000003036210 */ /* 0x000fe400007fe4ff */
[----:B------:R-:W-:Y:S05]  /*6720*/  @P6 IADD3 R100, P0, R100, R2, RZ ;  /* 0x0000000264646210 */ /* 0x000fea0007f1e0ff */
[----:B------:R-:W-:Y:S02]  /*6730*/  @P6 IMAD.X R101, R0, 0x1, R3, P0 ;  /* 0x0000000100656824 */ /* 0x000fe400000e0603 */
[----:B-1----:R-:W-:Y:S01]  /*6740*/  IMAD.MOV.U32 R107, RZ, RZ, R102 ;  /* 0x000000ffff6b7224 */ /* 0x002fe200078e0066 */
[----:B------:R-:W2:Y:S04]  /*6750*/  LDL R106, [R1+0x54] ;  /* 0x00005400016a7983 */ /* 0x000ea80000100800 */
[----:B------:R1:W-:Y:S08]  /*6760*/  @P6 LDGSTS.E.BYPASS.LTC128B.128 [R107+0x1100], [R2.64], !P4 ;  /* 0x01100000026b6fae */ /* 0x0003f0000e101d46 */
[----:B------:R1:W-:Y:S08]  /*6770*/  @P6 LDGSTS.E.BYPASS.LTC128B.128 [R107+0x4100], [R2.64+0x80], !P3 ;  /* 0x04100080026b6fae */ /* 0x0003f0000d901d46 */
[----:B------:R1:W-:Y:S08]  /*6780*/  @P6 LDGSTS.E.BYPASS.LTC128B.128 [R107+0x7100], [R2.64+0x100], !P2 ;  /* 0x07100100026b6fae */ /* 0x0003f0000d101d46 */
[----:B------:R3:W-:Y:S08]  /*6790*/  @P6 LDGSTS.E.BYPASS.LTC128B.128 [R107+0x2100], [R100.64], !P4 ;  /* 0x02100000646b6fae */ /* 0x0007f0000e101d46 */
[----:B------:R3:W-:Y:S08]  /*67a0*/  @P6 LDGSTS.E.BYPASS.LTC128B.128 [R107+0x5100], [R100.64+0x80], !P3 ;  /* 0x05100080646b6fae */ /* 0x0007f0000d901d46 */
[----:B------:R3:W-:Y:S01]  /*67b0*/  @P6 LDGSTS.E.BYPASS.LTC128B.128 [R107+0x8100], [R100.64+0x100], !P2 ;  /* 0x08100100646b6fae */ /* 0x0007e2000d101d46 */
[----:B-1----:R-:W-:Y:S07]  /*67c0*/  IMAD R3, R218, -0x60, RZ ;  /* 0xffffffa0da037824 */ /* 0x002fee00078e02ff */
[----:B------:R-:W1:Y:S08]  /*67d0*/  LDSM.16.M88.4 R164, [R229] ;  /* 0x00000000e5a4783b */ /* 0x000e700000000200 */
[----:B------:R-:W0:Y:S08]  /*67e0*/  LDGDEPBAR ;  /* 0x00000000000079af */ /* 0x000e300000000000 */
[----:B------:R4:W5:Y:S04]  /*67f0*/  LDL R2, [R1+0xc] ;  /* 0x00000c0001027983 */ /* 0x0009680000100800 */
[----:B------:R-:W3:Y:S01]  /*6800*/  LDL.LU R212, [R1+0x18] ;  /* 0x0000180001d47983 */ /* 0x000ee20000300800 */
[C---:B-1----:R-:W-:Y:S08]  /*6810*/  HMMA.16816.F32 R4, R168.reuse, R164, R4 ;  /* 0x000000a4a804723c */ /* 0x042ff00000001804 */
[C---:B------:R-:W-:Y:S01]  /*6820*/  HMMA.16816.F32 R8, R168.reuse, R166, R8 ;  /* 0x000000a6a808723c */ /* 0x040fe20000001808 */
[----:B------:R-:W1:Y:S07]  /*6830*/  LDSM.16.M88.4 R164, [R229+0x800] ;  /* 0x00080000e5a4783b */ /* 0x000e6e0000000200 */
        /* <DEDUP_REMOVED lines=11> */
[----:B------:R-:W1:Y:S03]  /*68f0*/  LDSM.16.M88.4 R164, [R229+0x2800] ;  /* 0x00280000e5a4783b */ /* 0x000e660000000200 */
[----:B--2---:R-:W-:Y:S04]  /*6900*/  IADD3 R3, -R106, 0x1, R3 ;  /* 0x000000016a037810 */ /* 0x004fe80007ffe103 */
[----:B------:R-:W-:Y:S04]  /*6910*/  IADD3 R3, R3, c[0x0][0x1d0], RZ ;  /* 0x0000740003037a10 */ /* 0x000fe80007ffe0ff */
[----:B------:R-:W-:Y:S01]  /*6920*/  IADD3 R3, R3, -c[0x0][0x168], RZ ;  /* 0x80005a0003037a10 */ /* 0x000fe20007ffe0ff */
[C---:B-1----:R-:W-:Y:S08]  /*6930*/  HMMA.16816.F32 R44, R168.reuse, R164, R44 ;  /* 0x000000a4a82c723c */ /* 0x042ff0000000182c */
[----:B------:R-:W-:Y:S01]  /*6940*/  HMMA.16816.F32 R48, R168, R166, R48 ;  /* 0x000000a6a830723c */ /* 0x000fe20000001830 */
[----:B------:R-:W1:Y:S03]  /*6950*/  LDSM.16.M88.4 R164, [R226] ;  /* 0x00000000e2a4783b */ /* 0x000e660000000200 */
[----:B-----5:R-:W-:Y:S05]  /*6960*/  @P1 MOV R2, R208 ;  /* 0x000000d000021202 */ /* 0x020fea0000000f00 */
[----:B------:R-:W2:Y:S01]  /*6970*/  SHFL.IDX PT, R0, R2, RZ, 0x1c1f ;  /* 0x001c1fff02007589 */ /* 0x000ea200000e0000 */
[C---:B-1----:R-:W-:Y:S08]  /*6980*/  HMMA.16816.F32 R4, R172.reuse, R164, R4 ;  /* 0x000000a4ac04723c */ /* 0x042ff00000001804 */
[C---:B------:R-:W-:Y:S01]  /*6990*/  HMMA.16816.F32 R8, R172.reuse, R166, R8 ;  /* 0x000000a6ac08723c */ /* 0x040fe20000001808 */
[----:B------:R-:W1:Y:S03]  /*69a0*/  LDSM.16.M88.4 R164, [R226+0x800] ;  /* 0x00080000e2a4783b */ /* 0x000e660000000200 */
[----:B--2---:R-:W-:Y:S04]  /*69b0*/  IADD3 R0, R3, R0, RZ ;  /* 0x0000000003007210 */ /* 0x004fe80007ffe0ff */
[C---:B------:R-:W-:Y:S02]  /*69c0*/  ISETP.GT.AND P6, PT, R0.reuse, RZ, PT ;  /* 0x000000ff0000720c */ /* 0x040fe40003fc4270 */
[C---:B------:R-:W-:Y:S02]  /*69d0*/  ISETP.GT.AND P5, PT, R0.reuse, 0x1, PT ;  /* 0x000000010000780c */ /* 0x040fe40003fa4270 */
[----:B------:R-:W-:Y:S01]  /*69e0*/  ISETP.GT.AND P0, PT, R0, 0x8, PT ;  /* 0x000000080000780c */ /* 0x000fe20003f04270 */
        /* <DEDUP_REMOVED lines=13> */
[----:B------:R-:W-:Y:S01]  /*6ac0*/  HMMA.16816.F32 R48, R172, R166, R48 ;  /* 0x000000a6ac30723c */ /* 0x000fe20000001830 */
        /* <DEDUP_REMOVED lines=129> */
[----:B------:R-:W1:Y:S11]  /*72e0*/  LDSM.16.M88.4 R164, [R226+0x6800] ;  /* 0x00680000e2a4783b */ /* 0x000e760000000200 */
[----:B------:R-:W-:Y:S04]  /*72f0*/  @!UPT UIADD3 URZ, URZ, URZ, URZ ;  /* 0x0000003f3f3ff290 */ /* 0x000fe8000fffe03f */
[----:B------:R-:W-:Y:S02]  /*7300*/  FMUL.FTZ R4, R4, c[0x0][0x320] ;  /* 0x0000c80004047a20 */ /* 0x000fe40000410000 */
[----:B------:R-:W-:Y:S02]  /*7310*/  FMUL.FTZ R5, R5, c[0x0][0x320] ;  /* 0x0000c80005057a20 */ /* 0x000fe40000410000 */
[----:B------:R-:W-:Y:S01]  /*7320*/  FMUL.FTZ R6, R6, c[0x0][0x320] ;  /* 0x0000c80006067a20 */ /* 0x000fe20000410000 */
[----:B---3--:R-:W-:Y:S01]  /*7330*/  MUFU.TANH R100, R4 ;  /* 0x0000000400647308 */ /* 0x008fe20000002400 */
[----:B------:R-:W-:Y:S02]  /*7340*/  FMUL.FTZ R7, R7, c[0x0][0x320] ;  /* 0x0000c80007077a20 */ /* 0x000fe40000410000 */
[----:B------:R-:W-:Y:S02]  /*7350*/  FMUL.FTZ R10, R10, c[0x0][0x320] ;  /* 0x0000c8000a0a7a20 */ /* 0x000fe40000410000 */
[----:B------:R-:W-:Y:S02]  /*7360*/  FMUL.FTZ R11, R11, c[0x0][0x320] ;  /* 0x0000c8000b0b7a20 */ /* 0x000fe40000410000 */
[----:B------:R-:W-:Y:S02]  /*7370*/  FMUL.FTZ R8, R8, c[0x0][0x320] ;  /* 0x0000c80008087a20 */ /* 0x000fe40000410000 */
[----:B------:R-:W-:Y:S01]  /*7380*/  FMUL.FTZ R9, R9, c[0x0][0x320] ;  /* 0x0000c80009097a20 */ /* 0x000fe20000410000 */
[----:B------:R-:W2:Y:S01]  /*7390*/  MUFU.TANH R209, R5 ;  /* 0x0000000500d17308 */ /* 0x000ea20000002400 */
[C---:B-1----:R-:W-:Y:S09]  /*73a0*/  HMMA.16816.F32 R12, R204.reuse, R164, R12 ;  /* 0x000000a4cc0c723c */ /* 0x042ff2000000180c */
[----:B------:R-:W-:Y:S01]  /*73b0*/  MUFU.TANH R105, R6 ;  /* 0x0000000600697308 */ /* 0x000fe20000002400 */
[C---:B------:R-:W-:Y:S01]  /*73c0*/  HMMA.16816.F32 R16, R204.reuse, R166, R16 ;  /* 0x000000a6cc10723c */ /* 0x040fe20000001810 */
[----:B------:R-:W1:Y:S08]  /*73d0*/  LDSM.16.M88.4 R164, [R226+0x7000] ;  /* 0x00700000e2a4783b */ /* 0x000e700000000200 */
[----:B------:R3:W-:Y:S03]  /*73e0*/  MUFU.TANH R102, R7 ;  /* 0x0000000700667308 */ /* 0x0007e60000002400 */
[----:B--2---:R-:W-:Y:S02]  /*73f0*/  FSEL R209, R209, -INF , P5 ;  /* 0xff800000d1d17808 */ /* 0x004fe40002800000 */
[----:B------:R-:W-:Y:S05]  /*7400*/  ISETP.GT.AND P5, PT, R0, 0x10, PT ;  /* 0x000000100000780c */ /* 0x000fea0003fa4270 */
[----:B------:R-:W-:Y:S01]  /*7410*/  MUFU.TANH R10, R10 ;  /* 0x0000000a000a7308 */ /* 0x000fe20000002400 */
[----:B------:R-:W-:Y:S02]  /*7420*/  FMUL.FTZ R15, R15, c[0x0][0x320] ;  /* 0x0000c8000f0f7a20 */ /* 0x000fe40000410000 */
[----:B------:R-:W-:Y:S02]  /*7430*/  FMUL.FTZ R12, R12, c[0x0][0x320] ;  /* 0x0000c8000c0c7a20 */ /* 0x000fe40000410000 */
[----:B------:R-:W-:Y:S02]  /*7440*/  FMUL.FTZ R13, R13, c[0x0][0x320] ;  /* 0x0000c8000d0d7a20 */ /* 0x000fe40000410000 */
[----:B------:R-:W-:Y:S03]  /*7450*/  FMUL.FTZ R14, R14, c[0x0][0x320] ;  /* 0x0000c8000e0e7a20 */ /* 0x000fe60000410000 */
[----:B------:R-:W-:Y:S01]  /*7460*/  MUFU.TANH R15, R15 ;  /* 0x0000000f000f7308 */ /* 0x000fe20000002400 */
[----:B------:R-:W-:Y:S02]  /*7470*/  FMUL.FTZ R19, R19, c[0x0][0x320] ;  /* 0x0000c80013137a20 */ /* 0x000fe40000410000 */
[----:B------:R-:W-:Y:S01]  /*7480*/  FMUL.FTZ R18, R18, c[0x0][0x320] ;  /* 0x0000c80012127a20 */ /* 0x000fe20000410000 */
[----:B---3--:R-:W-:Y:S01]  /*7490*/  LDSM.16.M88.4 R4, [R226+0x8800] ;  /* 0x00880000e204783b */ /* 0x008fe20000000200 */
[----:B------:R-:W-:Y:S02]  /*74a0*/  FMUL.FTZ R16, R16, c[0x0][0x320] ;  /* 0x0000c80010107a20 */ /* 0x000fe40000410000 */
[----:B------:R-:W-:Y:S03]  /*74b0*/  FMUL.FTZ R17, R17, c[0x0][0x320] ;  /* 0x0000c80011117a20 */ /* 0x000fe60000410000 */
[----:B------:R-:W-:Y:S01]  /*74c0*/  MUFU.TANH R19, R19 ;  /* 0x0000001300137308 */ /* 0x000fe20000002400 */
[C---:B-1----:R-:W-:Y:S09]  /*74d0*/  HMMA.16816.F32 R20, R204.reuse, R164, R20 ;  /* 0x000000a4cc14723c */ /* 0x042ff20000001814 */
[----:B------:R-:W-:Y:S01]  /*74e0*/  MUFU.TANH R18, R18 ;  /* 0x0000001200127308 */ /* 0x000fe20000002400 */
[C---:B------:R-:W-:Y:S01]  /*74f0*/  HMMA.16816.F32 R24, R204.reuse, R166, R24 ;  /* 0x000000a6cc18723c */ /* 0x040fe20000001818 */
[----:B------:R-:W1:Y:S08]  /*7500*/  LDSM.16.M88.4 R164, [R226+0x7800] ;  /* 0x00780000e2a4783b */ /* 0x000e700000000200 */
[----:B------:R-:W-:Y:S10]  /*7510*/  MUFU.TANH R11, R11 ;  /* 0x0000000b000b7308 */ /* 0x000ff40000002400 */
[----:B------:R-:W2:Y:S01]  /*7520*/  MUFU.TANH R210, R8 ;  /* 0x0000000800d27308 */ /* 0x000ea20000002400 */
[----:B------:R-:W-:Y:S02]  /*7530*/  FMUL.FTZ R22, R22, c[0x0][0x320] ;  /* 0x0000c80016167a20 */ /* 0x000fe40000410000 */
[----:B------:R-:W-:Y:S02]  /*7540*/  FMUL.FTZ R23, R23, c[0x0][0x320] ;  /* 0x0000c80017177a20 */ /* 0x000fe40000410000 */
[----:B------:R-:W-:Y:S02]  /*7550*/  FMUL.FTZ R20, R20, c[0x0][0x320] ;  /* 0x0000c80014147a20 */ /* 0x000fe40000410000 */
[----:B------:R-:W-:Y:S03]  /*7560*/  FMUL.FTZ R21, R21, c[0x0][0x320] ;  /* 0x0000c80015157a20 */ /* 0x000fe60000410000 */
[----:B------:R-:W-:Y:S01]  /*7570*/  MUFU.TANH R22, R22 ;  /* 0x0000001600167308 */ /* 0x000fe20000002400 */
[----:B------:R-:W-:Y:S02]  /*7580*/  FMUL.FTZ R26, R26, c[0x0][0x320] ;  /* 0x0000c8001a1a7a20 */ /* 0x000fe40000410000 */
[----:B------:R-:W-:Y:S02]  /*7590*/  FMUL.FTZ R24, R24, c[0x0][0x320] ;  /* 0x0000c80018187a20 */ /* 0x000fe40000410000 */
[----:B------:R-:W-:Y:S02]  /*75a0*/  FMUL.FTZ R27, R27, c[0x0][0x320] ;  /* 0x0000c8001b1b7a20 */ /* 0x000fe40000410000 */
[----:B------:R-:W-:Y:S03]  /*75b0*/  FMUL.FTZ R25, R25, c[0x0][0x320] ;  /* 0x0000c80019197a20 */ /* 0x000fe60000410000 */
[----:B------:R-:W-:Y:S01]  /*75c0*/  MUFU.TANH R23, R23 ;  /* 0x0000001700177308 */ /* 0x000fe20000002400 */
[----:B--2---:R-:W-:Y:S02]  /*75d0*/  FSEL R210, R210, -INF , P0 ;  /* 0xff800000d2d27808 */ /* 0x004fe40000000000 */
[----:B------:R-:W-:Y:S01]  /*75e0*/  ISETP.GT.AND P0, PT, R0, 0x11, PT ;  /* 0x000000110000780c */ /* 0x000fe20003f04270 */
[C---:B-1----:R-:W-:Y:S06]  /*75f0*/  HMMA.16816.F32 R28, R204.reuse, R164, R28 ;  /* 0x000000a4cc1c723c */ /* 0x042fec000000181c */
[----:B------:R-:W-:Y:S02]  /*7600*/  MUFU.TANH R26, R26 ;  /* 0x0000001a001a7308 */ /* 0x000fe40000002400 */
[C---:B------:R-:W-:Y:S01]  /*7610*/  HMMA.16816.F32 R32, R204.reuse, R166, R32 ;  /* 0x000000a6cc20723c */ /* 0x040fe20000001820 */
[----:B------:R-:W1:Y:S01]  /*7620*/  LDSM.16.M88.4 R164, [R226+0x8000] ;  /* 0x00800000e2a4783b */ /* 0x000e620000000200 */
[----:B------:R-:W-:Y:S06]  /*7630*/  DEPBAR.LE SB0, 0x0 ;  /* 0x000080000000791a */ /* 0x000fec0000000000 */
[----:B------:R-:W2:Y:S01]  /*7640*/  MUFU.TANH R9, R9 ;  /* 0x0000000900097308 */ /* 0x000ea20000002400 */
[----:B------:R-:W-:Y:S07]  /*7650*/  BAR.SYNC.DEFER_BLOCKING 0x0 ;  /* 0x0000000000007b1d */ /* 0x000fee0000010000 */
[----:B------:R-:W-:Y:S02]  /*7660*/  FMUL.FTZ R28, R28, c[0x0][0x320] ;  /* 0x0000c8001c1c7a20 */ /* 0x000fe40000410000 */
[----:B------:R-:W-:Y:S02]  /*7670*/  FMUL.FTZ R29, R29, c[0x0][0x320] ;  /* 0x0000c8001d1d7a20 */ /* 0x000fe40000410000 */
[----:B------:R-:W-:Y:S02]  /*7680*/  FMUL.FTZ R30, R30, c[0x0][0x320] ;  /* 0x0000c8001e1e7a20 */ /* 0x000fe40000410000 */
[----:B------:R-:W-:Y:S02]  /*7690*/  FMUL.FTZ R31, R31, c[0x0][0x320] ;  /* 0x0000c8001f1f7a20 */ /* 0x000fe40000410000 */
[----:B------:R-:W-:Y:S02]  /*76a0*/  FMUL.FTZ R32, R32, c[0x0][0x320] ;  /* 0x0000c80020207a20 */ /* 0x000fe40000410000 */
[----:B------:R-:W-:Y:S02]  /*76b0*/  FMUL.FTZ R33, R33, c[0x0][0x320] ;  /* 0x0000c80021217a20 */ /* 0x000fe40000410000 */
[----:B------:R-:W-:Y:S02]  /*76c0*/  FMUL.FTZ R34, R34, c[0x0][0x320] ;  /* 0x0000c80022227a20 */ /* 0x000fe40000410000 */
[----:B------:R-:W-:Y:S04]  /*76d0*/  FMUL.FTZ R35, R35, c[0x0][0x320] ;  /* 0x0000c80023237a20 */ /* 0x000fe80000410000 */
[----:B------:R-:W-:Y:S01]  /*76e0*/  MUFU.TANH R34, R34 ;  /* 0x0000002200227308 */ /* 0x000fe20000002400 */
[C---:B-1----:R-:W-:Y:S09]  /*76f0*/  HMMA.16816.F32 R36, R204.reuse, R164, R36 ;  /* 0x000000a4cc24723c */ /* 0x042ff20000001824 */
[----:B------:R-:W-:Y:S01]  /*7700*/  MUFU.TANH R32, R32 ;  /* 0x0000002000207308 */ /* 0x000fe20000002400 */
[C---:B------:R-:W-:Y:S09]  /*7710*/  HMMA.16816.F32 R40, R204.reuse, R166, R40 ;  /* 0x000000a6cc28723c */ /* 0x040ff20000001828 */
[----:B------:R-:W1:Y:S01]  /*7720*/  MUFU.TANH R12, R12 ;  /* 0x0000000c000c7308 */ /* 0x000e620000002400 */
[C---:B------:R-:W-:Y:S09]  /*7730*/  HMMA.16816.F32 R44, R204.reuse, R4, R44 ;  /* 0x00000004cc2c723c */ /* 0x040ff2000000182c */
[----:B------:R-:W3:Y:S01]  /*7740*/  MUFU.TANH R13, R13 ;  /* 0x0000000d000d7308 */ /* 0x000ee20000002400 */
[----:B------:R-:W-:Y:S03]  /*7750*/  HMMA.16816.F32 R48, R204, R6, R48 ;  /* 0x00000006cc30723c */ /* 0x000fe60000001830 */
[----:B------:R-:W-:Y:S01]  /*7760*/  FSEL R5, R100, -INF , P6 ;  /* 0xff80000064057808 */ /* 0x000fe20003000000 */
[----:B------:R-:W-:Y:S01]  /*7770*/  FMUL.FTZ R8, R37, c[0x0][0x320] ;  /* 0x0000c80025087a20 */ /* 0x000fe20000410000 */
[----:B------:R-:W-:Y:S01]  /*7780*/  ISETP.GT.AND P6, PT, R0, 0x9, PT ;  /* 0x000000090000780c */ /* 0x000fe20003fc4270 */
[----:B------:R-:W-:Y:S01]  /*7790*/  FMUL.FTZ R36, R36, c[0x0][0x320] ;  /* 0x0000c80024247a20 */ /* 0x000fe20000410000 */
[----:B------:R-:W-:Y:S02]  /*77a0*/  FMNMX.FTZ R101, R5, R103, !PT ;  /* 0x0000006705657209 */ /* 0x000fe40007810000 */
[----:B------:R-:W5:Y:S03]  /*77b0*/  MUFU.TANH R16, R16 ;  /* 0x0000001000107308 */ /* 0x000f660000002400 */
[----:B------:R-:W-:Y:S01]  /*77c0*/  FMNMX.FTZ R101, R209, R101, !PT ;  /* 0x00000065d1657209 */ /* 0x000fe20007810000 */
[----:B------:R-:W-:Y:S01]  /*77d0*/  FMUL.FTZ R7, R40, c[0x0][0x320] ;  /* 0x0000c80028077a20 */ /* 0x000fe20000410000 */
[----:B--2---:R-:W-:Y:S01]  /*77e0*/  FSEL R211, R9, -INF , P6 ;  /* 0xff80000009d37808 */ /* 0x004fe20003000000 */
[----:B------:R-:W-:Y:S01]  /*77f0*/  FMUL.FTZ R6, R41, c[0x0][0x320] ;  /* 0x0000c80029067a20 */ /* 0x000fe20000410000 */
[----:B------:R-:W-:Y:S01]  /*7800*/  FMNMX.FTZ R101, R210, R101, !PT ;  /* 0x00000065d2657209 */ /* 0x000fe20007810000 */
[----:B------:R-:W-:Y:S01]  /*7810*/  FMUL.FTZ R4, R44, c[0x0][0x320] ;  /* 0x0000c8002c047a20 */ /* 0x000fe20000410000 */
[----:B-1----:R-:W-:Y:S01]  /*7820*/  FSEL R217, R12, -INF , P5 ;  /* 0xff8000000cd97808 */ /* 0x002fe20002800000 */
[----:B------:R-:W1:Y:S01]  /*7830*/  MUFU.TANH R17, R17 ;  /* 0x0000001100117308 */ /* 0x000e620000002400 */
[----:B------:R-:W-:Y:S01]  /*7840*/  FMNMX.FTZ R101, R211, R101, !PT ;  /* 0x00000065d3657209 */ /* 0x000fe20007810000 */
[----:B------:R-:W-:Y:S01]  /*7850*/  FMUL.FTZ R45, R45, c[0x0][0x320] ;  /* 0x0000c8002d2d7a20 */ /* 0x000fe20000410000 */
[----:B------:R-:W-:Y:S01]  /*7860*/  ISETP.GT.AND P6, PT, R0, 0x18, PT ;  /* 0x000000180000780c */ /* 0x000fe20003fc4270 */
[----:B------:R-:W-:Y:S01]  /*7870*/  FMUL.FTZ R38, R38, c[0x0][0x320] ;  /* 0x0000c80026267a20 */ /* 0x000fe20000410000 */
[----:B---3--:R-:W-:Y:S01]  /*7880*/  FSEL R219, R13, -INF , P0 ;  /* 0xff8000000ddb7808 */ /* 0x008fe20000000000 */
[----:B------:R-:W-:Y:S01]  /*7890*/  FMUL.FTZ R48, R48, c[0x0][0x320] ;  /* 0x0000c80030307a20 */ /* 0x000fe20000410000 */
[----:B------:R-:W-:Y:S01]  /*78a0*/  FMNMX.FTZ R101, R217, R101, !PT ;  /* 0x00000065d9657209 */ /* 0x000fe20007810000 */
[----:B------:R-:W-:Y:S01]  /*78b0*/  FMUL.FTZ R39, R39, c[0x0][0x320] ;  /* 0x0000c80027277a20 */ /* 0x000fe20000410000 */
[----:B------:R-:W-:Y:S01]  /*78c0*/  ISETP.GT.AND P5, PT, R0, 0x19, PT ;  /* 0x000000190000780c */ /* 0x000fe20003fa4270 */
[----:B------:R-:W2:Y:S01]  /*78d0*/  MUFU.TANH R20, R20 ;  /* 0x0000001400147308 */ /* 0x000ea20000002400 */
[----:B------:R-:W-:Y:S01]  /*78e0*/  FMNMX.FTZ R101, R219, R101, !PT ;  /* 0x00000065db657209 */ /* 0x000fe20007810000 */
[----:B------:R-:W-:Y:S01]  /*78f0*/  FMUL.FTZ R42, R42, c[0x0][0x320] ;  /* 0x0000c8002a2a7a20 */ /* 0x000fe20000410000 */
[----:B------:R-:W-:Y:S01]  /*7900*/  ISETP.GT.AND P0, PT, R0, 0x20, PT ;  /* 0x000000200000780c */ /* 0x000fe20003f04270 */
[----:B------:R-:W-:Y:S01]  /*7910*/  FMUL.FTZ R43, R43, c[0x0][0x320] ;  /* 0x0000c8002b2b7a20 */ /* 0x000fe20000410000 */
[----:B-----5:R-:W-:Y:S01]  /*7920*/  FSEL R220, R16, -INF , P6 ;  /* 0xff80000010dc7808 */ /* 0x020fe20003000000 */
[----:B------:R-:W-:Y:S01]  /*7930*/  FMUL.FTZ R51, R51, c[0x0][0x320] ;  /* 0x0000c80033337a20 */ /* 0x000fe20000410000 */
[----:B------:R-:W-:Y:S02]  /*7940*/  ISETP.GT.AND P6, PT, R0, 0x21, PT ;  /* 0x000000210000780c */ /* 0x000fe40003fc4270 */
[----:B------:R-:W-:Y:S01]  /*7950*/  FMNMX.FTZ R101, R220, R101, !PT ;  /* 0x00000065dc657209 */ /* 0x000fe20007810000 */
[----:B------:R-:W3:Y:S01]  /*7960*/  MUFU.TANH R21, R21 ;  /* 0x0000001500157308 */ /* 0x000ee20000002400 */
[----:B-1----:R-:W-:Y:S02]  /*7970*/  FSEL R221, R17, -INF , P5 ;  /* 0xff80000011dd7808 */ /* 0x002fe40002800000 */
[----:B------:R-:W-:Y:S02]  /*7980*/  ISETP.GT.AND P5, PT, R0, 0x28, PT ;  /* 0x000000280000780c */ /* 0x000fe40003fa4270 */
[----:B------:R-:W-:Y:S05]  /*7990*/  FMNMX.FTZ R101, R221, R101, !PT ;  /* 0x00000065dd657209 */ /* 0x000fea0007810000 */
[----:B------:R-:W1:Y:S01]  /*79a0*/  MUFU.TANH R24, R24 ;  /* 0x0000001800187308 */ /* 0x000e620000002400 */
[----:B--2---:R-:W-:Y:S02]  /*79b0*/  FSEL R20, R20, -INF , P0 ;  /* 0xff80000014147808 */ /* 0x004fe40000000000 */
[----:B------:R-:W-:Y:S02]  /*79c0*/  ISETP.GT.AND P0, PT, R0, 0x29, PT ;  /* 0x000000290000780c */ /* 0x000fe40003f04270 */
[----:B------:R-:W-:Y:S05]  /*79d0*/  FMNMX.FTZ R101, R20, R101, !PT ;  /* 0x0000006514657209 */ /* 0x000fea0007810000 */
[----:B------:R-:W2:Y:S01]  /*79e0*/  MUFU.TANH R25, R25 ;  /* 0x0000001900197308 */ /* 0x000ea20000002400 */
[----:B---3--:R-:W-:Y:S02]  /*79f0*/  FSEL R21, R21, -INF , P6 ;  /* 0xff80000015157808 */ /* 0x008fe40003000000 */
[----:B------:R-:W-:Y:S02]  /*7a00*/  ISETP.GT.AND P6, PT, R0, 0x30, PT ;  /* 0x000000300000780c */ /* 0x000fe40003fc4270 */
[----:B------:R-:W-:Y:S05]  /*7a10*/  FMNMX.FTZ R101, R21, R101, !PT ;  /* 0x0000006515657209 */ /* 0x000fea0007810000 */
        /* <DEDUP_REMOVED lines=9> */
[----:B------:R-:W-:Y:S02]  /*7ab0*/  FSEL R32, R32, -INF , P0 ;  /* 0xff80000020207808 */ /* 0x000fe40000000000 */
[----:B------:R-:W-:Y:S02]  /*7ac0*/  ISETP.GT.AND P0, PT, R0, 0x41, PT ;  /* 0x000000410000780c */ /* 0x000fe40003f04270 */
[----:B---3--:R-:W-:Y:S02]  /*7ad0*/  FSEL R28, R28, -INF , P6 ;  /* 0xff8000001c1c7808 */ /* 0x008fe40003000000 */
[----:B------:R-:W-:Y:S02]  /*7ae0*/  ISETP.GT.AND P6, PT, R0, 0x39, PT ;  /* 0x000000390000780c */ /* 0x000fe40003fc4270 */
[----:B------:R-:W-:Y:S01]  /*7af0*/  FMNMX.FTZ R101, R28, R101, !PT ;  /* 0x000000651c657209 */ /* 0x000fe20007810000 */
[----:B------:R-:W3:Y:S01]  /*7b00*/  MUFU.TANH R33, R33 ;  /* 0x0000002100217308 */ /* 0x000ee20000002400 */
[----:B-1----:R-:W-:Y:S02]  /*7b10*/  FSEL R29, R29, -INF , P5 ;  /* 0xff8000001d1d7808 */ /* 0x002fe40002800000 */
[----:B------:R-:W-:Y:S02]  /*7b20*/  ISETP.GT.AND P5, PT, R0, 0x40, PT ;  /* 0x000000400000780c */ /* 0x000fe40003fa4270 */
[----:B------:R-:W-:Y:S05]  /*7b30*/  FMNMX.FTZ R101, R29, R101, !PT ;  /* 0x000000651d657209 */ /* 0x000fea0007810000 */
[----:B------:R-:W1:Y:S01]  /*7b40*/  MUFU.TANH R4, R4 ;  /* 0x0000000400047308 */ /* 0x000e620000002400 */
[----:B------:R-:W-:Y:S02]  /*7b50*/  FMNMX.FTZ R101, R32, R101, !PT ;  /* 0x0000006520657209 */ /* 0x000fe40007810000 */
[----:B--2---:R-:W-:Y:S02]  /*7b60*/  FSEL R8, R8, -INF , P0 ;  /* 0xff80000008087808 */ /* 0x004fe40000000000 */
[C---:B------:R-:W-:Y:S05]  /*7b70*/  ISETP.GT.AND P0, PT, R0.reuse, 0x50, PT ;  /* 0x000000500000780c */ /* 0x040fea0003f04270 */
[----:B------:R-:W2:Y:S01]  /*7b80*/  MUFU.TANH R36, R36 ;  /* 0x0000002400247308 */ /* 0x000ea20000002400 */
[----:B---3--:R-:W-:Y:S02]  /*7b90*/  FSEL R33, R33, -INF , P6 ;  /* 0xff80000021217808 */ /* 0x008fe40003000000 */
[----:B------:R-:W-:Y:S02]  /*7ba0*/  ISETP.GT.AND P6, PT, R0, 0x48, PT ;  /* 0x000000480000780c */ /* 0x000fe40003fc4270 */
[----:B------:R-:W-:Y:S05]  /*7bb0*/  FMNMX.FTZ R101, R33, R101, !PT ;  /* 0x0000006521657209 */ /* 0x000fea0007810000 */
[----:B------:R-:W3:Y:S01]  /*7bc0*/  MUFU.TANH R7, R7 ;  /* 0x0000000700077308 */ /* 0x000ee20000002400 */
[----:B-1----:R-:W-:Y:S01]  /*7bd0*/  FSEL R16, R4, -INF , P0 ;  /* 0xff80000004107808 */ /* 0x002fe20000000000 */
[----:B------:R-:W-:Y:S01]  /*7be0*/  FMUL.FTZ R4, R49, c[0x0][0x320] ;  /* 0x0000c80031047a20 */ /* 0x000fe20000410000 */
[----:B------:R-:W-:Y:S01]  /*7bf0*/  ISETP.GT.AND P0, PT, R0, 0x59, PT ;  /* 0x000000590000780c */ /* 0x000fe20003f04270 */
[----:B------:R-:W-:Y:S06]  /*7c00*/  IMAD.MOV.U32 R49, RZ, RZ, R25 ;  /* 0x000000ffff317224 */ /* 0x000fec00078e0019 */
[----:B------:R-:W1:Y:S01]  /*7c10*/  MUFU.TANH R6, R6 ;  /* 0x0000000600067308 */ /* 0x000e620000002400 */
[----:B--2---:R-:W-:Y:S02]  /*7c20*/  FSEL R36, R36, -INF , P5 ;  /* 0xff80000024247808 */ /* 0x004fe40002800000 */
[----:B------:R-:W-:Y:S02]  /*7c30*/  ISETP.GT.AND P5, PT, R0, 0x49, PT ;  /* 0x000000490000780c */ /* 0x000fe40003fa4270 */
[----:B------:R-:W-:Y:S05]  /*7c40*/  FMNMX.FTZ R101, R36, R101, !PT ;  /* 0x0000006524657209 */ /* 0x000fea0007810000 */
[----:B------:R-:W2:Y:S01]  /*7c50*/  MUFU.TANH R45, R45 ;  /* 0x0000002d002d7308 */ /* 0x000ea20000002400 */
[----:B------:R-:W-:Y:S02]  /*7c60*/  FMNMX.FTZ R101, R8, R101, !PT ;  /* 0x0000006508657209 */ /* 0x000fe40007810000 */
[----:B---3--:R-:W-:Y:S01]  /*7c70*/  FSEL R12, R7, -INF , P6 ;  /* 0xff800000070c7808 */ /* 0x008fe20003000000 */
[----:B------:R-:W-:Y:S01]  /*7c80*/  FMUL.FTZ R7, R46, c[0x0][0x320] ;  /* 0x0000c8002e077a20 */ /* 0x000fe20000410000 */
[----:B------:R-:W-:Y:S02]  /*7c90*/  ISETP.GT.AND P6, PT, R0, 0x51, PT ;  /* 0x000000510000780c */ /* 0x000fe40003fc4270 */
[----:B------:R-:W-:Y:S03]  /*7ca0*/  FMNMX.FTZ R101, R12, R101, !PT ;  /* 0x000000650c657209 */ /* 0x000fe60007810000 */
[----:B------:R-:W3:Y:S01]  /*7cb0*/  MUFU.TANH R48, R48 ;  /* 0x0000003000307308 */ /* 0x000ee20000002400 */
[----:B-1----:R-:W-:Y:S01]  /*7cc0*/  FSEL R13, R6, -INF , P5 ;  /* 0xff800000060d7808 */ /* 0x002fe20002800000 */
[----:B------:R-:W-:Y:S01]  /*7cd0*/  FMUL.FTZ R6, R47, c[0x0][0x320] ;  /* 0x0000c8002f067a20 */ /* 0x000fe20000410000 */
[----:B------:R-:W-:Y:S02]  /*7ce0*/  ISETP.GT.AND P5, PT, R0, 0x58, PT ;  /* 0x000000580000780c */ /* 0x000fe40003fa4270 */
[----:B------:R-:W-:Y:S01]  /*7cf0*/  FMNMX.FTZ R101, R13, R101, !PT ;  /* 0x000000650d657209 */ /* 0x000fe20007810000 */
[----:B------:R-:W1:Y:S04]  /*7d00*/  SHFL.IDX PT, R0, R2, 0x1, 0x1c1f ;  /* 0x003c1f0002007f89 */ /* 0x000e6800000e0000 */
[----:B------:R-:W5:Y:S01]  /*7d10*/  MUFU.TANH R4, R4 ;  /* 0x0000000400047308 */ /* 0x000f620000002400 */
[----:B------:R-:W-:Y:S02]  /*7d20*/  FMNMX.FTZ R101, R16, R101, !PT ;  /* 0x0000006510657209 */ /* 0x000fe40007810000 */
[----:B--2---:R-:W-:Y:S04]  /*7d30*/  FSEL R44, R45, -INF , P6 ;  /* 0xff8000002d2c7808 */ /* 0x004fe80003000000 */
[----:B------:R-:W-:Y:S03]  /*7d40*/  FMNMX.FTZ R101, R44, R101, !PT ;  /* 0x000000652c657209 */ /* 0x000fe60007810000 */
[----:B------:R-:W2:Y:S01]  /*7d50*/  MUFU.TANH R14, R14 ;  /* 0x0000000e000e7308 */ /* 0x000ea20000002400 */
[----:B---3--:R-:W-:Y:S04]  /*7d60*/  FSEL R17, R48, -INF , P5 ;  /* 0xff80000030117808 */ /* 0x008fe80002800000 */
[----:B------:R-:W-:Y:S05]  /*7d70*/  FMNMX.FTZ R101, R17, R101, !PT ;  /* 0x0000006511657209 */ /* 0x000fea0007810000 */
[----:B------:R-:W3:Y:S01]  /*7d80*/  MUFU.TANH R27, R27 ;  /* 0x0000001b001b7308 */ /* 0x000ee20000002400 */
[----:B------:R-:W-:Y:S02]  /*7d90*/  MOV R47, R17 ;  /* 0x00000011002f7202 */ /* 0x000fe40000000f00 */
[----:B-1----:R-:W-:Y:S01]  /*7da0*/  IADD3 R0, R3, R0, RZ ;  /* 0x0000000003007210 */ /* 0x002fe20007ffe0ff */
[----:B------:R-:W-:Y:S01]  /*7db0*/  FMUL.FTZ R3, R50, c[0x0][0x320] ;  /* 0x0000c80032037a20 */ /* 0x000fe20000410000 */
[----:B-----5:R-:W-:Y:S02]  /*7dc0*/  FSEL R25, R4, -INF , P0 ;  /* 0xff80000004197808 */ /* 0x020fe40000000000 */
[C---:B------:R-:W-:Y:S02]  /*7dd0*/  ISETP.GT.AND P0, PT, R0.reuse, RZ, PT ;  /* 0x000000ff0000720c */ /* 0x040fe40003f04270 */
[----:B------:R-:W-:Y:S01]  /*7de0*/  FMNMX.FTZ R101, R25, R101, !PT ;  /* 0x0000006519657209 */ /* 0x000fe20007810000 */
[----:B------:R-:W1:Y:S01]  /*7df0*/  MUFU.TANH R30, R30 ;  /* 0x0000001e001e7308 */ /* 0x000e620000002400 */
[----:B------:R-:W-:Y:S01]  /*7e00*/  FSEL R4, R105, -INF , P0 ;  /* 0xff80000069047808 */ /* 0x000fe20000000000 */
[----:B------:R-:W-:Y:S01]  /*7e10*/  IMAD.MOV.U32 R46, RZ, RZ, R25 ;  /* 0x000000ffff2e7224 */ /* 0x000fe200078e0019 */
[C---:B------:R-:W-:Y:S01]  /*7e20*/  ISETP.GT.AND P5, PT, R0.reuse, 0x1, PT ;  /* 0x000000010000780c */ /* 0x040fe20003fa4270 */
[----:B------:R-:W5:Y:S01]  /*7e30*/  SHFL.BFLY PT, R2, R101, 0x2, 0x1f ;  /* 0x0c401f0065027f89 */ /* 0x000f6200000e0000 */
[----:B------:R-:W-:Y:S01]  /*7e40*/  ISETP.GT.AND P0, PT, R0, 0x8, PT ;  /* 0x000000080000780c */ /* 0x000fe20003f04270 */
[----:B------:R-:W-:Y:S01]  /*7e50*/  IMAD.MOV.U32 R105, RZ, RZ, R32 ;  /* 0x000000ffff697224 */ /* 0x000fe200078e0020 */
[----:B------:R-:W-:Y:S02]  /*7e60*/  FSEL R166, R102, -INF , P5 ;  /* 0xff80000066a67808 */ /* 0x000fe40002800000 */
[----:B------:R-:W-:Y:S01]  /*7e70*/  FSEL R167, R10, -INF , P0 ;  /* 0xff8000000aa77808 */ /* 0x000fe20000000000 */
[----:B------:R-:W1:Y:S01]  /*7e80*/  MUFU.TANH R31, R31 ;  /* 0x0000001f001f7308 */ /* 0x000e620000002400 */
[C---:B------:R-:W-:Y:S02]  /*7e90*/  ISETP.GT.AND P5, PT, R0.reuse, 0x9, PT ;  /* 0x000000090000780c */ /* 0x040fe40003fa4270 */
[----:B------:R-:W-:Y:S02]  /*7ea0*/  ISETP.GT.AND P0, PT, R0, 0x10, PT ;  /* 0x000000100000780c */ /* 0x000fe40003f04270 */
[----:B------:R-:W-:Y:S02]  /*7eb0*/  FSEL R208, R11, -INF , P5 ;  /* 0xff8000000bd07808 */ /* 0x000fe40002800000 */
[----:B--2---:R-:W-:Y:S02]  /*7ec0*/  FSEL R214, R14, -INF , P0 ;  /* 0xff8000000ed67808 */ /* 0x004fe40000000000 */
[C---:B------:R-:W-:Y:S01]  /*7ed0*/  ISETP.GT.AND P5, PT, R0.reuse, 0x11, PT ;  /* 0x000000110000780c */ /* 0x040fe20003fa4270 */
[----:B------:R-:W2:Y:S01]  /*7ee0*/  MUFU.TANH R35, R35 ;  /* 0x0000002300237308 */ /* 0x000ea20000002400 */
[----:B------:R-:W-:Y:S02]  /*7ef0*/  ISETP.GT.AND P0, PT, R0, 0x18, PT ;  /* 0x000000180000780c */ /* 0x000fe40003f04270 */
[----:B------:R-:W-:Y:S02]  /*7f00*/  FSEL R213, R15, -INF , P5 ;  /* 0xff8000000fd57808 */ /* 0x000fe40002800000 */
[----:B------:R-:W-:Y:S02]  /*7f10*/  FSEL R215, R18, -INF , P0 ;  /* 0xff80000012d77808 */ /* 0x000fe40000000000 */
[----:B------:R-:W-:Y:S02]  /*7f20*/  ISETP.GT.AND P5, PT, R0, 0x19, PT ;  /* 0x000000190000780c */ /* 0x000fe40003fa4270 */
[----:B-----5:R-:W-:Y:S01]  /*7f30*/  FMNMX.FTZ R101, R101, R2, !PT ;  /* 0x0000000265657209 */ /* 0x020fe20007810000 */
[----:B------:R-:W5:Y:S01]  /*7f40*/  MUFU.TANH R38, R38 ;  /* 0x0000002600267308 */ /* 0x000f620000002400 */
[----:B------:R-:W-:Y:S02]  /*7f50*/  FMNMX.FTZ R2, R4, R104, !PT ;  /* 0x0000006804027209 */ /* 0x000fe40007810000 */
[----:B------:R-:W-:Y:S02]  /*7f60*/  FSEL R216, R19, -INF , P5 ;  /* 0xff80000013d87808 */ /* 0x000fe40002800000 */
[----:B------:R-:W-:Y:S02]  /*7f70*/  FMNMX.FTZ R2, R166, R2, !PT ;  /* 0x00000002a6027209 */ /* 0x000fe40007810000 */
[----:B------:R-:W-:Y:S02]  /*7f80*/  ISETP.GT.AND P0, PT, R0, 0x20, PT ;  /* 0x000000200000780c */ /* 0x000fe40003f04270 */
[----:B------:R-:W-:Y:S01]  /*7f90*/  FMNMX.FTZ R2, R167, R2, !PT ;  /* 0x00000002a7027209 */ /* 0x000fe20007810000 */
[----:B------:R-:W1:Y:S01]  /*7fa0*/  MUFU.TANH R39, R39 ;  /* 0x0000002700277308 */ /* 0x000e620000002400 */
[----:B------:R-:W-:Y:S02]  /*7fb0*/  FSEL R223, R22, -INF , P0 ;  /* 0xff80000016df7808 */ /* 0x000fe40000000000 */
[----:B------:R-:W-:Y:S02]  /*7fc0*/  FMNMX.FTZ R2, R208, R2, !PT ;  /* 0x00000002d0027209 */ /* 0x000fe40007810000 */
[----:B------:R-:W-:Y:S02]  /*7fd0*/  ISETP.GT.AND P5, PT, R0, 0x21, PT ;  /* 0x000000210000780c */ /* 0x000fe40003fa4270 */
[----:B------:R-:W-:Y:S02]  /*7fe0*/  FMNMX.FTZ R2, R214, R2, !PT ;  /* 0x00000002d6027209 */ /* 0x000fe40007810000 */
[----:B------:R-:W-:Y:S01]  /*7ff0*/  FSEL R222, R23, -INF , P5 ;  /* 0xff80000017de7808 */ /* 0x000fe20002800000 */
[----:B------:R-:W2:Y:S01]  /*8000*/  MUFU.TANH R42, R42 ;  /* 0x0000002a002a7308 */ /* 0x000ea20000002400 */
[----:B------:R-:W-:Y:S02]  /*8010*/  FMNMX.FTZ R2, R213, R2, !PT ;  /* 0x00000002d5027209 */ /* 0x000fe40007810000 */
[----:B------:R-:W-:Y:S02]  /*8020*/  ISETP.GT.AND P0, PT, R0, 0x28, PT ;  /* 0x000000280000780c */ /* 0x000fe40003f04270 */
[----:B------:R-:W-:Y:S02]  /*8030*/  FMNMX.FTZ R2, R215, R2, !PT ;  /* 0x00000002d7027209 */ /* 0x000fe40007810000 */
[----:B------:R-:W-:Y:S01]  /*8040*/  FSEL R41, R26, -INF , P0 ;  /* 0xff8000001a297808 */ /* 0x000fe20000000000 */
[----:B------:R-:W-:Y:S01]  /*8050*/  IMAD.MOV.U32 R26, RZ, RZ, R16 ;  /* 0x000000ffff1a7224 */ /* 0x000fe200078e0010 */
[----:B------:R-:W-:Y:S01]  /*8060*/  FMNMX.FTZ R2, R216, R2, !PT ;  /* 0x00000002d8027209 */ /* 0x000fe20007810000 */
[----:B------:R-:W2:Y:S01]  /*8070*/  MUFU.TANH R43, R43 ;  /* 0x0000002b002b7308 */ /* 0x000ea20000002400 */
[----:B------:R-:W-:Y:S02]  /*8080*/  ISETP.GT.AND P6, PT, R0, 0x29, PT ;  /* 0x000000290000780c */ /* 0x000fe40003fc4270 */
[----:B------:R-:W-:Y:S02]  /*8090*/  FMNMX.FTZ R2, R223, R2, !PT ;  /* 0x00000002df027209 */ /* 0x000fe40007810000 */
[----:B---3--:R-:W-:Y:S02]  /*80a0*/  FSEL R40, R27, -INF , P6 ;  /* 0xff8000001b287808 */ /* 0x008fe40003000000 */
[----:B------:R-:W-:Y:S02]  /*80b0*/  FMNMX.FTZ R2, R222, R2, !PT ;  /* 0x00000002de027209 */ /* 0x000fe40007810000 */
[----:B------:R-:W-:Y:S01]  /*80c0*/  ISETP.GT.AND P0, PT, R0, 0x30, PT ;  /* 0x000000300000780c */ /* 0x000fe20003f04270 */
[----:B------:R-:W3:Y:S01]  /*80d0*/  MUFU.TANH R7, R7 ;  /* 0x0000000700077308 */ /* 0x000ee20000002400 */
[----:B------:R-:W-:Y:S02]  /*80e0*/  FMNMX.FTZ R2, R41, R2, !PT ;  /* 0x0000000229027209 */ /* 0x000fe40007810000 */
[----:B-1----:R-:W-:Y:S01]  /*80f0*/  FSEL R9, R30, -INF , P0 ;  /* 0xff8000001e097808 */ /* 0x002fe20000000000 */
[----:B------:R-:W-:Y:S01]  /*8100*/  IMAD.MOV.U32 R30, RZ, RZ, R8 ;  /* 0x000000ffff1e7224 */ /* 0x000fe200078e0008 */
[----:B------:R-:W-:Y:S02]  /*8110*/  FMNMX.FTZ R2, R40, R2, !PT ;  /* 0x0000000228027209 */ /* 0x000fe40007810000 */
[C---:B------:R-:W-:Y:S02]  /*8120*/  ISETP.GT.AND P5, PT, R0.reuse, 0x31, PT ;  /* 0x000000310000780c */ /* 0x040fe40003fa4270 */
[----:B------:R-:W-:Y:S01]  /*8130*/  FMNMX.FTZ R2, R9, R2, !PT ;  /* 0x0000000209027209 */ /* 0x000fe20007810000 */
[----:B------:R-:W1:Y:S01]  /*8140*/  MUFU.TANH R6, R6 ;  /* 0x0000000600067308 */ /* 0x000e620000002400 */
[----:B------:R-:W-:Y:S02]  /*8150*/  FSEL R31, R31, -INF , P5 ;  /* 0xff8000001f1f7808 */ /* 0x000fe40002800000 */
[----:B------:R-:W-:Y:S02]  /*8160*/  ISETP.GT.AND P0, PT, R0, 0x38, PT ;  /* 0x000000380000780c */ /* 0x000fe40003f04270 */
[----:B------:R-:W-:Y:S02]  /*8170*/  FMNMX.FTZ R2, R31, R2, !PT ;  /* 0x000000021f027209 */ /* 0x000fe40007810000 */
[----:B------:R-:W-:Y:S02]  /*8180*/  FSEL R37, R34, -INF , P0 ;  /* 0xff80000022257808 */ /* 0x000fe40000000000 */
[C---:B------:R-:W-:Y:S01]  /*8190*/  ISETP.GT.AND P6, PT, R0.reuse, 0x39, PT ;  /* 0x000000390000780c */ /* 0x040fe20003fc4270 */
[----:B------:R-:W1:Y:S01]  /*81a0*/  MUFU.TANH R3, R3 ;  /* 0x0000000300037308 */ /* 0x000e620000002400 */
[----:B------:R-:W-:Y:S02]  /*81b0*/  FMNMX.FTZ R2, R37, R2, !PT ;  /* 0x0000000225027209 */ /* 0x000fe40007810000 */
[----:B--2---:R-:W-:Y:S02]  /*81c0*/  FSEL R35, R35, -INF , P6 ;  /* 0xff80000023237808 */ /* 0x004fe40003000000 */
[----:B------:R-:W-:Y:S02]  /*81d0*/  ISETP.GT.AND P5, PT, R0, 0x40, PT ;  /* 0x000000400000780c */ /* 0x000fe40003fa4270 */
[----:B------:R-:W-:Y:S02]  /*81e0*/  FMNMX.FTZ R2, R35, R2, !PT ;  /* 0x0000000223027209 */ /* 0x000fe40007810000 */
[----:B-----5:R-:W-:Y:S01]  /*81f0*/  FSEL R38, R38, -INF , P5 ;  /* 0xff80000026267808 */ /* 0x020fe20002800000 */
[----:B------:R-:W2:Y:S01]  /*8200*/  MUFU.TANH R102, R51 ;  /* 0x0000003300667308 */ /* 0x000ea20000002400 */
[----:B------:R-:W-:Y:S02]  /*8210*/  ISETP.GT.AND P0, PT, R0, 0x41, PT ;  /* 0x000000410000780c */ /* 0x000fe40003f04270 */
[----:B------:R-:W-:Y:S02]  /*8220*/  FMNMX.FTZ R2, R38, R2, !PT ;  /* 0x0000000226027209 */ /* 0x000fe40007810000 */
[C---:B------:R-:W-:Y:S02]  /*8230*/  ISETP.GT.AND P6, PT, R0.reuse, 0x48, PT ;  /* 0x000000480000780c */ /* 0x040fe40003fc4270 */
[----:B------:R-:W-:Y:S01]  /*8240*/  FSEL R106, R39, -INF , P0 ;  /* 0xff800000276a7808 */ /* 0x000fe20000000000 */
[----:B------:R-:W-:Y:S01]  /*8250*/  IMAD.MOV.U32 R39, RZ, RZ, R29 ;  /* 0x000000ffff277224 */ /* 0x000fe200078e001d */
[----:B------:R-:W-:Y:S02]  /*8260*/  ISETP.GT.AND P5, PT, R0, 0x49, PT ;  /* 0x000000490000780c */ /* 0x000fe40003fa4270 */
[----:B------:R-:W-:Y:S02]  /*8270*/  FSEL R11, R42, -INF , P6 ;  /* 0xff8000002a0b7808 */ /* 0x000fe40003000000 */
[----:B------:R-:W-:Y:S02]  /*8280*/  ISETP.GT.AND P0, PT, R0, 0x50, PT ;  /* 0x000000500000780c */ /* 0x000fe40003f04270 */
[----:B------:R-:W-:Y:S02]  /*8290*/  FMNMX.FTZ R2, R106, R2, !PT ;  /* 0x000000026a027209 */ /* 0x000fe40007810000 */
[----:B------:R-:W-:Y:S01]  /*82a0*/  FSEL R15, R43, -INF , P5 ;  /* 0xff8000002b0f7808 */ /* 0x000fe20002800000 */
[----:B------:R-:W-:Y:S01]  /*82b0*/  IMAD.MOV.U32 R43, RZ, RZ, R41 ;  /* 0x000000ffff2b7224 */ /* 0x000fe200078e0029 */
[C---:B------:R-:W-:Y:S02]  /*82c0*/  ISETP.GT.AND P6, PT, R0.reuse, 0x51, PT ;  /* 0x000000510000780c */ /* 0x040fe40003fc4270 */
[----:B---3--:R-:W-:Y:S02]  /*82d0*/  FSEL R18, R7, -INF , P0 ;  /* 0xff80000007127808 */ /* 0x008fe40000000000 */
[C---:B------:R-:W-:Y:S02]  /*82e0*/  ISETP.GT.AND P5, PT, R0.reuse, 0x58, PT ;  /* 0x000000580000780c */ /* 0x040fe40003fa4270 */
[----:B------:R-:W-:Y:S02]  /*82f0*/  ISETP.GT.AND P0, PT, R0, 0x59, PT ;  /* 0x000000590000780c */ /* 0x000fe40003f04270 */
[----:B------:R-:W-:Y:S02]  /*8300*/  FMNMX.FTZ R0, R11, R2, !PT ;  /* 0x000000020b007209 */ /* 0x000fe40007810000 */
[----:B------:R-:W3:Y:S01]  /*8310*/  SHFL.BFLY PT, R2, R101, 0x1, 0x1f ;  /* 0x0c201f0065027f89 */ /* 0x000ee200000e0000 */
[----:B-1----:R-:W-:Y:S02]  /*8320*/  FSEL R19, R6, -INF , P6 ;  /* 0xff80000006137808 */ /* 0x002fe40003000000 */
[----:B------:R-:W-:Y:S02]  /*8330*/  FMNMX.FTZ R0, R15, R0, !PT ;  /* 0x000000000f007209 */ /* 0x000fe40007810000 */
[----:B------:R-:W-:Y:S02]  /*8340*/  FSEL R22, R3, -INF , P5 ;  /* 0xff80000003167808 */ /* 0x000fe40002800000 */
[----:B------:R-:W-:Y:S02]  /*8350*/  FMNMX.FTZ R0, R18, R0, !PT ;  /* 0x0000000012007209 */ /* 0x000fe40007810000 */
[----:B--2---:R-:W-:Y:S02]  /*8360*/  FSEL R102, R102, -INF , P0 ;  /* 0xff80000066667808 */ /* 0x004fe40000000000 */
[----:B------:R-:W-:Y:S02]  /*8370*/  FMNMX.FTZ R0, R19, R0, !PT ;  /* 0x0000000013007209 */ /* 0x000fe40007810000 */
[----:B------:R-:W-:Y:S02]  /*8380*/  ISETP.GE.AND P6, PT, R218, 0x1, PT ;  /* 0x00000001da00780c */ /* 0x000fe40003fc6270 */
[----:B------:R-:W-:Y:S02]  /*8390*/  FMNMX.FTZ R0, R22, R0, !PT ;  /* 0x0000000016007209 */ /* 0x000fe40007810000 */
[----:B------:R-:W-:Y:S02]  /*83a0*/  MOV R14, R49 ;  /* 0x00000031000e7202 */ /* 0x000fe40000000f00 */
[----:B------:R-:W-:Y:S02]  /*83b0*/  FMNMX.FTZ R0, R102, R0, !PT ;  /* 0x0000000066007209 */ /* 0x000fe40007810000 */
[----:B------:R-:W-:Y:S02]  /*83c0*/  MOV R23, R44 ;  /* 0x0000002c00177202 */ /* 0x000fe40000000f00 */
[----:B------:R-:W-:Y:S02]  /*83d0*/  MOV R10, R12 ;  /* 0x0000000c000a7202 */ /* 0x000fe40000000f00 */
[----:B---3--:R-:W-:Y:S02]  /*83e0*/  FMNMX.FTZ R101, R101, R2, !PT ;  /* 0x0000000265657209 */ /* 0x008fe40007810000 */
[----:B------:R-:W1:Y:S01]  /*83f0*/  SHFL.BFLY PT, R2, R0, 0x2, 0x1f ;  /* 0x0c401f0000027f89 */ /* 0x000e6200000e0000 */
[----:B------:R-:W-:Y:S02]  /*8400*/  MOV R34, R9 ;  /* 0x0000000900227202 */ /* 0x000fe40000000f00 */
[C---:B------:R-:W-:Y:S02]  /*8410*/  FSETP.NEU.FTZ.AND P0, PT, R101.reuse, -INF , PT ;  /* 0xff8000006500780b */ /* 0x040fe40003f1d000 */
[----:B------:R-:W-:Y:S02]  /*8420*/  MOV R42, R21 ;  /* 0x00000015002a7202 */ /* 0x000fe40000000f00 */
[----:B------:R-:W-:Y:S02]  /*8430*/  FSEL R3, R101, RZ, P0 ;  /* 0x000000ff65037208 */ /* 0x000fe40000000000 */
[----:B------:R-:W-:Y:S02]  /*8440*/  MOV R6, R28 ;  /* 0x0000001c00067202 */ /* 0x000fe40000000f00 */
[----:B------:R-:W-:Y:S02]  /*8450*/  MOV R51, R20 ;  /* 0x0000001400337202 */ /* 0x000fe40000000f00 */
[----:B------:R-:W-:Y:S02]  /*8460*/  MOV R27, R13 ;  /* 0x0000000d001b7202 */ /* 0x000fe40000000f00 */
[----:B------:R-:W-:Y:S02]  /*8470*/  MOV R50, R36 ;  /* 0x0000002400327202 */ /* 0x000fe40000000f00 */
[----:B------:R-:W-:Y:S02]  /*8480*/  MOV R7, R24 ;  /* 0x0000001800077202 */ /* 0x000fe40000000f00 */
[----:B-1----:R-:W-:Y:S01]  /*8490*/  FMNMX.FTZ R0, R0, R2, !PT ;  /* 0x0000000200007209 */ /* 0x002fe20007810000 */
[----:B------:R-:W-:Y:S02]  /*84a0*/  FADD.FTZ R2, -R3, R103 ;  /* 0x0000006703027221 */ /* 0x000fe40000010100 */
[----:B------:R-:W-:Y:S02]  /*84b0*/  FMUL.FTZ R103, R101, c[0x0][0x2d0] ;  /* 0x0000b40065677a20 */ /* 0x000fe40000410000 */
[----:B------:R-:W1:Y:S03]  /*84c0*/  SHFL.BFLY PT, R3, R0, 0x1, 0x1f ;  /* 0x0c201f0000037f89 */ /* 0x000e6600000e0000 */
[----:B------:R-:W-:Y:S05]  /*84d0*/  FSEL R103, R103, RZ, P0 ;  /* 0x000000ff67677208 */ /* 0x000fea0000000000 */
[----:B------:R-:W-:Y:S04]  /*84e0*/  FFMA.FTZ R5, R5, c[0x0][0x2d0], -R103 ;  /* 0x0000b40005057a23 */ /* 0x000fe80000010867 */
[----:B------:R-:W-:Y:S01]  /*84f0*/  MUFU.EX2 R165, R5 ;  /* 0x0000000500a57308 */ /* 0x000fe20000000800 */
[----:B-1----:R-:W-:Y:S01]  /*8500*/  FMNMX.FTZ R100, R0, R3, !PT ;  /* 0x0000000300647209 */ /* 0x002fe20007810000 */
[----:B------:R-:W-:Y:S03]  /*8510*/  FMUL.FTZ R0, R2, c[0x0][0x2d0] ;  /* 0x0000b40002007a20 */ /* 0x000fe60000410000 */
[C---:B------:R-:W-:Y:S05]  /*8520*/  FSETP.NEU.FTZ.AND P0, PT, R100.reuse, -INF , PT ;  /* 0xff8000006400780b */ /* 0x040fea0003f1d000 */
[----:B------:R1:W2:Y:S01]  /*8530*/  MUFU.EX2 R2, R0 ;  /* 0x0000000000027308 */ /* 0x0002a20000000800 */
[C---:B------:R-:W-:Y:S05]  /*8540*/  FSEL R3, R100.reuse, RZ, P0 ;  /* 0x000000ff64037208 */ /* 0x040fea0000000000 */
[----:B-1----:R-:W-:Y:S01]  /*8550*/  FADD.FTZ R0, -R3, R104 ;  /* 0x0000006803007221 */ /* 0x002fe20000010100 */
[----:B------:R-:W-:Y:S01]  /*8560*/  MOV R104, R33 ;  /* 0x0000002100687202 */ /* 0x000fe20000000f00 */
[----:B------:R-:W-:Y:S02]  /*8570*/  FMUL.FTZ R3, R100, c[0x0][0x2d0] ;  /* 0x0000b40064037a20 */ /* 0x000fe40000410000 */
[----:B------:R-:W-:Y:S02]  /*8580*/  FMUL.FTZ R0, R0, c[0x0][0x2d0] ;  /* 0x0000b40000007a20 */ /* 0x000fe40000410000 */
[C---:B--2---:R-:W-:Y:S01]  /*8590*/  FMUL.FTZ R8, R2.reuse, R112 ;  /* 0x0000007002087220 */ /* 0x044fe20000410000 */
[----:B------:R-:W-:Y:S01]  /*85a0*/  FSEL R3, R3, RZ, P0 ;  /* 0x000000ff03037208 */ /* 0x000fe20000000000 */
[----:B------:R-:W-:Y:S01]  /*85b0*/  FMUL.FTZ R5, R2, R109 ;  /* 0x0000006d02057220 */ /* 0x000fe20000410000 */
[----:B------:R-:W-:Y:S01]  /*85c0*/  MOV R112, R37 ;  /* 0x0000002500707202 */ /* 0x000fe20000000f00 */
[----:B------:R-:W1:Y:S01]  /*85d0*/  MUFU.EX2 R0, R0 ;  /* 0x0000000000007308 */ /* 0x000e620000000800 */
[----:B------:R-:W-:Y:S02]  /*85e0*/  IMAD.MOV.U32 R109, RZ, RZ, R40 ;  /* 0x000000ffff6d7224 */ /* 0x000fe400078e0028 */
[----:B------:R-:W-:Y:S02]  /*85f0*/  FFMA.FTZ R4, R4, c[0x0][0x2d0], -R3 ;  /* 0x0000b40004047a23 */ /* 0x000fe40000010803 */
[C---:B------:R-:W-:Y:S01]  /*8600*/  FMUL.FTZ R20, R2.reuse, R124 ;  /* 0x0000007c02147220 */ /* 0x040fe20000410000 */
[----:B------:R-:W-:Y:S01]  /*8610*/  MOV R124, R112 ;  /* 0x00000070007c7202 */ /* 0x000fe20000000f00 */
[C---:B------:R-:W-:Y:S01]  /*8620*/  FFMA.FTZ R212, R2.reuse, R212, R165 ;  /* 0x000000d402d47223 */ /* 0x040fe200000100a5 */
[----:B------:R-:W-:Y:S01]  /*8630*/  MOV R112, R14 ;  /* 0x0000000e00707202 */ /* 0x000fe20000000f00 */
[C---:B------:R-:W-:Y:S01]  /*8640*/  FMUL.FTZ R9, R2.reuse, R113 ;  /* 0x0000007102097220 */ /* 0x040fe20000410000 */
[----:B------:R2:W3:Y:S01]  /*8650*/  MUFU.EX2 R164, R4 ;  /* 0x0000000400a47308 */ /* 0x0004e20000000800 */
[C---:B------:R-:W-:Y:S01]  /*8660*/  FMUL.FTZ R12, R2.reuse, R116 ;  /* 0x00000074020c7220 */ /* 0x040fe20000410000 */
[----:B------:R-:W-:Y:S01]  /*8670*/  MOV R116, R43 ;  /* 0x0000002b00747202 */ /* 0x000fe20000000f00 */
[C---:B------:R-:W-:Y:S01]  /*8680*/  FMUL.FTZ R13, R2.reuse, R117 ;  /* 0x00000075020d7220 */ /* 0x040fe20000410000 */
[----:B------:R-:W-:Y:S01]  /*8690*/  MOV R117, R7 ;  /* 0x0000000700757202 */ /* 0x000fe20000000f00 */
[C---:B------:R-:W-:Y:S02]  /*86a0*/  FMUL.FTZ R16, R2.reuse, R120 ;  /* 0x0000007802107220 */ /* 0x040fe40000410000 */
[C---:B------:R-:W-:Y:S01]  /*86b0*/  FMUL.FTZ R17, R2.reuse, R121 ;  /* 0x0000007902117220 */ /* 0x040fe20000410000 */
[----:B------:R-:W-:Y:S01]  /*86c0*/  MOV R121, R109 ;  /* 0x0000006d00797202 */ /* 0x000fe20000000f00 */
[C---:B------:R-:W-:Y:S01]  /*86d0*/  FMUL.FTZ R21, R2.reuse, R125 ;  /* 0x0000007d02157220 */ /* 0x040fe20000410000 */
[----:B------:R-:W-:Y:S01]  /*86e0*/  MOV R109, R51 ;  /* 0x00000033006d7202 */ /* 0x000fe20000000f00 */
[C---:B------:R-:W-:Y:S01]  /*86f0*/  FMUL.FTZ R24, R2.reuse, R128 ;  /* 0x0000008002187220 */ /* 0x040fe20000410000 */
[----:B------:R-:W-:Y:S01]  /*8700*/  MOV R125, R39 ;  /* 0x00000027007d7202 */ /* 0x000fe20000000f00 */
[----:B------:R-:W-:Y:S01]  /*8710*/  FMUL.FTZ R25, R2, R129 ;  /* 0x0000008102197220 */ /* 0x000fe20000410000 */
[----:B------:R-:W-:Y:S01]  /*8720*/  MOV R129, R35 ;  /* 0x0000002300817202 */ /* 0x000fe20000000f00 */
[----:B-1----:R-:W-:Y:S01]  /*8730*/  FMUL.FTZ R14, R0, R118 ;  /* 0x00000076000e7220 */ /* 0x002fe20000410000 */
[----:B------:R-:W-:Y:S01]  /*8740*/  IADD3 R118, R218, -0x1, RZ ;  /* 0xffffffffda767810 */ /* 0x000fe20007ffe0ff */
[C---:B------:R-:W-:Y:S01]  /*8750*/  FMUL.FTZ R28, R2.reuse, R132 ;  /* 0x00000084021c7220 */ /* 0x040fe20000410000 */
[----:B------:R-:W-:Y:S01]  /*8760*/  MOV R132, R31 ;  /* 0x0000001f00847202 */ /* 0x000fe20000000f00 */
[C---:B------:R-:W-:Y:S02]  /*8770*/  FMUL.FTZ R29, R2.reuse, R133 ;  /* 0x00000085021d7220 */ /* 0x040fe40000410000 */
[C---:B------:R-:W-:Y:S02]  /*8780*/  FMUL.FTZ R32, R2.reuse, R136 ;  /* 0x0000008802207220 */ /* 0x040fe40000410000 */
[----:B------:R-:W-:Y:S02]  /*8790*/  IMAD.MOV.U32 R136, RZ, RZ, R22 ;  /* 0x000000ffff887224 */ /* 0x000fe400078e0016 */
[----:B--2---:R-:W-:Y:S02]  /*87a0*/  FMUL.FTZ R4, R2, R108 ;  /* 0x0000006c02047220 */ /* 0x004fe40000410000 */
[----:B------:R-:W3:Y:S01]  /*87b0*/  LDL.LU R108, [R1+0x1c] ;  /* 0x00001c00016c7983 */ /* 0x000ee20000300800 */
[----:B------:R-:W-:Y:S02]  /*87c0*/  FMUL.FTZ R22, R0, R126 ;  /* 0x0000007e00167220 */ /* 0x000fe40000410000 */
[C---:B------:R-:W-:Y:S01]  /*87d0*/  FMUL.FTZ R33, R2.reuse, R137 ;  /* 0x0000008902217220 */ /* 0x040fe20000410000 */
[----:B------:R-:W-:Y:S01]  /*87e0*/  MOV R137, R19 ;  /* 0x0000001300897202 */ /* 0x000fe20000000f00 */
[C---:B------:R-:W-:Y:S02]  /*87f0*/  FMUL.FTZ R36, R2.reuse, R140 ;  /* 0x0000008c02247220 */ /* 0x040fe40000410000 */
[C---:B------:R-:W-:Y:S01]  /*8800*/  FMUL.FTZ R37, R2.reuse, R141 ;  /* 0x0000008d02257220 */ /* 0x040fe20000410000 */
[----:B------:R-:W-:Y:S01]  /*8810*/  MOV R141, R50 ;  /* 0x00000032008d7202 */ /* 0x000fe20000000f00 */
[----:B------:R-:W-:Y:S01]  /*8820*/  FMUL.FTZ R40, R2, R144 ;  /* 0x0000009002287220 */ /* 0x000fe20000410000 */
[----:B------:R-:W-:Y:S01]  /*8830*/  MOV R144, R18 ;  /* 0x0000001200907202 */ /* 0x000fe20000000f00 */
[----:B------:R-:W-:Y:S02]  /*8840*/  FMUL.FTZ R18, R0, R122 ;  /* 0x0000007a00127220 */ /* 0x000fe40000410000 */
[C---:B------:R-:W-:Y:S01]  /*8850*/  FMUL.FTZ R41, R2.reuse, R145 ;  /* 0x0000009102297220 */ /* 0x040fe20000410000 */
[----:B------:R-:W2:Y:S01]  /*8860*/  LDL R122, [R1+0x20] ;  /* 0x00002000017a7983 */ /* 0x000ea20000100800 */
[----:B------:R-:W-:Y:S02]  /*8870*/  IMAD.MOV.U32 R145, RZ, RZ, R15 ;  /* 0x000000ffff917224 */ /* 0x000fe400078e000f */
[C---:B------:R-:W-:Y:S01]  /*8880*/  FMUL.FTZ R44, R2.reuse, R148 ;  /* 0x00000094022c7220 */ /* 0x040fe20000410000 */
[----:B------:R-:W-:Y:S01]  /*8890*/  MOV R148, R11 ;  /* 0x0000000b00947202 */ /* 0x000fe20000000f00 */
[C---:B------:R-:W-:Y:S01]  /*88a0*/  FMUL.FTZ R45, R2.reuse, R149 ;  /* 0x00000095022d7220 */ /* 0x040fe20000410000 */
[----:B------:R-:W-:Y:S01]  /*88b0*/  MOV R149, R46 ;  /* 0x0000002e00957202 */ /* 0x000fe20000000f00 */
[C---:B------:R-:W-:Y:S01]  /*88c0*/  FMUL.FTZ R48, R2.reuse, R152 ;  /* 0x0000009802307220 */ /* 0x040fe20000410000 */
[----:B------:R-:W-:Y:S01]  /*88d0*/  MOV R152, R30 ;  /* 0x0000001e00987202 */ /* 0x000fe20000000f00 */
[C---:B------:R-:W-:Y:S01]  /*88e0*/  FMUL.FTZ R49, R2.reuse, R153 ;  /* 0x0000009902317220 */ /* 0x040fe20000410000 */
[----:B------:R-:W-:Y:S01]  /*88f0*/  MOV R153, R47 ;  /* 0x0000002f00997202 */ /* 0x000fe20000000f00 */
[C---:B------:R-:W-:Y:S02]  /*8900*/  FMUL.FTZ R52, R2.reuse, R52 ;  /* 0x0000003402347220 */ /* 0x040fe40000410000 */
        /* <DEDUP_REMOVED lines=22> */
[----:B------:R-:W-:Y:S02]  /*8a70*/  FMUL.FTZ R97, R2, R97 ;  /* 0x0000006102617220 */ /* 0x000fe40000410000 */
[----:B------:R-:W-:Y:S02]  /*8a80*/  IMAD.MOV.U32 R113, RZ, RZ, R42 ;  /* 0x000000ffff717224 */ /* 0x000fe400078e002a */
[----:B------:R-:W-:Y:S02]  /*8a90*/  IMAD.MOV.U32 R128, RZ, RZ, R34 ;  /* 0x000000ffff807224 */ /* 0x000fe400078e0022 */
[----:B------:R-:W-:Y:S02]  /*8aa0*/  IMAD.MOV.U32 R140, RZ, RZ, R38 ;  /* 0x000000ffff8c7224 */ /* 0x000fe400078e0026 */
        /* <DEDUP_REMOVED lines=9> */
[C---:B------:R-:W-:Y:S02]  /*8b40*/  FMUL.FTZ R30, R0.reuse, R134 ;  /* 0x00000086001e7220 */ /* 0x040fe40000410000 */
[C---:B------:R-:W-:Y:S02]  /*8b50*/  FMUL.FTZ R31, R0.reuse, R135 ;  /* 0x00000087001f7220 */ /* 0x040fe40000410000 */
[C---:B------:R-:W-:Y:S02]  /*8b60*/  FMUL.FTZ R34, R0.reuse, R138 ;  /* 0x0000008a00227220 */ /* 0x040fe40000410000 */
        /* <DEDUP_REMOVED lines=37> */
[----:B------:R-:W-:Y:S02]  /*8dc0*/  IMAD.MOV.U32 R120, RZ, RZ, R6 ;  /* 0x000000ffff787224 */ /* 0x000fe400078e0006 */
[C---:B------:R-:W-:Y:S02]  /*8dd0*/  FMUL.FTZ R6, R0.reuse, R110 ;  /* 0x0000006e00067220 */ /* 0x040fe40000410000 */
[----:B------:R-:W-:Y:S02]  /*8de0*/  IMAD.MOV.U32 R110, RZ, RZ, R23 ;  /* 0x000000ffff6e7224 */ /* 0x000fe400078e0017 */
[C---:B------:R-:W-:Y:S02]  /*8df0*/  FMUL.FTZ R23, R0.reuse, R127 ;  /* 0x0000007f00177220 */ /* 0x040fe40000410000 */
[----:B------:R-:W-:Y:S01]  /*8e00*/  IMAD.MOV.U32 R2, RZ, RZ, R10 ;  /* 0x000000ffff027224 */ /* 0x000fe200078e000a */
[----:B------:R-:W-:Y:S01]  /*8e10*/  MOV R138, R110 ;  /* 0x0000006e008a7202 */ /* 0x000fe20000000f00 */
[C---:B------:R-:W-:Y:S01]  /*8e20*/  FMUL.FTZ R10, R0.reuse, R114 ;  /* 0x00000072000a7220 */ /* 0x040fe20000410000 */
[----:B------:R-:W-:Y:S01]  /*8e30*/  MOV R114, R27 ;  /* 0x0000001b00727202 */ /* 0x000fe20000000f00 */
[----:B------:R-:W-:Y:S02]  /*8e40*/  FMUL.FTZ R27, R0, R131 ;  /* 0x00000083001b7220 */ /* 0x000fe40000410000 */
[----:B------:R-:W-:Y:S02]  /*8e50*/  IMAD.MOV.U32 R152, RZ, RZ, R140 ;  /* 0x000000ffff987224 */ /* 0x000fe400078e008c */
[----:B------:R-:W-:Y:S02]  /*8e60*/  IMAD.MOV.U32 R140, RZ, RZ, R128 ;  /* 0x000000ffff8c7224 */ /* 0x000fe400078e0080 */
[----:B------:R-:W-:Y:S02]  /*8e70*/  IMAD.MOV.U32 R128, RZ, RZ, R105 ;  /* 0x000000ffff807224 */ /* 0x000fe400078e0069 */
[----:B------:R-:W-:Y:S02]  /*8e80*/  IMAD.MOV.U32 R133, RZ, RZ, R106 ;  /* 0x000000ffff857224 */ /* 0x000fe400078e006a */
[----:B------:R-:W-:Y:S04]  /*8e90*/  @P6 IMAD.WIDE.U32 R106, R118, c[0x0][0x1e0], RZ ;  /* 0x00007800766a6a25 */ /* 0x000fe800078e00ff */
        /* <DEDUP_REMOVED lines=10> */
[----:B------:R-:W-:Y:S04]  /*8f40*/  MOV R133, R120 ;  /* 0x0000007800857202 */ /* 0x000fe80000000f00 */
[----:B------:R-:W-:Y:S02]  /*8f50*/  MOV R155, R150 ;  /* 0x00000096009b7202 */ /* 0x000fe40000000f00 */
[----:B------:R-:W-:Y:S01]  /*8f60*/  MOV R150, R143 ;  /* 0x0000008f00967202 */ /* 0x000fe20000000f00 */
[----:B---3--:R-:W-:Y:S01]  /*8f70*/  FFMA.FTZ R108, R0, R108, R164 ;  /* 0x0000006c006c7223 */ /* 0x008fe200000100a4 */
[----:B------:R-:W-:Y:S05]  /*8f80*/  @P6 SHF.R.S32.HI R0, RZ, 0x1f, R118 ;  /* 0x0000001fff006819 */ /* 0x000fea0000011476 */
[----:B------:R-:W-:Y:S04]  /*8f90*/  @P6 IMAD R0, R0, c[0x0][0x1e0], RZ ;  /* 0x0000780000006a24 */ /* 0x000fe800078e02ff */
[----:B------:R-:W-:Y:S02]  /*8fa0*/  @P6 IMAD R0, R118, c[0x0][0x1e4], R0 ;  /* 0x0000790076006a24 */ /* 0x000fe400078e0200 */
[----:B------:R-:W-:Y:S01]  /*8fb0*/  IMAD.MOV.U32 R118, RZ, RZ, R2 ;  /* 0x000000ffff767224 */ /* 0x000fe200078e0002 */
[----:B------:R-:W-:Y:S02]  /*8fc0*/  MOV R2, R141 ;  /* 0x0000008d00027202 */ /* 0x000fe40000000f00 */
[----:B------:R-:W-:Y:S02]  /*8fd0*/  MOV R141, R132 ;  /* 0x00000084008d7202 */ /* 0x000fe40000000f00 */
[----:B------:R-:W-:Y:S02]  /*8fe0*/  MOV R132, R129 ;  /* 0x0000008100847202 */ /* 0x000fe40000000f00 */
[----:B------:R-:W-:Y:S01]  /*8ff0*/  MOV R129, R125 ;  /* 0x0000007d00817202 */ /* 0x000fe20000000f00 */
[----:B------:R-:W-:Y:S01]  /*9000*/  IMAD.MOV.U32 R123, RZ, RZ, R141 ;  /* 0x000000ffff7b7224 */ /* 0x000fe200078e008d */
[----:B------:R-:W-:Y:S02]  /*9010*/  MOV R125, R104 ;  /* 0x00000068007d7202 */ /* 0x000fe40000000f00 */
[----:B------:R-:W2:Y:S01]  /*9020*/  LDL.64 R104, [R1+0x28] ;  /* 0x0000280001687983 */ /* 0x000ea20000100a00 */
[----:B------:R-:W-:Y:S02]  /*9030*/  @P6 IADD3 R0, R107, R0, RZ ;  /* 0x000000006b006210 */ /* 0x000fe40007ffe0ff */
[----:B------:R-:W-:Y:S02]  /*9040*/  MOV R146, R125 ;  /* 0x0000007d00927202 */ /* 0x000fe40000000f00 */
[----:B------:R-:W-:Y:S01]  /*9050*/  MOV R125, R109 ;  /* 0x0000006d007d7202 */ /* 0x000fe20000000f00 */
[----:B------:R-:W-:Y:S01]  /*9060*/  @P6 IMAD R0, R0, 0x60, RZ ;  /* 0x0000006000006824 */ /* 0x000fe200078e02ff */
[----:B------:R-:W-:Y:S02]  /*9070*/  MOV R141, R140 ;  /* 0x0000008c008d7202 */ /* 0x000fe40000000f00 */
[----:B------:R-:W-:Y:S01]  /*9080*/  MOV R140, R129 ;  /* 0x00000081008c7202 */ /* 0x000fe20000000f00 */
[----:B------:R-:W-:Y:S01]  /*9090*/  IMAD.MOV.U32 R129, RZ, RZ, R112 ;  /* 0x000000ffff817224 */ /* 0x000fe200078e0070 */
[----:B------:R-:W-:Y:S01]  /*90a0*/  MOV R135, R118 ;  /* 0x0000007600877202 */ /* 0x000fe20000000f00 */
[----:B------:R-:W-:Y:S03]  /*90b0*/  FFMA.FTZ R112, R210, c[0x0][0x2d0], -R103 ;  /* 0x0000b400d2707a23 */ /* 0x000fe60000010867 */
[----:B------:R-:W-:Y:S03]  /*90c0*/  MOV R143, R135 ;  /* 0x00000087008f7202 */ /* 0x000fe60000000f00 */
[----:B------:R-:W-:Y:S01]  /*90d0*/  MUFU.EX2 R112, R112 ;  /* 0x0000007000707308 */ /* 0x000fe20000000800 */
[----:B--2---:R-:W-:Y:S02]  /*90e0*/  @P6 MOV R105, R122 ;  /* 0x0000007a00696202 */ /* 0x004fe40000000f00 */
[----:B------:R-:W-:Y:S03]  /*90f0*/  MOV R122, R2 ;  /* 0x00000002007a7202 */ /* 0x000fe60000000f00 */
[----:B------:R-:W-:Y:S04]  /*9100*/  @P6 IMAD.WIDE.U32 R104, R106, 0x60, R104 ;  /* 0x000000606a686825 */ /* 0x000fe800078e0068 */
[----:B------:R-:W-:Y:S01]  /*9110*/  IMAD.MOV.U32 R127, RZ, RZ, R122 ;  /* 0x000000ffff7f7224 */ /* 0x000fe200078e007a */
[----:B------:R-:W-:Y:S04]  /*9120*/  @P6 IADD3 R0, R105, R0, RZ ;  /* 0x0000000069006210 */ /* 0x000fe80007ffe0ff */
[C---:B------:R-:W-:Y:S02]  /*9130*/  @P6 SHF.L.U64.HI R2, R104.reuse, 0x1, R0 ;  /* 0x0000000168026819 */ /* 0x040fe40000010200 */
[----:B------:R-:W-:Y:S04]  /*9140*/  @P6 SHF.L.U32 R0, R104, 0x1, RZ ;  /* 0x0000000168006819 */ /* 0x000fe800000006ff */
[C---:B------:R-:W-:Y:S02]  /*9150*/  @P6 IADD3 R104, P0, R0.reuse, c[0x0][0x1c8], RZ ;  /* 0x0000720000686a10 */ /* 0x040fe40007f1e0ff */
[----:B------:R-:W-:Y:S02]  /*9160*/  @P6 IADD3 R106, P5, R0, 0x80, RZ ;  /* 0x00000080006a6810 */ /* 0x000fe40007fbe0ff */
[----:B------:R-:W-:Y:S02]  /*9170*/  @P6 IADD3.X R105, R2, c[0x0][0x1cc], RZ, P0, !PT ;  /* 0x0000730002696a10 */ /* 0x000fe400007fe4ff */
[----:B------:R-:W-:Y:S03]  /*9180*/  @P6 IADD3 R106, P0, R106, c[0x0][0x1c8], RZ ;  /* 0x000072006a6a6a10 */ /* 0x000fe60007f1e0ff */
[----:B------:R1:W-:Y:S01]  /*9190*/  @P6 LDGSTS.E.BYPASS.LTC128B.128 [R126+0xc100], [R104.64], !P4 ;  /* 0x0c100000687e6fae */ /* 0x0003e2000e101d46 */
[--C-:B------:R-:W-:Y:S02]  /*91a0*/  @P6 IADD3.X R107, RZ, c[0x0][0x1cc], R2.reuse, P0, P5 ;  /* 0x00007300ff6b6a10 */ /* 0x100fe400007ea402 */
[----:B------:R-:W-:Y:S05]  /*91b0*/  @P6 IADD3 R0, P5, R0, 0x100, RZ ;  /* 0x0000010000006810 */ /* 0x000fea0007fbe0ff */
[----:B------:R2:W-:Y:S02]  /*91c0*/  @P6 LDGSTS.E.BYPASS.LTC128B.128 [R126+0xf100], [R106.64], !P3 ;  /* 0x0f1000006a7e6fae */ /* 0x0005e4000d901d46 */
[----:B--2---:R-:W-:Y:S01]  /*91d0*/  @P6 IADD3 R106, P0, R0, c[0x0][0x1c8], RZ ;  /* 0x00007200006a6a10 */ /* 0x004fe20007f1e0ff */
[----:B------:R-:W-:Y:S02]  /*91e0*/  FFMA.FTZ R0, R209, c[0x0][0x2d0], -R103 ;  /* 0x0000b400d1007a23 */ /* 0x000fe40000010867 */
[----:B------:R-:W-:Y:S01]  /*91f0*/  IMAD.MOV.U32 R209, RZ, RZ, R151 ;  /* 0x000000ffffd17224 */ /* 0x000fe200078e0097 */
[----:B------:R-:W-:Y:S01]  /*9200*/  @P6 IADD3.X R107, RZ, c[0x0][0x1cc], R2, P0, P5 ;  /* 0x00007300ff6b6a10 */ /* 0x000fe200007ea402 */
[----:B------:R-:W-:Y:S02]  /*9210*/  FFMA.FTZ R2, R166, c[0x0][0x2d0], -R3 ;  /* 0x0000b400a6027a23 */ /* 0x000fe40000010803 */
[----:B------:R-:W-:Y:S01]  /*9220*/  MUFU.EX2 R0, R0 ;  /* 0x0000000000007308 */ /* 0x000fe20000000800 */
[----:B------:R-:W-:Y:S01]  /*9230*/  IMAD.MOV.U32 R151, RZ, RZ, R146 ;  /* 0x000000ffff977224 */ /* 0x000fe200078e0092 */
[----:B------:R2:W-:Y:S01]  /*9240*/  @P6 LDGSTS.E.BYPASS.LTC128B.128 [R126+0x12100], [R106.64], !P2 ;  /* 0x121000006a7e6fae */ /* 0x0005e2000d101d46 */
[----:B------:R-:W-:Y:S02]  /*9250*/  IMAD.MOV.U32 R146, RZ, RZ, R131 ;  /* 0x000000ffff927224 */ /* 0x000fe400078e0083 */
[----:B------:R-:W-:Y:S01]  /*9260*/  IMAD.MOV.U32 R131, RZ, RZ, R141 ;  /* 0x000000ffff837224 */ /* 0x000fe200078e008d */
[----:B------:R-:W-:Y:S04]  /*9270*/  MOV R141, R129 ;  /* 0x00000081008d7202 */ /* 0x000fe80000000f00 */
[----:B------:R-:W3:Y:S01]  /*9280*/  MUFU.EX2 R2, R2 ;  /* 0x0000000200027308 */ /* 0x000ee20000000800 */
[----:B--2---:R-:W-:Y:S01]  /*9290*/  @P6 IMAD.MOV.U32 R106, RZ, RZ, c[0x0][0x1e0] ;  /* 0x00007800ff6a6624 */ /* 0x004fe200078e00ff */
[----:B------:R-:W-:Y:S04]  /*92a0*/  @P6 MOV R107, 0x6 ;  /* 0x00000006006b6802 */ /* 0x000fe80000000f00 */
[----:B------:R-:W-:Y:S01]  /*92b0*/  @P6 SHF.L.U64.HI R107, R106, R107, c[0x0][0x1e4] ;  /* 0x000079006a6b6619 */ /* 0x000fe2000001026b */
[----:B---3--:R-:W-:Y:S01]  /*92c0*/  FADD.FTZ R122, R2, R108 ;  /* 0x0000006c027a7221 */ /* 0x008fe20000010000 */
[----:B------:R-:W-:Y:S04]  /*92d0*/  @P6 SHF.L.U32 R106, R106, 0x6, RZ ;  /* 0x000000066a6a6819 */ /* 0x000fe800000006ff */
[----:B-1----:R-:W-:Y:S05]  /*92e0*/  @P6 IADD3 R104, P0, R104, R106, RZ ;  /* 0x0000006a68686210 */ /* 0x002fea0007f1e0ff */
[C---:B------:R-:W-:Y:S01]  /*92f0*/  @P6 IMAD.X R105, R107.reuse, 0x1, R105, P0 ;  /* 0x000000016b696824 */ /* 0x040fe200000e0669 */
[----:B------:R-:W-:Y:S04]  /*9300*/  @P6 IADD3 R106, P0, R106, R104, RZ ;  /* 0x000000686a6a6210 */ /* 0x000fe80007f1e0ff */
[----:B------:R1:W-:Y:S01]  /*9310*/  @P6 LDGSTS.E.BYPASS.LTC128B.128 [R126+0xd100], [R104.64], !P4 ;  /* 0x0d100000687e6fae */ /* 0x0003e2000e101d46 */
[----:B------:R-:W-:Y:S07]  /*9320*/  @P6 IADD3.X R107, R107, R105, RZ, P0, !PT ;  /* 0x000000696b6b6210 */ /* 0x000fee00007fe4ff */
[----:B------:R1:W-:Y:S08]  /*9330*/  @P6 LDGSTS.E.BYPASS.LTC128B.128 [R126+0x10100], [R104.64+0x80], !P3 ;  /* 0x10100080687e6fae */ /* 0x0003f0000d901d46 */
[----:B------:R1:W-:Y:S08]  /*9340*/  @P6 LDGSTS.E.BYPASS.LTC128B.128 [R126+0x13100], [R104.64+0x100], !P2 ;  /* 0x13100100687e6fae */ /* 0x0003f0000d101d46 */
[----:B------:R2:W-:Y:S08]  /*9350*/  @P6 LDGSTS.E.BYPASS.LTC128B.128 [R126+0xe100], [R106.64], !P4 ;  /* 0x0e1000006a7e6fae */ /* 0x0005f0000e101d46 */
[----:B------:R2:W-:Y:S08]  /*9360*/  @P6 LDGSTS.E.BYPASS.LTC128B.128 [R126+0x11100], [R106.64+0x80], !P3 ;  /* 0x111000806a7e6fae */ /* 0x0005f0000d901d46 */
[----:B------:R2:W-:Y:S01]  /*9370*/  @P6 LDGSTS.E.BYPASS.LTC128B.128 [R126+0x14100], [R106.64+0x100], !P2 ;  /* 0x141001006a7e6fae */ /* 0x0005e2000d101d46 */
[--C-:B-1----:R-:W-:Y:S01]  /*9380*/  FFMA.FTZ R104, R211, c[0x0][0x2d0], -R103.reuse ;  /* 0x0000b400d3687a23 */ /* 0x102fe20000010867 */
[----:B------:R-:W-:Y:S01]  /*9390*/  F2FP.PACK_AB R105, R2, R164 ;  /* 0x000000a40269723e */ /* 0x000fe200000000ff */
[----:B------:R-:W-:Y:S02]  /*93a0*/  FFMA.FTZ R2, R219, c[0x0][0x2d0], -R103 ;  /* 0x0000b400db027a23 */ /* 0x000fe40000010867 */
[----:B------:R1:W3:Y:S03]  /*93b0*/  MUFU.EX2 R115, R104 ;  /* 0x0000006800737308 */ /* 0x0002e60000000800 */
[----:B------:R-:W5:Y:S08]  /*93c0*/  LDSM.16.MT88.4 R108, [R224] ;  /* 0x00000000e06c783b */ /* 0x000f700000004200 */
[----:B------:R-:W0:Y:S01]  /*93d0*/  LDGDEPBAR ;  /* 0x00000000000079af */ /* 0x000e220000000000 */
[----:B------:R3:W-:Y:S01]  /*93e0*/  MUFU.EX2 R120, R2 ;  /* 0x0000000200787308 */ /* 0x0007e20000000800 */
[--C-:B--2---:R-:W-:Y:S01]  /*93f0*/  FFMA.FTZ R106, R167, c[0x0][0x2d0], -R3.reuse ;  /* 0x0000b400a76a7a23 */ /* 0x104fe20000010803 */
[----:B------:R-:W-:Y:S01]  /*9400*/  MOV R126, R123 ;  /* 0x0000007b007e7202 */ /* 0x000fe20000000f00 */
[C---:B------:R-:W-:Y:S01]  /*9410*/  FADD.FTZ R107, R0.reuse, R212 ;  /* 0x000000d4006b7221 */ /* 0x040fe20000010000 */
[----:B-1----:R-:W-:Y:S01]  /*9420*/  F2FP.PACK_AB R104, R0, R165 ;  /* 0x000000a50068723e */ /* 0x002fe200000000ff */
[----:B------:R-:W-:Y:S05]  /*9430*/  FFMA.FTZ R0, R208, c[0x0][0x2d0], -R3 ;  /* 0x0000b400d0007a23 */ /* 0x000fea0000010803 */
[----:B------:R1:W-:Y:S01]  /*9440*/  MUFU.EX2 R113, R106 ;  /* 0x0000006a00717308 */ /* 0x0003e20000000800 */
[----:B------:R-:W-:Y:S01]  /*9450*/  FADD.FTZ R116, R112, R107 ;  /* 0x0000006b70747221 */ /* 0x000fe20000010000 */
[----:B------:R-:W-:Y:S01]  /*9460*/  MOV R135, R126 ;  /* 0x0000007e00877202 */ /* 0x000fe20000000f00 */
[--C-:B------:R-:W-:Y:S02]  /*9470*/  FFMA.FTZ R165, R144, c[0x0][0x2d0], -R3.reuse ;  /* 0x0000b40090a57a23 */ /* 0x100fe40000010803 */
[--C-:B------:R-:W-:Y:S02]  /*9480*/  FFMA.FTZ R167, R137, c[0x0][0x2d0], -R3.reuse ;  /* 0x0000b40089a77a23 */ /* 0x100fe40000010803 */
[--C-:B---3--:R-:W-:Y:S03]  /*9490*/  FFMA.FTZ R2, R214, c[0x0][0x2d0], -R3.reuse ;  /* 0x0000b400d6027a23 */ /* 0x108fe60000010803 */
[----:B------:R-:W2:Y:S10]  /*94a0*/  MUFU.EX2 R114, R0 ;  /* 0x0000000000727308 */ /* 0x000eb40000000800 */
[----:B------:R3:W-:Y:S01]  /*94b0*/  MUFU.EX2 R117, R2 ;  /* 0x0000000200757308 */ /* 0x0007e20000000800 */
[----:B-1----:R-:W-:Y:S01]  /*94c0*/  F2FP.PACK_AB R106, R115, R112 ;  /* 0x00000070736a723e */ /* 0x002fe200000000ff */
[----:B------:R-:W-:Y:S08]  /*94d0*/  FFMA.FTZ R112, R215, c[0x0][0x2d0], -R3 ;  /* 0x0000b400d7707a23 */ /* 0x000ff00000010803 */
[----:B------:R-:W-:Y:S01]  /*94e0*/  MUFU.EX2 R121, R112 ;  /* 0x0000007000797308 */ /* 0x000fe20000000800 */
[----:B--2---:R-:W-:Y:S01]  /*94f0*/  F2FP.PACK_AB R107, R114, R113 ;  /* 0x00000071726b723e */ /* 0x004fe200000000ff */
[----:B------:R-:W-:Y:S08]  /*9500*/  FFMA.FTZ R0, R217, c[0x0][0x2d0], -R103 ;  /* 0x0000b400d9007a23 */ /* 0x000ff00000010867 */
[----:B------:R-:W-:Y:S01]  /*9510*/  MUFU.EX2 R165, R165 ;  /* 0x000000a500a57308 */ /* 0x000fe20000000800 */
[C---:B-----5:R-:W-:Y:S05]  /*9520*/  HMMA.16816.F32 R4, R104.reuse, R108, R4 ;  /* 0x0000006c6804723c */ /* 0x060fea0000001804 */
[----:B---3--:R-:W-:Y:S03]  /*9530*/  FFMA.FTZ R2, R213, c[0x0][0x2d0], -R3 ;  /* 0x0000b400d5027a23 */ /* 0x008fe60000010803 */
[C---:B------:R-:W-:Y:S01]  /*9540*/  HMMA.16816.F32 R8, R104.reuse, R110, R8 ;  /* 0x0000006e6808723c */ /* 0x040fe20000001808 */
[----:B------:R-:W1:Y:S01]  /*9550*/  LDSM.16.MT88.4 R108, [R228] ;  /* 0x00000000e46c783b */ /* 0x000e620000004200 */
[----:B------:R2:W3:Y:S10]  /*9560*/  MUFU.EX2 R119, R2 ;  /* 0x0000000200777308 */ /* 0x0004f40000000800 */
[----:B------:R-:W5:Y:S10]  /*9570*/  MUFU.EX2 R0, R0 ;  /* 0x0000000000007308 */ /* 0x000f740000000800 */
[----:B------:R-:W-:Y:S01]  /*9580*/  MUFU.EX2 R167, R167 ;  /* 0x000000a700a77308 */ /* 0x000fe20000000800 */
[--C-:B--2---:R-:W-:Y:S09]  /*9590*/  FFMA.FTZ R2, R220, c[0x0][0x2d0], -R103.reuse ;  /* 0x0000b400dc027a23 */ /* 0x104ff20000010867 */
[----:B------:R2:W-:Y:S01]  /*95a0*/  MUFU.EX2 R118, R2 ;  /* 0x0000000200767308 */ /* 0x0005e20000000800 */
[C---:B-1----:R-:W-:Y:S08]  /*95b0*/  HMMA.16816.F32 R12, R104.reuse, R108, R12 ;  /* 0x0000006c680c723c */ /* 0x042ff0000000180c */
[C---:B------:R-:W-:Y:S01]  /*95c0*/  HMMA.16816.F32 R16, R104.reuse, R110, R16 ;  /* 0x0000006e6810723c */ /* 0x040fe20000001810 */
[----:B------:R-:W1:Y:S03]  /*95d0*/  LDSM.16.MT88.4 R108, [R227] ;  /* 0x00000000e36c783b */ /* 0x000e660000004200 */
[----:B--2---:R-:W-:Y:S04]  /*95e0*/  FFMA.FTZ R2, R221, c[0x0][0x2d0], -R103 ;  /* 0x0000b400dd027a23 */ /* 0x004fe80000010867 */
[----:B------:R2:W1:Y:S04]  /*95f0*/  MUFU.EX2 R128, R2 ;  /* 0x0000000200807308 */ /* 0x0004680000000800 */
[--C-:B--2---:R-:W-:Y:S06]  /*9600*/  FFMA.FTZ R2, R216, c[0x0][0x2d0], -R3.reuse ;  /* 0x0000b400d8027a23 */ /* 0x104fec0000010803 */
[----:B------:R2:W2:Y:S01]  /*9610*/  MUFU.EX2 R124, R2 ;  /* 0x00000002007c7308 */ /* 0x0004a20000000800 */
[C---:B-1----:R-:W-:Y:S08]  /*9620*/  HMMA.16816.F32 R20, R104.reuse, R108, R20 ;  /* 0x0000006c6814723c */ /* 0x042ff00000001814 */
[C---:B------:R-:W-:Y:S01]  /*9630*/  HMMA.16816.F32 R24, R104.reuse, R110, R24 ;  /* 0x0000006e6818723c */ /* 0x040fe20000001818 */
[----:B------:R-:W1:Y:S03]  /*9640*/  LDSM.16.MT88.4 R108, [R249] ;  /* 0x00000000f96c783b */ /* 0x000e660000004200 */
[----:B--2---:R-:W-:Y:S02]  /*9650*/  FADD.FTZ R2, R115, R116 ;  /* 0x0000007473027221 */ /* 0x004fe40000010000 */
[----:B------:R-:W-:Y:S04]  /*9660*/  FFMA.FTZ R116, R130, c[0x0][0x2d0], -R3 ;  /* 0x0000b40082747a23 */ /* 0x000fe80000010803 */
[----:B------:R-:W-:Y:S01]  /*9670*/  MUFU.EX2 R130, R116 ;  /* 0x0000007400827308 */ /* 0x000fe20000000800 */
        /* <DEDUP_REMOVED lines=26> */
[----:B------:R-:W1:Y:S06]  /*9820*/  LDSM.16.MT88.4 R108, [R224+0x800] ;  /* 0x00080000e06c783b */ /* 0x000e6c0000004200 */
[----:B------:R-:W-:Y:S01]  /*9830*/  FADD.FTZ R104, R113, R122 ;  /* 0x0000007a71687221 */ /* 0x000fe20000010000 */
[----:B---3--:R-:W-:Y:S01]  /*9840*/  F2FP.PACK_AB R105, R119, R117 ;  /* 0x000000757769723e */ /* 0x008fe200000000ff */
[----:B-----5:R-:W-:Y:S03]  /*9850*/  FADD.FTZ R122, R0, R2 ;  /* 0x00000002007a7221 */ /* 0x020fe60000010000 */
[----:B------:R-:W-:Y:S01]  /*9860*/  FADD.FTZ R123, R114, R104 ;  /* 0x00000068727b7221 */ /* 0x000fe20000010000 */
[----:B------:R-:W-:Y:S01]  /*9870*/  F2FP.PACK_AB R106, R128, R118 ;  /* 0x00000076806a723e */ /* 0x000fe200000000ff */
[----:B------:R-:W-:Y:S01]  /*9880*/  LDSM.16.MT88.4 R112, [R228+0x1000] ;  /* 0x00100000e470783b */ /* 0x000fe20000004200 */
[----:B------:R-:W-:Y:S01]  /*9890*/  F2FP.PACK_AB R104, R120, R0 ;  /* 0x000000007868723e */ /* 0x000fe200000000ff */
[----:B------:R-:W-:Y:S01]  /*98a0*/  FFMA.FTZ R0, R125, c[0x0][0x2d0], -R103 ;  /* 0x0000b4007d007a23 */ /* 0x000fe20000010867 */
[C---:B------:R-:W-:Y:S01]  /*98b0*/  F2FP.PACK_AB R107, R124.reuse, R121 ;  /* 0x000000797c6b723e */ /* 0x040fe200000000ff */
[----:B------:R-:W-:Y:S02]  /*98c0*/  FADD.FTZ R2, R117, R123 ;  /* 0x0000007b75027221 */ /* 0x000fe40000010000 */
[----:B------:R2:W3:Y:S02]  /*98d0*/  MUFU.EX2 R125, R0 ;  /* 0x00000000007d7308 */ /* 0x0004e40000000800 */
[----:B------:R-:W-:Y:S04]  /*98e0*/  FADD.FTZ R2, R119, R2 ;  /* 0x0000000277027221 */ /* 0x000fe80000010000 */
[----:B------:R-:W-:Y:S04]  /*98f0*/  FADD.FTZ R2, R121, R2 ;  /* 0x0000000279027221 */ /* 0x000fe80000010000 */
[----:B------:R-:W-:Y:S01]  /*9900*/  FADD.FTZ R124, R124, R2 ;  /* 0x000000027c7c7221 */ /* 0x000fe20000010000 */
[C---:B-1----:R-:W-:Y:S03]  /*9910*/  HMMA.16816.F32 R4, R104.reuse, R108, R4 ;  /* 0x0000006c6804723c */ /* 0x042fe60000001804 */
[----:B--2---:R-:W-:Y:S01]  /*9920*/  FFMA.FTZ R0, R154, c[0x0][0x2d0], -R103 ;  /* 0x0000b4009a007a23 */ /* 0x004fe20000010867 */
[----:B------:R-:W-:Y:S02]  /*9930*/  MOV R154, R147 ;  /* 0x00000093009a7202 */ /* 0x000fe40000000f00 */
[----:B------:R-:W-:Y:S01]  /*9940*/  MOV R147, R127 ;  /* 0x0000007f00937202 */ /* 0x000fe20000000f00 */
[----:B------:R1:W2:Y:S01]  /*9950*/  MUFU.EX2 R129, R0 ;  /* 0x0000000000817308 */ /* 0x0002a20000000800 */
[C---:B------:R-:W-:Y:S01]  /*9960*/  HMMA.16816.F32 R8, R104.reuse, R110, R8 ;  /* 0x0000006e6808723c */ /* 0x040fe20000001808 */
[----:B------:R-:W5:Y:S03]  /*9970*/  LDSM.16.MT88.4 R108, [R228+0x800] ;  /* 0x00080000e46c783b */ /* 0x000f660000004200 */
[--C-:B-1----:R-:W-:Y:S01]  /*9980*/  FFMA.FTZ R0, R223, c[0x0][0x2d0], -R3.reuse ;  /* 0x0000b400df007a23 */ /* 0x102fe20000010803 */
[----:B------:R-:W-:Y:S04]  /*9990*/  IADD3 R223, R218, -0x1, RZ ;  /* 0xffffffffdadf7810 */ /* 0x000fe80007ffe0ff */
[----:B------:R1:W-:Y:S01]  /*99a0*/  MUFU.EX2 R126, R0 ;  /* 0x00000000007e7308 */ /* 0x0003e20000000800 */
[C---:B-----5:R-:W-:Y:S08]  /*99b0*/  HMMA.16816.F32 R12, R104.reuse, R108, R12 ;  /* 0x0000006c680c723c */ /* 0x060ff0000000180c */
[C---:B------:R-:W-:Y:S01]  /*99c0*/  HMMA.16816.F32 R16, R104.reuse, R110, R16 ;  /* 0x0000006e6810723c */ /* 0x040fe20000001810 */
[----:B------:R-:W5:Y:S03]  /*99d0*/  LDSM.16.MT88.4 R108, [R227+0x800] ;  /* 0x00080000e36c783b */ /* 0x000f660000004200 */
[----:B-1----:R-:W-:Y:S04]  /*99e0*/  FFMA.FTZ R0, R222, c[0x0][0x2d0], -R3 ;  /* 0x0000b400de007a23 */ /* 0x002fe80000010803 */
[----:B------:R1:W-:Y:S04]  /*99f0*/  MUFU.EX2 R127, R0 ;  /* 0x00000000007f7308 */ /* 0x0003e80000000800 */
[----:B-1----:R-:W-:Y:S01]  /*9a00*/  FFMA.FTZ R0, R209, c[0x0][0x2d0], -R103 ;  /* 0x0000b400d1007a23 */ /* 0x002fe20000010867 */
[----:B------:R-:W-:Y:S01]  /*9a10*/  MOV R209, R155 ;  /* 0x0000009b00d17202 */ /* 0x000fe20000000f00 */
[----:B------:R-:W-:Y:S01]  /*9a20*/  IMAD.MOV.U32 R155, RZ, RZ, R151 ;  /* 0x000000ffff9b7224 */ /* 0x000fe200078e0097 */
[----:B------:R-:W-:Y:S02]  /*9a30*/  MOV R151, R150 ;  /* 0x0000009600977202 */ /* 0x000fe40000000f00 */
[----:B------:R-:W-:Y:S01]  /*9a40*/  MOV R150, R135 ;  /* 0x0000008700967202 */ /* 0x000fe20000000f00 */
[----:B------:R-:W-:Y:S02]  /*9a50*/  IMAD.MOV.U32 R135, RZ, RZ, R131 ;  /* 0x000000ffff877224 */ /* 0x000fe400078e0083 */
[----:B------:R1:W1:Y:S01]  /*9a60*/  MUFU.EX2 R131, R0 ;  /* 0x0000000000837308 */ /* 0x0002620000000800 */
[C---:B-----5:R-:W-:Y:S08]  /*9a70*/  HMMA.16816.F32 R20, R104.reuse, R108, R20 ;  /* 0x0000006c6814723c */ /* 0x060ff00000001814 */
[C---:B------:R-:W-:Y:S01]  /*9a80*/  HMMA.16816.F32 R24, R104.reuse, R110, R24 ;  /* 0x0000006e6818723c */ /* 0x040fe20000001818 */
[----:B------:R-:W5:Y:S03]  /*9a90*/  LDSM.16.MT88.4 R108, [R230+0x800] ;  /* 0x00080000e66c783b */ /* 0x000f660000004200 */
[----:B-1----:R-:W-:Y:S04]  /*9aa0*/  FFMA.FTZ R0, R141, c[0x0][0x2d0], -R103 ;  /* 0x0000b4008d007a23 */ /* 0x002fe80000010867 */
[----:B------:R1:W1:Y:S01]  /*9ab0*/  MUFU.EX2 R141, R0 ;  /* 0x00000000008d7308 */ /* 0x0002620000000800 */
[C---:B-----5:R-:W-:Y:S03]  /*9ac0*/  HMMA.16816.F32 R28, R104.reuse, R108, R28 ;  /* 0x0000006c681c723c */ /* 0x060fe6000000181c */
[----:B-1----:R-:W-:Y:S01]  /*9ad0*/  FFMA.FTZ R0, R209, c[0x0][0x2d0], -R3 ;  /* 0x0000b400d1007a23 */ /* 0x002fe20000010803 */
[----:B------:R-:W-:Y:S02]  /*9ae0*/  MOV R209, R151 ;  /* 0x0000009700d17202 */ /* 0x000fe40000000f00 */
[----:B------:R-:W-:Y:S01]  /*9af0*/  MOV R151, R135 ;  /* 0x0000008700977202 */ /* 0x000fe20000000f00 */
[----:B------:R-:W-:Y:S01]  /*9b00*/  IMAD.MOV.U32 R135, RZ, RZ, R140 ;  /* 0x000000ffff877224 */ /* 0x000fe200078e008c */
[C---:B------:R-:W-:Y:S01]  /*9b10*/  HMMA.16816.F32 R32, R104.reuse, R110, R32 ;  /* 0x0000006e6820723c */ /* 0x040fe20000001820 */
[----:B------:R-:W1:Y:S01]  /*9b20*/  LDSM.16.MT88.4 R108, [R224+0x3800] ;  /* 0x00380000e06c783b */ /* 0x000e620000004200 */
[----:B------:R5:W-:Y:S02]  /*9b30*/  MUFU.EX2 R140, R0 ;  /* 0x00000000008c7308 */ /* 0x000be40000000800 */
[----:B-----5:R-:W-:Y:S04]  /*9b40*/  FADD.FTZ R0, R120, R122 ;  /* 0x0000007a78007221 */ /* 0x020fe80000010000 */
[----:B------:R-:W-:Y:S02]  /*9b50*/  FADD.FTZ R123, R118, R0 ;  /* 0x00000000767b7221 */ /* 0x000fe40000010000 */
[----:B------:R-:W-:Y:S02]  /*9b60*/  LDSM.16.MT88.4 R116, [R228+0x1800] ;  /* 0x00180000e474783b */ /* 0x000fe40000004200 */
[----:B------:R-:W-:Y:S02]  /*9b70*/  FFMA.FTZ R0, R133, c[0x0][0x2d0], -R103 ;  /* 0x0000b40085007a23 */ /* 0x000fe40000010867 */
[----:B------:R-:W-:Y:S02]  /*9b80*/  FADD.FTZ R123, R128, R123 ;  /* 0x0000007b807b7221 */ /* 0x000fe40000010000 */
[----:B------:R-:W-:Y:S01]  /*9b90*/  FFMA.FTZ R128, R136, c[0x0][0x2d0], -R3 ;  /* 0x0000b40088807a23 */ /* 0x000fe20000010803 */
[----:B------:R5:W4:Y:S01]  /*9ba0*/  MUFU.EX2 R133, R0 ;  /* 0x0000000000857308 */ /* 0x000b220000000800 */
[----:B---3--:R-:W-:Y:S01]  /*9bb0*/  FADD.FTZ R2, R125, R123 ;  /* 0x0000007b7d027221 */ /* 0x008fe20000010000 */
[C---:B-1----:R-:W-:Y:S03]  /*9bc0*/  HMMA.16816.F32 R36, R104.reuse, R108, R36 ;  /* 0x0000006c6824723c */ /* 0x042fe60000001824 */
[----:B--2---:R-:W-:Y:S04]  /*9bd0*/  FADD.FTZ R2, R129, R2 ;  /* 0x0000000281027221 */ /* 0x004fe80000010000 */
[----:B------:R-:W-:Y:S01]  /*9be0*/  FADD.FTZ R2, R131, R2 ;  /* 0x0000000283027221 */ /* 0x000fe20000010000 */
[C---:B------:R-:W-:Y:S01]  /*9bf0*/  HMMA.16816.F32 R40, R104.reuse, R110, R40 ;  /* 0x0000006e6828723c */ /* 0x040fe20000001828 */
[----:B------:R-:W1:Y:S03]  /*9c00*/  LDSM.16.MT88.4 R108, [R228+0x3800] ;  /* 0x00380000e46c783b */ /* 0x000e660000004200 */
[----:B------:R-:W-:Y:S02]  /*9c10*/  FADD.FTZ R2, R141, R2 ;  /* 0x000000028d027221 */ /* 0x000fe40000010000 */
[----:B-----5:R-:W-:Y:S02]  /*9c20*/  FFMA.FTZ R0, R135, c[0x0][0x2d0], -R103 ;  /* 0x0000b40087007a23 */ /* 0x020fe40000010867 */
[----:B----4-:R-:W-:Y:S02]  /*9c30*/  FADD.FTZ R2, R133, R2 ;  /* 0x0000000285027221 */ /* 0x010fe40000010000 */
[----:B------:R-:W2:Y:S01]  /*9c40*/  MUFU.EX2 R135, R0 ;  /* 0x0000000000877308 */ /* 0x000ea20000000800 */
[C---:B-1----:R-:W-:Y:S03]  /*9c50*/  HMMA.16816.F32 R44, R104.reuse, R108, R44 ;  /* 0x0000006c682c723c */ /* 0x042fe6000000182c */
[----:B--2---:R-:W-:Y:S02]  /*9c60*/  FADD.FTZ R2, R135, R2 ;  /* 0x0000000287027221 */ /* 0x004fe40000010000 */
[--C-:B------:R-:W-:Y:S01]  /*9c70*/  FFMA.FTZ R0, R151, c[0x0][0x2d0], -R3.reuse ;  /* 0x0000b40097007a23 */ /* 0x100fe20000010803 */
[----:B------:R-:W-:Y:S02]  /*9c80*/  MOV R151, R132 ;  /* 0x0000008400977202 */ /* 0x000fe40000000f00 */
[C---:B------:R-:W-:Y:S01]  /*9c90*/  HMMA.16816.F32 R48, R104.reuse, R110, R48 ;  /* 0x0000006e6830723c */ /* 0x040fe20000001830 */
[----:B------:R-:W1:Y:S01]  /*9ca0*/  LDSM.16.MT88.4 R108, [R227+0x3800] ;  /* 0x00380000e36c783b */ /* 0x000e620000004200 */
[----:B------:R2:W-:Y:S02]  /*9cb0*/  MUFU.EX2 R132, R0 ;  /* 0x0000000000847308 */ /* 0x0005e40000000800 */
[----:B--2---:R-:W-:Y:S01]  /*9cc0*/  FFMA.FTZ R0, R150, c[0x0][0x2d0], -R3 ;  /* 0x0000b40096007a23 */ /* 0x004fe20000010803 */
[----:B------:R-:W-:Y:S01]  /*9cd0*/  MOV R150, R147 ;  /* 0x0000009300967202 */ /* 0x000fe20000000f00 */
[----:B------:R-:W-:Y:S01]  /*9ce0*/  IMAD.MOV.U32 R147, RZ, RZ, R146 ;  /* 0x000000ffff937224 */ /* 0x000fe200078e0092 */
[----:B------:R-:W-:Y:S02]  /*9cf0*/  MOV R146, R143 ;  /* 0x0000008f00927202 */ /* 0x000fe40000000f00 */
[----:B------:R-:W-:Y:S03]  /*9d00*/  MOV R143, R142 ;  /* 0x0000008e008f7202 */ /* 0x000fe60000000f00 */
[--C-:B------:R-:W-:Y:S02]  /*9d10*/  FFMA.FTZ R120, R147, c[0x0][0x2d0], -R103.reuse ;  /* 0x0000b40093787a23 */ /* 0x100fe40000010867 */
[--C-:B------:R-:W-:Y:S02]  /*9d20*/  FFMA.FTZ R121, R146, c[0x0][0x2d0], -R103.reuse ;  /* 0x0000b40092797a23 */ /* 0x100fe40000010867 */
[----:B------:R-:W-:Y:S01]  /*9d30*/  FFMA.FTZ R122, R143, c[0x0][0x2d0], -R103 ;  /* 0x0000b4008f7a7a23 */ /* 0x000fe20000010867 */
[----:B------:R-:W-:Y:S01]  /*9d40*/  MUFU.EX2 R216, R120 ;  /* 0x0000007800d87308 */ /* 0x000fe20000000800 */
[----:B------:R-:W-:Y:S01]  /*9d50*/  IMAD.MOV.U32 R142, RZ, RZ, R139 ;  /* 0x000000ffff8e7224 */ /* 0x000fe200078e008b */
[----:B------:R-:W-:Y:S01]  /*9d60*/  MOV R139, R138 ;  /* 0x0000008a008b7202 */ /* 0x000fe20000000f00 */
[C---:B-1----:R-:W-:Y:S03]  /*9d70*/  HMMA.16816.F32 R52, R104.reuse, R108, R52 ;  /* 0x0000006c6834723c */ /* 0x042fe60000001834 */
[----:B------:R-:W-:Y:S01]  /*9d80*/  MOV R138, R134 ;  /* 0x00000086008a7202 */ /* 0x000fe20000000f00 */
[--C-:B------:R-:W-:Y:S03]  /*9d90*/  FFMA.FTZ R208, R142, c[0x0][0x2d0], -R103.reuse ;  /* 0x0000b4008ed07a23 */ /* 0x100fe60000010867 */
[----:B------:R-:W-:Y:S01]  /*9da0*/  MUFU.EX2 R215, R121 ;  /* 0x0000007900d77308 */ /* 0x000fe20000000800 */
[C---:B------:R-:W-:Y:S01]  /*9db0*/  HMMA.16816.F32 R56, R104.reuse, R110, R56 ;  /* 0x0000006e6838723c */ /* 0x040fe20000001838 */
[----:B------:R-:W1:Y:S03]  /*9dc0*/  LDSM.16.MT88.4 R108, [R230+0x3800] ;  /* 0x00380000e66c783b */ /* 0x000e660000004200 */
[--C-:B------:R-:W-:Y:S05]  /*9dd0*/  FFMA.FTZ R166, R138, c[0x0][0x2d0], -R103.reuse ;  /* 0x0000b4008aa67a23 */ /* 0x100fea0000010867 */
[----:B------:R2:W-:Y:S10]  /*9de0*/  MUFU.EX2 R212, R122 ;  /* 0x0000007a00d47308 */ /* 0x0005f40000000800 */
[----:B------:R3:W-:Y:S10]  /*9df0*/  MUFU.EX2 R134, R0 ;  /* 0x0000000000867308 */ /* 0x0007f40000000800 */
[----:B------:R-:W-:Y:S01]  /*9e00*/  MUFU.EX2 R208, R208 ;  /* 0x000000d000d07308 */ /* 0x000fe20000000800 */
[----:B--2---:R-:W-:Y:S09]  /*9e10*/  LDSM.16.MT88.4 R120, [R227+0x2000] ;  /* 0x00200000e378783b */ /* 0x004ff20000004200 */
[----:B------:R-:W-:Y:S01]  /*9e20*/  MUFU.EX2 R166, R166 ;  /* 0x000000a600a67308 */ /* 0x000fe20000000800 */
[C---:B-1----:R-:W-:Y:S03]  /*9e30*/  HMMA.16816.F32 R60, R104.reuse, R108, R60 ;  /* 0x0000006c683c723c */ /* 0x042fe6000000183c */
[--C-:B---3--:R-:W-:Y:S02]  /*9e40*/  FFMA.FTZ R0, R209, c[0x0][0x2d0], -R103.reuse ;  /* 0x0000b400d1007a23 */ /* 0x108fe40000010867 */
[--C-:B------:R-:W-:Y:S02]  /*9e50*/  FFMA.FTZ R209, R139, c[0x0][0x2d0], -R103.reuse ;  /* 0x0000b4008bd17a23 */ /* 0x100fe40000010867 */
[----:B------:R-:W-:Y:S01]  /*9e60*/  LDSM.16.MT88.4 R136, [R230+0x2800] ;  /* 0x00280000e688783b */ /* 0x000fe20000004200 */
[C---:B------:R-:W-:Y:S01]  /*9e70*/  HMMA.16816.F32 R64, R104.reuse, R110, R64 ;  /* 0x0000006e6840723c */ /* 0x040fe20000001840 */
[----:B------:R1:W2:Y:S06]  /*9e80*/  MUFU.EX2 R222, R0 ;  /* 0x0000000000de7308 */ /* 0x0002ac0000000800 */
[----:B------:R-:W3:Y:S04]  /*9e90*/  LDSM.16.MT88.4 R108, [R224+0x6800] ;  /* 0x00680000e06c783b */ /* 0x000ee80000004200 */
[----:B------:R-:W-:Y:S01]  /*9ea0*/  MUFU.EX2 R209, R209 ;  /* 0x000000d100d17308 */ /* 0x000fe20000000800 */
[----:B-1----:R-:W-:Y:S02]  /*9eb0*/  FFMA.FTZ R0, R155, c[0x0][0x2d0], -R103 ;  /* 0x0000b4009b007a23 */ /* 0x002fe40000010867 */
[----:B--2---:R-:W-:Y:S07]  /*9ec0*/  FADD.FTZ R2, R222, R2 ;  /* 0x00000002de027221 */ /* 0x004fee0000010000 */
[----:B------:R1:W2:Y:S01]  /*9ed0*/  MUFU.EX2 R221, R0 ;  /* 0x0000000000dd7308 */ /* 0x0002a20000000800 */
[C---:B---3--:R-:W-:Y:S03]  /*9ee0*/  HMMA.16816.F32 R68, R104.reuse, R108, R68 ;  /* 0x0000006c6844723c */ /* 0x048fe60000001844 */
[--C-:B-1----:R-:W-:Y:S05]  /*9ef0*/  FFMA.FTZ R0, R154, c[0x0][0x2d0], -R3.reuse ;  /* 0x0000b4009a007a23 */ /* 0x102fea0000010803 */
[C---:B------:R-:W-:Y:S01]  /*9f00*/  HMMA.16816.F32 R72, R104.reuse, R110, R72 ;  /* 0x0000006e6848723c */ /* 0x040fe20000001848 */
[----:B------:R-:W1:Y:S01]  /*9f10*/  LDSM.16.MT88.4 R108, [R228+0x6800] ;  /* 0x00680000e46c783b */ /* 0x000e620000004200 */
[----:B------:R3:W-:Y:S02]  /*9f20*/  MUFU.EX2 R220, R0 ;  /* 0x0000000000dc7308 */ /* 0x0007e40000000800 */
[----:B--2---:R-:W-:Y:S02]  /*9f30*/  FADD.FTZ R2, R221, R2 ;  /* 0x00000002dd027221 */ /* 0x004fe40000010000 */
[----:B---3--:R-:W-:Y:S06]  /*9f40*/  FFMA.FTZ R0, R151, c[0x0][0x2d0], -R3 ;  /* 0x0000b40097007a23 */ /* 0x008fec0000010803 */
[----:B------:R2:W-:Y:S01]  /*9f50*/  MUFU.EX2 R219, R0 ;  /* 0x0000000000db7308 */ /* 0x0005e20000000800 */
[C---:B-1----:R-:W-:Y:S08]  /*9f60*/  HMMA.16816.F32 R76, R104.reuse, R108, R76 ;  /* 0x0000006c684c723c */ /* 0x042ff0000000184c */
[C---:B------:R-:W-:Y:S01]  /*9f70*/  HMMA.16816.F32 R80, R104.reuse, R110, R80 ;  /* 0x0000006e6850723c */ /* 0x040fe20000001850 */
[----:B------:R-:W1:Y:S03]  /*9f80*/  LDSM.16.MT88.4 R108, [R227+0x6800] ;  /* 0x00680000e36c783b */ /* 0x000e660000004200 */
[--C-:B--2---:R-:W-:Y:S02]  /*9f90*/  FFMA.FTZ R0, R150, c[0x0][0x2d0], -R103.reuse ;  /* 0x0000b40096007a23 */ /* 0x104fe40000010867 */
[----:B------:R-:W-:Y:S02]  /*9fa0*/  FFMA.FTZ R103, R153, c[0x0][0x2d0], -R103 ;  /* 0x0000b40099677a23 */ /* 0x000fe40000010867 */
[----:B------:R2:W3:Y:S10]  /*9fb0*/  MUFU.EX2 R217, R0 ;  /* 0x0000000000d97308 */ /* 0x0004f40000000800 */
[----:B------:R-:W-:Y:S10]  /*9fc0*/  MUFU.EX2 R164, R103 ;  /* 0x0000006700a47308 */ /* 0x000ff40000000800 */
[----:B------:R-:W-:Y:S01]  /*9fd0*/  MUFU.EX2 R103, R128 ;  /* 0x0000008000677308 */ /* 0x000fe20000000800 */
[--C-:B--2---:R-:W-:Y:S02]  /*9fe0*/  FFMA.FTZ R0, R152, c[0x0][0x2d0], -R3.reuse ;  /* 0x0000b40098007a23 */ /* 0x104fe40000010803 */
[----:B------:R-:W-:Y:S01]  /*9ff0*/  LDSM.16.MT88.4 R152, [R228+0x5800] ;  /* 0x00580000e498783b */ /* 0x000fe20000004200 */
[----:B---3--:R-:W-:Y:S06]  /*a000*/  FADD.FTZ R2, R217, R2 ;  /* 0x00000002d9027221 */ /* 0x008fec0000010000 */
[----:B------:R2:W3:Y:S01]  /*a010*/  MUFU.EX2 R213, R0 ;  /* 0x0000000000d57308 */ /* 0x0004e20000000800 */
[----:B------:R-:W-:Y:S01]  /*a020*/  FADD.FTZ R2, R216, R2 ;  /* 0x00000002d8027221 */ /* 0x000fe20000010000 */
[C---:B-1----:R-:W-:Y:S03]  /*a030*/  HMMA.16816.F32 R84, R104.reuse, R108, R84 ;  /* 0x0000006c6854723c */ /* 0x042fe60000001854 */
[----:B------:R-:W-:Y:S04]  /*a040*/  FADD.FTZ R2, R215, R2 ;  /* 0x00000002d7027221 */ /* 0x000fe80000010000 */
[----:B------:R-:W-:Y:S01]  /*a050*/  FADD.FTZ R2, R212, R2 ;  /* 0x00000002d4027221 */ /* 0x000fe20000010000 */
[C---:B------:R-:W-:Y:S01]  /*a060*/  HMMA.16816.F32 R88, R104.reuse, R110, R88 ;  /* 0x0000006e6858723c */ /* 0x040fe20000001858 */
[----:B------:R-:W1:Y:S03]  /*a070*/  LDSM.16.MT88.4 R108, [R230+0x6800] ;  /* 0x00680000e66c783b */ /* 0x000e660000004200 */
[----:B------:R-:W-:Y:S02]  /*a080*/  FADD.FTZ R2, R208, R2 ;  /* 0x00000002d0027221 */ /* 0x000fe40000010000 */
[--C-:B--2---:R-:W-:Y:S04]  /*a090*/  FFMA.FTZ R0, R149, c[0x0][0x2d0], -R3.reuse ;  /* 0x0000b40095007a23 */ /* 0x104fe80000010803 */
[----:B------:R2:W4:Y:S01]  /*a0a0*/  MUFU.EX2 R214, R0 ;  /* 0x0000000000d67308 */ /* 0x0005220000000800 */
[C---:B-1----:R-:W-:Y:S03]  /*a0b0*/  HMMA.16816.F32 R92, R104.reuse, R108, R92 ;  /* 0x0000006c685c723c */ /* 0x042fe6000000185c */
[--C-:B--2---:R-:W-:Y:S06]  /*a0c0*/  FFMA.FTZ R0, R148, c[0x0][0x2d0], -R3.reuse ;  /* 0x0000b40094007a23 */ /* 0x104fec0000010803 */
[----:B------:R1:W2:Y:S01]  /*a0d0*/  MUFU.EX2 R211, R0 ;  /* 0x0000000000d37308 */ /* 0x0002a20000000800 */
[----:B------:R-:W-:Y:S01]  /*a0e0*/  HMMA.16816.F32 R96, R104, R110, R96 ;  /* 0x0000006e6860723c */ /* 0x000fe20000001860 */
[----:B------:R-:W5:Y:S06]  /*a0f0*/  LDSM.16.MT88.4 R108, [R224+0x1000] ;  /* 0x00100000e06c783b */ /* 0x000f6c0000004200 */
[----:B------:R-:W-:Y:S02]  /*a100*/  F2FP.PACK_AB R104, R129, R125 ;  /* 0x0000007d8168723e */ /* 0x000fe400000000ff */
[----:B------:R-:W-:Y:S03]  /*a110*/  F2FP.PACK_AB R105, R127, R126 ;  /* 0x0000007e7f69723e */ /* 0x000fe600000000ff */
[----:B------:R-:W-:Y:S02]  /*a120*/  F2FP.PACK_AB R106, R141, R131 ;  /* 0x000000838d6a723e */ /* 0x000fe400000000ff */
[----:B------:R-:W-:Y:S01]  /*a130*/  F2FP.PACK_AB R107, R140, R130 ;  /* 0x000000828c6b723e */ /* 0x000fe200000000ff */
[--C-:B-1----:R-:W-:Y:S02]  /*a140*/  FFMA.FTZ R0, R145, c[0x0][0x2d0], -R3.reuse ;  /* 0x0000b40091007a23 */ /* 0x102fe40000010803 */
[----:B------:R-:W-:Y:S01]  /*a150*/  LDSM.16.MT88.4 R144, [R224+0x5800] ;  /* 0x00580000e090783b */ /* 0x000fe20000004200 */
[----:B------:R-:W-:Y:S01]  /*a160*/  FFMA.FTZ R3, R102, c[0x0][0x2d0], -R3 ;  /* 0x0000b40066037a23 */ /* 0x000fe20000010803 */
[----:B------:R1:W1:Y:S10]  /*a170*/  MUFU.EX2 R210, R0 ;  /* 0x0000000000d27308 */ /* 0x0002740000000800 */
[----:B------:R2:W2:Y:S01]  /*a180*/  MUFU.EX2 R102, R3 ;  /* 0x0000000300667308 */ /* 0x0004a20000000800 */
[C---:B-----5:R-:W-:Y:S08]  /*a190*/  HMMA.16816.F32 R4, R104.reuse, R108, R4 ;  /* 0x0000006c6804723c */ /* 0x060ff00000001804 */
[C---:B------:R-:W-:Y:S01]  /*a1a0*/  HMMA.16816.F32 R8, R104.reuse, R110, R8 ;  /* 0x0000006e6808723c */ /* 0x040fe20000001808 */
[----:B------:R-:W5:Y:S03]  /*a1b0*/  LDSM.16.MT88.4 R108, [R227+0x1000] ;  /* 0x00100000e36c783b */ /* 0x000f660000004200 */
[----:B-1----:R-:W-:Y:S04]  /*a1c0*/  FADD.FTZ R0, R126, R124 ;  /* 0x0000007c7e007221 */ /* 0x002fe80000010000 */
[C---:B------:R-:W-:Y:S04]  /*a1d0*/  HMMA.16816.F32 R12, R104.reuse, R112, R12 ;  /* 0x00000070680c723c */ /* 0x040fe8000000180c */
[----:B------:R-:W-:Y:S02]  /*a1e0*/  FADD.FTZ R0, R127, R0 ;  /* 0x000000007f007221 */ /* 0x000fe40000010000 */
[----:B------:R-:W-:Y:S02]  /*a1f0*/  LDSM.16.MT88.4 R124, [R228+0x5000] ;  /* 0x00500000e47c783b */ /* 0x000fe40000004200 */
[C---:B------:R-:W-:Y:S04]  /*a200*/  HMMA.16816.F32 R16, R104.reuse, R114, R16 ;  /* 0x000000726810723c */ /* 0x040fe80000001810 */
[----:B------:R-:W-:Y:S02]  /*a210*/  FADD.FTZ R0, R130, R0 ;  /* 0x0000000082007221 */ /* 0x000fe40000010000 */
[----:B------:R-:W1:Y:S02]  /*a220*/  LDSM.16.MT88.4 R112, [R230+0x1000] ;  /* 0x00100000e670783b */ /* 0x000e640000004200 */
[----:B------:R-:W-:Y:S04]  /*a230*/  FADD.FTZ R0, R140, R0 ;  /* 0x000000008c007221 */ /* 0x000fe80000010000 */
[----:B------:R-:W-:Y:S02]  /*a240*/  FADD.FTZ R0, R132, R0 ;  /* 0x0000000084007221 */ /* 0x000fe40000010000 */
[----:B------:R-:W-:Y:S02]  /*a250*/  LDSM.16.MT88.4 R128, [R227+0x2800] ;  /* 0x00280000e380783b */ /* 0x000fe40000004200 */
[----:B------:R-:W-:Y:S04]  /*a260*/  FADD.FTZ R0, R134, R0 ;  /* 0x0000000086007221 */ /* 0x000fe80000010000 */
[----:B------:R-:W-:Y:S04]  /*a270*/  FADD.FTZ R0, R220, R0 ;  /* 0x00000000dc007221 */ /* 0x000fe80000010000 */
[----:B------:R-:W-:Y:S01]  /*a280*/  FADD.FTZ R0, R219, R0 ;  /* 0x00000000db007221 */ /* 0x000fe20000010000 */
[C---:B-----5:R-:W-:Y:S03]  /*a290*/  HMMA.16816.F32 R20, R104.reuse, R108, R20 ;  /* 0x0000006c6814723c */ /* 0x060fe60000001814 */
[----:B---3--:R-:W-:Y:S04]  /*a2a0*/  FADD.FTZ R0, R213, R0 ;  /* 0x00000000d5007221 */ /* 0x008fe80000010000 */
[----:B----4-:R-:W-:Y:S01]  /*a2b0*/  FADD.FTZ R0, R214, R0 ;  /* 0x00000000d6007221 */ /* 0x010fe20000010000 */
[C---:B------:R-:W-:Y:S01]  /*a2c0*/  HMMA.16816.F32 R24, R104.reuse, R110, R24 ;  /* 0x0000006e6818723c */ /* 0x040fe20000001818 */
[----:B------:R-:W3:Y:S03]  /*a2d0*/  LDSM.16.MT88.4 R108, [R224+0x4000] ;  /* 0x00400000e06c783b */ /* 0x000ee60000004200 */
[----:B--2---:R-:W-:Y:S04]  /*a2e0*/  FADD.FTZ R0, R211, R0 ;  /* 0x00000000d3007221 */ /* 0x004fe80000010000 */
[----:B------:R-:W-:Y:S04]  /*a2f0*/  FADD.FTZ R0, R210, R0 ;  /* 0x00000000d2007221 */ /* 0x000fe80000010000 */
[----:B------:R-:W-:Y:S01]  /*a300*/  FADD.FTZ R3, R165, R0 ;  /* 0x00000000a5037221 */ /* 0x000fe20000010000 */
[C---:B-1----:R-:W-:Y:S03]  /*a310*/  HMMA.16816.F32 R28, R104.reuse, R112, R28 ;  /* 0x00000070681c723c */ /* 0x042fe6000000181c */
[----:B------:R-:W-:Y:S02]  /*a320*/  FADD.FTZ R0, R209, R2 ;  /* 0x00000002d1007221 */ /* 0x000fe40000010000 */
[----:B------:R-:W-:Y:S02]  /*a330*/  FADD.FTZ R3, R167, R3 ;  /* 0x00000003a7037221 */ /* 0x000fe40000010000 */
[----:B------:R-:W-:Y:S01]  /*a340*/  FADD.FTZ R2, R166, R0 ;  /* 0x00000000a6027221 */ /* 0x000fe20000010000 */
[C---:B------:R-:W-:Y:S01]  /*a350*/  HMMA.16816.F32 R32, R104.reuse, R114, R32 ;  /* 0x000000726820723c */ /* 0x040fe20000001820 */
[----:B------:R-:W1:Y:S03]  /*a360*/  LDSM.16.MT88.4 R112, [R228+0x4000] ;  /* 0x00400000e470783b */ /* 0x000e660000004200 */
[----:B------:R-:W-:Y:S02]  /*a370*/  FADD.FTZ R2, R164, R2 ;  /* 0x00000002a4027221 */ /* 0x000fe40000010000 */
[----:B------:R-:W-:Y:S06]  /*a380*/  FADD.FTZ R0, R103, R3 ;  /* 0x0000000367007221 */ /* 0x000fec0000010000 */
[----:B------:R-:W-:Y:S01]  /*a390*/  FADD.FTZ R0, R102, R0 ;  /* 0x0000000066007221 */ /* 0x000fe20000010000 */
[C---:B---3--:R-:W-:Y:S08]  /*a3a0*/  HMMA.16816.F32 R36, R104.reuse, R108, R36 ;  /* 0x0000006c6824723c */ /* 0x048ff00000001824 */
[C---:B------:R-:W-:Y:S01]  /*a3b0*/  HMMA.16816.F32 R40, R104.reuse, R110, R40 ;  /* 0x0000006e6828723c */ /* 0x040fe20000001828 */
[----:B------:R-:W2:Y:S07]  /*a3c0*/  LDSM.16.MT88.4 R108, [R227+0x4000] ;  /* 0x00400000e36c783b */ /* 0x000eae0000004200 */
[C---:B-1----:R-:W-:Y:S08]  /*a3d0*/  HMMA.16816.F32 R44, R104.reuse, R112, R44 ;  /* 0x00000070682c723c */ /* 0x042ff0000000182c */
[C---:B------:R-:W-:Y:S01]  /*a3e0*/  HMMA.16816.F32 R48, R104.reuse, R114, R48 ;  /* 0x000000726830723c */ /* 0x040fe20000001830 */
[----:B------:R-:W1:Y:S07]  /*a3f0*/  LDSM.16.MT88.4 R112, [R230+0x4000] ;  /* 0x00400000e670783b */ /* 0x000e6e0000004200 */
[C---:B--2---:R-:W-:Y:S08]  /*a400*/  HMMA.16816.F32 R52, R104.reuse, R108, R52 ;  /* 0x0000006c6834723c */ /* 0x044ff00000001834 */
        /* <DEDUP_REMOVED lines=15> */
[----:B------:R-:W-:Y:S01]  /*a500*/  HMMA.16816.F32 R96, R104, R114, R96 ;  /* 0x000000726860723c */ /* 0x000fe20000001860 */
[----:B------:R-:W1:Y:S06]  /*a510*/  LDSM.16.MT88.4 R112, [R227+0x1800] ;  /* 0x00180000e370783b */ /* 0x000e6c0000004200 */
[----:B------:R-:W-:Y:S02]  /*a520*/  F2FP.PACK_AB R104, R135, R133 ;  /* 0x000000858768723e */ /* 0x000fe400000000ff */
[----:B------:R-:W-:Y:S03]  /*a530*/  F2FP.PACK_AB R105, R134, R132 ;  /* 0x000000848669723e */ /* 0x000fe600000000ff */
[----:B------:R-:W-:Y:S02]  /*a540*/  F2FP.PACK_AB R106, R221, R222 ;  /* 0x000000dedd6a723e */ /* 0x000fe400000000ff */
[----:B------:R-:W-:Y:S07]  /*a550*/  F2FP.PACK_AB R107, R219, R220 ;  /* 0x000000dcdb6b723e */ /* 0x000fee00000000ff */
[C---:B--2---:R-:W-:Y:S08]  /*a560*/  HMMA.16816.F32 R4, R104.reuse, R108, R4 ;  /* 0x0000006c6804723c */ /* 0x044ff00000001804 */
        /* <DEDUP_REMOVED lines=47> */
[----:B------:R-:W4:Y:S07]  /*a860*/  LDSM.16.MT88.4 R120, [R230+0x5000] ;  /* 0x00500000e678783b */ /* 0x000f2e0000004200 */
[C---:B-1----:R-:W-:Y:S08]  /*a870*/  HMMA.16816.F32 R28, R104.reuse, R112, R28 ;  /* 0x00000070681c723c */ /* 0x042ff0000000181c */
[C---:B------:R-:W-:Y:S01]  /*a880*/  HMMA.16816.F32 R32, R104.reuse, R114, R32 ;  /* 0x000000726820723c */ /* 0x040fe20000001820 */
[----:B------:R-:W-:Y:S07]  /*a890*/  LDSM.16.MT88.4 R112, [R228+0x8000] ;  /* 0x00800000e470783b */ /* 0x000fee0000004200 */
[C---:B--2---:R-:W-:Y:S08]  /*a8a0*/  HMMA.16816.F32 R36, R104.reuse, R108, R36 ;  /* 0x0000006c6824723c */ /* 0x044ff00000001824 */
[C---:B------:R-:W-:Y:S01]  /*a8b0*/  HMMA.16816.F32 R40, R104.reuse, R110, R40 ;  /* 0x0000006e6828723c */ /* 0x040fe20000001828 */
[----:B------:R-:W1:Y:S07]  /*a8c0*/  LDSM.16.MT88.4 R108, [R224+0x8000] ;  /* 0x00800000e06c783b */ /* 0x000e6e0000004200 */
[C---:B------:R-:W-:Y:S08]  /*a8d0*/  HMMA.16816.F32 R44, R104.reuse, R124, R44 ;  /* 0x0000007c682c723c */ /* 0x040ff0000000182c */
[C---:B------:R-:W-:Y:S01]  /*a8e0*/  HMMA.16816.F32 R48, R104.reuse, R126, R48 ;  /* 0x0000007e6830723c */ /* 0x040fe20000001830 */
[----:B------:R-:W2:Y:S07]  /*a8f0*/  LDSM.16.MT88.4 R124, [R227+0x8000] ;  /* 0x00800000e37c783b */ /* 0x000eae0000004200 */
[C---:B---3--:R-:W-:Y:S08]  /*a900*/  HMMA.16816.F32 R52, R104.reuse, R116, R52 ;  /* 0x000000746834723c */ /* 0x048ff00000001834 */
[C---:B------:R-:W-:Y:S01]  /*a910*/  HMMA.16816.F32 R56, R104.reuse, R118, R56 ;  /* 0x000000766838723c */ /* 0x040fe20000001838 */
[----:B------:R-:W3:Y:S07]  /*a920*/  LDSM.16.MT88.4 R116, [R230+0x8000] ;  /* 0x00800000e674783b */ /* 0x000eee0000004200 */
[C---:B----4-:R-:W-:Y:S08]  /*a930*/  HMMA.16816.F32 R60, R104.reuse, R120, R60 ;  /* 0x00000078683c723c */ /* 0x050ff0000000183c */
[C---:B------:R-:W-:Y:S01]  /*a940*/  HMMA.16816.F32 R64, R104.reuse, R122, R64 ;  /* 0x0000007a6840723c */ /* 0x040fe20000001840 */
[----:B------:R-:W-:Y:S07]  /*a950*/  LDSM.16.MT88.4 R120, [R228+0x2800] ;  /* 0x00280000e478783b */ /* 0x000fee0000004200 */
[C---:B-1----:R-:W-:Y:S08]  /*a960*/  HMMA.16816.F32 R68, R104.reuse, R108, R68 ;  /* 0x0000006c6844723c */ /* 0x042ff00000001844 */
[C---:B------:R-:W-:Y:S08]  /*a970*/  HMMA.16816.F32 R72, R104.reuse, R110, R72 ;  /* 0x0000006e6848723c */ /* 0x040ff00000001848 */
[C---:B------:R-:W-:Y:S08]  /*a980*/  HMMA.16816.F32 R76, R104.reuse, R112, R76 ;  /* 0x00000070684c723c */ /* 0x040ff0000000184c */
[C---:B------:R-:W-:Y:S01]  /*a990*/  HMMA.16816.F32 R80, R104.reuse, R114, R80 ;  /* 0x000000726850723c */ /* 0x040fe20000001850 */
[----:B------:R-:W1:Y:S07]  /*a9a0*/  LDSM.16.MT88.4 R112, [R224+0x2800] ;  /* 0x00280000e070783b */ /* 0x000e6e0000004200 */
[C---:B--2---:R-:W-:Y:S08]  /*a9b0*/  HMMA.16816.F32 R84, R104.reuse, R124, R84 ;  /* 0x0000007c6854723c */ /* 0x044ff00000001854 */
[C---:B------:R-:W-:Y:S08]  /*a9c0*/  HMMA.16816.F32 R88, R104.reuse, R126, R88 ;  /* 0x0000007e6858723c */ /* 0x040ff00000001858 */
[C---:B---3--:R-:W-:Y:S08]  /*a9d0*/  HMMA.16816.F32 R92, R104.reuse, R116, R92 ;  /* 0x00000074685c723c */ /* 0x048ff0000000185c */
[----:B------:R-:W-:Y:S07]  /*a9e0*/  HMMA.16816.F32 R96, R104, R118, R96 ;  /* 0x000000766860723c */ /* 0x000fee0000001860 */
[----:B------:R-:W-:Y:S02]  /*a9f0*/  F2FP.PACK_AB R104, R209, R208 ;  /* 0x000000d0d168723e */ /* 0x000fe400000000ff */
[----:B------:R-:W-:Y:S03]  /*aa00*/  F2FP.PACK_AB R105, R167, R165 ;  /* 0x000000a5a769723e */ /* 0x000fe600000000ff */
[----:B------:R-:W-:Y:S02]  /*aa10*/  F2FP.PACK_AB R106, R164, R166 ;  /* 0x000000a6a46a723e */ /* 0x000fe400000000ff */
[----:B------:R-:W-:Y:S02]  /*aa20*/  F2FP.PACK_AB R107, R102, R103 ;  /* 0x00000067666b723e */ /* 0x000fe400000000ff */
[----:B------:R-:W-:Y:S05]  /*aa30*/  MOV R103, R101 ;  /* 0x0000006500677202 */ /* 0x000fea0000000f00 */
[C---:B-1----:R-:W-:Y:S01]  /*aa40*/  HMMA.16816.F32 R108, R104.reuse, R112, R4 ;  /* 0x00000070686c723c */ /* 0x042fe20000001804 */
[----:B------:R-:W1:Y:S07]  /*aa50*/  LDSM.16.MT88.4 R4, [R227+0x5800] ;  /* 0x00580000e304783b */ /* 0x000e6e0000004200 */
[C---:B------:R-:W-:Y:S01]  /*aa60*/  HMMA.16816.F32 R112, R104.reuse, R114, R8 ;  /* 0x000000726870723c */ /* 0x040fe20000001808 */
[----:B------:R-:W2:Y:S07]  /*aa70*/  LDSM.16.MT88.4 R8, [R230+0x5800] ;  /* 0x00580000e608783b */ /* 0x000eae0000004200 */
[C---:B------:R-:W-:Y:S01]  /*aa80*/  HMMA.16816.F32 R116, R104.reuse, R120, R12 ;  /* 0x000000786874723c */ /* 0x040fe2000000180c */
[----:B------:R-:W3:Y:S07]  /*aa90*/  LDSM.16.MT88.4 R12, [R224+0x8800] ;  /* 0x00880000e00c783b */ /* 0x000eee0000004200 */
[C---:B------:R-:W-:Y:S01]  /*aaa0*/  HMMA.16816.F32 R120, R104.reuse, R122, R16 ;  /* 0x0000007a6878723c */ /* 0x040fe20000001810 */
[----:B------:R-:W4:Y:S07]  /*aab0*/  LDSM.16.MT88.4 R16, [R228+0x8800] ;  /* 0x00880000e410783b */ /* 0x000f2e0000004200 */
[C---:B------:R-:W-:Y:S01]  /*aac0*/  HMMA.16816.F32 R124, R104.reuse, R128, R20 ;  /* 0x00000080687c723c */ /* 0x040fe20000001814 */
[----:B------:R-:W2:Y:S07]  /*aad0*/  LDSM.16.MT88.4 R20, [R227+0x8800] ;  /* 0x00880000e314783b */ /* 0x000eae0000004200 */
[C---:B------:R-:W-:Y:S01]  /*aae0*/  HMMA.16816.F32 R128, R104.reuse, R130, R24 ;  /* 0x000000826880723c */ /* 0x040fe20000001818 */
[----:B------:R-:W1:Y:S07]  /*aaf0*/  LDSM.16.MT88.4 R24, [R230+0x8800] ;  /* 0x00880000e618783b */ /* 0x000e6e0000004200 */
[C---:B------:R-:W-:Y:S01]  /*ab00*/  HMMA.16816.F32 R132, R104.reuse, R136, R28 ;  /* 0x000000886884723c */ /* 0x040fe2000000181c */
[----:B------:R-:W5:Y:S04]  /*ab10*/  LDL R31, [R1+0x10] ;  /* 0x00001000011f7983 */ /* 0x000f680000100800 */
[----:B------:R1:W-:Y:S03]  /*ab20*/  STL [R1+0x18], R2 ;  /* 0x0000180201007387 */ /* 0x0003e60000100800 */
[C---:B------:R-:W-:Y:S01]  /*ab30*/  HMMA.16816.F32 R136, R104.reuse, R138, R32 ;  /* 0x0000008a6888723c */ /* 0x040fe20000001820 */
[----:B------:R1:W-:Y:S04]  /*ab40*/  STL [R1+0x8], R223 ;  /* 0x000008df01007387 */ /* 0x0003e80000100800 */
[----:B------:R1:W-:Y:S03]  /*ab50*/  STL [R1+0x1c], R0 ;  /* 0x00001c0001007387 */ /* 0x0003e60000100800 */
[C---:B------:R-:W-:Y:S08]  /*ab60*/  HMMA.16816.F32 R140, R104.reuse, R144, R36 ;  /* 0x00000090688c723c */ /* 0x040ff00000001824 */
[C---:B------:R-:W-:Y:S08]  /*ab70*/  HMMA.16816.F32 R144, R104.reuse, R146, R40 ;  /* 0x000000926890723c */ /* 0x040ff00000001828 */
[C---:B------:R-:W-:Y:S08]  /*ab80*/  HMMA.16816.F32 R148, R104.reuse, R152, R44 ;  /* 0x000000986894723c */ /* 0x040ff0000000182c */
[C---:B------:R-:W-:Y:S08]  /*ab90*/  HMMA.16816.F32 R152, R104.reuse, R154, R48 ;  /* 0x0000009a6898723c */ /* 0x040ff00000001830 */
[C---:B-1----:R-:W-:Y:S08]  /*aba0*/  HMMA.16816.F32 R52, R104.reuse, R4, R52 ;  /* 0x000000046834723c */ /* 0x042ff00000001834 */
[C---:B------:R-:W-:Y:S08]  /*abb0*/  HMMA.16816.F32 R56, R104.reuse, R6, R56 ;  /* 0x000000066838723c */ /* 0x040ff00000001838 */
[C---:B--2---:R-:W-:Y:S08]  /*abc0*/  HMMA.16816.F32 R60, R104.reuse, R8, R60 ;  /* 0x00000008683c723c */ /* 0x044ff0000000183c */
[C---:B------:R-:W-:Y:S08]  /*abd0*/  HMMA.16816.F32 R64, R104.reuse, R10, R64 ;  /* 0x0000000a6840723c */ /* 0x040ff00000001840 */
[C---:B---3--:R-:W-:Y:S08]  /*abe0*/  HMMA.16816.F32 R68, R104.reuse, R12, R68 ;  /* 0x0000000c6844723c */ /* 0x048ff00000001844 */
[C---:B------:R-:W-:Y:S08]  /*abf0*/  HMMA.16816.F32 R72, R104.reuse, R14, R72 ;  /* 0x0000000e6848723c */ /* 0x040ff00000001848 */
[C---:B----4-:R-:W-:Y:S08]  /*ac00*/  HMMA.16816.F32 R76, R104.reuse, R16, R76 ;  /* 0x00000010684c723c */ /* 0x050ff0000000184c */
[C---:B------:R-:W-:Y:S08]  /*ac10*/  HMMA.16816.F32 R80, R104.reuse, R18, R80 ;  /* 0x000000126850723c */ /* 0x040ff00000001850 */
[C---:B------:R-:W-:Y:S08]  /*ac20*/  HMMA.16816.F32 R84, R104.reuse, R20, R84 ;  /* 0x000000146854723c */ /* 0x040ff00000001854 */
[C---:B------:R-:W-:Y:S08]  /*ac30*/  HMMA.16816.F32 R88, R104.reuse, R22, R88 ;  /* 0x000000166858723c */ /* 0x040ff00000001858 */
[C---:B------:R-:W-:Y:S08]  /*ac40*/  HMMA.16816.F32 R92, R104.reuse, R24, R92 ;  /* 0x00000018685c723c */ /* 0x040ff0000000185c */
[----:B------:R-:W-:Y:S07]  /*ac50*/  HMMA.16816.F32 R96, R104, R26, R96 ;  /* 0x0000001a6860723c */ /* 0x000fee0000001860 */
[----:B------:R-:W-:Y:S02]  /*ac60*/  MOV R104, R100 ;  /* 0x0000006400687202 */ /* 0x000fe40000000f00 */
[----:B-----5:R-:W-:Y:S03]  /*ac70*/  ISETP.GT.AND P0, PT, R218, R31, PT ;  /* 0x0000001fda00720c */ /* 0x020fe60003f04270 */
[----:B------:R-:W-:Y:S10]  /*ac80*/  IMAD.MOV.U32 R218, RZ, RZ, R223 ;  /* 0x000000ffffda7224 */ /* 0x000ff400078e00df */
[----:B------:R-:W-:-:S05]  /*ac90*/  @P0 BRA `(.L_x_446) ;  /* 0xffffb5c000000947 */ /* 0x000fca000383ffff */
.L_x_445:
[----:B--2---:R-:W2:Y:S02]  /*aca0*/  LDL R0, [R1+0x8] ;  /* 0x0000080001007983 */ /* 0x004ea40000100800 */
[----:B--2---:R-:W-:-:S13]  /*acb0*/  ISETP.GE.AND P0, PT, R0, RZ, PT ;  /* 0x000000ff0000720c */ /* 0x004fda0003f06270 */
[----:B------:R-:W-:Y:S05]  /*acc0*/  @!P0 BRA `(.L_x_447) ;  /* 0x0000418000008947 */ /* 0x000fea0003800000 */
[----:B------:R-:W-:Y:S02]  /*acd0*/  MOV R103, R100 ;  /* 0x0000006400677202 */ /* 0x000fe40000000f00 */
[----:B------:R-:W-:Y:S02]  /*ace0*/  MOV R102, R101 ;  /* 0x0000006500667202 */ /* 0x000fe40000000f00 */
.L_x_448:
[----:B-1----:R-:W2:Y:S01]  /*acf0*/  LDL.64 R2, [R1+0x30] ;  /* 0x0000300001027983 */ /* 0x002ea20000100a00 */
[----:B------:R-:W-:Y:S04]  /*ad00*/  DEPBAR.LE SB0, 0x0 ;  /* 0x000080000000791a */ /* 0x000fe80000000000 */
[----:B------:R-:W-:Y:S01]  /*ad10*/  WARPSYNC 0xffffffff ;  /* 0xffffffff00007948 */ /* 0x000fe20003800000 */
[----:B------:R-:W2:Y:S04]  /*ad20*/  LDL R22, [R1+0x40] ;  /* 0x0000400001167983 */ /* 0x000ea80000100800 */
[----:B------:R1:W-:Y:S04]  /*ad30*/  STL [R1+0xcc], R98 ;  /* 0x0000cc6201007387 */ /* 0x0003e80000100800 */
[----:B------:R-:W-:Y:S08]  /*ad40*/  BAR.SYNC.DEFER_BLOCKING 0x0 ;  /* 0x0000000000007b1d */ /* 0x000ff00000010000 */
[----:B------:R-:W3:Y:S08]  /*ad50*/  LDSM.16.M88.4 R8, [R225] ;  /* 0x00000000e108783b */ /* 0x000ef00000000200 */
[----:B-1----:R-:W4:Y:S04]  /*ad60*/  LDL.LU R98, [R1+0x8] ;  /* 0x0000080001627983 */ /* 0x002f280000300800 */
[----:B------:R1:W-:Y:S04]  /*ad70*/  STL [R1+0xc8], R99 ;  /* 0x0000c86301007387 */ /* 0x0003e80000100800 */
[----:B-----5:R-:W-:Y:S04]  /*ad80*/  STL [R1+0xa0], R252 ;  /* 0x0000a0fc01007387 */ /* 0x020fe80000100800 */
[----:B------:R1:W-:Y:S04]  /*ad90*/  STL [R1+0x9c], R251 ;  /* 0x00009cfb01007387 */ /* 0x0003e80000100800 */
[----:B------:R-:W-:Y:S04]  /*ada0*/  STL [R1+0x98], R250 ;  /* 0x000098fa01007387 */ /* 0x000fe80000100800 */
[----:B------:R-:W1:Y:S08]  /*adb0*/  LDSM.16.M88.4 R16, [R225+0x800] ;  /* 0x00080000e110783b */ /* 0x000e700000000200 */
[----:B------:R-:W2:Y:S01]  /*adc0*/  LDSM.16.M88.4 R24, [R225+0x1000] ;  /* 0x00100000e118783b */ /* 0x000ea20000000200 */
[C---:B---3--:R-:W-:Y:S07]  /*add0*/  HMMA.16816.F32 R4, R156.reuse, R8, RZ ;  /* 0x000000089c04723c */ /* 0x048fee00000018ff */
[----:B-1----:R-:W3:Y:S01]  /*ade0*/  LDL R99, [R1+0x4] ;  /* 0x0000040001637983 */ /* 0x002ee20000100800 */
[----:B------:R-:W-:Y:S01]  /*adf0*/  MOV R251, 0x6 ;  /* 0x0000000600fb7802 */ /* 0x000fe20000000f00 */
[C---:B------:R-:W-:Y:S02]  /*ae00*/  HMMA.16816.F32 R8, R156.reuse, R10, RZ ;  /* 0x0000000a9c08723c */ /* 0x040fe400000018ff */
[----:B------:R-:W1:Y:S08]  /*ae10*/  LDSM.16.M88.4 R32, [R225+0x1800] ;  /* 0x00180000e120783b */ /* 0x000e700000000200 */
[----:B------:R-:W1:Y:S08]  /*ae20*/  LDSM.16.M88.4 R40, [R225+0x2000] ;  /* 0x00200000e128783b */ /* 0x000e700000000200 */
[----:B------:R-:W1:Y:S01]  /*ae30*/  LDSM.16.M88.4 R48, [R225+0x2800] ;  /* 0x00280000e130783b */ /* 0x000e620000000200 */
[C---:B------:R-:W-:Y:S07]  /*ae40*/  HMMA.16816.F32 R12, R156.reuse, R16, RZ ;  /* 0x000000109c0c723c */ /* 0x040fee00000018ff */
[----:B------:R-:W1:Y:S01]  /*ae50*/  LDSM.16.M88.4 R104, [R231] ;  /* 0x00000000e768783b */ /* 0x000e620000000200 */
[C---:B------:R-:W-:Y:S07]  /*ae60*/  HMMA.16816.F32 R16, R156.reuse, R18, RZ ;  /* 0x000000129c10723c */ /* 0x040fee00000018ff */
[----:B------:R-:W1:Y:S08]  /*ae70*/  LDSM.16.M88.4 R164, [R248] ;  /* 0x00000000f8a4783b */ /* 0x000e700000000200 */
[----:B------:R-:W1:Y:S08]  /*ae80*/  LDSM.16.M88.4 R208, [R247] ;  /* 0x00000000f7d0783b */ /* 0x000e700000000200 */
[----:B------:R-:W1:Y:S08]  /*ae90*/  LDSM.16.M88.4 R212, [R246] ;  /* 0x00000000f6d4783b */ /* 0x000e700000000200 */
[----:B------:R-:W1:Y:S08]  /*aea0*/  LDSM.16.M88.4 R216, [R245] ;  /* 0x00000000f5d8783b */ /* 0x000e700000000200 */
[----:B------:R-:W1:Y:S08]  /*aeb0*/  LDSM.16.M88.4 R220, [R244] ;  /* 0x00000000f4dc783b */ /* 0x000e700000000200 */
        /* <DEDUP_REMOVED lines=8> */
[----:B------:R-:W-:Y:S01]  /*af40*/  STL [R1+0xbc], R159 ;  /* 0x0000bc9f01007387 */ /* 0x000fe20000100800 */
[----:B--2---:R-:W-:Y:S02]  /*af50*/  MOV R3, R22 ;  /* 0x0000001600037202 */ /* 0x004fe40000000f00 */
[----:B----4-:R-:W-:Y:S01]  /*af60*/  SHF.R.S32.HI R0, RZ, 0x1f, R98 ;  /* 0x0000001fff007819 */ /* 0x010fe20000011462 */
[----:B------:R-:W-:Y:S04]  /*af70*/  IMAD.WIDE.U32 R20, R98, c[0x0][0x208], RZ ;  /* 0x0000820062147a25 */ /* 0x000fe800078e00ff */
[----:B------:R-:W-:Y:S02]  /*af80*/  IMAD R0, R0, c[0x0][0x208], RZ ;  /* 0x0000820000007a24 */ /* 0x000fe400078e02ff */
[----:B------:R-:W-:Y:S04]  /*af90*/  IMAD.WIDE.U32 R2, R20, 0x60, R2 ;  /* 0x0000006014027825 */ /* 0x000fe800078e0002 */
[----:B------:R-:W-:Y:S05]  /*afa0*/  IMAD R0, R98, c[0x0][0x20c], R0 ;  /* 0x0000830062007a24 */ /* 0x000fea00078e0200 */
[----:B------:R-:W-:Y:S02]  /*afb0*/  IADD3 R0, R21, R0, RZ ;  /* 0x0000000015007210 */ /* 0x000fe40007ffe0ff */
[C---:B------:R-:W-:Y:S03]  /*afc0*/  HMMA.16816.F32 R20, R156.reuse, R24, RZ ;  /* 0x000000189c14723c */ /* 0x040fe600000018ff */
[----:B------:R-:W-:Y:S05]  /*afd0*/  IMAD R0, R0, 0x60, RZ ;  /* 0x0000006000007824 */ /* 0x000fea00078e02ff */
[C---:B------:R-:W-:Y:S01]  /*afe0*/  HMMA.16816.F32 R24, R156.reuse, R26, RZ ;  /* 0x0000001a9c18723c */ /* 0x040fe200000018ff */
[----:B------:R-:W-:Y:S03]  /*aff0*/  IADD3 R44, R3, R0, RZ ;  /* 0x00000000032c7210 */ /* 0x000fe60007ffe0ff */
[C---:B------:R-:W-:Y:S02]  /*b000*/  SHF.L.U32 R0, R2.reuse, 0x1, RZ ;  /* 0x0000000102007819 */ /* 0x040fe400000006ff */
[----:B------:R-:W-:Y:S02]  /*b010*/  SHF.L.U64.HI R44, R2, 0x1, R44 ;  /* 0x00000001022c7819 */ /* 0x000fe4000001022c */
[C---:B-1----:R-:W-:Y:S01]  /*b020*/  HMMA.16816.F32 R28, R156.reuse, R32, RZ ;  /* 0x000000209c1c723c */ /* 0x042fe200000018ff */
        /* <DEDUP_REMOVED lines=8> */
[----:B---3--:R1:W-:Y:S01]  /*b0b0*/  LDGSTS.E.BYPASS.LTC128B.128 [R99+0x100], [R2.64], !P4 ;  /* 0x0010000002637fae */ /* 0x0083e2000e101d46 */
[----:B------:R-:W-:Y:S02]  /*b0c0*/  IADD3 R0, P0, R0, 0x100, RZ ;  /* 0x0000010000007810 */ /* 0x000fe40007f1e0ff */
[--C-:B------:R-:W-:Y:S02]  /*b0d0*/  IADD3.X R37, RZ, c[0x0][0x1fc], R44.reuse, P1, P5 ;  /* 0x00007f00ff257a10 */ /* 0x100fe40000fea42c */
[----:B------:R-:W-:Y:S03]  /*b0e0*/  IADD3 R46, P1, R0, c[0x0][0x1f8], RZ ;  /* 0x00007e00002e7a10 */ /* 0x000fe60007f3e0ff */
[----:B------:R2:W-:Y:S01]  /*b0f0*/  LDGSTS.E.BYPASS.LTC128B.128 [R99+0x3100], [R36.64], !P3 ;  /* 0x0310000024637fae */ /* 0x0005e2000d901d46 */
[----:B------:R-:W-:Y:S02]  /*b100*/  IADD3.X R47, RZ, c[0x0][0x1fc], R44, P1, P0 ;  /* 0x00007f00ff2f7a10 */ /* 0x000fe40000fe042c */
[----:B------:R-:W-:Y:S04]  /*b110*/  MOV R0, c[0x0][0x208] ;  /* 0x0000820000007a02 */ /* 0x000fe80000000f00 */
[C---:B------:R-:W-:Y:S01]  /*b120*/  SHF.L.U32 R100, R0.reuse, 0x6, RZ ;  /* 0x0000000600647819 */ /* 0x040fe200000006ff */
[----:B------:R3:W-:Y:S01]  /*b130*/  LDGSTS.E.BYPASS.LTC128B.128 [R99+0x6100], [R46.64], !P2 ;  /* 0x061000002e637fae */ /* 0x0007e2000d101d46 */
[----:B------:R-:W-:Y:S02]  /*b140*/  SHF.L.U64.HI R0, R0, R251, c[0x0][0x20c] ;  /* 0x0000830000007619 */ /* 0x000fe400000102fb */
[----:B-1----:R-:W-:Y:S04]  /*b150*/  IADD3 R2, P1, R2, R100, RZ ;  /* 0x0000006402027210 */ /* 0x002fe80007f3e0ff */
[----:B------:R-:W-:Y:S02]  /*b160*/  IADD3.X R3, R3, R0, RZ, P1, !PT ;  /* 0x0000000003037210 */ /* 0x000fe40000ffe4ff */
[----:B------:R-:W-:Y:S01]  /*b170*/  IADD3 R100, P0, R100, R2, RZ ;  /* 0x0000000264647210 */ /* 0x000fe20007f1e0ff */
[C---:B--2---:R-:W-:Y:S02]  /*b180*/  HMMA.16816.F32 R36, R156.reuse, R40, RZ ;  /* 0x000000289c24723c */ /* 0x044fe400000018ff */
[----:B------:R1:W-:Y:S01]  /*b190*/  LDGSTS.E.BYPASS.LTC128B.128 [R99+0x1100], [R2.64], !P4 ;  /* 0x0110000002637fae */ /* 0x0003e2000e101d46 */
[----:B------:R-:W-:Y:S02]  /*b1a0*/  IADD3.X R101, R0, R3, RZ, P0, !PT ;  /* 0x0000000300657210 */ /* 0x000fe400007fe4ff */
[C---:B------:R-:W-:Y:S02]  /*b1b0*/  ISETP.GT.AND P0, PT, R98.reuse, RZ, PT ;  /* 0x000000ff6200720c */ /* 0x040fe40003f04270 */
[----:B------:R-:W-:Y:S01]  /*b1c0*/  IADD3 R98, R98, -0x1, RZ ;  /* 0xffffffff62627810 */ /* 0x000fe20007ffe0ff */
[C---:B------:R-:W-:Y:S02]  /*b1d0*/  HMMA.16816.F32 R40, R156.reuse, R42, RZ ;  /* 0x0000002a9c28723c */ /* 0x040fe400000018ff */
[----:B------:R1:W-:Y:S06]  /*b1e0*/  LDGSTS.E.BYPASS.LTC128B.128 [R99+0x4100], [R2.64+0x80], !P3 ;  /* 0x0410008002637fae */ /* 0x0003ec000d901d46 */
[C---:B---3--:R-:W-:Y:S02]  /*b1f0*/  HMMA.16816.F32 R44, R156.reuse, R48, RZ ;  /* 0x000000309c2c723c */ /* 0x048fe400000018ff */
[----:B------:R1:W-:Y:S06]  /*b200*/  LDGSTS.E.BYPASS.LTC128B.128 [R99+0x7100], [R2.64+0x100], !P2 ;  /* 0x0710010002637fae */ /* 0x0003ec000d101d46 */
[----:B------:R-:W-:Y:S02]  /*b210*/  HMMA.16816.F32 R48, R156, R50, RZ ;  /* 0x000000329c30723c */ /* 0x000fe400000018ff */
[----:B------:R2:W-:Y:S06]  /*b220*/  LDGSTS.E.BYPASS.LTC128B.128 [R99+0x2100], [R100.64], !P4 ;  /* 0x0210000064637fae */ /* 0x0005ec000e101d46 */
[C---:B------:R-:W-:Y:S02]  /*b230*/  HMMA.16816.F32 R4, R160.reuse, R104, R4 ;  /* 0x00000068a004723c */ /* 0x040fe40000001804 */
[----:B------:R2:W-:Y:S06]  /*b240*/  LDGSTS.E.BYPASS.LTC128B.128 [R99+0x5100], [R100.64+0x80], !P3 ;  /* 0x0510008064637fae */ /* 0x0005ec000d901d46 */
[C---:B------:R-:W-:Y:S02]  /*b250*/  HMMA.16816.F32 R8, R160.reuse, R106, R8 ;  /* 0x0000006aa008723c */ /* 0x040fe40000001808 */
[----:B------:R2:W-:Y:S06]  /*b260*/  LDGSTS.E.BYPASS.LTC128B.128 [R99+0x8100], [R100.64+0x100], !P2 ;  /* 0x0810010064637fae */ /* 0x0005ec000d101d46 */
[C---:B------:R-:W-:Y:S02]  /*b270*/  HMMA.16816.F32 R12, R160.reuse, R164, R12 ;  /* 0x000000a4a00c723c */ /* 0x040fe4000000180c */
[----:B------:R-:W3:Y:S06]  /*b280*/  LDSM.16.M88.4 R104, [R229] ;  /* 0x00000000e568783b */ /* 0x000eec0000000200 */
[C---:B------:R-:W-:Y:S02]  /*b290*/  HMMA.16816.F32 R16, R160.reuse, R166, R16 ;  /* 0x000000a6a010723c */ /* 0x040fe40000001810 */
[----:B------:R-:W0:Y:S06]  /*b2a0*/  LDGDEPBAR ;  /* 0x00000000000079af */ /* 0x000e2c0000000000 */
[C---:B------:R-:W-:Y:S02]  /*b2b0*/  HMMA.16816.F32 R20, R160.reuse, R208, R20 ;  /* 0x000000d0a014723c */ /* 0x040fe40000001814 */
[----:B------:R-:W4:Y:S06]  /*b2c0*/  LDSM.16.M88.4 R164, [R229+0x800] ;  /* 0x00080000e5a4783b */ /* 0x000f2c0000000200 */
[C---:B------:R-:W-:Y:S02]  /*b2d0*/  HMMA.16816.F32 R24, R160.reuse, R210, R24 ;  /* 0x000000d2a018723c */ /* 0x040fe40000001818 */
[----:B------:R-:W1:Y:S06]  /*b2e0*/  LDSM.16.M88.4 R208, [R229+0x1000] ;  /* 0x00100000e5d0783b */ /* 0x000e6c0000000200 */
        /* <DEDUP_REMOVED lines=14> */
[----:B------:R-:W4:Y:S07]  /*b3d0*/  LDSM.16.M88.4 R164, [R226] ;  /* 0x00000000e2a4783b */ /* 0x000f2e0000000200 */
[C---:B-1----:R-:W-:Y:S08]  /*b3e0*/  HMMA.16816.F32 R20, R168.reuse, R208, R20 ;  /* 0x000000d0a814723c */ /* 0x042ff00000001814 */
[C---:B------:R-:W-:Y:S01]  /*b3f0*/  HMMA.16816.F32 R24, R168.reuse, R210, R24 ;  /* 0x000000d2a818723c */ /* 0x040fe20000001818 */
[----:B------:R-:W1:Y:S07]  /*b400*/  LDSM.16.M88.4 R208, [R226+0x1000] ;  /* 0x00100000e2d0783b */ /* 0x000e6e0000000200 */
[C---:B------:R-:W-:Y:S08]  /*b410*/  HMMA.16816.F32 R28, R168.reuse, R212, R28 ;  /* 0x000000d4a81c723c */ /* 0x040ff0000000181c */
[C---:B------:R-:W-:Y:S01]  /*b420*/  HMMA.16816.F32 R32, R168.reuse, R214, R32 ;  /* 0x000000d6a820723c */ /* 0x040fe20000001820 */
[----:B------:R-:W1:Y:S07]  /*b430*/  LDSM.16.M88.4 R212, [R226+0x1800] ;  /* 0x00180000e2d4783b */ /* 0x000e6e0000000200 */
[C---:B------:R-:W-:Y:S08]  /*b440*/  HMMA.16816.F32 R36, R168.reuse, R216, R36 ;  /* 0x000000d8a824723c */ /* 0x040ff00000001824 */
        /* <DEDUP_REMOVED lines=8> */
[C---:B------:R-:W-:Y:S08]  /*b4d0*/  HMMA.16816.F32 R12, R172.reuse, R220, R12 ;  /* 0x000000dcac0c723c */ /* 0x040ff0000000180c */
        /* <DEDUP_REMOVED lines=10> */
[----:B------:R-:W2:Y:S07]  /*b580*/  LDSM.16.M88.4 R216, [R225+0x4800] ;  /* 0x00480000e1d8783b */ /* 0x000eae0000000200 */
[C---:B---3--:R-:W-:Y:S08]  /*b590*/  HMMA.16816.F32 R44, R172.reuse, R104, R44 ;  /* 0x00000068ac2c723c */ /* 0x048ff0000000182c */
[----:B------:R-:W-:Y:S01]  /*b5a0*/  HMMA.16816.F32 R48, R172, R106, R48 ;  /* 0x0000006aac30723c */ /* 0x000fe20000001830 */
[----:B------:R-:W3:Y:S07]  /*b5b0*/  LDSM.16.M88.4 R104, [R225+0x5000] ;  /* 0x00500000e168783b */ /* 0x000eee0000000200 */
[C---:B----4-:R-:W-:Y:S08]  /*b5c0*/  HMMA.16816.F32 R4, R176.reuse, R164, R4 ;  /* 0x000000a4b004723c */ /* 0x050ff00000001804 */
[C---:B------:R-:W-:Y:S01]  /*b5d0*/  HMMA.16816.F32 R8, R176.reuse, R166, R8 ;  /* 0x000000a6b008723c */ /* 0x040fe20000001808 */
[----:B------:R-:W4:Y:S07]  /*b5e0*/  LDSM.16.M88.4 R164, [R243] ;  /* 0x00000000f3a4783b */ /* 0x000f2e0000000200 */
[C---:B-1----:R-:W-:Y:S08]  /*b5f0*/  HMMA.16816.F32 R12, R176.reuse, R208, R12 ;  /* 0x000000d0b00c723c */ /* 0x042ff0000000180c */
[C---:B------:R-:W-:Y:S01]  /*b600*/  HMMA.16816.F32 R16, R176.reuse, R210, R16 ;  /* 0x000000d2b010723c */ /* 0x040fe20000001810 */
[----:B------:R-:W1:Y:S07]  /*b610*/  LDSM.16.M88.4 R208, [R242] ;  /* 0x00000000f2d0783b */ /* 0x000e6e0000000200 */
[C---:B------:R-:W-:Y:S08]  /*b620*/  HMMA.16816.F32 R20, R176.reuse, R212, R20 ;  /* 0x000000d4b014723c */ /* 0x040ff00000001814 */
[C---:B------:R-:W-:Y:S01]  /*b630*/  HMMA.16816.F32 R24, R176.reuse, R214, R24 ;  /* 0x000000d6b018723c */ /* 0x040fe20000001818 */
[----:B------:R-:W1:Y:S07]  /*b640*/  LDSM.16.M88.4 R212, [R241] ;  /* 0x00000000f1d4783b */ /* 0x000e6e0000000200 */
[C---:B--2---:R-:W-:Y:S08]  /*b650*/  HMMA.16816.F32 R28, R176.reuse, R216, R28 ;  /* 0x000000d8b01c723c */ /* 0x044ff0000000181c */
[C---:B------:R-:W-:Y:S01]  /*b660*/  HMMA.16816.F32 R32, R176.reuse, R218, R32 ;  /* 0x000000dab020723c */ /* 0x040fe20000001820 */
[----:B------:R-:W-:Y:S07]  /*b670*/  LDSM.16.M88.4 R216, [R239] ;  /* 0x00000000efd8783b */ /* 0x000fee0000000200 */
[C---:B---3--:R-:W-:Y:S08]  /*b680*/  HMMA.16816.F32 R36, R176.reuse, R104, R36 ;  /* 0x00000068b024723c */ /* 0x048ff00000001824 */
[C---:B------:R-:W-:Y:S01]  /*b690*/  HMMA.16816.F32 R40, R176.reuse, R106, R40 ;  /* 0x0000006ab028723c */ /* 0x040fe20000001828 */
[----:B------:R-:W2:Y:S07]  /*b6a0*/  LDSM.16.M88.4 R104, [R240] ;  /* 0x00000000f068783b */ /* 0x000eae0000000200 */
[C---:B------:R-:W-:Y:S08]  /*b6b0*/  HMMA.16816.F32 R44, R176.reuse, R220, R44 ;  /* 0x000000dcb02c723c */ /* 0x040ff0000000182c */
[----:B------:R-:W-:Y:S01]  /*b6c0*/  HMMA.16816.F32 R48, R176, R222, R48 ;  /* 0x000000deb030723c */ /* 0x000fe20000001830 */
[----:B------:R-:W3:Y:S07]  /*b6d0*/  LDSM.16.M88.4 R220, [R238] ;  /* 0x00000000eedc783b */ /* 0x000eee0000000200 */
[C---:B----4-:R-:W-:Y:S08]  /*b6e0*/  HMMA.16816.F32 R4, R180.reuse, R164, R4 ;  /* 0x000000a4b404723c */ /* 0x050ff00000001804 */
[C---:B------:R-:W-:Y:S01]  /*b6f0*/  HMMA.16816.F32 R8, R180.reuse, R166, R8 ;  /* 0x000000a6b408723c */ /* 0x040fe20000001808 */
[----:B------:R-:W4:Y:S07]  /*b700*/  LDSM.16.M88.4 R164, [R229+0x3000] ;  /* 0x00300000e5a4783b */ /* 0x000f2e0000000200 */
[C---:B-1----:R-:W-:Y:S08]  /*b710*/  HMMA.16816.F32 R12, R180.reuse, R208, R12 ;  /* 0x000000d0b40c723c */ /* 0x042ff0000000180c */
[C---:B------:R-:W-:Y:S01]  /*b720*/  HMMA.16816.F32 R16, R180.reuse, R210, R16 ;  /* 0x000000d2b410723c */ /* 0x040fe20000001810 */
[----:B------:R-:W1:Y:S07]  /*b730*/  LDSM.16.M88.4 R208, [R229+0x3800] ;  /* 0x00380000e5d0783b */ /* 0x000e6e0000000200 */
[C---:B------:R-:W-:Y:S08]  /*b740*/  HMMA.16816.F32 R20, R180.reuse, R212, R20 ;  /* 0x000000d4b414723c */ /* 0x040ff00000001814 */
[C---:B------:R-:W-:Y:S01]  /*b750*/  HMMA.16816.F32 R24, R180.reuse, R214, R24 ;  /* 0x000000d6b418723c */ /* 0x040fe20000001818 */
[----:B------:R-:W-:Y:S07]  /*b760*/  LDSM.16.M88.4 R212, [R229+0x4800] ;  /* 0x00480000e5d4783b */ /* 0x000fee0000000200 */
[C---:B--2---:R-:W-:Y:S08]  /*b770*/  HMMA.16816.F32 R28, R180.reuse, R104, R28 ;  /* 0x00000068b41c723c */ /* 0x044ff0000000181c */
[C---:B------:R-:W-:Y:S01]  /*b780*/  HMMA.16816.F32 R32, R180.reuse, R106, R32 ;  /* 0x0000006ab420723c */ /* 0x040fe20000001820 */
[----:B------:R-:W2:Y:S07]  /*b790*/  LDSM.16.M88.4 R104, [R229+0x4000] ;  /* 0x00400000e568783b */ /* 0x000eae0000000200 */
[C---:B------:R-:W-:Y:S08]  /*b7a0*/  HMMA.16816.F32 R36, R180.reuse, R216, R36 ;  /* 0x000000d8b424723c */ /* 0x040ff00000001824 */
[C---:B------:R-:W-:Y:S01]  /*b7b0*/  HMMA.16816.F32 R40, R180.reuse, R218, R40 ;  /* 0x000000dab428723c */ /* 0x040fe20000001828 */
[----:B------:R-:W2:Y:S07]  /*b7c0*/  LDSM.16.M88.4 R216, [R229+0x5000] ;  /* 0x00500000e5d8783b */ /* 0x000eae0000000200 */
[C---:B---3--:R-:W-:Y:S08]  /*b7d0*/  HMMA.16816.F32 R44, R180.reuse, R220, R44 ;  /* 0x000000dcb42c723c */ /* 0x048ff0000000182c */
[----:B------:R-:W-:Y:S01]  /*b7e0*/  HMMA.16816.F32 R48, R180, R222, R48 ;  /* 0x000000deb430723c */ /* 0x000fe20000001830 */
[----:B------:R-:W-:Y:S07]  /*b7f0*/  LDSM.16.M88.4 R220, [R226+0x4000] ;  /* 0x00400000e2dc783b */ /* 0x000fee0000000200 */
[C---:B----4-:R-:W-:Y:S08]  /*b800*/  HMMA.16816.F32 R4, R184.reuse, R164, R4 ;  /* 0x000000a4b804723c */ /* 0x050ff00000001804 */
[C---:B------:R-:W-:Y:S01]  /*b810*/  HMMA.16816.F32 R8, R184.reuse, R166, R8 ;  /* 0x000000a6b808723c */ /* 0x040fe20000001808 */
[----:B------:R-:W3:Y:S07]  /*b820*/  LDSM.16.M88.4 R164, [R229+0x5800] ;  /* 0x00580000e5a4783b */ /* 0x000eee0000000200 */
[C---:B-1----:R-:W-:Y:S08]  /*b830*/  HMMA.16816.F32 R12, R184.reuse, R208, R12 ;  /* 0x000000d0b80c723c */ /* 0x042ff0000000180c */
[C---:B------:R-:W-:Y:S01]  /*b840*/  HMMA.16816.F32 R16, R184.reuse, R210, R16 ;  /* 0x000000d2b810723c */ /* 0x040fe20000001810 */
[----:B------:R-:W-:Y:S07]  /*b850*/  LDSM.16.M88.4 R208, [R226+0x3800] ;  /* 0x00380000e2d0783b */ /* 0x000fee0000000200 */
[C---:B--2---:R-:W-:Y:S08]  /*b860*/  HMMA.16816.F32 R20, R184.reuse, R104, R20 ;  /* 0x00000068b814723c */ /* 0x044ff00000001814 */
[C---:B------:R-:W-:Y:S01]  /*b870*/  HMMA.16816.F32 R24, R184.reuse, R106, R24 ;  /* 0x0000006ab818723c */ /* 0x040fe20000001818 */
[----:B------:R-:W1:Y:S07]  /*b880*/  LDSM.16.M88.4 R104, [R226+0x3000] ;  /* 0x00300000e268783b */ /* 0x000e6e0000000200 */
[C---:B------:R-:W-:Y:S08]  /*b890*/  HMMA.16816.F32 R28, R184.reuse, R212, R28 ;  /* 0x000000d4b81c723c */ /* 0x040ff0000000181c */
[C---:B------:R-:W-:Y:S01]  /*b8a0*/  HMMA.16816.F32 R32, R184.reuse, R214, R32 ;  /* 0x000000d6b820723c */ /* 0x040fe20000001820 */
[----:B------:R-:W2:Y:S07]  /*b8b0*/  LDSM.16.M88.4 R212, [R226+0x4800] ;  /* 0x00480000e2d4783b */ /* 0x000eae0000000200 */
[C---:B------:R-:W-:Y:S08]  /*b8c0*/  HMMA.16816.F32 R36, R184.reuse, R216, R36 ;  /* 0x000000d8b824723c */ /* 0x040ff00000001824 */
[C---:B------:R-:W-:Y:S01]  /*b8d0*/  HMMA.16816.F32 R40, R184.reuse, R218, R40 ;  /* 0x000000dab828723c */ /* 0x040fe20000001828 */
[----:B------:R-:W4:Y:S07]  /*b8e0*/  LDSM.16.M88.4 R216, [R226+0x5000] ;  /* 0x00500000e2d8783b */ /* 0x000f2e0000000200 */
[C---:B---3--:R-:W-:Y:S08]  /*b8f0*/  HMMA.16816.F32 R44, R184.reuse, R164, R44 ;  /* 0x000000a4b82c723c */ /* 0x048ff0000000182c */
[----:B------:R-:W-:Y:S01]  /*b900*/  HMMA.16816.F32 R48, R184, R166, R48 ;  /* 0x000000a6b830723c */ /* 0x000fe20000001830 */
[----:B------:R-:W-:Y:S07]  /*b910*/  LDSM.16.M88.4 R164, [R225+0x6000] ;  /* 0x00600000e1a4783b */ /* 0x000fee0000000200 */
[C---:B-1----:R-:W-:Y:S08]  /*b920*/  HMMA.16816.F32 R4, R188.reuse, R104, R4 ;  /* 0x00000068bc04723c */ /* 0x042ff00000001804 */
[C---:B------:R-:W-:Y:S01]  /*b930*/  HMMA.16816.F32 R8, R188.reuse, R106, R8 ;  /* 0x0000006abc08723c */ /* 0x040fe20000001808 */
[----:B------:R-:W1:Y:S07]  /*b940*/  LDSM.16.M88.4 R104, [R226+0x5800] ;  /* 0x00580000e268783b */ /* 0x000e6e0000000200 */
[C---:B------:R-:W-:Y:S08]  /*b950*/  HMMA.16816.F32 R12, R188.reuse, R208, R12 ;  /* 0x000000d0bc0c723c */ /* 0x040ff0000000180c */
[C---:B------:R-:W-:Y:S01]  /*b960*/  HMMA.16816.F32 R16, R188.reuse, R210, R16 ;  /* 0x000000d2bc10723c */ /* 0x040fe20000001810 */
[----:B------:R-:W3:Y:S07]  /*b970*/  LDSM.16.M88.4 R208, [R225+0x6800] ;  /* 0x00680000e1d0783b */ /* 0x000eee0000000200 */
[C---:B------:R-:W-:Y:S08]  /*b980*/  HMMA.16816.F32 R20, R188.reuse, R220, R20 ;  /* 0x000000dcbc14723c */ /* 0x040ff00000001814 */
[C---:B------:R-:W-:Y:S01]  /*b990*/  HMMA.16816.F32 R24, R188.reuse, R222, R24 ;  /* 0x000000debc18723c */ /* 0x040fe20000001818 */
[----:B------:R-:W3:Y:S07]  /*b9a0*/  LDSM.16.M88.4 R220, [R225+0x7000] ;  /* 0x00700000e1dc783b */ /* 0x000eee0000000200 */
[C---:B--2---:R-:W-:Y:S08]  /*b9b0*/  HMMA.16816.F32 R28, R188.reuse, R212, R28 ;  /* 0x000000d4bc1c723c */ /* 0x044ff0000000181c */
[C---:B------:R-:W-:Y:S01]  /*b9c0*/  HMMA.16816.F32 R32, R188.reuse, R214, R32 ;  /* 0x000000d6bc20723c */ /* 0x040fe20000001820 */
[----:B------:R-:W2:Y:S07]  /*b9d0*/  LDSM.16.M88.4 R212, [R225+0x7800] ;  /* 0x00780000e1d4783b */ /* 0x000eae0000000200 */
[C---:B----4-:R-:W-:Y:S08]  /*b9e0*/  HMMA.16816.F32 R36, R188.reuse, R216, R36 ;  /* 0x000000d8bc24723c */ /* 0x050ff00000001824 */
[C---:B------:R-:W-:Y:S01]  /*b9f0*/  HMMA.16816.F32 R40, R188.reuse, R218, R40 ;  /* 0x000000dabc28723c */ /* 0x040fe20000001828 */
[----:B------:R-:W-:Y:S07]  /*ba00*/  LDSM.16.M88.4 R216, [R236] ;  /* 0x00000000ecd8783b */ /* 0x000fee0000000200 */
[C---:B-1----:R-:W-:Y:S08]  /*ba10*/  HMMA.16816.F32 R44, R188.reuse, R104, R44 ;  /* 0x00000068bc2c723c */ /* 0x042ff0000000182c */
[----:B------:R-:W-:Y:S01]  /*ba20*/  HMMA.16816.F32 R48, R188, R106, R48 ;  /* 0x0000006abc30723c */ /* 0x000fe20000001830 */
[----:B------:R-:W1:Y:S07]  /*ba30*/  LDSM.16.M88.4 R104, [R225+0x8000] ;  /* 0x00800000e168783b */ /* 0x000e6e0000000200 */
[C---:B------:R-:W-:Y:S08]  /*ba40*/  HMMA.16816.F32 R4, R192.reuse, R164, R4 ;  /* 0x000000a4c004723c */ /* 0x040ff00000001804 */
[C---:B------:R-:W-:Y:S01]  /*ba50*/  HMMA.16816.F32 R8, R192.reuse, R166, R8 ;  /* 0x000000a6c008723c */ /* 0x040fe20000001808 */
[----:B------:R-:W4:Y:S07]  /*ba60*/  LDSM.16.M88.4 R164, [R225+0x8800] ;  /* 0x00880000e1a4783b */ /* 0x000f2e0000000200 */
[C---:B---3--:R-:W-:Y:S08]  /*ba70*/  HMMA.16816.F32 R12, R192.reuse, R208, R12 ;  /* 0x000000d0c00c723c */ /* 0x048ff0000000180c */
[C---:B------:R-:W-:Y:S01]  /*ba80*/  HMMA.16816.F32 R16, R192.reuse, R210, R16 ;  /* 0x000000d2c010723c */ /* 0x040fe20000001810 */
[----:B------:R-:W3:Y:S07]  /*ba90*/  LDSM.16.M88.4 R208, [R237] ;  /* 0x00000000edd0783b */ /* 0x000eee0000000200 */
[C---:B------:R-:W-:Y:S08]  /*baa0*/  HMMA.16816.F32 R20, R192.reuse, R220, R20 ;  /* 0x000000dcc014723c */ /* 0x040ff00000001814 */
[C---:B------:R-:W-:Y:S01]  /*bab0*/  HMMA.16816.F32 R24, R192.reuse, R222, R24 ;  /* 0x000000dec018723c */ /* 0x040fe20000001818 */
[----:B------:R-:W3:Y:S07]  /*bac0*/  LDSM.16.M88.4 R220, [R235] ;  /* 0x00000000ebdc783b */ /* 0x000eee0000000200 */
[C---:B--2---:R-:W-:Y:S08]  /*bad0*/  HMMA.16816.F32 R28, R192.reuse, R212, R28 ;  /* 0x000000d4c01c723c */ /* 0x044ff0000000181c */
[C---:B------:R-:W-:Y:S01]  /*bae0*/  HMMA.16816.F32 R32, R192.reuse, R214, R32 ;  /* 0x000000d6c020723c */ /* 0x040fe20000001820 */
[----:B------:R-:W-:Y:S07]  /*baf0*/  LDSM.16.M88.4 R212, [R229+0x6000] ;  /* 0x00600000e5d4783b */ /* 0x000fee0000000200 */
[C---:B-1----:R-:W-:Y:S08]  /*bb00*/  HMMA.16816.F32 R36, R192.reuse, R104, R36 ;  /* 0x00000068c024723c */ /* 0x042ff00000001824 */
[C---:B------:R-:W-:Y:S01]  /*bb10*/  HMMA.16816.F32 R40, R192.reuse, R106, R40 ;  /* 0x0000006ac028723c */ /* 0x040fe20000001828 */
[----:B------:R-:W1:Y:S07]  /*bb20*/  LDSM.16.M88.4 R104, [R234] ;  /* 0x00000000ea68783b */ /* 0x000e6e0000000200 */
[C---:B----4-:R-:W-:Y:S08]  /*bb30*/  HMMA.16816.F32 R44, R192.reuse, R164, R44 ;  /* 0x000000a4c02c723c */ /* 0x050ff0000000182c */
[----:B------:R-:W-:Y:S01]  /*bb40*/  HMMA.16816.F32 R48, R192, R166, R48 ;  /* 0x000000a6c030723c */ /* 0x000fe20000001830 */
[----:B------:R-:W2:Y:S07]  /*bb50*/  LDSM.16.M88.4 R164, [R233] ;  /* 0x00000000e9a4783b */ /* 0x000eae0000000200 */
[C---:B---3--:R-:W-:Y:S08]  /*bb60*/  HMMA.16816.F32 R4, R196.reuse, R208, R4 ;  /* 0x000000d0c404723c */ /* 0x048ff00000001804 */
[C---:B------:R-:W-:Y:S01]  /*bb70*/  HMMA.16816.F32 R8, R196.reuse, R210, R8 ;  /* 0x000000d2c408723c */ /* 0x040fe20000001808 */
[----:B------:R-:W3:Y:S07]  /*bb80*/  LDSM.16.M88.4 R208, [R232] ;  /* 0x00000000e8d0783b */ /* 0x000eee0000000200 */
[C---:B------:R-:W-:Y:S08]  /*bb90*/  HMMA.16816.F32 R12, R196.reuse, R216, R12 ;  /* 0x000000d8c40c723c */ /* 0x040ff0000000180c */
        /* <DEDUP_REMOVED lines=8> */
[C---:B--2---:R-:W-:Y:S08]  /*bc20*/  HMMA.16816.F32 R36, R196.reuse, R164, R36 ;  /* 0x000000a4c424723c */ /* 0x044ff00000001824 */
[C---:B------:R-:W-:Y:S01]  /*bc30*/  HMMA.16816.F32 R40, R196.reuse, R166, R40 ;  /* 0x000000a6c428723c */ /* 0x040fe20000001828 */
[----:B------:R-:W2:Y:S07]  /*bc40*/  LDSM.16.M88.4 R164, [R229+0x7800] ;  /* 0x00780000e5a4783b */ /* 0x000eae0000000200 */
[C---:B---3--:R-:W-:Y:S08]  /*bc50*/  HMMA.16816.F32 R44, R196.reuse, R208, R44 ;  /* 0x000000d0c42c723c */ /* 0x048ff0000000182c */
[----:B------:R-:W-:Y:S01]  /*bc60*/  HMMA.16816.F32 R48, R196, R210, R48 ;  /* 0x000000d2c430723c */ /* 0x000fe20000001830 */
[----:B------:R-:W3:Y:S07]  /*bc70*/  LDSM.16.M88.4 R208, [R229+0x8000] ;  /* 0x00800000e5d0783b */ /* 0x000eee0000000200 */
[C---:B------:R-:W-:Y:S08]  /*bc80*/  HMMA.16816.F32 R4, R200.reuse, R212, R4 ;  /* 0x000000d4c804723c */ /* 0x040ff00000001804 */
[C---:B------:R-:W-:Y:S01]  /*bc90*/  HMMA.16816.F32 R8, R200.reuse, R214, R8 ;  /* 0x000000d6c808723c */ /* 0x040fe20000001808 */
[----:B------:R-:W3:Y:S07]  /*bca0*/  LDSM.16.M88.4 R212, [R229+0x8800] ;  /* 0x00880000e5d4783b */ /* 0x000eee0000000200 */
[C---:B----4-:R-:W-:Y:S08]  /*bcb0*/  HMMA.16816.F32 R12, R200.reuse, R216, R12 ;  /* 0x000000d8c80c723c */ /* 0x050ff0000000180c */
[C---:B------:R-:W-:Y:S08]  /*bcc0*/  HMMA.16816.F32 R16, R200.reuse, R218, R16 ;  /* 0x000000dac810723c */ /* 0x040ff00000001810 */
[C---:B-1----:R-:W-:Y:S08]  /*bcd0*/  HMMA.16816.F32 R20, R200.reuse, R104, R20 ;  /* 0x00000068c814723c */ /* 0x042ff00000001814 */
[C---:B------:R-:W-:Y:S01]  /*bce0*/  HMMA.16816.F32 R24, R200.reuse, R106, R24 ;  /* 0x0000006ac818723c */ /* 0x040fe20000001818 */
[----:B------:R-:W1:Y:S07]  /*bcf0*/  LDSM.16.M88.4 R104, [R226+0x6800] ;  /* 0x00680000e268783b */ /* 0x000e6e0000000200 */
[C---:B--2---:R-:W-:Y:S08]  /*bd00*/  HMMA.16816.F32 R28, R200.reuse, R164, R28 ;  /* 0x000000a4c81c723c */ /* 0x044ff0000000181c */
[C---:B------:R-:W-:Y:S08]  /*bd10*/  HMMA.16816.F32 R32, R200.reuse, R166, R32 ;  /* 0x000000a6c820723c */ /* 0x040ff00000001820 */
[C---:B---3--:R-:W-:Y:S08]  /*bd20*/  HMMA.16816.F32 R36, R200.reuse, R208, R36 ;  /* 0x000000d0c824723c */ /* 0x048ff00000001824 */
[C---:B------:R-:W-:Y:S08]  /*bd30*/  HMMA.16816.F32 R40, R200.reuse, R210, R40 ;  /* 0x000000d2c828723c */ /* 0x040ff00000001828 */
[C---:B------:R-:W-:Y:S08]  /*bd40*/  HMMA.16816.F32 R44, R200.reuse, R212, R44 ;  /* 0x000000d4c82c723c */ /* 0x040ff0000000182c */
        /* <DEDUP_REMOVED lines=38> */
[----:B------:R-:W4:Y:S01]  /*bfb0*/  MUFU.TANH R212, R14 ;  /* 0x0000000e00d47308 */ /* 0x000f220000002400 */
[C---:B-1----:R-:W-:Y:S01]  /*bfc0*/  HMMA.16816.F32 R20, R204.reuse, R4, R20 ;  /* 0x00000004cc14723c */ /* 0x042fe20000001814 */
[----:B--2---:R-:W1:Y:S02]  /*bfd0*/  LDSM.16.M88.4 R8, [R226+0x7800] ;  /* 0x00780000e208783b */ /* 0x004e640000000200 */
[----:B------:R-:W-:Y:S06]  /*bfe0*/  FMNMX.FTZ R2, R209, R2, !PT ;  /* 0x00000002d1027209 */ /* 0x000fec0007810000 */
[----:B------:R-:W2:Y:S01]  /*bff0*/  MUFU.TANH R107, R13 ;  /* 0x0000000d006b7308 */ /* 0x000ea20000002400 */
[C---:B------:R-:W-:Y:S01]  /*c000*/  HMMA.16816.F32 R24, R204.reuse, R6, R24 ;  /* 0x00000006cc18723c */ /* 0x040fe20000001818 */
[----:B------:R-:W1:Y:S02]  /*c010*/  LDSM.16.M88.4 R4, [R226+0x8000] ;  /* 0x00800000e204783b */ /* 0x000e640000000200 */
[----:B---3--:R-:W-:Y:S06]  /*c020*/  FMNMX.FTZ R0, R106, R0, !PT ;  /* 0x000000006a007209 */ /* 0x008fec0007810000 */
[----:B------:R-:W3:Y:S03]  /*c030*/  MUFU.TANH R213, R15 ;  /* 0x0000000f00d57308 */ /* 0x000ee60000002400 */
[----:B----4-:R-:W-:Y:S02]  /*c040*/  FMNMX.FTZ R2, R212, R2, !PT ;  /* 0x00000002d4027209 */ /* 0x010fe40007810000 */
[----:B------:R-:W-:Y:S02]  /*c050*/  FMUL.FTZ R20, R20, c[0x0][0x320] ;  /* 0x0000c80014147a20 */ /* 0x000fe40000410000 */
[----:B------:R-:W-:Y:S03]  /*c060*/  FMUL.FTZ R21, R21, c[0x0][0x320] ;  /* 0x0000c80015157a20 */ /* 0x000fe60000410000 */
[----:B------:R-:W-:Y:S01]  /*c070*/  MUFU.TANH R215, R17 ;  /* 0x0000001100d77308 */ /* 0x000fe20000002400 */
        /* <DEDUP_REMOVED lines=13> */
[----:B------:R-:W-:Y:S06]  /*c150*/  DEPBAR.LE SB0, 0x0 ;  /* 0x000080000000791a */ /* 0x000fec0000000000 */
[C---:B------:R-:W-:Y:S01]  /*c160*/  HMMA.16816.F32 R36, R204.reuse, R4, R36 ;  /* 0x00000004cc24723c */ /* 0x040fe20000001824 */
[----:B------:R-:W2:Y:S01]  /*c170*/  LDL R5, [R1+0x20] ;  /* 0x0000200001057983 */ /* 0x000ea20000100800 */
[----:B------:R-:W-:Y:S03]  /*c180*/  MUFU.TANH R220, R22 ;  /* 0x0000001600dc7308 */ /* 0x000fe60000002400 */
[----:B------:R-:W-:Y:S03]  /*c190*/  BAR.SYNC.DEFER_BLOCKING 0x0 ;  /* 0x0000000000007b1d */ /* 0x000fe60000010000 */
[C---:B------:R-:W-:Y:S04]  /*c1a0*/  HMMA.16816.F32 R40, R204.reuse, R6, R40 ;  /* 0x00000006cc28723c */ /* 0x040fe80000001828 */
[----:B------:R-:W-:Y:S02]  /*c1b0*/  FMUL.FTZ R28, R28, c[0x0][0x320] ;  /* 0x0000c8001c1c7a20 */ /* 0x000fe40000410000 */
[----:B------:R-:W-:Y:S02]  /*c1c0*/  FMUL.FTZ R29, R29, c[0x0][0x320] ;  /* 0x0000c8001d1d7a20 */ /* 0x000fe40000410000 */
[----:B------:R-:W-:Y:S04]  /*c1d0*/  @P0 IMAD.WIDE.U32 R6, R98, c[0x0][0x1e0], RZ ;  /* 0x0000780062060a25 */ /* 0x000fe800078e00ff */
        /* <DEDUP_REMOVED lines=8> */
[C---:B-1----:R-:W-:Y:S01]  /*c260*/  HMMA.16816.F32 R44, R204.reuse, R8, R44 ;  /* 0x00000008cc2c723c */ /* 0x042fe2000000182c */
[----:B------:R-:W3:Y:S02]  /*c270*/  LDL.64 R8, [R1+0x28] ;  /* 0x0000280001087983 */ /* 0x000ee40000100a00 */
[----:B------:R-:W-:Y:S02]  /*c280*/  FMUL.FTZ R33, R33, c[0x0][0x320] ;  /* 0x0000c80021217a20 */ /* 0x000fe40000410000 */
[----:B------:R-:W-:Y:S01]  /*c290*/  FMUL.FTZ R43, R43, c[0x0][0x320] ;  /* 0x0000c8002b2b7a20 */ /* 0x000fe20000410000 */
[----:B------:R-:W-:Y:S01]  /*c2a0*/  MUFU.TANH R14, R42 ;  /* 0x0000002a000e7308 */ /* 0x000fe20000002400 */
[----:B------:R-:W-:Y:S01]  /*c2b0*/  STL [R1+0x8], R98 ;  /* 0x0000086201007387 */ /* 0x000fe20000100800 */
[----:B------:R-:W-:Y:S04]  /*c2c0*/  HMMA.16816.F32 R48, R204, R10, R48 ;  /* 0x0000000acc30723c */ /* 0x000fe80000001830 */
[----:B------:R-:W-:Y:S02]  /*c2d0*/  FMUL.FTZ R32, R32, c[0x0][0x320] ;  /* 0x0000c80020207a20 */ /* 0x000fe40000410000 */
[----:B------:R-:W-:Y:S02]  /*c2e0*/  FMUL.FTZ R34, R34, c[0x0][0x320] ;  /* 0x0000c80022227a20 */ /* 0x000fe40000410000 */
[----:B------:R-:W1:Y:S01]  /*c2f0*/  MUFU.TANH R157, R33 ;  /* 0x00000021009d7308 */ /* 0x000e620000002400 */
[----:B------:R-:W-:Y:S03]  /*c300*/  FMUL.FTZ R35, R35, c[0x0][0x320] ;  /* 0x0000c80023237a20 */ /* 0x000fe60000410000 */
        /* <DEDUP_REMOVED lines=9> */
[----:B------:R-:W-:Y:S01]  /*c3a0*/  MUFU.TANH R13, R43 ;  /* 0x0000002b000d7308 */ /* 0x000fe20000002400 */
[----:B------:R-:W-:Y:S01]  /*c3b0*/  FMUL.FTZ R50, R50, c[0x0][0x320] ;  /* 0x0000c80032327a20 */ /* 0x000fe20000410000 */
[----:B-1----:R-:W-:Y:S08]  /*c3c0*/  MOV R42, R157 ;  /* 0x0000009d002a7202 */ /* 0x002ff00000000f00 */
[----:B------:R-:W1:Y:S01]  /*c3d0*/  MUFU.TANH R158, R27 ;  /* 0x0000001b009e7308 */ /* 0x000e620000002400 */
[----:B----4-:R-:W-:Y:S04]  /*c3e0*/  FMNMX.FTZ R0, R214, R0, !PT ;  /* 0x00000000d6007209 */ /* 0x010fe80007810000 */
[----:B------:R-:W-:Y:S05]  /*c3f0*/  FMNMX.FTZ R0, R215, R0, !PT ;  /* 0x00000000d7007209 */ /* 0x000fea0007810000 */
[----:B------:R-:W4:Y:S01]  /*c400*/  MUFU.TANH R216, R18 ;  /* 0x0000001200d87308 */ /* 0x000f220000002400 */
[----:B------:R-:W-:Y:S04]  /*c410*/  FMNMX.FTZ R0, R218, R0, !PT ;  /* 0x00000000da007209 */ /* 0x000fe80007810000 */
[----:B------:R-:W-:Y:S05]  /*c420*/  FMNMX.FTZ R0, R219, R0, !PT ;  /* 0x00000000db007209 */ /* 0x000fea0007810000 */
[----:B------:R-:W4:Y:S01]  /*c430*/  MUFU.TANH R217, R19 ;  /* 0x0000001300d97308 */ /* 0x000f220000002400 */
[----:B-1----:R-:W-:Y:S09]  /*c440*/  MOV R43, R158 ;  /* 0x0000009e002b7202 */ /* 0x002ff20000000f00 */
[----:B------:R-:W1:Y:S01]  /*c450*/  MUFU.TANH R221, R24 ;  /* 0x0000001800dd7308 */ /* 0x000e620000002400 */
[----:B----4-:R-:W-:Y:S09]  /*c460*/  FMNMX.FTZ R2, R216, R2, !PT ;  /* 0x00000002d8027209 */ /* 0x010ff20007810000 */
[----:B------:R-:W-:Y:S01]  /*c470*/  MUFU.TANH R244, R28 ;  /* 0x0000001c00f47308 */ /* 0x000fe20000002400 */
[----:B------:R-:W-:Y:S04]  /*c480*/  FMNMX.FTZ R2, R217, R2, !PT ;  /* 0x00000002d9027209 */ /* 0x000fe80007810000 */
[----:B------:R-:W-:Y:S05]  /*c490*/  FMNMX.FTZ R2, R220, R2, !PT ;  /* 0x00000002dc027209 */ /* 0x000fea0007810000 */
[----:B------:R-:W-:Y:S01]  /*c4a0*/  MUFU.TANH R157, R48 ;  /* 0x00000030009d7308 */ /* 0x000fe20000002400 */
[----:B------:R-:W-:Y:S02]  /*c4b0*/  FMNMX.FTZ R2, R222, R2, !PT ;  /* 0x00000002de027209 */ /* 0x000fe40007810000 */
[----:B-1----:R-:W-:Y:S07]  /*c4c0*/  FMNMX.FTZ R0, R221, R0, !PT ;  /* 0x00000000dd007209 */ /* 0x002fee0007810000 */
[----:B------:R-:W1:Y:S10]  /*c4d0*/  MUFU.TANH R247, R26 ;  /* 0x0000001a00f77308 */ /* 0x000e740000002400 */
[----:B------:R4:W-:Y:S10]  /*c4e0*/  MUFU.TANH R248, R32 ;  /* 0x0000002000f87308 */ /* 0x0009f40000002400 */
[----:B------:R-:W4:Y:S01]  /*c4f0*/  MUFU.TANH R223, R25 ;  /* 0x0000001900df7308 */ /* 0x000f220000002400 */
[----:B-1----:R-:W-:Y:S04]  /*c500*/  MOV R48, R247 ;  /* 0x000000f700307202 */ /* 0x002fe80000000f00 */
[----:B------:R-:W-:Y:S05]  /*c510*/  FMNMX.FTZ R2, R48, R2, !PT ;  /* 0x0000000230027209 */ /* 0x000fea0007810000 */
[----:B------:R-:W1:Y:S01]  /*c520*/  MUFU.TANH R250, R29 ;  /* 0x0000001d00fa7308 */ /* 0x000e620000002400 */
[----:B------:R-:W-:Y:S02]  /*c530*/  FMNMX.FTZ R2, R43, R2, !PT ;  /* 0x000000022b027209 */ /* 0x000fe40007810000 */
[----:B----4-:R-:W-:Y:S07]  /*c540*/  MOV R32, R244 ;  /* 0x000000f400207202 */ /* 0x010fee0000000f00 */
[----:B------:R-:W4:Y:S01]  /*c550*/  MUFU.TANH R245, R30 ;  /* 0x0000001e00f57308 */ /* 0x000f220000002400 */
[----:B------:R-:W-:Y:S04]  /*c560*/  FMNMX.FTZ R0, R223, R0, !PT ;  /* 0x00000000df007209 */ /* 0x000fe80007810000 */
[----:B------:R-:W-:Y:S05]  /*c570*/  FMNMX.FTZ R0, R32, R0, !PT ;  /* 0x0000000020007209 */ /* 0x000fea0007810000 */
[----:B------:R4:W-:Y:S01]  /*c580*/  MUFU.TANH R158, R49 ;  /* 0x00000031009e7308 */ /* 0x0009e20000002400 */
[----:B-1----:R-:W-:Y:S09]  /*c590*/  FMNMX.FTZ R0, R250, R0, !PT ;  /* 0x00000000fa007209 */ /* 0x002ff20007810000 */
[----:B------:R-:W1:Y:S01]  /*c5a0*/  MUFU.TANH R246, R31 ;  /* 0x0000001f00f67308 */ /* 0x000e620000002400 */
[----:B----4-:R-:W-:Y:S04]  /*c5b0*/  MOV R33, R245 ;  /* 0x000000f500217202 */ /* 0x010fe80000000f00 */
[----:B------:R-:W-:Y:S05]  /*c5c0*/  FMNMX.FTZ R2, R33, R2, !PT ;  /* 0x0000000221027209 */ /* 0x000fea0007810000 */
[----:B------:R1:W4:Y:S01]  /*c5d0*/  MUFU.TANH R231, R34 ;  /* 0x0000002200e77308 */ /* 0x0003220000002400 */
[----:B------:R-:W-:Y:S04]  /*c5e0*/  MOV R49, R248 ;  /* 0x000000f800317202 */ /* 0x000fe80000000f00 */
[----:B------:R-:W-:Y:S05]  /*c5f0*/  FMNMX.FTZ R0, R49, R0, !PT ;  /* 0x0000000031007209 */ /* 0x000fea0007810000 */
[----:B------:R4:W-:Y:S01]  /*c600*/  MUFU.TANH R105, R50 ;  /* 0x0000003200697308 */ /* 0x0009e20000002400 */
[----:B------:R-:W-:Y:S09]  /*c610*/  FMNMX.FTZ R0, R42, R0, !PT ;  /* 0x000000002a007209 */ /* 0x000ff20007810000 */
[----:B------:R-:W4:Y:S01]  /*c620*/  MUFU.TANH R252, R35 ;  /* 0x0000002300fc7308 */ /* 0x000f220000002400 */
[----:B-1----:R-:W-:Y:S04]  /*c630*/  MOV R34, R246 ;  /* 0x000000f600227202 */ /* 0x002fe80000000f00 */
[----:B------:R-:W-:Y:S05]  /*c640*/  FMNMX.FTZ R2, R34, R2, !PT ;  /* 0x0000000222027209 */ /* 0x000fea0007810000 */
[----:B------:R-:W1:Y:S01]  /*c650*/  MUFU.TANH R35, R36 ;  /* 0x0000002400237308 */ /* 0x000e620000002400 */
[----:B----4-:R-:W-:Y:S04]  /*c660*/  MOV R50, R231 ;  /* 0x000000e700327202 */ /* 0x010fe80000000f00 */
[----:B------:R-:W-:Y:S05]  /*c670*/  FMNMX.FTZ R2, R50, R2, !PT ;  /* 0x0000000232027209 */ /* 0x000fea0007810000 */
[----:B------:R-:W4:Y:S01]  /*c680*/  MUFU.TANH R19, R37 ;  /* 0x0000002500137308 */ /* 0x000f220000002400 */
[----:B------:R-:W-:Y:S09]  /*c690*/  FMNMX.FTZ R3, R252, R2, !PT ;  /* 0x00000002fc037209 */ /* 0x000ff20007810000 */
[----:B------:R-:W4:Y:S01]  /*c6a0*/  MUFU.TANH R16, R40 ;  /* 0x0000002800107308 */ /* 0x000f220000002400 */
[----:B-1----:R-:W-:Y:S09]  /*c6b0*/  FMNMX.FTZ R0, R35, R0, !PT ;  /* 0x0000000023007209 */ /* 0x002ff20007810000 */
[----:B------:R-:W1:Y:S01]  /*c6c0*/  MUFU.TANH R18, R38 ;  /* 0x0000002600127308 */ /* 0x000e620000002400 */
[----:B----4-:R-:W-:Y:S01]  /*c6d0*/  FMNMX.FTZ R2, R19, R0, !PT ;  /* 0x0000000013027209 */ /* 0x010fe20007810000 */
[----:B------:R-:W-:Y:S01]  /*c6e0*/  FMUL.FTZ R0, R51, c[0x0][0x320] ;  /* 0x0000c80033007a20 */ /* 0x000fe20000410000 */
[----:B------:R-:W-:Y:S07]  /*c6f0*/  MOV R51, R33 ;  /* 0x0000002100337202 */ /* 0x000fee0000000f00 */
[----:B------:R-:W4:Y:S01]  /*c700*/  MUFU.TANH R15, R41 ;  /* 0x00000029000f7308 */ /* 0x000f220000002400 */
[----:B------:R-:W-:Y:S09]  /*c710*/  FMNMX.FTZ R2, R16, R2, !PT ;  /* 0x0000000210027209 */ /* 0x000ff20007810000 */
[----:B------:R4:W-:Y:S01]  /*c720*/  MUFU.TANH R104, R0 ;  /* 0x0000000000687308 */ /* 0x0009e20000002400 */
[----:B-1----:R-:W-:Y:S09]  /*c730*/  FMNMX.FTZ R3, R18, R3, !PT ;  /* 0x0000000312037209 */ /* 0x002ff20007810000 */
[----:B------:R-:W1:Y:S10]  /*c740*/  MUFU.TANH R17, R39 ;  /* 0x0000002700117308 */ /* 0x000e740000002400 */
[----:B------:R-:W2:Y:S01]  /*c750*/  MUFU.TANH R41, R44 ;  /* 0x0000002c00297308 */ /* 0x000ea20000002400 */
[----:B----4-:R-:W-:Y:S09]  /*c760*/  FMNMX.FTZ R0, R15, R2, !PT ;  /* 0x000000020f007209 */ /* 0x010ff20007810000 */
[----:B------:R-:W4:Y:S01]  /*c770*/  MUFU.TANH R40, R45 ;  /* 0x0000002d00287308 */ /* 0x000f220000002400 */
[----:B-1----:R-:W-:Y:S04]  /*c780*/  FMNMX.FTZ R3, R17, R3, !PT ;  /* 0x0000000311037209 */ /* 0x002fe80007810000 */
[----:B------:R-:W-:Y:S05]  /*c790*/  FMNMX.FTZ R2, R14, R3, !PT ;  /* 0x000000030e027209 */ /* 0x000fea0007810000 */
[----:B------:R-:W1:Y:S01]  /*c7a0*/  MUFU.TANH R159, R46 ;  /* 0x0000002e009f7308 */ /* 0x000e620000002400 */
[----:B------:R-:W-:Y:S02]  /*c7b0*/  FMNMX.FTZ R2, R13, R2, !PT ;  /* 0x000000020d027209 */ /* 0x000fe40007810000 */
[----:B--2---:R-:W-:Y:S07]  /*c7c0*/  FMNMX.FTZ R0, R41, R0, !PT ;  /* 0x0000000029007209 */ /* 0x004fee0007810000 */
[----:B------:R-:W2:Y:S01]  /*c7d0*/  MUFU.TANH R244, R47 ;  /* 0x0000002f00f47308 */ /* 0x000ea20000002400 */
[----:B----4-:R-:W-:Y:S04]  /*c7e0*/  FMNMX.FTZ R0, R40, R0, !PT ;  /* 0x0000000028007209 */ /* 0x010fe80007810000 */
[----:B------:R-:W-:Y:S04]  /*c7f0*/  FMNMX.FTZ R101, R157, R0, !PT ;  /* 0x000000009d657209 */ /* 0x000fe80007810000 */
[----:B------:R-:W-:Y:S02]  /*c800*/  FMNMX.FTZ R101, R158, R101, !PT ;  /* 0x000000659e657209 */ /* 0x000fe40007810000 */
[----:B-1----:R-:W-:Y:S03]  /*c810*/  FMNMX.FTZ R2, R159, R2, !PT ;  /* 0x000000029f027209 */ /* 0x002fe60007810000 */
[----:B------:R-:W1:Y:S01]  /*c820*/  SHFL.BFLY PT, R3, R101, 0x2, 0x1f ;  /* 0x0c401f0065037f89 */ /* 0x000e6200000e0000 */
[----:B--2---:R-:W-:Y:S04]  /*c830*/  FMNMX.FTZ R0, R244, R2, !PT ;  /* 0x00000002f4007209 */ /* 0x004fe80007810000 */
[----:B------:R-:W-:Y:S04]  /*c840*/  FMNMX.FTZ R0, R105, R0, !PT ;  /* 0x0000000069007209 */ /* 0x000fe80007810000 */
[----:B------:R-:W-:Y:S05]  /*c850*/  FMNMX.FTZ R0, R104, R0, !PT ;  /* 0x0000000068007209 */ /* 0x000fea0007810000 */
[----:B------:R-:W2:Y:S01]  /*c860*/  SHFL.BFLY PT, R2, R0, 0x2, 0x1f ;  /* 0x0c401f0000027f89 */ /* 0x000ea200000e0000 */
[----:B-1----:R-:W-:Y:S07]  /*c870*/  FMNMX.FTZ R101, R101, R3, !PT ;  /* 0x0000000365657209 */ /* 0x002fee0007810000 */
[----:B------:R-:W1:Y:S01]  /*c880*/  SHFL.BFLY PT, R4, R101, 0x1, 0x1f ;  /* 0x0c201f0065047f89 */ /* 0x000e6200000e0000 */
[----:B--2---:R-:W-:Y:S07]  /*c890*/  FMNMX.FTZ R0, R0, R2, !PT ;  /* 0x0000000200007209 */ /* 0x004fee0007810000 */
[----:B------:R-:W2:Y:S01]  /*c8a0*/  SHFL.BFLY PT, R3, R0, 0x1, 0x1f ;  /* 0x0c201f0000037f89 */ /* 0x000ea200000e0000 */
[----:B-1----:R-:W-:Y:S05]  /*c8b0*/  FMNMX.FTZ R101, R101, R4, !PT ;  /* 0x0000000465657209 */ /* 0x002fea0007810000 */
[----:B------:R-:W-:Y:S01]  /*c8c0*/  FADD.FTZ R2, -R101, R102 ;  /* 0x0000006665027221 */ /* 0x000fe20000010100 */
[----:B------:R-:W-:Y:S02]  /*c8d0*/  MOV R102, R19 ;  /* 0x0000001300667202 */ /* 0x000fe40000000f00 */
[----:B--2---:R-:W-:Y:S01]  /*c8e0*/  FMNMX.FTZ R100, R0, R3, !PT ;  /* 0x0000000300647209 */ /* 0x004fe20007810000 */
[----:B------:R-:W-:Y:S01]  /*c8f0*/  FMUL.FTZ R0, R2, c[0x0][0x2d0] ;  /* 0x0000b40002007a20 */ /* 0x000fe20000410000 */
[----:B------:R-:W-:Y:S03]  /*c900*/  @P0 SHF.R.S32.HI R3, RZ, 0x1f, R98 ;  /* 0x0000001fff030819 */ /* 0x000fe60000011462 */
[----:B------:R1:W2:Y:S02]  /*c910*/  MUFU.EX2 R2, R0 ;  /* 0x0000000000027308 */ /* 0x0002a40000000800 */
[----:B------:R-:W-:Y:S04]  /*c920*/  @P0 IMAD R3, R3, c[0x0][0x1e0], RZ ;  /* 0x0000780003030a24 */ /* 0x000fe800078e02ff */
[----:B------:R-:W-:Y:S02]  /*c930*/  @P0 IMAD R3, R98, c[0x0][0x1e4], R3 ;  /* 0x0000790062030a24 */ /* 0x000fe400078e0203 */
[----:B------:R-:W3:Y:S03]  /*c940*/  LDL.LU R98, [R1+0xcc] ;  /* 0x0000cc0001627983 */ /* 0x000ee60000300800 */
[----:B------:R-:W-:Y:S05]  /*c950*/  @P0 IADD3 R3, R7, R3, RZ ;  /* 0x0000000307030210 */ /* 0x000fea0007ffe0ff */
[----:B------:R-:W-:Y:S02]  /*c960*/  @P0 IMAD R3, R3, 0x60, RZ ;  /* 0x0000006003030824 */ /* 0x000fe400078e02ff */
[----:B-1----:R-:W-:Y:S02]  /*c970*/  FADD.FTZ R0, -R100, R103 ;  /* 0x0000006764007221 */ /* 0x002fe40000010100 */
[----:B------:R-:W-:Y:S02]  /*c980*/  FMUL.FTZ R103, R101, c[0x0][0x2d0] ;  /* 0x0000b40065677a20 */ /* 0x000fe40000410000 */
[----:B------:R-:W-:Y:S02]  /*c990*/  FMUL.FTZ R0, R0, c[0x0][0x2d0] ;  /* 0x0000b40000007a20 */ /* 0x000fe40000410000 */
[--C-:B------:R-:W-:Y:S01]  /*c9a0*/  FFMA.FTZ R4, R164, c[0x0][0x2d0], -R103.reuse ;  /* 0x0000b400a4047a23 */ /* 0x100fe20000010867 */
[----:B------:R-:W-:Y:S01]  /*c9b0*/  MOV R164, R18 ;  /* 0x0000001200a47202 */ /* 0x000fe20000000f00 */
[--C-:B------:R-:W-:Y:S01]  /*c9c0*/  FFMA.FTZ R7, R167, c[0x0][0x2d0], -R103.reuse ;  /* 0x0000b400a7077a23 */ /* 0x100fe20000010867 */
[----:B------:R-:W-:Y:S01]  /*c9d0*/  MOV R167, R14 ;  /* 0x0000000e00a77202 */ /* 0x000fe20000000f00 */
[----:B------:R1:W-:Y:S01]  /*c9e0*/  MUFU.EX2 R245, R4 ;  /* 0x0000000400f57308 */ /* 0x0003e20000000800 */
[--C-:B---3--:R-:W-:Y:S01]  /*c9f0*/  FFMA.FTZ R9, R166, c[0x0][0x2d0], -R103.reuse ;  /* 0x0000b400a6097a23 */ /* 0x108fe20000010867 */
[----:B------:R-:W-:Y:S01]  /*ca00*/  MOV R166, R13 ;  /* 0x0000000d00a67202 */ /* 0x000fe20000000f00 */
[C---:B--2---:R-:W-:Y:S01]  /*ca10*/  FMUL.FTZ R24, R2.reuse, R128 ;  /* 0x0000008002187220 */ /* 0x044fe20000410000 */
[----:B------:R-:W-:Y:S01]  /*ca20*/  MOV R128, R102 ;  /* 0x0000006600807202 */ /* 0x000fe20000000f00 */
[C---:B------:R-:W-:Y:S01]  /*ca30*/  FMUL.FTZ R25, R2.reuse, R129 ;  /* 0x0000008102197220 */ /* 0x040fe20000410000 */
[----:B------:R-:W-:Y:S01]  /*ca40*/  MOV R129, R35 ;  /* 0x0000002300817202 */ /* 0x000fe20000000f00 */
[----:B------:R-:W-:Y:S01]  /*ca50*/  FMUL.FTZ R33, R2, R137 ;  /* 0x0000008902217220 */ /* 0x000fe20000410000 */
[----:B------:R-:W-:Y:S01]  /*ca60*/  MOV R137, R49 ;  /* 0x0000003100897202 */ /* 0x000fe20000000f00 */
[----:B------:R-:W-:Y:S01]  /*ca70*/  FFMA.FTZ R102, R106, c[0x0][0x2d0], -R103 ;  /* 0x0000b4006a667a23 */ /* 0x000fe20000010867 */
[----:B------:R2:W-:Y:S01]  /*ca80*/  MUFU.EX2 R247, R7 ;  /* 0x0000000700f77308 */ /* 0x0005e20000000800 */
[C---:B------:R-:W-:Y:S02]  /*ca90*/  FMUL.FTZ R49, R2.reuse, R153 ;  /* 0x0000009902317220 */ /* 0x040fe40000410000 */
[C---:B------:R-:W-:Y:S02]  /*caa0*/  FMUL.FTZ R52, R2.reuse, R52 ;  /* 0x0000003402347220 */ /* 0x040fe40000410000 */
[C---:B------:R-:W-:Y:S02]  /*cab0*/  FMUL.FTZ R53, R2.reuse, R53 ;  /* 0x0000003502357220 */ /* 0x040fe40000410000 */
[C---:B------:R-:W-:Y:S02]  /*cac0*/  FMUL.FTZ R56, R2.reuse, R56 ;  /* 0x0000003802387220 */ /* 0x040fe40000410000 */
[C---:B------:R-:W-:Y:S01]  /*cad0*/  FMUL.FTZ R57, R2.reuse, R57 ;  /* 0x0000003902397220 */ /* 0x040fe20000410000 */
[----:B------:R-:W3:Y:S01]  /*cae0*/  MUFU.EX2 R0, R0 ;  /* 0x0000000000007308 */ /* 0x000ee20000000800 */
[C---:B------:R-:W-:Y:S02]  /*caf0*/  FMUL.FTZ R60, R2.reuse, R60 ;  /* 0x0000003c023c7220 */ /* 0x040fe40000410000 */
[C---:B------:R-:W-:Y:S01]  /*cb00*/  FMUL.FTZ R61, R2.reuse, R61 ;  /* 0x0000003d023d7220 */ /* 0x040fe20000410000 */
[----:B-1----:R-:W-:Y:S01]  /*cb10*/  @P0 MOV R4, R8 ;  /* 0x0000000800040202 */ /* 0x002fe20000000f00 */
[C---:B------:R-:W-:Y:S02]  /*cb20*/  FMUL.FTZ R64, R2.reuse, R64 ;  /* 0x0000004002407220 */ /* 0x040fe40000410000 */
[----:B------:R-:W-:Y:S02]  /*cb30*/  FMUL.FTZ R65, R2, R65 ;  /* 0x0000004102417220 */ /* 0x000fe40000410000 */
[----:B------:R-:W-:Y:S04]  /*cb40*/  @P0 IMAD.WIDE.U32 R4, R6, 0x60, R4 ;  /* 0x0000006006040825 */ /* 0x000fe800078e0004 */
[C---:B------:R-:W-:Y:S01]  /*cb50*/  FMUL.FTZ R68, R2.reuse, R68 ;  /* 0x0000004402447220 */ /* 0x040fe20000410000 */
[----:B------:R-:W-:Y:S01]  /*cb60*/  @P0 IADD3 R6, R5, R3, RZ ;  /* 0x0000000305060210 */ /* 0x000fe20007ffe0ff */
[----:B------:R-:W-:Y:S01]  /*cb70*/  FFMA.FTZ R5, R165, c[0x0][0x2d0], -R103 ;  /* 0x0000b400a5057a23 */ /* 0x000fe20000010867 */
[----:B--2---:R-:W-:Y:S01]  /*cb80*/  @P0 MOV R7, c[0x0][0x1e0] ;  /* 0x0000780000070a02 */ /* 0x004fe20000000f00 */
[----:B------:R-:W-:Y:S01]  /*cb90*/  FMUL.FTZ R69, R2, R69 ;  /* 0x0000004502457220 */ /* 0x000fe20000410000 */
[----:B------:R-:W-:Y:S01]  /*cba0*/  @P0 SHF.L.U32 R3, R4, 0x1, RZ ;  /* 0x0000000104030819 */ /* 0x000fe200000006ff */
[----:B------:R1:W-:Y:S01]  /*cbb0*/  MUFU.EX2 R231, R5 ;  /* 0x0000000500e77308 */ /* 0x0003e20000000800 */
[----:B------:R-:W-:Y:S01]  /*cbc0*/  @P0 SHF.L.U64.HI R12, R7, R251, c[0x0][0x1e4] ;  /* 0x00007900070c0619 */ /* 0x000fe200000102fb */
[----:B------:R-:W-:Y:S01]  /*cbd0*/  FMUL.FTZ R72, R2, R72 ;  /* 0x0000004802487220 */ /* 0x000fe20000410000 */
[----:B------:R-:W-:Y:S01]  /*cbe0*/  @P0 SHF.L.U64.HI R6, R4, 0x1, R6 ;  /* 0x0000000104060819 */ /* 0x000fe20000010206 */
[----:B------:R-:W-:Y:S01]  /*cbf0*/  FMUL.FTZ R73, R2, R73 ;  /* 0x0000004902497220 */ /* 0x000fe20000410000 */
[C---:B------:R-:W-:Y:S01]  /*cc00*/  @P0 IADD3 R4, P6, R3.reuse, c[0x0][0x1c8], RZ ;  /* 0x0000720003040a10 */ /* 0x040fe20007fde0ff */
[C---:B---3--:R-:W-:Y:S01]  /*cc10*/  FMUL.FTZ R18, R0.reuse, R122 ;  /* 0x0000007a00127220 */ /* 0x048fe20000410000 */
[----:B------:R-:W-:Y:S01]  /*cc20*/  @P0 IADD3 R10, P5, R3, 0x80, RZ ;  /* 0x00000080030a0810 */ /* 0x000fe20007fbe0ff */
[----:B------:R-:W-:Y:S01]  /*cc30*/  FMUL.FTZ R19, R0, R123 ;  /* 0x0000007b00137220 */ /* 0x000fe20000410000 */
[----:B------:R-:W-:Y:S01]  /*cc40*/  @P0 SHF.L.U32 R7, R7, 0x6, RZ ;  /* 0x0000000607070819 */ /* 0x000fe200000006ff */
[----:B------:R2:W-:Y:S01]  /*cc50*/  MUFU.EX2 R251, R9 ;  /* 0x0000000900fb7308 */ /* 0x0005e20000000800 */
[----:B------:R-:W-:Y:S01]  /*cc60*/  @P0 IADD3 R10, P1, R10, c[0x0][0x1c8], RZ ;  /* 0x000072000a0a0a10 */ /* 0x000fe20007f3e0ff */
[----:B------:R-:W-:Y:S01]  /*cc70*/  FMUL.FTZ R26, R0, R130 ;  /* 0x00000082001a7220 */ /* 0x000fe20000410000 */
[----:B------:R-:W-:Y:S01]  /*cc80*/  MOV R165, R17 ;  /* 0x0000001100a57202 */ /* 0x000fe20000000f00 */
[----:B------:R-:W-:Y:S01]  /*cc90*/  FMUL.FTZ R17, R2, R121 ;  /* 0x0000007902117220 */ /* 0x000fe20000410000 */
[--C-:B------:R-:W-:Y:S01]  /*cca0*/  @P0 IADD3.X R11, RZ, c[0x0][0x1cc], R6.reuse, P1, P5 ;  /* 0x00007300ff0b0a10 */ /* 0x100fe20000fea406 */
[C---:B------:R-:W-:Y:S01]  /*ccb0*/  FMUL.FTZ R27, R0.reuse, R131 ;  /* 0x00000083001b7220 */ /* 0x040fe20000410000 */
[----:B------:R-:W-:Y:S01]  /*ccc0*/  MOV R131, R50 ;  /* 0x0000003200837202 */ /* 0x000fe20000000f00 */
[C---:B------:R-:W-:Y:S01]  /*ccd0*/  FMUL.FTZ R35, R0.reuse, R139 ;  /* 0x0000008b00237220 */ /* 0x040fe20000410000 */
[----:B------:R-:W-:Y:S01]  /*cce0*/  MOV R50, R34 ;  /* 0x0000002200327202 */ /* 0x000fe20000000f00 */
[C---:B------:R-:W-:Y:S02]  /*ccf0*/  FMUL.FTZ R34, R0.reuse, R138 ;  /* 0x0000008a00227220 */ /* 0x040fe40000410000 */
[C---:B------:R-:W-:Y:S01]  /*cd00*/  FMUL.FTZ R54, R0.reuse, R54 ;  /* 0x0000003600367220 */ /* 0x040fe20000410000 */
[----:B------:R-:W-:Y:S01]  /*cd10*/  MOV R139, R50 ;  /* 0x00000032008b7202 */ /* 0x000fe20000000f00 */
[----:B------:R-:W-:Y:S01]  /*cd20*/  FMUL.FTZ R50, R0, R154 ;  /* 0x0000009a00327220 */ /* 0x000fe20000410000 */
[----:B-1----:R-:W-:Y:S01]  /*cd30*/  @P0 IADD3.X R5, R6, c[0x0][0x1cc], RZ, P6, !PT ;  /* 0x0000730006050a10 */ /* 0x002fe200037fe4ff */
[C---:B------:R-:W-:Y:S01]  /*cd40*/  FMUL.FTZ R55, R0.reuse, R55 ;  /* 0x0000003700377220 */ /* 0x040fe20000410000 */
[----:B------:R-:W-:Y:S01]  /*cd50*/  @P0 IADD3 R3, P6, R3, 0x100, RZ ;  /* 0x0000010003030810 */ /* 0x000fe20007fde0ff */
[----:B------:R-:W-:Y:S02]  /*cd60*/  FMUL.FTZ R58, R0, R58 ;  /* 0x0000003a003a7220 */ /* 0x000fe40000410000 */
[----:B------:R1:W-:Y:S01]  /*cd70*/  @P0 LDGSTS.E.BYPASS.LTC128B.128 [R99+0xc100], [R4.64], !P4 ;  /* 0x0c10000004630fae */ /* 0x0003e2000e101d46 */
[----:B------:R-:W-:Y:S01]  /*cd80*/  @P0 IADD3 R8, P5, R3, c[0x0][0x1c8], RZ ;  /* 0x0000720003080a10 */ /* 0x000fe20007fbe0ff */
[----:B------:R-:W-:Y:S02]  /*cd90*/  FMUL.FTZ R3, R100, c[0x0][0x2d0] ;  /* 0x0000b40064037a20 */ /* 0x000fe40000410000 */
[----:B------:R-:W-:Y:S02]  /*cda0*/  FMUL.FTZ R59, R0, R59 ;  /* 0x0000003b003b7220 */ /* 0x000fe40000410000 */
[--C-:B--2---:R-:W-:Y:S01]  /*cdb0*/  FFMA.FTZ R9, R210, c[0x0][0x2d0], -R3.reuse ;  /* 0x0000b400d2097a23 */ /* 0x104fe20000010803 */
[----:B------:R-:W-:Y:S01]  /*cdc0*/  MOV R210, R15 ;  /* 0x0000000f00d27202 */ /* 0x000fe20000000f00 */
[----:B------:R2:W-:Y:S01]  /*cdd0*/  @P0 LDGSTS.E.BYPASS.LTC128B.128 [R99+0xf100], [R10.64], !P3 ;  /* 0x0f1000000a630fae */ /* 0x0005e2000d901d46 */
[C---:B------:R-:W-:Y:S01]  /*cde0*/  FMUL.FTZ R62, R0.reuse, R62 ;  /* 0x0000003e003e7220 */ /* 0x040fe20000410000 */
[----:B------:R3:W-:Y:S01]  /*cdf0*/  MUFU.EX2 R246, R9 ;  /* 0x0000000900f67308 */ /* 0x0007e20000000800 */
[C---:B------:R-:W-:Y:S02]  /*ce00*/  FMUL.FTZ R63, R0.reuse, R63 ;  /* 0x0000003f003f7220 */ /* 0x040fe40000410000 */
[C---:B------:R-:W-:Y:S02]  /*ce10*/  FMUL.FTZ R66, R0.reuse, R66 ;  /* 0x0000004200427220 */ /* 0x040fe40000410000 */
[C---:B------:R-:W-:Y:S02]  /*ce20*/  FMUL.FTZ R67, R0.reuse, R67 ;  /* 0x0000004300437220 */ /* 0x040fe40000410000 */
[C---:B------:R-:W-:Y:S02]  /*ce30*/  FMUL.FTZ R70, R0.reuse, R70 ;  /* 0x0000004600467220 */ /* 0x040fe40000410000 */
[C---:B------:R-:W-:Y:S02]  /*ce40*/  FMUL.FTZ R71, R0.reuse, R71 ;  /* 0x0000004700477220 */ /* 0x040fe40000410000 */
[C---:B------:R-:W-:Y:S02]  /*ce50*/  FMUL.FTZ R74, R0.reuse, R74 ;  /* 0x0000004a004a7220 */ /* 0x040fe40000410000 */
[----:B------:R-:W-:Y:S02]  /*ce60*/  FMUL.FTZ R75, R0, R75 ;  /* 0x0000004b004b7220 */ /* 0x000fe40000410000 */
[----:B------:R-:W-:Y:S01]  /*ce70*/  FMUL.FTZ R76, R2, R76 ;  /* 0x0000004c024c7220 */ /* 0x000fe20000410000 */
[----:B-1----:R-:W-:Y:S01]  /*ce80*/  @P0 IADD3 R4, P1, R4, R7, RZ ;  /* 0x0000000704040210 */ /* 0x002fe20007f3e0ff */
[----:B------:R-:W-:Y:S02]  /*ce90*/  FMUL.FTZ R77, R2, R77 ;  /* 0x0000004d024d7220 */ /* 0x000fe40000410000 */
[C---:B------:R-:W-:Y:S01]  /*cea0*/  FMUL.FTZ R78, R0.reuse, R78 ;  /* 0x0000004e004e7220 */ /* 0x040fe20000410000 */
[----:B------:R-:W-:Y:S01]  /*ceb0*/  @P0 IADD3.X R5, R5, R12, RZ, P1, !PT ;  /* 0x0000000c05050210 */ /* 0x000fe20000ffe4ff */
[C---:B------:R-:W-:Y:S01]  /*cec0*/  FMUL.FTZ R79, R0.reuse, R79 ;  /* 0x0000004f004f7220 */ /* 0x040fe20000410000 */
[----:B---3--:R-:W-:Y:S01]  /*ced0*/  @P0 IADD3.X R9, RZ, c[0x0][0x1cc], R6, P5, P6 ;  /* 0x00007300ff090a10 */ /* 0x008fe20002fec406 */
[--C-:B--2---:R-:W-:Y:S01]  /*cee0*/  FFMA.FTZ R10, R211, c[0x0][0x2d0], -R3.reuse ;  /* 0x0000b400d30a7a23 */ /* 0x104fe20000010803 */
[----:B------:R-:W-:Y:S01]  /*cef0*/  @P0 IADD3 R6, P5, R7, R4, RZ ;  /* 0x0000000407060210 */ /* 0x000fe20007fbe0ff */
[----:B------:R-:W-:Y:S01]  /*cf00*/  FMUL.FTZ R11, R0, R115 ;  /* 0x00000073000b7220 */ /* 0x000fe20000410000 */
[----:B------:R-:W-:Y:S01]  /*cf10*/  MOV R211, R16 ;  /* 0x0000001000d37202 */ /* 0x000fe20000000f00 */
[----:B------:R1:W-:Y:S01]  /*cf20*/  @P0 LDGSTS.E.BYPASS.LTC128B.128 [R99+0x12100], [R8.64], !P2 ;  /* 0x1210000008630fae */ /* 0x0003e2000d101d46 */
[----:B------:R-:W-:Y:S01]  /*cf30*/  @P0 IADD3.X R7, R12, R5, RZ, P5, !PT ;  /* 0x000000050c070210 */ /* 0x000fe20002ffe4ff */
[----:B------:R2:W3:Y:S01]  /*cf40*/  MUFU.EX2 R248, R10 ;  /* 0x0000000a00f87308 */ /* 0x0004e20000000800 */
[C---:B------:R-:W-:Y:S02]  /*cf50*/  FMUL.FTZ R16, R2.reuse, R120 ;  /* 0x0000007802107220 */ /* 0x040fe40000410000 */
[C---:B------:R-:W-:Y:S02]  /*cf60*/  FMUL.FTZ R80, R2.reuse, R80 ;  /* 0x0000005002507220 */ /* 0x040fe40000410000 */
[----:B------:R-:W-:Y:S01]  /*cf70*/  FMUL.FTZ R81, R2, R81 ;  /* 0x0000005102517220 */ /* 0x000fe20000410000 */
[----:B------:R3:W-:Y:S01]  /*cf80*/  @P0 LDGSTS.E.BYPASS.LTC128B.128 [R99+0xd100], [R4.64], !P4 ;  /* 0x0d10000004630fae */ /* 0x0007e2000e101d46 */
[C---:B------:R-:W-:Y:S02]  /*cf90*/  FMUL.FTZ R82, R0.reuse, R82 ;  /* 0x0000005200527220 */ /* 0x040fe40000410000 */
[----:B------:R-:W-:Y:S02]  /*cfa0*/  FMUL.FTZ R83, R0, R83 ;  /* 0x0000005300537220 */ /* 0x000fe40000410000 */
[C---:B------:R-:W-:Y:S02]  /*cfb0*/  FMUL.FTZ R84, R2.reuse, R84 ;  /* 0x0000005402547220 */ /* 0x040fe40000410000 */
[----:B------:R-:W-:Y:S01]  /*cfc0*/  FMUL.FTZ R85, R2, R85 ;  /* 0x0000005502557220 */ /* 0x000fe20000410000 */
[----:B------:R3:W-:Y:S01]  /*cfd0*/  @P0 LDGSTS.E.BYPASS.LTC128B.128 [R99+0x10100], [R4.64+0x80], !P3 ;  /* 0x1010008004630fae */ /* 0x0007e2000d901d46 */
[C---:B------:R-:W-:Y:S02]  /*cfe0*/  FMUL.FTZ R86, R0.reuse, R86 ;  /* 0x0000005600567220 */ /* 0x040fe40000410000 */
[----:B------:R-:W-:Y:S02]  /*cff0*/  FMUL.FTZ R87, R0, R87 ;  /* 0x0000005700577220 */ /* 0x000fe40000410000 */
[C---:B------:R-:W-:Y:S02]  /*d000*/  FMUL.FTZ R88, R2.reuse, R88 ;  /* 0x0000005802587220 */ /* 0x040fe40000410000 */
[----:B------:R-:W-:Y:S01]  /*d010*/  FMUL.FTZ R89, R2, R89 ;  /* 0x0000005902597220 */ /* 0x000fe20000410000 */
[----:B------:R3:W-:Y:S01]  /*d020*/  @P0 LDGSTS.E.BYPASS.LTC128B.128 [R99+0x13100], [R4.64+0x100], !P2 ;  /* 0x1310010004630fae */ /* 0x0007e2000d101d46 */
[----:B------:R-:W-:Y:S02]  /*d030*/  FMUL.FTZ R90, R0, R90 ;  /* 0x0000005a005a7220 */ /* 0x000fe40000410000 */
[C---:B-1----:R-:W-:Y:S02]  /*d040*/  FMUL.FTZ R8, R2.reuse, R112 ;  /* 0x0000007002087220 */ /* 0x042fe40000410000 */
[----:B------:R-:W-:Y:S02]  /*d050*/  FMUL.FTZ R9, R2, R113 ;  /* 0x0000007102097220 */ /* 0x000fe40000410000 */
[C---:B--2---:R-:W-:Y:S01]  /*d060*/  FMUL.FTZ R10, R0.reuse, R114 ;  /* 0x00000072000a7220 */ /* 0x044fe20000410000 */
        /* <DEDUP_REMOVED lines=8> */
[----:B------:R-:W-:Y:S03]  /*d0f0*/  FMUL.FTZ R97, R2, R97 ;  /* 0x0000006102617220 */ /* 0x000fe60000410000 */
[----:B------:R1:W-:Y:S01]  /*d100*/  @P0 LDGSTS.E.BYPASS.LTC128B.128 [R99+0x14100], [R6.64+0x100], !P2 ;  /* 0x1410010006630fae */ /* 0x0003e2000d101d46 */
[--C-:B---3--:R-:W-:Y:S01]  /*d110*/  FFMA.FTZ R4, R208, c[0x0][0x2d0], -R3.reuse ;  /* 0x0000b400d0047a23 */ /* 0x108fe20000010803 */
[----:B------:R-:W-:Y:S01]  /*d120*/  MOV R208, R252 ;  /* 0x000000fc00d07202 */ /* 0x000fe20000000f00 */
[----:B------:R-:W-:Y:S01]  /*d130*/  FMUL.FTZ R5, R2, R109 ;  /* 0x0000006d02057220 */ /* 0x000fe20000410000 */
[----:B------:R-:W-:Y:S01]  /*d140*/  F2FP.PACK_AB R109, R248, R246 ;  /* 0x000000f6f86d723e */ /* 0x000fe200000000ff */
[----:B------:R2:W-:Y:S03]  /*d150*/  MUFU.EX2 R252, R4 ;  /* 0x0000000400fc7308 */ /* 0x0005e60000000800 */
[----:B------:R-:W3:Y:S01]  /*d160*/  LDSM.16.MT88.4 R12, [R224] ;  /* 0x00000000e00c783b */ /* 0x000ee20000004200 */
[----:B------:R-:W-:Y:S02]  /*d170*/  MOV R130, R208 ;  /* 0x000000d000827202 */ /* 0x000fe40000000f00 */
[----:B------:R-:W-:Y:S02]  /*d180*/  MOV R208, R165 ;  /* 0x000000a500d07202 */ /* 0x000fe40000000f00 */
[----:B------:R-:W-:Y:S01]  /*d190*/  MOV R165, R41 ;  /* 0x0000002900a57202 */ /* 0x000fe20000000f00 */
[----:B------:R-:W-:Y:S01]  /*d1a0*/  FMUL.FTZ R41, R2, R145 ;  /* 0x0000009102297220 */ /* 0x000fe20000410000 */
[----:B------:R-:W-:Y:S01]  /*d1b0*/  MOV R145, R51 ;  /* 0x0000003300917202 */ /* 0x000fe20000000f00 */
[----:B------:R-:W3:Y:S01]  /*d1c0*/  LDSM.16.MT88.4 R20, [R228] ;  /* 0x00000000e414783b */ /* 0x000ee20000004200 */
[C---:B------:R-:W-:Y:S07]  /*d1d0*/  FMUL.FTZ R51, R0.reuse, R155 ;  /* 0x0000009b00337220 */ /* 0x040fee0000410000 */
[----:B------:R-:W3:Y:S01]  /*d1e0*/  LDSM.16.MT88.4 R28, [R227] ;  /* 0x00000000e31c783b */ /* 0x000ee20000004200 */
[C---:B-1----:R-:W-:Y:S01]  /*d1f0*/  FMUL.FTZ R6, R0.reuse, R110 ;  /* 0x0000006e00067220 */ /* 0x042fe20000410000 */
[----:B------:R-:W-:Y:S01]  /*d200*/  F2FP.PACK_AB R110, R251, R231 ;  /* 0x000000e7fb6e723e */ /* 0x000fe200000000ff */
[----:B------:R-:W-:Y:S02]  /*d210*/  FMUL.FTZ R7, R0, R111 ;  /* 0x0000006f00077220 */ /* 0x000fe40000410000 */
[----:B--2---:R-:W-:Y:S01]  /*d220*/  FFMA.FTZ R4, R209, c[0x0][0x2d0], -R3 ;  /* 0x0000b400d1047a23 */ /* 0x004fe20000010803 */
[----:B------:R-:W-:Y:S02]  /*d230*/  MOV R209, R250 ;  /* 0x000000fa00d17202 */ /* 0x000fe40000000f00 */
[----:B------:R-:W1:Y:S01]  /*d240*/  LDSM.16.MT88.4 R36, [R249] ;  /* 0x00000000f924783b */ /* 0x000e620000004200 */
[----:B------:R-:W2:Y:S01]  /*d250*/  MUFU.EX2 R250, R4 ;  /* 0x0000000400fa7308 */ /* 0x000ea20000000800 */
[----:B------:R-:W-:Y:S02]  /*d260*/  MOV R138, R209 ;  /* 0x000000d1008a7202 */ /* 0x000fe40000000f00 */
[----:B------:R-:W-:Y:S02]  /*d270*/  MOV R209, R164 ;  /* 0x000000a400d17202 */ /* 0x000fe40000000f00 */
[----:B------:R-:W-:Y:S02]  /*d280*/  MOV R164, R40 ;  /* 0x0000002800a47202 */ /* 0x000fe40000000f00 */
[----:B------:R-:W1:Y:S01]  /*d290*/  LDSM.16.MT88.4 R44, [R224+0x3000] ;  /* 0x00300000e02c783b */ /* 0x000e620000004200 */
[----:B------:R-:W-:Y:S07]  /*d2a0*/  FMUL.FTZ R40, R2, R144 ;  /* 0x0000009002287220 */ /* 0x000fee0000410000 */
[----:B------:R-:W4:Y:S04]  /*d2b0*/  LDL.LU R99, [R1+0xc8] ;  /* 0x0000c80001637983 */ /* 0x000f280000300800 */
[----:B------:R-:W1:Y:S01]  /*d2c0*/  LDSM.16.MT88.4 R112, [R228+0x3000] ;  /* 0x00300000e470783b */ /* 0x000e620000004200 */
[----:B--2---:R-:W-:Y:S01]  /*d2d0*/  F2FP.PACK_AB R111, R250, R252 ;  /* 0x000000fcfa6f723e */ /* 0x004fe200000000ff */
[C---:B------:R-:W-:Y:S01]  /*d2e0*/  FMUL.FTZ R4, R2.reuse, R108 ;  /* 0x0000006c02047220 */ /* 0x040fe20000410000 */
[----:B------:R-:W-:Y:S05]  /*d2f0*/  F2FP.PACK_AB R108, R247, R245 ;  /* 0x000000f5f76c723e */ /* 0x000fea00000000ff */
[----:B------:R-:W-:Y:S02]  /*d300*/  LDSM.16.MT88.4 R120, [R230+0x3000] ;  /* 0x00300000e678783b */ /* 0x000fe40000004200 */
[C---:B---3--:R-:W-:Y:S06]  /*d310*/  HMMA.16816.F32 R4, R108.reuse, R12, R4 ;  /* 0x0000000c6c04723c */ /* 0x048fec0000001804 */
[----:B------:R-:W2:Y:S04]  /*d320*/  LDL.LU R106, [R1+0x18] ;  /* 0x00001800016a7983 */ /* 0x000ea80000300800 */
[----:B------:R-:W0:Y:S02]  /*d330*/  LDGDEPBAR ;  /* 0x00000000000079af */ /* 0x000e240000000000 */
[C---:B------:R-:W-:Y:S01]  /*d340*/  FMUL.FTZ R12, R2.reuse, R116 ;  /* 0x00000074020c7220 */ /* 0x040fe20000410000 */
[C---:B------:R-:W-:Y:S03]  /*d350*/  HMMA.16816.F32 R8, R108.reuse, R14, R8 ;  /* 0x0000000e6c08723c */ /* 0x040fe60000001808 */
[----:B------:R-:W-:Y:S04]  /*d360*/  FMUL.FTZ R13, R2, R117 ;  /* 0x00000075020d7220 */ /* 0x000fe80000410000 */
[C---:B------:R-:W-:Y:S02]  /*d370*/  FMUL.FTZ R14, R0.reuse, R118 ;  /* 0x00000076000e7220 */ /* 0x040fe40000410000 */
[----:B------:R-:W-:Y:S02]  /*d380*/  FMUL.FTZ R15, R0, R119 ;  /* 0x00000077000f7220 */ /* 0x000fe40000410000 */
[----:B------:R-:W3:Y:S05]  /*d390*/  LDSM.16.MT88.4 R116, [R227+0x3000] ;  /* 0x00300000e374783b */ /* 0x000eea0000004200 */
[C---:B------:R-:W-:Y:S07]  /*d3a0*/  HMMA.16816.F32 R12, R108.reuse, R20, R12 ;  /* 0x000000146c0c723c */ /* 0x040fee000000180c */
[C---:B------:R-:W-:Y:S01]  /*d3b0*/  FMUL.FTZ R20, R2.reuse, R124 ;  /* 0x0000007c02147220 */ /* 0x040fe20000410000 */
[C---:B------:R-:W-:Y:S04]  /*d3c0*/  HMMA.16816.F32 R16, R108.reuse, R22, R16 ;  /* 0x000000166c10723c */ /* 0x040fe80000001810 */
[----:B------:R-:W-:Y:S03]  /*d3d0*/  FMUL.FTZ R21, R2, R125 ;  /* 0x0000007d02157220 */ /* 0x000fe60000410000 */
[C---:B------:R-:W-:Y:S02]  /*d3e0*/  FMUL.FTZ R22, R0.reuse, R126 ;  /* 0x0000007e00167220 */ /* 0x040fe40000410000 */
[C---:B------:R-:W-:Y:S02]  /*d3f0*/  FMUL.FTZ R23, R0.reuse, R127 ;  /* 0x0000007f00177220 */ /* 0x040fe40000410000 */
[----:B------:R-:W-:Y:S05]  /*d400*/  LDSM.16.MT88.4 R124, [R227+0x800] ;  /* 0x00080000e37c783b */ /* 0x000fea0000004200 */
[C---:B------:R-:W-:Y:S03]  /*d410*/  HMMA.16816.F32 R20, R108.reuse, R28, R20 ;  /* 0x0000001c6c14723c */ /* 0x040fe60000001814 */
[----:B------:R-:W-:Y:S04]  /*d420*/  FMUL.FTZ R98, R0, R98 ;  /* 0x0000006200627220 */ /* 0x000fe80000410000 */
[C---:B------:R-:W-:Y:S01]  /*d430*/  FMUL.FTZ R28, R2.reuse, R132 ;  /* 0x00000084021c7220 */ /* 0x040fe20000410000 */
[C---:B------:R-:W-:Y:S04]  /*d440*/  HMMA.16816.F32 R24, R108.reuse, R30, R24 ;  /* 0x0000001e6c18723c */ /* 0x040fe80000001818 */
[----:B------:R-:W-:Y:S01]  /*d450*/  FMUL.FTZ R29, R2, R133 ;  /* 0x00000085021d7220 */ /* 0x000fe20000410000 */
[----:B------:R-:W-:Y:S02]  /*d460*/  MOV R132, R221 ;  /* 0x000000dd00847202 */ /* 0x000fe40000000f00 */
[C---:B------:R-:W-:Y:S01]  /*d470*/  FMUL.FTZ R30, R0.reuse, R134 ;  /* 0x00000086001e7220 */ /* 0x040fe20000410000 */
[----:B------:R-:W-:Y:S01]  /*d480*/  MOV R134, R32 ;  /* 0x0000002000867202 */ /* 0x000fe20000000f00 */
[----:B------:R-:W-:Y:S03]  /*d490*/  FMUL.FTZ R31, R0, R135 ;  /* 0x00000087001f7220 */ /* 0x000fe60000410000 */
[----:B------:R-:W-:Y:S01]  /*d4a0*/  FMUL.FTZ R32, R2, R136 ;  /* 0x0000008802207220 */ /* 0x000fe20000410000 */
[----:B------:R-:W-:Y:S01]  /*d4b0*/  MOV R136, R42 ;  /* 0x0000002a00887202 */ /* 0x000fe20000000f00 */
[C---:B------:R-:W-:Y:S01]  /*d4c0*/  FMUL.FTZ R42, R0.reuse, R146 ;  /* 0x00000092002a7220 */ /* 0x040fe20000410000 */
[----:B------:R-:W-:Y:S01]  /*d4d0*/  MOV R146, R43 ;  /* 0x0000002b00927202 */ /* 0x000fe20000000f00 */
[C---:B-1----:R-:W-:Y:S03]  /*d4e0*/  HMMA.16816.F32 R28, R108.reuse, R36, R28 ;  /* 0x000000246c1c723c */ /* 0x042fe6000000181c */
[----:B------:R-:W-:Y:S01]  /*d4f0*/  FMUL.FTZ R43, R0, R147 ;  /* 0x00000093002b7220 */ /* 0x000fe20000410000 */
[----:B------:R-:W-:Y:S01]  /*d500*/  MOV R147, R48 ;  /* 0x0000003000937202 */ /* 0x000fe20000000f00 */
[C---:B------:R-:W-:Y:S02]  /*d510*/  FMUL.FTZ R48, R2.reuse, R152 ;  /* 0x0000009802307220 */ /* 0x040fe40000410000 */
[----:B------:R-:W-:Y:S01]  /*d520*/  LDSM.16.MT88.4 R152, [R228+0x5800] ;  /* 0x00580000e498783b */ /* 0x000fe20000004200 */
[C---:B------:R-:W-:Y:S04]  /*d530*/  HMMA.16816.F32 R32, R108.reuse, R38, R32 ;  /* 0x000000266c20723c */ /* 0x040fe80000001820 */
[C---:B------:R-:W-:Y:S02]  /*d540*/  FMUL.FTZ R36, R2.reuse, R140 ;  /* 0x0000008c02247220 */ /* 0x040fe40000410000 */
[----:B------:R-:W-:Y:S02]  /*d550*/  FMUL.FTZ R37, R2, R141 ;  /* 0x0000008d02257220 */ /* 0x000fe40000410000 */
[C---:B------:R-:W-:Y:S04]  /*d560*/  FMUL.FTZ R38, R0.reuse, R142 ;  /* 0x0000008e00267220 */ /* 0x040fe80000410000 */
[----:B------:R-:W-:Y:S07]  /*d570*/  FMUL.FTZ R39, R0, R143 ;  /* 0x0000008f00277220 */ /* 0x000fee0000410000 */
[C---:B------:R-:W-:Y:S07]  /*d580*/  HMMA.16816.F32 R36, R108.reuse, R44, R36 ;  /* 0x0000002c6c24723c */ /* 0x040fee0000001824 */
[C---:B------:R-:W-:Y:S01]  /*d590*/  FMUL.FTZ R44, R2.reuse, R148 ;  /* 0x00000094022c7220 */ /* 0x040fe20000410000 */
[C---:B------:R-:W-:Y:S01]  /*d5a0*/  HMMA.16816.F32 R40, R108.reuse, R46, R40 ;  /* 0x0000002e6c28723c */ /* 0x040fe20000001828 */
[----:B------:R1:W-:Y:S03]  /*d5b0*/  MUFU.EX2 R148, R102 ;  /* 0x0000006600947308 */ /* 0x0003e60000000800 */
[----:B------:R-:W-:Y:S03]  /*d5c0*/  FMUL.FTZ R45, R2, R149 ;  /* 0x00000095022d7220 */ /* 0x000fe60000410000 */
[C---:B------:R-:W-:Y:S02]  /*d5d0*/  FMUL.FTZ R47, R0.reuse, R151 ;  /* 0x00000097002f7220 */ /* 0x040fe40000410000 */
[----:B------:R-:W-:Y:S07]  /*d5e0*/  FMUL.FTZ R46, R0, R150 ;  /* 0x00000096002e7220 */ /* 0x000fee0000410000 */
[C---:B------:R-:W-:Y:S08]  /*d5f0*/  HMMA.16816.F32 R44, R108.reuse, R112, R44 ;  /* 0x000000706c2c723c */ /* 0x040ff0000000182c */
[C---:B------:R-:W-:Y:S01]  /*d600*/  HMMA.16816.F32 R48, R108.reuse, R114, R48 ;  /* 0x000000726c30723c */ /* 0x040fe20000001830 */
[----:B------:R-:W3:Y:S03]  /*d610*/  LDSM.16.MT88.4 R112, [R224+0x6000] ;  /* 0x00600000e070783b */ /* 0x000ee60000004200 */
[----:B-1----:R-:W-:Y:S04]  /*d620*/  FFMA.FTZ R102, R107, c[0x0][0x2d0], -R103 ;  /* 0x0000b4006b667a23 */ /* 0x002fe80000010867 */
[C---:B---3--:R-:W-:Y:S01]  /*d630*/  HMMA.16816.F32 R52, R108.reuse, R116, R52 ;  /* 0x000000746c34723c */ /* 0x048fe20000001834 */
[----:B------:R1:W3:Y:S07]  /*d640*/  MUFU.EX2 R142, R102 ;  /* 0x00000066008e7308 */ /* 0x0002ee0000000800 */
[C---:B------:R-:W-:Y:S01]  /*d650*/  HMMA.16816.F32 R56, R108.reuse, R118, R56 ;  /* 0x000000766c38723c */ /* 0x040fe20000001838 */
[----:B------:R-:W3:Y:S07]  /*d660*/  LDSM.16.MT88.4 R116, [R228+0x6000] ;  /* 0x00600000e474783b */ /* 0x000eee0000004200 */
[C---:B------:R-:W-:Y:S08]  /*d670*/  HMMA.16816.F32 R60, R108.reuse, R120, R60 ;  /* 0x000000786c3c723c */ /* 0x040ff0000000183c */
[C---:B------:R-:W-:Y:S01]  /*d680*/  HMMA.16816.F32 R64, R108.reuse, R122, R64 ;  /* 0x0000007a6c40723c */ /* 0x040fe20000001840 */
[----:B------:R-:W3:Y:S03]  /*d690*/  LDSM.16.MT88.4 R120, [R227+0x6000] ;  /* 0x00600000e378783b */ /* 0x000ee60000004200 */
[--C-:B-1----:R-:W-:Y:S04]  /*d6a0*/  FFMA.FTZ R102, R212, c[0x0][0x2d0], -R3.reuse ;  /* 0x0000b400d4667a23 */ /* 0x102fe80000010803 */
[----:B------:R1:W-:Y:S01]  /*d6b0*/  MUFU.EX2 R143, R102 ;  /* 0x00000066008f7308 */ /* 0x0003e20000000800 */
[C---:B------:R-:W-:Y:S08]  /*d6c0*/  HMMA.16816.F32 R68, R108.reuse, R112, R68 ;  /* 0x000000706c44723c */ /* 0x040ff00000001844 */
[C---:B------:R-:W-:Y:S01]  /*d6d0*/  HMMA.16816.F32 R72, R108.reuse, R114, R72 ;  /* 0x000000726c48723c */ /* 0x040fe20000001848 */
[----:B------:R-:W3:Y:S07]  /*d6e0*/  LDSM.16.MT88.4 R112, [R230+0x6000] ;  /* 0x00600000e670783b */ /* 0x000eee0000004200 */
[C---:B---3--:R-:W-:Y:S04]  /*d6f0*/  HMMA.16816.F32 R76, R108.reuse, R116, R76 ;  /* 0x000000746c4c723c */ /* 0x048fe8000000184c */
[----:B-1----:R-:W-:Y:S04]  /*d700*/  FFMA.FTZ R102, R213, c[0x0][0x2d0], -R3 ;  /* 0x0000b400d5667a23 */ /* 0x002fe80000010803 */
[C---:B------:R-:W-:Y:S01]  /*d710*/  HMMA.16816.F32 R80, R108.reuse, R118, R80 ;  /* 0x000000766c50723c */ /* 0x040fe20000001850 */
[----:B------:R-:W1:Y:S01]  /*d720*/  LDSM.16.MT88.4 R116, [R224+0x800] ;  /* 0x00080000e074783b */ /* 0x000e620000004200 */
[----:B------:R3:W1:Y:S06]  /*d730*/  MUFU.EX2 R141, R102 ;  /* 0x00000066008d7308 */ /* 0x00066c0000000800 */
[C---:B------:R-:W-:Y:S08]  /*d740*/  HMMA.16816.F32 R84, R108.reuse, R120, R84 ;  /* 0x000000786c54723c */ /* 0x040ff00000001854 */
[C---:B------:R-:W-:Y:S01]  /*d750*/  HMMA.16816.F32 R88, R108.reuse, R122, R88 ;  /* 0x0000007a6c58723c */ /* 0x040fe20000001858 */
[----:B------:R-:W1:Y:S07]  /*d760*/  LDSM.16.MT88.4 R120, [R228+0x800] ;  /* 0x00080000e478783b */ /* 0x000e6e0000004200 */
[C---:B------:R-:W-:Y:S04]  /*d770*/  HMMA.16816.F32 R92, R108.reuse, R112, R92 ;  /* 0x000000706c5c723c */ /* 0x040fe8000000185c */
[--C-:B---3--:R-:W-:Y:S04]  /*d780*/  FFMA.FTZ R102, R214, c[0x0][0x2d0], -R103.reuse ;  /* 0x0000b400d6667a23 */ /* 0x108fe80000010867 */
[----:B------:R3:W-:Y:S04]  /*d790*/  MUFU.EX2 R140, R102 ;  /* 0x00000066008c7308 */ /* 0x0007e80000000800 */
[----:B---3--:R-:W-:Y:S06]  /*d7a0*/  FFMA.FTZ R102, R215, c[0x0][0x2d0], -R103 ;  /* 0x0000b400d7667a23 */ /* 0x008fec0000010867 */
[----:B------:R3:W1:Y:S02]  /*d7b0*/  MUFU.EX2 R151, R102 ;  /* 0x0000006600977308 */ /* 0x0006640000000800 */
[----:B---3--:R-:W-:Y:S02]  /*d7c0*/  FFMA.FTZ R102, R216, c[0x0][0x2d0], -R3 ;  /* 0x0000b400d8667a23 */ /* 0x008fe40000010803 */
[----:B----4-:R-:W-:Y:S06]  /*d7d0*/  FMUL.FTZ R99, R0, R99 ;  /* 0x0000006300637220 */ /* 0x010fec0000410000 */
[----:B------:R3:W-:Y:S01]  /*d7e0*/  MUFU.EX2 R144, R102 ;  /* 0x0000006600907308 */ /* 0x0007e20000000800 */
[----:B------:R-:W-:Y:S01]  /*d7f0*/  HMMA.16816.F32 R96, R108, R114, R96 ;  /* 0x000000726c60723c */ /* 0x000fe20000001860 */
[----:B------:R-:W4:Y:S06]  /*d800*/  LDSM.16.MT88.4 R112, [R230+0x800] ;  /* 0x00080000e670783b */ /* 0x000f2c0000004200 */
[----:B------:R-:W-:Y:S02]  /*d810*/  F2FP.PACK_AB R108, R142, R148 ;  /* 0x000000948e6c723e */ /* 0x000fe400000000ff */
[----:B-1----:R-:W-:Y:S03]  /*d820*/  F2FP.PACK_AB R109, R141, R143 ;  /* 0x0000008f8d6d723e */ /* 0x002fe600000000ff */
[----:B------:R-:W-:Y:S01]  /*d830*/  F2FP.PACK_AB R110, R151, R140 ;  /* 0x0000008c976e723e */ /* 0x000fe200000000ff */
[----:B--2---:R-:W-:Y:S04]  /*d840*/  FFMA.FTZ R2, R2, R106, R245 ;  /* 0x0000006a02027223 */ /* 0x004fe800000100f5 */
[----:B------:R-:W-:Y:S02]  /*d850*/  FADD.FTZ R2, R247, R2 ;  /* 0x00000002f7027221 */ /* 0x000fe40000010000 */
[----:B---3--:R-:W-:Y:S02]  /*d860*/  FFMA.FTZ R102, R217, c[0x0][0x2d0], -R3 ;  /* 0x0000b400d9667a23 */ /* 0x008fe40000010803 */
[----:B------:R-:W-:Y:S02]  /*d870*/  FADD.FTZ R2, R231, R2 ;  /* 0x00000002e7027221 */ /* 0x000fe40000010000 */
[----:B------:R1:W2:Y:S02]  /*d880*/  MUFU.EX2 R150, R102 ;  /* 0x0000006600967308 */ /* 0x0002a40000000800 */
[----:B------:R-:W-:Y:S02]  /*d890*/  FADD.FTZ R2, R251, R2 ;  /* 0x00000002fb027221 */ /* 0x000fe40000010000 */
[--C-:B-1----:R-:W-:Y:S01]  /*d8a0*/  FFMA.FTZ R102, R218, c[0x0][0x2d0], -R103.reuse ;  /* 0x0000b400da667a23 */ /* 0x102fe20000010867 */
[----:B--2---:R-:W-:Y:S05]  /*d8b0*/  F2FP.PACK_AB R111, R150, R144 ;  /* 0x00000090966f723e */ /* 0x004fea00000000ff */
[----:B------:R1:W-:Y:S02]  /*d8c0*/  MUFU.EX2 R149, R102 ;  /* 0x0000006600957308 */ /* 0x0003e40000000800 */
[C---:B------:R-:W-:Y:S08]  /*d8d0*/  HMMA.16816.F32 R4, R108.reuse, R116, R4 ;  /* 0x000000746c04723c */ /* 0x040ff00000001804 */
[C---:B------:R-:W-:Y:S01]  /*d8e0*/  HMMA.16816.F32 R8, R108.reuse, R118, R8 ;  /* 0x000000766c08723c */ /* 0x040fe20000001808 */
[----:B------:R-:W2:Y:S07]  /*d8f0*/  LDSM.16.MT88.4 R116, [R224+0x3800] ;  /* 0x00380000e074783b */ /* 0x000eae0000004200 */
[C---:B------:R-:W-:Y:S04]  /*d900*/  HMMA.16816.F32 R12, R108.reuse, R120, R12 ;  /* 0x000000786c0c723c */ /* 0x040fe8000000180c */
[----:B-1----:R-:W-:Y:S04]  /*d910*/  FFMA.FTZ R102, R219, c[0x0][0x2d0], -R103 ;  /* 0x0000b400db667a23 */ /* 0x002fe80000010867 */
[C---:B------:R-:W-:Y:S01]  /*d920*/  HMMA.16816.F32 R16, R108.reuse, R122, R16 ;  /* 0x0000007a6c10723c */ /* 0x040fe20000001810 */
[----:B------:R1:W3:Y:S01]  /*d930*/  MUFU.EX2 R135, R102 ;  /* 0x0000006600877308 */ /* 0x0002e20000000800 */
[----:B------:R-:W3:Y:S06]  /*d940*/  LDSM.16.MT88.4 R120, [R228+0x3800] ;  /* 0x00380000e478783b */ /* 0x000eec0000004200 */
[C---:B------:R-:W-:Y:S08]  /*d950*/  HMMA.16816.F32 R20, R108.reuse, R124, R20 ;  /* 0x0000007c6c14723c */ /* 0x040ff00000001814 */
[C---:B------:R-:W-:Y:S01]  /*d960*/  HMMA.16816.F32 R24, R108.reuse, R126, R24 ;  /* 0x0000007e6c18723c */ /* 0x040fe20000001818 */
[----:B------:R-:W3:Y:S07]  /*d970*/  LDSM.16.MT88.4 R124, [R227+0x3800] ;  /* 0x00380000e37c783b */ /* 0x000eee0000004200 */
[C---:B----4-:R-:W-:Y:S04]  /*d980*/  HMMA.16816.F32 R28, R108.reuse, R112, R28 ;  /* 0x000000706c1c723c */ /* 0x050fe8000000181c */
[--C-:B-1----:R-:W-:Y:S04]  /*d990*/  FFMA.FTZ R102, R220, c[0x0][0x2d0], -R3.reuse ;  /* 0x0000b400dc667a23 */ /* 0x102fe80000010803 */
[C---:B------:R-:W-:Y:S01]  /*d9a0*/  HMMA.16816.F32 R32, R108.reuse, R114, R32 ;  /* 0x000000726c20723c */ /* 0x040fe20000001820 */
[----:B------:R1:W-:Y:S01]  /*d9b0*/  MUFU.EX2 R221, R102 ;  /* 0x0000006600dd7308 */ /* 0x0003e20000000800 */
[----:B------:R-:W4:Y:S06]  /*d9c0*/  LDSM.16.MT88.4 R112, [R230+0x3800] ;  /* 0x00380000e670783b */ /* 0x000f2c0000004200 */
[C---:B--2---:R-:W-:Y:S08]  /*d9d0*/  HMMA.16816.F32 R36, R108.reuse, R116, R36 ;  /* 0x000000746c24723c */ /* 0x044ff00000001824 */
[C---:B------:R-:W-:Y:S01]  /*d9e0*/  HMMA.16816.F32 R40, R108.reuse, R118, R40 ;  /* 0x000000766c28723c */ /* 0x040fe20000001828 */
[----:B------:R-:W2:Y:S07]  /*d9f0*/  LDSM.16.MT88.4 R116, [R224+0x6800] ;  /* 0x00680000e074783b */ /* 0x000eae0000004200 */
[C---:B---3--:R-:W-:Y:S04]  /*da00*/  HMMA.16816.F32 R44, R108.reuse, R120, R44 ;  /* 0x000000786c2c723c */ /* 0x048fe8000000182c */
        /* <DEDUP_REMOVED lines=19> */
[----:B------:R-:W2:Y:S06]  /*db40*/  LDSM.16.MT88.4 R120, [R228+0x1000] ;  /* 0x00100000e478783b */ /* 0x000eac0000004200 */
[C---:B------:R-:W-:Y:S08]  /*db50*/  HMMA.16816.F32 R84, R108.reuse, R124, R84 ;  /* 0x0000007c6c54723c */ /* 0x040ff00000001854 */
[C---:B------:R-:W-:Y:S01]  /*db60*/  HMMA.16816.F32 R88, R108.reuse, R126, R88 ;  /* 0x0000007e6c58723c */ /* 0x040fe20000001858 */
[----:B------:R-:W2:Y:S07]  /*db70*/  LDSM.16.MT88.4 R124, [R227+0x1000] ;  /* 0x00100000e37c783b */ /* 0x000eae0000004200 */
[C---:B----4-:R-:W-:Y:S04]  /*db80*/  HMMA.16816.F32 R92, R108.reuse, R112, R92 ;  /* 0x000000706c5c723c */ /* 0x050fe8000000185c */
[--C-:B-1----:R-:W-:Y:S04]  /*db90*/  FFMA.FTZ R102, R147, c[0x0][0x2d0], -R3.reuse ;  /* 0x0000b40093667a23 */ /* 0x102fe80000010803 */
[----:B------:R-:W-:Y:S01]  /*dba0*/  HMMA.16816.F32 R96, R108, R114, R96 ;  /* 0x000000726c60723c */ /* 0x000fe20000001860 */
[----:B------:R1:W-:Y:S01]  /*dbb0*/  MUFU.EX2 R219, R102 ;  /* 0x0000006600db7308 */ /* 0x0003e20000000800 */
[----:B------:R-:W4:Y:S05]  /*dbc0*/  LDSM.16.MT88.4 R112, [R230+0x1000] ;  /* 0x00100000e670783b */ /* 0x000f2a0000004200 */
[----:B------:R-:W-:Y:S02]  /*dbd0*/  F2FP.PACK_AB R108, R135, R149 ;  /* 0x00000095876c723e */ /* 0x000fe400000000ff */
[----:B------:R-:W-:Y:S03]  /*dbe0*/  F2FP.PACK_AB R109, R220, R221 ;  /* 0x000000dddc6d723e */ /* 0x000fe600000000ff */
[----:B---3--:R-:W-:Y:S01]  /*dbf0*/  F2FP.PACK_AB R110, R133, R132 ;  /* 0x00000084856e723e */ /* 0x008fe200000000ff */
[----:B-1----:R-:W-:Y:S04]  /*dc00*/  FFMA.FTZ R102, R146, c[0x0][0x2d0], -R3 ;  /* 0x0000b40092667a23 */ /* 0x002fe80000010803 */
[----:B------:R1:W3:Y:S02]  /*dc10*/  MUFU.EX2 R218, R102 ;  /* 0x0000006600da7308 */ /* 0x0002e40000000800 */
[--C-:B-1----:R-:W-:Y:S01]  /*dc20*/  FFMA.FTZ R102, R134, c[0x0][0x2d0], -R103.reuse ;  /* 0x0000b40086667a23 */ /* 0x102fe20000010867 */
[----:B---3--:R-:W-:Y:S07]  /*dc30*/  F2FP.PACK_AB R111, R218, R219 ;  /* 0x000000dbda6f723e */ /* 0x008fee00000000ff */
[----:B------:R1:W-:Y:S01]  /*dc40*/  MUFU.EX2 R134, R102 ;  /* 0x0000006600867308 */ /* 0x0003e20000000800 */
[C---:B--2---:R-:W-:Y:S08]  /*dc50*/  HMMA.16816.F32 R4, R108.reuse, R116, R4 ;  /* 0x000000746c04723c */ /* 0x044ff00000001804 */
        /* <DEDUP_REMOVED lines=59> */
[--C-:B-1----:R-:W-:Y:S02]  /*e010*/  FFMA.FTZ R102, R128, c[0x0][0x2d0], -R103.reuse ;  /* 0x0000b40080667a23 */ /* 0x102fe40000010867 */
[----:B------:R-:W-:Y:S02]  /*e020*/  FFMA.FTZ R128, R164, c[0x0][0x2d0], -R103 ;  /* 0x0000b400a4807a23 */ /* 0x000fe40000010867 */
[C---:B------:R-:W-:Y:S01]  /*e030*/  HMMA.16816.F32 R16, R108.reuse, R122, R16 ;  /* 0x0000007a6c10723c */ /* 0x040fe20000001810 */
[----:B------:R1:W-:Y:S01]  /*e040*/  MUFU.EX2 R130, R102 ;  /* 0x0000006600827308 */ /* 0x0003e20000000800 */
[----:B------:R-:W3:Y:S02]  /*e050*/  LDSM.16.MT88.4 R120, [R228+0x4800] ;  /* 0x00480000e478783b */ /* 0x000ee40000004200 */
[--C-:B------:R-:W-:Y:S04]  /*e060*/  FFMA.FTZ R164, R159, c[0x0][0x2d0], -R3.reuse ;  /* 0x0000b4009fa47a23 */ /* 0x100fe80000010803 */
[C---:B------:R-:W-:Y:S03]  /*e070*/  HMMA.16816.F32 R20, R108.reuse, R124, R20 ;  /* 0x0000007c6c14723c */ /* 0x040fe60000001814 */
[----:B------:R-:W-:Y:S05]  /*e080*/  MUFU.EX2 R212, R128 ;  /* 0x0000008000d47308 */ /* 0x000fea0000000800 */
[C---:B------:R-:W-:Y:S01]  /*e090*/  HMMA.16816.F32 R24, R108.reuse, R126, R24 ;  /* 0x0000007e6c18723c */ /* 0x040fe20000001818 */
[----:B------:R-:W3:Y:S04]  /*e0a0*/  LDSM.16.MT88.4 R124, [R227+0x4800] ;  /* 0x00480000e37c783b */ /* 0x000ee80000004200 */
[----:B------:R-:W-:Y:S03]  /*e0b0*/  MUFU.EX2 R164, R164 ;  /* 0x000000a400a47308 */ /* 0x000fe60000000800 */
        /* <DEDUP_REMOVED lines=11> */
[----:B------:R1:W-:Y:S01]  /*e170*/  MUFU.EX2 R208, R102 ;  /* 0x0000006600d07308 */ /* 0x0003e20000000800 */
[----:B------:R-:W3:Y:S06]  /*e180*/  LDSM.16.MT88.4 R120, [R228+0x7800] ;  /* 0x00780000e478783b */ /* 0x000eec0000004200 */
[C---:B------:R-:W-:Y:S08]  /*e190*/  HMMA.16816.F32 R52, R108.reuse, R124, R52 ;  /* 0x0000007c6c34723c */ /* 0x040ff00000001834 */
[C---:B------:R-:W-:Y:S01]  /*e1a0*/  HMMA.16816.F32 R56, R108.reuse, R126, R56 ;  /* 0x0000007e6c38723c */ /* 0x040fe20000001838 */
[----:B------:R-:W3:Y:S07]  /*e1b0*/  LDSM.16.MT88.4 R124, [R227+0x7800] ;  /* 0x00780000e37c783b */ /* 0x000eee0000004200 */
[C---:B----4-:R-:W-:Y:S04]  /*e1c0*/  HMMA.16816.F32 R60, R108.reuse, R112, R60 ;  /* 0x000000706c3c723c */ /* 0x050fe8000000183c */
[--C-:B-1----:R-:W-:Y:S02]  /*e1d0*/  FFMA.FTZ R102, R211, c[0x0][0x2d0], -R103.reuse ;  /* 0x0000b400d3667a23 */ /* 0x102fe40000010867 */
[--C-:B------:R-:W-:Y:S02]  /*e1e0*/  FFMA.FTZ R211, R157, c[0x0][0x2d0], -R103.reuse ;  /* 0x0000b4009dd37a23 */ /* 0x100fe40000010867 */
[C---:B------:R-:W-:Y:S01]  /*e1f0*/  HMMA.16816.F32 R64, R108.reuse, R114, R64 ;  /* 0x000000726c40723c */ /* 0x040fe20000001840 */
[----:B------:R1:W-:Y:S01]  /*e200*/  MUFU.EX2 R223, R102 ;  /* 0x0000006600df7308 */ /* 0x0003e20000000800 */
[----:B------:R4:W5:Y:S04]  /*e210*/  LDL.LU R157, [R1+0xc4] ;  /* 0x0000c400019d7983 */ /* 0x0009680000300800 */
[----:B------:R-:W4:Y:S02]  /*e220*/  LDSM.16.MT88.4 R112, [R230+0x7800] ;  /* 0x00780000e670783b */ /* 0x000f240000004200 */
[C---:B--2---:R-:W-:Y:S03]  /*e230*/  HMMA.16816.F32 R68, R108.reuse, R116, R68 ;  /* 0x000000746c44723c */ /* 0x044fe60000001844 */
[----:B------:R-:W-:Y:S05]  /*e240*/  MUFU.EX2 R211, R211 ;  /* 0x000000d300d37308 */ /* 0x000fea0000000800 */
[C---:B------:R-:W-:Y:S01]  /*e250*/  HMMA.16816.F32 R72, R108.reuse, R118, R72 ;  /* 0x000000766c48723c */ /* 0x040fe20000001848 */
[----:B------:R-:W2:Y:S07]  /*e260*/  LDSM.16.MT88.4 R116, [R224+0x2000] ;  /* 0x00200000e074783b */ /* 0x000eae0000004200 */
[C---:B---3--:R-:W-:Y:S04]  /*e270*/  HMMA.16816.F32 R76, R108.reuse, R120, R76 ;  /* 0x000000786c4c723c */ /* 0x048fe8000000184c */
[--C-:B-1----:R-:W-:Y:S02]  /*e280*/  FFMA.FTZ R102, R210, c[0x0][0x2d0], -R103.reuse ;  /* 0x0000b400d2667a23 */ /* 0x102fe40000010867 */
[----:B------:R-:W-:Y:S02]  /*e290*/  FFMA.FTZ R210, R158, c[0x0][0x2d0], -R103 ;  /* 0x0000b4009ed27a23 */ /* 0x000fe40000010867 */
[C---:B------:R-:W-:Y:S01]  /*e2a0*/  HMMA.16816.F32 R80, R108.reuse, R122, R80 ;  /* 0x0000007a6c50723c */ /* 0x040fe20000001850 */
[----:B------:R1:W3:Y:S01]  /*e2b0*/  MUFU.EX2 R222, R102 ;  /* 0x0000006600de7308 */ /* 0x0002e20000000800 */
[----:B------:R1:W5:Y:S04]  /*e2c0*/  LDL.LU R158, [R1+0xc0] ;  /* 0x0000c000019e7983 */ /* 0x0003680000300800 */
[----:B------:R2:W5:Y:S02]  /*e2d0*/  LDL.LU R159, [R1+0xbc] ;  /* 0x0000bc00019f7983 */ /* 0x0005640000300800 */
[C---:B------:R-:W-:Y:S02]  /*e2e0*/  HMMA.16816.F32 R84, R108.reuse, R124, R84 ;  /* 0x0000007c6c54723c */ /* 0x040fe40000001854 */
[----:B------:R-:W2:Y:S01]  /*e2f0*/  LDSM.16.MT88.4 R120, [R228+0x2000] ;  /* 0x00200000e478783b */ /* 0x000ea20000004200 */
[----:B------:R-:W-:Y:S05]  /*e300*/  MUFU.EX2 R210, R210 ;  /* 0x000000d200d27308 */ /* 0x000fea0000000800 */
[C---:B------:R-:W-:Y:S02]  /*e310*/  HMMA.16816.F32 R88, R108.reuse, R126, R88 ;  /* 0x0000007e6c58723c */ /* 0x040fe40000001858 */
[----:B------:R-:W2:Y:S06]  /*e320*/  LDSM.16.MT88.4 R124, [R227+0x2000] ;  /* 0x00200000e37c783b */ /* 0x000eac0000004200 */
[C---:B----4-:R-:W-:Y:S04]  /*e330*/  HMMA.16816.F32 R92, R108.reuse, R112, R92 ;  /* 0x000000706c5c723c */ /* 0x050fe8000000185c */
[--C-:B-1----:R-:W-:Y:S01]  /*e340*/  FFMA.FTZ R102, R167, c[0x0][0x2d0], -R3.reuse ;  /* 0x0000b400a7667a23 */ /* 0x102fe20000010803 */
[----:B---3--:R-:W-:Y:S03]  /*e350*/  F2FP.PACK_AB R106, R222, R223 ;  /* 0x000000dfde6a723e */ /* 0x008fe600000000ff */
[----:B------:R-:W-:Y:S01]  /*e360*/  HMMA.16816.F32 R96, R108, R114, R96 ;  /* 0x000000726c60723c */ /* 0x000fe20000001860 */
[----:B------:R1:W-:Y:S01]  /*e370*/  MUFU.EX2 R167, R102 ;  /* 0x0000006600a77308 */ /* 0x0003e20000000800 */
[----:B------:R-:W3:Y:S08]  /*e380*/  LDSM.16.MT88.4 R108, [R230+0x2000] ;  /* 0x00200000e66c783b */ /* 0x000ef00000004200 */
[----:B------:R-:W2:Y:S02]  /*e390*/  LDSM.16.MT88.4 R112, [R224+0x5000] ;  /* 0x00500000e070783b */ /* 0x000ea40000004200 */
[----:B-1----:R-:W-:Y:S04]  /*e3a0*/  FFMA.FTZ R102, R166, c[0x0][0x2d0], -R3 ;  /* 0x0000b400a6667a23 */ /* 0x002fe80000010803 */
[----:B------:R1:W1:Y:S02]  /*e3b0*/  MUFU.EX2 R166, R102 ;  /* 0x0000006600a67308 */ /* 0x0002640000000800 */
[----:B-1----:R-:W-:Y:S01]  /*e3c0*/  FFMA.FTZ R102, R165, c[0x0][0x2d0], -R103 ;  /* 0x0000b400a5667a23 */ /* 0x002fe20000010867 */
[----:B------:R-:W-:Y:S01]  /*e3d0*/  F2FP.PACK_AB R107, R166, R167 ;  /* 0x000000a7a66b723e */ /* 0x000fe200000000ff */
[--C-:B------:R-:W-:Y:S02]  /*e3e0*/  FFMA.FTZ R165, R244, c[0x0][0x2d0], -R3.reuse ;  /* 0x0000b400f4a57a23 */ /* 0x100fe40000010803 */
[----:B------:R1:W5:Y:S01]  /*e3f0*/  LDL.LU R244, [R1+0xb8] ;  /* 0x0000b80001f47983 */ /* 0x0003620000300800 */
[--C-:B------:R-:W-:Y:S01]  /*e400*/  FFMA.FTZ R103, R105, c[0x0][0x2d0], -R3.reuse ;  /* 0x0000b40069677a23 */ /* 0x100fe20000010803 */
[----:B------:R-:W-:Y:S01]  /*e410*/  F2FP.PACK_AB R105, R208, R209 ;  /* 0x000000d1d069723e */ /* 0x000fe200000000ff */
[----:B------:R-:W-:Y:S01]  /*e420*/  FFMA.FTZ R3, R104, c[0x0][0x2d0], -R3 ;  /* 0x0000b40068037a23 */ /* 0x000fe20000010803 */
[----:B------:R1:W5:Y:S01]  /*e430*/  LDL.LU R245, [R1+0xb4] ;  /* 0x0000b40001f57983 */ /* 0x0003620000300800 */
[----:B------:R-:W-:Y:S01]  /*e440*/  F2FP.PACK_AB R104, R130, R136 ;  /* 0x000000888268723e */ /* 0x000fe200000000ff */
[----:B------:R-:W1:Y:S02]  /*e450*/  MUFU.EX2 R215, R102 ;  /* 0x0000006600d77308 */ /* 0x000e640000000800 */
[----:B------:R-:W4:Y:S04]  /*e460*/  LDL.LU R129, [R1+0x1c] ;  /* 0x00001c0001817983 */ /* 0x000f280000300800 */
[C---:B--2---:R-:W-:Y:S04]  /*e470*/  HMMA.16816.F32 R4, R104.reuse, R116, R4 ;  /* 0x000000746804723c */ /* 0x044fe80000001804 */
[----:B------:R2:W-:Y:S04]  /*e480*/  MUFU.EX2 R102, R3 ;  /* 0x0000000300667308 */ /* 0x0005e80000000800 */
[C---:B------:R-:W-:Y:S01]  /*e490*/  HMMA.16816.F32 R8, R104.reuse, R118, R8 ;  /* 0x000000766808723c */ /* 0x040fe20000001808 */
[----:B------:R-:W1:Y:S05]  /*e4a0*/  LDSM.16.MT88.4 R116, [R228+0x5000] ;  /* 0x00500000e474783b */ /* 0x000e6a0000004200 */
[----:B------:R-:W1:Y:S02]  /*e4b0*/  MUFU.EX2 R165, R165 ;  /* 0x000000a500a57308 */ /* 0x000e640000000800 */
[C---:B------:R-:W-:Y:S08]  /*e4c0*/  HMMA.16816.F32 R12, R104.reuse, R120, R12 ;  /* 0x00000078680c723c */ /* 0x040ff0000000180c */
[C---:B------:R-:W-:Y:S01]  /*e4d0*/  HMMA.16816.F32 R16, R104.reuse, R122, R16 ;  /* 0x0000007a6810723c */ /* 0x040fe20000001810 */
[----:B------:R-:W1:Y:S01]  /*e4e0*/  LDSM.16.MT88.4 R120, [R227+0x5000] ;  /* 0x00500000e378783b */ /* 0x000e620000004200 */
[----:B------:R-:W1:Y:S02]  /*e4f0*/  MUFU.EX2 R103, R103 ;  /* 0x0000006700677308 */ /* 0x000e640000000800 */
[----:B--2---:R-:W-:Y:S04]  /*e500*/  MOV R3, R130 ;  /* 0x0000008200037202 */ /* 0x004fe80000000f00 */
[C---:B------:R-:W-:Y:S08]  /*e510*/  HMMA.16816.F32 R20, R104.reuse, R124, R20 ;  /* 0x0000007c6814723c */ /* 0x040ff00000001814 */
[C---:B------:R-:W-:Y:S01]  /*e520*/  HMMA.16816.F32 R24, R104.reuse, R126, R24 ;  /* 0x0000007e6818723c */ /* 0x040fe20000001818 */
[----:B------:R-:W2:Y:S07]  /*e530*/  LDSM.16.MT88.4 R124, [R230+0x5000] ;  /* 0x00500000e67c783b */ /* 0x000eae0000004200 */
[C---:B---3--:R-:W-:Y:S08]  /*e540*/  HMMA.16816.F32 R28, R104.reuse, R108, R28 ;  /* 0x0000006c681c723c */ /* 0x048ff0000000181c */
        /* <DEDUP_REMOVED lines=8> */
[C---:B------:R-:W-:Y:S08]  /*e5d0*/  HMMA.16816.F32 R52, R104.reuse, R120, R52 ;  /* 0x000000786834723c */ /* 0x040ff00000001834 */
[C---:B------:R-:W-:Y:S01]  /*e5e0*/  HMMA.16816.F32 R56, R104.reuse, R122, R56 ;  /* 0x0000007a6838723c */ /* 0x040fe20000001838 */
[----:B------:R-:W1:Y:S07]  /*e5f0*/  LDSM.16.MT88.4 R120, [R230+0x8000] ;  /* 0x00800000e678783b */ /* 0x000e6e0000004200 */
[C---:B--2---:R-:W-:Y:S08]  /*e600*/  HMMA.16816.F32 R60, R104.reuse, R124, R60 ;  /* 0x0000007c683c723c */ /* 0x044ff0000000183c */
[C---:B------:R-:W-:Y:S01]  /*e610*/  HMMA.16816.F32 R64, R104.reuse, R126, R64 ;  /* 0x0000007e6840723c */ /* 0x040fe20000001840 */
[----:B------:R-:W-:Y:S07]  /*e620*/  LDSM.16.MT88.4 R124, [R228+0x2800] ;  /* 0x00280000e47c783b */ /* 0x000fee0000004200 */
[C---:B---3--:R-:W-:Y:S08]  /*e630*/  HMMA.16816.F32 R68, R104.reuse, R108, R68 ;  /* 0x0000006c6844723c */ /* 0x048ff00000001844 */
[C---:B------:R-:W-:Y:S08]  /*e640*/  HMMA.16816.F32 R72, R104.reuse, R110, R72 ;  /* 0x0000006e6848723c */ /* 0x040ff00000001848 */
[C---:B------:R-:W-:Y:S08]  /*e650*/  HMMA.16816.F32 R76, R104.reuse, R112, R76 ;  /* 0x00000070684c723c */ /* 0x040ff0000000184c */
[C---:B------:R-:W-:Y:S01]  /*e660*/  HMMA.16816.F32 R80, R104.reuse, R114, R80 ;  /* 0x000000726850723c */ /* 0x040fe20000001850 */
[----:B------:R-:W2:Y:S07]  /*e670*/  LDSM.16.MT88.4 R112, [R224+0x2800] ;  /* 0x00280000e070783b */ /* 0x000eae0000004200 */
[C---:B-1----:R-:W-:Y:S08]  /*e680*/  HMMA.16816.F32 R84, R104.reuse, R116, R84 ;  /* 0x000000746854723c */ /* 0x042ff00000001854 */
[C---:B------:R-:W-:Y:S08]  /*e690*/  HMMA.16816.F32 R88, R104.reuse, R118, R88 ;  /* 0x000000766858723c */ /* 0x040ff00000001858 */
[C---:B------:R-:W-:Y:S07]  /*e6a0*/  HMMA.16816.F32 R92, R104.reuse, R120, R92 ;  /* 0x00000078685c723c */ /* 0x040fee000000185c */
[----:B------:R-:W-:Y:S01]  /*e6b0*/  MOV R120, R139 ;  /* 0x0000008b00787202 */ /* 0x000fe20000000f00 */
[----:B------:R-:W-:Y:S04]  /*e6c0*/  HMMA.16816.F32 R96, R104, R122, R96 ;  /* 0x0000007a6860723c */ /* 0x000fe80000001860 */
[----:B------:R-:W-:Y:S03]  /*e6d0*/  MOV R121, R138 ;  /* 0x0000008a00797202 */ /* 0x000fe60000000f00 */
[----:B------:R-:W-:Y:S02]  /*e6e0*/  F2FP.PACK_AB R104, R212, R215 ;  /* 0x000000d7d468723e */ /* 0x000fe400000000ff */
[----:B------:R-:W-:Y:S03]  /*e6f0*/  F2FP.PACK_AB R105, R165, R164 ;  /* 0x000000a4a569723e */ /* 0x000fe600000000ff */
[----:B------:R-:W-:Y:S02]  /*e700*/  F2FP.PACK_AB R106, R210, R211 ;  /* 0x000000d3d26a723e */ /* 0x000fe400000000ff */
[----:B------:R-:W-:Y:S02]  /*e710*/  F2FP.PACK_AB R107, R102, R103 ;  /* 0x00000067666b723e */ /* 0x000fe400000000ff */
[----:B------:R-:W-:Y:S02]  /*e720*/  MOV R122, R137 ;  /* 0x00000089007a7202 */ /* 0x000fe40000000f00 */
[----:B------:R-:W-:Y:S02]  /*e730*/  MOV R123, R136 ;  /* 0x00000088007b7202 */ /* 0x000fe40000000f00 */
[----:B------:R-:W-:Y:S01]  /*e740*/  LDSM.16.MT88.4 R136, [R230+0x2800] ;  /* 0x00280000e688783b */ /* 0x000fe20000004200 */
[C---:B--2---:R-:W-:Y:S07]  /*e750*/  HMMA.16816.F32 R108, R104.reuse, R112, R4 ;  /* 0x00000070686c723c */ /* 0x044fee0000001804 */
[----:B------:R-:W-:Y:S01]  /*e760*/  LDSM.16.MT88.4 R4, [R227+0x5800] ;  /* 0x00580000e304783b */ /* 0x000fe20000004200 */
[C---:B------:R-:W-:Y:S07]  /*e770*/  HMMA.16816.F32 R112, R104.reuse, R114, R8 ;  /* 0x000000726870723c */ /* 0x040fee0000001808 */
[----:B------:R-:W-:Y:S01]  /*e780*/  MOV R11, R144 ;  /* 0x00000090000b7202 */ /* 0x000fe20000000f00 */
[C---:B------:R-:W-:Y:S01]  /*e790*/  HMMA.16816.F32 R116, R104.reuse, R124, R12 ;  /* 0x0000007c6874723c */ /* 0x040fe2000000180c */
[----:B------:R-:W-:Y:S06]  /*e7a0*/  LDSM.16.MT88.4 R144, [R224+0x5800] ;  /* 0x00580000e090783b */ /* 0x000fec0000004200 */
[----:B------:R-:W-:Y:S02]  /*e7b0*/  MOV R12, R122 ;  /* 0x0000007a000c7202 */ /* 0x000fe40000000f00 */
[----:B------:R-:W-:Y:S03]  /*e7c0*/  MOV R13, R123 ;  /* 0x0000007b000d7202 */ /* 0x000fe60000000f00 */
[----:B------:R-:W-:Y:S02]  /*e7d0*/  MOV R14, R120 ;  /* 0x00000078000e7202 */ /* 0x000fe40000000f00 */
[----:B------:R-:W-:Y:S02]  /*e7e0*/  MOV R15, R121 ;  /* 0x00000079000f7202 */ /* 0x000fe40000000f00 */
[C---:B------:R-:W-:Y:S03]  /*e7f0*/  HMMA.16816.F32 R120, R104.reuse, R126, R16 ;  /* 0x0000007e6878723c */ /* 0x040fe60000001810 */
[----:B------:R-:W-:Y:S02]  /*e800*/  MOV R125, R11 ;  /* 0x0000000b007d7202 */ /* 0x000fe40000000f00 */
[----:B------:R-:W-:Y:S02]  /*e810*/  LDSM.16.MT88.4 R8, [R230+0x5800] ;  /* 0x00580000e608783b */ /* 0x000fe40000004200 */
[----:B------:R-:W-:Y:S01]  /*e820*/  MOV R19, R125 ;  /* 0x0000007d00137202 */ /* 0x000fe20000000f00 */
[----:B----4-:R-:W-:Y:S05]  /*e830*/  FFMA.FTZ R0, R0, R129, R246 ;  /* 0x0000008100007223 */ /* 0x010fea00000100f6 */
[----:B------:R1:W5:Y:S01]  /*e840*/  LDL.LU R246, [R1+0xb0] ;  /* 0x0000b00001f67983 */ /* 0x0003620000300800 */
[----:B------:R-:W-:Y:S03]  /*e850*/  FADD.FTZ R0, R248, R0 ;  /* 0x00000000f8007221 */ /* 0x000fe60000010000 */
[----:B------:R1:W5:Y:S01]  /*e860*/  LDL.LU R247, [R1+0xac] ;  /* 0x0000ac0001f77983 */ /* 0x0003620000300800 */
[----:B------:R-:W-:Y:S03]  /*e870*/  FADD.FTZ R0, R252, R0 ;  /* 0x00000000fc007221 */ /* 0x000fe60000010000 */
[----:B------:R1:W5:Y:S01]  /*e880*/  LDL.LU R248, [R1+0xa8] ;  /* 0x0000a80001f87983 */ /* 0x0003620000300800 */
[----:B------:R-:W-:Y:S03]  /*e890*/  FADD.FTZ R0, R250, R0 ;  /* 0x00000000fa007221 */ /* 0x000fe60000010000 */
[----:B------:R1:W5:Y:S04]  /*e8a0*/  LDL.LU R231, [R1+0xa4] ;  /* 0x0000a40001e77983 */ /* 0x0003680000300800 */
[----:B------:R1:W5:Y:S04]  /*e8b0*/  LDL.LU R252, [R1+0xa0] ;  /* 0x0000a00001fc7983 */ /* 0x0003680000300800 */
[----:B------:R1:W5:Y:S04]  /*e8c0*/  LDL.LU R251, [R1+0x9c] ;  /* 0x00009c0001fb7983 */ /* 0x0003680000300800 */
[----:B------:R1:W5:Y:S04]  /*e8d0*/  LDL.LU R250, [R1+0x98] ;  /* 0x0000980001fa7983 */ /* 0x0003680000300800 */
[----:B------:R-:W2:Y:S02]  /*e8e0*/  LDSM.16.MT88.4 R128, [R227+0x2800] ;  /* 0x00280000e380783b */ /* 0x000ea40000004200 */
[C---:B--2---:R-:W-:Y:S07]  /*e8f0*/  HMMA.16816.F32 R124, R104.reuse, R128, R20 ;  /* 0x00000080687c723c */ /* 0x044fee0000001814 */
[----:B------:R-:W-:Y:S01]  /*e900*/  MOV R22, R12 ;  /* 0x0000000c00167202 */ /* 0x000fe20000000f00 */
[C---:B------:R-:W-:Y:S04]  /*e910*/  HMMA.16816.F32 R128, R104.reuse, R130, R24 ;  /* 0x000000826880723c */ /* 0x040fe80000001818 */
[----:B------:R-:W-:Y:S02]  /*e920*/  MOV R23, R13 ;  /* 0x0000000d00177202 */ /* 0x000fe40000000f00 */
[----:B------:R-:W-:Y:S02]  /*e930*/  MOV R21, R14 ;  /* 0x0000000e00157202 */ /* 0x000fe40000000f00 */
[----:B------:R-:W-:Y:S04]  /*e940*/  MOV R24, R135 ;  /* 0x0000008700187202 */ /* 0x000fe80000000f00 */
[----:B------:R-:W-:Y:S02]  /*e950*/  MOV R27, R134 ;  /* 0x00000086001b7202 */ /* 0x000fe40000000f00 */
[----:B------:R-:W-:Y:S02]  /*e960*/  MOV R26, R133 ;  /* 0x00000085001a7202 */ /* 0x000fe40000000f00 */
[----:B------:R-:W-:Y:S02]  /*e970*/  MOV R25, R132 ;  /* 0x0000008400197202 */ /* 0x000fe40000000f00 */
[C---:B------:R-:W-:Y:S03]  /*e980*/  HMMA.16816.F32 R132, R104.reuse, R136, R28 ;  /* 0x000000886884723c */ /* 0x040fe6000000181c */
[----:B------:R-:W-:Y:S02]  /*e990*/  MOV R20, R15 ;  /* 0x0000000f00147202 */ /* 0x000fe40000000f00 */
[----:B------:R-:W2:Y:S02]  /*e9a0*/  LDSM.16.MT88.4 R12, [R224+0x8800] ;  /* 0x00880000e00c783b */ /* 0x000ea40000004200 */
[----:B------:R-:W-:Y:S01]  /*e9b0*/  MOV R28, R19 ;  /* 0x00000013001c7202 */ /* 0x000fe20000000f00 */
[C---:B------:R-:W-:Y:S04]  /*e9c0*/  HMMA.16816.F32 R136, R104.reuse, R138, R32 ;  /* 0x0000008a6888723c */ /* 0x040fe80000001820 */
[----:B------:R-:W-:Y:S01]  /*e9d0*/  MOV R29, R151 ;  /* 0x00000097001d7202 */ /* 0x000fe20000000f00 */
[----:B------:R-:W3:Y:S01]  /*e9e0*/  LDSM.16.MT88.4 R16, [R228+0x8800] ;  /* 0x00880000e410783b */ /* 0x000ee20000004200 */
[----:B------:R-:W-:Y:S02]  /*e9f0*/  MOV R30, R150 ;  /* 0x00000096001e7202 */ /* 0x000fe40000000f00 */
[----:B------:R-:W-:Y:S04]  /*ea00*/  MOV R32, R143 ;  /* 0x0000008f00207202 */ /* 0x000fe80000000f00 */
[----:B------:R-:W-:Y:S01]  /*ea10*/  MOV R33, R142 ;  /* 0x0000008e00217202 */ /* 0x000fe20000000f00 */
[----:B------:R-:W-:Y:S01]  /*ea20*/  FADD.FTZ R0, R32, R0 ;  /* 0x0000000020007221 */ /* 0x000fe20000010000 */
[----:B------:R-:W-:Y:S02]  /*ea30*/  MOV R34, R141 ;  /* 0x0000008d00227202 */ /* 0x000fe40000000f00 */
[----:B------:R-:W-:Y:S02]  /*ea40*/  MOV R35, R140 ;  /* 0x0000008c00237202 */ /* 0x000fe40000000f00 */
[C---:B------:R-:W-:Y:S03]  /*ea50*/  HMMA.16816.F32 R140, R104.reuse, R144, R36 ;  /* 0x00000090688c723c */ /* 0x040fe60000001824 */
[----:B------:R-:W-:Y:S01]  /*ea60*/  MOV R31, R149 ;  /* 0x00000095001f7202 */ /* 0x000fe20000000f00 */
[----:B------:R-:W-:Y:S03]  /*ea70*/  FADD.FTZ R0, R34, R0 ;  /* 0x0000000022007221 */ /* 0x000fe60000010000 */
        /* <DEDUP_REMOVED lines=13> */
[C---:B------:R-:W-:Y:S01]  /*eb50*/  HMMA.16816.F32 R56, R104.reuse, R6, R56 ;  /* 0x000000066838723c */ /* 0x040fe20000001838 */
[----:B------:R-:W4:Y:S03]  /*eb60*/  LDSM.16.MT88.4 R4, [R227+0x8800] ;  /* 0x00880000e304783b */ /* 0x000f260000004200 */
[----:B------:R-:W-:Y:S02]  /*eb70*/  FADD.FTZ R0, R219, R0 ;  /* 0x00000000db007221 */ /* 0x000fe40000010000 */
[----:B------:R-:W-:Y:S02]  /*eb80*/  FADD.FTZ R2, R31, R2 ;  /* 0x000000021f027221 */ /* 0x000fe40000010000 */
[C---:B------:R-:W-:Y:S04]  /*eb90*/  HMMA.16816.F32 R60, R104.reuse, R8, R60 ;  /* 0x00000008683c723c */ /* 0x040fe8000000183c */
[----:B------:R-:W-:Y:S02]  /*eba0*/  FADD.FTZ R2, R24, R2 ;  /* 0x0000000218027221 */ /* 0x000fe40000010000 */
[----:B------:R-:W-:Y:S02]  /*ebb0*/  FADD.FTZ R0, R218, R0 ;  /* 0x00000000da007221 */ /* 0x000fe40000010000 */
[C---:B------:R-:W-:Y:S01]  /*ebc0*/  HMMA.16816.F32 R64, R104.reuse, R10, R64 ;  /* 0x0000000a6840723c */ /* 0x040fe20000001840 */
[----:B------:R-:W1:Y:S03]  /*ebd0*/  LDSM.16.MT88.4 R8, [R230+0x8800] ;  /* 0x00880000e608783b */ /* 0x000e660000004200 */
        /* <DEDUP_REMOVED lines=8> */
[C---:B---3--:R-:W-:Y:S04]  /*ec60*/  HMMA.16816.F32 R76, R104.reuse, R16, R76 ;  /* 0x00000010684c723c */ /* 0x048fe8000000184c */
[----:B------:R-:W-:Y:S02]  /*ec70*/  FADD.FTZ R2, R20, R2 ;  /* 0x0000000214027221 */ /* 0x000fe40000010000 */
[----:B------:R-:W-:Y:S02]  /*ec80*/  FADD.FTZ R0, R213, R0 ;  /* 0x00000000d5007221 */ /* 0x000fe40000010000 */
[C---:B------:R-:W-:Y:S04]  /*ec90*/  HMMA.16816.F32 R80, R104.reuse, R18, R80 ;  /* 0x000000126850723c */ /* 0x040fe80000001850 */
[----:B------:R-:W-:Y:S02]  /*eca0*/  FADD.FTZ R2, R21, R2 ;  /* 0x0000000215027221 */ /* 0x000fe40000010000 */
[----:B------:R-:W-:Y:S02]  /*ecb0*/  FADD.FTZ R0, R209, R0 ;  /* 0x00000000d1007221 */ /* 0x000fe40000010000 */
[C---:B----4-:R-:W-:Y:S04]  /*ecc0*/  HMMA.16816.F32 R84, R104.reuse, R4, R84 ;  /* 0x000000046854723c */ /* 0x050fe80000001854 */
[----:B------:R-:W-:Y:S02]  /*ecd0*/  FADD.FTZ R2, R22, R2 ;  /* 0x0000000216027221 */ /* 0x000fe40000010000 */
[----:B------:R-:W-:Y:S02]  /*ece0*/  FADD.FTZ R0, R208, R0 ;  /* 0x00000000d0007221 */ /* 0x000fe40000010000 */
[----:B------:R-:W-:Y:S01]  /*ecf0*/  FADD.FTZ R2, R23, R2 ;  /* 0x0000000217027221 */ /* 0x000fe20000010000 */
[C---:B------:R-:W-:Y:S03]  /*ed00*/  HMMA.16816.F32 R88, R104.reuse, R6, R88 ;  /* 0x000000066858723c */ /* 0x040fe60000001858 */
[----:B------:R-:W-:Y:S02]  /*ed10*/  FADD.FTZ R2, R3, R2 ;  /* 0x0000000203027221 */ /* 0x000fe40000010000 */
[----:B------:R-:W-:Y:S02]  /*ed20*/  FADD.FTZ R0, R167, R0 ;  /* 0x00000000a7007221 */ /* 0x000fe40000010000 */
[----:B------:R-:W-:Y:S01]  /*ed30*/  FADD.FTZ R2, R223, R2 ;  /* 0x00000002df027221 */ /* 0x000fe20000010000 */
[C---:B-1----:R-:W-:Y:S04]  /*ed40*/  HMMA.16816.F32 R92, R104.reuse, R8, R92 ;  /* 0x00000008685c723c */ /* 0x042fe8000000185c */
[----:B------:R-:W-:Y:S02]  /*ed50*/  FADD.FTZ R2, R222, R2 ;  /* 0x00000002de027221 */ /* 0x000fe40000010000 */
[----:B------:R-:W-:Y:S02]  /*ed60*/  FADD.FTZ R3, R166, R0 ;  /* 0x00000000a6037221 */ /* 0x000fe40000010000 */
[----:B------:R-:W-:Y:S01]  /*ed70*/  FADD.FTZ R0, R215, R2 ;  /* 0x00000002d7007221 */ /* 0x000fe20000010000 */
[----:B------:R-:W-:Y:S03]  /*ed80*/  HMMA.16816.F32 R96, R104, R10, R96 ;  /* 0x0000000a6860723c */ /* 0x000fe60000001860 */
[----:B------:R-:W-:Y:S02]  /*ed90*/  FADD.FTZ R3, R164, R3 ;  /* 0x00000003a4037221 */ /* 0x000fe40000010000 */
[----:B------:R-:W-:Y:S02]  /*eda0*/  FADD.FTZ R0, R212, R0 ;  /* 0x00000000d4007221 */ /* 0x000fe40000010000 */
[----:B------:R-:W-:Y:S02]  /*edb0*/  FADD.FTZ R3, R165, R3 ;  /* 0x00000003a5037221 */ /* 0x000fe40000010000 */
[----:B------:R-:W-:Y:S03]  /*edc0*/  FADD.FTZ R2, R211, R0 ;  /* 0x00000000d3027221 */ /* 0x000fe60000010000 */
[----:B------:R-:W-:Y:S01]  /*edd0*/  FADD.FTZ R0, R103, R3 ;  /* 0x0000000367007221 */ /* 0x000fe20000010000 */
[----:B------:R-:W-:Y:S01]  /*ede0*/  MOV R103, R100 ;  /* 0x0000006400677202 */ /* 0x000fe20000000f00 */
[----:B------:R-:W-:Y:S02]  /*edf0*/  FADD.FTZ R2, R210, R2 ;  /* 0x00000002d2027221 */ /* 0x000fe40000010000 */
[----:B------:R-:W-:Y:S01]  /*ee00*/  FADD.FTZ R0, R102, R0 ;  /* 0x0000000066007221 */ /* 0x000fe20000010000 */
[----:B------:R-:W-:Y:S02]  /*ee10*/  MOV R102, R101 ;  /* 0x0000006500667202 */ /* 0x000fe40000000f00 */
[----:B------:R1:W-:Y:S04]  /*ee20*/  STL [R1+0x18], R2 ;  /* 0x0000180201007387 */ /* 0x0003e80000100800 */
[----:B------:R1:W-:Y:S01]  /*ee30*/  STL [R1+0x1c], R0 ;  /* 0x00001c0001007387 */ /* 0x0003e20000100800 */
[----:B------:R-:W-:-:S05]  /*ee40*/  @P0 BRA `(.L_x_448) ;  /* 0xffffbea000000947 */ /* 0x000fca000383ffff */
.L_x_447:
[----:B------:R-:W-:Y:S02]  /*ee50*/  MOV R7, 0x1f ;  /* 0x0000001f00077802 */ /* 0x000fe40000000f00 */
[----:B------:R-:W-:Y:S01]  /*ee60*/  MOV R6, 0xffffffff ;  /* 0xffffffff00067802 */ /* 0x000fe20000000f00 */
[----:B------:R-:W-:Y:S05]  /*ee70*/  BRA.DIV ~URZ, `(.L_x_449) ;  /* 0x000028227f007947 */ /* 0x000fea000b800000 */
[----:B-1----:R-:W2:Y:S04]  /*ee80*/  LDL R0, [R1+0x18] ;  /* 0x0000180001007983 */ /* 0x002ea80000100800 */
[----:B--2---:R1:W2:Y:S02]  /*ee90*/  SHFL.BFLY PT, R4, R0, 0x2, 0x1f ;  /* 0x0c401f0000047f89 */ /* 0x0042a400000e0000 */
.L_x_481:
[----:B-1----:R-:W3:Y:S02]  /*eea0*/  LDL.LU R0, [R1+0x18] ;  /* 0x0000180001007983 */ /* 0x002ee40000300800 */
[----:B--23--:R-:W-:Y:S01]  /*eeb0*/  FADD.FTZ R4, R4, R0 ;  /* 0x0000000004047221 */ /* 0x00cfe20000010000 */
[----:B------:R-:W-:Y:S05]  /*eec0*/  BRA.DIV ~URZ, `(.L_x_450) ;  /* 0x000028327f007947 */ /* 0x000fea000b800000 */
[----:B------:R-:W2:Y:S04]  /*eed0*/  LDL.LU R5, [R1+0x1c] ;  /* 0x00001c0001057983 */ /* 0x000ea80000300800 */
[----:B------:R-:W1:Y:S02]  /*eee0*/  SHFL.BFLY PT, R2, R4, 0x1, 0x1f ;  /* 0x0c201f0004027f89 */ /* 0x000e6400000e0000 */
[----:B-1----:R-:W-:-:S02]  /*eef0*/  FADD.FTZ R4, R4, R2 ;  /* 0x0000000204047221 */ /* 0x002fc40000010000 */
[----:B--2---:R-:W1:Y:S02]  /*ef00*/  SHFL.BFLY PT, R0, R5, 0x2, 0x1f ;  /* 0x0c401f0005007f89 */ /* 0x004e6400000e0000 */
[----:B-1----:R-:W-:-:S05]  /*ef10*/  FADD.FTZ R0, R0, R5 ;  /* 0x0000000500007221 */ /* 0x002fca0000010000 */
[----:B------:R1:W2:Y:S02]  /*ef20*/  SHFL.BFLY PT, R3, R0, 0x1, 0x1f ;  /* 0x0c201f0000037f89 */ /* 0x0002a400000e0000 */
.L_x_482:
[----:B------:R-:W-:Y:S01]  /*ef30*/  FSETP.NE.FTZ.AND P1, PT, R4, RZ, PT ;  /* 0x000000ff0400720b */ /* 0x000fe20003f35000 */
[----:B--2---:R-:W-:Y:S01]  /*ef40*/  FADD.FTZ R3, R3, R0 ;  /* 0x0000000003037221 */ /* 0x004fe20000010000 */
[----:B------:R-:W-:Y:S02]  /*ef50*/  MOV R2, RZ ;  /* 0x000000ff00027202 */ /* 0x000fe40000000f00 */
[----:B-1----:R-:W-:Y:S02]  /*ef60*/  MOV R0, RZ ;  /* 0x000000ff00007202 */ /* 0x002fe40000000f00 */
[----:B------:R-:W-:Y:S02]  /*ef70*/  FSETP.NE.FTZ.AND P0, PT, R3, RZ, PT ;  /* 0x000000ff0300720b */ /* 0x000fe40003f15000 */
[----:B------:R-:W-:Y:S02]  /*ef80*/  MOV R51, 0x1 ;  /* 0x0000000100337802 */ /* 0x000fe40000000f00 */
[----:B------:R-:W-:-:S02]  /*ef90*/  MOV R50, 0xff800000 ;  /* 0xff80000000327802 */ /* 0x000fc40000000f00 */
[----:B------:R-:W-:Y:S01]  /*efa0*/  MOV R49, 0xff800000 ;  /* 0xff80000000317802 */ /* 0x000fe20000000f00 */
[----:B------:R-:W1:Y:S01]  /*efb0*/  @P1 MUFU.RCP R2, R4 ;  /* 0x0000000400021308 */ /* 0x000e620000001000 */
[----:B------:R-:W-:-:S05]  /*efc0*/  @P1 MOV R5, 0x3f317218 ;  /* 0x3f31721800051802 */ /* 0x000fca0000000f00 */
[----:B------:R-:W-:Y:S02]  /*efd0*/  @P1 FMUL.FTZ R5, R5, c[0x0][0x2d0] ;  /* 0x0000b40005051a20 */ /* 0x000fe40000410000 */
[----:B------:R-:W2:Y:S01]  /*efe0*/  @P1 MUFU.LG2 R4, R4 ;  /* 0x0000000400041308 */ /* 0x000ea20000000c00 */
[----:B-1----:R-:W-:-:S07]  /*eff0*/  FMUL.FTZ R108, R2, R108 ;  /* 0x0000006c026c7220 */ /* 0x002fce0000410000 */
[----:B------:R-:W1:Y:S01]  /*f000*/  @P0 MUFU.RCP R0, R3 ;  /* 0x0000000300000308 */ /* 0x000e620000001000 */
[C---:B------:R-:W-:Y:S02]  /*f010*/  FMUL.FTZ R48, R2.reuse, R109 ;  /* 0x0000006d02307220 */ /* 0x040fe40000410000 */
[C---:B------:R-:W-:Y:S02]  /*f020*/  FMUL.FTZ R112, R2.reuse, R112 ;  /* 0x0000007002707220 */ /* 0x040fe40000410000 */
[----:B------:R-:W-:Y:S02]  /*f030*/  FMUL.FTZ R46, R2, R113 ;  /* 0x00000071022e7220 */ /* 0x000fe40000410000 */
[----:B--2---:R-:W-:Y:S02]  /*f040*/  @P1 FMUL.FTZ R7, R4, 0.69314718246459960938 ;  /* 0x3f31721804071820 */ /* 0x004fe40000410000 */
        /* <DEDUP_REMOVED lines=44> */
[----:B------:R2:W3:Y:S01]  /*f310*/  @P0 MUFU.LG2 R2, R3 ;  /* 0x0000000300020308 */ /* 0x0004e20000000c00 */
[----:B------:R-:W-:Y:S02]  /*f320*/  @P1 FFMA.FTZ R50, R5, R101, R7 ;  /* 0x0000006505321223 */ /* 0x000fe40000010007 */
[C---:B-1----:R-:W-:Y:S02]  /*f330*/  FMUL.FTZ R110, R0.reuse, R110 ;  /* 0x0000006e006e7220 */ /* 0x042fe40000410000 */
[C---:B------:R-:W-:Y:S02]  /*f340*/  FMUL.FTZ R47, R0.reuse, R111 ;  /* 0x0000006f002f7220 */ /* 0x040fe40000410000 */
[C---:B------:R-:W-:Y:S02]  /*f350*/  FMUL.FTZ R114, R0.reuse, R114 ;  /* 0x0000007200727220 */ /* 0x040fe40000410000 */
[C---:B------:R-:W-:Y:S02]  /*f360*/  FMUL.FTZ R45, R0.reuse, R115 ;  /* 0x00000073002d7220 */ /* 0x040fe40000410000 */
[----:B------:R-:W-:-:S02]  /*f370*/  FMUL.FTZ R118, R0, R118 ;  /* 0x0000007600767220 */ /* 0x000fc40000410000 */
[C---:B------:R-:W-:Y:S02]  /*f380*/  FMUL.FTZ R43, R0.reuse, R119 ;  /* 0x00000077002b7220 */ /* 0x040fe40000410000 */
[----:B------:R-:W-:Y:S01]  /*f390*/  FMUL.FTZ R122, R0, R122 ;  /* 0x0000007a007a7220 */ /* 0x000fe20000410000 */
[----:B--2---:R-:W-:Y:S01]  /*f3a0*/  @P0 MOV R3, 0x3f317218 ;  /* 0x3f31721800030802 */ /* 0x004fe20000000f00 */
[----:B---3--:R-:W-:Y:S02]  /*f3b0*/  @P0 FMUL.FTZ R2, R2, 0.69314718246459960938 ;  /* 0x3f31721802020820 */ /* 0x008fe40000410000 */
[C---:B------:R-:W-:Y:S02]  /*f3c0*/  FMUL.FTZ R41, R0.reuse, R123 ;  /* 0x0000007b00297220 */ /* 0x040fe40000410000 */
[----:B------:R-:W-:Y:S02]  /*f3d0*/  @P0 FMUL.FTZ R3, R3, c[0x0][0x2d0] ;  /* 0x0000b40003030a20 */ /* 0x000fe40000410000 */
        /* <DEDUP_REMOVED lines=40> */
[----:B------:R-:W-:Y:S01]  /*f660*/  PRMT R0, R51, 0x7610, R0 ;  /* 0x0000761033007816 */ /* 0x000fe20000000000 */
[----:B------:R-:W-:Y:S02]  /*f670*/  @P0 FFMA.FTZ R49, R3, R100, R2 ;  /* 0x0000006403310223 */ /* 0x000fe40000010002 */
.L_x_442:
[----:B-1----:R1:W5:Y:S01]  /*f680*/  LDL R55, [R1+0x64] ;  /* 0x0000640001377983 */ /* 0x0023620000100800 */
[----:B------:R-:W-:Y:S03]  /*f690*/  BSSY B0, `(.L_x_451) ;  /* 0x0000012000007945 */ /* 0x000fe60003800000 */
[----:B------:R-:W2:Y:S02]  /*f6a0*/  S2R R53, SR_TID.X ;  /* 0x0000000000357919 */ /* 0x000ea40000002100 */
[----:B--2---:R-:W-:-:S13]  /*f6b0*/  LOP3.LUT P6, RZ, R53, 0xff, RZ, 0xc0, !PT ;  /* 0x000000ff35ff7812 */ /* 0x004fda00078cc0ff */
[----:B------:R-:W-:Y:S05]  /*f6c0*/  @P6 BRA `(.L_x_452) ;  /* 0x000000e000006947 */ /* 0x000fea0003800000 */
[----:B-1----:R-:W1:Y:S01]  /*f6d0*/  S2R R51, SR_LANEID ;  /* 0x0000000000337919 */ /* 0x002e620000000000 */
[----:B------:R-:W-:Y:S01]  /*f6e0*/  VOTEU.ANY UR4, UPT, PT ;  /* 0x0000000000047886 */ /* 0x000fe200038e0100 */
[----:B------:R-:W-:Y:S01]  /*f6f0*/  IMAD.MOV.U32 R100, RZ, RZ, c[0x0][0x580] ;  /* 0x00016000ff647624 */ /* 0x000fe200078e00ff */
[----:B------:R-:W1:Y:S01]  /*f700*/  FLO.U32 R3, UR4 ;  /* 0x0000000400037d00 */ /* 0x000e6200080e0000 */
[----:B------:R-:W-:-:S07]  /*f710*/  IMAD.MOV.U32 R101, RZ, RZ, c[0x0][0x584] ;  /* 0x00016100ff657624 */ /* 0x000fce00078e00ff */
[----:B------:R-:W2:Y:S01]  /*f720*/  POPC R2, UR4 ;  /* 0x0000000400027d09 */ /* 0x000ea20008000000 */
[----:B-1----:R-:W-:-:S13]  /*f730*/  ISETP.EQ.U32.AND P0, PT, R3, R51, PT ;  /* 0x000000330300720c */ /* 0x002fda0003f02070 */
[----:B--2---:R-:W2:Y:S04]  /*f740*/  @P0 ATOMG.E.ADD.STRONG.GPU PT, R2, [R100.64], R2 ;  /* 0x00000002640209a8 */ /* 0x004ea800081ee1c6 */
[----:B------:R-:W1:Y:S04]  /*f750*/  S2R R51, SR_LTMASK ;  /* 0x0000000000337919 */ /* 0x000e680000003900 */
[----:B--2---:R1:W2:Y:S02]  /*f760*/  SHFL.IDX PT, R3, R2, R3, 0x1f ;  /* 0x00001f0302037589 */ /* 0x0042a400000e0000 */
[----:B-1----:R-:W-:-:S06]  /*f770*/  LOP3.LUT R2, R51, UR4, RZ, 0xc0, !PT ;  /* 0x0000000433027c12 */ /* 0x002fcc000f8ec0ff */
[----:B------:R-:W2:Y:S02]  /*f780*/  POPC R2, R2 ;  /* 0x0000000200027309 */ /* 0x000ea40000000000 */
[----:B--2--5:R-:W-:-:S05]  /*f790*/  IADD3 R55, R3, c[0x0][0xc], R2 ;  /* 0x0000030003377a10 */ /* 0x024fca0007ffe002 */
[----:B------:R1:W-:Y:S02]  /*f7a0*/  STL [R1+0x64], R55 ;  /* 0x0000643701007387 */ /* 0x0003e40000100800 */
.L_x_452:
[----:B-1----:R-:W-:Y:S05]  /*f7b0*/  BSYNC B0 ;  /* 0x0000000000007941 */ /* 0x002fea0003800000 */
.L_x_451:
[----:B------:R-:W-:Y:S01]  /*f7c0*/  PRMT R0, R0, 0x9910, RZ ;  /* 0x0000991000007816 */ /* 0x000fe200000000ff */
[----:B------:R-:W-:Y:S01]  /*f7d0*/  BSSY B1, `(.L_x_453) ;  /* 0x00001d8000017945 */ /* 0x000fe20003800000 */
[----:B-----5:R-:W-:Y:S02]  /*f7e0*/  IMAD.MOV.U32 R61, RZ, RZ, R55 ;  /* 0x000000ffff3d7224 */ /* 0x020fe400078e0037 */
[----:B------:R-:W-:Y:S01]  /*f7f0*/  ISETP.NE.AND P0, PT, R0, RZ, PT ;  /* 0x000000ff0000720c */ /* 0x000fe20003f05270 */
[----:B------:R-:W-:-:S12]  /*f800*/  IMAD.MOV.U32 R63, RZ, RZ, -0x1 ;  /* 0xffffffffff3f7424 */ /* 0x000fd800078e00ff */
[----:B------:R-:W-:Y:S05]  /*f810*/  @!P0 BRA `(.L_x_454) ;  /* 0x0000124000008947 */ /* 0x000fea0003800000 */
[----:B------:R-:W2:Y:S04]  /*f820*/  LDL R71, [R1+0x68] ;  /* 0x0000680001477983 */ /* 0x000ea80000100800 */
[----:B------:R-:W3:Y:S04]  /*f830*/  LDL R69, [R1+0x6c] ;  /* 0x00006c0001457983 */ /* 0x000ee80000100800 */
[----:B------:R-:W4:Y:S04]  /*f840*/  LDL R67, [R1+0x74] ;  /* 0x0000740001437983 */ /* 0x000f280000100800 */
[----:B------:R-:W5:Y:S04]  /*f850*/  LDL R65, [R1+0x70] ;  /* 0x0000700001417983 */ /* 0x000f680000100800 */
[----:B------:R-:W4:Y:S04]  /*f860*/  LDL R59, [R1+0x84] ;  /* 0x00008400013b7983 */ /* 0x000f280000100800 */
[----:B------:R-:W5:Y:S04]  /*f870*/  LDL R57, [R1+0x7c] ;  /* 0x00007c0001397983 */ /* 0x000f680000100800 */
[----:B------:R-:W5:Y:S04]  /*f880*/  LDL R55, [R1+0x80] ;  /* 0x0000800001377983 */ /* 0x000f680000100800 */
[----:B------:R-:W5:Y:S01]  /*f890*/  LDL R51, [R1+0x78] ;  /* 0x0000780001337983 */ /* 0x000f620000100800 */
[----:B------:R-:W-:Y:S01]  /*f8a0*/  WARPSYNC 0xffffffff ;  /* 0xffffffff00007948 */ /* 0x000fe20003800000 */
[----:B------:R-:W-:-:S02]  /*f8b0*/  F2FP.PACK_AB R48, R48, R108 ;  /* 0x0000006c3030723e */ /* 0x000fc400000000ff */
[----:B------:R-:W-:Y:S01]  /*f8c0*/  BAR.SYNC.DEFER_BLOCKING 0x1, 0x100 ;  /* 0x0044000000007b1d */ /* 0x000fe20000010000 */
        /* <DEDUP_REMOVED lines=46> */
[----:B------:R-:W-:Y:S01]  /*fbb0*/  F2FP.PACK_AB R0, R99, R98 ;  /* 0x000000626300723e */ /* 0x000fe200000000ff */
[----:B--2---:R1:W-:Y:S04]  /*fbc0*/  STS [R71], R48 ;  /* 0x0000003047007388 */ /* 0x0043e80000000800 */
[----:B------:R1:W-:Y:S04]  /*fbd0*/  STS [R71+0x400], R47 ;  /* 0x0004002f47007388 */ /* 0x0003e80000000800 */
[----:B---3--:R1:W-:Y:S04]  /*fbe0*/  STS [R69], R46 ;  /* 0x0000002e45007388 */ /* 0x0083e80000000800 */
[----:B------:R1:W-:Y:S04]  /*fbf0*/  STS [R69+0x400], R45 ;  /* 0x0004002d45007388 */ /* 0x0003e80000000800 */
[----:B----4-:R1:W-:Y:S04]  /*fc00*/  STS [R67], R44 ;  /* 0x0000002c43007388 */ /* 0x0103e80000000800 */
[----:B------:R1:W-:Y:S04]  /*fc10*/  STS [R67+0x400], R43 ;  /* 0x0004002b43007388 */ /* 0x0003e80000000800 */
[----:B-----5:R1:W-:Y:S04]  /*fc20*/  STS [R65], R42 ;  /* 0x0000002a41007388 */ /* 0x0203e80000000800 */
[----:B------:R1:W-:Y:S04]  /*fc30*/  STS [R65+0x400], R41 ;  /* 0x0004002941007388 */ /* 0x0003e80000000800 */
[----:B------:R1:W-:Y:S04]  /*fc40*/  STS [R59], R40 ;  /* 0x000000283b007388 */ /* 0x0003e80000000800 */
[----:B------:R1:W-:Y:S04]  /*fc50*/  STS [R59+0x400], R39 ;  /* 0x000400273b007388 */ /* 0x0003e80000000800 */
[----:B------:R1:W-:Y:S04]  /*fc60*/  STS [R57], R38 ;  /* 0x0000002639007388 */ /* 0x0003e80000000800 */
[----:B------:R1:W-:Y:S04]  /*fc70*/  STS [R57+0x400], R37 ;  /* 0x0004002539007388 */ /* 0x0003e80000000800 */
[----:B------:R1:W-:Y:S04]  /*fc80*/  STS [R55], R36 ;  /* 0x0000002437007388 */ /* 0x0003e80000000800 */
[----:B------:R1:W-:Y:S04]  /*fc90*/  STS [R55+0x400], R35 ;  /* 0x0004002337007388 */ /* 0x0003e80000000800 */
[----:B------:R1:W-:Y:S04]  /*fca0*/  STS [R51], R34 ;  /* 0x0000002233007388 */ /* 0x0003e80000000800 */
[----:B------:R1:W-:Y:S04]  /*fcb0*/  STS [R51+0x400], R33 ;  /* 0x0004002133007388 */ /* 0x0003e80000000800 */
        /* <DEDUP_REMOVED lines=32> */
[----:B------:R-:W-:Y:S06]  /*fec0*/  BAR.SYNC.DEFER_BLOCKING 0x1, 0x100 ;  /* 0x0044000000007b1d */ /* 0x000fec0000010000 */
[----:B------:R-:W-:Y:S05]  /*fed0*/  BRA.CONV ~URZ, `(.L_x_455) ;  /* 0x000000737f007947 */ /* 0x000fea000b800000 */
[----:B-1----:R-:W-:Y:S01]  /*fee0*/  SHF.R.S32.HI R7, RZ, 0x1f, R53 ;  /* 0x0000001fff077819 */ /* 0x002fe20000011435 */
[----:B------:R-:W-:Y:S01]  /*fef0*/  IMAD.MOV.U32 R6, RZ, RZ, RZ ;  /* 0x000000ffff067224 */ /* 0x000fe200078e00ff */
[----:B------:R-:W-:Y:S01]  /*ff00*/  MOV R8, 0xff50 ;  /* 0x0000ff5000087802 */ /* 0x000fe20000000f00 */
[----:B------:R-:W-:Y:S01]  /*ff10*/  IMAD.MOV.U32 R4, RZ, RZ, 0x1f ;  /* 0x0000001fff047424 */ /* 0x000fe200078e00ff */
[----:B------:R-:W-:-:S04]  /*ff20*/  LEA.HI R7, R7, R53, RZ, 0x7 ;  /* 0x0000003507077211 */ /* 0x000fc800078f38ff */
[----:B------:R-:W-:Y:S02]  /*ff30*/  SHF.R.S32.HI R7, RZ, 0x7, R7 ;  /* 0x00000007ff077819 */ /* 0x000fe40000011407 */
[----:B------:R-:W-:Y:S05]  /*ff40*/  CALL.REL.NOINC `($__internal_1_$__cuda_sm70_shflsync_idx_p) ;  /* 0x00001c9000007944 */ /* 0x000fea0003c00000 */
.L_x_455:
[----:B-1----:R-:W2:Y:S04]  /*ff50*/  LDL R2, [R1+0x88] ;  /* 0x0000880001027983 */ /* 0x002ea80000100800 */
[----:B------:R-:W3:Y:S04]  /*ff60*/  LDL R13, [R1+0x8c] ;  /* 0x00008c00010d7983 */ /* 0x000ee80000100800 */
[----:B------:R-:W4:Y:S04]  /*ff70*/  LDL.LU R11, [R1+0x4c] ;  /* 0x00004c00010b7983 */ /* 0x000f280000300800 */
[----:B------:R-:W2:Y:S04]  /*ff80*/  LDL.LU R12, [R1+0x50] ;  /* 0x00005000010c7983 */ /* 0x000ea80000300800 */
[----:B------:R-:W2:Y:S01]  /*ff90*/  LDL.LU R15, [R1+0x58] ;  /* 0x00005800010f7983 */ /* 0x000ea20000300800 */
[----:B------:R-:W-:-:S03]  /*ffa0*/  IMAD.MOV.U32 R0, RZ, RZ, 0x1 ;  /* 0x00000001ff007424 */ /* 0x000fc600078e00ff */
[----:B------:R-:W3:Y:S02]  /*ffb0*/  LDL R14, [R1+0x94] ;  /* 0x00009400010e7983 */ /* 0x000ee40000100800 */
[----:B------:R-:W-:Y:S02]  /*ffc0*/  ISETP.NE.AND P1, PT, R0, c[0x0][0x4e8], PT ;  /* 0x00013a0000007a0c */ /* 0x000fe40003f25270 */
[----:B------:R1:W5:Y:S04]  /*ffd0*/  LDL.64 R66, [R1+0x38] ;  /* 0x0000380001427983 */ /* 0x0003680000100a00 */
[----:B------:R1:W5:Y:S04]  /*ffe0*/  LDL R65, [R1+0x60] ;  /* 0x0000600001417983 */ /* 0x0003680000100800 */
[----:B------:R1:W5:Y:S04]  /*fff0*/  LDL R64, [R1+0x44] ;  /* 0x0000440001407983 */ /* 0x0003680000100800 */
[----:B------:R1:W5:Y:S04]  /*10000*/  LDL R62, [R1+0x5c] ;  /* 0x00005c00013e7983 */ /* 0x0003680000100800 */
[----:B------:R1:W5:Y:S04]  /*10010*/  LDL R60, [R1+0x48] ;  /* 0x00004800013c7983 */ /* 0x0003680000100800 */
[----:B------:R-:W1:Y:S01]  /*10020*/  S2R R17, SR_TID.X ;  /* 0x0000000000117919 */ /* 0x000e620000002100 */
[----:B----4-:R-:W-:-:S05]  /*10030*/  SHF.R.S32.HI R5, RZ, 0x1f, R11 ;  /* 0x0000001fff057819 */ /* 0x010fca000001140b */
[----:B------:R-:W-:Y:S01]  /*10040*/  IMAD R6, R5, c[0x0][0x490], RZ ;  /* 0x0001240005067a24 */ /* 0x000fe200078e02ff */
[----:B--2---:R-:W-:Y:S01]  /*10050*/  IADD3 R4, R2, R15, RZ ;  /* 0x0000000f02047210 */ /* 0x004fe20007ffe0ff */
[----:B------:R-:W-:-:S04]  /*10060*/  IMAD.WIDE.U32 R2, R11, c[0x0][0x490], RZ ;  /* 0x000124000b027a25 */ /* 0x000fc800078e00ff */
[----:B------:R-:W-:-:S04]  /*10070*/  @P1 IMAD.HI.U32 R7, R4, c[0x0][0x4ec], RZ ;  /* 0x00013b0004071a27 */ /* 0x000fc800078e00ff */
[----:B------:R-:W-:Y:S02]  /*10080*/  IMAD R6, R11, c[0x0][0x494], R6 ;  /* 0x000125000b067a24 */ /* 0x000fe400078e0206 */
[----:B------:R-:W-:Y:S01]  /*10090*/  IMAD.MOV.U32 R0, RZ, RZ, R4 ;  /* 0x000000ffff007224 */ /* 0x000fe200078e0004 */
[----:B------:R-:W-:Y:S02]  /*100a0*/  @P1 SHF.R.U32.HI R0, RZ, c[0x0][0x4f0], R7 ;  /* 0x00013c00ff001a19 */ /* 0x000fe40000011607 */
[----:B------:R-:W-:-:S03]  /*100b0*/  IADD3 R3, R3, R6, RZ ;  /* 0x0000000603037210 */ /* 0x000fc60007ffe0ff */
[----:B------:R-:W-:Y:S02]  /*100c0*/  IMAD.MOV R8, RZ, RZ, -R0 ;  /* 0x000000ffff087224 */ /* 0x000fe400078e0a00 */
[----:B------:R-:W-:-:S04]  /*100d0*/  IMAD.WIDE.U32 R6, R12, c[0x0][0x498], R2 ;  /* 0x000126000c067a25 */ /* 0x000fc800078e0002 */
[----:B------:R-:W-:Y:S01]  /*100e0*/  IMAD R2, R8, c[0x0][0x4e8], R4 ;  /* 0x00013a0008027a24 */ /* 0x000fe200078e0204 */
[----:B------:R-:W-:Y:S02]  /*100f0*/  IADD3 R4, P0, R0, R6, RZ ;  /* 0x0000000600047210 */ /* 0x000fe40007f1e0ff */
[----:B---3--:R-:W-:Y:S02]  /*10100*/  IADD3 R6, R13, R15, RZ ;  /* 0x0000000f0d067210 */ /* 0x008fe40007ffe0ff */
[----:B------:R-:W2:Y:S01]  /*10110*/  LDL R13, [R1+0x4] ;  /* 0x00000400010d7983 */ /* 0x000ea20000100800 */
[----:B------:R-:W-:-:S05]  /*10120*/  SHF.R.S32.HI R10, RZ, 0x1f, R12 ;  /* 0x0000001fff0a7819 */ /* 0x000fca000001140c */
[----:B------:R-:W-:Y:S01]  /*10130*/  IMAD R9, R10, c[0x0][0x498], RZ ;  /* 0x000126000a097a24 */ /* 0x000fe200078e02ff */
[----:B------:R-:W-:-:S03]  /*10140*/  SHF.R.S32.HI R8, RZ, 0x1f, R0 ;  /* 0x0000001fff087819 */ /* 0x000fc60000011400 */
[----:B------:R-:W-:Y:S01]  /*10150*/  IMAD R3, R12, c[0x0][0x49c], R9 ;  /* 0x000127000c037a24 */ /* 0x000fe200078e0209 */
[----:B------:R-:W-:Y:S01]  /*10160*/  SHF.R.S32.HI R9, RZ, 0x1f, R2 ;  /* 0x0000001fff097819 */ /* 0x000fe20000011402 */
[----:B------:R-:W-:-:S03]  /*10170*/  IMAD R0, R5, c[0x0][0x3e8], RZ ;  /* 0x0000fa0005007a24 */ /* 0x000fc600078e02ff */
[----:B------:R-:W-:Y:S01]  /*10180*/  IADD3.X R5, R8, R7, R3, P0, !PT ;  /* 0x0000000708057210 */ /* 0x000fe200007fe403 */
[----:B------:R-:W-:Y:S02]  /*10190*/  IMAD R3, R9, c[0x0][0x488], RZ ;  /* 0x0001220009037a24 */ /* 0x000fe400078e02ff */
[C---:B------:R-:W-:Y:S02]  /*101a0*/  IMAD R7, R11.reuse, c[0x0][0x3ec], R0 ;  /* 0x0000fb000b077a24 */ /* 0x040fe400078e0200 */
[----:B------:R-:W-:Y:S01]  /*101b0*/  IMAD.WIDE.U32 R8, R11, c[0x0][0x3e8], RZ ;  /* 0x0000fa000b087a25 */ /* 0x000fe200078e00ff */
[----:B-1----:R-:W-:-:S03]  /*101c0*/  SHF.R.S32.HI R16, RZ, 0x1f, R17 ;  /* 0x0000001fff107819 */ /* 0x002fc60000011411 */
[C---:B------:R-:W-:Y:S02]  /*101d0*/  IMAD R11, R2.reuse, c[0x0][0x48c], R3 ;  /* 0x00012300020b7a24 */ /* 0x040fe400078e0203 */
[----:B------:R-:W-:Y:S01]  /*101e0*/  IMAD.WIDE.U32 R4, R2, c[0x0][0x488], R4 ;  /* 0x0001220002047a25 */ /* 0x000fe200078e0004 */
[----:B------:R-:W-:-:S03]  /*101f0*/  IADD3 R3, R9, R7, RZ ;  /* 0x0000000709037210 */ /* 0x000fc60007ffe0ff */
[----:B------:R-:W-:Y:S01]  /*10200*/  @P1 IMAD.HI.U32 R2, R6, c[0x0][0x4ec], RZ ;  /* 0x00013b0006021a27 */ /* 0x000fe200078e00ff */
[----:B------:R-:W-:Y:S02]  /*10210*/  LEA R9, P0, R4, c[0x0][0x450], 0x2 ;  /* 0x0001140004097a11 */ /* 0x000fe400078010ff */
[----:B------:R-:W-:Y:S01]  /*10220*/  LEA.HI R16, R16, R17, RZ, 0x5 ;  /* 0x0000001110107211 */ /* 0x000fe200078f28ff */
[----:B------:R-:W-:Y:S02]  /*10230*/  IMAD.IADD R5, R5, 0x1, R11 ;  /* 0x0000000105057824 */ /* 0x000fe400078e020b */
[----:B------:R-:W-:Y:S01]  /*10240*/  IMAD.MOV.U32 R0, RZ, RZ, R6 ;  /* 0x000000ffff007224 */ /* 0x000fe200078e0006 */
[----:B------:R-:W-:Y:S01]  /*10250*/  @P1 SHF.R.U32.HI R0, RZ, c[0x0][0x4f0], R2 ;  /* 0x00013c00ff001a19 */ /* 0x000fe20000011602 */
[----:B------:R-:W-:Y:S01]  /*10260*/  IMAD R10, R10, c[0x0][0x3f0], RZ ;  /* 0x0000fc000a0a7a24 */ /* 0x000fe200078e02ff */
[----:B------:R-:W-:Y:S02]  /*10270*/  MOV R2, R8 ;  /* 0x0000000800027202 */ /* 0x000fe40000000f00 */
[----:B------:R-:W-:-:S02]  /*10280*/  LEA.HI.X R4, R4, c[0x0][0x454], R5, 0x2, P0 ;  /* 0x0001150004047a11 */ /* 0x000fc400000f1405 */
[----:B------:R-:W-:Y:S01]  /*10290*/  LOP3.LUT R16, R16, 0xffffffe0, RZ, 0xc0, !PT ;  /* 0xffffffe010107812 */ /* 0x000fe200078ec0ff */
[C---:B------:R-:W-:Y:S01]  /*102a0*/  IMAD R5, R12.reuse, c[0x0][0x3f4], R10 ;  /* 0x0000fd000c057a24 */ /* 0x040fe200078e020a */
[----:B------:R-:W-:Y:S01]  /*102b0*/  SHFL.IDX PT, R8, R9, 0x1, 0x1c1f ;  /* 0x003c1f0009087f89 */ /* 0x000fe200000e0000 */
[----:B------:R-:W-:Y:S01]  /*102c0*/  IMAD.WIDE.U32 R2, R12, c[0x0][0x3f0], R2 ;  /* 0x0000fc000c027a25 */ /* 0x000fe200078e0002 */
[----:B------:R-:W-:Y:S02]  /*102d0*/  IADD3 R16, -R16, R17, RZ ;  /* 0x0000001110107210 */ /* 0x000fe40007ffe1ff */
[----:B------:R-:W-:Y:S01]  /*102e0*/  SHFL.IDX PT, R10, R9, RZ, 0x1c1f ;  /* 0x001c1fff090a7589 */ /* 0x000fe200000e0000 */
[----:B------:R-:W-:-:S03]  /*102f0*/  ULDC UR5, c[0x0][0x4e8] ;  /* 0x00013a0000057ab9 */ /* 0x000fc60000000800 */
[----:B------:R-:W1:Y:S01]  /*10300*/  SHFL.IDX PT, R11, R4, RZ, 0x1c1f ;  /* 0x001c1fff040b7589 */ /* 0x000e6200000e0000 */
[----:B------:R-:W-:Y:S01]  /*10310*/  ULDC UR4, c[0x0][0x388] ;  /* 0x0000e20000047ab9 */ /* 0x000fe20000000800 */
[--C-:B------:R-:W-:Y:S02]  /*10320*/  IMAD.MOV R7, RZ, RZ, -R0.reuse ;  /* 0x000000ffff077224 */ /* 0x100fe400078e0a00 */
[----:B------:R3:W4:Y:S01]  /*10330*/  SHFL.IDX PT, R9, R4, 0x1, 0x1c1f ;  /* 0x003c1f0004097f89 */ /* 0x00072200000e0000 */
[----:B------:R-:W-:Y:S01]  /*10340*/  IMAD.IADD R3, R3, 0x1, R5 ;  /* 0x0000000103037824 */ /* 0x000fe200078e0205 */
[----:B------:R-:W-:Y:S01]  /*10350*/  LOP3.LUT P0, RZ, R16, 0x3, RZ, 0xc0, !PT ;  /* 0x0000000310ff7812 */ /* 0x000fe2000780c0ff */
[----:B------:R-:W-:Y:S01]  /*10360*/  UIMAD UR4, UR5, UR4, URZ ;  /* 0x00000004050472a4 */ /* 0x000fe2000f8e023f */
[----:B------:R-:W-:Y:S01]  /*10370*/  IADD3 R5, R14, R15, RZ ;  /* 0x0000000f0e057210 */ /* 0x000fe20007ffe0ff */
[----:B------:R-:W1:Y:S01]  /*10380*/  S2R R16, SR_TID.X ;  /* 0x0000000000107919 */ /* 0x000e620000002100 */
[----:B------:R-:W-:-:S03]  /*10390*/  SHF.R.S32.HI R12, RZ, 0x1f, R0 ;  /* 0x0000001fff0c7819 */ /* 0x000fc60000011400 */
[----:B------:R-:W-:Y:S01]  /*103a0*/  ISETP.GE.OR P1, PT, R5, UR4, P0 ;  /* 0x0000000405007c0c */ /* 0x000fe20008726670 */
[----:B---3--:R-:W-:Y:S01]  /*103b0*/  IMAD R4, R7, c[0x0][0x4e8], R6 ;  /* 0x00013a0007047a24 */ /* 0x008fe200078e0206 */
[----:B------:R-:W-:-:S04]  /*103c0*/  IADD3 R7, R5, 0x8, RZ ;  /* 0x0000000805077810 */ /* 0x000fc80007ffe0ff */
[----:B------:R-:W-:Y:S01]  /*103d0*/  ISETP.GE.OR P0, PT, R7, UR4, P0 ;  /* 0x0000000407007c0c */ /* 0x000fe20008706670 */
[----:B------:R-:W-:Y:S02]  /*103e0*/  IMAD R6, R12, c[0x0][0x3e0], RZ ;  /* 0x0000f8000c067a24 */ /* 0x000fe400078e02ff */
[----:B------:R-:W-:-:S04]  /*103f0*/  IMAD.WIDE.U32 R2, R0, c[0x0][0x3e0], R2 ;  /* 0x0000f80000027a25 */ /* 0x000fc800078e0002 */
[----:B-1----:R1:W-:Y:S01]  /*10400*/  @!P1 ST.E [R10.64], R50 ;  /* 0x000000320a009985 */ /* 0x0023e2000c101906 */
[----:B------:R-:W-:Y:S01]  /*10410*/  IMAD R5, R0, c[0x0][0x3e4], R6 ;  /* 0x0000f90000057a24 */ /* 0x000fe200078e0206 */
[----:B------:R-:W-:-:S03]  /*10420*/  SHF.R.S32.HI R0, RZ, 0x1f, R4 ;  /* 0x0000001fff007819 */ /* 0x000fc60000011404 */
[----:B------:R-:W-:Y:S01]  /*10430*/  IMAD.IADD R3, R3, 0x1, R5 ;  /* 0x0000000103037824 */ /* 0x000fe200078e0205 */
[----:B----4-:R1:W-:Y:S01]  /*10440*/  @!P0 ST.E [R8.64], R49 ;  /* 0x0000003108008985 */ /* 0x0103e2000c101906 */
[----:B------:R-:W-:Y:S01]  /*10450*/  IMAD R0, R0, c[0x0][0x3d8], RZ ;  /* 0x0000f60000007a24 */ /* 0x000fe200078e02ff */
[----:B------:R-:W-:Y:S01]  /*10460*/  SHF.R.S32.HI R14, RZ, 0x1f, R16 ;  /* 0x0000001fff0e7819 */ /* 0x000fe20000011410 */
[----:B------:R-:W-:-:S04]  /*10470*/  IMAD.WIDE.U32 R2, R4, c[0x0][0x3d8], R2 ;  /* 0x0000f60004027a25 */ /* 0x000fc800078e0002 */
[----:B------:R-:W-:Y:S01]  /*10480*/  IMAD R0, R4, c[0x0][0x3dc], R0 ;  /* 0x0000f70004007a24 */ /* 0x000fe200078e0200 */
[----:B------:R-:W-:-:S04]  /*10490*/  LEA.HI R14, R14, R16, RZ, 0x3 ;  /* 0x000000100e0e7211 */ /* 0x000fc800078f18ff */
[----:B------:R-:W-:Y:S02]  /*104a0*/  IADD3 R0, R3, R0, RZ ;  /* 0x0000000003007210 */ /* 0x000fe40007ffe0ff */
[C---:B------:R-:W-:Y:S02]  /*104b0*/  LEA R3, P0, R2.reuse, c[0x0][0x380], 0x1 ;  /* 0x0000e00002037a11 */ /* 0x040fe400078008ff */
[----:B------:R-:W-:Y:S02]  /*104c0*/  SHF.R.S32.HI R14, RZ, 0x3, R14 ;  /* 0x00000003ff0e7819 */ /* 0x000fe4000001140e */
[----:B------:R-:W-:-:S03]  /*104d0*/  LEA.HI.X R2, R2, c[0x0][0x384], R0, 0x1, P0 ;  /* 0x0000e10002027a11 */ /* 0x000fc600000f0c00 */
[----:B------:R-:W-:-:S05]  /*104e0*/  IMAD.IADD R0, R14, 0x1, R15 ;  /* 0x000000010e007824 */ /* 0x000fca00078e020f */
[----:B------:R-:W-:Y:S01]  /*104f0*/  ISETP.GE.AND P0, PT, R0, UR4, PT ;  /* 0x0000000400007c0c */ /* 0x000fe2000bf06270 */
[----:B------:R1:W3:Y:S01]  /*10500*/  SHFL.IDX PT, R4, R3, RZ, 0x181f ;  /* 0x00181fff03047589 */ /* 0x0002e200000e0000 */
[----:B------:R-:W-:Y:S03]  /*10510*/  BSSY B0, `(.L_x_456) ;  /* 0x000001b000007945 */ /* 0x000fe60003800000 */
[----:B------:R1:W4:Y:S04]  /*10520*/  SHFL.IDX PT, R5, R2, RZ, 0x181f ;  /* 0x00181fff02057589 */ /* 0x00032800000e0000 */
[----:B--2---:R1:W2:Y:S04]  /*10530*/  LDS.128 R32, [R13+0x1080] ;  /* 0x001080000d207984 */ /* 0x0042a80000000c00 */
        /* <DEDUP_REMOVED lines=10> */
[----:B-----5:R-:W-:-:S02]  /*105e0*/  ISETP.GE.AND P5, PT, R66, c[0x0][0x3c8], PT ;  /* 0x0000f20042007a0c */ /* 0x020fc40003fa6270 */
[----:B------:R-:W-:Y:S01]  /*105f0*/  ISETP.GE.AND P4, PT, R64, c[0x0][0x3c8], PT ;  /* 0x0000f20040007a0c */ /* 0x000fe20003f86270 */
[----:B------:R-:W4:Y:S01]  /*10600*/  LDS.128 R16, [R13+0x4080] ;  /* 0x004080000d107984 */ /* 0x000f220000000c00 */
[----:B------:R-:W-:-:S03]  /*10610*/  ISETP.GE.AND P3, PT, R60, c[0x0][0x3c8], PT ;  /* 0x0000f2003c007a0c */ /* 0x000fc60003f66270 */
[----:B-1----:R-:W1:Y:S06]  /*10620*/  LDS.128 R12, [R13+0x8080] ;  /* 0x008080000d0c7984 */ /* 0x002e6c0000000c00 */
[-C--:B------:R-:W-:Y:S02]  /*10630*/  @!P5 LEA R8, P2, R66, R4.reuse, 0x1 ;  /* 0x000000044208d211 */ /* 0x080fe400078408ff */
[-C--:B------:R-:W-:Y:S02]  /*10640*/  @!P4 LEA R6, P1, R64, R4.reuse, 0x1 ;  /* 0x000000044006c211 */ /* 0x080fe400078208ff */
[----:B------:R-:W-:-:S02]  /*10650*/  @!P3 LEA R4, P0, R60, R4, 0x1 ;  /* 0x000000043c04b211 */ /* 0x000fc400078008ff */
[-C--:B------:R-:W-:Y:S02]  /*10660*/  @!P5 LEA.HI.X R9, R66, R5.reuse, R67, 0x1, P2 ;  /* 0x000000054209d211 */ /* 0x080fe400010f0c43 */
[-C--:B------:R-:W-:Y:S02]  /*10670*/  @!P4 LEA.HI.X R7, R64, R5.reuse, R65, 0x1, P1 ;  /* 0x000000054007c211 */ /* 0x080fe400008f0c41 */
[----:B------:R-:W-:Y:S01]  /*10680*/  @!P3 LEA.HI.X R5, R60, R5, R62, 0x1, P0 ;  /* 0x000000053c05b211 */ /* 0x000fe200000f0c3e */
[----:B---3--:R3:W-:Y:S04]  /*10690*/  @!P5 ST.E.128 [R8.64], R20 ;  /* 0x000000140800d985 */ /* 0x0087e8000c101d06 */
[----:B----4-:R3:W-:Y:S04]  /*106a0*/  @!P4 ST.E.128 [R6.64], R16 ;  /* 0x000000100600c985 */ /* 0x0107e8000c101d06 */
[----:B-1----:R3:W-:Y:S02]  /*106b0*/  @!P3 ST.E.128 [R4.64], R12 ;  /* 0x0000000c0400b985 */ /* 0x0027e4000c101d06 */
.L_x_457:
[----:B---34-:R-:W-:Y:S05]  /*106c0*/  BSYNC B0 ;  /* 0x0000000000007941 */ /* 0x018fea0003800000 */
.L_x_456:
[----:B------:R-:W-:Y:S01]  /*106d0*/  IADD3 R6, R0, 0x20, RZ ;  /* 0x0000002000067810 */ /* 0x000fe20007ffe0ff */
[----:B------:R3:W4:Y:S01]  /*106e0*/  SHFL.IDX PT, R5, R2, 0x1, 0x181f ;  /* 0x00381f0002057f89 */ /* 0x00072200000e0000 */
[----:B------:R-:W-:Y:S02]  /*106f0*/  BSSY B0, `(.L_x_458) ;  /* 0x0000010000007945 */ /* 0x000fe40003800000 */
[----:B------:R-:W-:Y:S01]  /*10700*/  ISETP.GE.AND P0, PT, R6, UR4, PT ;  /* 0x0000000406007c0c */ /* 0x000fe2000bf06270 */
[----:B------:R3:W2:-:S12]  /*10710*/  SHFL.IDX PT, R4, R3, 0x1, 0x181f ;  /* 0x00381f0003047f89 */ /* 0x00069800000e0000 */
[----:B------:R-:W-:Y:S05]  /*10720*/  @P0 BRA `(.L_x_459) ;  /* 0x000000c000000947 */ /* 0x000fea0003800000 */
[----:B-----5:R-:W-:Y:S02]  /*10730*/  ISETP.GE.AND P2, PT, R66, c[0x0][0x3c8], PT ;  /* 0x0000f20042007a0c */ /* 0x020fe40003f46270 */
[----:B------:R-:W-:Y:S02]  /*10740*/  ISETP.GE.AND P1, PT, R64, c[0x0][0x3c8], PT ;  /* 0x0000f20040007a0c */ /* 0x000fe40003f26270 */
[----:B------:R-:W-:-:S09]  /*10750*/  ISETP.GE.AND P0, PT, R60, c[0x0][0x3c8], PT ;  /* 0x0000f2003c007a0c */ /* 0x000fd20003f06270 */
[-C--:B-12---:R-:W-:Y:S02]  /*10760*/  @!P2 LEA R8, P5, R66, R4.reuse, 0x1 ;  /* 0x000000044208a211 */ /* 0x086fe400078a08ff */
[-C--:B------:R-:W-:Y:S02]  /*10770*/  @!P1 LEA R6, P4, R64, R4.reuse, 0x1 ;  /* 0x0000000440069211 */ /* 0x080fe400078808ff */
[----:B------:R-:W-:Y:S02]  /*10780*/  @!P0 LEA R4, P3, R60, R4, 0x1 ;  /* 0x000000043c048211 */ /* 0x000fe400078608ff */
[-C--:B----4-:R-:W-:Y:S02]  /*10790*/  @!P2 LEA.HI.X R9, R66, R5.reuse, R67, 0x1, P5 ;  /* 0x000000054209a211 */ /* 0x090fe400028f0c43 */
[-C--:B------:R-:W-:Y:S02]  /*107a0*/  @!P1 LEA.HI.X R7, R64, R5.reuse, R65, 0x1, P4 ;  /* 0x0000000540079211 */ /* 0x080fe400020f0c41 */
[----:B------:R-:W-:Y:S01]  /*107b0*/  @!P0 LEA.HI.X R5, R60, R5, R62, 0x1, P3 ;  /* 0x000000053c058211 */ /* 0x000fe200018f0c3e */
[----:B------:R1:W-:Y:S04]  /*107c0*/  @!P2 ST.E.128 [R8.64], R32 ;  /* 0x000000200800a985 */ /* 0x0003e8000c101d06 */
[----:B------:R1:W-:Y:S04]  /*107d0*/  @!P1 ST.E.128 [R6.64], R28 ;  /* 0x0000001c06009985 */ /* 0x0003e8000c101d06 */
[----:B------:R1:W-:Y:S02]  /*107e0*/  @!P0 ST.E.128 [R4.64], R24 ;  /* 0x0000001804008985 */ /* 0x0003e4000c101d06 */
.L_x_459:
[----:B------:R-:W-:Y:S05]  /*107f0*/  BSYNC B0 ;  /* 0x0000000000007941 */ /* 0x000fea0003800000 */
.L_x_458:
[----:B-1----:R-:W-:Y:S01]  /*10800*/  IADD3 R6, R0, 0x40, RZ ;  /* 0x0000004000067810 */ /* 0x002fe20007ffe0ff */
[----:B----4-:R1:W4:Y:S01]  /*10810*/  SHFL.IDX PT, R5, R2, 0x2, 0x181f ;  /* 0x00581f0002057f89 */ /* 0x01032200000e0000 */
[----:B------:R-:W-:Y:S02]  /*10820*/  BSSY B0, `(.L_x_460) ;  /* 0x0000010000007945 */ /* 0x000fe40003800000 */
[----:B------:R-:W-:Y:S01]  /*10830*/  ISETP.GE.AND P0, PT, R6, UR4, PT ;  /* 0x0000000406007c0c */ /* 0x000fe2000bf06270 */
[----:B--2---:R1:W2:-:S12]  /*10840*/  SHFL.IDX PT, R4, R3, 0x2, 0x181f ;  /* 0x00581f0003047f89 */ /* 0x00429800000e0000 */
[----:B------:R-:W-:Y:S05]  /*10850*/  @P0 BRA `(.L_x_461) ;  /* 0x000000c000000947 */ /* 0x000fea0003800000 */
[----:B-----5:R-:W-:Y:S02]  /*10860*/  ISETP.GE.AND P2, PT, R66, c[0x0][0x3c8], PT ;  /* 0x0000f20042007a0c */ /* 0x020fe40003f46270 */
[----:B------:R-:W-:Y:S02]  /*10870*/  ISETP.GE.AND P1, PT, R64, c[0x0][0x3c8], PT ;  /* 0x0000f20040007a0c */ /* 0x000fe40003f26270 */
[----:B------:R-:W-:-:S09]  /*10880*/  ISETP.GE.AND P0, PT, R60, c[0x0][0x3c8], PT ;  /* 0x0000f2003c007a0c */ /* 0x000fd20003f06270 */
[-C--:B--2---:R-:W-:Y:S02]  /*10890*/  @!P2 LEA R8, P5, R66, R4.reuse, 0x1 ;  /* 0x000000044208a211 */ /* 0x084fe400078a08ff */
        /* <DEDUP_REMOVED lines=8> */
.L_x_461:
[----:B------:R-:W-:Y:S05]  /*10920*/  BSYNC B0 ;  /* 0x0000000000007941 */ /* 0x000fea0003800000 */
.L_x_460:
[----:B------:R-:W-:Y:S01]  /*10930*/  IADD3 R0, R0, 0x60, RZ ;  /* 0x0000006000007810 */ /* 0x000fe20007ffe0ff */
[----:B-1-3--:R-:W1:Y:S03]  /*10940*/  SHFL.IDX PT, R2, R2, 0x3, 0x181f ;  /* 0x00781f0002027f89 */ /* 0x00ae6600000e0000 */
[----:B------:R-:W-:Y:S01]  /*10950*/  ISETP.GE.AND P0, PT, R0, UR4, PT ;  /* 0x0000000400007c0c */ /* 0x000fe2000bf06270 */
[----:B------:R-:W3:-:S12]  /*10960*/  SHFL.IDX PT, R3, R3, 0x3, 0x181f ;  /* 0x00781f0003037f89 */ /* 0x000ed800000e0000 */
[----:B------:R-:W-:Y:S05]  /*10970*/  @P0 BRA `(.L_x_462) ;  /* 0x00000bd000000947 */ /* 0x000fea0003800000 */
[----:B-----5:R-:W-:Y:S02]  /*10980*/  ISETP.GE.AND P1, PT, R66, c[0x0][0x3c8], PT ;  /* 0x0000f20042007a0c */ /* 0x020fe40003f26270 */
[----:B------:R-:W-:-:S11]  /*10990*/  ISETP.GE.AND P0, PT, R64, c[0x0][0x3c8], PT ;  /* 0x0000f20040007a0c */ /* 0x000fd60003f06270 */
[-C--:B--23--:R-:W-:Y:S02]  /*109a0*/  @!P1 LEA R6, P3, R66, R3.reuse, 0x1 ;  /* 0x0000000342069211 */ /* 0x08cfe400078608ff */
[----:B------:R-:W-:Y:S02]  /*109b0*/  @!P0 LEA R4, P2, R64, R3, 0x1 ;  /* 0x0000000340048211 */ /* 0x000fe400078408ff */
[-C--:B-1----:R-:W-:Y:S02]  /*109c0*/  @!P1 LEA.HI.X R7, R66, R2.reuse, R67, 0x1, P3 ;  /* 0x0000000242079211 */ /* 0x082fe400018f0c43 */
[----:B----4-:R-:W-:-:S03]  /*109d0*/  @!P0 LEA.HI.X R5, R64, R2, R65, 0x1, P2 ;  /* 0x0000000240058211 */ /* 0x010fc600010f0c41 */
[----:B------:R1:W-:Y:S04]  /*109e0*/  @!P1 ST.E.128 [R6.64], R52 ;  /* 0x0000003406009985 */ /* 0x0003e8000c101d06 */
[----:B------:R1:W-:Y:S01]  /*109f0*/  @!P0 ST.E.128 [R4.64], R48 ;  /* 0x0000003004008985 */ /* 0x0003e2000c101d06 */
[----:B------:R-:W-:-:S13]  /*10a00*/  ISETP.GE.AND P0, PT, R60, c[0x0][0x3c8], PT ;  /* 0x0000f2003c007a0c */ /* 0x000fda0003f06270 */
[----:B------:R-:W-:Y:S05]  /*10a10*/  @P0 BRA `(.L_x_462) ;  /* 0x00000b3000000947 */ /* 0x000fea0003800000 */
[----:B-1----:R-:W-:-:S04]  /*10a20*/  LEA R4, P0, R60, R3, 0x1 ;  /* 0x000000033c047211 */ /* 0x002fc800078008ff */
[----:B------:R-:W-:-:S05]  /*10a30*/  LEA.HI.X R5, R60, R2, R62, 0x1, P0 ;  /* 0x000000023c057211 */ /* 0x000fca00000f0c3e */
[----:B------:R1:W-:Y:S01]  /*10a40*/  ST.E.128 [R4.64], R56 ;  /* 0x0000003804007985 */ /* 0x0003e2000c101d06 */
[----:B------:R-:W-:Y:S05]  /*10a50*/  BRA `(.L_x_462) ;  /* 0x00000af000007947 */ /* 0x000fea0003800000 */
.L_x_454:
[----:B------:R-:W2:Y:S04]  /*10a60*/  LDL R0, [R1+0x58] ;  /* 0x0000580001007983 */ /* 0x000ea80000100800 */
[----:B------:R-:W3:Y:S04]  /*10a70*/  LDL R14, [R1+0x4c] ;  /* 0x00004c00010e7983 */ /* 0x000ee80000100800 */
[----:B------:R-:W4:Y:S01]  /*10a80*/  LDL R13, [R1+0x50] ;  /* 0x00005000010d7983 */ /* 0x000f220000100800 */
[----:B------:R-:W-:Y:S03]  /*10a90*/  BSSY B0, `(.L_x_463) ;  /* 0x0000025000007945 */ /* 0x000fe60003800000 */
[----:B------:R-:W1:Y:S02]  /*10aa0*/  S2R R12, SR_TID.X ;  /* 0x00000000000c7919 */ /* 0x000e640000002100 */
[----:B-1----:R-:W-:Y:S01]  /*10ab0*/  ISETP.GE.AND P0, PT, R12, 0x80, PT ;  /* 0x000000800c00780c */ /* 0x002fe20003f06270 */
[----:B--2---:R-:W-:Y:S01]  /*10ac0*/  IMAD.MOV.U32 R11, RZ, RZ, R0 ;  /* 0x000000ffff0b7224 */ /* 0x004fe200078e0000 */
[----:B---3--:R-:W-:-:S02]  /*10ad0*/  SHF.R.S32.HI R7, RZ, 0x1f, R14 ;  /* 0x0000001fff077819 */ /* 0x008fc4000001140e */
[----:B----4-:R-:W-:-:S09]  /*10ae0*/  SHF.R.S32.HI R8, RZ, 0x1f, R13 ;  /* 0x0000001fff087819 */ /* 0x010fd2000001140d */
[----:B------:R-:W-:Y:S05]  /*10af0*/  @P0 BRA `(.L_x_464) ;  /* 0x000001e000000947 */ /* 0x000fea0003800000 */
[----:B------:R-:W-:Y:S02]  /*10b00*/  MOV R2, c[0x0][0x4e8] ;  /* 0x00013a0000027a02 */ /* 0x000fe40000000f00 */
[----:B------:R-:W-:-:S03]  /*10b10*/  IADD3 R6, R11, R12, RZ ;  /* 0x0000000c0b067210 */ /* 0x000fc60007ffe0ff */
[----:B------:R-:W-:-:S05]  /*10b20*/  IMAD R0, R2, c[0x0][0x388], RZ ;  /* 0x0000e20002007a24 */ /* 0x000fca00078e02ff */
[----:B------:R-:W-:-:S13]  /*10b30*/  ISETP.GE.AND P0, PT, R6, R0, PT ;  /* 0x000000000600720c */ /* 0x000fda0003f06270 */
[----:B------:R-:W-:Y:S05]  /*10b40*/  @P0 BRA `(.L_x_464) ;  /* 0x0000019000000947 */ /* 0x000fea0003800000 */
[----:B------:R-:W-:Y:S01]  /*10b50*/  ISETP.NE.AND P0, PT, R2, 0x1, PT ;  /* 0x000000010200780c */ /* 0x000fe20003f05270 */
[----:B------:R-:W-:Y:S01]  /*10b60*/  IMAD R4, R7, c[0x0][0x490], RZ ;  /* 0x0001240007047a24 */ /* 0x000fe200078e02ff */
[----:B------:R-:W-:Y:S01]  /*10b70*/  MOV R0, R6 ;  /* 0x0000000600007202 */ /* 0x000fe20000000f00 */
[----:B------:R-:W-:-:S04]  /*10b80*/  IMAD.WIDE.U32 R2, R14, c[0x0][0x490], RZ ;  /* 0x000124000e027a25 */ /* 0x000fc800078e00ff */
[----:B------:R-:W-:Y:S02]  /*10b90*/  IMAD R4, R14, c[0x0][0x494], R4 ;  /* 0x000125000e047a24 */ /* 0x000fe400078e0204 */
[----:B------:R-:W-:-:S03]  /*10ba0*/  IMAD R10, R8, c[0x0][0x498], RZ ;  /* 0x00012600080a7a24 */ /* 0x000fc600078e02ff */
[----:B------:R-:W-:Y:S01]  /*10bb0*/  IADD3 R3, R3, R4, RZ ;  /* 0x0000000403037210 */ /* 0x000fe20007ffe0ff */
[----:B------:R-:W-:-:S05]  /*10bc0*/  @P0 IMAD.HI.U32 R5, R6, c[0x0][0x4ec], RZ ;  /* 0x00013b0006050a27 */ /* 0x000fca00078e00ff */
[----:B------:R-:W-:Y:S01]  /*10bd0*/  @P0 SHF.R.U32.HI R0, RZ, c[0x0][0x4f0], R5 ;  /* 0x00013c00ff000a19 */ /* 0x000fe20000011605 */
[----:B------:R-:W-:-:S03]  /*10be0*/  IMAD.WIDE.U32 R4, R13, c[0x0][0x498], R2 ;  /* 0x000126000d047a25 */ /* 0x000fc600078e0002 */
[C---:B------:R-:W-:Y:S01]  /*10bf0*/  IADD3 R9, -R0.reuse, RZ, RZ ;  /* 0x000000ff00097210 */ /* 0x040fe20007ffe1ff */
[----:B------:R-:W-:Y:S01]  /*10c00*/  IMAD R3, R13, c[0x0][0x49c], R10 ;  /* 0x000127000d037a24 */ /* 0x000fe200078e020a */
[----:B------:R-:W-:-:S03]  /*10c10*/  IADD3 R4, P0, R0, R4, RZ ;  /* 0x0000000400047210 */ /* 0x000fc60007f1e0ff */
[----:B------:R-:W-:Y:S01]  /*10c20*/  IMAD R2, R9, c[0x0][0x4e8], R6 ;  /* 0x00013a0009027a24 */ /* 0x000fe200078e0206 */
[----:B------:R-:W-:-:S04]  /*10c30*/  SHF.R.S32.HI R6, RZ, 0x1f, R0 ;  /* 0x0000001fff067819 */ /* 0x000fc80000011400 */
[----:B------:R-:W-:Y:S02]  /*10c40*/  SHF.R.S32.HI R0, RZ, 0x1f, R2 ;  /* 0x0000001fff007819 */ /* 0x000fe40000011402 */
[----:B------:R-:W-:-:S03]  /*10c50*/  IADD3.X R5, R6, R5, R3, P0, !PT ;  /* 0x0000000506057210 */ /* 0x000fc600007fe403 */
[----:B------:R-:W-:-:S04]  /*10c60*/  IMAD R0, R0, c[0x0][0x488], RZ ;  /* 0x0001220000007a24 */ /* 0x000fc800078e02ff */
[C---:B------:R-:W-:Y:S02]  /*10c70*/  IMAD R0, R2.reuse, c[0x0][0x48c], R0 ;  /* 0x0001230002007a24 */ /* 0x040fe400078e0200 */
[----:B------:R-:W-:-:S05]  /*10c80*/  IMAD.WIDE.U32 R2, R2, c[0x0][0x488], R4 ;  /* 0x0001220002027a25 */ /* 0x000fca00078e0004 */
[----:B------:R-:W-:Y:S02]  /*10c90*/  IADD3 R0, R3, R0, RZ ;  /* 0x0000000003007210 */ /* 0x000fe40007ffe0ff */
[----:B------:R-:W-:-:S04]  /*10ca0*/  LEA R4, P0, R2, c[0x0][0x450], 0x2 ;  /* 0x0001140002047a11 */ /* 0x000fc800078010ff */
[----:B------:R-:W-:Y:S02]  /*10cb0*/  LEA.HI.X R5, R2, c[0x0][0x454], R0, 0x2, P0 ;  /* 0x0001150002057a11 */ /* 0x000fe400000f1400 */
[----:B------:R-:W-:-:S05]  /*10cc0*/  MOV R0, 0xff800000 ;  /* 0xff80000000007802 */ /* 0x000fca0000000f00 */
[----:B------:R1:W-:Y:S02]  /*10cd0*/  STG.E [R4.64], R0 ;  /* 0x0000000004007986 */ /* 0x0003e4000c101906 */
.L_x_464:
[----:B------:R-:W-:Y:S05]  /*10ce0*/  BSYNC B0 ;  /* 0x0000000000007941 */ /* 0x000fea0003800000 */
.L_x_463:
[----:B------:R-:W2:Y:S01]  /*10cf0*/  LDL R2, [R1+0x8c] ;  /* 0x00008c0001027983 */ /* 0x000ea20000100800 */
[----:B-1----:R-:W-:Y:S01]  /*10d00*/  MOV R0, c[0x0][0x4e8] ;  /* 0x00013a0000007a02 */ /* 0x002fe20000000f00 */
[----:B------:R-:W-:Y:S01]  /*10d10*/  IMAD R7, R7, c[0x0][0x3e8], RZ ;  /* 0x0000fa0007077a24 */ /* 0x000fe200078e02ff */
[----:B------:R-:W-:Y:S01]  /*10d20*/  SHF.R.S32.HI R9, RZ, 0x1f, R12 ;  /* 0x0000001fff097819 */ /* 0x000fe2000001140c */
[----:B------:R-:W-:Y:S01]  /*10d30*/  IMAD R8, R8, c[0x0][0x3f0], RZ ;  /* 0x0000fc0008087a24 */ /* 0x000fe200078e02ff */
[----:B------:R-:W-:Y:S01]  /*10d40*/  ISETP.NE.AND P0, PT, R0, 0x1, PT ;  /* 0x000000010000780c */ /* 0x000fe20003f05270 */
[----:B------:R-:W-:Y:S01]  /*10d50*/  IMAD R7, R14, c[0x0][0x3ec], R7 ;  /* 0x0000fb000e077a24 */ /* 0x000fe200078e0207 */
[----:B------:R-:W-:Y:S01]  /*10d60*/  LEA.HI R9, R9, R12, RZ, 0x3 ;  /* 0x0000000c09097211 */ /* 0x000fe200078f18ff */
[----:B------:R-:W-:-:S03]  /*10d70*/  IMAD R8, R13, c[0x0][0x3f4], R8 ;  /* 0x0000fd000d087a24 */ /* 0x000fc600078e0208 */
[----:B------:R-:W-:Y:S02]  /*10d80*/  SHF.R.S32.HI R9, RZ, 0x3, R9 ;  /* 0x00000003ff097819 */ /* 0x000fe40000011409 */
[----:B--2---:R-:W-:Y:S01]  /*10d90*/  IADD3 R4, R2, R11, RZ ;  /* 0x0000000b02047210 */ /* 0x004fe20007ffe0ff */
[----:B------:R-:W-:-:S03]  /*10da0*/  IMAD.WIDE.U32 R2, R14, c[0x0][0x3e8], RZ ;  /* 0x0000fa000e027a25 */ /* 0x000fc600078e00ff */
[----:B------:R-:W-:Y:S01]  /*10db0*/  MOV R0, R4 ;  /* 0x0000000400007202 */ /* 0x000fe20000000f00 */
[----:B------:R-:W-:-:S04]  /*10dc0*/  @P0 IMAD.HI.U32 R5, R4, c[0x0][0x4ec], RZ ;  /* 0x00013b0004050a27 */ /* 0x000fc800078e00ff */
[----:B------:R-:W-:Y:S01]  /*10dd0*/  IMAD.IADD R3, R3, 0x1, R7 ;  /* 0x0000000103037824 */ /* 0x000fe200078e0207 */
[----:B------:R-:W-:-:S03]  /*10de0*/  @P0 SHF.R.U32.HI R0, RZ, c[0x0][0x4f0], R5 ;  /* 0x00013c00ff000a19 */ /* 0x000fc60000011605 */
[----:B------:R-:W-:Y:S01]  /*10df0*/  IMAD.WIDE.U32 R2, R13, c[0x0][0x3f0], R2 ;  /* 0x0000fc000d027a25 */ /* 0x000fe200078e0002 */
[----:B------:R-:W-:Y:S02]  /*10e00*/  SHF.R.S32.HI R5, RZ, 0x1f, R0 ;  /* 0x0000001fff057819 */ /* 0x000fe40000011400 */
[----:B------:R-:W-:Y:S02]  /*10e10*/  IADD3 R6, -R0, RZ, RZ ;  /* 0x000000ff00067210 */ /* 0x000fe40007ffe1ff */
[----:B------:R-:W-:Y:S01]  /*10e20*/  IADD3 R3, R3, R8, RZ ;  /* 0x0000000803037210 */ /* 0x000fe20007ffe0ff */
[----:B------:R-:W-:Y:S02]  /*10e30*/  IMAD R5, R5, c[0x0][0x3e0], RZ ;  /* 0x0000f80005057a24 */ /* 0x000fe400078e02ff */
[----:B------:R-:W-:Y:S02]  /*10e40*/  IMAD R6, R6, c[0x0][0x4e8], R4 ;  /* 0x00013a0006067a24 */ /* 0x000fe400078e0204 */
[----:B------:R-:W-:-:S02]  /*10e50*/  IMAD R4, R0, c[0x0][0x3e4], R5 ;  /* 0x0000f90000047a24 */ /* 0x000fc400078e0205 */
[----:B------:R-:W-:Y:S01]  /*10e60*/  IMAD.WIDE.U32 R2, R0, c[0x0][0x3e0], R2 ;  /* 0x0000f80000027a25 */ /* 0x000fe200078e0002 */
[----:B------:R-:W-:-:S03]  /*10e70*/  SHF.R.S32.HI R0, RZ, 0x1f, R6 ;  /* 0x0000001fff007819 */ /* 0x000fc60000011406 */
[----:B------:R-:W-:Y:S02]  /*10e80*/  IMAD.IADD R3, R3, 0x1, R4 ;  /* 0x0000000103037824 */ /* 0x000fe400078e0204 */
[----:B------:R-:W-:Y:S02]  /*10e90*/  IMAD R0, R0, c[0x0][0x3d8], RZ ;  /* 0x0000f60000007a24 */ /* 0x000fe400078e02ff */
[----:B------:R-:W-:-:S04]  /*10ea0*/  IMAD.WIDE.U32 R4, R6, c[0x0][0x3d8], R2 ;  /* 0x0000f60006047a25 */ /* 0x000fc800078e0002 */
[----:B------:R-:W-:Y:S01]  /*10eb0*/  IMAD R6, R6, c[0x0][0x3dc], R0 ;  /* 0x0000f70006067a24 */ /* 0x000fe200078e0200 */
[----:B------:R-:W-:Y:S02]  /*10ec0*/  LEA R3, P0, R4, c[0x0][0x380], 0x1 ;  /* 0x0000e00004037a11 */ /* 0x000fe400078008ff */
[----:B------:R-:W-:Y:S02]  /*10ed0*/  IADD3 R0, R9, R11, RZ ;  /* 0x0000000b09007210 */ /* 0x000fe40007ffe0ff */
[----:B------:R-:W-:-:S04]  /*10ee0*/  IADD3 R2, R5, R6, RZ ;  /* 0x0000000605027210 */ /* 0x000fc80007ffe0ff */
[----:B------:R-:W-:Y:S01]  /*10ef0*/  LEA.HI.X R2, R4, c[0x0][0x384], R2, 0x1, P0 ;  /* 0x0000e10004027a11 */ /* 0x000fe200000f0c02 */
[----:B------:R-:W-:Y:S05]  /*10f00*/  BRA.DIV ~URZ, `(.L_x_465) ;  /* 0x000008f27f007947 */ /* 0x000fea000b800000 */
[----:B------:R1:W2:Y:S02]  /*10f10*/  SHFL.IDX PT, R5, R2, RZ, 0x181f ;  /* 0x00181fff02057589 */ /* 0x0002a400000e0000 */
.L_x_483:
[----:B------:R-:W-:Y:S05]  /*10f20*/  BRA.DIV ~URZ, `(.L_x_466) ;  /* 0x000009427f007947 */ /* 0x000fea000b800000 */
[----:B------:R3:W4:Y:S02]  /*10f30*/  SHFL.IDX PT, R4, R3, RZ, 0x181f ;  /* 0x00181fff03047589 */ /* 0x00072400000e0000 */
.L_x_484:
[----:B------:R-:W-:Y:S01]  /*10f40*/  MOV R10, c[0x0][0x4e8] ;  /* 0x00013a00000a7a02 */ /* 0x000fe20000000f00 */
[----:B------:R-:W-:Y:S04]  /*10f50*/  BSSY B0, `(.L_x_467) ;  /* 0x0000015000007945 */ /* 0x000fe80003800000 */
[----:B------:R-:W-:-:S05]  /*10f60*/  IMAD R10, R10, c[0x0][0x388], RZ ;  /* 0x0000e2000a0a7a24 */ /* 0x000fca00078e02ff */
[----:B------:R-:W-:-:S13]  /*10f70*/  ISETP.GE.AND P0, PT, R0, R10, PT ;  /* 0x0000000a0000720c */ /* 0x000fda0003f06270 */
[----:B------:R-:W-:Y:S05]  /*10f80*/  @P0 BRA `(.L_x_468) ;  /* 0x0000011000000947 */ /* 0x000fea0003800000 */
[----:B------:R-:W5:Y:S04]  /*10f90*/  LDL.64 R16, [R1+0x38] ;  /* 0x0000380001107983 */ /* 0x000f680000100a00 */
[----:B---3--:R-:W3:Y:S04]  /*10fa0*/  LDL R13, [R1+0x44] ;  /* 0x00004400010d7983 */ /* 0x008ee80000100800 */
[----:B----4-:R-:W4:Y:S04]  /*10fb0*/  LDL R11, [R1+0x48] ;  /* 0x00004800010b7983 */ /* 0x010f280000100800 */
[----:B--2---:R-:W2:Y:S04]  /*10fc0*/  LDL R14, [R1+0x60] ;  /* 0x00006000010e7983 */ /* 0x004ea80000100800 */
[----:B------:R-:W2:Y:S01]  /*10fd0*/  LDL R12, [R1+0x5c] ;  /* 0x00005c00010c7983 */ /* 0x000ea20000100800 */
[----:B-----5:R-:W-:-:S02]  /*10fe0*/  ISETP.GE.AND P2, PT, R16, c[0x0][0x3c8], PT ;  /* 0x0000f20010007a0c */ /* 0x020fc40003f46270 */
[----:B---3--:R-:W-:Y:S02]  /*10ff0*/  ISETP.GE.AND P1, PT, R13, c[0x0][0x3c8], PT ;  /* 0x0000f2000d007a0c */ /* 0x008fe40003f26270 */
[----:B----4-:R-:W-:-:S09]  /*11000*/  ISETP.GE.AND P0, PT, R11, c[0x0][0x3c8], PT ;  /* 0x0000f2000b007a0c */ /* 0x010fd20003f06270 */
[CC--:B------:R-:W-:Y:S02]  /*11010*/  @!P2 LEA R8, P5, R16.reuse, R4.reuse, 0x1 ;  /* 0x000000041008a211 */ /* 0x0c0fe400078a08ff */
[-C--:B------:R-:W-:Y:S02]  /*11020*/  @!P1 LEA R6, P4, R13, R4.reuse, 0x1 ;  /* 0x000000040d069211 */ /* 0x080fe400078808ff */
[-C--:B------:R-:W-:Y:S02]  /*11030*/  @!P2 LEA.HI.X R9, R16, R5.reuse, R17, 0x1, P5 ;  /* 0x000000051009a211 */ /* 0x080fe400028f0c11 */
[----:B------:R-:W-:Y:S02]  /*11040*/  @!P0 LEA R4, P3, R11, R4, 0x1 ;  /* 0x000000040b048211 */ /* 0x000fe400078608ff */
[-C--:B--2---:R-:W-:Y:S02]  /*11050*/  @!P1 LEA.HI.X R7, R13, R5.reuse, R14, 0x1, P4 ;  /* 0x000000050d079211 */ /* 0x084fe400020f0c0e */
[----:B------:R-:W-:Y:S01]  /*11060*/  @!P0 LEA.HI.X R5, R11, R5, R12, 0x1, P3 ;  /* 0x000000050b058211 */ /* 0x000fe200018f0c0c */
[----:B------:R2:W-:Y:S04]  /*11070*/  @!P2 ST.E.128 [R8.64], RZ ;  /* 0x000000ff0800a985 */ /* 0x0005e8000c101d06 */
[----:B------:R2:W-:Y:S04]  /*11080*/  @!P1 ST.E.128 [R6.64], RZ ;  /* 0x000000ff06009985 */ /* 0x0005e8000c101d06 */
[----:B------:R2:W-:Y:S02]  /*11090*/  @!P0 ST.E.128 [R4.64], RZ ;  /* 0x000000ff04008985 */ /* 0x0005e4000c101d06 */
.L_x_468:
[----:B------:R-:W-:Y:S05]  /*110a0*/  BSYNC B0 ;  /* 0x0000000000007941 */ /* 0x000fea0003800000 */
.L_x_467:
[----:B------:R-:W-:Y:S05]  /*110b0*/  BRA.DIV ~URZ, `(.L_x_469) ;  /* 0x000008127f007947 */ /* 0x000fea000b800000 */
[----:B--2---:R2:W1:Y:S04]  /*110c0*/  SHFL.IDX PT, R5, R2, 0x1, 0x181f ;  /* 0x00381f0002057f89 */ /* 0x00446800000e0000 */
[----:B----4-:R2:W4:Y:S02]  /*110d0*/  SHFL.IDX PT, R4, R3, 0x1, 0x181f ;  /* 0x00381f0003047f89 */ /* 0x01052400000e0000 */
.L_x_485:
[----:B------:R-:W-:Y:S01]  /*110e0*/  IADD3 R6, R0, 0x20, RZ ;  /* 0x0000002000067810 */ /* 0x000fe20007ffe0ff */
[----:B------:R-:W-:Y:S03]  /*110f0*/  BSSY B0, `(.L_x_470) ;  /* 0x0000014000007945 */ /* 0x000fe60003800000 */
[----:B------:R-:W-:-:S13]  /*11100*/  ISETP.GE.AND P0, PT, R6, R10, PT ;  /* 0x0000000a0600720c */ /* 0x000fda0003f06270 */
[----:B------:R-:W-:Y:S05]  /*11110*/  @P0 BRA `(.L_x_471) ;  /* 0x0000011000000947 */ /* 0x000fea0003800000 */
[----:B------:R-:W5:Y:S04]  /*11120*/  LDL.64 R16, [R1+0x38] ;  /* 0x0000380001107983 */ /* 0x000f680000100a00 */
[----:B--2---:R-:W2:Y:S04]  /*11130*/  LDL R13, [R1+0x44] ;  /* 0x00004400010d7983 */ /* 0x004ea80000100800 */
[----:B---3--:R-:W3:Y:S04]  /*11140*/  LDL R11, [R1+0x48] ;  /* 0x00004800010b7983 */ /* 0x008ee80000100800 */
[----:B----4-:R-:W4:Y:S04]  /*11150*/  LDL R14, [R1+0x60] ;  /* 0x00006000010e7983 */ /* 0x010f280000100800 */
[----:B------:R-:W4:Y:S01]  /*11160*/  LDL R12, [R1+0x5c] ;  /* 0x00005c00010c7983 */ /* 0x000f220000100800 */
[----:B-----5:R-:W-:-:S02]  /*11170*/  ISETP.GE.AND P2, PT, R16, c[0x0][0x3c8], PT ;  /* 0x0000f20010007a0c */ /* 0x020fc40003f46270 */
[----:B--2---:R-:W-:Y:S02]  /*11180*/  ISETP.GE.AND P1, PT, R13, c[0x0][0x3c8], PT ;  /* 0x0000f2000d007a0c */ /* 0x004fe40003f26270 */
[----:B---3--:R-:W-:-:S09]  /*11190*/  ISETP.GE.AND P0, PT, R11, c[0x0][0x3c8], PT ;  /* 0x0000f2000b007a0c */ /* 0x008fd20003f06270 */
[CC--:B------:R-:W-:Y:S02]  /*111a0*/  @!P2 LEA R8, P5, R16.reuse, R4.reuse, 0x1 ;  /* 0x000000041008a211 */ /* 0x0c0fe400078a08ff */
[-C--:B------:R-:W-:Y:S02]  /*111b0*/  @!P1 LEA R6, P4, R13, R4.reuse, 0x1 ;  /* 0x000000040d069211 */ /* 0x080fe400078808ff */
[-C--:B-1----:R-:W-:Y:S02]  /*111c0*/  @!P2 LEA.HI.X R9, R16, R5.reuse, R17, 0x1, P5 ;  /* 0x000000051009a211 */ /* 0x082fe400028f0c11 */
[----:B------:R-:W-:Y:S02]  /*111d0*/  @!P0 LEA R4, P3, R11, R4, 0x1 ;  /* 0x000000040b048211 */ /* 0x000fe400078608ff */
[-C--:B----4-:R-:W-:Y:S02]  /*111e0*/  @!P1 LEA.HI.X R7, R13, R5.reuse, R14, 0x1, P4 ;  /* 0x000000050d079211 */ /* 0x090fe400020f0c0e */
[----:B------:R-:W-:Y:S01]  /*111f0*/  @!P0 LEA.HI.X R5, R11, R5, R12, 0x1, P3 ;  /* 0x000000050b058211 */ /* 0x000fe200018f0c0c */
[----:B------:R1:W-:Y:S04]  /*11200*/  @!P2 ST.E.128 [R8.64], RZ ;  /* 0x000000ff0800a985 */ /* 0x0003e8000c101d06 */
[----:B------:R1:W-:Y:S04]  /*11210*/  @!P1 ST.E.128 [R6.64], RZ ;  /* 0x000000ff06009985 */ /* 0x0003e8000c101d06 */
[----:B------:R1:W-:Y:S02]  /*11220*/  @!P0 ST.E.128 [R4.64], RZ ;  /* 0x000000ff04008985 */ /* 0x0003e4000c101d06 */
.L_x_471:
[----:B------:R-:W-:Y:S05]  /*11230*/  BSYNC B0 ;  /* 0x0000000000007941 */ /* 0x000fea0003800000 */
.L_x_470:
[----:B------:R-:W-:Y:S05]  /*11240*/  BRA.DIV ~URZ, `(.L_x_472) ;  /* 0x000007427f007947 */ /* 0x000fea000b800000 */
[----:B-1----:R1:W2:Y:S02]  /*11250*/  SHFL.IDX PT, R5, R2, 0x2, 0x181f ;  /* 0x00581f0002057f89 */ /* 0x0022a400000e0000 */
.L_x_486:
[----:B------:R-:W-:Y:S05]  /*11260*/  BRA.DIV ~URZ, `(.L_x_473) ;  /* 0x000007927f007947 */ /* 0x000fea000b800000 */
[----:B----4-:R4:W1:Y:S02]  /*11270*/  SHFL.IDX PT, R4, R3, 0x2, 0x181f ;  /* 0x00581f0003047f89 */ /* 0x01086400000e0000 */
.L_x_487:
[----:B------:R-:W-:Y:S01]  /*11280*/  IADD3 R6, R0, 0x40, RZ ;  /* 0x0000004000067810 */ /* 0x000fe20007ffe0ff */
[----:B------:R-:W-:Y:S03]  /*11290*/  BSSY B0, `(.L_x_474) ;  /* 0x0000014000007945 */ /* 0x000fe60003800000 */
        /* <DEDUP_REMOVED lines=10> */
[CC--:B-1----:R-:W-:Y:S02]  /*11340*/  @!P2 LEA R8, P5, R16.reuse, R4.reuse, 0x1 ;  /* 0x000000041008a211 */ /* 0x0c2fe400078a08ff */
        /* <DEDUP_REMOVED lines=8> */
.L_x_475:
[----:B------:R-:W-:Y:S05]  /*113d0*/  BSYNC B0 ;  /* 0x0000000000007941 */ /* 0x000fea0003800000 */
.L_x_474:
[----:B------:R-:W-:Y:S05]  /*113e0*/  BRA.DIV ~URZ, `(.L_x_476) ;  /* 0x000006727f007947 */ /* 0x000fea000b800000 */
[----:B-12---:R-:W1:Y:S04]  /*113f0*/  SHFL.IDX PT, R2, R2, 0x3, 0x181f ;  /* 0x00781f0002027f89 */ /* 0x006e6800000e0000 */
[----:B---34-:R-:W2:Y:S02]  /*11400*/  SHFL.IDX PT, R3, R3, 0x3, 0x181f ;  /* 0x00781f0003037f89 */ /* 0x018ea400000e0000 */
.L_x_488:
[----:B------:R-:W-:-:S04]  /*11410*/  IADD3 R0, R0, 0x60, RZ ;  /* 0x0000006000007810 */ /* 0x000fc80007ffe0ff */
[----:B------:R-:W-:-:S13]  /*11420*/  ISETP.GE.AND P0, PT, R0, R10, PT ;  /* 0x0000000a0000720c */ /* 0x000fda0003f06270 */
[----:B------:R-:W-:Y:S05]  /*11430*/  @P0 BRA `(.L_x_462) ;  /* 0x0000011000000947 */ /* 0x000fea0003800000 */
[----:B------:R-:W3:Y:S04]  /*11440*/  LDL.64 R16, [R1+0x38] ;  /* 0x0000380001107983 */ /* 0x000ee80000100a00 */
[----:B------:R-:W4:Y:S04]  /*11450*/  LDL R13, [R1+0x44] ;  /* 0x00004400010d7983 */ /* 0x000f280000100800 */
[----:B------:R-:W5:Y:S04]  /*11460*/  LDL R11, [R1+0x48] ;  /* 0x00004800010b7983 */ /* 0x000f680000100800 */
[----:B--2---:R-:W2:Y:S04]  /*11470*/  LDL R14, [R1+0x60] ;  /* 0x00006000010e7983 */ /* 0x004ea80000100800 */
[----:B------:R-:W2:Y:S01]  /*11480*/  LDL R12, [R1+0x5c] ;  /* 0x00005c00010c7983 */ /* 0x000ea20000100800 */
[----:B---3--:R-:W-:-:S02]  /*11490*/  ISETP.GE.AND P2, PT, R16, c[0x0][0x3c8], PT ;  /* 0x0000f20010007a0c */ /* 0x008fc40003f46270 */
[----:B----4-:R-:W-:Y:S02]  /*114a0*/  ISETP.GE.AND P1, PT, R13, c[0x0][0x3c8], PT ;  /* 0x0000f2000d007a0c */ /* 0x010fe40003f26270 */
[----:B-----5:R-:W-:-:S09]  /*114b0*/  ISETP.GE.AND P0, PT, R11, c[0x0][0x3c8], PT ;  /* 0x0000f2000b007a0c */ /* 0x020fd20003f06270 */
[CC--:B------:R-:W-:Y:S02]  /*114c0*/  @!P2 LEA R8, P5, R16.reuse, R3.reuse, 0x1 ;  /* 0x000000031008a211 */ /* 0x0c0fe400078a08ff */
[-C--:B------:R-:W-:Y:S02]  /*114d0*/  @!P1 LEA R6, P4, R13, R3.reuse, 0x1 ;  /* 0x000000030d069211 */ /* 0x080fe400078808ff */
[-C--:B-1----:R-:W-:Y:S02]  /*114e0*/  @!P2 LEA.HI.X R9, R16, R2.reuse, R17, 0x1, P5 ;  /* 0x000000021009a211 */ /* 0x082fe400028f0c11 */
[----:B------:R-:W-:Y:S02]  /*114f0*/  @!P0 LEA R4, P3, R11, R3, 0x1 ;  /* 0x000000030b048211 */ /* 0x000fe400078608ff */
[-C--:B--2---:R-:W-:Y:S02]  /*11500*/  @!P1 LEA.HI.X R7, R13, R2.reuse, R14, 0x1, P4 ;  /* 0x000000020d079211 */ /* 0x084fe400020f0c0e */
[----:B------:R-:W-:Y:S01]  /*11510*/  @!P0 LEA.HI.X R5, R11, R2, R12, 0x1, P3 ;  /* 0x000000020b058211 */ /* 0x000fe200018f0c0c */
[----:B------:R1:W-:Y:S04]  /*11520*/  @!P2 ST.E.128 [R8.64], RZ ;  /* 0x000000ff0800a985 */ /* 0x0003e8000c101d06 */
[----:B------:R1:W-:Y:S04]  /*11530*/  @!P1 ST.E.128 [R6.64], RZ ;  /* 0x000000ff06009985 */ /* 0x0003e8000c101d06 */
[----:B------:R1:W-:Y:S02]  /*11540*/  @!P0 ST.E.128 [R4.64], RZ ;  /* 0x000000ff04008985 */ /* 0x0003e4000c101d06 */
.L_x_462:
[----:B------:R-:W-:Y:S05]  /*11550*/  BSYNC B1 ;  /* 0x0000000000017941 */ /* 0x000fea0003800000 */
.L_x_453:
[----:B----4-:R-:W4:Y:S02]  /*11560*/  LDL R0, [R1+0x90] ;  /* 0x0000900001007983 */ /* 0x010f240000100800 */
[----:B----4-:R-:W-:-:S13]  /*11570*/  ISETP.NE.AND P0, PT, R0, RZ, PT ;  /* 0x000000ff0000720c */ /* 0x010fda0003f05270 */
[----:B------:R-:W-:Y:S01]  /*11580*/  @P0 WARPSYNC 0xffffffff ;  /* 0xffffffff00000948 */ /* 0x000fe20003800000 */
[----:B------:R-:W-:Y:S06]  /*11590*/  @P0 BAR.SYNC.DEFER_BLOCKING 0x5, 0x100 ;  /* 0x0144000000000b1d */ /* 0x000fec0000010000 */
[----:B------:R-:W4:Y:S04]  /*115a0*/  @P0 LDS R0, [0x15100] ;  /* 0x01510000ff000984 */ /* 0x000f280000000800 */
[----:B----4-:R4:W-:Y:S04]  /*115b0*/  @P0 STL [R1+0x64], R0 ;  /* 0x0000640001000387 */ /* 0x0109e80000100800 */
[----:B------:R-:W-:Y:S06]  /*115c0*/  @P0 BAR.ARV 0x4, 0x100 ;  /* 0x0104000000000b1d */ /* 0x000fec0000002000 */
[----:B------:R-:W-:Y:S05]  /*115d0*/  @P0 BRA `(.L_x_477) ;  /* 0x0000007000000947 */ /* 0x000fea0003800000 */
[----:B------:R-:W-:Y:S05]  /*115e0*/  BRA.DIV ~URZ, `(.L_x_478) ;  /* 0x000005427f007947 */ /* 0x000fea000b800000 */
[----:B----4-:R4:W3:Y:S02]  /*115f0*/  SHFL.IDX PT, R0, R61, RZ, 0x1f ;  /* 0x00001fff3d007589 */ /* 0x0108e400000e0000 */
.L_x_489:
[----:B------:R-:W-:Y:S01]  /*11600*/  WARPSYNC 0xffffffff ;  /* 0xffffffff00007948 */ /* 0x000fe20003800000 */
[----:B------:R-:W-:Y:S06]  /*11610*/  BAR.SYNC.DEFER_BLOCKING 0x4, 0x100 ;  /* 0x0104000000007b1d */ /* 0x000fec0000010000 */
[----:B---3--:R3:W-:Y:S04]  /*11620*/  STL [R1+0x64], R0 ;  /* 0x0000640001007387 */ /* 0x0087e80000100800 */
[----:B------:R3:W-:Y:S04]  /*11630*/  @!P6 STS [0x15100], R61 ;  /* 0x0151003dff00e388 */ /* 0x0007e80000000800 */
[----:B------:R-:W-:Y:S06]  /*11640*/  BAR.ARV 0x5, 0x100 ;  /* 0x0144000000007b1d */ /* 0x000fec0000002000 */
.L_x_477:
[----:B---34-:R-:W3:Y:S02]  /*11650*/  LDL R0, [R1+0x64] ;  /* 0x0000640001007983 */ /* 0x018ee40000100800 */
[----:B---3--:R-:W-:-:S13]  /*11660*/  ISETP.GE.AND P0, PT, R0, c[0x0][0x538], PT ;  /* 0x00014e0000007a0c */ /* 0x008fda0003f06270 */
[----:B-12--5:R-:W-:Y:S01]  /*11670*/  @P0 CALL.REL.NOINC `(.L_x_479) ;  /* 0x0000001000000944 */ /* 0x026fe20003c00000 */
[----:B------:R-:W-:Y:S05]  /*11680*/  BRA `(.L_x_480) ;  /* 0xfffef3f000007947 */ /* 0x000fea000383ffff */
.L_x_479:
[----:B------:R-:W-:Y:S05]  /*11690*/  EXIT ;  /* 0x000000000000794d */ /* 0x000fea0003800000 */
.L_x_449:
[----:B-1----:R1:W5:Y:S01]  /*116a0*/  LDL R0, [R1+0x18] ;  /* 0x0000180001007983 */ /* 0x0023620000100800 */
[----:B------:R-:W-:Y:S02]  /*116b0*/  MOV R3, 0x2 ;  /* 0x0000000200037802 */ /* 0x000fe40000000f00 */
[----:B------:R-:W-:Y:S02]  /*116c0*/  MOV R2, 0x116e0 ;  /* 0x000116e000027802 */ /* 0x000fe40000000f00 */
[----:B-1---5:R-:W-:Y:S05]  /*116d0*/  CALL.REL.NOINC `($__internal_0_$__cuda_sm70_shflsync_bfly_p) ;  /* 0x000004c000007944 */ /* 0x022fea0003c00000 */
[----:B------:R-:W-:Y:S01]  /*116e0*/  MOV R4, R5 ;  /* 0x0000000500047202 */ /* 0x000fe20000000f00 */
[----:B------:R-:W-:Y:S05]  /*116f0*/  BRA `(.L_x_481) ;  /* 0xffffd7a000007947 */ /* 0x000fea000383ffff */
.L_x_450:
[----:B------:R-:W-:Y:S01]  /*11700*/  IMAD.MOV.U32 R0, RZ, RZ, R4 ;  /* 0x000000ffff007224 */ /* 0x000fe200078e0004 */
[----:B------:R-:W-:Y:S02]  /*11710*/  MOV R3, 0x1 ;  /* 0x0000000100037802 */ /* 0x000fe40000000f00 */
[----:B------:R-:W-:Y:S02]  /*11720*/  MOV R2, 0x11740 ;  /* 0x0001174000027802 */ /* 0x000fe40000000f00 */
[----:B-----5:R-:W-:Y:S05]  /*11730*/  CALL.REL.NOINC `($__internal_0_$__cuda_sm70_shflsync_bfly_p) ;  /* 0x0000046000007944 */ /* 0x020fea0003c00000 */
[----:B------:R1:W5:Y:S01]  /*11740*/  LDL R0, [R1+0x1c] ;  /* 0x00001c0001007983 */ /* 0x0003620000100800 */
[----:B------:R-:W-:Y:S01]  /*11750*/  FADD.FTZ R4, R4, R5 ;  /* 0x0000000504047221 */ /* 0x000fe20000010000 */
[----:B------:R-:W-:Y:S02]  /*11760*/  MOV R3, 0x2 ;  /* 0x0000000200037802 */ /* 0x000fe40000000f00 */
[----:B------:R-:W-:-:S02]  /*11770*/  MOV R2, 0x11790 ;  /* 0x0001179000027802 */ /* 0x000fc40000000f00 */
[----:B-1---5:R-:W-:Y:S05]  /*11780*/  CALL.REL.NOINC `($__internal_0_$__cuda_sm70_shflsync_bfly_p) ;  /* 0x0000041000007944 */ /* 0x022fea0003c00000 */
[----:B------:R-:W2:Y:S01]  /*11790*/  LDL.LU R0, [R1+0x1c] ;  /* 0x00001c0001007983 */ /* 0x000ea20000300800 */
[----:B------:R-:W-:-:S02]  /*117a0*/  MOV R3, 0x1 ;  /* 0x0000000100037802 */ /* 0x000fc40000000f00 */
[----:B------:R-:W-:Y:S01]  /*117b0*/  MOV R2, 0x117e0 ;  /* 0x000117e000027802 */ /* 0x000fe20000000f00 */
[----:B--2---:R-:W-:Y:S02]  /*117c0*/  FADD.FTZ R0, R0, R5 ;  /* 0x0000000500007221 */ /* 0x004fe40000010000 */
[----:B------:R-:W-:Y:S05]  /*117d0*/  CALL.REL.NOINC `($__internal_0_$__cuda_sm70_shflsync_bfly_p) ;  /* 0x000003c000007944 */ /* 0x000fea0003c00000 */
[----:B------:R-:W-:Y:S01]  /*117e0*/  MOV R3, R5 ;  /* 0x0000000500037202 */ /* 0x000fe20000000f00 */
[----:B------:R-:W-:Y:S05]  /*117f0*/  BRA `(.L_x_482) ;  /* 0xffffd73000007947 */ /* 0x000fea000383ffff */
.L_x_465:
[----:B------:R-:W-:Y:S01]  /*11800*/  IMAD.MOV.U32 R7, RZ, RZ, R2 ;  /* 0x000000ffff077224 */ /* 0x000fe200078e0002 */
[----:B------:R-:W-:Y:S01]  /*11810*/  MOV R6, RZ ;  /* 0x000000ff00067202 */ /* 0x000fe20000000f00 */
[----:B------:R-:W-:Y:S01]  /*11820*/  IMAD.MOV.U32 R4, RZ, RZ, 0x181f ;  /* 0x0000181fff047424 */ /* 0x000fe200078e00ff */
[----:B------:R-:W-:Y:S02]  /*11830*/  MOV R8, 0x11850 ;  /* 0x0001185000087802 */ /* 0x000fe40000000f00 */
[----:B------:R-:W-:Y:S05]  /*11840*/  CALL.REL.NOINC `($__internal_1_$__cuda_sm70_shflsync_idx_p) ;  /* 0x0000039000007944 */ /* 0x000fea0003c00000 */
[----:B------:R-:W-:Y:S01]  /*11850*/  MOV R5, R4 ;  /* 0x0000000400057202 */ /* 0x000fe20000000f00 */
[----:B------:R-:W-:Y:S05]  /*11860*/  BRA `(.L_x_483) ;  /* 0xfffff6b000007947 */ /* 0x000fea000383ffff */
.L_x_466:
[----:B------:R-:W-:Y:S01]  /*11870*/  IMAD.MOV.U32 R7, RZ, RZ, R3 ;  /* 0x000000ffff077224 */ /* 0x000fe200078e0003 */
[----:B------:R-:W-:Y:S01]  /*11880*/  MOV R6, RZ ;  /* 0x000000ff00067202 */ /* 0x000fe20000000f00 */
[----:B------:R-:W-:Y:S01]  /*11890*/  IMAD.MOV.U32 R4, RZ, RZ, 0x181f ;  /* 0x0000181fff047424 */ /* 0x000fe200078e00ff */
[----:B------:R-:W-:Y:S02]  /*118a0*/  MOV R8, 0x118c0 ;  /* 0x000118c000087802 */ /* 0x000fe40000000f00 */
[----:B-12---:R-:W-:Y:S05]  /*118b0*/  CALL.REL.NOINC `($__internal_1_$__cuda_sm70_shflsync_idx_p) ;  /* 0x0000032000007944 */ /* 0x006fea0003c00000 */
[----:B------:R-:W-:Y:S05]  /*118c0*/  BRA `(.L_x_484) ;  /* 0xfffff67000007947 */ /* 0x000fea000383ffff */
.L_x_469:
[----:B--2---:R-:W-:Y:S01]  /*118d0*/  IMAD.MOV.U32 R7, RZ, RZ, R2 ;  /* 0x000000ffff077224 */ /* 0x004fe200078e0002 */
[----:B------:R-:W-:Y:S01]  /*118e0*/  MOV R6, 0x1 ;  /* 0x0000000100067802 */ /* 0x000fe20000000f00 */
[----:B----4-:R-:W-:Y:S01]  /*118f0*/  IMAD.MOV.U32 R4, RZ, RZ, 0x181f ;  /* 0x0000181fff047424 */ /* 0x010fe200078e00ff */
[----:B------:R-:W-:-:S02]  /*11900*/  MOV R8, 0x11920 ;  /* 0x0001192000087802 */ /* 0x000fc40000000f00 */
[----:B-1-3--:R-:W-:Y:S05]  /*11910*/  CALL.REL.NOINC `($__internal_1_$__cuda_sm70_shflsync_idx_p) ;  /* 0x000002c000007944 */ /* 0x00afea0003c00000 */
[----:B------:R-:W-:Y:S01]  /*11920*/  IMAD.MOV.U32 R5, RZ, RZ, R4 ;  /* 0x000000ffff057224 */ /* 0x000fe200078e0004 */
[----:B------:R-:W-:Y:S01]  /*11930*/  MOV R6, 0x1 ;  /* 0x0000000100067802 */ /* 0x000fe20000000f00 */
[----:B------:R-:W-:Y:S01]  /*11940*/  IMAD.MOV.U32 R7, RZ, RZ, R3 ;  /* 0x000000ffff077224 */ /* 0x000fe200078e0003 */
[----:B------:R-:W-:-:S02]  /*11950*/  MOV R4, 0x181f ;  /* 0x0000181f00047802 */ /* 0x000fc40000000f00 */
[----:B------:R-:W-:Y:S02]  /*11960*/  MOV R8, 0x11980 ;  /* 0x0001198000087802 */ /* 0x000fe40000000f00 */
[----:B------:R-:W-:Y:S05]  /*11970*/  CALL.REL.NOINC `($__internal_1_$__cuda_sm70_shflsync_idx_p) ;  /* 0x0000026000007944 */ /* 0x000fea0003c00000 */
[----:B------:R-:W-:Y:S05]  /*11980*/  BRA `(.L_x_485) ;  /* 0xfffff75000007947 */ /* 0x000fea000383ffff */
.L_x_472:
[----:B-1----:R-:W-:Y:S01]  /*11990*/  IMAD.MOV.U32 R7, RZ, RZ, R2 ;  /* 0x000000ffff077224 */ /* 0x002fe200078e0002 */
[----:B------:R-:W-:Y:S01]  /*119a0*/  MOV R6, 0x2 ;  /* 0x0000000200067802 */ /* 0x000fe20000000f00 */
[----:B----4-:R-:W-:Y:S01]  /*119b0*/  IMAD.MOV.U32 R4, RZ, RZ, 0x181f ;  /* 0x0000181fff047424 */ /* 0x010fe200078e00ff */
[----:B------:R-:W-:Y:S02]  /*119c0*/  MOV R8, 0x119e0 ;  /* 0x000119e000087802 */ /* 0x000fe40000000f00 */
[----:B--23--:R-:W-:Y:S05]  /*119d0*/  CALL.REL.NOINC `($__internal_1_$__cuda_sm70_shflsync_idx_p) ;  /* 0x0000020000007944 */ /* 0x00cfea0003c00000 */
[----:B------:R-:W-:Y:S01]  /*119e0*/  MOV R5, R4 ;  /* 0x0000000400057202 */ /* 0x000fe20000000f00 */
[----:B------:R-:W-:Y:S05]  /*119f0*/  BRA `(.L_x_486) ;  /* 0xfffff86000007947 */ /* 0x000fea000383ffff */
.L_x_473:
[----:B------:R-:W-:Y:S01]  /*11a00*/  IMAD.MOV.U32 R7, RZ, RZ, R3 ;  /* 0x000000ffff077224 */ /* 0x000fe200078e0003 */
[----:B------:R-:W-:Y:S01]  /*11a10*/  MOV R6, 0x2 ;  /* 0x0000000200067802 */ /* 0x000fe20000000f00 */
[----:B----4-:R-:W-:Y:S01]  /*11a20*/  IMAD.MOV.U32 R4, RZ, RZ, 0x181f ;  /* 0x0000181fff047424 */ /* 0x010fe200078e00ff */
[----:B------:R-:W-:Y:S02]  /*11a30*/  MOV R8, 0x11a50 ;  /* 0x00011a5000087802 */ /* 0x000fe40000000f00 */
[----:B-123--:R-:W-:Y:S05]  /*11a40*/  CALL.REL.NOINC `($__internal_1_$__cuda_sm70_shflsync_idx_p) ;  /* 0x0000019000007944 */ /* 0x00efea0003c00000 */
[----:B------:R-:W-:Y:S05]  /*11a50*/  BRA `(.L_x_487) ;  /* 0xfffff82000007947 */ /* 0x000fea000383ffff */
.L_x_476:
[----:B-1----:R-:W-:Y:S01]  /*11a60*/  IMAD.MOV.U32 R7, RZ, RZ, R2 ;  /* 0x000000ffff077224 */ /* 0x002fe200078e0002 */
[----:B------:R-:W-:Y:S01]  /*11a70*/  MOV R6, 0x3 ;  /* 0x0000000300067802 */ /* 0x000fe20000000f00 */
[----:B------:R-:W-:Y:S01]  /*11a80*/  IMAD.MOV.U32 R4, RZ, RZ, 0x181f ;  /* 0x0000181fff047424 */ /* 0x000fe200078e00ff */
[----:B------:R-:W-:-:S02]  /*11a90*/  MOV R8, 0x11ab0 ;  /* 0x00011ab000087802 */ /* 0x000fc40000000f00 */
[----:B--234-:R-:W-:Y:S05]  /*11aa0*/  CALL.REL.NOINC `($__internal_1_$__cuda_sm70_shflsync_idx_p) ;  /* 0x0000013000007944 */ /* 0x01cfea0003c00000 */
[----:B------:R-:W-:Y:S01]  /*11ab0*/  IMAD.MOV.U32 R2, RZ, RZ, R4 ;  /* 0x000000ffff027224 */ /* 0x000fe200078e0004 */
[----:B------:R-:W-:Y:S01]  /*11ac0*/  MOV R6, 0x3 ;  /* 0x0000000300067802 */ /* 0x000fe20000000f00 */
[----:B------:R-:W-:Y:S01]  /*11ad0*/  IMAD.MOV.U32 R7, RZ, RZ, R3 ;  /* 0x000000ffff077224 */ /* 0x000fe200078e0003 */
[----:B------:R-:W-:-:S02]  /*11ae0*/  MOV R4, 0x181f ;  /* 0x0000181f00047802 */ /* 0x000fc40000000f00 */
[----:B------:R-:W-:Y:S02]  /*11af0*/  MOV R8, 0x11b10 ;  /* 0x00011b1000087802 */ /* 0x000fe40000000f00 */
[----:B------:R-:W-:Y:S05]  /*11b00*/  CALL.REL.NOINC `($__internal_1_$__cuda_sm70_shflsync_idx_p) ;  /* 0x000000d000007944 */ /* 0x000fea0003c00000 */
[----:B------:R-:W-:Y:S01]  /*11b10*/  MOV R3, R4 ;  /* 0x0000000400037202 */ /* 0x000fe20000000f00 */
[----:B------:R-:W-:Y:S05]  /*11b20*/  BRA `(.L_x_488) ;  /* 0xfffff8e000007947 */ /* 0x000fea000383ffff */
.L_x_478:
[----:B-12---:R-:W-:Y:S01]  /*11b30*/  IMAD.MOV.U32 R7, RZ, RZ, R61 ;  /* 0x000000ffff077224 */ /* 0x006fe200078e003d */
[----:B------:R-:W-:Y:S01]  /*11b40*/  MOV R6, RZ ;  /* 0x000000ff00067202 */ /* 0x000fe20000000f00 */
[----:B------:R-:W-:Y:S01]  /*11b50*/  IMAD.MOV.U32 R4, RZ, RZ, 0x1f ;  /* 0x0000001fff047424 */ /* 0x000fe200078e00ff */
[----:B------:R-:W-:Y:S02]  /*11b60*/  MOV R8, 0x11b80 ;  /* 0x00011b8000087802 */ /* 0x000fe40000000f00 */
[----:B---345:R-:W-:Y:S05]  /*11b70*/  CALL.REL.NOINC `($__internal_1_$__cuda_sm70_shflsync_idx_p) ;  /* 0x0000006000007944 */ /* 0x038fea0003c00000 */
[----:B------:R-:W-:Y:S01]  /*11b80*/  MOV R0, R4 ;  /* 0x0000000400007202 */ /* 0x000fe20000000f00 */
[----:B------:R-:W-:Y:S05]  /*11b90*/  BRA `(.L_x_489) ;  /* 0xfffffa6000007947 */ /* 0x000fea000383ffff */
        .weak           $__internal_0_$__cuda_sm70_shflsync_bfly_p
        .type           $__internal_0_$__cuda_sm70_shflsync_bfly_p,@function
        .size           $__internal_0_$__cuda_sm70_shflsync_bfly_p,($__internal_1_$__cuda_sm70_shflsync_idx_p - $__internal_0_$__cuda_sm70_shflsync_bfly_p)
$__internal_0_$__cuda_sm70_shflsync_bfly_p:
[----:B------:R-:W-:Y:S04]  /*11ba0*/  WARPSYNC R6 ;  /* 0x0000000600007348 */ /* 0x000fe80003800000 */
[----:B------:R1:W2:Y:S02]  /*11bb0*/  SHFL.BFLY PT, R5, R0, R3, R7 ;  /* 0x0c00000300057389 */ /* 0x0002a400000e0007 */
[----:B-1----:R-:W-:-:S04]  /*11bc0*/  MOV R3, 0x0 ;  /* 0x0000000000037802 */ /* 0x002fc80000000f00 */
[----:B--2---:R-:W-:Y:S05]  /*11bd0*/  RET.REL.NODEC R2 `(_ZN7cutlass13device_kernelIN5flash19enable_sm80_to_sm89INS1_16FlashAttnFwdSm80INS1_25CollectiveMainloopFwdSm80ILi8ELi1ELb1EN4cute5tupleIJNS5_1CILi128EEENS7_ILi96EEENS7_ILi192EEEEEELi192ENS_6half_tEfNS_4arch4Sm80ELb1ELb0ELb1ELb0ELb0ELb0ELb1ELb0EEENS1_21CollectiveEpilogueFwdINS6_IJS8_SA_S9_EEENS6_IJNS7_ILi1EEESI_SI_EEESC_SE_Li256ELb0ELb1ELb0ELb0EEENS1_30DynamicPersistentTileSchedulerILi256ELi256ELb0ELb1ELb0EEEEEEEEEvNT_6ParamsE) ;  /* 0xfffee42002007950 */ /* 0x004fea0003c3ffff */
        .weak           $__internal_1_$__cuda_sm70_shflsync_idx_p
        .type           $__internal_1_$__cuda_sm70_shflsync_idx_p,@function
        .size           $__internal_1_$__cuda_sm70_shflsync_idx_p,(.L_x_2572 - $__internal_1_$__cuda_sm70_shflsync_idx_p)
$__internal_1_$__cuda_sm70_shflsync_idx_p:
[----:B------:R-:W-:Y:S04]  /*11be0*/  WARPSYNC R63 ;  /* 0x0000003f00007348 */ /* 0x000fe80003800000 */
[----:B------:R1:W2:Y:S02]  /*11bf0*/  SHFL.IDX PT, R4, R7, R6, R4 ;  /* 0x0000000607047389 */ /* 0x0002a400000e0004 */
[----:B-1----:R-:W-:Y:S02]  /*11c00*/  MOV R6, R8 ;  /* 0x0000000800067202 */ /* 0x002fe40000000f00 */
[----:B------:R-:W-:-:S04]  /*11c10*/  MOV R7, 0x0 ;  /* 0x0000000000077802 */ /* 0x000fc80000000f00 */
[----:B--2---:R-:W-:Y:S05]  /*11c20*/  RET.REL.NODEC R6 `(_ZN7cutlass13device_kernelIN5flash19enable_sm80_to_sm89INS1_16FlashAttnFwdSm80INS1_25CollectiveMainloopFwdSm80ILi8ELi1ELb1EN4cute5tupleIJNS5_1CILi128EEENS7_ILi96EEENS7_ILi192EEEEEELi192ENS_6half_tEfNS_4arch4Sm80ELb1ELb0ELb1ELb0ELb0ELb0ELb1ELb0EEENS1_21CollectiveEpilogueFwdINS6_IJS8_SA_S9_EEENS6_IJNS7_ILi1EEESI_SI_EEESC_SE_Li256ELb0ELb1ELb0ELb0EEENS1_30DynamicPersistentTileSchedulerILi256ELi256ELb0ELb1ELb0EEEEEEEEEvNT_6ParamsE) ;  /* 0xfffee3d006007950 */ /* 0x004fea0003c3ffff */
.L_x_490:
        /* <DEDUP_REMOVED lines=13> */
.L_x_2572:


//--------------------- .text._ZN7cutlass13device_kernelIN5flash19enable_sm80_to_sm89INS1_16FlashAttnFwdSm80INS1_25CollectiveMainloopFwdSm80ILi8ELi1ELb1EN4cute5tupleIJNS5_1CILi128EEENS7_ILi96EEENS7_ILi192EEEEEELi192ENS_6half_tEfNS_4arch4Sm80ELb1ELb0ELb1ELb1ELb0ELb0ELb1ELb0EEENS1_21CollectiveEpilogueFwdINS6_IJS8_SA_S9_EEENS6_IJNS7_ILi1EEESI_SI_EEESC_SE_Li256ELb1ELb1ELb0ELb0EEENS1_19SingleTileSchedulerILb1ELb0ELb1ELi128EEEEEEEEEvNT_6ParamsE --------------------------
	.section	.text._ZN7cutlass13device_kernelIN5flash19enable_sm80_to_sm89INS1_16FlashAttnFwdSm80INS1_25CollectiveMainloopFwdSm80ILi8ELi1ELb1EN4cute5tupleIJNS5_1CILi128EEENS7_ILi96EEENS7_ILi192EEEEEELi192ENS_6half_tEfNS_4arch4Sm80ELb1ELb0ELb1ELb1ELb0ELb0ELb1ELb0EEENS1_21CollectiveEpilogueFwdINS6_IJS8_SA_S9_EEENS6_IJNS7_ILi1EEESI_SI_EEESC_SE_Li256ELb1ELb1ELb0ELb0EEENS1_19SingleTileSchedulerILb1ELb0ELb1ELi128EEEEEEEEEvNT_6ParamsE,"ax",@progbits
	.sectioninfo	@"SHI_REGISTERS=255"
	.align	128
.text._ZN7cutlass13device_kernelIN5flash19enable_sm80_to_sm89INS1_16FlashAttnFwdSm80INS1_25CollectiveMainloopFwdSm80ILi8ELi1ELb1EN4cute5tupleIJNS5_1CILi128EEENS7_ILi96EEENS7_ILi192EEEEEELi192ENS_6half_tEfNS_4arch4Sm80ELb1ELb0ELb1ELb1ELb0ELb0ELb1ELb0EEENS1_21CollectiveEpilogueFwdINS6_IJS8_SA_S9_EEENS6_IJNS7_ILi1EEESI_SI_EEESC_SE_Li256ELb1ELb1ELb0ELb0EEENS1_19SingleTileSchedulerILb1ELb0ELb1ELi128EEEEEEEEEvNT_6ParamsE:
        .type           _ZN7cutlass13device_kernelIN5flash19enable_sm80_to_sm89INS1_16FlashAttnFwdSm80INS1_25CollectiveMainloopFwdSm80ILi8ELi1ELb1EN4cute5tupleIJNS5_1CILi128EEENS7_ILi96EEENS7_ILi192EEEEEELi192ENS_6half_tEfNS_4arch4Sm80ELb1ELb0ELb1ELb1ELb0ELb0ELb1ELb0EEENS1_21CollectiveEpilogueFwdINS6_IJS8_SA_S9_EEENS6_IJNS7_ILi1EEESI_SI_EEESC_SE_Li256ELb1ELb1ELb0ELb0EEENS1_19SingleTileSchedulerILb1ELb0ELb1ELi128EEEEEEEEEvNT_6ParamsE,@function
        .size           _ZN7cutlass13device_kernelIN5flash19enable_sm80_to_sm89INS1_16FlashAttnFwdSm80INS1_25CollectiveMainloopFwdSm80ILi8ELi1ELb1EN4cute5tupleIJNS5_1CILi128EEENS7_ILi96EEENS7_ILi192EEEEEELi192ENS_6half_tEfNS_4arch4Sm80ELb1ELb0ELb1ELb1ELb0ELb0ELb1ELb0EEENS1_21CollectiveEpilogueFwdINS6_IJS8_SA_S9_EEENS6_IJNS7_ILi1EEESI_SI_EEESC_SE_Li256ELb1ELb1ELb0ELb0EEENS1_19SingleTileSchedulerILb1ELb0ELb1ELi128EEEEEEEEEvNT_6ParamsE,(.L_x_2575 - _ZN7cutlass13device_kernelIN5flash19enable_sm80_to_sm89INS1_16FlashAttnFwdSm80INS1_25CollectiveMainloopFwdSm80ILi8ELi1ELb1EN4cute5tupleIJNS5_1CILi128EEENS7_ILi96EEENS7_ILi192EEEEEELi192ENS_6half_tEfNS_4arch4Sm80ELb1ELb0ELb1ELb1ELb0ELb0ELb1ELb0EEENS1_21CollectiveEpilogueFwdINS6_IJS8_SA_S9_EEENS6_IJNS7_ILi1EEESI_SI_EEESC_SE_Li256ELb1ELb1ELb0ELb0EEENS1_19SingleTileSchedulerILb1ELb0ELb1ELi128EEEEEEEEEvNT_6ParamsE)
        .other          _ZN7cutlass13device_kernelIN5flash19enable_sm80_to_sm89INS1_16FlashAttnFwdSm80INS1_25CollectiveMainloopFwdSm80ILi8ELi1ELb1EN4cute5tupleIJNS5_1CILi128EEENS7_ILi96EEENS7_ILi192EEEEEELi192ENS_6half_tEfNS_4arch4Sm80ELb1ELb0ELb1ELb1ELb0ELb0ELb1ELb0EEENS1_21CollectiveEpilogueFwdINS6_IJS8_SA_S9_EEENS6_IJNS7_ILi1EEESI_SI_EEESC_SE_Li256ELb1ELb1ELb0ELb0EEENS1_19SingleTileSchedulerILb1ELb0ELb1ELi128EEEEEEEEEvNT_6ParamsE,@"STO_CUDA_ENTRY STV_DEFAULT"
_ZN7cutlass13device_kernelIN5flash19enable_sm80_to_sm89INS1_16FlashAttnFwdSm80INS1_25CollectiveMainloopFwdSm80ILi8ELi1ELb1EN4cute5tupleIJNS5_1CILi128EEENS7_ILi96EEENS7_ILi192EEEEEELi192ENS_6half_tEfNS_4arch4Sm80ELb1ELb0ELb1ELb1ELb0ELb0ELb1ELb0EEENS1_21CollectiveEpilogueFwdINS6_IJS8_SA_S9_EEENS6_IJNS7_ILi1EEESI_SI_EEESC_SE_Li256ELb1ELb1ELb0ELb0EEENS1_19SingleTileSchedulerILb1ELb0ELb1ELi128EEEEEEEEEvNT_6ParamsE:
[----:B------:R-:W-:Y:S02]  /*0000*/  MOV R1, c[0x0][0x28] ;  /* 0x00000a0000017a02 */ /* 0x000fe40000000f00 */
[----:B------:R-:W1:Y:S01]  /*0010*/  S2R R121, SR_TID.X ;  /* 0x0000000000797919 */ /* 0x000e620000002100 */
[----:B------:R-:W-:Y:S01]  /*0020*/  IMAD.MOV.U32 R26, RZ, RZ, 0x4 ;  /* 0x00000004ff1a7424 */ /* 0x000fe200078e00ff */
[----:B------:R-:W2:Y:S01]  /*0030*/  S2UR UR21, SR_CTAID.X ;  /* 0x00000000001579c3 */ /* 0x000ea20000002500 */
[----:B------:R-:W-:Y:S01]  /*0040*/  ULDC.64 UR18, c[0x0][0x118] ;  /* 0x0000460000127ab9 */ /* 0x000fe20000000a00 */
[----:B------:R-:W3:Y:S01]  /*0050*/  S2R R5, SR_CTAID.Z ;  /* 0x0000000000057919 */ /* 0x000ee20000002700 */
[----:B------:R-:W-:Y:S02]  /*0060*/  IADD3 R1, R1, -0x58, RZ ;  /* 0xffffffa801017810 */ /* 0x000fe40007ffe0ff */
[----:B-1----:R-:W-:Y:S01]  /*0070*/  SHF.R.U32.HI R0, RZ, 0x5, R121 ;  /* 0x00000005ff007819 */ /* 0x002fe20000011679 */
[----:B---3--:R-:W-:-:S05]  /*0080*/  IMAD.WIDE R2, R5, R26, c[0x0][0x568] ;  /* 0x00015a0005027625 */ /* 0x008fca00078e021a */
[----:B------:R-:W1:Y:S02]  /*0090*/  SHFL.IDX PT, R0, R0, RZ, 0x1f ;  /* 0x00001fff00007589 */ /* 0x000e6400000e0000 */
[----:B-1----:R-:W-:-:S13]  /*00a0*/  ISETP.NE.AND P0, PT, R0, RZ, PT ;  /* 0x000000ff0000720c */ /* 0x002fda0003f05270 */
[----:B--2---:R-:W-:Y:S05]  /*00b0*/  @!P0 BRA `(.L_x_491) ;  /* 0x0000014000008947 */ /* 0x004fea0003800000 */
[----:B------:R-:W-:-:S04]  /*00c0*/  ISETP.NE.U32.AND P0, PT, RZ, c[0x0][0x568], PT ;  /* 0x00015a00ff007a0c */ /* 0x000fc80003f05070 */
[----:B------:R-:W-:-:S13]  /*00d0*/  ISETP.NE.AND.EX P0, PT, RZ, c[0x0][0x56c], PT, P0 ;  /* 0x00015b00ff007a0c */ /* 0x000fda0003f05300 */
[----:B------:R-:W-:Y:S05]  /*00e0*/  @!P0 BRA `(.L_x_492) ;  /* 0x0000002000008947 */ /* 0x000fea0003800000 */
[----:B------:R1:W5:Y:S01]  /*00f0*/  LDG.E R0, [R2.64] ;  /* 0x0000001202007981 */ /* 0x000362000c1e1900 */
[----:B------:R-:W-:Y:S05]  /*0100*/  BRA `(.L_x_493) ;  /* 0x0000009000007947 */ /* 0x000fea0003800000 */
.L_x_492:
        /* <DEDUP_REMOVED lines=8> */
.L_x_494:
[----:B------:R-:W-:-:S04]  /*0190*/  MOV R0, c[0x0][0x54c] ;  /* 0x0001530000007a02 */ /* 0x000fc80000000f00 */
.L_x_493:
[----:B------:R-:W-:Y:S01]  /*01a0*/  USHF.L.U32 UR21, UR21, 0x7, URZ ;  /* 0x0000000715157899 */ /* 0x000fe2000800063f */
[----:B-----5:R-:W-:-:S05]  /*01b0*/  IMAD R0, R0, c[0x0][0x548], RZ ;  /* 0x0001520000007a24 */ /* 0x020fca00078e02ff */
[----:B------:R-:W-:-:S04]  /*01c0*/  ISETP.LE.AND P0, PT, R0, UR21, PT ;  /* 0x0000001500007c0c */ /* 0x000fc8000bf03270 */
[----:B------:R-:W-:-:S05]  /*01d0*/  SEL R0, R5, 0xffffffff, !P0 ;  /* 0xffffffff05007807 */ /* 0x000fca0004000000 */
[----:B------:R2:W-:Y:S01]  /*01e0*/  STL [R1+0x40], R0 ;  /* 0x0000400001007387 */ /* 0x0005e20000100800 */
[----:B------:R-:W-:Y:S05]  /*01f0*/  BRA `(.L_x_495) ;  /* 0x0000013000007947 */ /* 0x000fea0003800000 */
.L_x_491:
[----:B------:R-:W-:-:S04]  /*0200*/  ISETP.NE.U32.AND P0, PT, RZ, c[0x0][0x568], PT ;  /* 0x00015a00ff007a0c */ /* 0x000fc80003f05070 */
[----:B------:R-:W-:-:S13]  /*0210*/  ISETP.NE.AND.EX P0, PT, RZ, c[0x0][0x56c], PT, P0 ;  /* 0x00015b00ff007a0c */ /* 0x000fda0003f05300 */
[----:B------:R-:W-:Y:S05]  /*0220*/  @!P0 BRA `(.L_x_496) ;  /* 0x0000002000008947 */ /* 0x000fea0003800000 */
[----:B------:R1:W5:Y:S01]  /*0230*/  LDG.E R0, [R2.64] ;  /* 0x0000001202007981 */ /* 0x000362000c1e1900 */
[----:B------:R-:W-:Y:S05]  /*0240*/  BRA `(.L_x_497) ;  /* 0x0000009000007947 */ /* 0x000fea0003800000 */
.L_x_496:
        /* <DEDUP_REMOVED lines=8> */
.L_x_498:
[----:B------:R-:W-:-:S04]  /*02d0*/  MOV R0, c[0x0][0x54c] ;  /* 0x0001530000007a02 */ /* 0x000fc80000000f00 */
.L_x_497:
[----:B------:R-:W-:Y:S01]  /*02e0*/  USHF.L.U32 UR21, UR21, 0x7, URZ ;  /* 0x0000000715157899 */ /* 0x000fe2000800063f */
[----:B-----5:R-:W-:-:S05]  /*02f0*/  IMAD R0, R0, c[0x0][0x548], RZ ;  /* 0x0001520000007a24 */ /* 0x020fca00078e02ff */
[----:B------:R-:W-:-:S04]  /*0300*/  ISETP.LE.AND P0, PT, R0, UR21, PT ;  /* 0x0000001500007c0c */ /* 0x000fc8000bf03270 */
[----:B------:R-:W-:-:S05]  /*0310*/  SEL R0, R5, 0xffffffff, !P0 ;  /* 0xffffffff05007807 */ /* 0x000fca0004000000 */
[----:B------:R2:W-:Y:S04]  /*0320*/  STL [R1+0x40], R0 ;  /* 0x0000400001007387 */ /* 0x0005e80000100800 */
.L_x_495:
[----:B------:R-:W3:Y:S02]  /*0330*/  LDL R39, [R1+0x40] ;  /* 0x0000400001277983 */ /* 0x000ee40000100800 */
[----:B---3--:R-:W-:-:S13]  /*0340*/  ISETP.GE.AND P0, PT, R39, RZ, PT ;  /* 0x000000ff2700720c */ /* 0x008fda0003f06270 */
        /* <DEDUP_REMOVED lines=10> */
[----:B-1----:R-:W-:Y:S01]  /*03f0*/  @P0 IMAD.WIDE R2, R39, R26, c[0x0][0x360] ;  /* 0x0000d80027020625 */ /* 0x002fe200078e021a */
[----:B------:R1:W3:Y:S01]  /*0400*/  @P1 LDG.E R8, [R4.64] ;  /* 0x0000001204081981 */ /* 0x0002e2000c1e1900 */
[----:B------:R-:W-:-:S03]  /*0410*/  CS2R R6, SRZ ;  /* 0x0000000000067805 */ /* 0x000fc6000001ff00 */
[----:B--2---:R2:W4:Y:S01]  /*0420*/  @P0 LDG.E R0, [R2.64] ;  /* 0x0000001202000981 */ /* 0x004522000c1e1900 */
[----:B-1----:R-:W-:-:S04]  /*0430*/  IMAD.WIDE R4, R39, R26, c[0x0][0x348] ;  /* 0x0000d20027047625 */ /* 0x002fc800078e021a */
[----:B--2---:R-:W-:Y:S01]  /*0440*/  IMAD.WIDE R2, R39, R26, c[0x0][0x350] ;  /* 0x0000d40027027625 */ /* 0x004fe200078e021a */
[----:B------:R1:W5:Y:S04]  /*0450*/  @P2 LDG.E R6, [R4.64] ;  /* 0x0000001204062981 */ /* 0x000368000c1e1900 */
[----:B------:R1:W5:Y:S01]  /*0460*/  @P6 LDG.E R7, [R2.64] ;  /* 0x0000001202076981 */ /* 0x000362000c1e1900 */
[----:B------:R-:W-:Y:S02]  /*0470*/  UMOV UR6, URZ ;  /* 0x0000003f00067c82 */ /* 0x000fe40008000000 */
[----:B------:R-:W-:Y:S02]  /*0480*/  ULDC UR12, c[0x0][0x168] ;  /* 0x00005a00000c7ab9 */ /* 0x000fe40000000800 */
[----:B------:R-:W-:Y:S01]  /*0490*/  ULDC UR8, c[0x0][0x1d0] ;  /* 0x0000740000087ab9 */ /* 0x000fe20000000800 */
[----:B---3--:R1:W2:Y:S08]  /*04a0*/  @P1 R2UR UR6, R8 ;  /* 0x00000000080613c2 */ /* 0x0082b000000e0000 */
[----:B----4-:R1:W3:Y:S02]  /*04b0*/  @P0 R2UR UR12, R0 ;  /* 0x00000000000c03c2 */ /* 0x0102e400000e0000 */
[----:B-123--:R-:W-:Y:S05]  /*04c0*/  @P0 BRA `(.L_x_499) ;  /* 0x0000006000000947 */ /* 0x00efea0003800000 */
[----:B------:R-:W-:Y:S05]  /*04d0*/  @!P2 BRA `(.L_x_499) ;  /* 0x000000500000a947 */ /* 0x000fea0003800000 */
[----:B------:R1:W2:Y:S04]  /*04e0*/  LDG.E R0, [R4.64] ;  /* 0x0000001204007981 */ /* 0x0002a8000c1e1900 */
[----:B-1----:R-:W3:Y:S01]  /*04f0*/  LDG.E R4, [R4.64+0x4] ;  /* 0x0000041204047981 */ /* 0x002ee2000c1e1900 */
[----:B--2---:R-:W1:Y:S08]  /*0500*/  R2UR UR12, R0 ;  /* 0x00000000000c73c2 */ /* 0x004e7000000e0000 */
[----:B---3--:R-:W1:Y:S02]  /*0510*/  R2UR UR4, R4 ;  /* 0x00000000040473c2 */ /* 0x008e6400000e0000 */
[----:B-1----:R-:W-:-:S06]  /*0520*/  UIADD3 UR12, -UR12, UR4, URZ ;  /* 0x000000040c0c7290 */ /* 0x002fcc000fffe13f */
.L_x_499:
[----:B------:R-:W-:-:S04]  /*0530*/  ISETP.NE.U32.AND P0, PT, RZ, c[0x0][0x368], PT ;  /* 0x0000da00ff007a0c */ /* 0x000fc80003f05070 */
[----:B------:R-:W-:-:S13]  /*0540*/  ISETP.NE.AND.EX P0, PT, RZ, c[0x0][0x36c], PT, P0 ;  /* 0x0000db00ff007a0c */ /* 0x000fda0003f05300 */
[----:B------:R-:W-:Y:S05]  /*0550*/  @!P0 BRA `(.L_x_500) ;  /* 0x0000004000008947 */ /* 0x000fea0003800000 */
[----:B------:R-:W-:-:S05]  /*0560*/  IMAD.WIDE R2, R39, R26, c[0x0][0x368] ;  /* 0x0000da0027027625 */ /* 0x000fca00078e021a */
[----:B------:R-:W2:Y:S02]  /*0570*/  LDG.E R0, [R2.64] ;  /* 0x0000001202007981 */ /* 0x000ea4000c1e1900 */
[----:B--2---:R1:W2:Y:S02]  /*0580*/  R2UR UR8, R0 ;  /* 0x00000000000873c2 */ /* 0x0042a400000e0000 */
[----:B-12---:R-:W-:Y:S05]  /*0590*/  BRA `(.L_x_501) ;  /* 0x0000006000007947 */ /* 0x006fea0003800000 */
.L_x_500:
[----:B------:R-:W-:Y:S05]  /*05a0*/  @!P6 BRA `(.L_x_501) ;  /* 0x000000500000e947 */ /* 0x000fea0003800000 */
[----:B------:R1:W2:Y:S04]  /*05b0*/  LDG.E R0, [R2.64] ;  /* 0x0000001202007981 */ /* 0x0002a8000c1e1900 */
[----:B-1----:R-:W3:Y:S01]  /*05c0*/  LDG.E R2, [R2.64+0x4] ;  /* 0x0000041202027981 */ /* 0x002ee2000c1e1900 */
[----:B--2---:R-:W1:Y:S08]  /*05d0*/  R2UR UR8, R0 ;  /* 0x00000000000873c2 */ /* 0x004e7000000e0000 */
[----:B---3--:R-:W1:Y:S02]  /*05e0*/  R2UR UR4, R2 ;  /* 0x00000000020473c2 */ /* 0x008e6400000e0000 */
[----:B-1----:R-:W-:-:S06]  /*05f0*/  UIADD3 UR8, -UR8, UR4, URZ ;  /* 0x0000000408087290 */ /* 0x002fcc000fffe13f */
.L_x_501:
[----:B------:R-:W-:Y:S01]  /*0600*/  ULDC UR4, c[0x0][0x2c4] ;  /* 0x0000b10000047ab9 */ /* 0x000fe20000000800 */
[----:B-----5:R-:W-:Y:S01]  /*0610*/  IADD3 R8, R7, UR6, RZ ;  /* 0x0000000607087c10 */ /* 0x020fe2000fffe0ff */
[----:B------:R-:W-:Y:S01]  /*0620*/  UISETP.NE.AND UP1, UPT, UR4, 0x1, UPT ;  /* 0x000000010400788c */ /* 0x000fe2000bf25270 */
[----:B------:R-:W-:Y:S01]  /*0630*/  PLOP3.LUT P1, PT, PT, PT, PT, 0x80, 0x0 ;  /* 0x000000000000781c */ /* 0x000fe20003f2f070 */
[----:B------:R-:W-:Y:S01]  /*0640*/  UIADD3 UR8, -UR6, UR8, URZ ;  /* 0x0000000806087290 */ /* 0x000fe2000fffe13f */
[----:B------:R-:W-:Y:S01]  /*0650*/  CS2R R10, SRZ ;  /* 0x00000000000a7805 */ /* 0x000fe2000001ff00 */
[----:B------:R-:W-:Y:S01]  /*0660*/  ULDC.64 UR4, c[0x0][0x2c8] ;  /* 0x0000b20000047ab9 */ /* 0x000fe20000000a00 */
[----:B------:R-:W-:Y:S01]  /*0670*/  IMAD.MOV.U32 R98, RZ, RZ, RZ ;  /* 0x000000ffff627224 */ /* 0x000fe200078e00ff */
[----:B------:R-:W-:Y:S01]  /*0680*/  UIADD3 UR6, UR8, 0x5f, URZ ;  /* 0x0000005f08067890 */ /* 0x000fe2000fffe03f */
[----:B------:R-:W-:Y:S01]  /*0690*/  CS2R R14, SRZ ;  /* 0x00000000000e7805 */ /* 0x000fe2000001ff00 */
[----:B------:R-:W-:Y:S01]  /*06a0*/  IMAD.MOV.U32 R96, RZ, RZ, RZ ;  /* 0x000000ffff607224 */ /* 0x000fe200078e00ff */
[----:B------:R-:W-:Y:S01]  /*06b0*/  MOV R94, RZ ;  /* 0x000000ff005e7202 */ /* 0x000fe20000000f00 */
[----:B------:R-:W-:Y:S01]  /*06c0*/  UIMAD.WIDE UR6, UR6, 0x2aaaaaab, URZ ;  /* 0x2aaaaaab060678a5 */ /* 0x000fe2000f8e023f */
[----:B------:R-:W-:Y:S01]  /*06d0*/  IMAD.MOV.U32 R9, RZ, RZ, RZ ;  /* 0x000000ffff097224 */ /* 0x000fe200078e00ff */
[----:B------:R-:W-:Y:S01]  /*06e0*/  @UP1 UIADD3 UR10, UR21, 0x7f, URZ ;  /* 0x0000007f150a1890 */ /* 0x000fe2000fffe03f */
[----:B------:R-:W-:Y:S01]  /*06f0*/  MOV R92, RZ ;  /* 0x000000ff005c7202 */ /* 0x000fe20000000f00 */
[----:B------:R-:W-:Y:S01]  /*0700*/  USHF.R.U32.HI UR6, URZ, 0x1f, UR7 ;  /* 0x0000001f3f067899 */ /* 0x000fe20008011607 */
[----:B------:R-:W-:Y:S01]  /*0710*/  IMAD.MOV.U32 R90, RZ, RZ, RZ ;  /* 0x000000ffff5a7224 */ /* 0x000fe200078e00ff */
[----:B------:R-:W-:Y:S01]  /*0720*/  UIMAD.WIDE.U32 UR10, UR10, UR4, URZ ;  /* 0x000000040a0a72a5 */ /* 0x000fe2000f8e003f */
[----:B------:R-:W-:Y:S01]  /*0730*/  CS2R R12, SRZ ;  /* 0x00000000000c7805 */ /* 0x000fe2000001ff00 */
[----:B------:R-:W-:Y:S01]  /*0740*/  UIADD3 UR4, UR21, 0x7f, URZ ;  /* 0x0000007f15047890 */ /* 0x000fe2000fffe03f */
[----:B------:R-:W-:Y:S01]  /*0750*/  MOV R88, RZ ;  /* 0x000000ff00587202 */ /* 0x000fe20000000f00 */
[----:B------:R-:W-:Y:S01]  /*0760*/  @UP1 USHF.R.U32.HI UR4, URZ, UR5, UR11 ;  /* 0x000000053f041299 */ /* 0x000fe2000801160b */
[----:B------:R-:W-:Y:S01]  /*0770*/  IMAD.MOV.U32 R86, RZ, RZ, RZ ;  /* 0x000000ffff567224 */ /* 0x000fe200078e00ff */
[----:B------:R-:W-:Y:S01]  /*0780*/  UIADD3 UR5, UR8, 0x60, -UR12 ;  /* 0x0000006008057890 */ /* 0x000fe2000fffe80c */
[----:B------:R-:W-:Y:S01]  /*0790*/  CS2R R16, SRZ ;  /* 0x0000000000107805 */ /* 0x000fe2000001ff00 */
[----:B------:R-:W-:Y:S01]  /*07a0*/  ULEA.HI.SX32 UR6, UR7, UR6, 0x1c ;  /* 0x0000000607067291 */ /* 0x000fe2000f8fe23f */
[----:B------:R-:W-:Y:S01]  /*07b0*/  MOV R84, RZ ;  /* 0x000000ff00547202 */ /* 0x000fe20000000f00 */
[----:B------:R-:W-:Y:S01]  /*07c0*/  UIADD3 UR4, UR5, UR4, URZ ;  /* 0x0000000405047290 */ /* 0x000fe2000fffe03f */
[----:B------:R-:W-:Y:S01]  /*07d0*/  IMAD.MOV.U32 R82, RZ, RZ, RZ ;  /* 0x000000ffff527224 */ /* 0x000fe200078e00ff */
[----:B------:R-:W-:Y:S01]  /*07e0*/  CS2R R18, SRZ ;  /* 0x0000000000127805 */ /* 0x000fe2000001ff00 */
[----:B------:R-:W-:Y:S01]  /*07f0*/  MOV R80, RZ ;  /* 0x000000ff00507202 */ /* 0x000fe20000000f00 */
[----:B------:R-:W-:Y:S01]  /*0800*/  UIMAD.WIDE UR4, UR4, 0x2aaaaaab, URZ ;  /* 0x2aaaaaab040478a5 */ /* 0x000fe2000f8e023f */
[----:B------:R-:W-:Y:S01]  /*0810*/  IMAD.MOV.U32 R78, RZ, RZ, RZ ;  /* 0x000000ffff4e7224 */ /* 0x000fe200078e00ff */
[----:B------:R-:W-:Y:S01]  /*0820*/  CS2R R20, SRZ ;  /* 0x0000000000147805 */ /* 0x000fe2000001ff00 */
[----:B------:R-:W-:Y:S01]  /*0830*/  MOV R76, RZ ;  /* 0x000000ff004c7202 */ /* 0x000fe20000000f00 */
[----:B------:R-:W-:Y:S01]  /*0840*/  USHF.R.U32.HI UR4, URZ, 0x1f, UR5 ;  /* 0x0000001f3f047899 */ /* 0x000fe20008011605 */
[----:B------:R-:W-:Y:S01]  /*0850*/  IMAD.MOV.U32 R74, RZ, RZ, RZ ;  /* 0x000000ffff4a7224 */ /* 0x000fe200078e00ff */
[----:B------:R-:W-:Y:S01]  /*0860*/  CS2R R22, SRZ ;  /* 0x0000000000167805 */ /* 0x000fe2000001ff00 */
[----:B------:R-:W-:Y:S01]  /*0870*/  MOV R72, RZ ;  /* 0x000000ff00487202 */ /* 0x000fe20000000f00 */
[----:B------:R-:W-:Y:S01]  /*0880*/  ULEA.HI.SX32 UR4, UR5, UR4, 0x1c ;  /* 0x0000000405047291 */ /* 0x000fe2000f8fe23f */
[----:B------:R-:W-:Y:S01]  /*0890*/  IMAD.MOV.U32 R70, RZ, RZ, RZ ;  /* 0x000000ffff467224 */ /* 0x000fe200078e00ff */
[----:B------:R-:W-:Y:S01]  /*08a0*/  CS2R R24, SRZ ;  /* 0x0000000000187805 */ /* 0x000fe2000001ff00 */
[----:B------:R-:W-:Y:S01]  /*08b0*/  MOV R68, RZ ;  /* 0x000000ff00447202 */ /* 0x000fe20000000f00 */
[----:B------:R-:W-:Y:S01]  /*08c0*/  UISETP.LT.AND UP0, UPT, UR6, UR4, UPT ;  /* 0x000000040600728c */ /* 0x000fe2000bf01270 */
[----:B------:R-:W-:Y:S01]  /*08d0*/  CS2R R66, SRZ ;  /* 0x0000000000427805 */ /* 0x000fe2000001ff00 */
[----:B------:R-:W-:Y:S01]  /*08e0*/  IMAD.MOV.U32 R64, RZ, RZ, RZ ;  /* 0x000000ffff407224 */ /* 0x000fe200078e00ff */
[----:B------:R-:W-:Y:S01]  /*08f0*/  CS2R R62, SRZ ;  /* 0x00000000003e7805 */ /* 0x000fe2000001ff00 */
[----:B------:R-:W-:Y:S01]  /*0900*/  USEL UR20, UR6, UR4, UP0 ;  /* 0x0000000406147287 */ /* 0x000fe20008000000 */
[----:B------:R-:W-:Y:S01]  /*0910*/  MOV R27, RZ ;  /* 0x000000ff001b7202 */ /* 0x000fe20000000f00 */
[----:B------:R-:W-:Y:S01]  /*0920*/  IMAD.MOV.U32 R60, RZ, RZ, RZ ;  /* 0x000000ffff3c7224 */ /* 0x000fe200078e00ff */
[----:B------:R-:W-:Y:S01]  /*0930*/  CS2R R58, SRZ ;  /* 0x00000000003a7805 */ /* 0x000fe2000001ff00 */
[----:B------:R-:W-:Y:S01]  /*0940*/  UISETP.GE.AND UP0, UPT, UR20, 0x1, UPT ;  /* 0x000000011400788c */ /* 0x000fe2000bf06270 */
[----:B------:R-:W-:Y:S01]  /*0950*/  CS2R R28, SRZ ;  /* 0x00000000001c7805 */ /* 0x000fe2000001ff00 */
[----:B------:R-:W-:Y:S01]  /*0960*/  MOV R56, RZ ;  /* 0x000000ff00387202 */ /* 0x000fe20000000f00 */
[----:B------:R-:W-:Y:S01]  /*0970*/  CS2R R54, SRZ ;  /* 0x0000000000367805 */ /* 0x000fe2000001ff00 */
[----:B------:R-:W-:Y:S01]  /*0980*/  IMAD.MOV.U32 R52, RZ, RZ, RZ ;  /* 0x000000ffff347224 */ /* 0x000fe200078e00ff */
[----:B------:R-:W-:Y:S01]  /*0990*/  CS2R R150, SRZ ;  /* 0x0000000000967805 */ /* 0x000fe2000001ff00 */
[----:B------:R-:W-:Y:S01]  /*09a0*/  PLOP3.LUT P0, PT, PT, PT, UP0, 0x80, 0x0 ;  /* 0x000000000000781c */ /* 0x000fe20003f0f008 */
        /* <DEDUP_REMOVED lines=26> */
[----:B------:R-:W-:Y:S01]  /*0b50*/  CS2R R108, SRZ ;  /* 0x00000000006c7805 */ /* 0x000fe2000001ff00 */
[----:B------:R-:W-:Y:S01]  /*0b60*/  CS2R R106, SRZ ;  /* 0x00000000006a7805 */ /* 0x000fe2000001ff00 */
[----:B------:R-:W-:Y:S01]  /*0b70*/  CS2R R104, SRZ ;  /* 0x0000000000687805 */ /* 0x000fe2000001ff00 */
[----:B------:R-:W-:Y:S01]  /*0b80*/  MOV R42, RZ ;  /* 0x000000ff002a7202 */ /* 0x000fe20000000f00 */
[----:B------:R-:W-:Y:S01]  /*0b90*/  IMAD.MOV.U32 R41, RZ, RZ, RZ ;  /* 0x000000ffff297224 */ /* 0x000fe200078e00ff */
[----:B------:R-:W-:Y:S05]  /*0ba0*/  @!P0 BRA `(.L_x_502) ;  /* 0x0000f2d000008947 */ /* 0x000fea0003800000 */
[----:B------:R-:W-:Y:S01]  /*0bb0*/  ISETP.NE.U32.AND P5, PT, RZ, c[0x0][0x340], PT ;  /* 0x0000d000ff007a0c */ /* 0x000fe20003fa5070 */
[----:B------:R-:W1:Y:S01]  /*0bc0*/  S2R R30, SR_CTAID.Y ;  /* 0x00000000001e7919 */ /* 0x000e620000002600 */
[----:B------:R-:W-:-:S02]  /*0bd0*/  SHF.R.S32.HI R0, RZ, 0x1f, R6 ;  /* 0x0000001fff007819 */ /* 0x000fc40000011406 */
[----:B------:R-:W-:Y:S02]  /*0be0*/  SHF.R.S32.HI R119, RZ, 0x1f, R121 ;  /* 0x0000001fff777819 */ /* 0x000fe40000011479 */
[----:B------:R-:W-:Y:S02]  /*0bf0*/  PLOP3.LUT P1, PT, PT, PT, UP1, 0x80, 0x0 ;  /* 0x000000000000781c */ /* 0x000fe40003f2f018 */
[----:B------:R-:W-:Y:S02]  /*0c00*/  SHF.R.S32.HI R13, RZ, 0x1f, R39 ;  /* 0x0000001fff0d7819 */ /* 0x000fe40000011427 */
[----:B------:R-:W-:Y:S02]  /*0c10*/  PLOP3.LUT P0, PT, PT, PT, UP1, 0x80, 0x0 ;  /* 0x000000000000781c */ /* 0x000fe40003f0f018 */
[----:B------:R-:W-:Y:S01]  /*0c20*/  SEL R4, R39, RZ, !P2 ;  /* 0x000000ff27047207 */ /* 0x000fe20005000000 */
[----:B------:R-:W-:Y:S01]  /*0c30*/  UMOV UR11, 0x60 ;  /* 0x00000060000b7882 */ /* 0x000fe20000000000 */
[----:B------:R-:W-:Y:S01]  /*0c40*/  ISETP.NE.AND.EX P5, PT, RZ, c[0x0][0x344], PT, P5 ;  /* 0x0000d100ff007a0c */ /* 0x000fe20003fa5350 */
[----:B------:R-:W-:-:S12]  /*0c50*/  ULDC.64 UR6, c[0x0][0x1e0] ;  /* 0x0000780000067ab9 */ /* 0x000fd80000000a00 */
[----:B------:R-:W-:-:S05]  /*0c60*/  @P5 IMAD.WIDE R2, R39, R26, c[0x0][0x340] ;  /* 0x0000d00027025625 */ /* 0x000fca00078e021a */
[----:B------:R2:W3:Y:S01]  /*0c70*/  @P5 LDG.E R17, [R2.64] ;  /* 0x0000001202115981 */ /* 0x0004e2000c1e1900 */
[----:B------:R-:W-:Y:S01]  /*0c80*/  IMAD R0, R0, c[0x0][0x178], RZ ;  /* 0x00005e0000007a24 */ /* 0x000fe200078e02ff */
[CC--:B------:R-:W-:Y:S01]  /*0c90*/  LEA.HI R23, R119.reuse, R121.reuse, RZ, 0x3 ;  /* 0x0000007977177211 */ /* 0x0c0fe200078f18ff */
[----:B------:R-:W-:Y:S01]  /*0ca0*/  ULDC UR4, c[0x0][0x2c4] ;  /* 0x0000b10000047ab9 */ /* 0x000fe20000000800 */
[----:B-1----:R-:W-:Y:S01]  /*0cb0*/  SHF.R.S32.HI R31, RZ, 0x1f, R30 ;  /* 0x0000001fff1f7819 */ /* 0x002fe2000001141e */
[----:B------:R-:W-:Y:S01]  /*0cc0*/  IMAD R0, R6, c[0x0][0x17c], R0 ;  /* 0x00005f0006007a24 */ /* 0x000fe200078e0200 */
[----:B------:R-:W-:Y:S01]  /*0cd0*/  SHF.R.S32.HI R14, RZ, 0x3, R23 ;  /* 0x00000003ff0e7819 */ /* 0x000fe20000011417 */
[----:B------:R-:W-:Y:S01]  /*0ce0*/  UIMAD UR4, UR12, UR4, URZ ;  /* 0x000000040c0472a4 */ /* 0x000fe2000f8e023f */
[-C--:B------:R-:W-:Y:S01]  /*0cf0*/  LEA.HI R29, R119, R121.reuse, RZ, 0x4 ;  /* 0x00000079771d7211 */ /* 0x080fe200078f20ff */
[----:B------:R-:W-:Y:S01]  /*0d00*/  IMAD R5, R31, c[0x0][0x1b8], RZ ;  /* 0x00006e001f057a24 */ /* 0x000fe200078e02ff */
[----:B------:R-:W-:Y:S01]  /*0d10*/  IADD3 R9, R14, UR21, RZ ;  /* 0x000000150e097c10 */ /* 0x000fe2000fffe0ff */
[----:B------:R-:W-:Y:S01]  /*0d20*/  UIMAD.WIDE.U32 UR26, UR11, UR6, URZ ;  /* 0x000000060b1a72a5 */ /* 0x000fe2000f8e003f */
[----:B------:R-:W-:Y:S01]  /*0d30*/  SHF.R.S32.HI R12, RZ, 0x4, R29 ;  /* 0x00000004ff0c7819 */ /* 0x000fe2000001141d */
[----:B------:R-:W-:Y:S01]  /*0d40*/  IMAD R5, R30, c[0x0][0x1bc], R5 ;  /* 0x00006f001e057a24 */ /* 0x000fe200078e0205 */
[----:B------:R-:W-:Y:S01]  /*0d50*/  UIMAD UR22, UR20, -0x60, UR11 ;  /* 0xffffffa0141678a4 */ /* 0x000fe2000f8e020b */
[----:B------:R-:W-:Y:S01]  /*0d60*/  LEA.HI R118, R119, R121, RZ, 0x5 ;  /* 0x0000007977767211 */ /* 0x000fe200078f28ff */
[----:B------:R-:W-:Y:S01]  /*0d70*/  UIMAD UR23, UR11, UR7, URZ ;  /* 0x000000070b1772a4 */ /* 0x000fe2000f8e023f */
[----:B------:R-:W-:Y:S01]  /*0d80*/  IMAD.U32 R10, RZ, RZ, UR26 ;  /* 0x0000001aff0a7e24 */ /* 0x000fe2000f8e00ff */
[----:B------:R-:W-:Y:S01]  /*0d90*/  UIADD3 UR13, UR20, -0x1, URZ ;  /* 0xffffffff140d7890 */ /* 0x000fe2000fffe03f */
[----:B------:R-:W-:Y:S01]  /*0da0*/  IMAD.U32 R11, RZ, RZ, UR27 ;  /* 0x0000001bff0b7e24 */ /* 0x000fe2000f8e00ff */
[----:B------:R-:W-:Y:S01]  /*0db0*/  UIADD3 UR23, UR27, UR23, URZ ;  /* 0x000000171b177290 */ /* 0x000fe2000fffe03f */
[----:B------:R-:W-:Y:S01]  /*0dc0*/  IMAD.MOV.U32 R116, RZ, RZ, R10 ;  /* 0x000000ffff747224 */ /* 0x000fe200078e000a */
[----:B------:R-:W-:Y:S01]  /*0dd0*/  USHF.R.S32.HI UR10, URZ, 0x1f, UR13 ;  /* 0x0000001f3f0a7899 */ /* 0x000fe2000801140d */
[----:B------:R-:W-:Y:S01]  /*0de0*/  SHF.R.S32.HI R117, RZ, 0x5, R118 ;  /* 0x00000005ff757819 */ /* 0x000fe20000011476 */
[----:B------:R-:W-:Y:S01]  /*0df0*/  UIMAD UR9, UR23, UR13, URZ ;  /* 0x0000000d170972a4 */ /* 0x000fe2000f8e023f */
[----:B--2---:R-:W-:Y:S01]  /*0e00*/  IMAD.WIDE.U32 R2, R6, c[0x0][0x178], RZ ;  /* 0x00005e0006027a25 */ /* 0x004fe200078e00ff */
[----:B------:R-:W-:-:S02]  /*0e10*/  UIMAD.WIDE.U32 UR14, UR6, 0x40, URZ ;  /* 0x00000040060e78a5 */ /* 0x000fc4000f8e003f */
[----:B------:R-:W-:Y:S01]  /*0e20*/  UIMAD UR9, UR10, UR26, UR9 ;  /* 0x0000001a0a0972a4 */ /* 0x000fe2000f8e0209 */
[----:B------:R-:W-:Y:S01]  /*0e30*/  IMAD.IADD R3, R3, 0x1, R0 ;  /* 0x0000000103037824 */ /* 0x000fe200078e0200 */
[----:B------:R-:W-:Y:S01]  /*0e40*/  LOP3.LUT R0, R23, 0xfffffff8, RZ, 0xc0, !PT ;  /* 0xfffffff817007812 */ /* 0x000fe200078ec0ff */
[----:B------:R-:W-:Y:S02]  /*0e50*/  UISETP.GE.AND UP0, UPT, UR20, 0x2, UPT ;  /* 0x000000021400788c */ /* 0x000fe4000bf06270 */
[----:B------:R-:W-:-:S04]  /*0e60*/  IMAD.WIDE.U32 R2, R30, c[0x0][0x1b8], R2 ;  /* 0x00006e001e027a25 */ /* 0x000fc800078e0002 */
[----:B------:R-:W-:Y:S01]  /*0e70*/  IMAD.IADD R36, R121, 0x1, -R0 ;  /* 0x0000000179247824 */ /* 0x000fe200078e0a00 */
[----:B------:R-:W-:Y:S01]  /*0e80*/  SEL R0, R13, RZ, !P2 ;  /* 0x000000ff0d007207 */ /* 0x000fe20005000000 */
[----:B------:R-:W-:Y:S01]  /*0e90*/  IMAD.IADD R3, R3, 0x1, R5 ;  /* 0x0000000103037824 */ /* 0x000fe200078e0205 */
[----:B------:R-:W-:Y:S01]  /*0ea0*/  BAR.SYNC.DEFER_BLOCKING 0x0 ;  /* 0x0000000000007b1d */ /* 0x000fe20000010000 */
[----:B------:R-:W-:Y:S01]  /*0eb0*/  IMAD R7, R36, 0x20, R14 ;  /* 0x0000002024077824 */ /* 0x000fe200078e020e */
[----:B------:R-:W-:Y:S01]  /*0ec0*/  ISETP.GE.AND P2, PT, R9, UR4, PT ;  /* 0x0000000409007c0c */ /* 0x000fe2000bf46270 */
[----:B------:R-:W-:Y:S02]  /*0ed0*/  IMAD R0, R0, c[0x0][0x1c0], RZ ;  /* 0x0000700000007a24 */ /* 0x000fe400078e02ff */
[----:B------:R-:W-:Y:S01]  /*0ee0*/  IMAD.WIDE.U32 R2, R4, c[0x0][0x1c0], R2 ;  /* 0x0000700004027a25 */ /* 0x000fe200078e0002 */
[----:B------:R-:W-:-:S03]  /*0ef0*/  IADD3 R7, R7, UR21, RZ ;  /* 0x0000001507077c10 */ /* 0x000fc6000fffe0ff */
[----:B------:R-:W-:Y:S02]  /*0f00*/  IMAD R5, R4, c[0x0][0x1c4], R0 ;  /* 0x0000710004057a24 */ /* 0x000fe400078e0200 */
[----:B------:R-:W-:-:S04]  /*0f10*/  @P1 IMAD.HI.U32 R6, R7, c[0x0][0x2c8], RZ ;  /* 0x0000b20007061a27 */ /* 0x000fc800078e00ff */
[----:B------:R-:W-:Y:S01]  /*0f20*/  IMAD.MOV.U32 R0, RZ, RZ, R7 ;  /* 0x000000ffff007224 */ /* 0x000fe200078e0007 */
[----:B------:R-:W-:Y:S01]  /*0f30*/  @P0 SHF.R.U32.HI R0, RZ, c[0x0][0x2cc], R6 ;  /* 0x0000b300ff000a19 */ /* 0x000fe20000011606 */
[----:B------:R-:W-:Y:S01]  /*0f40*/  IMAD.IADD R3, R3, 0x1, R5 ;  /* 0x0000000103037824 */ /* 0x000fe200078e0205 */
[----:B------:R-:W-:Y:S02]  /*0f50*/  IADD3 R6, R9, 0x20, RZ ;  /* 0x0000002009067810 */ /* 0x000fe40007ffe0ff */
[----:B------:R-:W-:Y:S01]  /*0f60*/  SHF.R.S32.HI R4, RZ, 0x1f, R0 ;  /* 0x0000001fff047819 */ /* 0x000fe20000011400 */
[----:B------:R-:W-:Y:S01]  /*0f70*/  IMAD.WIDE.U32 R2, R0, c[0x0][0x1b0], R2 ;  /* 0x00006c0000027a25 */ /* 0x000fe200078e0002 */
[----:B------:R-:W-:Y:S02]  /*0f80*/  ISETP.GE.AND P3, PT, R6, UR4, PT ;  /* 0x0000000406007c0c */ /* 0x000fe4000bf66270 */
[----:B------:R-:W-:Y:S01]  /*0f90*/  IADD3 R6, P0, R8, R14, RZ ;  /* 0x0000000e08067210 */ /* 0x000fe20007f1e0ff */
[----:B------:R-:W-:-:S04]  /*0fa0*/  IMAD R4, R4, c[0x0][0x1b0], RZ ;  /* 0x00006c0004047a24 */ /* 0x000fc800078e02ff */
[----:B------:R-:W-:Y:S02]  /*0fb0*/  IMAD R5, R0, c[0x0][0x1b4], R4 ;  /* 0x00006d0000057a24 */ /* 0x000fe400078e0204 */
[----:B------:R-:W-:Y:S01]  /*0fc0*/  IMAD.MOV R4, RZ, RZ, -R0 ;  /* 0x000000ffff047224 */ /* 0x000fe200078e0a00 */
[----:B------:R-:W-:Y:S01]  /*0fd0*/  IADD3 R0, R9, 0x40, RZ ;  /* 0x0000004009007810 */ /* 0x000fe20007ffe0ff */
[----:B------:R-:W-:Y:S01]  /*0fe0*/  IMAD.IADD R3, R3, 0x1, R5 ;  /* 0x0000000103037824 */ /* 0x000fe200078e0205 */
[----:B------:R-:W-:Y:S01]  /*0ff0*/  IADD3 R9, R9, 0x60, RZ ;  /* 0x0000006009097810 */ /* 0x000fe20007ffe0ff */
[----:B------:R-:W-:Y:S01]  /*1000*/  IMAD R4, R4, c[0x0][0x2c4], R7 ;  /* 0x0000b10004047a24 */ /* 0x000fe200078e0207 */
[----:B------:R-:W-:Y:S01]  /*1010*/  ISETP.GE.AND P4, PT, R0, UR4, PT ;  /* 0x0000000400007c0c */ /* 0x000fe2000bf86270 */
[----:B------:R-:W-:Y:S01]  /*1020*/  IMAD.U32 R5, RZ, RZ, UR22 ;  /* 0x00000016ff057e24 */ /* 0x000fe2000f8e00ff */
[----:B------:R-:W-:Y:S02]  /*1030*/  SHF.R.S32.HI R7, RZ, 0x1f, R8 ;  /* 0x0000001fff077819 */ /* 0x000fe40000011408 */
[----:B------:R-:W-:-:S02]  /*1040*/  SHF.R.S32.HI R0, RZ, 0x1f, R4 ;  /* 0x0000001fff007819 */ /* 0x000fc40000011404 */
[C---:B------:R-:W-:Y:S01]  /*1050*/  LEA.HI.X.SX32 R11, R14.reuse, R7, 0x1, P0 ;  /* 0x000000070e0b7211 */ /* 0x040fe200000f0eff */
[----:B------:R-:W-:Y:S01]  /*1060*/  IMAD.SHL.U32 R7, R14, 0x40, RZ ;  /* 0x000000400e077824 */ /* 0x000fe200078e00ff */
[----:B------:R-:W-:Y:S01]  /*1070*/  IADD3 R16, R5, UR8, -R14 ;  /* 0x0000000805107c10 */ /* 0x000fe2000fffe80e */
[----:B------:R-:W-:Y:S01]  /*1080*/  IMAD R0, R0, c[0x0][0x1a8], RZ ;  /* 0x00006a0000007a24 */ /* 0x000fe200078e02ff */
[----:B------:R-:W-:Y:S01]  /*1090*/  ISETP.GE.AND P0, PT, R9, UR4, PT ;  /* 0x0000000409007c0c */ /* 0x000fe2000bf06270 */
[----:B------:R-:W-:Y:S02]  /*10a0*/  ULDC.64 UR4, c[0x0][0x208] ;  /* 0x0000820000047ab9 */ /* 0x000fe40000000a00 */
[C---:B------:R-:W-:Y:S01]  /*10b0*/  IMAD R10, R4.reuse, c[0x0][0x1ac], R0 ;  /* 0x00006b00040a7a24 */ /* 0x040fe200078e0200 */
[----:B------:R-:W-:Y:S01]  /*10c0*/  LOP3.LUT R0, R7, 0x1c0, RZ, 0xc0, !PT ;  /* 0x000001c007007812 */ /* 0x000fe200078ec0ff */
[----:B------:R-:W-:Y:S01]  /*10d0*/  IMAD.WIDE.U32 R4, R4, c[0x0][0x1a8], R2 ;  /* 0x00006a0004047a25 */ /* 0x000fe200078e0002 */
[----:B------:R-:W-:Y:S01]  /*10e0*/  LEA.HI R3, R29, R12, RZ, 0x1 ;  /* 0x0000000c1d037211 */ /* 0x000fe200078f08ff */
[----:B------:R-:W-:-:S02]  /*10f0*/  UIMAD.WIDE.U32 UR16, UR11, UR4, URZ ;  /* 0x000000040b1072a5 */ /* 0x000fc4000f8e003f */
[----:B------:R-:W-:Y:S01]  /*1100*/  IMAD.SHL.U32 R2, R36, 0x8, RZ ;  /* 0x0000000824027824 */ /* 0x000fe200078e00ff */
[----:B------:R-:W-:Y:S01]  /*1110*/  LOP3.LUT R7, R3, 0xfffffffe, RZ, 0xc0, !PT ;  /* 0xfffffffe03077812 */ /* 0x000fe200078ec0ff */
[----:B------:R-:W-:Y:S01]  /*1120*/  UIMAD UR11, UR11, UR5, URZ ;  /* 0x000000050b0b72a4 */ /* 0x000fe2000f8e023f */
[----:B------:R-:W-:Y:S02]  /*1130*/  SHF.R.U32.HI R3, RZ, 0x3, R0 ;  /* 0x00000003ff037819 */ /* 0x000fe40000011600 */
[----:B------:R-:W-:Y:S01]  /*1140*/  LOP3.LUT R8, R0, 0x38, R2, 0xf8, !PT ;  /* 0x0000003800087812 */ /* 0x000fe200078ef802 */
[----:B------:R-:W-:Y:S01]  /*1150*/  IMAD.IADD R0, R5, 0x1, R10 ;  /* 0x0000000105007824 */ /* 0x000fe200078e020a */
[----:B------:R-:W-:Y:S01]  /*1160*/  LEA R15, P1, R4, c[0x0][0x160], 0x1 ;  /* 0x00005800040f7a11 */ /* 0x000fe200078208ff */
[----:B------:R-:W-:Y:S01]  /*1170*/  IMAD.IADD R25, R12, 0x1, -R7 ;  /* 0x000000010c197824 */ /* 0x000fe200078e0a07 */
[----:B------:R-:W-:Y:S01]  /*1180*/  LOP3.LUT R10, R8, R3, RZ, 0x3c, !PT ;  /* 0x00000003080a7212 */ /* 0x000fe200078e3cff */
[C---:B------:R-:W-:Y:S01]  /*1190*/  IMAD R7, R11.reuse, c[0x0][0x1e0], RZ ;  /* 0x000078000b077a24 */ /* 0x040fe200078e02ff */
[----:B------:R-:W-:Y:S01]  /*11a0*/  LEA.HI.X R14, R4, c[0x0][0x164], R0, 0x1, P1 ;  /* 0x00005900040e7a11 */ /* 0x000fe200008f0c00 */
[----:B------:R-:W1:Y:S01]  /*11b0*/  SHFL.IDX PT, R8, R15, RZ, 0x181f ;  /* 0x00181fff0f087589 */ /* 0x000e6200000e0000 */
[----:B------:R-:W-:Y:S01]  /*11c0*/  IMAD R4, R11, c[0x0][0x208], RZ ;  /* 0x000082000b047a24 */ /* 0x000fe200078e02ff */
[----:B------:R-:W-:Y:S01]  /*11d0*/  LEA.HI R0, R119, R121, RZ, 0x6 ;  /* 0x0000007977007211 */ /* 0x000fe200078f30ff */
[C---:B------:R-:W-:Y:S01]  /*11e0*/  IMAD R27, R6.reuse, c[0x0][0x1e4], R7 ;  /* 0x00007900061b7a24 */ /* 0x040fe200078e0207 */
[----:B------:R-:W2:Y:S01]  /*11f0*/  SHFL.IDX PT, R9, R14, RZ, 0x181f ;  /* 0x00181fff0e097589 */ /* 0x000ea200000e0000 */
[----:B------:R-:W-:Y:S01]  /*1200*/  IMAD R28, R6, c[0x0][0x20c], R4 ;  /* 0x00008300061c7a24 */ /* 0x000fe200078e0204 */
[----:B------:R-:W-:Y:S01]  /*1210*/  IADD3 R22, R2, 0x80, RZ ;  /* 0x0000008002167810 */ /* 0x000fe20007ffe0ff */
[----:B------:R-:W-:Y:S01]  /*1220*/  IMAD.SHL.U32 R0, R0, 0x8, RZ ;  /* 0x0000000800007824 */ /* 0x000fe200078e00ff */
[----:B------:R-:W-:Y:S01]  /*1230*/  SHF.R.S32.HI R3, RZ, 0x1f, R2 ;  /* 0x0000001fff037819 */ /* 0x000fe20000011402 */
[----:B------:R-:W-:Y:S01]  /*1240*/  SHFL.IDX PT, R7, R14, 0x1, 0x181f ;  /* 0x00381f000e077f89 */ /* 0x000fe200000e0000 */
[----:B------:R-:W-:Y:S01]  /*1250*/  ISETP.GE.AND P1, PT, R2, c[0x0][0x198], PT ;  /* 0x0000660002007a0c */ /* 0x000fe20003f26270 */
[----:B------:R-:W-:Y:S01]  /*1260*/  IMAD.SHL.U32 R12, R36, 0x40, RZ ;  /* 0x00000040240c7824 */ /* 0x000fe200078e00ff */
[----:B------:R-:W-:Y:S01]  /*1270*/  LOP3.LUT R249, R10, 0xfffffe00, R0, 0xf8, !PT ;  /* 0xfffffe000af97812 */ /* 0x000fe200078ef800 */
[----:B------:R-:W-:Y:S01]  /*1280*/  IMAD.WIDE.U32 R18, R6, c[0x0][0x1e0], R2 ;  /* 0x0000780006127a25 */ /* 0x000fe200078e0002 */
[----:B------:R-:W-:Y:S01]  /*1290*/  @!P2 SHF.R.S32.HI R0, RZ, 0x1f, R22 ;  /* 0x0000001fff00a819 */ /* 0x000fe20000011416 */
[----:B------:R-:W-:Y:S01]  /*12a0*/  UIADD3 UR11, UR17, UR11, URZ ;  /* 0x0000000b110b7290 */ /* 0x000fe2000fffe03f */
[----:B------:R-:W-:Y:S01]  /*12b0*/  LOP3.LUT R12, R12, 0x1c0, RZ, 0xc0, !PT ;  /* 0x000001c00c0c7812 */ /* 0x000fe200078ec0ff */
[----:B------:R-:W-:Y:S01]  /*12c0*/  IMAD.WIDE.U32 R20, R6, c[0x0][0x208], R2 ;  /* 0x0000820006147a25 */ /* 0x000fe200078e0002 */
[----:B------:R-:W-:Y:S01]  /*12d0*/  @!P2 LEA.HI R0, R0, R22, RZ, 0x3 ;  /* 0x000000160000a211 */ /* 0x000fe200078f18ff */
[----:B------:R-:W4:Y:S02]  /*12e0*/  SHFL.IDX PT, R6, R15, 0x1, 0x181f ;  /* 0x00381f000f067f89 */ /* 0x000f2400000e0000 */
[----:B------:R-:W-:Y:S01]  /*12f0*/  IMAD.SHL.U32 R249, R249, 0x2, RZ ;  /* 0x00000002f9f97824 */ /* 0x000fe200078e00ff */
[----:B------:R-:W-:-:S02]  /*1300*/  @!P2 LOP3.LUT R0, R0, 0xfffffff8, RZ, 0xc0, !PT ;  /* 0xfffffff80000a812 */ /* 0x000fc400078ec0ff */
[--C-:B---3--:R-:W-:Y:S01]  /*1310*/  @P5 SHF.R.S32.HI R5, RZ, 0x1f, R17.reuse ;  /* 0x0000001fff055819 */ /* 0x108fe20000011411 */
[----:B------:R-:W-:Y:S01]  /*1320*/  @P5 IMAD.MOV.U32 R4, RZ, RZ, R17 ;  /* 0x000000ffff045224 */ /* 0x000fe200078e0011 */
[----:B------:R-:W-:Y:S01]  /*1330*/  IADD3 R17, R2, 0x40, RZ ;  /* 0x0000004002117810 */ /* 0x000fe20007ffe0ff */
[----:B------:R-:W-:Y:S02]  /*1340*/  @!P5 IMAD.MOV.U32 R5, RZ, RZ, R13 ;  /* 0x000000ffff05d224 */ /* 0x000fe400078e000d */
[----:B------:R-:W-:Y:S01]  /*1350*/  @!P5 IMAD.MOV.U32 R4, RZ, RZ, R39 ;  /* 0x000000ffff04d224 */ /* 0x000fe200078e0027 */
[----:B------:R-:W-:Y:S02]  /*1360*/  ISETP.GE.AND P5, PT, R17, c[0x0][0x198], PT ;  /* 0x0000660011007a0c */ /* 0x000fe40003fa6270 */
[----:B------:R-:W-:Y:S02]  /*1370*/  SEL R24, R5, RZ, !P6 ;  /* 0x000000ff05187207 */ /* 0x000fe40007000000 */
[----:B------:R-:W-:-:S02]  /*1380*/  SEL R26, R4, RZ, !P6 ;  /* 0x000000ff041a7207 */ /* 0x000fc40007000000 */
[----:B------:R-:W-:Y:S02]  /*1390*/  @!P2 SHF.R.S32.HI R5, RZ, 0x1f, R17 ;  /* 0x0000001fff05a819 */ /* 0x000fe40000011411 */
[C---:B-1----:R-:W-:Y:S02]  /*13a0*/  @!P2 LEA R4, P6, R2.reuse, R8, 0x1 ;  /* 0x000000080204a211 */ /* 0x042fe400078c08ff */
[----:B------:R-:W-:Y:S02]  /*13b0*/  @!P2 LEA.HI R10, R5, R17, RZ, 0x3 ;  /* 0x00000011050aa211 */ /* 0x000fe400078f18ff */
[----:B--2---:R-:W-:Y:S02]  /*13c0*/  @!P2 LEA.HI.X R5, R2, R9, R3, 0x1, P6 ;  /* 0x000000090205a211 */ /* 0x004fe400030f0c03 */
[----:B------:R-:W-:Y:S02]  /*13d0*/  ISETP.GE.AND P6, PT, R22, c[0x0][0x198], PT ;  /* 0x0000660016007a0c */ /* 0x000fe40003fc6270 */
[----:B------:R-:W-:Y:S01]  /*13e0*/  @!P2 LOP3.LUT R10, R10, 0xfffffff8, RZ, 0xc0, !PT ;  /* 0xfffffff80a0aa812 */ /* 0x000fe200078ec0ff */
[----:B------:R1:W-:Y:S04]  /*13f0*/  @!P2 LDGSTS.E.BYPASS.LTC128B.128 [R249+0x100], [R4.64], !P1 ;  /* 0x0010000004f9afae */ /* 0x0003e8000c901d52 */
[----:B------:R-:W-:-:S04]  /*1400*/  @!P2 IMAD.WIDE R10, R10, 0x2, R8 ;  /* 0x000000020a0aa825 */ /* 0x000fc800078e0208 */
[----:B------:R-:W-:Y:S01]  /*1410*/  @!P2 IMAD.WIDE R8, R0, 0x2, R8 ;  /* 0x000000020008a825 */ /* 0x000fe200078e0208 */
[----:B------:R-:W-:Y:S01]  /*1420*/  @!P3 SHF.R.S32.HI R0, RZ, 0x1f, R22 ;  /* 0x0000001fff00b819 */ /* 0x000fe20000011416 */
[----:B------:R2:W-:Y:S03]  /*1430*/  @!P2 LDGSTS.E.BYPASS.LTC128B.128 [R249+0x4100], [R10.64], !P5 ;  /* 0x041000000af9afae */ /* 0x0005e6000e901d52 */
[----:B------:R-:W-:Y:S01]  /*1440*/  @!P3 LEA.HI R0, R0, R22, RZ, 0x3 ;  /* 0x000000160000b211 */ /* 0x000fe200078f18ff */
[----:B------:R3:W-:Y:S03]  /*1450*/  @!P2 LDGSTS.E.BYPASS.LTC128B.128 [R249+0x8100], [R8.64], !P6 ;  /* 0x0810000008f9afae */ /* 0x0007e6000f101d52 */
[----:B------:R-:W-:Y:S02]  /*1460*/  @!P3 LOP3.LUT R0, R0, 0xfffffff8, RZ, 0xc0, !PT ;  /* 0xfffffff80000b812 */ /* 0x000fe400078ec0ff */
[----:B-1----:R-:W-:Y:S01]  /*1470*/  @!P3 SHF.R.S32.HI R5, RZ, 0x1f, R17 ;  /* 0x0000001fff05b819 */ /* 0x002fe20000011411 */
[----:B------:R-:W1:Y:S01]  /*1480*/  SHFL.IDX PT, R4, R15, 0x2, 0x181f ;  /* 0x00581f000f047f89 */ /* 0x000e6200000e0000 */
[----:B--2---:R-:W-:-:S02]  /*1490*/  LOP3.LUT R10, R12, 0x8, R23, 0xf8, !PT ;  /* 0x000000080c0a7812 */ /* 0x004fc400078ef817 */
[----:B---3--:R-:W-:Y:S02]  /*14a0*/  SHF.R.U32.HI R9, RZ, 0x3, R12 ;  /* 0x00000003ff097819 */ /* 0x008fe4000001160c */
[----:B------:R-:W-:Y:S02]  /*14b0*/  @!P3 LEA.HI R12, R5, R17, RZ, 0x3 ;  /* 0x00000011050cb211 */ /* 0x000fe400078f18ff */
[----:B------:R-:W2:Y:S01]  /*14c0*/  SHFL.IDX PT, R5, R14, 0x2, 0x181f ;  /* 0x00581f000e057f89 */ /* 0x000ea200000e0000 */
[----:B----4-:R-:W-:Y:S02]  /*14d0*/  @!P3 LEA R8, P2, R2, R6, 0x1 ;  /* 0x000000060208b211 */ /* 0x010fe400078408ff */
[----:B------:R-:W-:Y:S02]  /*14e0*/  @!P3 LOP3.LUT R12, R12, 0xfffffff8, RZ, 0xc0, !PT ;  /* 0xfffffff80c0cb812 */ /* 0x000fe400078ec0ff */
[----:B------:R-:W-:Y:S01]  /*14f0*/  LOP3.LUT R23, R10, R9, RZ, 0x3c, !PT ;  /* 0x000000090a177212 */ /* 0x000fe200078e3cff */
[----:B------:R-:W-:Y:S01]  /*1500*/  @!P3 IMAD.WIDE R10, R0, 0x2, R6 ;  /* 0x00000002000ab825 */ /* 0x000fe200078e0206 */
[----:B------:R-:W-:-:S02]  /*1510*/  @!P3 LEA.HI.X R9, R2, R7, R3, 0x1, P2 ;  /* 0x000000070209b211 */ /* 0x000fc400010f0c03 */
[----:B------:R-:W-:Y:S01]  /*1520*/  @!P4 SHF.R.S32.HI R0, RZ, 0x1f, R22 ;  /* 0x0000001fff00c819 */ /* 0x000fe20000011416 */
[----:B------:R-:W-:Y:S02]  /*1530*/  @!P3 IMAD.WIDE R12, R12, 0x2, R6 ;  /* 0x000000020c0cb825 */ /* 0x000fe400078e0206 */
[----:B------:R-:W3:Y:S04]  /*1540*/  SHFL.IDX PT, R6, R15, 0x3, 0x181f ;  /* 0x00781f000f067f89 */ /* 0x000ee800000e0000 */
[----:B------:R-:W4:Y:S04]  /*1550*/  SHFL.IDX PT, R7, R14, 0x3, 0x181f ;  /* 0x00781f000e077f89 */ /* 0x000f2800000e0000 */
[----:B------:R5:W-:Y:S04]  /*1560*/  @!P3 LDGSTS.E.BYPASS.LTC128B.128 [R249+0x1100], [R8.64], !P1 ;  /* 0x0110000008f9bfae */ /* 0x000be8000c901d52 */
[----:B------:R1:W-:Y:S04]  /*1570*/  @!P3 LDGSTS.E.BYPASS.LTC128B.128 [R249+0x5100], [R12.64], !P5 ;  /* 0x051000000cf9bfae */ /* 0x0003e8000e901d52 */
[----:B------:R2:W-:Y:S01]  /*1580*/  @!P3 LDGSTS.E.BYPASS.LTC128B.128 [R249+0x9100], [R10.64], !P6 ;  /* 0x091000000af9bfae */ /* 0x0005e2000f101d52 */
[----:B------:R-:W-:-:S02]  /*1590*/  ISETP.GE.AND P3, PT, R17, c[0x0][0x1d4], PT ;  /* 0x0000750011007a0c */ /* 0x000fc40003f66270 */
[--C-:B-----5:R-:W-:Y:S02]  /*15a0*/  @!P4 SHF.R.S32.HI R8, RZ, 0x1f, R17.reuse ;  /* 0x0000001fff08c819 */ /* 0x120fe40000011411 */
[----:B------:R-:W-:Y:S02]  /*15b0*/  @!P4 LEA.HI R9, R0, R22, RZ, 0x3 ;  /* 0x000000160009c211 */ /* 0x000fe400078f18ff */
[----:B------:R-:W-:Y:S02]  /*15c0*/  @!P0 SHF.R.S32.HI R0, RZ, 0x1f, R17 ;  /* 0x0000001fff008819 */ /* 0x000fe40000011411 */
[----:B-1----:R-:W-:Y:S02]  /*15d0*/  @!P4 LOP3.LUT R12, R9, 0xfffffff8, RZ, 0xc0, !PT ;  /* 0xfffffff8090cc812 */ /* 0x002fe400078ec0ff */
[----:B--2---:R-:W-:Y:S02]  /*15e0*/  @!P4 LEA.HI R10, R8, R17, RZ, 0x3 ;  /* 0x00000011080ac211 */ /* 0x004fe400078f18ff */
[----:B------:R-:W-:-:S02]  /*15f0*/  @!P4 LEA R8, P2, R2, R4, 0x1 ;  /* 0x000000040208c211 */ /* 0x000fc400078408ff */
[----:B------:R-:W-:Y:S02]  /*1600*/  @!P4 LOP3.LUT R10, R10, 0xfffffff8, RZ, 0xc0, !PT ;  /* 0xfffffff80a0ac812 */ /* 0x000fe400078ec0ff */
[----:B------:R-:W-:Y:S02]  /*1610*/  @!P0 LEA.HI R17, R0, R17, RZ, 0x3 ;  /* 0x0000001100118211 */ /* 0x000fe400078f18ff */
[----:B------:R-:W-:Y:S01]  /*1620*/  LOP3.LUT R0, R29, 0xfffffff0, RZ, 0xc0, !PT ;  /* 0xfffffff01d007812 */ /* 0x000fe200078ec0ff */
[----:B------:R-:W-:Y:S01]  /*1630*/  @!P4 IMAD.WIDE R10, R10, 0x2, R4 ;  /* 0x000000020a0ac825 */ /* 0x000fe200078e0204 */
[----:B------:R-:W-:-:S03]  /*1640*/  @!P4 LEA.HI.X R9, R2, R5, R3, 0x1, P2 ;  /* 0x000000050209c211 */ /* 0x000fc600010f0c03 */
[----:B------:R-:W-:Y:S02]  /*1650*/  @!P4 IMAD.WIDE R4, R12, 0x2, R4 ;  /* 0x000000020c04c825 */ /* 0x000fe400078e0204 */
[----:B------:R3:W-:Y:S02]  /*1660*/  @!P4 LDGSTS.E.BYPASS.LTC128B.128 [R249+0x2100], [R8.64], !P1 ;  /* 0x0210000008f9cfae */ /* 0x0007e4000c901d52 */
[----:B------:R-:W-:Y:S02]  /*1670*/  IMAD.IADD R0, R121, 0x1, -R0 ;  /* 0x0000000179007824 */ /* 0x000fe400078e0a00 */
[----:B------:R1:W-:Y:S04]  /*1680*/  @!P4 LDGSTS.E.BYPASS.LTC128B.128 [R249+0x6100], [R10.64], !P5 ;  /* 0x061000000af9cfae */ /* 0x0003e8000e901d52 */
[----:B------:R2:W-:Y:S01]  /*1690*/  @!P4 LDGSTS.E.BYPASS.LTC128B.128 [R249+0xa100], [R4.64], !P6 ;  /* 0x0a10000004f9cfae */ /* 0x0005e2000f101d52 */
[----:B------:R-:W-:-:S04]  /*16a0*/  ISETP.GE.AND P4, PT, R2, c[0x0][0x1d4], PT ;  /* 0x0000750002007a0c */ /* 0x000fc80003f86270 */
[----:B------:R-:W-:Y:S02]  /*16b0*/  SEL R12, RZ, 0x1, P4 ;  /* 0x00000001ff0c7807 */ /* 0x000fe40002000000 */
[----:B---3--:R-:W-:-:S04]  /*16c0*/  @!P0 LEA R8, P2, R2, R6, 0x1 ;  /* 0x0000000602088211 */ /* 0x008fc800078408ff */
[----:B----4-:R-:W-:Y:S01]  /*16d0*/  @!P0 LEA.HI.X R9, R2, R7, R3, 0x1, P2 ;  /* 0x0000000702098211 */ /* 0x010fe200010f0c03 */
[----:B------:R-:W-:Y:S01]  /*16e0*/  IMAD.IADD R3, R19, 0x1, R27 ;  /* 0x0000000113037824 */ /* 0x000fe200078e021b */
[----:B------:R-:W-:Y:S01]  /*16f0*/  @!P0 SHF.R.S32.HI R2, RZ, 0x1f, R22 ;  /* 0x0000001fff028819 */ /* 0x000fe20000011416 */
[----:B-1----:R-:W-:Y:S01]  /*1700*/  IMAD R11, R31, c[0x0][0x1e8], RZ ;  /* 0x00007a001f0b7a24 */ /* 0x002fe200078e02ff */
[----:B--2---:R-:W-:Y:S01]  /*1710*/  SHF.R.S32.HI R4, RZ, 0x1f, R0 ;  /* 0x0000001fff047819 */ /* 0x004fe20000011400 */
[----:B------:R-:W-:Y:S01]  /*1720*/  IMAD.IADD R5, R21, 0x1, R28 ;  /* 0x0000000115057824 */ /* 0x000fe200078e021c */
[----:B------:R-:W-:Y:S01]  /*1730*/  @!P0 LEA.HI R14, R2, R22, RZ, 0x3 ;  /* 0x00000016020e8211 */ /* 0x000fe200078f18ff */
[----:B------:R-:W-:Y:S01]  /*1740*/  IMAD.MOV.U32 R2, RZ, RZ, R18 ;  /* 0x000000ffff027224 */ /* 0x000fe200078e0012 */
[----:B------:R-:W-:Y:S01]  /*1750*/  LEA.HI R15, R4, R0, RZ, 0x3 ;  /* 0x00000000040f7211 */ /* 0x000fe200078f18ff */
[C---:B------:R-:W-:Y:S01]  /*1760*/  IMAD R11, R30.reuse, c[0x0][0x1ec], R11 ;  /* 0x00007b001e0b7a24 */ /* 0x040fe200078e020b */
[----:B------:R-:W-:Y:S01]  /*1770*/  SEL R4, RZ, 0xffffffff, P3 ;  /* 0xffffffffff047807 */ /* 0x000fe20001800000 */
[----:B------:R-:W-:Y:S01]  /*1780*/  IMAD.WIDE.U32 R2, R30, c[0x0][0x1e8], R2 ;  /* 0x00007a001e027a25 */ /* 0x000fe200078e0002 */
[----:B------:R-:W-:Y:S01]  /*1790*/  LOP3.LUT R13, R15, 0xfffffff8, RZ, 0xc0, !PT ;  /* 0xfffffff80f0d7812 */ /* 0x000fe200078ec0ff */
[----:B------:R1:W-:Y:S01]  /*17a0*/  @!P0 LDGSTS.E.BYPASS.LTC128B.128 [R249+0x3100], [R8.64], !P1 ;  /* 0x0310000008f98fae */ /* 0x0003e2000c901d52 */
[----:B------:R-:W-:Y:S01]  /*17b0*/  ISETP.GE.AND P1, PT, R16, 0x21, PT ;  /* 0x000000211000780c */ /* 0x000fe20003f26270 */
[----:B------:R-:W-:Y:S01]  /*17c0*/  IMAD.SHL.U32 R10, R4, 0x2, RZ ;  /* 0x00000002040a7824 */ /* 0x000fe200078e00ff */
[----:B------:R-:W-:Y:S01]  /*17d0*/  ISETP.GE.AND P2, PT, R22, c[0x0][0x1d4], PT ;  /* 0x0000750016007a0c */ /* 0x000fe20003f46270 */
[----:B------:R-:W-:-:S02]  /*17e0*/  IMAD.MOV.U32 R4, RZ, RZ, R20 ;  /* 0x000000ffff047224 */ /* 0x000fc400078e0014 */
[----:B------:R-:W-:Y:S01]  /*17f0*/  IMAD.IADD R3, R3, 0x1, R11 ;  /* 0x0000000103037824 */ /* 0x000fe200078e020b */
[----:B------:R-:W-:Y:S01]  /*1800*/  LOP3.LUT R18, R10, 0x2, R12, 0xe2, !PT ;  /* 0x000000020a127812 */ /* 0x000fe200078ee20c */
[----:B------:R-:W-:Y:S01]  /*1810*/  IMAD.WIDE.U32 R10, R30, c[0x0][0x210], R4 ;  /* 0x000084001e0a7a25 */ /* 0x000fe200078e0004 */
[----:B------:R-:W-:-:S03]  /*1820*/  @!P0 LOP3.LUT R4, R17, 0xfffffff8, RZ, 0xc0, !PT ;  /* 0xfffffff811048812 */ /* 0x000fc600078ec0ff */
[----:B------:R-:W-:Y:S01]  /*1830*/  IMAD.IADD R13, R0, 0x1, -R13 ;  /* 0x00000001000d7824 */ /* 0x000fe200078e0a0d */
[----:B------:R-:W-:Y:S01]  /*1840*/  @!P0 LOP3.LUT R0, R14, 0xfffffff8, RZ, 0xc0, !PT ;  /* 0xfffffff80e008812 */ /* 0x000fe200078ec0ff */
[----:B------:R-:W-:-:S04]  /*1850*/  @!P0 IMAD.WIDE R4, R4, 0x2, R6 ;  /* 0x0000000204048825 */ /* 0x000fc800078e0206 */
[----:B------:R-:W-:Y:S01]  /*1860*/  @!P0 IMAD.WIDE R6, R0, 0x2, R6 ;  /* 0x0000000200068825 */ /* 0x000fe200078e0206 */
[----:B------:R2:W-:Y:S01]  /*1870*/  @!P0 LDGSTS.E.BYPASS.LTC128B.128 [R249+0x7100], [R4.64], !P5 ;  /* 0x0710000004f98fae */ /* 0x0005e2000e901d52 */
[----:B------:R-:W-:Y:S02]  /*1880*/  ISETP.GE.AND P5, PT, R16, 0x1, PT ;  /* 0x000000011000780c */ /* 0x000fe40003fa6270 */
[----:B------:R-:W-:Y:S01]  /*1890*/  IMAD R0, R24, c[0x0][0x1f0], RZ ;  /* 0x00007c0018007a24 */ /* 0x000fe200078e02ff */
[----:B------:R3:W-:Y:S01]  /*18a0*/  @!P0 LDGSTS.E.BYPASS.LTC128B.128 [R249+0xb100], [R6.64], !P6 ;  /* 0x0b10000006f98fae */ /* 0x0007e2000f101d52 */
[----:B------:R-:W-:Y:S01]  /*18b0*/  IMAD.WIDE.U32 R32, R26, c[0x0][0x1f0], R2 ;  /* 0x00007c001a207a25 */ /* 0x000fe200078e0002 */
[----:B------:R-:W-:Y:S02]  /*18c0*/  ISETP.GE.AND P6, PT, R16, 0x41, PT ;  /* 0x000000411000780c */ /* 0x000fe40003fc6270 */
[----:B------:R-:W0:Y:S01]  /*18d0*/  LDGDEPBAR ;  /* 0x00000000000079af */ /* 0x000e220000000000 */
[----:B------:R-:W-:-:S02]  /*18e0*/  IMAD.SHL.U32 R3, R25, 0x8, RZ ;  /* 0x0000000819037824 */ /* 0x000fc400078e00ff */
[----:B------:R-:W-:Y:S01]  /*18f0*/  IMAD.MOV.U32 R122, RZ, RZ, R32 ;  /* 0x000000ffff7a7224 */ /* 0x000fe200078e0020 */
[----:B------:R-:W-:Y:S01]  /*1900*/  STL.64 [R1+0x30], R32 ;  /* 0x0000302001007387 */ /* 0x000fe20000100a00 */
[----:B------:R-:W-:Y:S02]  /*1910*/  IMAD R19, R31, c[0x0][0x210], RZ ;  /* 0x000084001f137a24 */ /* 0x000fe400078e02ff */
[----:B-1----:R-:W-:Y:S02]  /*1920*/  IMAD.MOV.U32 R8, RZ, RZ, R10 ;  /* 0x000000ffff087224 */ /* 0x002fe400078e000a */
[----:B------:R-:W-:-:S04]  /*1930*/  IMAD R12, R30, c[0x0][0x214], R19 ;  /* 0x000085001e0c7a24 */ /* 0x000fc800078e0213 */
[----:B------:R-:W-:Y:S02]  /*1940*/  IMAD.IADD R9, R11, 0x1, R12 ;  /* 0x000000010b097824 */ /* 0x000fe400078e020c */
[----:B------:R-:W-:Y:S02]  /*1950*/  IMAD.U32 R12, RZ, RZ, UR7 ;  /* 0x00000007ff0c7e24 */ /* 0x000fe4000f8e00ff */
[----:B------:R-:W-:Y:S02]  /*1960*/  IMAD R11, R24, c[0x0][0x218], RZ ;  /* 0x00008600180b7a24 */ /* 0x000fe400078e02ff */
[----:B--2---:R-:W-:Y:S02]  /*1970*/  IMAD.SHL.U32 R5, R13, 0x40, RZ ;  /* 0x000000400d057824 */ /* 0x004fe400078e00ff */
[----:B------:R-:W-:Y:S02]  /*1980*/  IMAD R4, R26, c[0x0][0x1f4], R0 ;  /* 0x00007d001a047a24 */ /* 0x000fe400078e0200 */
[----:B------:R-:W-:Y:S01]  /*1990*/  IMAD R0, R25, 0x200, R23 ;  /* 0x0000020019007824 */ /* 0x000fe200078e0217 */
[----:B------:R-:W-:Y:S01]  /*19a0*/  LOP3.LUT R2, R5, 0x1c0, RZ, 0xc0, !PT ;  /* 0x000001c005027812 */ /* 0x000fe200078ec0ff */
[----:B------:R-:W-:-:S02]  /*19b0*/  IMAD.IADD R123, R33, 0x1, R4 ;  /* 0x00000001217b7824 */ /* 0x000fc400078e0204 */
[----:B------:R-:W-:Y:S01]  /*19c0*/  IMAD.SHL.U32 R224, R0, 0x2, RZ ;  /* 0x0000000200e07824 */ /* 0x000fe200078e00ff */
[----:B------:R-:W-:Y:S01]  /*19d0*/  LOP3.LUT R5, R2, 0x8, R3, 0xf8, !PT ;  /* 0x0000000802057812 */ /* 0x000fe200078ef803 */
[----:B------:R-:W-:Y:S01]  /*19e0*/  IMAD R11, R26, c[0x0][0x21c], R11 ;  /* 0x000087001a0b7a24 */ /* 0x000fe200078e020b */
[----:B------:R-:W-:Y:S01]  /*19f0*/  SHF.R.U32.HI R4, RZ, 0x3, R2 ;  /* 0x00000003ff047819 */ /* 0x000fe20000011602 */
[----:B------:R-:W-:Y:S01]  /*1a00*/  IMAD.WIDE.U32 R2, R116, UR13, R122 ;  /* 0x0000000d74027c25 */ /* 0x000fe2000f8e007a */
[----:B------:R-:W-:Y:S01]  /*1a10*/  IADD3 R231, R224, 0xc120, RZ ;  /* 0x0000c120e0e77810 */ /* 0x000fe20007ffe0ff */
[----:B------:R-:W-:Y:S01]  /*1a20*/  STL.64 [R1+0x28], R122 ;  /* 0x0000287a01007387 */ /* 0x000fe20000100a00 */
[----:B------:R-:W-:Y:S01]  /*1a30*/  LOP3.LUT R14, R5, R4, RZ, 0x3c, !PT ;  /* 0x00000004050e7212 */ /* 0x000fe200078e3cff */
[----:B------:R-:W-:Y:S01]  /*1a40*/  IMAD.U32 R4, RZ, RZ, UR6 ;  /* 0x00000006ff047e24 */ /* 0x000fe2000f8e00ff */
[----:B------:R-:W-:Y:S01]  /*1a50*/  IADD3 R3, R3, UR9, RZ ;  /* 0x0000000903037c10 */ /* 0x000fe2000fffe0ff */
[----:B------:R-:W-:Y:S01]  /*1a60*/  USHF.L.U32 UR9, UR7, 0x6, URZ ;  /* 0x0000000607097899 */ /* 0x000fe2000800063f */
[----:B---3--:R-:W-:Y:S01]  /*1a70*/  @P5 LEA R6, P0, R2, c[0x0][0x1c8], 0x1 ;  /* 0x0000720002065a11 */ /* 0x008fe200078008ff */
[----:B------:R-:W-:-:S02]  /*1a80*/  IMAD.WIDE.U32 R22, R26, c[0x0][0x218], R8 ;  /* 0x000086001a167a25 */ /* 0x000fc400078e0008 */
[----:B------:R-:W-:Y:S01]  /*1a90*/  UIADD3 UR9, UR15, UR9, URZ ;  /* 0x000000090f097290 */ /* 0x000fe2000fffe03f */
[----:B------:R-:W-:Y:S01]  /*1aa0*/  @P5 LEA.HI.X R7, R2, c[0x0][0x1cc], R3, 0x1, P0 ;  /* 0x0000730002075a11 */ /* 0x000fe200000f0c03 */
[----:B------:R-:W-:Y:S01]  /*1ab0*/  IMAD.U32 R8, RZ, RZ, UR13 ;  /* 0x0000000dff087e24 */ /* 0x000fe2000f8e00ff */
[C---:B------:R-:W-:Y:S01]  /*1ac0*/  @P1 LEA R5, P0, R4.reuse, R2, 0x5 ;  /* 0x0000000204051211 */ /* 0x040fe200078028ff */
[----:B------:R-:W-:Y:S01]  /*1ad0*/  UIMAD UR13, UR11, UR13, URZ ;  /* 0x0000000d0b0d72a4 */ /* 0x000fe2000f8e023f */
[----:B------:R-:W-:Y:S01]  /*1ae0*/  IMAD.IADD R21, R23, 0x1, R11 ;  /* 0x0000000117157824 */ /* 0x000fe200078e020b */
[----:B------:R1:W-:Y:S01]  /*1af0*/  @P5 LDGSTS.E.BYPASS.LTC128B.128 [R249+0xc100], [R6.64], !P4 ;  /* 0x0c10000006f95fae */ /* 0x0003e2000e101d52 */
[----:B------:R-:W-:Y:S01]  /*1b00*/  @P1 LEA.HI.X R10, R4, R3, R12, 0x5, P0 ;  /* 0x00000003040a1211 */ /* 0x000fe200000f2c0c */
[----:B------:R-:W-:Y:S01]  /*1b10*/  IMAD.MOV.U32 R20, RZ, RZ, R22 ;  /* 0x000000ffff147224 */ /* 0x000fe200078e0016 */
[C---:B------:R-:W-:Y:S01]  /*1b20*/  @P1 LEA R4, P0, R5.reuse, c[0x0][0x1c8], 0x1 ;  /* 0x0000720005041a11 */ /* 0x040fe200078008ff */
[----:B------:R1:W-:Y:S01]  /*1b30*/  @P5 LDGSTS.E.BYPASS.LTC128B.128 [R249+0xf100], [R6.64+0x80], !P3 ;  /* 0x0f10008006f95fae */ /* 0x0003e2000d901d52 */
[----:B------:R-:W-:Y:S01]  /*1b40*/  UIMAD UR13, UR10, UR16, UR13 ;  /* 0x000000100a0d72a4 */ /* 0x000fe2000f8e020d */
[----:B------:R-:W-:Y:S01]  /*1b50*/  IMAD.WIDE.U32 R8, R8, UR16, R20 ;  /* 0x0000001008087c25 */ /* 0x000fe2000f8e0014 */
[----:B------:R-:W-:Y:S01]  /*1b60*/  @P1 LEA.HI.X R5, R5, c[0x0][0x1cc], R10, 0x1, P0 ;  /* 0x0000730005051a11 */ /* 0x000fe200000f0c0a */
[----:B------:R1:W-:Y:S01]  /*1b70*/  @P5 LDGSTS.E.BYPASS.LTC128B.128 [R249+0x12100], [R6.64+0x100], !P2 ;  /* 0x1210010006f95fae */ /* 0x0003e2000d101d52 */
[----:B------:R-:W-:Y:S01]  /*1b80*/  @P6 IADD3 R10, P0, R2, UR14, RZ ;  /* 0x0000000e020a6c10 */ /* 0x000fe2000ff1e0ff */
[----:B------:R-:W-:-:S02]  /*1b90*/  USHF.L.U32 UR10, UR4, 0x6, URZ ;  /* 0x00000006040a7899 */ /* 0x000fc4000800063f */
[----:B------:R2:W-:Y:S01]  /*1ba0*/  @P1 LDGSTS.E.BYPASS.LTC128B.128 [R249+0xd100], [R4.64], !P4 ;  /* 0x0d10000004f91fae */ /* 0x0005e2000e101d52 */
[----:B------:R-:W-:Y:S02]  /*1bb0*/  @P6 IADD3.X R3, R3, UR9, RZ, P0, !PT ;  /* 0x0000000903036c10 */ /* 0x000fe400087fe4ff */
[C---:B------:R-:W-:Y:S01]  /*1bc0*/  @P6 LEA R2, P0, R10.reuse, c[0x0][0x1c8], 0x1 ;  /* 0x000072000a026a11 */ /* 0x040fe200078008ff */
[----:B------:R2:W-:Y:S03]  /*1bd0*/  @P1 LDGSTS.E.BYPASS.LTC128B.128 [R249+0x10100], [R4.64+0x80], !P3 ;  /* 0x1010008004f91fae */ /* 0x0005e6000d901d52 */
[----:B------:R-:W-:Y:S01]  /*1be0*/  @P6 LEA.HI.X R3, R10, c[0x0][0x1cc], R3, 0x1, P0 ;  /* 0x000073000a036a11 */ /* 0x000fe200000f0c03 */
[----:B------:R2:W-:Y:S01]  /*1bf0*/  @P1 LDGSTS.E.BYPASS.LTC128B.128 [R249+0x13100], [R4.64+0x100], !P2 ;  /* 0x1310010004f91fae */ /* 0x0005e2000d101d52 */
[C---:B------:R-:W-:Y:S02]  /*1c00*/  LOP3.LUT P0, RZ, R13.reuse, 0x2, RZ, 0xc0, !PT ;  /* 0x000000020dff7812 */ /* 0x040fe4000780c0ff */
[----:B------:R-:W-:Y:S01]  /*1c10*/  LOP3.LUT P1, RZ, R13, 0x4, RZ, 0xc0, !PT ;  /* 0x000000040dff7812 */ /* 0x000fe2000782c0ff */
[----:B------:R3:W-:Y:S01]  /*1c20*/  @P6 LDGSTS.E.BYPASS.LTC128B.128 [R249+0xe100], [R2.64], !P4 ;  /* 0x0e10000002f96fae */ /* 0x0007e2000e101d52 */
[----:B------:R-:W-:-:S03]  /*1c30*/  LEA R10, P5, R8, c[0x0][0x1f8], 0x1 ;  /* 0x00007e00080a7a11 */ /* 0x000fc600078a08ff */
[----:B------:R3:W-:Y:S04]  /*1c40*/  @P6 LDGSTS.E.BYPASS.LTC128B.128 [R249+0x11100], [R2.64+0x80], !P3 ;  /* 0x1110008002f96fae */ /* 0x0007e8000d901d52 */
[----:B------:R3:W-:Y:S01]  /*1c50*/  @P6 LDGSTS.E.BYPASS.LTC128B.128 [R249+0x14100], [R2.64+0x100], !P2 ;  /* 0x1410010002f96fae */ /* 0x0007e2000d101d52 */
[----:B------:R-:W-:Y:S02]  /*1c60*/  LOP3.LUT P6, RZ, R36, 0x2, RZ, 0xc0, !PT ;  /* 0x0000000224ff7812 */ /* 0x000fe400078cc0ff */
[----:B-1----:R-:W-:Y:S01]  /*1c70*/  IADD3 R6, R9, UR13, RZ ;  /* 0x0000000d09067c10 */ /* 0x002fe2000fffe0ff */
[----:B------:R-:W0:Y:S01]  /*1c80*/  LDGDEPBAR ;  /* 0x00000000000079af */ /* 0x000e220000000000 */
[----:B------:R-:W-:Y:S02]  /*1c90*/  UMOV UR13, 0x6 ;  /* 0x00000006000d7882 */ /* 0x000fe40000000000 */
[----:B------:R-:W-:Y:S01]  /*1ca0*/  USHF.L.U64.HI UR13, UR4, UR13, UR5 ;  /* 0x0000000d040d7299 */ /* 0x000fe20008010205 */
[----:B------:R-:W-:Y:S01]  /*1cb0*/  LEA.HI.X R11, R8, c[0x0][0x1fc], R6, 0x1, P5 ;  /* 0x00007f00080b7a11 */ /* 0x000fe200028f0c06 */
[----:B------:R-:W-:Y:S01]  /*1cc0*/  STL.64 [R1+0x38], R22 ;  /* 0x0000381601007387 */ /* 0x000fe20000100a00 */
[----:B------:R-:W-:-:S02]  /*1cd0*/  IADD3 R6, R224, 0xc100, RZ ;  /* 0x0000c100e0067810 */ /* 0x000fc40007ffe0ff */
[----:B------:R-:W-:Y:S01]  /*1ce0*/  IADD3 R8, P5, R10, UR10, RZ ;  /* 0x0000000a0a087c10 */ /* 0x000fe2000ffbe0ff */
[----:B------:R-:W-:Y:S01]  /*1cf0*/  STL.64 [R1+0x20], R20 ;  /* 0x0000201401007387 */ /* 0x000fe20000100a00 */
[----:B------:R-:W-:Y:S01]  /*1d00*/  @P6 IADD3 R231, R6, -0x20, RZ ;  /* 0xffffffe006e76810 */ /* 0x000fe20007ffe0ff */
[----:B--2---:R-:W-:Y:S01]  /*1d10*/  IMAD.SHL.U32 R5, R15, 0x40, RZ ;  /* 0x000000400f057824 */ /* 0x004fe200078e00ff */
[----:B------:R-:W-:Y:S02]  /*1d20*/  SEL R4, RZ, 0x4, P2 ;  /* 0x00000004ff047807 */ /* 0x000fe40001000000 */
[----:B------:R-:W-:Y:S02]  /*1d30*/  IADD3.X R9, R11, UR13, RZ, P5, !PT ;  /* 0x0000000d0b097c10 */ /* 0x000fe4000affe4ff */
[----:B------:R-:W-:Y:S02]  /*1d40*/  LOP3.LUT R12, R18, R4, RZ, 0xfc, !PT ;  /* 0x00000004120c7212 */ /* 0x000fe400078efcff */
[----:B------:R-:W-:Y:S01]  /*1d50*/  LOP3.LUT R4, R14, 0xfffffe00, R5, 0xf8, !PT ;  /* 0xfffffe000e047812 */ /* 0x000fe200078ef805 */
[----:B------:R-:W-:Y:S01]  /*1d60*/  IMAD.MOV.U32 R5, RZ, RZ, 0x20 ;  /* 0x00000020ff057424 */ /* 0x000fe200078e00ff */
[C---:B------:R-:W-:Y:S01]  /*1d70*/  IADD3 R248, R231.reuse, 0x800, RZ ;  /* 0x00000800e7f87810 */ /* 0x040fe20007ffe0ff */
[----:B------:R-:W-:Y:S01]  /*1d80*/  IMAD.U32 R14, RZ, RZ, UR10 ;  /* 0x0000000aff0e7e24 */ /* 0x000fe2000f8e00ff */
[----:B------:R-:W-:Y:S01]  /*1d90*/  IADD3 R247, R231, 0x1000, RZ ;  /* 0x00001000e7f77810 */ /* 0x000fe20007ffe0ff */
[----:B---3--:R-:W-:Y:S01]  /*1da0*/  IMAD.MOV.U32 R3, RZ, RZ, 0x10 ;  /* 0x00000010ff037424 */ /* 0x008fe200078e00ff */
[----:B------:R-:W-:-:S04]  /*1db0*/  DEPBAR.LE SB0, 0x1 ;  /* 0x000080400000791a */ /* 0x000fc80000000000 */
[----:B------:R-:W-:Y:S01]  /*1dc0*/  IMAD R208, R117, 0x400, R4 ;  /* 0x0000040075d07824 */ /* 0x000fe200078e0204 */
[----:B------:R-:W-:Y:S01]  /*1dd0*/  SEL R3, R3, 0xfffffff0, !P0 ;  /* 0xfffffff003037807 */ /* 0x000fe20004000000 */
[----:B------:R-:W-:Y:S01]  /*1de0*/  IMAD.U32 R2, RZ, RZ, UR10 ;  /* 0x0000000aff027e24 */ /* 0x000fe2000f8e00ff */
[----:B------:R-:W-:Y:S02]  /*1df0*/  SEL R0, R5, 0xffffffe0, !P1 ;  /* 0xffffffe005007807 */ /* 0x000fe40004800000 */
[C---:B------:R-:W-:Y:S01]  /*1e00*/  LEA R216, R208.reuse, 0x100, 0x1 ;  /* 0x00000100d0d87811 */ /* 0x040fe200078e08ff */
[----:B------:R-:W-:Y:S01]  /*1e10*/  IMAD.SHL.U32 R208, R208, 0x2, RZ ;  /* 0x00000002d0d07824 */ /* 0x000fe200078e00ff */
[----:B------:R-:W-:Y:S01]  /*1e20*/  BAR.SYNC.DEFER_BLOCKING 0x0 ;  /* 0x0000000000007b1d */ /* 0x000fe20000010000 */
[----:B------:R-:W-:Y:S01]  /*1e30*/  IADD3 R18, P1, P0, R2, 0x80, R10 ;  /* 0x0000008002127810 */ /* 0x000fe2000783e00a */
[----:B------:R-:W-:Y:S01]  /*1e40*/  IMAD.MOV.U32 R2, RZ, RZ, 0x40 ;  /* 0x00000040ff027424 */ /* 0x000fe200078e00ff */
[----:B------:R-:W-:Y:S01]  /*1e50*/  LOP3.LUT R5, R12, 0x1, RZ, 0xc0, !PT ;  /* 0x000000010c057812 */ /* 0x000fe200078ec0ff */
[--C-:B------:R-:W-:Y:S01]  /*1e60*/  IMAD R212, R3, 0x2, R216.reuse ;  /* 0x0000000203d47824 */ /* 0x100fe200078e02d8 */
[----:B------:R-:W-:Y:S01]  /*1e70*/  IADD3.X R19, RZ, UR13, R11, P1, P0 ;  /* 0x0000000dff137c10 */ /* 0x000fe20008fe040b */
[----:B------:R-:W-:Y:S01]  /*1e80*/  IMAD R216, R0, 0x2, R216 ;  /* 0x0000000200d87824 */ /* 0x000fe200078e02d8 */
[----:B------:R-:W-:Y:S01]  /*1e90*/  IADD3 R14, P1, P0, R14, 0x100, R10 ;  /* 0x000001000e0e7810 */ /* 0x000fe2000783e00a */
[----:B------:R-:W-:Y:S01]  /*1ea0*/  IMAD R220, R0, 0x2, R212 ;  /* 0x0000000200dc7824 */ /* 0x000fe200078e02d4 */
[----:B------:R-:W-:-:S02]  /*1eb0*/  ISETP.NE.U32.AND P6, PT, R5, 0x1, PT ;  /* 0x000000010500780c */ /* 0x000fc40003fc5070 */
[----:B------:R-:W-:Y:S02]  /*1ec0*/  IADD3.X R15, RZ, UR13, R11, P1, P0 ;  /* 0x0000000dff0f7c10 */ /* 0x000fe40008fe040b */
[----:B------:R-:W-:Y:S02]  /*1ed0*/  IADD3 R6, P0, R8, UR10, RZ ;  /* 0x0000000a08067c10 */ /* 0x000fe4000ff1e0ff */
[----:B------:R-:W-:Y:S02]  /*1ee0*/  LOP3.LUT P1, RZ, R12, 0x2, RZ, 0xc0, !PT ;  /* 0x000000020cff7812 */ /* 0x000fe4000782c0ff */
[C---:B------:R-:W-:Y:S02]  /*1ef0*/  ISETP.LT.OR P5, PT, R16.reuse, 0x1, P6 ;  /* 0x000000011000780c */ /* 0x040fe400037a1670 */
[----:B------:R-:W-:Y:S02]  /*1f00*/  IADD3.X R7, R9, UR13, RZ, P0, !PT ;  /* 0x0000000d09077c10 */ /* 0x000fe400087fe4ff */
[----:B------:R-:W-:-:S02]  /*1f10*/  ISETP.LT.OR P0, PT, R16, 0x1, !P1 ;  /* 0x000000011000780c */ /* 0x000fc40004f01670 */
[C---:B------:R-:W-:Y:S01]  /*1f20*/  IADD3 R246, R231.reuse, 0x1800, RZ ;  /* 0x00001800e7f67810 */ /* 0x040fe20007ffe0ff */
[----:B------:R-:W-:Y:S01]  /*1f30*/  LDSM.16.M88.4 R156, [R208+0x100] ;  /* 0x00010000d09c783b */ /* 0x000fe20000000200 */
[C---:B------:R-:W-:Y:S02]  /*1f40*/  IADD3 R245, R231.reuse, 0x2000, RZ ;  /* 0x00002000e7f57810 */ /* 0x040fe40007ffe0ff */
[C---:B------:R-:W-:Y:S01]  /*1f50*/  IADD3 R244, R231.reuse, 0x2800, RZ ;  /* 0x00002800e7f47810 */ /* 0x040fe20007ffe0ff */
[----:B------:R-:W-:Y:S01]  /*1f60*/  LDSM.16.M88.4 R192, [R208+0x4100] ;  /* 0x00410000d0c0783b */ /* 0x000fe20000000200 */
[C---:B------:R-:W-:Y:S02]  /*1f70*/  IADD3 R243, R231.reuse, 0x3000, RZ ;  /* 0x00003000e7f37810 */ /* 0x040fe40007ffe0ff */
[C---:B------:R-:W-:Y:S01]  /*1f80*/  IADD3 R242, R231.reuse, 0x3800, RZ ;  /* 0x00003800e7f27810 */ /* 0x040fe20007ffe0ff */
[----:B------:R-:W-:Y:S01]  /*1f90*/  LDSM.16.M88.4 R160, [R212] ;  /* 0x00000000d4a0783b */ /* 0x000fe20000000200 */
[----:B------:R-:W-:-:S02]  /*1fa0*/  IADD3 R241, R231, 0x4000, RZ ;  /* 0x00004000e7f17810 */ /* 0x000fc40007ffe0ff */
[C---:B------:R-:W-:Y:S01]  /*1fb0*/  IADD3 R240, R231.reuse, 0x4800, RZ ;  /* 0x00004800e7f07810 */ /* 0x040fe20007ffe0ff */
[----:B------:R-:W-:Y:S01]  /*1fc0*/  LDSM.16.M88.4 R196, [R212+0x4000] ;  /* 0x00400000d4c4783b */ /* 0x000fe20000000200 */
[C---:B------:R-:W-:Y:S02]  /*1fd0*/  IADD3 R239, R231.reuse, 0x5000, RZ ;  /* 0x00005000e7ef7810 */ /* 0x040fe40007ffe0ff */
[C---:B------:R-:W-:Y:S01]  /*1fe0*/  IADD3 R238, R231.reuse, 0x5800, RZ ;  /* 0x00005800e7ee7810 */ /* 0x040fe20007ffe0ff */
[----:B------:R-:W-:Y:S01]  /*1ff0*/  LDSM.16.M88.4 R184, [R216] ;  /* 0x00000000d8b8783b */ /* 0x000fe20000000200 */
[C---:B------:R-:W-:Y:S02]  /*2000*/  IADD3 R237, R231.reuse, 0x6000, RZ ;  /* 0x00006000e7ed7810 */ /* 0x040fe40007ffe0ff */
[C---:B------:R-:W-:Y:S01]  /*2010*/  IADD3 R236, R231.reuse, 0x6800, RZ ;  /* 0x00006800e7ec7810 */ /* 0x040fe20007ffe0ff */
[----:B------:R-:W-:Y:S01]  /*2020*/  LDSM.16.M88.4 R200, [R216+0x4000] ;  /* 0x00400000d8c8783b */ /* 0x000fe20000000200 */
[----:B------:R-:W-:-:S02]  /*2030*/  IADD3 R235, R231, 0x7000, RZ ;  /* 0x00007000e7eb7810 */ /* 0x000fc40007ffe0ff */
[C---:B------:R-:W-:Y:S01]  /*2040*/  IADD3 R234, R231.reuse, 0x7800, RZ ;  /* 0x00007800e7ea7810 */ /* 0x040fe20007ffe0ff */
[----:B------:R-:W-:Y:S01]  /*2050*/  LDSM.16.M88.4 R188, [R220] ;  /* 0x00000000dcbc783b */ /* 0x000fe20000000200 */
[C---:B------:R-:W-:Y:S02]  /*2060*/  IADD3 R233, R231.reuse, 0x8000, RZ ;  /* 0x00008000e7e97810 */ /* 0x040fe40007ffe0ff */
[----:B------:R-:W-:Y:S01]  /*2070*/  IADD3 R232, R231, 0x8800, RZ ;  /* 0x00008800e7e87810 */ /* 0x000fe20007ffe0ff */
[----:B------:R-:W-:Y:S04]  /*2080*/  LDSM.16.M88.4 R204, [R220+0x4000] ;  /* 0x00400000dccc783b */ /* 0x000fe80000000200 */
[----:B------:R-:W-:Y:S04]  /*2090*/  LDSM.16.M88.4 R208, [R208+0x8100] ;  /* 0x00810000d0d0783b */ /* 0x000fe80000000200 */
[----:B------:R-:W-:Y:S04]  /*20a0*/  LDSM.16.M88.4 R212, [R212+0x8000] ;  /* 0x00800000d4d4783b */ /* 0x000fe80000000200 */
[----:B------:R-:W-:Y:S04]  /*20b0*/  LDSM.16.M88.4 R216, [R216+0x8000] ;  /* 0x00800000d8d8783b */ /* 0x000fe80000000200 */
        /* <DEDUP_REMOVED lines=12> */
[----:B------:R-:W5:Y:S04]  /*2180*/  LDSM.16.M88.4 R68, [R231+0x1000] ;  /* 0x00100000e744783b */ /* 0x000f680000000200 */
[----:B------:R-:W4:Y:S04]  /*2190*/  LDSM.16.M88.4 R80, [R231+0x1800] ;  /* 0x00180000e750783b */ /* 0x000f280000000200 */
[----:B------:R-:W-:Y:S01]  /*21a0*/  LDSM.16.M88.4 R84, [R231+0x2000] ;  /* 0x00200000e754783b */ /* 0x000fe20000000200 */
[C---:B-1----:R-:W-:Y:S03]  /*21b0*/  HMMA.16816.F32 R40, R156.reuse, R20, RZ ;  /* 0x000000149c28723c */ /* 0x042fe600000018ff */
[----:B------:R-:W1:Y:S04]  /*21c0*/  LDSM.16.M88.4 R104, [R231+0x2800] ;  /* 0x00280000e768783b */ /* 0x000e680000000200 */
[----:B------:R-:W-:Y:S01]  /*21d0*/  @!PT LDS RZ, [RZ] ;  /* 0x00000000fffff984 */ /* 0x000fe20000000800 */
[----:B------:R-:W-:Y:S01]  /*21e0*/  @!PT LDS RZ, [RZ] ;  /* 0x00000000fffff984 */ /* 0x000fe20000000800 */
[----:B------:R-:W-:Y:S01]  /*21f0*/  @!PT LDS RZ, [RZ] ;  /* 0x00000000fffff984 */ /* 0x000fe20000000800 */
[----:B------:R1:W-:Y:S01]  /*2200*/  LDGSTS.E.BYPASS.LTC128B.128 [R249+0x100], [R10.64], !P5 ;  /* 0x001000000af97fae */ /* 0x0003e2000e901d52 */
[----:B------:R-:W-:Y:S01]  /*2210*/  LOP3.LUT P5, RZ, R12, 0x4, RZ, 0xc0, !PT ;  /* 0x000000040cff7812 */ /* 0x000fe200078ac0ff */
[----:B------:R-:W-:Y:S02]  /*2220*/  HMMA.16816.F32 R28, R156, R22, RZ ;  /* 0x000000169c1c723c */ /* 0x000fe400000018ff */
[----:B------:R1:W-:Y:S01]  /*2230*/  LDGSTS.E.BYPASS.LTC128B.128 [R249+0x3100], [R10.64+0x80], !P0 ;  /* 0x031000800af97fae */ /* 0x0003e2000c101d52 */
[----:B------:R-:W-:-:S05]  /*2240*/  ISETP.LT.OR P0, PT, R16, 0x1, !P5 ;  /* 0x000000011000780c */ /* 0x000fca0006f01670 */
[----:B--2---:R-:W-:Y:S08]  /*2250*/  HMMA.16816.F32 R24, R156, R32, RZ ;  /* 0x000000209c18723c */ /* 0x004ff000000018ff */
[----:B------:R1:W-:Y:S01]  /*2260*/  LDGSTS.E.BYPASS.LTC128B.128 [R249+0x6100], [R10.64+0x100], !P0 ;  /* 0x061001000af97fae */ /* 0x0003e2000c101d52 */
[C---:B------:R-:W-:Y:S01]  /*2270*/  ISETP.LT.OR P0, PT, R16.reuse, 0x21, P6 ;  /* 0x000000211000780c */ /* 0x040fe20003701670 */
[----:B---3--:R-:W-:Y:S01]  /*2280*/  HMMA.16816.F32 R92, R160, R48, R40 ;  /* 0x00000030a05c723c */ /* 0x008fe20000001828 */
[----:B------:R-:W-:-:S07]  /*2290*/  ISETP.LT.OR P6, PT, R16, 0x41, P6 ;  /* 0x000000411000780c */ /* 0x000fce00037c1670 */
[C---:B------:R-:W-:Y:S04]  /*22a0*/  HMMA.16816.F32 R40, R156.reuse, R52, RZ ;  /* 0x000000349c28723c */ /* 0x040fe800000018ff */
[----:B------:R1:W-:Y:S01]  /*22b0*/  LDGSTS.E.BYPASS.LTC128B.128 [R249+0x1100], [R8.64], !P0 ;  /* 0x0110000008f97fae */ /* 0x0003e2000c101d52 */
[C---:B------:R-:W-:Y:S02]  /*22c0*/  ISETP.LT.OR P0, PT, R16.reuse, 0x21, !P1 ;  /* 0x000000211000780c */ /* 0x040fe40004f01670 */
[C---:B------:R-:W-:Y:S01]  /*22d0*/  ISETP.LT.OR P1, PT, R16.reuse, 0x41, !P1 ;  /* 0x000000411000780c */ /* 0x040fe20004f21670 */
[----:B------:R-:W-:Y:S08]  /*22e0*/  HMMA.16816.F32 R20, R156, R34, RZ ;  /* 0x000000229c14723c */ /* 0x000ff000000018ff */
[----:B------:R-:W-:Y:S02]  /*22f0*/  HMMA.16816.F32 R88, R160, R50, R28 ;  /* 0x00000032a058723c */ /* 0x000fe4000000181c */
[----:B------:R2:W-:Y:S01]  /*2300*/  LDGSTS.E.BYPASS.LTC128B.128 [R249+0x4100], [R18.64], !P0 ;  /* 0x0410000012f97fae */ /* 0x0005e2000c101d52 */
[----:B------:R-:W-:-:S02]  /*2310*/  ISETP.LT.OR P0, PT, R16, 0x21, !P5 ;  /* 0x000000211000780c */ /* 0x000fc40006f01670 */
[----:B------:R-:W-:-:S03]  /*2320*/  ISETP.LT.OR P5, PT, R16, 0x41, !P5 ;  /* 0x000000411000780c */ /* 0x000fc60006fa1670 */
[----:B----4-:R-:W-:Y:S08]  /*2330*/  HMMA.16816.F32 R100, R160, R44, R24 ;  /* 0x0000002ca064723c */ /* 0x010ff00000001818 */
[----:B------:R3:W-:Y:S01]  /*2340*/  LDGSTS.E.BYPASS.LTC128B.128 [R249+0x7100], [R14.64], !P0 ;  /* 0x071000000ef97fae */ /* 0x0007e2000c101d52 */
[----:B------:R-:W-:Y:S01]  /*2350*/  LOP3.LUT P0, RZ, R36, 0x4, RZ, 0xc0, !PT ;  /* 0x0000000424ff7812 */ /* 0x000fe2000780c0ff */
[----:B------:R-:W-:Y:S02]  /*2360*/  HMMA.16816.F32 R32, R156, R54, RZ ;  /* 0x000000369c20723c */ /* 0x000fe400000018ff */
[----:B------:R4:W-:Y:S01]  /*2370*/  LDGSTS.E.BYPASS.LTC128B.128 [R249+0x2100], [R6.64], !P6 ;  /* 0x0210000006f97fae */ /* 0x0009e2000f101d52 */
[----:B------:R-:W-:-:S02]  /*2380*/  SEL R2, R2, 0xffffffc0, !P0 ;  /* 0xffffffc002027807 */ /* 0x000fc40004000000 */
[----:B------:R-:W-:Y:S01]  /*2390*/  PLOP3.LUT P0, PT, PT, PT, UP0, 0x80, 0x0 ;  /* 0x000000000000781c */ /* 0x000fe20003f0f008 */
[----:B------:R4:W-:Y:S02]  /*23a0*/  LDGSTS.E.BYPASS.LTC128B.128 [R249+0x5100], [R6.64+0x80], !P1 ;  /* 0x0510008006f97fae */ /* 0x0009e4000c901d52 */
[----:B------:R-:W-:Y:S01]  /*23b0*/  HMMA.16816.F32 R28, R156, R56, RZ ;  /* 0x000000389c1c723c */ /* 0x000fe200000018ff */
[----:B------:R-:W-:Y:S01]  /*23c0*/  IMAD.IADD R230, R224, 0x1, R2 ;  /* 0x00000001e0e67824 */ /* 0x000fe200078e0202 */
[----:B------:R4:W-:Y:S01]  /*23d0*/  LDGSTS.E.BYPASS.LTC128B.128 [R249+0x8100], [R6.64+0x100], !P5 ;  /* 0x0810010006f97fae */ /* 0x0009e2000e901d52 */
[----:B------:R-:W-:-:S03]  /*23e0*/  IMAD.IADD R227, R2, 0x1, R231 ;  /* 0x0000000102e37824 */ /* 0x000fc600078e02e7 */
[----:B------:R-:W2:Y:S02]  /*23f0*/  LDSM.16.M88.4 R48, [R230+0xc100] ;  /* 0x00c10000e630783b */ /* 0x000ea40000000200 */
[----:B------:R-:W-:Y:S02]  /*2400*/  HMMA.16816.F32 R24, R156, R58, RZ ;  /* 0x0000003a9c18723c */ /* 0x000fe400000018ff */
[----:B------:R-:W-:Y:S04]  /*2410*/  LDSM.16.M88.4 R36, [R230+0xd900] ;  /* 0x00d90000e624783b */ /* 0x000fe80000000200 */
[----:B------:R-:W-:Y:S02]  /*2420*/  LDSM.16.M88.4 R72, [R230+0xc900] ;  /* 0x00c90000e648783b */ /* 0x000fe40000000200 */
[----:B-----5:R-:W-:Y:S02]  /*2430*/  HMMA.16816.F32 R76, R160, R68, R40 ;  /* 0x00000044a04c723c */ /* 0x020fe40000001828 */
[----:B------:R-:W5:Y:S04]  /*2440*/  LDSM.16.M88.4 R40, [R230+0xd100] ;  /* 0x00d10000e628783b */ /* 0x000f680000000200 */
[----:B------:R-:W0:Y:S02]  /*2450*/  LDGDEPBAR ;  /* 0x00000000000079af */ /* 0x000e240000000000 */
[C---:B---3--:R-:W-:Y:S08]  /*2460*/  HMMA.16816.F32 R12, R156.reuse, R64, RZ ;  /* 0x000000409c0c723c */ /* 0x048ff000000018ff */
[----:B-1----:R-:W-:Y:S08]  /*2470*/  HMMA.16816.F32 R8, R156, R66, RZ ;  /* 0x000000429c08723c */ /* 0x002ff000000018ff */
[----:B------:R-:W-:Y:S08]  /*2480*/  HMMA.16816.F32 R96, R160, R46, R20 ;  /* 0x0000002ea060723c */ /* 0x000ff00000001814 */
[C---:B------:R-:W-:Y:S08]  /*2490*/  HMMA.16816.F32 R20, R156.reuse, R60, RZ ;  /* 0x0000003c9c14723c */ /* 0x040ff000000018ff */
[----:B--2---:R-:W-:Y:S08]  /*24a0*/  HMMA.16816.F32 R16, R156, R62, RZ ;  /* 0x0000003e9c10723c */ /* 0x004ff000000018ff */
[C---:B------:R-:W-:Y:S01]  /*24b0*/  HMMA.16816.F32 R68, R160.reuse, R70, R32 ;  /* 0x00000046a044723c */ /* 0x040fe20000001820 */
[----:B------:R-:W-:Y:S07]  /*24c0*/  LDSM.16.M88.4 R32, [R230+0xe100] ;  /* 0x00e10000e620783b */ /* 0x000fee0000000200 */
[C---:B------:R-:W-:Y:S01]  /*24d0*/  HMMA.16816.F32 R64, R160.reuse, R80, R28 ;  /* 0x00000050a040723c */ /* 0x040fe2000000181c */
[----:B------:R-:W1:Y:S07]  /*24e0*/  LDSM.16.M88.4 R28, [R230+0xe900] ;  /* 0x00e90000e61c783b */ /* 0x000e6e0000000200 */
[C---:B------:R-:W-:Y:S08]  /*24f0*/  HMMA.16816.F32 R60, R160.reuse, R82, R24 ;  /* 0x00000052a03c723c */ /* 0x040ff00000001818 */
[C---:B------:R-:W-:Y:S08]  /*2500*/  HMMA.16816.F32 R44, R160.reuse, R104, R12 ;  /* 0x00000068a02c723c */ /* 0x040ff0000000180c */
[C---:B------:R-:W-:Y:S01]  /*2510*/  HMMA.16816.F32 R24, R160.reuse, R106, R8 ;  /* 0x0000006aa018723c */ /* 0x040fe20000001808 */
[----:B------:R-:W2:Y:S07]  /*2520*/  LDSM.16.M88.4 R8, [R227] ;  /* 0x00000000e308783b */ /* 0x000eae0000000200 */
[----:B------:R-:W-:Y:S08]  /*2530*/  HMMA.16816.F32 R56, R160, R84, R20 ;  /* 0x00000054a038723c */ /* 0x000ff00000001814 */
[C---:B------:R-:W-:Y:S08]  /*2540*/  HMMA.16816.F32 R20, R184.reuse, R48, R92 ;  /* 0x00000030b814723c */ /* 0x040ff0000000185c */
[C---:B-----5:R-:W-:Y:S08]  /*2550*/  HMMA.16816.F32 R76, R184.reuse, R40, R76 ;  /* 0x00000028b84c723c */ /* 0x060ff0000000184c */
[C---:B------:R-:W-:Y:S01]  /*2560*/  HMMA.16816.F32 R68, R184.reuse, R42, R68 ;  /* 0x0000002ab844723c */ /* 0x040fe20000001844 */
[----:B------:R-:W3:Y:S07]  /*2570*/  LDSM.16.M88.4 R40, [R227+0x800] ;  /* 0x00080000e328783b */ /* 0x000eee0000000200 */
[C---:B------:R-:W-:Y:S08]  /*2580*/  HMMA.16816.F32 R92, R184.reuse, R36, R64 ;  /* 0x00000024b85c723c */ /* 0x040ff00000001840 */
[----:B------:R-:W-:Y:S01]  /*2590*/  HMMA.16816.F32 R64, R184, R38, R60 ;  /* 0x00000026b840723c */ /* 0x000fe2000000183c */
[----:B------:R-:W5:Y:S07]  /*25a0*/  LDSM.16.M88.4 R36, [R227+0x1000] ;  /* 0x00100000e324783b */ /* 0x000f6e0000000200 */
[----:B------:R-:W-:Y:S08]  /*25b0*/  HMMA.16816.F32 R52, R160, R86, R16 ;  /* 0x00000056a034723c */ /* 0x000ff00000001810 */
[C---:B------:R-:W-:Y:S08]  /*25c0*/  HMMA.16816.F32 R12, R184.reuse, R72, R100 ;  /* 0x00000048b80c723c */ /* 0x040ff00000001864 */
[C---:B------:R-:W-:Y:S08]  /*25d0*/  HMMA.16816.F32 R16, R184.reuse, R50, R88 ;  /* 0x00000032b810723c */ /* 0x040ff00000001858 */
[C---:B------:R-:W-:Y:S08]  /*25e0*/  HMMA.16816.F32 R72, R184.reuse, R74, R96 ;  /* 0x0000004ab848723c */ /* 0x040ff00000001860 */
[C---:B-1----:R-:W-:Y:S01]  /*25f0*/  HMMA.16816.F32 R80, R184.reuse, R28, R44 ;  /* 0x0000001cb850723c */ /* 0x042fe2000000182c */
[----:B------:R-:W-:Y:S07]  /*2600*/  LDSM.16.M88.4 R44, [R227+0x2800] ;  /* 0x00280000e32c783b */ /* 0x000fee0000000200 */
[C---:B------:R-:W-:Y:S01]  /*2610*/  HMMA.16816.F32 R60, R184.reuse, R30, R24 ;  /* 0x0000001eb83c723c */ /* 0x040fe20000001818 */
[----:B------:R-:W1:Y:S07]  /*2620*/  LDSM.16.M88.4 R28, [R227+0x2000] ;  /* 0x00200000e31c783b */ /* 0x000e6e0000000200 */
[C---:B------:R-:W-:Y:S01]  /*2630*/  HMMA.16816.F32 R88, R184.reuse, R32, R56 ;  /* 0x00000020b858723c */ /* 0x040fe20000001838 */
[----:B------:R-:W1:Y:S07]  /*2640*/  LDSM.16.M88.4 R56, [R227+0x1800] ;  /* 0x00180000e338783b */ /* 0x000e6e0000000200 */
[----:B------:R-:W-:Y:S01]  /*2650*/  HMMA.16816.F32 R84, R184, R34, R52 ;  /* 0x00000022b854723c */ /* 0x000fe20000001834 */
[----:B------:R-:W-:Y:S07]  /*2660*/  LDSM.16.M88.4 R32, [R224+0x10100] ;  /* 0x01010000e020783b */ /* 0x000fee0000000200 */
[C---:B--2---:R-:W-:Y:S08]  /*2670*/  HMMA.16816.F32 R52, R188.reuse, R8, R20 ;  /* 0x00000008bc34723c */ /* 0x044ff00000001814 */
[C---:B------:R-:W-:Y:S08]  /*2680*/  HMMA.16816.F32 R48, R188.reuse, R10, R16 ;  /* 0x0000000abc30723c */ /* 0x040ff00000001810 */
[C---:B---3--:R-:W-:Y:S08]  /*2690*/  HMMA.16816.F32 R24, R188.reuse, R40, R12 ;  /* 0x00000028bc18723c */ /* 0x048ff0000000180c */
[C---:B------:R-:W-:Y:S01]  /*26a0*/  HMMA.16816.F32 R20, R188.reuse, R42, R72 ;  /* 0x0000002abc14723c */ /* 0x040fe20000001848 */
[----:B------:R-:W2:Y:S07]  /*26b0*/  LDSM.16.M88.4 R40, [R224+0xf100] ;  /* 0x00f10000e028783b */ /* 0x000eae0000000200 */
[C---:B-----5:R-:W-:Y:S08]  /*26c0*/  HMMA.16816.F32 R16, R188.reuse, R36, R76 ;  /* 0x00000024bc10723c */ /* 0x060ff0000000184c */
[C---:B------:R-:W-:Y:S01]  /*26d0*/  HMMA.16816.F32 R12, R188.reuse, R38, R68 ;  /* 0x00000026bc0c723c */ /* 0x040fe20000001844 */
[----:B------:R-:W3:Y:S07]  /*26e0*/  LDSM.16.M88.4 R36, [R224+0xf900] ;  /* 0x00f90000e024783b */ /* 0x000eee0000000200 */
[C---:B-1----:R-:W-:Y:S08]  /*26f0*/  HMMA.16816.F32 R76, R188.reuse, R28, R88 ;  /* 0x0000001cbc4c723c */ /* 0x042ff00000001858 */
[C---:B------:R-:W-:Y:S01]  /*2700*/  HMMA.16816.F32 R84, R188.reuse, R30, R84 ;  /* 0x0000001ebc54723c */ /* 0x040fe20000001854 */
[----:B------:R-:W1:Y:S07]  /*2710*/  LDSM.16.M88.4 R28, [R224+0x10900] ;  /* 0x01090000e01c783b */ /* 0x000e6e0000000200 */
[C---:B------:R-:W-:Y:S08]  /*2720*/  HMMA.16816.F32 R8, R188.reuse, R56, R92 ;  /* 0x00000038bc08723c */ /* 0x040ff0000000185c */
[C---:B------:R-:W-:Y:S01]  /*2730*/  HMMA.16816.F32 R56, R188.reuse, R58, R64 ;  /* 0x0000003abc38723c */ /* 0x040fe20000001840 */
[----:B------:R-:W5:Y:S07]  /*2740*/  LDSM.16.M88.4 R64, [R224+0x11100] ;  /* 0x01110000e040783b */ /* 0x000f6e0000000200 */
[C---:B------:R-:W-:Y:S08]  /*2750*/  HMMA.16816.F32 R104, R188.reuse, R44, R80 ;  /* 0x0000002cbc68723c */ /* 0x040ff00000001850 */
[----:B------:R-:W-:Y:S01]  /*2760*/  HMMA.16816.F32 R92, R188, R46, R60 ;  /* 0x0000002ebc5c723c */ /* 0x000fe2000000183c */
[----:B------:R-:W1:Y:S07]  /*2770*/  LDSM.16.M88.4 R60, [R224+0x11900] ;  /* 0x01190000e03c783b */ /* 0x000e6e0000000200 */
[C---:B--2---:R-:W-:Y:S01]  /*2780*/  HMMA.16816.F32 R100, R192.reuse, R40, R52 ;  /* 0x00000028c064723c */ /* 0x044fe20000001834 */
[----:B------:R-:W2:Y:S07]  /*2790*/  LDSM.16.M88.4 R52, [R231+0x3000] ;  /* 0x00300000e734783b */ /* 0x000eae0000000200 */
[C---:B------:R-:W-:Y:S01]  /*27a0*/  HMMA.16816.F32 R88, R192.reuse, R42, R48 ;  /* 0x0000002ac058723c */ /* 0x040fe20000001830 */
[----:B------:R-:W2:Y:S04]  /*27b0*/  LDSM.16.M88.4 R40, [R231+0x4000] ;  /* 0x00400000e728783b */ /* 0x000ea80000000200 */
[----:B------:R-:W-:Y:S03]  /*27c0*/  LDSM.16.M88.4 R48, [R231+0x3800] ;  /* 0x00380000e730783b */ /* 0x000fe60000000200 */
[C---:B---3--:R-:W-:Y:S08]  /*27d0*/  HMMA.16816.F32 R96, R192.reuse, R36, R24 ;  /* 0x00000024c060723c */ /* 0x048ff00000001818 */
[C---:B------:R-:W-:Y:S01]  /*27e0*/  HMMA.16816.F32 R80, R192.reuse, R38, R20 ;  /* 0x00000026c050723c */ /* 0x040fe20000001814 */
[----:B------:R-:W3:Y:S07]  /*27f0*/  LDSM.16.M88.4 R36, [R231+0x4800] ;  /* 0x00480000e724783b */ /* 0x000eee0000000200 */
[C---:B------:R-:W-:Y:S08]  /*2800*/  HMMA.16816.F32 R72, R192.reuse, R32, R16 ;  /* 0x00000020c048723c */ /* 0x040ff00000001810 */
[C---:B-1----:R-:W-:Y:S08]  /*2810*/  HMMA.16816.F32 R44, R192.reuse, R28, R8 ;  /* 0x0000001cc02c723c */ /* 0x042ff00000001808 */
[C---:B------:R-:W-:Y:S01]  /*2820*/  HMMA.16816.F32 R24, R192.reuse, R30, R56 ;  /* 0x0000001ec018723c */ /* 0x040fe20000001838 */
[----:B------:R-:W-:Y:S07]  /*2830*/  LDSM.16.M88.4 R28, [R231+0x5800] ;  /* 0x00580000e71c783b */ /* 0x000fee0000000200 */
[C---:B------:R-:W-:Y:S01]  /*2840*/  HMMA.16816.F32 R68, R192.reuse, R34, R12 ;  /* 0x00000022c044723c */ /* 0x040fe2000000180c */
[----:B------:R-:W1:Y:S07]  /*2850*/  LDSM.16.M88.4 R32, [R231+0x5000] ;  /* 0x00500000e720783b */ /* 0x000e6e0000000200 */
[C---:B-----5:R-:W-:Y:S08]  /*2860*/  HMMA.16816.F32 R20, R192.reuse, R64, R76 ;  /* 0x00000040c014723c */ /* 0x060ff0000000184c */
[C---:B------:R-:W-:Y:S08]  /*2870*/  HMMA.16816.F32 R12, R192.reuse, R60, R104 ;  /* 0x0000003cc00c723c */ /* 0x040ff00000001868 */
[----:B------:R-:W-:Y:S08]  /*2880*/  HMMA.16816.F32 R8, R192, R62, R92 ;  /* 0x0000003ec008723c */ /* 0x000ff0000000185c */
[C---:B--2---:R-:W-:Y:S08]  /*2890*/  HMMA.16816.F32 R76, R196.reuse, R54, R88 ;  /* 0x00000036c44c723c */ /* 0x044ff00000001858 */
[C---:B------:R-:W-:Y:S01]  /*28a0*/  HMMA.16816.F32 R60, R196.reuse, R52, R100 ;  /* 0x00000034c43c723c */ /* 0x040fe20000001864 */
[----:B------:R-:W2:Y:S07]  /*28b0*/  LDSM.16.M88.4 R52, [R230+0xf100] ;  /* 0x00f10000e634783b */ /* 0x000eae0000000200 */
[C---:B------:R-:W-:Y:S08]  /*28c0*/  HMMA.16816.F32 R92, R196.reuse, R40, R72 ;  /* 0x00000028c45c723c */ /* 0x040ff00000001848 */
[C---:B---3--:R-:W-:Y:S01]  /*28d0*/  HMMA.16816.F32 R88, R196.reuse, R36, R44 ;  /* 0x00000024c458723c */ /* 0x048fe2000000182c */
[----:B------:R-:W3:Y:S07]  /*28e0*/  LDSM.16.M88.4 R44, [R230+0xf900] ;  /* 0x00f90000e62c783b */ /* 0x000eee0000000200 */
[----:B------:R-:W-:Y:S01]  /*28f0*/  HMMA.16816.F32 R72, R196, R38, R24 ;  /* 0x00000026c448723c */ /* 0x000fe20000001818 */
[----:B------:R-:W5:Y:S04]  /*2900*/  LDSM.16.M88.4 R24, [R230+0x10100] ;  /* 0x01010000e618783b */ /* 0x000f680000000200 */
[----:B------:R-:W-:Y:S03]  /*2910*/  LDSM.16.M88.4 R36, [R230+0x11900] ;  /* 0x01190000e624783b */ /* 0x000fe60000000200 */
[----:B------:R-:W-:Y:S08]  /*2920*/  HMMA.16816.F32 R16, R192, R66, R84 ;  /* 0x00000042c010723c */ /* 0x000ff00000001854 */
[C---:B------:R-:W-:Y:S08]  /*2930*/  HMMA.16816.F32 R96, R196.reuse, R48, R96 ;  /* 0x00000030c460723c */ /* 0x040ff00000001860 */
[C---:B------:R-:W-:Y:S01]  /*2940*/  HMMA.16816.F32 R84, R196.reuse, R50, R80 ;  /* 0x00000032c454723c */ /* 0x040fe20000001850 */
[----:B------:R-:W2:Y:S07]  /*2950*/  LDSM.16.M88.4 R48, [R230+0x10900] ;  /* 0x01090000e630783b */ /* 0x000eae0000000200 */
[C---:B------:R-:W-:Y:S01]  /*2960*/  HMMA.16816.F32 R80, R196.reuse, R42, R68 ;  /* 0x0000002ac450723c */ /* 0x040fe20000001844 */
[----:B------:R-:W3:Y:S07]  /*2970*/  LDSM.16.M88.4 R40, [R230+0x11100] ;  /* 0x01110000e628783b */ /* 0x000eee0000000200 */
[C---:B-1----:R-:W-:Y:S08]  /*2980*/  HMMA.16816.F32 R68, R196.reuse, R32, R20 ;  /* 0x00000020c444723c */ /* 0x042ff00000001814 */
[C---:B------:R-:W-:Y:S08]  /*2990*/  HMMA.16816.F32 R64, R196.reuse, R34, R16 ;  /* 0x00000022c440723c */ /* 0x040ff00000001810 */
[C---:B------:R-:W-:Y:S08]  /*29a0*/  HMMA.16816.F32 R56, R196.reuse, R28, R12 ;  /* 0x0000001cc438723c */ /* 0x040ff0000000180c */
[----:B------:R-:W-:Y:S01]  /*29b0*/  HMMA.16816.F32 R32, R196, R30, R8 ;  /* 0x0000001ec420723c */ /* 0x000fe20000001808 */
[----:B------:R-:W1:Y:S07]  /*29c0*/  LDSM.16.M88.4 R28, [R227+0x3000] ;  /* 0x00300000e31c783b */ /* 0x000e6e0000000200 */
[C---:B--2---:R-:W-:Y:S08]  /*29d0*/  HMMA.16816.F32 R16, R200.reuse, R54, R76 ;  /* 0x00000036c810723c */ /* 0x044ff0000000184c */
[C---:B---3--:R-:W-:Y:S08]  /*29e0*/  HMMA.16816.F32 R12, R200.reuse, R44, R96 ;  /* 0x0000002cc80c723c */ /* 0x048ff00000001860 */
[C---:B------:R-:W-:Y:S08]  /*29f0*/  HMMA.16816.F32 R8, R200.reuse, R46, R84 ;  /* 0x0000002ec808723c */ /* 0x040ff00000001854 */
[C---:B-----5:R-:W-:Y:S08]  /*2a00*/  HMMA.16816.F32 R44, R200.reuse, R24, R92 ;  /* 0x00000018c82c723c */ /* 0x060ff0000000185c */
[C---:B------:R-:W-:Y:S01]  /*2a10*/  HMMA.16816.F32 R76, R200.reuse, R26, R80 ;  /* 0x0000001ac84c723c */ /* 0x040fe20000001850 */
[----:B------:R-:W2:Y:S07]  /*2a20*/  LDSM.16.M88.4 R24, [R227+0x3800] ;  /* 0x00380000e318783b */ /* 0x000eae0000000200 */
[C---:B------:R-:W-:Y:S01]  /*2a30*/  HMMA.16816.F32 R20, R200.reuse, R52, R60 ;  /* 0x00000034c814723c */ /* 0x040fe2000000183c */
[----:B------:R-:W-:Y:S07]  /*2a40*/  LDSM.16.M88.4 R52, [R227+0x5800] ;  /* 0x00580000e334783b */ /* 0x000fee0000000200 */
[C---:B------:R-:W-:Y:S08]  /*2a50*/  HMMA.16816.F32 R92, R200.reuse, R48, R88 ;  /* 0x00000030c85c723c */ /* 0x040ff00000001858 */
[C---:B------:R-:W-:Y:S01]  /*2a60*/  HMMA.16816.F32 R80, R200.reuse, R50, R72 ;  /* 0x00000032c850723c */ /* 0x040fe20000001848 */
[----:B------:R-:W3:Y:S07]  /*2a70*/  LDSM.16.M88.4 R48, [R227+0x4000] ;  /* 0x00400000e330783b */ /* 0x000eee0000000200 */
[C---:B------:R-:W-:Y:S08]  /*2a80*/  HMMA.16816.F32 R84, R200.reuse, R40, R68 ;  /* 0x00000028c854723c */ /* 0x040ff00000001844 */
[C---:B------:R-:W-:Y:S08]  /*2a90*/  HMMA.16816.F32 R88, R200.reuse, R36, R56 ;  /* 0x00000024c858723c */ /* 0x040ff00000001838 */
[C---:B------:R-:W-:Y:S01]  /*2aa0*/  HMMA.16816.F32 R68, R200.reuse, R38, R32 ;  /* 0x00000026c844723c */ /* 0x040fe20000001820 */
[----:B------:R-:W5:Y:S04]  /*2ab0*/  LDSM.16.M88.4 R36, [R227+0x5000] ;  /* 0x00500000e324783b */ /* 0x000f680000000200 */
[----:B------:R-:W-:Y:S03]  /*2ac0*/  LDSM.16.M88.4 R32, [R224+0x12100] ;  /* 0x01210000e020783b */ /* 0x000fe60000000200 */
[----:B------:R-:W-:Y:S01]  /*2ad0*/  HMMA.16816.F32 R72, R200, R42, R64 ;  /* 0x0000002ac848723c */ /* 0x000fe20000001840 */
[----:B------:R-:W-:Y:S07]  /*2ae0*/  LDSM.16.M88.4 R40, [R227+0x4800] ;  /* 0x00480000e328783b */ /* 0x000fee0000000200 */
[C---:B-1----:R-:W-:Y:S08]  /*2af0*/  HMMA.16816.F32 R64, R204.reuse, R28, R20 ;  /* 0x0000001ccc40723c */ /* 0x042ff00000001814 */
[C---:B--2---:R-:W-:Y:S08]  /*2b00*/  HMMA.16816.F32 R56, R204.reuse, R24, R12 ;  /* 0x00000018cc38723c */ /* 0x044ff0000000180c */
[C---:B------:R-:W-:Y:S01]  /*2b10*/  HMMA.16816.F32 R20, R204.reuse, R26, R8 ;  /* 0x0000001acc14723c */ /* 0x040fe20000001808 */
[----:B------:R-:W1:Y:S07]  /*2b20*/  LDSM.16.M88.4 R24, [R224+0x13100] ;  /* 0x01310000e018783b */ /* 0x000e6e0000000200 */
[C---:B------:R-:W-:Y:S01]  /*2b30*/  HMMA.16816.F32 R60, R204.reuse, R30, R16 ;  /* 0x0000001ecc3c723c */ /* 0x040fe20000001810 */
[----:B------:R-:W2:Y:S07]  /*2b40*/  LDSM.16.M88.4 R28, [R224+0x12900] ;  /* 0x01290000e01c783b */ /* 0x000eae0000000200 */
[C---:B---3--:R-:W-:Y:S08]  /*2b50*/  HMMA.16816.F32 R16, R204.reuse, R48, R44 ;  /* 0x00000030cc10723c */ /* 0x048ff0000000182c */
[C---:B------:R-:W-:Y:S01]  /*2b60*/  HMMA.16816.F32 R12, R204.reuse, R50, R76 ;  /* 0x00000032cc0c723c */ /* 0x040fe2000000184c */
[----:B------:R-:W-:Y:S07]  /*2b70*/  LDSM.16.M88.4 R48, [R224+0x14100] ;  /* 0x01410000e030783b */ /* 0x000fee0000000200 */
[C---:B-----5:R-:W-:Y:S08]  /*2b80*/  HMMA.16816.F32 R44, R204.reuse, R36, R84 ;  /* 0x00000024cc2c723c */ /* 0x060ff00000001854 */
[C---:B------:R-:W-:Y:S01]  /*2b90*/  HMMA.16816.F32 R76, R204.reuse, R38, R72 ;  /* 0x00000026cc4c723c */ /* 0x040fe20000001848 */
[----:B------:R-:W3:Y:S07]  /*2ba0*/  LDSM.16.M88.4 R36, [R224+0x13900] ;  /* 0x01390000e024783b */ /* 0x000eee0000000200 */
[----:B------:R-:W-:Y:S08]  /*2bb0*/  HMMA.16816.F32 R96, R204, R54, R68 ;  /* 0x00000036cc60723c */ /* 0x000ff00000001844 */
[----:B-1----:R-:W-:Y:S01]  /*2bc0*/  HMMA.16816.F32 R68, R208, R24, R16 ;  /* 0x00000018d044723c */ /* 0x002fe20000001810 */
[----:B------:R-:W1:Y:S07]  /*2bd0*/  LDSM.16.M88.4 R16, [R231+0x7000] ;  /* 0x00700000e710783b */ /* 0x000e6e0000000200 */
[C---:B------:R-:W-:Y:S08]  /*2be0*/  HMMA.16816.F32 R8, R204.reuse, R40, R92 ;  /* 0x00000028cc08723c */ /* 0x040ff0000000185c */
[----:B------:R-:W-:Y:S08]  /*2bf0*/  HMMA.16816.F32 R40, R204, R42, R80 ;  /* 0x0000002acc28723c */ /* 0x000ff00000001850 */
[C---:B--2---:R-:W-:Y:S01]  /*2c00*/  HMMA.16816.F32 R80, R208.reuse, R28, R56 ;  /* 0x0000001cd050723c */ /* 0x044fe20000001838 */
[----:B------:R-:W2:Y:S07]  /*2c10*/  LDSM.16.M88.4 R56, [R224+0x14900] ;  /* 0x01490000e038783b */ /* 0x000eae0000000200 */
[C---:B------:R-:W-:Y:S08]  /*2c20*/  HMMA.16816.F32 R84, R208.reuse, R32, R64 ;  /* 0x00000020d054723c */ /* 0x040ff00000001840 */
[C---:B------:R-:W-:Y:S01]  /*2c30*/  HMMA.16816.F32 R92, R208.reuse, R34, R60 ;  /* 0x00000022d05c723c */ /* 0x040fe2000000183c */
[----:B------:R-:W5:Y:S07]  /*2c40*/  LDSM.16.M88.4 R60, [R231+0x6000] ;  /* 0x00600000e73c783b */ /* 0x000f6e0000000200 */
[C---:B------:R-:W-:Y:S01]  /*2c50*/  HMMA.16816.F32 R64, R208.reuse, R26, R12 ;  /* 0x0000001ad040723c */ /* 0x040fe2000000180c */
[----:B------:R-:W1:Y:S07]  /*2c60*/  LDSM.16.M88.4 R12, [R231+0x7800] ;  /* 0x00780000e70c783b */ /* 0x000e6e0000000200 */
[----:B------:R-:W-:Y:S01]  /*2c70*/  HMMA.16816.F32 R72, R208, R30, R20 ;  /* 0x0000001ed048723c */ /* 0x000fe20000001814 */
[----:B------:R-:W1:Y:S04]  /*2c80*/  LDSM.16.M88.4 R20, [R231+0x6800] ;  /* 0x00680000e714783b */ /* 0x000e680000000200 */
[----:B------:R-:W1:Y:S03]  /*2c90*/  LDSM.16.M88.4 R28, [R231+0x8000] ;  /* 0x00800000e71c783b */ /* 0x000e660000000200 */
[----:B------:R-:W-:Y:S08]  /*2ca0*/  HMMA.16816.F32 R88, R204, R52, R88 ;  /* 0x00000034cc58723c */ /* 0x000ff00000001858 */
[C---:B---3--:R-:W-:Y:S08]  /*2cb0*/  HMMA.16816.F32 R52, R208.reuse, R36, R8 ;  /* 0x00000024d034723c */ /* 0x048ff00000001808 */
[C---:B------:R-:W-:Y:S01]  /*2cc0*/  HMMA.16816.F32 R8, R208.reuse, R38, R40 ;  /* 0x00000026d008723c */ /* 0x040fe20000001828 */
[----:B------:R-:W3:Y:S07]  /*2cd0*/  LDSM.16.M88.4 R40, [R231+0x8800] ;  /* 0x00880000e728783b */ /* 0x000eee0000000200 */
[C---:B------:R-:W-:Y:S08]  /*2ce0*/  HMMA.16816.F32 R24, R208.reuse, R48, R44 ;  /* 0x00000030d018723c */ /* 0x040ff0000000182c */
[----:B------:R-:W-:Y:S01]  /*2cf0*/  HMMA.16816.F32 R36, R208, R50, R76 ;  /* 0x00000032d024723c */ /* 0x000fe2000000184c */
[----:B------:R-:W3:Y:S04]  /*2d00*/  LDSM.16.M88.4 R48, [R230+0x12100] ;  /* 0x01210000e630783b */ /* 0x000ee80000000200 */
[----:B------:R-:W-:Y:S03]  /*2d10*/  LDSM.16.M88.4 R76, [R230+0x14900] ;  /* 0x01490000e64c783b */ /* 0x000fe60000000200 */
[C---:B-1----:R-:W-:Y:S01]  /*2d20*/  HMMA.16816.F32 R112, R212.reuse, R16, R68 ;  /* 0x00000010d470723c */ /* 0x042fe20000001844 */
[----:B------:R-:W-:Y:S07]  /*2d30*/  LDSM.16.M88.4 R68, [R227+0x6800] ;  /* 0x00680000e344783b */ /* 0x000fee0000000200 */
[----:B------:R-:W-:Y:S01]  /*2d40*/  HMMA.16816.F32 R108, R212, R18, R64 ;  /* 0x00000012d46c723c */ /* 0x000fe20000001840 */
[----:B------:R-:W1:Y:S07]  /*2d50*/  LDSM.16.M88.4 R16, [R230+0x12900] ;  /* 0x01290000e610783b */ /* 0x000e6e0000000200 */
[C---:B--2---:R-:W-:Y:S08]  /*2d60*/  HMMA.16816.F32 R32, R208.reuse, R56, R88 ;  /* 0x00000038d020723c */ /* 0x044ff00000001858 */
[----:B------:R-:W-:Y:S08]  /*2d70*/  HMMA.16816.F32 R44, R208, R58, R96 ;  /* 0x0000003ad02c723c */ /* 0x000ff00000001860 */
[C---:B-----5:R-:W-:Y:S08]  /*2d80*/  HMMA.16816.F32 R56, R212.reuse, R60, R84 ;  /* 0x0000003cd438723c */ /* 0x060ff00000001854 */
[C---:B------:R-:W-:Y:S08]  /*2d90*/  HMMA.16816.F32 R60, R212.reuse, R62, R92 ;  /* 0x0000003ed43c723c */ /* 0x040ff0000000185c */
[C---:B------:R-:W-:Y:S08]  /*2da0*/  HMMA.16816.F32 R100, R212.reuse, R12, R52 ;  /* 0x0000000cd464723c */ /* 0x040ff00000001834 */
[C---:B------:R-:W-:Y:S01]  /*2db0*/  HMMA.16816.F32 R96, R212.reuse, R14, R8 ;  /* 0x0000000ed460723c */ /* 0x040fe20000001808 */
[----:B------:R-:W2:Y:S04]  /*2dc0*/  LDSM.16.M88.4 R12, [R230+0x13100] ;  /* 0x01310000e60c783b */ /* 0x000ea80000000200 */
[----:B------:R-:W5:Y:S03]  /*2dd0*/  LDSM.16.M88.4 R8, [R230+0x13900] ;  /* 0x01390000e608783b */ /* 0x000f660000000200 */
[C---:B------:R-:W-:Y:S08]  /*2de0*/  HMMA.16816.F32 R104, R212.reuse, R20, R80 ;  /* 0x00000014d468723c */ /* 0x040ff00000001850 */
[C---:B------:R-:W-:Y:S01]  /*2df0*/  HMMA.16816.F32 R84, R212.reuse, R22, R72 ;  /* 0x00000016d454723c */ /* 0x040fe20000001848 */
[----:B------:R-:W-:Y:S07]  /*2e00*/  LDSM.16.M88.4 R72, [R227+0x6000] ;  /* 0x00600000e348783b */ /* 0x000fee0000000200 */
[C---:B------:R-:W-:Y:S01]  /*2e10*/  HMMA.16816.F32 R20, R212.reuse, R28, R24 ;  /* 0x0000001cd414723c */ /* 0x040fe20000001818 */
[----:B------:R-:W1:Y:S07]  /*2e20*/  LDSM.16.M88.4 R24, [R230+0x14100] ;  /* 0x01410000e618783b */ /* 0x000e6e0000000200 */
[C---:B------:R-:W-:Y:S08]  /*2e30*/  HMMA.16816.F32 R92, R212.reuse, R30, R36 ;  /* 0x0000001ed45c723c */ /* 0x040ff00000001824 */
[C---:B---3--:R-:W-:Y:S08]  /*2e40*/  HMMA.16816.F32 R88, R212.reuse, R40, R32 ;  /* 0x00000028d458723c */ /* 0x048ff00000001820 */
[----:B------:R-:W-:Y:S08]  /*2e50*/  HMMA.16816.F32 R80, R212, R42, R44 ;  /* 0x0000002ad450723c */ /* 0x000ff0000000182c */
[C---:B------:R-:W-:Y:S08]  /*2e60*/  HMMA.16816.F32 R64, R216.reuse, R48, R56 ;  /* 0x00000030d840723c */ /* 0x040ff00000001838 */
[C---:B------:R-:W-:Y:S01]  /*2e70*/  HMMA.16816.F32 R56, R216.reuse, R50, R60 ;  /* 0x00000032d838723c */ /* 0x040fe2000000183c */
[----:B------:R-:W3:Y:S04]  /*2e80*/  LDSM.16.M88.4 R60, [R227+0x7000] ;  /* 0x00700000e33c783b */ /* 0x000ee80000000200 */
[----:B------:R-:W3:Y:S03]  /*2e90*/  LDSM.16.M88.4 R48, [R227+0x7800] ;  /* 0x00780000e330783b */ /* 0x000ee60000000200 */
[C---:B-1----:R-:W-:Y:S01]  /*2ea0*/  HMMA.16816.F32 R52, R216.reuse, R16, R104 ;  /* 0x00000010d834723c */ /* 0x042fe20000001868 */
[----:B------:R-:W-:Y:S07]  /*2eb0*/  LDSM.16.M88.4 R104, [R227+0x8800] ;  /* 0x00880000e368783b */ /* 0x000fee0000000200 */
[----:B------:R-:W-:Y:S01]  /*2ec0*/  HMMA.16816.F32 R44, R216, R18, R84 ;  /* 0x00000012d82c723c */ /* 0x000fe20000001854 */
[----:B------:R-:W1:Y:S01]  /*2ed0*/  LDSM.16.M88.4 R84, [R227+0x8000] ;  /* 0x00800000e354783b */ /* 0x000e620000000200 */
[----:B------:R-:W-:-:S06]  /*2ee0*/  DEPBAR.LE SB0, 0x0 ;  /* 0x000080000000791a */ /* 0x000fcc0000000000 */
[C---:B--2---:R-:W-:Y:S08]  /*2ef0*/  HMMA.16816.F32 R40, R216.reuse, R12, R112 ;  /* 0x0000000cd828723c */ /* 0x044ff00000001870 */
[C---:B------:R-:W-:Y:S08]  /*2f00*/  HMMA.16816.F32 R36, R216.reuse, R14, R108 ;  /* 0x0000000ed824723c */ /* 0x040ff0000000186c */
[C---:B-----5:R-:W-:Y:S08]  /*2f10*/  HMMA.16816.F32 R32, R216.reuse, R8, R100 ;  /* 0x00000008d820723c */ /* 0x060ff00000001864 */
        /* <DEDUP_REMOVED lines=8> */
[C---:B------:R-:W-:Y:S08]  /*2fa0*/  HMMA.16816.F32 R56, R220.reuse, R74, R56 ;  /* 0x0000004adc38723c */ /* 0x040ff00000001838 */
[C---:B------:R-:W-:Y:S08]  /*2fb0*/  HMMA.16816.F32 R52, R220.reuse, R68, R52 ;  /* 0x00000044dc34723c */ /* 0x040ff00000001834 */
[C---:B------:R-:W-:Y:S08]  /*2fc0*/  HMMA.16816.F32 R44, R220.reuse, R70, R44 ;  /* 0x00000046dc2c723c */ /* 0x040ff0000000182c */
[C---:B------:R-:W-:Y:S08]  /*2fd0*/  HMMA.16816.F32 R32, R220.reuse, R48, R32 ;  /* 0x00000030dc20723c */ /* 0x040ff00000001820 */
[C---:B------:R-:W-:Y:S08]  /*2fe0*/  HMMA.16816.F32 R28, R220.reuse, R50, R28 ;  /* 0x00000032dc1c723c */ /* 0x040ff0000000181c */
[C---:B-1----:R-:W-:Y:S08]  /*2ff0*/  HMMA.16816.F32 R20, R220.reuse, R84, R20 ;  /* 0x00000054dc14723c */ /* 0x042ff00000001814 */
[C---:B------:R-:W-:Y:S08]  /*3000*/  HMMA.16816.F32 R16, R220.reuse, R86, R16 ;  /* 0x00000056dc10723c */ /* 0x040ff00000001810 */
[C---:B------:R-:W-:Y:S08]  /*3010*/  HMMA.16816.F32 R24, R220.reuse, R104, R12 ;  /* 0x00000068dc18723c */ /* 0x040ff0000000180c */
[----:B------:R-:W-:Y:S01]  /*3020*/  HMMA.16816.F32 R36, R220, R106, R8 ;  /* 0x0000006adc24723c */ /* 0x000fe20000001808 */
[----:B------:R-:W-:Y:S06]  /*3030*/  BAR.SYNC.DEFER_BLOCKING 0x0 ;  /* 0x0000000000007b1d */ /* 0x000fec0000010000 */
[----:B------:R-:W-:Y:S05]  /*3040*/  @!P0 BRA `(.L_x_503) ;  /* 0x000001f000008947 */ /* 0x000fea0003800000 */
[----:B----4-:R-:W-:Y:S02]  /*3050*/  UIADD3 UR5, UR20, -0x2, URZ ;  /* 0xfffffffe14057890 */ /* 0x010fe4000fffe03f */
[----:B------:R-:W-:-:S02]  /*3060*/  USHF.L.U32 UR24, UR6, 0x6, URZ ;  /* 0x0000000606187899 */ /* 0x000fc4000800063f */
[----:B------:R-:W-:Y:S02]  /*3070*/  USHF.R.S32.HI UR4, URZ, 0x1f, UR5 ;  /* 0x0000001f3f047899 */ /* 0x000fe40008011405 */
[----:B------:R-:W-:Y:S01]  /*3080*/  UIMAD UR23, UR23, UR5, URZ ;  /* 0x00000005171772a4 */ /* 0x000fe2000f8e023f */
[----:B------:R-:W-:Y:S01]  /*3090*/  IMAD.WIDE.U32 R8, R116, UR5, R122 ;  /* 0x0000000574087c25 */ /* 0x000fe2000f8e007a */
[----:B------:R-:W-:Y:S02]  /*30a0*/  USHF.L.U64.HI UR6, UR6, 0x6, UR7 ;  /* 0x0000000606067899 */ /* 0x000fe40008010207 */
[----:B------:R-:W-:Y:S01]  /*30b0*/  UIMAD UR4, UR4, UR26, UR23 ;  /* 0x0000001a040472a4 */ /* 0x000fe2000f8e0217 */
[----:B------:R-:W-:Y:S01]  /*30c0*/  IMAD.U32 R12, RZ, RZ, UR24 ;  /* 0x00000018ff0c7e24 */ /* 0x000fe2000f8e00ff */
[----:B------:R-:W-:-:S04]  /*30d0*/  LEA R6, P5, R8, c[0x0][0x1c8], 0x1 ;  /* 0x0000720008067a11 */ /* 0x000fc800078a08ff */
[----:B------:R-:W-:Y:S02]  /*30e0*/  IADD3 R2, R9, UR4, RZ ;  /* 0x0000000409027c10 */ /* 0x000fe4000fffe0ff */
[----:B------:R-:W-:Y:S02]  /*30f0*/  IADD3 R14, P1, P0, R12, 0x80, R6 ;  /* 0x000000800c0e7810 */ /* 0x000fe4000783e006 */
[----:B------:R-:W-:Y:S02]  /*3100*/  LEA.HI.X R7, R8, c[0x0][0x1cc], R2, 0x1, P5 ;  /* 0x0000730008077a11 */ /* 0x000fe400028f0c02 */
[----:B------:R-:W-:Y:S02]  /*3110*/  IADD3 R8, P6, R6, UR24, RZ ;  /* 0x0000001806087c10 */ /* 0x000fe4000ffde0ff */
[----:B------:R-:W-:Y:S01]  /*3120*/  IADD3.X R15, RZ, UR6, R7, P1, P0 ;  /* 0x00000006ff0f7c10 */ /* 0x000fe20008fe0407 */
[----:B------:R-:W-:Y:S01]  /*3130*/  @!PT LDS RZ, [RZ] ;  /* 0x00000000fffff984 */ /* 0x000fe20000000800 */
[----:B------:R-:W-:Y:S01]  /*3140*/  @!PT LDS RZ, [RZ] ;  /* 0x00000000fffff984 */ /* 0x000fe20000000800 */
[----:B------:R-:W-:Y:S01]  /*3150*/  @!PT LDS RZ, [RZ] ;  /* 0x00000000fffff984 */ /* 0x000fe20000000800 */
[----:B------:R1:W-:Y:S01]  /*3160*/  LDGSTS.E.BYPASS.LTC128B.128 [R249+0xc100], [R6.64], !P4 ;  /* 0x0c10000006f97fae */ /* 0x0003e2000e101d52 */
[----:B------:R-:W-:-:S02]  /*3170*/  IADD3 R12, P5, P1, R12, 0x100, R6 ;  /* 0x000001000c0c7810 */ /* 0x000fc400079be006 */
[----:B------:R-:W-:Y:S01]  /*3180*/  IADD3 R10, P0, R8, UR24, RZ ;  /* 0x00000018080a7c10 */ /* 0x000fe2000ff1e0ff */
[----:B------:R1:W-:Y:S01]  /*3190*/  LDGSTS.E.BYPASS.LTC128B.128 [R249+0xf100], [R6.64+0x80], !P3 ;  /* 0x0f10008006f97fae */ /* 0x0003e2000d901d52 */
[----:B------:R-:W-:Y:S02]  /*31a0*/  IADD3.X R9, R7, UR6, RZ, P6, !PT ;  /* 0x0000000607097c10 */ /* 0x000fe4000b7fe4ff */
[----:B------:R-:W-:Y:S01]  /*31b0*/  IADD3.X R13, RZ, UR6, R7, P5, P1 ;  /* 0x00000006ff0d7c10 */ /* 0x000fe2000afe2407 */
[----:B------:R1:W-:Y:S01]  /*31c0*/  LDGSTS.E.BYPASS.LTC128B.128 [R249+0x12100], [R6.64+0x100], !P2 ;  /* 0x1210010006f97fae */ /* 0x0003e2000d101d52 */
[----:B------:R-:W-:-:S03]  /*31d0*/  IADD3.X R11, R9, UR6, RZ, P0, !PT ;  /* 0x00000006090b7c10 */ /* 0x000fc600087fe4ff */
[----:B------:R1:W-:Y:S04]  /*31e0*/  LDGSTS.E.BYPASS.LTC128B.128 [R249+0xd100], [R8.64], !P4 ;  /* 0x0d10000008f97fae */ /* 0x0003e8000e101d52 */
[----:B------:R1:W-:Y:S04]  /*31f0*/  LDGSTS.E.BYPASS.LTC128B.128 [R249+0x10100], [R14.64], !P3 ;  /* 0x101000000ef97fae */ /* 0x0003e8000d901d52 */
[----:B------:R1:W-:Y:S04]  /*3200*/  LDGSTS.E.BYPASS.LTC128B.128 [R249+0x13100], [R12.64], !P2 ;  /* 0x131000000cf97fae */ /* 0x0003e8000d101d52 */
[----:B------:R1:W-:Y:S04]  /*3210*/  LDGSTS.E.BYPASS.LTC128B.128 [R249+0xe100], [R10.64], !P4 ;  /* 0x0e1000000af97fae */ /* 0x0003e8000e101d52 */
[----:B------:R1:W-:Y:S04]  /*3220*/  LDGSTS.E.BYPASS.LTC128B.128 [R249+0x11100], [R10.64+0x80], !P3 ;  /* 0x111000800af97fae */ /* 0x0003e8000d901d52 */
[----:B------:R1:W-:Y:S02]  /*3230*/  LDGSTS.E.BYPASS.LTC128B.128 [R249+0x14100], [R10.64+0x100], !P2 ;  /* 0x141001000af97fae */ /* 0x0003e4000d101d52 */
.L_x_503:
[----:B----4-:R-:W-:Y:S01]  /*3240*/  FMUL.FTZ R2, R32, c[0x0][0x320] ;  /* 0x0000c80020027a20 */ /* 0x010fe20000410000 */
[----:B-1----:R-:W-:Y:S01]  /*3250*/  LEA.HI R6, R119, R121, RZ, 0x2 ;  /* 0x0000007977067211 */ /* 0x002fe200078f10ff */
[----:B------:R-:W-:Y:S01]  /*3260*/  FMUL.FTZ R5, R42, c[0x0][0x320] ;  /* 0x0000c8002a057a20 */ /* 0x000fe20000410000 */
[----:B------:R-:W-:Y:S01]  /*3270*/  SHF.R.S32.HI R7, RZ, 0x1f, R117 ;  /* 0x0000001fff077819 */ /* 0x000fe20000011475 */
[----:B------:R1:W-:Y:S01]  /*3280*/  MUFU.TANH R169, R2 ;  /* 0x0000000200a97308 */ /* 0x0003e20000002400 */
[----:B------:R-:W-:Y:S01]  /*3290*/  FMUL.FTZ R8, R18, c[0x0][0x320] ;  /* 0x0000c80012087a20 */ /* 0x000fe20000410000 */
[----:B------:R-:W-:Y:S01]  /*32a0*/  PLOP3.LUT P1, PT, PT, PT, UP1, 0x80, 0x0 ;  /* 0x000000000000781c */ /* 0x000fe20003f2f018 */
[----:B------:R-:W-:Y:S01]  /*32b0*/  UIADD3 UR22, UR8, UR22, URZ ;  /* 0x0000001608167290 */ /* 0x000fe2000fffe03f */
[----:B------:R-:W-:Y:S01]  /*32c0*/  LEA.HI R7, R7, R117, RZ, 0x3 ;  /* 0x0000007507077211 */ /* 0x000fe200078f18ff */
[----:B------:R-:W-:Y:S01]  /*32d0*/  FMUL.FTZ R10, R19, c[0x0][0x320] ;  /* 0x0000c800130a7a20 */ /* 0x000fe20000410000 */
[----:B------:R-:W-:Y:S01]  /*32e0*/  PLOP3.LUT P0, PT, PT, PT, UP1, 0x80, 0x0 ;  /* 0x000000000000781c */ /* 0x000fe20003f0f018 */
[----:B------:R-:W-:Y:S01]  /*32f0*/  IMAD.SHL.U32 R225, R4, 0x2, RZ ;  /* 0x0000000204e17824 */ /* 0x000fe200078e00ff */
[----:B------:R2:W-:Y:S01]  /*3300*/  MUFU.TANH R94, R5 ;  /* 0x00000005005e7308 */ /* 0x0005e20000002400 */
[----:B------:R-:W-:Y:S01]  /*3310*/  LOP3.LUT R7, R7, 0xffffff8, RZ, 0xc0, !PT ;  /* 0x0ffffff807077812 */ /* 0x000fe200078ec0ff */
[----:B------:R-:W-:Y:S01]  /*3320*/  ULDC.64 UR4, c[0x0][0x2c8] ;  /* 0x0000b20000047ab9 */ /* 0x000fe20000000a00 */
[----:B------:R-:W-:Y:S01]  /*3330*/  IMAD R226, R3, 0x2, R225 ;  /* 0x0000000203e27824 */ /* 0x000fe200078e02e1 */
[C---:B------:R-:W-:Y:S01]  /*3340*/  LEA R229, R0.reuse, R225, 0x1 ;  /* 0x000000e100e57211 */ /* 0x040fe200078e08ff */
[----:B------:R-:W-:Y:S01]  /*3350*/  UIMAD.WIDE.U32 UR6, UR21, UR4, URZ ;  /* 0x00000004150672a5 */ /* 0x000fe2000f8e003f */
[----:B------:R-:W-:Y:S01]  /*3360*/  IADD3 R9, R117, -R7, RZ ;  /* 0x8000000775097210 */ /* 0x000fe20007ffe0ff */
[----:B------:R-:W-:Y:S01]  /*3370*/  IMAD R228, R0, 0x2, R226 ;  /* 0x0000000200e47824 */ /* 0x000fe200078e02e2 */
[----:B------:R-:W-:Y:S01]  /*3380*/  LDSM.16.MT88.4 R72, [R226+0x3100] ;  /* 0x00310000e248783b */ /* 0x000fe20000004200 */
[----:B-1----:R-:W-:Y:S01]  /*3390*/  FMUL.FTZ R2, R64, c[0x0][0x320] ;  /* 0x0000c80040027a20 */ /* 0x002fe20000410000 */
[----:B------:R-:W-:-:S02]  /*33a0*/  UIADD3 UR20, UR20, -0x2, URZ ;  /* 0xfffffffe14147890 */ /* 0x000fc4000fffe03f */
[----:B------:R-:W-:Y:S01]  /*33b0*/  LDSM.16.MT88.4 R80, [R228+0x900] ;  /* 0x00090000e450783b */ /* 0x000fe20000004200 */
[----:B------:R1:W-:Y:S01]  /*33c0*/  MUFU.TANH R68, R2 ;  /* 0x0000000200447308 */ /* 0x0003e20000002400 */
[----:B--2---:R-:W-:Y:S02]  /*33d0*/  LOP3.LUT R5, R6, 0xfffffffc, RZ, 0xc0, !PT ;  /* 0xfffffffc06057812 */ /* 0x004fe400078ec0ff */
[----:B------:R-:W-:Y:S03]  /*33e0*/  LDSM.16.MT88.4 R88, [R229+0x3900] ;  /* 0x00390000e558783b */ /* 0x000fe60000004200 */
[----:B------:R-:W-:Y:S01]  /*33f0*/  IMAD.IADD R5, R121, 0x1, -R5 ;  /* 0x0000000179057824 */ /* 0x000fe200078e0a05 */
[----:B------:R-:W-:Y:S04]  /*3400*/  LDSM.16.MT88.4 R84, [R228+0x3900] ;  /* 0x00390000e454783b */ /* 0x000fe80000004200 */
[----:B------:R-:W0:Y:S01]  /*3410*/  LDGDEPBAR ;  /* 0x00000000000079af */ /* 0x000e220000000000 */
[----:B-1----:R-:W-:-:S04]  /*3420*/  FMUL.FTZ R2, R65, c[0x0][0x320] ;  /* 0x0000c80041027a20 */ /* 0x002fc80000410000 */
[----:B------:R1:W2:Y:S02]  /*3430*/  MUFU.TANH R64, R2 ;  /* 0x0000000200407308 */ /* 0x0002a40000002400 */
[----:B-1----:R-:W-:-:S06]  /*3440*/  FMUL.FTZ R2, R56, c[0x0][0x320] ;  /* 0x0000c80038027a20 */ /* 0x002fcc0000410000 */
[----:B------:R1:W3:Y:S02]  /*3450*/  MUFU.TANH R56, R2 ;  /* 0x0000000200387308 */ /* 0x0002e40000002400 */
[----:B-1----:R-:W-:-:S06]  /*3460*/  FMUL.FTZ R2, R57, c[0x0][0x320] ;  /* 0x0000c80039027a20 */ /* 0x002fcc0000410000 */
[----:B------:R1:W-:Y:S02]  /*3470*/  MUFU.TANH R14, R2 ;  /* 0x00000002000e7308 */ /* 0x0003e40000002400 */
[----:B-1----:R-:W-:-:S06]  /*3480*/  FMUL.FTZ R2, R52, c[0x0][0x320] ;  /* 0x0000c80034027a20 */ /* 0x002fcc0000410000 */
[----:B------:R1:W-:Y:S02]  /*3490*/  MUFU.TANH R15, R2 ;  /* 0x00000002000f7308 */ /* 0x0003e40000002400 */
[----:B-1----:R-:W-:-:S06]  /*34a0*/  FMUL.FTZ R2, R53, c[0x0][0x320] ;  /* 0x0000c80035027a20 */ /* 0x002fcc0000410000 */
[----:B------:R1:W4:Y:S02]  /*34b0*/  MUFU.TANH R53, R2 ;  /* 0x0000000200357308 */ /* 0x0003240000002400 */
[----:B-1----:R-:W-:-:S06]  /*34c0*/  FMUL.FTZ R2, R44, c[0x0][0x320] ;  /* 0x0000c8002c027a20 */ /* 0x002fcc0000410000 */
[----:B------:R1:W5:Y:S02]  /*34d0*/  MUFU.TANH R52, R2 ;  /* 0x0000000200347308 */ /* 0x0003640000002400 */
[----:B-1----:R-:W-:-:S06]  /*34e0*/  FMUL.FTZ R2, R45, c[0x0][0x320] ;  /* 0x0000c8002d027a20 */ /* 0x002fcc0000410000 */
[----:B------:R1:W-:Y:S02]  /*34f0*/  MUFU.TANH R51, R2 ;  /* 0x0000000200337308 */ /* 0x0003e40000002400 */
[----:B-1----:R-:W-:-:S06]  /*3500*/  FMUL.FTZ R2, R40, c[0x0][0x320] ;  /* 0x0000c80028027a20 */ /* 0x002fcc0000410000 */
[----:B------:R1:W1:Y:S02]  /*3510*/  MUFU.TANH R96, R2 ;  /* 0x0000000200607308 */ /* 0x0002640000002400 */
[----:B-1----:R-:W-:-:S06]  /*3520*/  FMUL.FTZ R2, R41, c[0x0][0x320] ;  /* 0x0000c80029027a20 */ /* 0x002fcc0000410000 */
[----:B------:R1:W1:Y:S02]  /*3530*/  MUFU.TANH R97, R2 ;  /* 0x0000000200617308 */ /* 0x0002640000002400 */
[----:B-1----:R-:W-:-:S06]  /*3540*/  FMUL.FTZ R2, R60, c[0x0][0x320] ;  /* 0x0000c8003c027a20 */ /* 0x002fcc0000410000 */
[----:B------:R1:W1:Y:S02]  /*3550*/  MUFU.TANH R98, R2 ;  /* 0x0000000200627308 */ /* 0x0002640000002400 */
[----:B-1----:R-:W-:-:S06]  /*3560*/  FMUL.FTZ R2, R61, c[0x0][0x320] ;  /* 0x0000c8003d027a20 */ /* 0x002fcc0000410000 */
[----:B------:R1:W-:Y:S02]  /*3570*/  MUFU.TANH R99, R2 ;  /* 0x0000000200637308 */ /* 0x0003e40000002400 */
        /* <DEDUP_REMOVED lines=33> */
[----:B------:R-:W-:Y:S08]  /*3790*/  MUFU.TANH R30, R10 ;  /* 0x0000000a001e7308 */ /* 0x000ff00000002400 */
[----:B------:R1:W-:Y:S02]  /*37a0*/  MUFU.TANH R102, R2 ;  /* 0x0000000200667308 */ /* 0x0003e40000002400 */
[----:B-1----:R-:W-:-:S06]  /*37b0*/  FMUL.FTZ R2, R31, c[0x0][0x320] ;  /* 0x0000c8001f027a20 */ /* 0x002fcc0000410000 */
[----:B------:R1:W-:Y:S08]  /*37c0*/  MUFU.TANH R31, R8 ;  /* 0x00000008001f7308 */ /* 0x0003f00000002400 */
[----:B------:R2:W-:Y:S01]  /*37d0*/  MUFU.TANH R165, R2 ;  /* 0x0000000200a57308 */ /* 0x0005e20000002400 */
[----:B-1----:R-:W-:-:S04]  /*37e0*/  LEA.HI R8, R5, R5, RZ, 0x1 ;  /* 0x0000000505087211 */ /* 0x002fc800078f08ff */
[----:B------:R-:W-:Y:S01]  /*37f0*/  LOP3.LUT R8, R8, 0x1ffffffe, RZ, 0xc0, !PT ;  /* 0x1ffffffe08087812 */ /* 0x000fe200078ec0ff */
[----:B--2---:R-:W-:-:S04]  /*3800*/  FMUL.FTZ R2, R47, c[0x0][0x320] ;  /* 0x0000c8002f027a20 */ /* 0x004fc80000410000 */
[----:B------:R1:W-:Y:S02]  /*3810*/  MUFU.TANH R36, R2 ;  /* 0x0000000200247308 */ /* 0x0003e40000002400 */
[----:B-1----:R-:W-:-:S06]  /*3820*/  FMUL.FTZ R2, R66, c[0x0][0x320] ;  /* 0x0000c80042027a20 */ /* 0x002fcc0000410000 */
[----:B------:R1:W2:Y:S02]  /*3830*/  MUFU.TANH R13, R2 ;  /* 0x00000002000d7308 */ /* 0x0002a40000002400 */
[----:B-1----:R-:W-:-:S06]  /*3840*/  FMUL.FTZ R2, R22, c[0x0][0x320] ;  /* 0x0000c80016027a20 */ /* 0x002fcc0000410000 */
[----:B------:R1:W-:Y:S02]  /*3850*/  MUFU.TANH R37, R2 ;  /* 0x0000000200257308 */ /* 0x0003e40000002400 */
[----:B-1----:R-:W-:-:S06]  /*3860*/  FMUL.FTZ R2, R23, c[0x0][0x320] ;  /* 0x0000c80017027a20 */ /* 0x002fcc0000410000 */
[----:B------:R1:W-:Y:S02]  /*3870*/  MUFU.TANH R35, R2 ;  /* 0x0000000200237308 */ /* 0x0003e40000002400 */
[----:B-1----:R-:W-:-:S06]  /*3880*/  FMUL.FTZ R2, R67, c[0x0][0x320] ;  /* 0x0000c80043027a20 */ /* 0x002fcc0000410000 */
[----:B------:R1:W1:Y:S02]  /*3890*/  MUFU.TANH R11, R2 ;  /* 0x00000002000b7308 */ /* 0x0002640000002400 */
[----:B-1----:R-:W-:-:S05]  /*38a0*/  LOP3.LUT R2, R118, 0xffffffe0, RZ, 0xc0, !PT ;  /* 0xffffffe076027812 */ /* 0x002fca00078ec0ff */
[----:B------:R-:W-:-:S05]  /*38b0*/  IMAD.IADD R2, R121, 0x1, -R2 ;  /* 0x0000000179027824 */ /* 0x000fca00078e0a02 */
[----:B------:R-:W-:-:S04]  /*38c0*/  SHF.R.S32.HI R6, RZ, 0x1f, R2 ;  /* 0x0000001fff067819 */ /* 0x000fc80000011402 */
[----:B------:R-:W-:-:S04]  /*38d0*/  LEA.HI R6, R6, R2, RZ, 0x2 ;  /* 0x0000000206067211 */ /* 0x000fc800078f10ff */
[C---:B------:R-:W-:Y:S01]  /*38e0*/  LEA.HI.SX32 R7, R6.reuse, UR21, 0x1e ;  /* 0x0000001506077c11 */ /* 0x040fe2000f8ff2ff */
[----:B------:R-:W-:Y:S01]  /*38f0*/  @UP1 USHF.R.U32.HI UR21, URZ, UR5, UR7 ;  /* 0x000000053f151299 */ /* 0x000fe20008011607 */
[----:B------:R-:W-:-:S03]  /*3900*/  LOP3.LUT R6, R6, 0x7ffffffc, RZ, 0xc0, !PT ;  /* 0x7ffffffc06067812 */ /* 0x000fc600078ec0ff */
[----:B------:R-:W-:Y:S01]  /*3910*/  IMAD R9, R9, 0x10, R7 ;  /* 0x0000001009097824 */ /* 0x000fe200078e0207 */
[----:B------:R-:W-:Y:S01]  /*3920*/  UIADD3 UR21, UR21, UR8, -UR12 ;  /* 0x0000000815157290 */ /* 0x000fe2000fffe80c */
[----:B------:R-:W-:Y:S02]  /*3930*/  IMAD.IADD R7, R5, 0x1, -R8 ;  /* 0x0000000105077824 */ /* 0x000fe400078e0a08 */
[----:B------:R-:W-:Y:S01]  /*3940*/  FMUL.FTZ R5, R43, c[0x0][0x320] ;  /* 0x0000c8002b057a20 */ /* 0x000fe20000410000 */
[----:B------:R-:W-:Y:S01]  /*3950*/  UIMAD.WIDE UR4, UR21, 0x2aaaaaab, URZ ;  /* 0x2aaaaaab150478a5 */ /* 0x000fe2000f8e023f */
[----:B------:R-:W-:Y:S01]  /*3960*/  IMAD.IADD R6, R2, 0x1, -R6 ;  /* 0x0000000102067824 */ /* 0x000fe200078e0a06 */
[----:B------:R-:W-:Y:S01]  /*3970*/  LEA R12, R7, R9, 0x3 ;  /* 0x00000009070c7211 */ /* 0x000fe200078e18ff */
[----:B------:R1:W-:Y:S01]  /*3980*/  MUFU.TANH R18, R5 ;  /* 0x0000000500127308 */ /* 0x0003e20000002400 */
[----:B------:R-:W-:Y:S01]  /*3990*/  FMUL.FTZ R7, R54, c[0x0][0x320] ;  /* 0x0000c80036077a20 */ /* 0x000fe20000410000 */
[----:B------:R-:W-:Y:S01]  /*39a0*/  MOV R2, UR22 ;  /* 0x0000001600027c02 */ /* 0x000fe20008000f00 */
[----:B------:R-:W-:Y:S01]  /*39b0*/  IMAD.SHL.U32 R9, R6, 0x2, RZ ;  /* 0x0000000206097824 */ /* 0x000fe200078e00ff */
[----:B------:R2:W-:Y:S01]  /*39c0*/  STL [R1+0x18], R12 ;  /* 0x0000180c01007387 */ /* 0x0005e20000100800 */
[----:B------:R-:W-:Y:S01]  /*39d0*/  @P1 IMAD.HI.U32 R8, R12, c[0x0][0x2c8], RZ ;  /* 0x0000b2000c081a27 */ /* 0x000fe200078e00ff */
[----:B------:R-:W-:-:S02]  /*39e0*/  USHF.R.U32.HI UR21, URZ, 0x1f, UR5 ;  /* 0x0000001f3f157899 */ /* 0x000fc40008011605 */
[----:B------:R3:W2:Y:S01]  /*39f0*/  MUFU.TANH R22, R7 ;  /* 0x0000000700167308 */ /* 0x0006a20000002400 */
[C---:B------:R-:W-:Y:S01]  /*3a00*/  IADD3 R2, -R9.reuse, 0x1, R2 ;  /* 0x0000000109027810 */ /* 0x040fe20007ffe102 */
[----:B------:R-:W-:Y:S01]  /*3a10*/  STL [R1+0x1c], R9 ;  /* 0x00001c0901007387 */ /* 0x000fe20000100800 */
[----:B------:R-:W-:Y:S01]  /*3a20*/  IADD3 R6, -R9, UR22, RZ ;  /* 0x0000001609067c10 */ /* 0x000fe2000fffe1ff */
[----:B------:R-:W-:Y:S01]  /*3a30*/  ULEA.HI.SX32 UR21, UR5, UR21, 0x1c ;  /* 0x0000001505157291 */ /* 0x000fe2000f8fe23f */
[----:B------:R-:W-:Y:S01]  /*3a40*/  IADD3 R2, R2, -UR12, RZ ;  /* 0x8000000c02027c10 */ /* 0x000fe2000fffe0ff */
[----:B-1----:R-:W-:Y:S01]  /*3a50*/  IMAD.MOV.U32 R5, RZ, RZ, R12 ;  /* 0x000000ffff057224 */ /* 0x002fe200078e000c */
[----:B------:R-:W-:Y:S01]  /*3a60*/  @P0 SHF.R.U32.HI R5, RZ, c[0x0][0x2cc], R8 ;  /* 0x0000b300ff050a19 */ /* 0x000fe20000011608 */
[----:B------:R-:W-:-:S04]  /*3a70*/  UISETP.LT.AND UP0, UPT, URZ, UR21, UPT ;  /* 0x000000153f00728c */ /* 0x000fc8000bf01270 */
[----:B------:R-:W1:Y:S01]  /*3a80*/  SHFL.IDX PT, R8, R5, RZ, 0x1c1f ;  /* 0x001c1fff05087589 */ /* 0x000e6200000e0000 */
[----:B------:R-:W-:Y:S01]  /*3a90*/  USEL UR21, URZ, UR21, !UP0 ;  /* 0x000000153f157287 */ /* 0x000fe2000c000000 */
[----:B---3--:R-:W-:-:S03]  /*3aa0*/  FMUL.FTZ R7, R26, c[0x0][0x320] ;  /* 0x0000c8001a077a20 */ /* 0x008fc60000410000 */
[----:B------:R-:W-:Y:S01]  /*3ab0*/  UISETP.GE.AND UP0, UPT, UR20, UR21, UPT ;  /* 0x000000151400728c */ /* 0x000fe2000bf06270 */
[----:B------:R3:W-:Y:S01]  /*3ac0*/  MUFU.TANH R28, R7 ;  /* 0x00000007001c7308 */ /* 0x0007e20000002400 */
[----:B--2---:R-:W-:-:S07]  /*3ad0*/  FMUL.FTZ R12, R39, c[0x0][0x320] ;  /* 0x0000c800270c7a20 */ /* 0x004fce0000410000 */
[----:B------:R-:W-:Y:S01]  /*3ae0*/  MUFU.TANH R12, R12 ;  /* 0x0000000c000c7308 */ /* 0x000fe20000002400 */
[----:B---3--:R2:W3:Y:S02]  /*3af0*/  SHFL.IDX PT, R7, R5, 0x1, 0x1c1f ;  /* 0x003c1f0005077f89 */ /* 0x0084e400000e0000 */
[----:B--2---:R-:W-:-:S05]  /*3b00*/  FMUL.FTZ R5, R27, c[0x0][0x320] ;  /* 0x0000c8001b057a20 */ /* 0x004fca0000410000 */
[----:B------:R2:W-:Y:S02]  /*3b10*/  MUFU.TANH R19, R5 ;  /* 0x0000000500137308 */ /* 0x0005e40000002400 */
[----:B--2---:R-:W-:-:S06]  /*3b20*/  FMUL.FTZ R5, R55, c[0x0][0x320] ;  /* 0x0000c80037057a20 */ /* 0x004fcc0000410000 */
[----:B------:R2:W1:Y:S02]  /*3b30*/  MUFU.TANH R21, R5 ;  /* 0x0000000500157308 */ /* 0x0004640000002400 */
[----:B--2---:R-:W-:-:S06]  /*3b40*/  FMUL.FTZ R5, R62, c[0x0][0x320] ;  /* 0x0000c8003e057a20 */ /* 0x004fcc0000410000 */
[----:B------:R1:W2:Y:S02]  /*3b50*/  MUFU.TANH R16, R5 ;  /* 0x0000000500107308 */ /* 0x0002a40000002400 */
[C---:B-1----:R-:W-:Y:S01]  /*3b60*/  IMAD.IADD R5, R2.reuse, 0x1, R8 ;  /* 0x0000000102057824 */ /* 0x042fe200078e0208 */
[----:B---3--:R-:W-:Y:S01]  /*3b70*/  IADD3 R2, R2, R7, RZ ;  /* 0x0000000702027210 */ /* 0x008fe20007ffe0ff */
[----:B------:R-:W-:Y:S02]  /*3b80*/  FMUL.FTZ R7, R38, c[0x0][0x320] ;  /* 0x0000c80026077a20 */ /* 0x000fe40000410000 */
[----:B------:R-:W-:Y:S01]  /*3b90*/  FMUL.FTZ R8, R63, c[0x0][0x320] ;  /* 0x0000c8003f087a20 */ /* 0x000fe20000410000 */
[C---:B------:R-:W-:Y:S01]  /*3ba0*/  IMNMX R5, R6.reuse, R5, PT ;  /* 0x0000000506057217 */ /* 0x040fe20003800200 */
[----:B------:R1:W-:Y:S01]  /*3bb0*/  MUFU.TANH R17, R7 ;  /* 0x0000000700117308 */ /* 0x0003e20000002400 */
[----:B------:R-:W-:Y:S02]  /*3bc0*/  IMNMX R2, R6, R2, PT ;  /* 0x0000000206027217 */ /* 0x000fe40003800200 */
[----:B------:R-:W-:-:S02]  /*3bd0*/  ISETP.GT.AND P5, PT, R5, RZ, PT ;  /* 0x000000ff0500720c */ /* 0x000fc40003fa4270 */
[C---:B------:R-:W-:Y:S02]  /*3be0*/  ISETP.GT.AND P1, PT, R5.reuse, 0x1, PT ;  /* 0x000000010500780c */ /* 0x040fe40003f24270 */
[C---:B------:R-:W-:Y:S01]  /*3bf0*/  ISETP.GT.AND P0, PT, R5.reuse, 0x8, PT ;  /* 0x000000080500780c */ /* 0x040fe20003f04270 */
[----:B------:R3:W2:Y:S01]  /*3c00*/  MUFU.TANH R6, R8 ;  /* 0x0000000800067308 */ /* 0x0006a20000002400 */
[----:B------:R-:W-:Y:S02]  /*3c10*/  FSEL R9, R64, -INF , P1 ;  /* 0xff80000040097808 */ /* 0x000fe40000800000 */
[C---:B------:R-:W-:Y:S02]  /*3c20*/  ISETP.GT.AND P1, PT, R5.reuse, 0x11, PT ;  /* 0x000000110500780c */ /* 0x040fe40003f24270 */
[----:B------:R-:W-:Y:S02]  /*3c30*/  FSEL R10, R56, -INF , P0 ;  /* 0xff800000380a7808 */ /* 0x000fe40000000000 */
[----:B------:R-:W-:-:S02]  /*3c40*/  ISETP.GT.AND P0, PT, R5, 0x18, PT ;  /* 0x000000180500780c */ /* 0x000fc40003f04270 */
[----:B-1----:R-:W-:Y:S02]  /*3c50*/  FSEL R7, R68, -INF , P5 ;  /* 0xff80000044077808 */ /* 0x002fe40002800000 */
[----:B------:R-:W-:Y:S01]  /*3c60*/  ISETP.GT.AND P5, PT, R5, 0x10, PT ;  /* 0x000000100500780c */ /* 0x000fe20003fa4270 */
[----:B------:R-:W-:Y:S01]  /*3c70*/  LDSM.16.MT88.4 R68, [R226+0x3900] ;  /* 0x00390000e244783b */ /* 0x000fe20000004200 */
[----:B----4-:R-:W-:Y:S02]  /*3c80*/  FSEL R23, R53, -INF , P1 ;  /* 0xff80000035177808 */ /* 0x010fe40000800000 */
[----:B------:R-:W-:Y:S02]  /*3c90*/  FSEL R15, R15, -INF , P5 ;  /* 0xff8000000f0f7808 */ /* 0x000fe40002800000 */
[C---:B------:R-:W-:Y:S02]  /*3ca0*/  ISETP.GT.AND P5, PT, R5.reuse, 0x20, PT ;  /* 0x000000200500780c */ /* 0x040fe40003fa4270 */
[----:B------:R-:W-:-:S02]  /*3cb0*/  ISETP.GT.AND P1, PT, R5, 0x21, PT ;  /* 0x000000210500780c */ /* 0x000fc40003f24270 */
[C---:B------:R-:W-:Y:S02]  /*3cc0*/  ISETP.GT.AND P6, PT, R5.reuse, 0x9, PT ;  /* 0x000000090500780c */ /* 0x040fe40003fc4270 */
[----:B-----5:R-:W-:Y:S02]  /*3cd0*/  FSEL R24, R52, -INF , P0 ;  /* 0xff80000034187808 */ /* 0x020fe40000000000 */
[----:B------:R-:W-:Y:S02]  /*3ce0*/  ISETP.GT.AND P0, PT, R5, 0x28, PT ;  /* 0x000000280500780c */ /* 0x000fe40003f04270 */
[----:B------:R-:W-:Y:S02]  /*3cf0*/  FSEL R96, R96, -INF , P5 ;  /* 0xff80000060607808 */ /* 0x000fe40002800000 */
[----:B------:R-:W-:Y:S02]  /*3d00*/  FSEL R97, R97, -INF , P1 ;  /* 0xff80000061617808 */ /* 0x000fe40000800000 */
[----:B------:R-:W-:-:S02]  /*3d10*/  ISETP.GT.AND P5, PT, R5, 0x30, PT ;  /* 0x000000300500780c */ /* 0x000fc40003fa4270 */
[C---:B------:R-:W-:Y:S02]  /*3d20*/  ISETP.GT.AND P1, PT, R5.reuse, 0x31, PT ;  /* 0x000000310500780c */ /* 0x040fe40003f24270 */
[----:B------:R-:W-:Y:S02]  /*3d30*/  FSEL R14, R14, -INF , P6 ;  /* 0xff8000000e0e7808 */ /* 0x000fe40003000000 */
[C---:B------:R-:W-:Y:S02]  /*3d40*/  ISETP.GT.AND P6, PT, R5.reuse, 0x19, PT ;  /* 0x000000190500780c */ /* 0x040fe40003fc4270 */
[----:B------:R-:W-:Y:S02]  /*3d50*/  FSEL R98, R98, -INF , P0 ;  /* 0xff80000062627808 */ /* 0x000fe40000000000 */
[----:B------:R-:W-:Y:S02]  /*3d60*/  ISETP.GT.AND P0, PT, R5, 0x38, PT ;  /* 0x000000380500780c */ /* 0x000fe40003f04270 */
[----:B------:R-:W-:-:S02]  /*3d70*/  FSEL R169, R169, -INF , P5 ;  /* 0xff800000a9a97808 */ /* 0x000fc40002800000 */
[----:B------:R-:W-:Y:S02]  /*3d80*/  FSEL R168, R50, -INF , P1 ;  /* 0xff80000032a87808 */ /* 0x000fe40000800000 */
[C---:B------:R-:W-:Y:S02]  /*3d90*/  ISETP.GT.AND P5, PT, R5.reuse, 0x40, PT ;  /* 0x000000400500780c */ /* 0x040fe40003fa4270 */
[----:B------:R-:W-:Y:S02]  /*3da0*/  ISETP.GT.AND P1, PT, R5, 0x41, PT ;  /* 0x000000410500780c */ /* 0x000fe40003f24270 */
[----:B------:R-:W-:Y:S02]  /*3db0*/  FSEL R26, R51, -INF , P6 ;  /* 0xff800000331a7808 */ /* 0x000fe40003000000 */
[----:B------:R-:W-:Y:S02]  /*3dc0*/  FMNMX.FTZ R101, R7, R9, !PT ;  /* 0x0000000907657209 */ /* 0x000fe40007810000 */
[----:B------:R-:W-:-:S02]  /*3dd0*/  ISETP.GT.AND P6, PT, R5, 0x29, PT ;  /* 0x000000290500780c */ /* 0x000fc40003fc4270 */
[----:B------:R-:W-:Y:S02]  /*3de0*/  FSEL R167, R49, -INF , P0 ;  /* 0xff80000031a77808 */ /* 0x000fe40000000000 */
[----:B------:R-:W-:Y:S02]  /*3df0*/  ISETP.GT.AND P0, PT, R5, 0x48, PT ;  /* 0x000000480500780c */ /* 0x000fe40003f04270 */
[----:B------:R-:W-:Y:S02]  /*3e00*/  FSEL R107, R45, -INF , P5 ;  /* 0xff8000002d6b7808 */ /* 0x000fe40002800000 */
[----:B------:R-:W-:Y:S02]  /*3e10*/  FSEL R104, R44, -INF , P1 ;  /* 0xff8000002c687808 */ /* 0x000fe40000800000 */
[----:B------:R-:W-:Y:S01]  /*3e20*/  ISETP.GT.AND P5, PT, R5, 0x50, PT ;  /* 0x000000500500780c */ /* 0x000fe20003fa4270 */
[----:B------:R-:W-:Y:S01]  /*3e30*/  LDSM.16.MT88.4 R44, [R229+0x900] ;  /* 0x00090000e52c783b */ /* 0x000fe20000004200 */
[----:B------:R-:W-:-:S02]  /*3e40*/  FMNMX.FTZ R101, R10, R101, !PT ;  /* 0x000000650a657209 */ /* 0x000fc40007810000 */
[----:B------:R-:W-:Y:S02]  /*3e50*/  ISETP.GT.AND P1, PT, R5, 0x51, PT ;  /* 0x000000510500780c */ /* 0x000fe40003f24270 */
[----:B------:R-:W-:Y:S02]  /*3e60*/  FSEL R99, R99, -INF , P6 ;  /* 0xff80000063637808 */ /* 0x000fe40003000000 */
[----:B------:R-:W-:Y:S02]  /*3e70*/  ISETP.GT.AND P6, PT, R5, 0x39, PT ;  /* 0x000000390500780c */ /* 0x000fe40003fc4270 */
[----:B------:R-:W-:Y:S02]  /*3e80*/  FSEL R109, R41, -INF , P0 ;  /* 0xff800000296d7808 */ /* 0x000fe40000000000 */
[----:B------:R-:W-:Y:S02]  /*3e90*/  ISETP.GT.AND P0, PT, R5, 0x58, PT ;  /* 0x000000580500780c */ /* 0x000fe40003f04270 */
[----:B------:R-:W-:-:S02]  /*3ea0*/  FMNMX.FTZ R101, R14, R101, !PT ;  /* 0x000000650e657209 */ /* 0x000fc40007810000 */
[----:B------:R-:W-:Y:S02]  /*3eb0*/  FSEL R106, R33, -INF , P5 ;  /* 0xff800000216a7808 */ /* 0x000fe40002800000 */
[----:B------:R-:W-:Y:S02]  /*3ec0*/  FSEL R171, R32, -INF , P1 ;  /* 0xff80000020ab7808 */ /* 0x000fe40000800000 */
[C---:B------:R-:W-:Y:S02]  /*3ed0*/  ISETP.GT.AND P5, PT, R2.reuse, RZ, PT ;  /* 0x000000ff0200720c */ /* 0x040fe40003fa4270 */
[----:B------:R-:W-:Y:S02]  /*3ee0*/  ISETP.GT.AND P1, PT, R2, 0x1, PT ;  /* 0x000000010200780c */ /* 0x000fe40003f24270 */
[----:B------:R-:W-:Y:S02]  /*3ef0*/  FSEL R166, R48, -INF , P6 ;  /* 0xff80000030a67808 */ /* 0x000fe40003000000 */
[----:B------:R-:W-:Y:S01]  /*3f00*/  ISETP.GT.AND P6, PT, R5, 0x49, PT ;  /* 0x000000490500780c */ /* 0x000fe20003fc4270 */
[----:B------:R-:W-:Y:S01]  /*3f10*/  LDSM.16.MT88.4 R48, [R229+0x100] ;  /* 0x00010000e530783b */ /* 0x000fe20000004200 */
[----:B------:R-:W-:-:S02]  /*3f20*/  FMNMX.FTZ R101, R15, R101, !PT ;  /* 0x000000650f657209 */ /* 0x000fc40007810000 */
[----:B------:R-:W-:Y:S02]  /*3f30*/  FSEL R173, R29, -INF , P0 ;  /* 0xff8000001dad7808 */ /* 0x000fe40000000000 */
[----:B------:R-:W-:Y:S02]  /*3f40*/  ISETP.GT.AND P0, PT, R2, 0x8, PT ;  /* 0x000000080200780c */ /* 0x000fe40003f04270 */
[----:B---3--:R-:W-:Y:S02]  /*3f50*/  FSEL R8, R13, -INF , P5 ;  /* 0xff8000000d087808 */ /* 0x008fe40002800000 */
[----:B------:R-:W-:Y:S02]  /*3f60*/  FSEL R11, R11, -INF , P1 ;  /* 0xff8000000b0b7808 */ /* 0x000fe40000800000 */
[----:B------:R-:W-:Y:S02]  /*3f70*/  FSEL R105, R40, -INF , P6 ;  /* 0xff80000028697808 */ /* 0x000fe40003000000 */
[----:B------:R-:W-:Y:S01]  /*3f80*/  ISETP.GT.AND P6, PT, R5, 0x59, PT ;  /* 0x000000590500780c */ /* 0x000fe20003fc4270 */
        /* <DEDUP_REMOVED lines=10> */
[----:B------:R-:W-:Y:S02]  /*4030*/  ISETP.GT.AND P0, PT, R2, 0x11, PT ;  /* 0x000000110200780c */ /* 0x000fe40003f04270 */
[----:B------:R-:W-:Y:S02]  /*4040*/  FSEL R22, R22, -INF , P1 ;  /* 0xff80000016167808 */ /* 0x000fe40000800000 */
[----:B------:R-:W-:Y:S02]  /*4050*/  FMNMX.FTZ R5, R20, R5, !PT ;  /* 0x0000000514057209 */ /* 0x000fe40007810000 */
        /* <DEDUP_REMOVED lines=22> */
[----:B--2---:R-:W-:Y:S02]  /*41c0*/  FSEL R92, R16, -INF , P1 ;  /* 0xff800000105c7808 */ /* 0x004fe40000800000 */
        /* <DEDUP_REMOVED lines=28> */
[----:B------:R-:W-:Y:S01]  /*4390*/  FMNMX.FTZ R5, R178, R5, !PT ;  /* 0x00000005b2057209 */ /* 0x000fe20007810000 */
[----:B------:R-:W-:Y:S01]  /*43a0*/  LDSM.16.MT88.4 R32, [R226+0x900] ;  /* 0x00090000e220783b */ /* 0x000fe20000004200 */
[----:B------:R-:W-:Y:S02]  /*43b0*/  FMNMX.FTZ R101, R171, R101, !PT ;  /* 0x00000065ab657209 */ /* 0x000fe40007810000 */
[----:B------:R-:W-:Y:S02]  /*43c0*/  ISETP.GT.AND P0, PT, R2, 0x49, PT ;  /* 0x000000490200780c */ /* 0x000fe40003f04270 */
[----:B------:R-:W-:-:S02]  /*43d0*/  FSEL R176, R31, -INF , P1 ;  /* 0xff8000001fb07808 */ /* 0x000fc40000800000 */
[----:B------:R-:W-:Y:S02]  /*43e0*/  FMNMX.FTZ R5, R177, R5, !PT ;  /* 0x00000005b1057209 */ /* 0x000fe40007810000 */
[----:B------:R-:W-:Y:S02]  /*43f0*/  FSEL R170, R57, -INF , P6 ;  /* 0xff80000039aa7808 */ /* 0x000fe40003000000 */
[----:B------:R-:W-:Y:S01]  /*4400*/  FMNMX.FTZ R101, R173, R101, !PT ;  /* 0x00000065ad657209 */ /* 0x000fe20007810000 */
[----:B------:R-:W-:Y:S01]  /*4410*/  LDSM.16.MT88.4 R56, [R228+0x100] ;  /* 0x00010000e438783b */ /* 0x000fe20000004200 */
[----:B------:R-:W-:Y:S02]  /*4420*/  ISETP.GT.AND P1, PT, R2, 0x50, PT ;  /* 0x000000500200780c */ /* 0x000fe40003f24270 */
[----:B------:R-:W-:Y:S02]  /*4430*/  FSEL R179, R30, -INF , P0 ;  /* 0xff8000001eb37808 */ /* 0x000fe40000000000 */
[----:B------:R-:W-:-:S02]  /*4440*/  FMNMX.FTZ R5, R176, R5, !PT ;  /* 0x00000005b0057209 */ /* 0x000fc40007810000 */
[----:B------:R-:W-:Y:S02]  /*4450*/  FMNMX.FTZ R101, R170, R101, !PT ;  /* 0x00000065aa657209 */ /* 0x000fe40007810000 */
[----:B------:R-:W-:Y:S02]  /*4460*/  ISETP.GT.AND P0, PT, R2, 0x51, PT ;  /* 0x000000510200780c */ /* 0x000fe40003f04270 */
[----:B------:R-:W-:Y:S01]  /*4470*/  FSEL R110, R28, -INF , P1 ;  /* 0xff8000001c6e7808 */ /* 0x000fe20000800000 */
[----:B------:R-:W1:Y:S01]  /*4480*/  SHFL.BFLY PT, R6, R101, 0x2, 0x1f ;  /* 0x0c401f0065067f89 */ /* 0x000e6200000e0000 */
[----:B------:R-:W-:Y:S02]  /*4490*/  FMNMX.FTZ R5, R179, R5, !PT ;  /* 0x00000005b3057209 */ /* 0x000fe40007810000 */
[----:B------:R-:W-:Y:S02]  /*44a0*/  ISETP.GT.AND P1, PT, R2, 0x58, PT ;  /* 0x000000580200780c */ /* 0x000fe40003f24270 */
[----:B------:R-:W-:-:S02]  /*44b0*/  FSEL R183, R19, -INF , P0 ;  /* 0xff80000013b77808 */ /* 0x000fc40000000000 */
[----:B------:R-:W-:Y:S02]  /*44c0*/  FMNMX.FTZ R5, R110, R5, !PT ;  /* 0x000000056e057209 */ /* 0x000fe40007810000 */
[----:B------:R-:W-:Y:S02]  /*44d0*/  ISETP.GT.AND P0, PT, R2, 0x59, PT ;  /* 0x000000590200780c */ /* 0x000fe40003f04270 */
[----:B------:R-:W-:Y:S02]  /*44e0*/  FSEL R250, R17, -INF , P1 ;  /* 0xff80000011fa7808 */ /* 0x000fe40000800000 */
[----:B------:R-:W-:Y:S01]  /*44f0*/  FMNMX.FTZ R2, R183, R5, !PT ;  /* 0x00000005b7027209 */ /* 0x000fe20007810000 */
[----:B------:R-:W-:Y:S01]  /*4500*/  LDSM.16.MT88.4 R16, [R225+0x100] ;  /* 0x00010000e110783b */ /* 0x000fe20000004200 */
[----:B------:R-:W-:Y:S02]  /*4510*/  FSEL R251, R12, -INF , P0 ;  /* 0xff8000000cfb7808 */ /* 0x000fe40000000000 */
[----:B------:R-:W-:-:S04]  /*4520*/  FMNMX.FTZ R2, R250, R2, !PT ;  /* 0x00000002fa027209 */ /* 0x000fc80007810000 */
[----:B------:R-:W-:Y:S02]  /*4530*/  FMNMX.FTZ R2, R251, R2, !PT ;  /* 0x00000002fb027209 */ /* 0x000fe40007810000 */
[----:B-1----:R-:W-:-:S03]  /*4540*/  FMNMX.FTZ R101, R101, R6, !PT ;  /* 0x0000000665657209 */ /* 0x002fc60007810000 */
[----:B------:R-:W1:Y:S04]  /*4550*/  SHFL.BFLY PT, R5, R2, 0x2, 0x1f ;  /* 0x0c401f0002057f89 */ /* 0x000e6800000e0000 */
[----:B------:R-:W2:Y:S01]  /*4560*/  SHFL.BFLY PT, R6, R101, 0x1, 0x1f ;  /* 0x0c201f0065067f89 */ /* 0x000ea200000e0000 */
[----:B-1----:R-:W-:Y:S02]  /*4570*/  FMNMX.FTZ R2, R2, R5, !PT ;  /* 0x0000000502027209 */ /* 0x002fe40007810000 */
[----:B--2---:R-:W-:-:S03]  /*4580*/  FMNMX.FTZ R101, R101, R6, !PT ;  /* 0x0000000665657209 */ /* 0x004fc60007810000 */
[----:B------:R-:W1:Y:S01]  /*4590*/  SHFL.BFLY PT, R100, R2, 0x1, 0x1f ;  /* 0x0c201f0002647f89 */ /* 0x000e6200000e0000 */
[C---:B------:R-:W-:Y:S01]  /*45a0*/  FSETP.NEU.FTZ.AND P0, PT, R101.reuse, -INF , PT ;  /* 0xff8000006500780b */ /* 0x040fe20003f1d000 */
[----:B------:R-:W-:-:S05]  /*45b0*/  FMUL.FTZ R12, R101, c[0x0][0x2d0] ;  /* 0x0000b400650c7a20 */ /* 0x000fca0000410000 */
[----:B------:R-:W-:-:S05]  /*45c0*/  FSEL R12, R12, RZ, P0 ;  /* 0x000000ff0c0c7208 */ /* 0x000fca0000000000 */
[----:B------:R-:W-:-:S04]  /*45d0*/  FFMA.FTZ R5, R7, c[0x0][0x2d0], -R12 ;  /* 0x0000b40007057a23 */ /* 0x000fc8000001080c */
[----:B------:R2:W-:Y:S01]  /*45e0*/  MUFU.EX2 R65, R5 ;  /* 0x0000000500417308 */ /* 0x0005e20000000800 */
[----:B-1----:R-:W-:-:S04]  /*45f0*/  FMNMX.FTZ R100, R2, R100, !PT ;  /* 0x0000006402647209 */ /* 0x002fc80007810000 */
[C---:B------:R-:W-:Y:S01]  /*4600*/  FSETP.NEU.FTZ.AND P0, PT, R100.reuse, -INF , PT ;  /* 0xff8000006400780b */ /* 0x040fe20003f1d000 */
[----:B------:R-:W-:Y:S02]  /*4610*/  FMUL.FTZ R2, R100, c[0x0][0x2d0] ;  /* 0x0000b40064027a20 */ /* 0x000fe40000410000 */
[----:B--2---:R-:W-:-:S03]  /*4620*/  FFMA.FTZ R5, R9, c[0x0][0x2d0], -R12 ;  /* 0x0000b40009057a23 */ /* 0x004fc6000001080c */
[----:B------:R-:W-:Y:S02]  /*4630*/  FSEL R2, R2, RZ, P0 ;  /* 0x000000ff02027208 */ /* 0x000fe40000000000 */
[----:B------:R-:W-:Y:S01]  /*4640*/  PLOP3.LUT P0, PT, PT, PT, UP0, 0x80, 0x0 ;  /* 0x000000000000781c */ /* 0x000fe20003f0f008 */
[----:B------:R1:W2:Y:S02]  /*4650*/  MUFU.EX2 R27, R5 ;  /* 0x00000005001b7308 */ /* 0x0002a40000000800 */
[--C-:B------:R-:W-:Y:S02]  /*4660*/  FFMA.FTZ R4, R8, c[0x0][0x2d0], -R2.reuse ;  /* 0x0000b40008047a23 */ /* 0x100fe40000010802 */
[--C-:B------:R-:W-:Y:S02]  /*4670*/  FFMA.FTZ R3, R13, c[0x0][0x2d0], -R2.reuse ;  /* 0x0000b4000d037a23 */ /* 0x100fe40000010802 */
[----:B------:R-:W-:Y:S02]  /*4680*/  FFMA.FTZ R0, R21, c[0x0][0x2d0], -R2 ;  /* 0x0000b40015007a23 */ /* 0x000fe40000010802 */
[----:B------:R3:W-:Y:S01]  /*4690*/  MUFU.EX2 R13, R3 ;  /* 0x00000003000d7308 */ /* 0x0007e20000000800 */
[----:B-1----:R-:W-:-:S07]  /*46a0*/  FFMA.FTZ R5, R10, c[0x0][0x2d0], -R12 ;  /* 0x0000b4000a057a23 */ /* 0x002fce000001080c */
[----:B------:R1:W-:Y:S01]  /*46b0*/  MUFU.EX2 R180, R0 ;  /* 0x0000000000b47308 */ /* 0x0003e20000000800 */
[----:B--2---:R-:W-:Y:S01]  /*46c0*/  F2FP.PACK_AB R8, R27, R65 ;  /* 0x000000411b08723e */ /* 0x004fe200000000ff */
[----:B---3--:R-:W-:-:S06]  /*46d0*/  FFMA.FTZ R3, R20, c[0x0][0x2d0], -R2 ;  /* 0x0000b40014037a23 */ /* 0x008fcc0000010802 */
[----:B------:R2:W-:Y:S08]  /*46e0*/  MUFU.EX2 R111, R5 ;  /* 0x00000005006f7308 */ /* 0x0005f00000000800 */
[----:B------:R3:W-:Y:S01]  /*46f0*/  MUFU.EX2 R175, R3 ;  /* 0x0000000300af7308 */ /* 0x0007e20000000800 */
[----:B-1----:R-:W-:Y:S02]  /*4700*/  FFMA.FTZ R0, R25, c[0x0][0x2d0], -R2 ;  /* 0x0000b40019007a23 */ /* 0x002fe40000010802 */
[----:B--2---:R-:W-:-:S05]  /*4710*/  FFMA.FTZ R5, R14, c[0x0][0x2d0], -R12 ;  /* 0x0000b4000e057a23 */ /* 0x004fca000001080c */
[----:B------:R1:W-:Y:S01]  /*4720*/  MUFU.EX2 R182, R0 ;  /* 0x0000000000b67308 */ /* 0x0003e20000000800 */
[----:B---3--:R-:W-:-:S07]  /*4730*/  FFMA.FTZ R3, R23, c[0x0][0x2d0], -R12 ;  /* 0x0000b40017037a23 */ /* 0x008fce000001080c */
[----:B------:R2:W3:Y:S08]  /*4740*/  MUFU.EX2 R108, R5 ;  /* 0x00000005006c7308 */ /* 0x0004f00000000800 */
[----:B------:R4:W-:Y:S01]  /*4750*/  MUFU.EX2 R181, R3 ;  /* 0x0000000300b57308 */ /* 0x0009e20000000800 */
[----:B-1----:R-:W-:Y:S02]  /*4760*/  FFMA.FTZ R0, R36, c[0x0][0x2d0], -R2 ;  /* 0x0000b40024007a23 */ /* 0x002fe40000010802 */
[----:B------:R-:W-:Y:S01]  /*4770*/  LDSM.16.MT88.4 R36, [R229+0x3100] ;  /* 0x00310000e524783b */ /* 0x000fe20000004200 */
[----:B--2---:R-:W-:Y:S01]  /*4780*/  FFMA.FTZ R5, R15, c[0x0][0x2d0], -R12 ;  /* 0x0000b4000f057a23 */ /* 0x004fe2000001080c */
[----:B---3--:R-:W-:-:S03]  /*4790*/  F2FP.PACK_AB R10, R108, R111 ;  /* 0x0000006f6c0a723e */ /* 0x008fc600000000ff */
[----:B------:R1:W-:Y:S01]  /*47a0*/  MUFU.EX2 R15, R4 ;  /* 0x00000004000f7308 */ /* 0x0003e20000000800 */
[----:B----4-:R-:W-:-:S07]  /*47b0*/  FFMA.FTZ R3, R24, c[0x0][0x2d0], -R12 ;  /* 0x0000b40018037a23 */ /* 0x010fce000001080c */
[----:B------:R-:W-:Y:S01]  /*47c0*/  MUFU.EX2 R174, R5 ;  /* 0x0000000500ae7308 */ /* 0x000fe20000000800 */
[----:B-1----:R-:W-:-:S07]  /*47d0*/  FFMA.FTZ R4, R11, c[0x0][0x2d0], -R2 ;  /* 0x0000b4000b047a23 */ /* 0x002fce0000010802 */
[----:B------:R1:W-:Y:S01]  /*47e0*/  MUFU.EX2 R172, R3 ;  /* 0x0000000300ac7308 */ /* 0x0003e20000000800 */
[----:B------:R-:W-:-:S07]  /*47f0*/  F2FP.PACK_AB R11, R175, R13 ;  /* 0x0000000daf0b723e */ /* 0x000fce00000000ff */
[----:B------:R2:W3:Y:S01]  /*4800*/  MUFU.EX2 R14, R4 ;  /* 0x00000004000e7308 */ /* 0x0004e20000000800 */
[----:B-1----:R-:W-:-:S07]  /*4810*/  FFMA.FTZ R3, R26, c[0x0][0x2d0], -R12 ;  /* 0x0000b4001a037a23 */ /* 0x002fce000001080c */
[----:B------:R1:W-:Y:S01]  /*4820*/  MUFU.EX2 R77, R0 ;  /* 0x00000000004d7308 */ /* 0x0003e20000000800 */
[----:B--2---:R-:W2:Y:S01]  /*4830*/  LDSM.16.MT88.4 R4, [R226+0x100] ;  /* 0x00010000e204783b */ /* 0x004ea20000004200 */
[----:B---3--:R-:W-:-:S06]  /*4840*/  F2FP.PACK_AB R9, R14, R15 ;  /* 0x0000000f0e09723e */ /* 0x008fcc00000000ff */
[----:B------:R3:W-:Y:S01]  /*4850*/  MUFU.EX2 R76, R3 ;  /* 0x00000003004c7308 */ /* 0x0007e20000000800 */
[C---:B------:R-:W-:Y:S01]  /*4860*/  HMMA.16816.F32 R60, R8.reuse, R16, RZ ;  /* 0x00000010083c723c */ /* 0x040fe200000018ff */
[----:B-1----:R-:W-:Y:S02]  /*4870*/  MOV R0, R65 ;  /* 0x0000004100007202 */ /* 0x002fe40000000f00 */
[----:B------:R-:W1:Y:S05]  /*4880*/  LDSM.16.MT88.4 R64, [R225+0x3100] ;  /* 0x00310000e140783b */ /* 0x000e6a0000004200 */
[----:B------:R-:W-:Y:S01]  /*4890*/  HMMA.16816.F32 R52, R8, R18, RZ ;  /* 0x000000120834723c */ /* 0x000fe200000018ff */
[----:B---3--:R-:W-:-:S04]  /*48a0*/  FFMA.FTZ R3, R22, c[0x0][0x2d0], -R2 ;  /* 0x0000b40016037a23 */ /* 0x008fc80000010802 */
[----:B------:R3:W4:Y:S03]  /*48b0*/  MUFU.EX2 R252, R3 ;  /* 0x0000000300fc7308 */ /* 0x0007260000000800 */
[C---:B------:R-:W-:Y:S08]  /*48c0*/  HMMA.16816.F32 R20, R8.reuse, R48, RZ ;  /* 0x000000300814723c */ /* 0x040ff000000018ff */
[----:B------:R-:W-:Y:S01]  /*48d0*/  HMMA.16816.F32 R16, R8, R50, RZ ;  /* 0x000000320810723c */ /* 0x000fe200000018ff */
[----:B------:R-:W-:Y:S01]  /*48e0*/  LDSM.16.MT88.4 R48, [R225+0x6100] ;  /* 0x00610000e130783b */ /* 0x000fe20000004200 */
[----:B---3--:R-:W-:-:S06]  /*48f0*/  IMAD.MOV.U32 R3, RZ, RZ, R27 ;  /* 0x000000ffff037224 */ /* 0x008fcc00078e001b */
[C---:B--2---:R-:W-:Y:S07]  /*4900*/  HMMA.16816.F32 R28, R8.reuse, R4, RZ ;  /* 0x00000004081c723c */ /* 0x044fee00000018ff */
[----:B------:R-:W-:Y:S01]  /*4910*/  F2FP.PACK_AB R4, R181, R174 ;  /* 0x000000aeb504723e */ /* 0x000fe200000000ff */
[----:B------:R-:W-:Y:S01]  /*4920*/  HMMA.16816.F32 R24, R8, R6, RZ ;  /* 0x000000060818723c */ /* 0x000fe200000018ff */
[----:B----4-:R-:W-:-:S06]  /*4930*/  F2FP.PACK_AB R5, R180, R252 ;  /* 0x000000fcb405723e */ /* 0x010fcc00000000ff */
[----:B------:R-:W-:Y:S02]  /*4940*/  F2FP.PACK_AB R6, R76, R172 ;  /* 0x000000ac4c06723e */ /* 0x000fe400000000ff */
[----:B------:R-:W-:-:S07]  /*4950*/  F2FP.PACK_AB R7, R77, R182 ;  /* 0x000000b64d07723e */ /* 0x000fce00000000ff */
[C---:B------:R-:W-:Y:S08]  /*4960*/  HMMA.16816.F32 R152, R4.reuse, R40, R60 ;  /* 0x000000280498723c */ /* 0x040ff0000000183c */
[----:B------:R-:W-:Y:S01]  /*4970*/  HMMA.16816.F32 R144, R4, R42, R52 ;  /* 0x0000002a0490723c */ /* 0x000fe20000001834 */
[----:B------:R-:W-:Y:S07]  /*4980*/  LDSM.16.MT88.4 R52, [R226+0x6100] ;  /* 0x00610000e234783b */ /* 0x000fee0000004200 */
[----:B------:R-:W-:Y:S08]  /*4990*/  HMMA.16816.F32 R40, R8, R56, RZ ;  /* 0x000000380828723c */ /* 0x000ff000000018ff */
[C---:B------:R-:W-:Y:S08]  /*49a0*/  HMMA.16816.F32 R140, R4.reuse, R32, R28 ;  /* 0x00000020048c723c */ /* 0x040ff0000000181c */
[C---:B------:R-:W-:Y:S01]  /*49b0*/  HMMA.16816.F32 R124, R4.reuse, R34, R24 ;  /* 0x00000022047c723c */ /* 0x040fe20000001818 */
[----:B------:R-:W2:Y:S07]  /*49c0*/  LDSM.16.MT88.4 R32, [R225+0x3900] ;  /* 0x00390000e120783b */ /* 0x000eae0000004200 */
[C---:B------:R-:W-:Y:S08]  /*49d0*/  HMMA.16816.F32 R116, R4.reuse, R44, R20 ;  /* 0x0000002c0474723c */ /* 0x040ff00000001814 */
[----:B------:R-:W-:Y:S01]  /*49e0*/  HMMA.16816.F32 R148, R4, R46, R16 ;  /* 0x0000002e0494723c */ /* 0x000fe20000001810 */
[----:B------:R-:W3:Y:S07]  /*49f0*/  LDSM.16.MT88.4 R44, [R228+0x3100] ;  /* 0x00310000e42c783b */ /* 0x000eee0000004200 */
[C---:B------:R-:W-:Y:S08]  /*4a00*/  HMMA.16816.F32 R28, R8.reuse, R58, RZ ;  /* 0x0000003a081c723c */ /* 0x040ff000000018ff */
[C---:B-1----:R-:W-:Y:S08]  /*4a10*/  HMMA.16816.F32 R24, R8.reuse, R64, RZ ;  /* 0x000000400818723c */ /* 0x042ff000000018ff */
[C---:B------:R-:W-:Y:S08]  /*4a20*/  HMMA.16816.F32 R20, R8.reuse, R66, RZ ;  /* 0x000000420814723c */ /* 0x040ff000000018ff */
[----:B------:R-:W-:Y:S07]  /*4a30*/  HMMA.16816.F32 R16, R8, R72, RZ ;  /* 0x000000480810723c */ /* 0x000fee00000018ff */
[----:B------:R-:W-:Y:S01]  /*4a40*/  IMAD.MOV.U32 R73, RZ, RZ, R77 ;  /* 0x000000ffff497224 */ /* 0x000fe200078e004d */
[C---:B------:R-:W-:Y:S01]  /*4a50*/  HMMA.16816.F32 R128, R4.reuse, R80, R40 ;  /* 0x000000500480723c */ /* 0x040fe20000001828 */
[----:B------:R-:W-:Y:S01]  /*4a60*/  IMAD.MOV.U32 R72, RZ, RZ, R76 ;  /* 0x000000ffff487224 */ /* 0x000fe200078e004c */
[----:B------:R-:W1:Y:S04]  /*4a70*/  LDSM.16.MT88.4 R40, [R229+0x6100] ;  /* 0x00610000e528783b */ /* 0x000e680000004200 */
[----:B------:R-:W4:Y:S02]  /*4a80*/  LDSM.16.MT88.4 R76, [R228+0x6100] ;  /* 0x00610000e44c783b */ /* 0x000f240000004200 */
[C---:B------:R-:W-:Y:S02]  /*4a90*/  HMMA.16816.F32 R112, R4.reuse, R82, R28 ;  /* 0x000000520470723c */ /* 0x040fe4000000181c */
[----:B------:R-:W5:Y:S06]  /*4aa0*/  LDSM.16.MT88.4 R80, [R225+0x6900] ;  /* 0x00690000e150783b */ /* 0x000f6c0000004200 */
[C---:B--2---:R-:W-:Y:S08]  /*4ab0*/  HMMA.16816.F32 R120, R4.reuse, R32, R24 ;  /* 0x000000200478723c */ /* 0x044ff00000001818 */
[----:B------:R-:W-:Y:S08]  /*4ac0*/  HMMA.16816.F32 R132, R4, R34, R20 ;  /* 0x000000220484723c */ /* 0x000ff00000001814 */
[C---:B------:R-:W-:Y:S08]  /*4ad0*/  HMMA.16816.F32 R32, R8.reuse, R36, RZ ;  /* 0x000000240820723c */ /* 0x040ff000000018ff */
[C---:B------:R-:W-:Y:S08]  /*4ae0*/  HMMA.16816.F32 R28, R8.reuse, R38, RZ ;  /* 0x00000026081c723c */ /* 0x040ff000000018ff */
[----:B---3--:R-:W-:Y:S08]  /*4af0*/  HMMA.16816.F32 R24, R8, R44, RZ ;  /* 0x0000002c0818723c */ /* 0x008ff000000018ff */
[----:B------:R-:W-:Y:S07]  /*4b00*/  HMMA.16816.F32 R136, R4, R68, R16 ;  /* 0x000000440488723c */ /* 0x000fee0000001810 */
[----:B------:R-:W-:Y:S01]  /*4b10*/  MOV R68, R111 ;  /* 0x0000006f00447202 */ /* 0x000fe20000000f00 */
[----:B------:R-:W-:Y:S01]  /*4b20*/  HMMA.16816.F32 R64, R8, R74, RZ ;  /* 0x0000004a0840723c */ /* 0x000fe200000018ff */
[----:B------:R-:W-:-:S06]  /*4b30*/  IMAD.MOV.U32 R69, RZ, RZ, R110 ;  /* 0x000000ffff457224 */ /* 0x000fcc00078e006e */
[----:B------:R-:W-:Y:S01]  /*4b40*/  MOV R75, R108 ;  /* 0x0000006c004b7202 */ /* 0x000fe20000000f00 */
[----:B------:R-:W-:Y:S01]  /*4b50*/  HMMA.16816.F32 R20, R8, R46, RZ ;  /* 0x0000002e0814723c */ /* 0x000fe200000018ff */
[----:B------:R-:W-:-:S07]  /*4b60*/  IMAD.MOV.U32 R74, RZ, RZ, R109 ;  /* 0x000000ffff4a7224 */ /* 0x000fce00078e006d */
[C---:B------:R-:W-:Y:S08]  /*4b70*/  HMMA.16816.F32 R16, R8.reuse, R48, RZ ;  /* 0x000000300810723c */ /* 0x040ff000000018ff */
[C---:B------:R-:W-:Y:S08]  /*4b80*/  HMMA.16816.F32 R60, R8.reuse, R50, RZ ;  /* 0x00000032083c723c */ /* 0x040ff000000018ff */
[C---:B-1----:R-:W-:Y:S08]  /*4b90*/  HMMA.16816.F32 R48, R8.reuse, R40, RZ ;  /* 0x000000280830723c */ /* 0x042ff000000018ff */
[C---:B------:R-:W-:Y:S08]  /*4ba0*/  HMMA.16816.F32 R44, R8.reuse, R42, RZ ;  /* 0x0000002a082c723c */ /* 0x040ff000000018ff */
[C---:B----4-:R-:W-:Y:S07]  /*4bb0*/  HMMA.16816.F32 R40, R8.reuse, R76, RZ ;  /* 0x0000004c0828723c */ /* 0x050fee00000018ff */
[----:B------:R-:W-:Y:S01]  /*4bc0*/  IMAD.MOV.U32 R77, RZ, RZ, R106 ;  /* 0x000000ffff4d7224 */ /* 0x000fe200078e006a */
[----:B------:R-:W-:Y:S01]  /*4bd0*/  HMMA.16816.F32 R56, R8, R52, RZ ;  /* 0x000000340838723c */ /* 0x000fe200000018ff */
[----:B------:R-:W-:-:S07]  /*4be0*/  IMAD.MOV.U32 R76, RZ, RZ, R107 ;  /* 0x000000ffff4c7224 */ /* 0x000fce00078e006b */
[C---:B------:R-:W-:Y:S08]  /*4bf0*/  HMMA.16816.F32 R52, R8.reuse, R54, RZ ;  /* 0x000000360834723c */ /* 0x040ff000000018ff */
[----:B------:R-:W-:Y:S07]  /*4c00*/  HMMA.16816.F32 R36, R8, R78, RZ ;  /* 0x0000004e0824723c */ /* 0x000fee00000018ff */
[----:B------:R-:W-:Y:S01]  /*4c10*/  MOV R10, R105 ;  /* 0x00000069000a7202 */ /* 0x000fe20000000f00 */
[----:B------:R-:W-:Y:S01]  /*4c20*/  IMAD.MOV.U32 R11, RZ, RZ, R104 ;  /* 0x000000ffff0b7224 */ /* 0x000fe200078e0068 */
[C---:B------:R-:W-:Y:S08]  /*4c30*/  HMMA.16816.F32 R108, R4.reuse, R70, R64 ;  /* 0x00000046046c723c */ /* 0x040ff00000001840 */
[----:B------:R-:W-:Y:S07]  /*4c40*/  HMMA.16816.F32 R104, R4, R88, R32 ;  /* 0x000000580468723c */ /* 0x000fee0000001820 */
[----:B------:R-:W-:Y:S01]  /*4c50*/  IMAD.MOV.U32 R89, RZ, RZ, R76 ;  /* 0x000000ffff597224 */ /* 0x000fe200078e004c */
[----:B------:R-:W-:-:S02]  /*4c60*/  MOV R88, R77 ;  /* 0x0000004d00587202 */ /* 0x000fc40000000f00 */
[----:B------:R-:W-:Y:S07]  /*4c70*/  HMMA.16816.F32 R76, R4, R90, R28 ;  /* 0x0000005a044c723c */ /* 0x000fee000000181c */
[----:B------:R-:W-:Y:S01]  /*4c80*/  IMAD.MOV.U32 R28, RZ, RZ, R74 ;  /* 0x000000ffff1c7224 */ /* 0x000fe200078e004a */
[----:B------:R-:W-:Y:S01]  /*4c90*/  MOV R30, R72 ;  /* 0x00000048001e7202 */ /* 0x000fe20000000f00 */
[----:B------:R-:W-:Y:S01]  /*4ca0*/  IMAD.MOV.U32 R31, RZ, RZ, R75 ;  /* 0x000000ffff1f7224 */ /* 0x000fe200078e004b */
[----:B------:R-:W-:Y:S01]  /*4cb0*/  MOV R90, R173 ;  /* 0x000000ad005a7202 */ /* 0x000fe20000000f00 */
[----:B------:R-:W-:-:S02]  /*4cc0*/  IMAD.MOV.U32 R29, RZ, RZ, R73 ;  /* 0x000000ffff1d7224 */ /* 0x000fc400078e0049 */
[----:B------:R-:W-:Y:S01]  /*4cd0*/  HMMA.16816.F32 R72, R4, R84, R24 ;  /* 0x000000540448723c */ /* 0x000fe20000001818 */
[----:B------:R-:W-:-:S06]  /*4ce0*/  IMAD.MOV.U32 R91, RZ, RZ, R170 ;  /* 0x000000ffff5b7224 */ /* 0x000fcc00078e00aa */
[----:B------:R-:W-:Y:S01]  /*4cf0*/  IMAD.MOV.U32 R25, RZ, RZ, R68 ;  /* 0x000000ffff197224 */ /* 0x000fe200078e0044 */
[C---:B------:R-:W-:Y:S01]  /*4d00*/  HMMA.16816.F32 R84, R4.reuse, R86, R20 ;  /* 0x000000560454723c */ /* 0x040fe20000001814 */
[----:B------:R-:W-:Y:S01]  /*4d10*/  IMAD.MOV.U32 R24, RZ, RZ, R69 ;  /* 0x000000ffff187224 */ /* 0x000fe200078e0045 */
[----:B------:R-:W1:Y:S01]  /*4d20*/  LDSM.16.MT88.4 R20, [R226+0x6900] ;  /* 0x00690000e214783b */ /* 0x000e620000004200 */
[----:B------:R-:W-:Y:S01]  /*4d30*/  IMAD.MOV.U32 R27, RZ, RZ, R10 ;  /* 0x000000ffff1b7224 */ /* 0x000fe200078e000a */
[----:B------:R-:W-:Y:S02]  /*4d40*/  MOV R26, R11 ;  /* 0x0000000b001a7202 */ /* 0x000fe40000000f00 */
[----:B------:R-:W-:Y:S02]  /*4d50*/  LDSM.16.MT88.4 R8, [R228+0x6900] ;  /* 0x00690000e408783b */ /* 0x000fe40000004200 */
[C---:B-----5:R-:W-:Y:S02]  /*4d60*/  HMMA.16816.F32 R68, R4.reuse, R80, R16 ;  /* 0x000000500444723c */ /* 0x060fe40000001810 */
[----:B------:R-:W2:Y:S06]  /*4d70*/  LDSM.16.MT88.4 R16, [R229+0x6900] ;  /* 0x00690000e510783b */ /* 0x000eac0000004200 */
[C---:B------:R-:W-:Y:S08]  /*4d80*/  HMMA.16816.F32 R80, R4.reuse, R82, R60 ;  /* 0x000000520450723c */ /* 0x040ff0000000183c */
[C---:B-1----:R-:W-:Y:S08]  /*4d90*/  HMMA.16816.F32 R64, R4.reuse, R20, R56 ;  /* 0x000000140440723c */ /* 0x042ff00000001838 */
[C---:B--2---:R-:W-:Y:S07]  /*4da0*/  HMMA.16816.F32 R56, R4.reuse, R16, R48 ;  /* 0x000000100438723c */ /* 0x044fee0000001830 */
[----:B------:R-:W-:Y:S01]  /*4db0*/  IMAD.MOV.U32 R49, RZ, RZ, R0 ;  /* 0x000000ffff317224 */ /* 0x000fe200078e0000 */
[----:B------:R-:W-:Y:S01]  /*4dc0*/  MOV R50, R3 ;  /* 0x0000000300327202 */ /* 0x000fe20000000f00 */
[----:B------:R-:W-:Y:S01]  /*4dd0*/  FFMA.FTZ R0, R96, c[0x0][0x2d0], -R12 ;  /* 0x0000b40060007a23 */ /* 0x000fe2000001080c */
[----:B------:R-:W-:Y:S01]  /*4de0*/  HMMA.16816.F32 R32, R4, R10, R36 ;  /* 0x0000000a0420723c */ /* 0x000fe20000001824 */
[----:B------:R-:W-:-:S02]  /*4df0*/  IMAD.MOV.U32 R51, RZ, RZ, R252 ;  /* 0x000000ffff337224 */ /* 0x000fc400078e00fc */
[----:B------:R1:W-:Y:S01]  /*4e00*/  MUFU.EX2 R3, R0 ;  /* 0x0000000000037308 */ /* 0x0003e20000000800 */
[----:B------:R-:W-:Y:S02]  /*4e10*/  IMAD.MOV.U32 R48, RZ, RZ, R88 ;  /* 0x000000ffff307224 */ /* 0x000fe400078e0058 */
[----:B------:R-:W-:Y:S01]  /*4e20*/  IMAD.MOV.U32 R88, RZ, RZ, R174 ;  /* 0x000000ffff587224 */ /* 0x000fe200078e00ae */
[----:B------:R-:W-:Y:S01]  /*4e30*/  MOV R39, R28 ;  /* 0x0000001c00277202 */ /* 0x000fe20000000f00 */
[----:B------:R-:W-:Y:S01]  /*4e40*/  HMMA.16816.F32 R44, R4, R18, R44 ;  /* 0x00000012042c723c */ /* 0x000fe2000000182c */
[----:B------:R-:W2:Y:S01]  /*4e50*/  LDSM.16.MT88.4 R16, [R225+0x1100] ;  /* 0x00110000e110783b */ /* 0x000ea20000004200 */
[----:B------:R-:W-:Y:S02]  /*4e60*/  IMAD.MOV.U32 R37, RZ, RZ, R25 ;  /* 0x000000ffff257224 */ /* 0x000fe400078e0019 */
[----:B------:R-:W-:-:S04]  /*4e70*/  IMAD.MOV.U32 R38, RZ, RZ, R26 ;  /* 0x000000ffff267224 */ /* 0x000fc800078e001a */
[----:B------:R-:W-:Y:S01]  /*4e80*/  HMMA.16816.F32 R40, R4, R8, R40 ;  /* 0x000000080428723c */ /* 0x000fe20000001828 */
[----:B------:R-:W3:Y:S01]  /*4e90*/  LDSM.16.MT88.4 R8, [R226+0x1100] ;  /* 0x00110000e208783b */ /* 0x000ee20000004200 */
[----:B-1----:R-:W-:-:S04]  /*4ea0*/  FFMA.FTZ R0, R97, c[0x0][0x2d0], -R12 ;  /* 0x0000b40061007a23 */ /* 0x002fc8000001080c */
[----:B------:R1:W4:Y:S02]  /*4eb0*/  MUFU.EX2 R170, R0 ;  /* 0x0000000000aa7308 */ /* 0x0003240000000800 */
[----:B------:R-:W-:Y:S01]  /*4ec0*/  HMMA.16816.F32 R60, R4, R22, R52 ;  /* 0x00000016043c723c */ /* 0x000fe20000001834 */
[----:B------:R-:W5:Y:S01]  /*4ed0*/  LDSM.16.MT88.4 R20, [R229+0x1100] ;  /* 0x00110000e514783b */ /* 0x000f620000004200 */
[----:B-1----:R-:W-:-:S05]  /*4ee0*/  FFMA.FTZ R0, R98, c[0x0][0x2d0], -R12 ;  /* 0x0000b40062007a23 */ /* 0x002fca000001080c */
[----:B----4-:R-:W-:Y:S01]  /*4ef0*/  F2FP.PACK_AB R4, R170, R3 ;  /* 0x00000003aa04723e */ /* 0x010fe200000000ff */
[----:B------:R1:W-:Y:S02]  /*4f00*/  MUFU.EX2 R173, R0 ;  /* 0x0000000000ad7308 */ /* 0x0003e40000000800 */
[----:B-1----:R-:W-:-:S06]  /*4f10*/  FFMA.FTZ R0, R99, c[0x0][0x2d0], -R12 ;  /* 0x0000b40063007a23 */ /* 0x002fcc000001080c */
[----:B------:R1:W4:Y:S02]  /*4f20*/  MUFU.EX2 R36, R0 ;  /* 0x0000000000247308 */ /* 0x0003240000000800 */
[----:B-1----:R-:W-:Y:S01]  /*4f30*/  FFMA.FTZ R0, R94, c[0x0][0x2d0], -R2 ;  /* 0x0000b4005e007a23 */ /* 0x002fe20000010802 */
[----:B----4-:R-:W-:-:S05]  /*4f40*/  F2FP.PACK_AB R6, R36, R173 ;  /* 0x000000ad2406723e */ /* 0x010fca00000000ff */
[----:B------:R1:W-:Y:S02]  /*4f50*/  MUFU.EX2 R252, R0 ;  /* 0x0000000000fc7308 */ /* 0x0003e40000000800 */
[----:B-1----:R-:W-:-:S06]  /*4f60*/  FFMA.FTZ R0, R93, c[0x0][0x2d0], -R2 ;  /* 0x0000b4005d007a23 */ /* 0x002fcc0000010802 */
[----:B------:R1:W4:Y:S02]  /*4f70*/  MUFU.EX2 R28, R0 ;  /* 0x00000000001c7308 */ /* 0x0003240000000800 */
[----:B-1----:R-:W-:Y:S01]  /*4f80*/  FFMA.FTZ R0, R92, c[0x0][0x2d0], -R2 ;  /* 0x0000b4005c007a23 */ /* 0x002fe20000010802 */
[----:B----4-:R-:W-:-:S05]  /*4f90*/  F2FP.PACK_AB R5, R28, R252 ;  /* 0x000000fc1c05723e */ /* 0x010fca00000000ff */
[----:B------:R1:W-:Y:S02]  /*4fa0*/  MUFU.EX2 R174, R0 ;  /* 0x0000000000ae7308 */ /* 0x0003e40000000800 */
[----:B-1----:R-:W-:-:S06]  /*4fb0*/  FFMA.FTZ R0, R95, c[0x0][0x2d0], -R2 ;  /* 0x0000b4005f007a23 */ /* 0x002fcc0000010802 */
[----:B------:R-:W1:Y:S02]  /*4fc0*/  MUFU.EX2 R0, R0 ;  /* 0x0000000000007308 */ /* 0x000e640000000800 */
[----:B-1----:R-:W-:-:S07]  /*4fd0*/  F2FP.PACK_AB R7, R0, R174 ;  /* 0x000000ae0007723e */ /* 0x002fce00000000ff */
[C---:B--2---:R-:W-:Y:S07]  /*4fe0*/  HMMA.16816.F32 R52, R4.reuse, R16, R152 ;  /* 0x000000100434723c */ /* 0x044fee0000001898 */
[----:B------:R-:W-:Y:S01]  /*4ff0*/  IMAD.MOV.U32 R155, RZ, RZ, R48 ;  /* 0x000000ffff9b7224 */ /* 0x000fe200078e0030 */
[----:B------:R-:W-:Y:S01]  /*5000*/  MOV R154, R49 ;  /* 0x00000031009a7202 */ /* 0x000fe20000000f00 */
[----:B------:R-:W-:Y:S01]  /*5010*/  IMAD.MOV.U32 R153, RZ, RZ, R50 ;  /* 0x000000ffff997224 */ /* 0x000fe200078e0032 */
[----:B---3--:R-:W-:Y:S01]  /*5020*/  HMMA.16816.F32 R92, R4, R10, R124 ;  /* 0x0000000a045c723c */ /* 0x008fe2000000187c */
[----:B------:R-:W-:-:S07]  /*5030*/  IMAD.MOV.U32 R152, RZ, RZ, R51 ;  /* 0x000000ffff987224 */ /* 0x000fce00078e0033 */
[C---:B------:R-:W-:Y:S01]  /*5040*/  HMMA.16816.F32 R48, R4.reuse, R18, R144 ;  /* 0x000000120430723c */ /* 0x040fe20000001890 */
[----:B------:R-:W1:Y:S06]  /*5050*/  LDSM.16.MT88.4 R16, [R228+0x1100] ;  /* 0x00110000e410783b */ /* 0x000e6c0000004200 */
[----:B------:R-:W-:Y:S01]  /*5060*/  MOV R144, R90 ;  /* 0x0000005a00907202 */ /* 0x000fe20000000f00 */
[----:B------:R-:W-:Y:S01]  /*5070*/  IMAD.MOV.U32 R145, RZ, RZ, R91 ;  /* 0x000000ffff917224 */ /* 0x000fe200078e005b */
[----:B------:R-:W-:Y:S01]  /*5080*/  MOV R147, R89 ;  /* 0x0000005900937202 */ /* 0x000fe20000000f00 */
[----:B------:R-:W-:Y:S01]  /*5090*/  IMAD.MOV.U32 R146, RZ, RZ, R88 ;  /* 0x000000ffff927224 */ /* 0x000fe200078e0058 */
[C---:B-----5:R-:W-:Y:S08]  /*50a0*/  HMMA.16816.F32 R96, R4.reuse, R20, R116 ;  /* 0x000000140460723c */ /* 0x060ff00000001874 */
[C---:B------:R-:W-:Y:S01]  /*50b0*/  HMMA.16816.F32 R88, R4.reuse, R8, R140 ;  /* 0x000000080458723c */ /* 0x040fe2000000188c */
[----:B------:R-:W2:Y:S06]  /*50c0*/  LDSM.16.MT88.4 R8, [R225+0x4100] ;  /* 0x00410000e108783b */ /* 0x000eac0000004200 */
[----:B------:R-:W-:Y:S01]  /*50d0*/  IMAD.MOV.U32 R140, RZ, RZ, R29 ;  /* 0x000000ffff8c7224 */ /* 0x000fe200078e001d */
[----:B------:R-:W-:Y:S01]  /*50e0*/  MOV R142, R31 ;  /* 0x0000001f008e7202 */ /* 0x000fe20000000f00 */
[----:B------:R-:W-:Y:S01]  /*50f0*/  IMAD.MOV.U32 R141, RZ, RZ, R30 ;  /* 0x000000ffff8d7224 */ /* 0x000fe200078e001e */
[C---:B------:R-:W-:Y:S01]  /*5100*/  HMMA.16816.F32 R116, R4.reuse, R22, R148 ;  /* 0x000000160474723c */ /* 0x040fe20000001894 */
[----:B------:R-:W-:Y:S01]  /*5110*/  IMAD.MOV.U32 R143, RZ, RZ, R28 ;  /* 0x000000ffff8f7224 */ /* 0x000fe200078e001c */
[----:B------:R-:W-:Y:S04]  /*5120*/  LDSM.16.MT88.4 R20, [R226+0x7100] ;  /* 0x00710000e214783b */ /* 0x000fe80000004200 */
[----:B------:R-:W3:Y:S02]  /*5130*/  LDSM.16.MT88.4 R28, [R226+0x4100] ;  /* 0x00410000e21c783b */ /* 0x000ee40000004200 */
[C---:B-1----:R-:W-:Y:S08]  /*5140*/  HMMA.16816.F32 R128, R4.reuse, R16, R128 ;  /* 0x000000100480723c */ /* 0x042ff00000001880 */
[C---:B------:R-:W-:Y:S01]  /*5150*/  HMMA.16816.F32 R112, R4.reuse, R18, R112 ;  /* 0x000000120470723c */ /* 0x040fe20000001870 */
[----:B------:R-:W1:Y:S07]  /*5160*/  LDSM.16.MT88.4 R16, [R229+0x4100] ;  /* 0x00410000e510783b */ /* 0x000e6e0000004200 */
[C---:B--2---:R-:W-:Y:S08]  /*5170*/  HMMA.16816.F32 R120, R4.reuse, R8, R120 ;  /* 0x000000080478723c */ /* 0x044ff00000001878 */
[C---:B------:R-:W-:Y:S01]  /*5180*/  HMMA.16816.F32 R132, R4.reuse, R10, R132 ;  /* 0x0000000a0484723c */ /* 0x040fe20000001884 */
[----:B------:R-:W2:Y:S07]  /*5190*/  LDSM.16.MT88.4 R8, [R228+0x4100] ;  /* 0x00410000e408783b */ /* 0x000eae0000004200 */
[C---:B---3--:R-:W-:Y:S07]  /*51a0*/  HMMA.16816.F32 R136, R4.reuse, R28, R136 ;  /* 0x0000001c0488723c */ /* 0x048fee0000001888 */
[----:B------:R-:W-:Y:S01]  /*51b0*/  IMAD.MOV.U32 R29, RZ, RZ, R39 ;  /* 0x000000ffff1d7224 */ /* 0x000fe200078e0027 */
[----:B------:R-:W-:Y:S01]  /*51c0*/  MOV R28, R24 ;  /* 0x00000018001c7202 */ /* 0x000fe20000000f00 */
[----:B------:R-:W-:Y:S01]  /*51d0*/  HMMA.16816.F32 R148, R4, R30, R108 ;  /* 0x0000001e0494723c */ /* 0x000fe2000000186c */
[----:B------:R-:W-:-:S02]  /*51e0*/  MOV R39, R27 ;  /* 0x0000001b00277202 */ /* 0x000fc40000000f00 */
[----:B------:R-:W3:Y:S04]  /*51f0*/  LDSM.16.MT88.4 R24, [R225+0x7100] ;  /* 0x00710000e118783b */ /* 0x000ee80000004200 */
[----:B------:R-:W-:Y:S01]  /*5200*/  MOV R108, R144 ;  /* 0x00000090006c7202 */ /* 0x000fe20000000f00 */
[----:B------:R-:W-:Y:S01]  /*5210*/  IMAD.MOV.U32 R109, RZ, RZ, R145 ;  /* 0x000000ffff6d7224 */ /* 0x000fe200078e0091 */
[----:B------:R-:W-:Y:S01]  /*5220*/  MOV R111, R147 ;  /* 0x00000093006f7202 */ /* 0x000fe20000000f00 */
[----:B------:R-:W-:Y:S01]  /*5230*/  IMAD.MOV.U32 R110, RZ, RZ, R146 ;  /* 0x000000ffff6e7224 */ /* 0x000fe200078e0092 */
[----:B-1----:R-:W-:Y:S01]  /*5240*/  HMMA.16816.F32 R124, R4, R18, R76 ;  /* 0x00000012047c723c */ /* 0x002fe2000000184c */
[----:B------:R-:W-:Y:S02]  /*5250*/  IMAD.MOV.U32 R30, RZ, RZ, R140 ;  /* 0x000000ffff1e7224 */ /* 0x000fe400078e008c */
[----:B------:R-:W-:-:S05]  /*5260*/  IMAD.MOV.U32 R31, RZ, RZ, R141 ;  /* 0x000000ffff1f7224 */ /* 0x000fca00078e008d */
[C---:B------:R-:W-:Y:S01]  /*5270*/  HMMA.16816.F32 R144, R4.reuse, R16, R104 ;  /* 0x000000100490723c */ /* 0x040fe20000001868 */
[----:B------:R-:W1:Y:S07]  /*5280*/  LDSM.16.MT88.4 R16, [R229+0x7100] ;  /* 0x00710000e510783b */ /* 0x000e6e0000004200 */
[C---:B--2---:R-:W-:Y:S07]  /*5290*/  HMMA.16816.F32 R104, R4.reuse, R8, R72 ;  /* 0x000000080468723c */ /* 0x044fee0000001848 */
[----:B------:R-:W-:Y:S01]  /*52a0*/  IMAD.MOV.U32 R74, RZ, RZ, R142 ;  /* 0x000000ffff4a7224 */ /* 0x000fe200078e008e */
[C---:B------:R-:W-:Y:S01]  /*52b0*/  HMMA.16816.F32 R84, R4.reuse, R10, R84 ;  /* 0x0000000a0454723c */ /* 0x040fe20000001854 */
[----:B------:R-:W-:Y:S01]  /*52c0*/  IMAD.MOV.U32 R75, RZ, RZ, R143 ;  /* 0x000000ffff4b7224 */ /* 0x000fe200078e008f */
[----:B------:R-:W2:Y:S06]  /*52d0*/  LDSM.16.MT88.4 R8, [R228+0x7100] ;  /* 0x00710000e408783b */ /* 0x000eac0000004200 */
[C---:B---3--:R-:W-:Y:S07]  /*52e0*/  HMMA.16816.F32 R140, R4.reuse, R26, R80 ;  /* 0x0000001a048c723c */ /* 0x048fee0000001850 */
[----:B------:R-:W-:Y:S01]  /*52f0*/  MOV R82, R154 ;  /* 0x0000009a00527202 */ /* 0x000fe20000000f00 */
[----:B------:R-:W-:Y:S01]  /*5300*/  IMAD.MOV.U32 R154, RZ, RZ, R0 ;  /* 0x000000ffff9a7224 */ /* 0x000fe200078e0000 */
[----:B------:R-:W-:Y:S01]  /*5310*/  MOV R26, R74 ;  /* 0x0000004a001a7202 */ /* 0x000fe20000000f00 */
[----:B------:R-:W-:Y:S01]  /*5320*/  IMAD.MOV.U32 R27, RZ, RZ, R75 ;  /* 0x000000ffff1b7224 */ /* 0x000fe200078e004b */
[----:B------:R-:W-:Y:S01]  /*5330*/  HMMA.16816.F32 R76, R4, R24, R68 ;  /* 0x00000018044c723c */ /* 0x000fe20000001844 */
[----:B------:R-:W-:-:S02]  /*5340*/  FFMA.FTZ R0, R169, c[0x0][0x2d0], -R12 ;  /* 0x0000b400a9007a23 */ /* 0x000fc4000001080c */
[----:B------:R-:W-:Y:S02]  /*5350*/  IMAD.MOV.U32 R80, RZ, RZ, R111 ;  /* 0x000000ffff507224 */ /* 0x000fe400078e006f */
[----:B------:R-:W-:Y:S02]  /*5360*/  IMAD.MOV.U32 R111, RZ, RZ, R183 ;  /* 0x000000ffff6f7224 */ /* 0x000fe400078e00b7 */
[----:B------:R-:W-:Y:S01]  /*5370*/  MOV R25, R31 ;  /* 0x0000001f00197202 */ /* 0x000fe20000000f00 */
[----:B------:R-:W-:Y:S01]  /*5380*/  HMMA.16816.F32 R72, R4, R20, R64 ;  /* 0x000000140448723c */ /* 0x000fe20000001840 */
[----:B------:R-:W-:Y:S01]  /*5390*/  IMAD.MOV.U32 R31, RZ, RZ, R109 ;  /* 0x000000ffff1f7224 */ /* 0x000fe200078e006d */
[----:B------:R-:W-:Y:S01]  /*53a0*/  MOV R109, R251 ;  /* 0x000000fb006d7202 */ /* 0x000fe20000000f00 */
[----:B------:R-:W-:Y:S02]  /*53b0*/  IMAD.MOV.U32 R169, RZ, RZ, R181 ;  /* 0x000000ffffa97224 */ /* 0x000fe400078e00b5 */
[----:B------:R-:W-:-:S02]  /*53c0*/  IMAD.MOV.U32 R24, RZ, RZ, R30 ;  /* 0x000000ffff187224 */ /* 0x000fc400078e001e */
[----:B------:R-:W-:Y:S01]  /*53d0*/  MOV R20, R110 ;  /* 0x0000006e00147202 */ /* 0x000fe20000000f00 */
[----:B------:R-:W-:Y:S01]  /*53e0*/  IMAD.MOV.U32 R110, RZ, RZ, R250 ;  /* 0x000000ffff6e7224 */ /* 0x000fe200078e00fa */
[C---:B------:R-:W-:Y:S01]  /*53f0*/  HMMA.16816.F32 R68, R4.reuse, R22, R60 ;  /* 0x000000160444723c */ /* 0x040fe2000000183c */
[----:B------:R3:W-:Y:S01]  /*5400*/  MUFU.EX2 R250, R0 ;  /* 0x0000000000fa7308 */ /* 0x0007e20000000800 */
[----:B------:R-:W-:Y:S02]  /*5410*/  IMAD.MOV.U32 R21, RZ, RZ, R108 ;  /* 0x000000ffff157224 */ /* 0x000fe400078e006c */
[----:B------:R-:W-:Y:S01]  /*5420*/  IMAD.MOV.U32 R83, RZ, RZ, R153 ;  /* 0x000000ffff537224 */ /* 0x000fe200078e0099 */
[----:B------:R-:W-:Y:S01]  /*5430*/  MOV R153, R37 ;  /* 0x0000002500997202 */ /* 0x000fe20000000f00 */
[----:B------:R-:W-:Y:S01]  /*5440*/  IMAD.MOV.U32 R81, RZ, RZ, R36 ;  /* 0x000000ffff517224 */ /* 0x000fe200078e0024 */
[----:B------:R-:W-:Y:S01]  /*5450*/  MOV R63, R182 ;  /* 0x000000b6003f7202 */ /* 0x000fe20000000f00 */
[----:B-1----:R-:W-:Y:S01]  /*5460*/  HMMA.16816.F32 R64, R4, R16, R56 ;  /* 0x000000100440723c */ /* 0x002fe20000001838 */
[----:B------:R-:W-:-:S02]  /*5470*/  IMAD.MOV.U32 R30, RZ, RZ, R38 ;  /* 0x000000ffff1e7224 */ /* 0x000fc400078e0026 */
[----:B------:R-:W-:-:S05]  /*5480*/  IMAD.MOV.U32 R108, RZ, RZ, R39 ;  /* 0x000000ffff6c7224 */ /* 0x000fca00078e0027 */
[C---:B------:R-:W-:Y:S01]  /*5490*/  HMMA.16816.F32 R44, R4.reuse, R18, R44 ;  /* 0x00000012042c723c */ /* 0x040fe2000000182c */
[----:B---3--:R-:W-:Y:S01]  /*54a0*/  FFMA.FTZ R0, R168, c[0x0][0x2d0], -R12 ;  /* 0x0000b400a8007a23 */ /* 0x008fe2000001080c */
[----:B------:R-:W1:Y:S01]  /*54b0*/  LDSM.16.MT88.4 R16, [R225+0x1900] ;  /* 0x00190000e110783b */ /* 0x000e620000004200 */
[----:B------:R-:W-:Y:S02]  /*54c0*/  IMAD.MOV.U32 R168, RZ, RZ, R180 ;  /* 0x000000ffffa87224 */ /* 0x000fe400078e00b4 */
[----:B------:R3:W4:Y:S03]  /*54d0*/  MUFU.EX2 R183, R0 ;  /* 0x0000000000b77308 */ /* 0x0007260000000800 */
[C---:B--2---:R-:W-:Y:S08]  /*54e0*/  HMMA.16816.F32 R36, R4.reuse, R8, R40 ;  /* 0x000000080424723c */ /* 0x044ff00000001828 */
[----:B------:R-:W-:Y:S01]  /*54f0*/  HMMA.16816.F32 R32, R4, R10, R32 ;  /* 0x0000000a0420723c */ /* 0x000fe20000001820 */
[----:B------:R-:W2:Y:S01]  /*5500*/  LDSM.16.MT88.4 R8, [R226+0x1900] ;  /* 0x00190000e208783b */ /* 0x000ea20000004200 */
[----:B---3--:R-:W-:-:S05]  /*5510*/  FFMA.FTZ R0, R167, c[0x0][0x2d0], -R12 ;  /* 0x0000b400a7007a23 */ /* 0x008fca000001080c */
[----:B----4-:R-:W-:Y:S01]  /*5520*/  F2FP.PACK_AB R4, R183, R250 ;  /* 0x000000fab704723e */ /* 0x010fe200000000ff */
[----:B------:R3:W-:Y:S02]  /*5530*/  MUFU.EX2 R182, R0 ;  /* 0x0000000000b67308 */ /* 0x0007e40000000800 */
[----:B---3--:R-:W-:-:S06]  /*5540*/  FFMA.FTZ R0, R166, c[0x0][0x2d0], -R12 ;  /* 0x0000b400a6007a23 */ /* 0x008fcc000001080c */
[----:B------:R3:W4:Y:S02]  /*5550*/  MUFU.EX2 R251, R0 ;  /* 0x0000000000fb7308 */ /* 0x0007240000000800 */
[----:B---3--:R-:W-:Y:S01]  /*5560*/  FFMA.FTZ R0, R164, c[0x0][0x2d0], -R2 ;  /* 0x0000b400a4007a23 */ /* 0x008fe20000010802 */
[----:B----4-:R-:W-:Y:S01]  /*5570*/  F2FP.PACK_AB R6, R251, R182 ;  /* 0x000000b6fb06723e */ /* 0x010fe200000000ff */
[----:B------:R-:W-:-:S04]  /*5580*/  IMAD.MOV.U32 R164, RZ, RZ, R63 ;  /* 0x000000ffffa47224 */ /* 0x000fc800078e003f */
[----:B------:R3:W-:Y:S02]  /*5590*/  MUFU.EX2 R167, R0 ;  /* 0x0000000000a77308 */ /* 0x0007e40000000800 */
[----:B---3--:R-:W-:Y:S02]  /*55a0*/  FFMA.FTZ R0, R103, c[0x0][0x2d0], -R2 ;  /* 0x0000b40067007a23 */ /* 0x008fe40000010802 */
[----:B------:R-:W-:-:S04]  /*55b0*/  IMAD.MOV.U32 R103, RZ, RZ, R20 ;  /* 0x000000ffff677224 */ /* 0x000fc800078e0014 */
[----:B------:R3:W4:Y:S02]  /*55c0*/  MUFU.EX2 R166, R0 ;  /* 0x0000000000a67308 */ /* 0x0007240000000800 */
[----:B---3--:R-:W-:Y:S01]  /*55d0*/  FFMA.FTZ R0, R102, c[0x0][0x2d0], -R2 ;  /* 0x0000b40066007a23 */ /* 0x008fe20000010802 */
[----:B----4-:R-:W-:Y:S02]  /*55e0*/  F2FP.PACK_AB R5, R166, R167 ;  /* 0x000000a7a605723e */ /* 0x010fe400000000ff */
[----:B------:R-:W-:-:S03]  /*55f0*/  MOV R102, R21 ;  /* 0x0000001500667202 */ /* 0x000fc60000000f00 */
[----:B------:R3:W-:Y:S01]  /*5600*/  MUFU.EX2 R181, R0 ;  /* 0x0000000000b57308 */ /* 0x0007e20000000800 */
[----:B------:R-:W4:Y:S01]  /*5610*/  LDSM.16.MT88.4 R20, [R229+0x1900] ;  /* 0x00190000e514783b */ /* 0x000f220000004200 */
[----:B---3--:R-:W-:Y:S02]  /*5620*/  FFMA.FTZ R0, R165, c[0x0][0x2d0], -R2 ;  /* 0x0000b400a5007a23 */ /* 0x008fe40000010802 */
[----:B------:R-:W-:Y:S01]  /*5630*/  IMAD.MOV.U32 R165, RZ, RZ, R81 ;  /* 0x000000ffffa57224 */ /* 0x000fe200078e0051 */
[----:B------:R-:W-:-:S03]  /*5640*/  MOV R81, R31 ;  /* 0x0000001f00517202 */ /* 0x000fc60000000f00 */
[----:B------:R-:W3:Y:S02]  /*5650*/  MUFU.EX2 R180, R0 ;  /* 0x0000000000b47308 */ /* 0x000ee40000000800 */
[----:B---3--:R-:W-:Y:S02]  /*5660*/  F2FP.PACK_AB R7, R180, R181 ;  /* 0x000000b5b407723e */ /* 0x008fe400000000ff */
[----:B------:R-:W-:Y:S01]  /*5670*/  MOV R0, R80 ;  /* 0x0000005000007202 */ /* 0x000fe20000000f00 */
[----:B------:R-:W-:-:S04]  /*5680*/  IMAD.MOV.U32 R80, RZ, RZ, R30 ;  /* 0x000000ffff507224 */ /* 0x000fc800078e001e */
[----:B-1----:R-:W-:Y:S01]  /*5690*/  HMMA.16816.F32 R60, R4, R16, R52 ;  /* 0x00000010043c723c */ /* 0x002fe20000001834 */
[----:B------:R-:W-:-:S07]  /*56a0*/  FFMA.FTZ R0, R0, c[0x0][0x2d0], -R12 ;  /* 0x0000b40000007a23 */ /* 0x000fce000001080c */
[C---:B------:R-:W-:Y:S01]  /*56b0*/  HMMA.16816.F32 R56, R4.reuse, R18, R48 ;  /* 0x000000120438723c */ /* 0x040fe20000001830 */
[----:B------:R-:W1:Y:S07]  /*56c0*/  LDSM.16.MT88.4 R16, [R228+0x1900] ;  /* 0x00190000e410783b */ /* 0x000e6e0000004200 */
[C---:B--2---:R-:W-:Y:S07]  /*56d0*/  HMMA.16816.F32 R52, R4.reuse, R8, R88 ;  /* 0x000000080434723c */ /* 0x044fee0000001858 */
[----:B------:R-:W-:Y:S01]  /*56e0*/  IMAD.MOV.U32 R90, RZ, RZ, R28 ;  /* 0x000000ffff5a7224 */ /* 0x000fe200078e001c */
[----:B------:R-:W-:Y:S01]  /*56f0*/  HMMA.16816.F32 R48, R4, R10, R92 ;  /* 0x0000000a0430723c */ /* 0x000fe2000000185c */
[----:B------:R-:W2:Y:S01]  /*5700*/  LDSM.16.MT88.4 R8, [R225+0x4900] ;  /* 0x00490000e108783b */ /* 0x000ea20000004200 */
[----:B------:R-:W-:-:S03]  /*5710*/  IMAD.MOV.U32 R91, RZ, RZ, R29 ;  /* 0x000000ffff5b7224 */ /* 0x000fc600078e001d */
[----:B------:R-:W3:Y:S03]  /*5720*/  LDSM.16.MT88.4 R28, [R226+0x4900] ;  /* 0x00490000e21c783b */ /* 0x000ee60000004200 */
[C---:B----4-:R-:W-:Y:S07]  /*5730*/  HMMA.16816.F32 R40, R4.reuse, R20, R96 ;  /* 0x000000140428723c */ /* 0x050fee0000001860 */
[----:B------:R-:W-:Y:S01]  /*5740*/  MOV R20, R175 ;  /* 0x000000af00147202 */ /* 0x000fe20000000f00 */
[----:B------:R-:W-:Y:S01]  /*5750*/  IMAD.MOV.U32 R21, RZ, RZ, R174 ;  /* 0x000000ffff157224 */ /* 0x000fe200078e00ae */
[----:B------:R-:W-:Y:S01]  /*5760*/  MOV R97, R172 ;  /* 0x000000ac00617202 */ /* 0x000fe20000000f00 */
[----:B------:R-:W-:Y:S01]  /*5770*/  IMAD.MOV.U32 R96, RZ, RZ, R173 ;  /* 0x000000ffff607224 */ /* 0x000fe200078e00ad */
[----:B------:R-:W-:Y:S01]  /*5780*/  MOV R98, R80 ;  /* 0x0000005000627202 */ /* 0x000fe20000000f00 */
[----:B------:R-:W-:Y:S01]  /*5790*/  HMMA.16816.F32 R172, R4, R22, R116 ;  /* 0x0000001604ac723c */ /* 0x000fe20000001874 */
[----:B------:R-:W-:-:S06]  /*57a0*/  IMAD.MOV.U32 R99, RZ, RZ, R108 ;  /* 0x000000ffff637224 */ /* 0x000fcc00078e006c */
[----:B------:R-:W-:Y:S01]  /*57b0*/  IMAD.MOV.U32 R119, RZ, RZ, R90 ;  /* 0x000000ffff777224 */ /* 0x000fe200078e005a */
[C---:B-1----:R-:W-:Y:S08]  /*57c0*/  HMMA.16816.F32 R128, R4.reuse, R16, R128 ;  /* 0x000000100480723c */ /* 0x042ff00000001880 */
[C---:B------:R-:W-:Y:S01]  /*57d0*/  HMMA.16816.F32 R92, R4.reuse, R18, R112 ;  /* 0x00000012045c723c */ /* 0x040fe20000001870 */
[----:B------:R-:W1:Y:S06]  /*57e0*/  LDSM.16.MT88.4 R16, [R229+0x4900] ;  /* 0x00490000e510783b */ /* 0x000e6c0000004200 */
[----:B------:R-:W-:Y:S01]  /*57f0*/  IMAD.MOV.U32 R115, RZ, RZ, R91 ;  /* 0x000000ffff737224 */ /* 0x000fe200078e005b */
[----:B------:R-:W-:Y:S01]  /*5800*/  MOV R113, R110 ;  /* 0x0000006e00717202 */ /* 0x000fe20000000f00 */
[----:B------:R-:W-:Y:S01]  /*5810*/  IMAD.MOV.U32 R114, RZ, RZ, R109 ;  /* 0x000000ffff727224 */ /* 0x000fe200078e006d */
[----:B--2---:R-:W-:Y:S01]  /*5820*/  HMMA.16816.F32 R88, R4, R10, R132 ;  /* 0x0000000a0458723c */ /* 0x004fe20000001884 */
[----:B------:R-:W-:-:S06]  /*5830*/  IMAD.MOV.U32 R112, RZ, RZ, R111 ;  /* 0x000000ffff707224 */ /* 0x000fcc00078e006f */
[----:B------:R-:W-:Y:S01]  /*5840*/  IMAD.MOV.U32 R133, RZ, RZ, R168 ;  /* 0x000000ffff857224 */ /* 0x000fe200078e00a8 */
[----:B------:R-:W-:Y:S01]  /*5850*/  HMMA.16816.F32 R108, R4, R8, R120 ;  /* 0x00000008046c723c */ /* 0x000fe20000001878 */
[----:B------:R-:W2:Y:S01]  /*5860*/  LDSM.16.MT88.4 R8, [R228+0x4900] ;  /* 0x00490000e408783b */ /* 0x000ea20000004200 */
[----:B------:R-:W-:Y:S01]  /*5870*/  IMAD.MOV.U32 R132, RZ, RZ, R169 ;  /* 0x000000ffff847224 */ /* 0x000fe200078e00a9 */
[----:B------:R-:W-:Y:S01]  /*5880*/  MOV R134, R97 ;  /* 0x0000006100867202 */ /* 0x000fe20000000f00 */
[----:B------:R-:W-:-:S03]  /*5890*/  IMAD.MOV.U32 R135, RZ, RZ, R83 ;  /* 0x000000ffff877224 */ /* 0x000fc600078e0053 */
[----:B------:R-:W-:Y:S01]  /*58a0*/  IMAD.MOV.U32 R121, RZ, RZ, R81 ;  /* 0x000000ffff797224 */ /* 0x000fe200078e0051 */
[----:B---3--:R-:W-:Y:S01]  /*58b0*/  HMMA.16816.F32 R148, R4, R30, R148 ;  /* 0x0000001e0494723c */ /* 0x008fe20000001894 */
[----:B------:R-:W-:Y:S01]  /*58c0*/  MOV R120, R82 ;  /* 0x0000005200787202 */ /* 0x000fe20000000f00 */
[----:B------:R-:W-:Y:S02]  /*58d0*/  IMAD.MOV.U32 R123, RZ, RZ, R96 ;  /* 0x000000ffff7b7224 */ /* 0x000fe400078e0060 */
[----:B------:R-:W-:-:S03]  /*58e0*/  IMAD.MOV.U32 R122, RZ, RZ, R21 ;  /* 0x000000ffff7a7224 */ /* 0x000fc600078e0015 */
[----:B------:R-:W-:Y:S01]  /*58f0*/  IMAD.MOV.U32 R30, RZ, RZ, R171 ;  /* 0x000000ffff1e7224 */ /* 0x000fe200078e00ab */
[----:B------:R-:W-:Y:S01]  /*5900*/  HMMA.16816.F32 R80, R4, R28, R136 ;  /* 0x0000001c0450723c */ /* 0x000fe20000001888 */
[----:B------:R-:W-:-:S06]  /*5910*/  IMAD.MOV.U32 R31, RZ, RZ, R170 ;  /* 0x000000ffff1f7224 */ /* 0x000fcc00078e00aa */
[----:B------:R-:W-:Y:S01]  /*5920*/  MOV R28, R26 ;  /* 0x0000001a001c7202 */ /* 0x000fe20000000f00 */
[C---:B-1----:R-:W-:Y:S01]  /*5930*/  HMMA.16816.F32 R168, R4.reuse, R16, R144 ;  /* 0x0000001004a8723c */ /* 0x042fe20000001890 */
[----:B------:R-:W-:Y:S01]  /*5940*/  IMAD.MOV.U32 R29, RZ, RZ, R27 ;  /* 0x000000ffff1d7224 */ /* 0x000fe200078e001b */
[----:B------:R-:W-:Y:S01]  /*5950*/  MOV R138, R20 ;  /* 0x00000014008a7202 */ /* 0x000fe20000000f00 */
[----:B------:R-:W-:Y:S01]  /*5960*/  IMAD.MOV.U32 R136, RZ, RZ, R24 ;  /* 0x000000ffff887224 */ /* 0x000fe200078e0018 */
[----:B------:R-:W-:Y:S01]  /*5970*/  MOV R137, R25 ;  /* 0x0000001900897202 */ /* 0x000fe20000000f00 */
[----:B------:R-:W-:Y:S01]  /*5980*/  IMAD.MOV.U32 R139, RZ, RZ, R119 ;  /* 0x000000ffff8b7224 */ /* 0x000fe200078e0077 */
[----:B------:R-:W1:Y:S01]  /*5990*/  LDSM.16.MT88.4 R24, [R225+0x7900] ;  /* 0x00790000e118783b */ /* 0x000e620000004200 */
[----:B------:R-:W-:Y:S01]  /*59a0*/  MOV R146, R98 ;  /* 0x0000006200927202 */ /* 0x000fe20000000f00 */
[----:B------:R-:W-:Y:S01]  /*59b0*/  IMAD.MOV.U32 R147, RZ, RZ, R99 ;  /* 0x000000ffff937224 */ /* 0x000fe200078e0063 */
[C---:B------:R-:W-:Y:S01]  /*59c0*/  HMMA.16816.F32 R116, R4.reuse, R18, R124 ;  /* 0x000000120474723c */ /* 0x040fe2000000187c */
[----:B------:R-:W3:Y:S02]  /*59d0*/  LDSM.16.MT88.4 R16, [R229+0x7900] ;  /* 0x00790000e510783b */ /* 0x000ee40000004200 */
[----:B------:R-:W-:Y:S01]  /*59e0*/  IMAD.MOV.U32 R145, RZ, RZ, R146 ;  /* 0x000000ffff917224 */ /* 0x000fe200078e0092 */
[----:B------:R-:W-:Y:S01]  /*59f0*/  MOV R146, R147 ;  /* 0x0000009300927202 */ /* 0x000fe20000000f00 */
[----:B------:R-:W-:Y:S01]  /*5a00*/  IMAD.MOV.U32 R147, RZ, RZ, R30 ;  /* 0x000000ffff937224 */ /* 0x000fe200078e001e */
[----:B------:R-:W-:Y:S01]  /*5a10*/  LDSM.16.MT88.4 R20, [R226+0x7900] ;  /* 0x00790000e214783b */ /* 0x000fe20000004200 */
[----:B------:R-:W-:Y:S01]  /*5a20*/  IMAD.MOV.U32 R30, RZ, RZ, R31 ;  /* 0x000000ffff1e7224 */ /* 0x000fe200078e001f */
[----:B------:R-:W-:Y:S01]  /*5a30*/  MOV R31, R28 ;  /* 0x0000001c001f7202 */ /* 0x000fe20000000f00 */
[----:B------:R-:W-:Y:S01]  /*5a40*/  IMAD.MOV.U32 R28, RZ, RZ, R29 ;  /* 0x000000ffff1c7224 */ /* 0x000fe200078e001d */
[----:B--2---:R-:W-:Y:S01]  /*5a50*/  HMMA.16816.F32 R96, R4, R8, R104 ;  /* 0x000000080460723c */ /* 0x004fe20000001868 */
[----:B------:R-:W-:Y:S01]  /*5a60*/  IMAD.MOV.U32 R29, RZ, RZ, R136 ;  /* 0x000000ffff1d7224 */ /* 0x000fe200078e0088 */
[----:B------:R-:W-:Y:S01]  /*5a70*/  MOV R136, R137 ;  /* 0x0000008900887202 */ /* 0x000fe20000000f00 */
[----:B------:R-:W-:-:S02]  /*5a80*/  IMAD.MOV.U32 R137, RZ, RZ, R138 ;  /* 0x000000ffff897224 */ /* 0x000fc400078e008a */
[----:B------:R-:W-:Y:S01]  /*5a90*/  IMAD.MOV.U32 R138, RZ, RZ, R139 ;  /* 0x000000ffff8a7224 */ /* 0x000fe200078e008b */
[----:B------:R-:W-:Y:S01]  /*5aa0*/  MOV R139, R135 ;  /* 0x00000087008b7202 */ /* 0x000fe20000000f00 */
[----:B------:R-:W-:Y:S01]  /*5ab0*/  IMAD.MOV.U32 R135, RZ, RZ, R120 ;  /* 0x000000ffff877224 */ /* 0x000fe200078e0078 */
[----:B------:R-:W-:Y:S01]  /*5ac0*/  HMMA.16816.F32 R84, R4, R10, R84 ;  /* 0x0000000a0454723c */ /* 0x000fe20000001854 */
[----:B------:R-:W-:Y:S01]  /*5ad0*/  IMAD.MOV.U32 R120, RZ, RZ, R121 ;  /* 0x000000ffff787224 */ /* 0x000fe200078e0079 */
[----:B------:R-:W-:Y:S01]  /*5ae0*/  MOV R121, R112 ;  /* 0x0000007000797202 */ /* 0x000fe20000000f00 */
[----:B------:R-:W-:Y:S01]  /*5af0*/  IMAD.MOV.U32 R112, RZ, RZ, R113 ;  /* 0x000000ffff707224 */ /* 0x000fe200078e0071 */
[----:B------:R-:W2:Y:S01]  /*5b00*/  LDSM.16.MT88.4 R8, [R228+0x7900] ;  /* 0x00790000e408783b */ /* 0x000ea20000004200 */
[----:B------:R-:W-:Y:S01]  /*5b10*/  MOV R113, R114 ;  /* 0x0000007200717202 */ /* 0x000fe20000000f00 */
[----:B------:R-:W-:Y:S01]  /*5b20*/  IMAD.MOV.U32 R114, RZ, RZ, R115 ;  /* 0x000000ffff727224 */ /* 0x000fe200078e0073 */
[----:B------:R-:W-:-:S02]  /*5b30*/  MOV R115, R102 ;  /* 0x0000006600737202 */ /* 0x000fc40000000f00 */
[----:B------:R4:W-:Y:S01]  /*5b40*/  MUFU.EX2 R102, R0 ;  /* 0x0000000000667308 */ /* 0x0009e20000000800 */
[C---:B-1----:R-:W-:Y:S01]  /*5b50*/  HMMA.16816.F32 R76, R4.reuse, R24, R76 ;  /* 0x00000018044c723c */ /* 0x042fe2000000184c */
[----:B----4-:R-:W-:Y:S02]  /*5b60*/  FFMA.FTZ R0, R145, c[0x0][0x2d0], -R12 ;  /* 0x0000b40091007a23 */ /* 0x010fe4000001080c */
        /* <DEDUP_REMOVED lines=15> */
[----:B---3--:R-:W-:Y:S01]  /*5c60*/  HMMA.16816.F32 R64, R4, R16, R64 ;  /* 0x000000100440723c */ /* 0x008fe20000001840 */
[----:B------:R1:W3:Y:S01]  /*5c70*/  MUFU.EX2 R154, R0 ;  /* 0x00000000009a7308 */ /* 0x0002e20000000800 */
[----:B------:R-:W-:Y:S01]  /*5c80*/  IMAD.MOV.U32 R124, RZ, RZ, R28 ;  /* 0x000000ffff7c7224 */ /* 0x000fe200078e001c */
[----:B------:R-:W-:Y:S01]  /*5c90*/  MOV R28, R29 ;  /* 0x0000001d001c7202 */ /* 0x000fe20000000f00 */
[----:B------:R-:W-:-:S04]  /*5ca0*/  IMAD.MOV.U32 R29, RZ, RZ, R152 ;  /* 0x000000ffff1d7224 */ /* 0x000fc800078e0098 */
[C---:B--2---:R-:W-:Y:S08]  /*5cb0*/  HMMA.16816.F32 R36, R4.reuse, R8, R36 ;  /* 0x000000080424723c */ /* 0x044ff00000001824 */
[C---:B------:R-:W-:Y:S01]  /*5cc0*/  HMMA.16816.F32 R32, R4.reuse, R10, R32 ;  /* 0x0000000a0420723c */ /* 0x040fe20000001820 */
[--C-:B-1----:R-:W-:Y:S01]  /*5cd0*/  FFMA.FTZ R0, R114, c[0x0][0x2d0], -R12.reuse ;  /* 0x0000b40072007a23 */ /* 0x102fe2000001080c */
[----:B------:R-:W-:Y:S01]  /*5ce0*/  MOV R114, R115 ;  /* 0x0000007300727202 */ /* 0x000fe20000000f00 */
[----:B------:R-:W-:Y:S01]  /*5cf0*/  IMAD.MOV.U32 R115, RZ, RZ, R103 ;  /* 0x000000ffff737224 */ /* 0x000fe200078e0067 */
[----:B------:R-:W-:Y:S01]  /*5d00*/  MOV R103, R155 ;  /* 0x0000009b00677202 */ /* 0x000fe20000000f00 */
[----:B------:R-:W1:Y:S01]  /*5d10*/  LDSM.16.MT88.4 R8, [R226+0x2100] ;  /* 0x00210000e208783b */ /* 0x000e620000004200 */
[----:B------:R2:W-:Y:S02]  /*5d20*/  MUFU.EX2 R155, R0 ;  /* 0x00000000009b7308 */ /* 0x0005e40000000800 */
[C---:B------:R-:W-:Y:S01]  /*5d30*/  HMMA.16816.F32 R44, R4.reuse, R18, R44 ;  /* 0x00000012042c723c */ /* 0x040fe2000000182c */
[----:B------:R-:W4:Y:S07]  /*5d40*/  LDSM.16.MT88.4 R16, [R225+0x2100] ;  /* 0x00210000e110783b */ /* 0x000f2e0000004200 */
[----:B------:R-:W-:Y:S01]  /*5d50*/  HMMA.16816.F32 R140, R4, R26, R140 ;  /* 0x0000001a048c723c */ /* 0x000fe2000000188c */
[----:B------:R-:W-:Y:S01]  /*5d60*/  LDSM.16.MT88.4 R24, [R225+0x8100] ;  /* 0x00810000e118783b */ /* 0x000fe20000004200 */
[----:B--2---:R-:W-:-:S02]  /*5d70*/  FFMA.FTZ R0, R145, c[0x0][0x2d0], -R12 ;  /* 0x0000b40091007a23 */ /* 0x004fc4000001080c */
        /* <DEDUP_REMOVED lines=12> */
[----:B------:R2:W5:Y:S01]  /*5e40*/  MUFU.EX2 R165, R0 ;  /* 0x0000000000a57308 */ /* 0x0005620000000800 */
[----:B------:R-:W-:Y:S01]  /*5e50*/  MOV R146, R153 ;  /* 0x0000009900927202 */ /* 0x000fe20000000f00 */
[C---:B------:R-:W-:Y:S01]  /*5e60*/  HMMA.16816.F32 R72, R4.reuse, R20, R72 ;  /* 0x000000140448723c */ /* 0x040fe20000001848 */
        /* <DEDUP_REMOVED lines=9> */
[----:B------:R-:W1:Y:S01]  /*5f00*/  LDSM.16.MT88.4 R20, [R229+0x2100] ;  /* 0x00210000e514783b */ /* 0x000e620000004200 */
[----:B--2---:R-:W-:Y:S01]  /*5f10*/  FFMA.FTZ R0, R178, c[0x0][0x2d0], -R2 ;  /* 0x0000b400b2007a23 */ /* 0x004fe20000010802 */
[----:B------:R-:W-:Y:S01]  /*5f20*/  MOV R178, R114 ;  /* 0x0000007200b27202 */ /* 0x000fe20000000f00 */
[----:B------:R-:W-:Y:S01]  /*5f30*/  IMAD.MOV.U32 R114, RZ, RZ, R115 ;  /* 0x000000ffff727224 */ /* 0x000fe200078e0073 */
[----:B------:R-:W-:-:S02]  /*5f40*/  MOV R115, R103 ;  /* 0x0000006700737202 */ /* 0x000fc40000000f00 */
[----:B------:R2:W-:Y:S01]  /*5f50*/  MUFU.EX2 R103, R0 ;  /* 0x0000000000677308 */ /* 0x0005e20000000800 */
[----:B---3--:R-:W-:Y:S02]  /*5f60*/  F2FP.PACK_AB R4, R154, R102 ;  /* 0x000000669a04723e */ /* 0x008fe400000000ff */
[----:B-----5:R-:W-:Y:S01]  /*5f70*/  F2FP.PACK_AB R6, R165, R155 ;  /* 0x0000009ba506723e */ /* 0x020fe200000000ff */
[----:B--2---:R-:W-:Y:S02]  /*5f80*/  FFMA.FTZ R0, R177, c[0x0][0x2d0], -R2 ;  /* 0x0000b400b1007a23 */ /* 0x004fe40000010802 */
[----:B------:R-:W-:Y:S02]  /*5f90*/  IMAD.MOV.U32 R177, RZ, RZ, R145 ;  /* 0x000000ffffb17224 */ /* 0x000fe400078e0091 */
[----:B------:R2:W3:Y:S01]  /*5fa0*/  MUFU.EX2 R152, R0 ;  /* 0x0000000000987308 */ /* 0x0004e20000000800 */
[----:B------:R-:W-:Y:S01]  /*5fb0*/  IMAD.MOV.U32 R145, RZ, RZ, R138 ;  /* 0x000000ffff917224 */ /* 0x000fe200078e008a */
[----:B------:R-:W-:Y:S01]  /*5fc0*/  MOV R138, R112 ;  /* 0x00000070008a7202 */ /* 0x000fe20000000f00 */
[----:B--2---:R-:W-:Y:S01]  /*5fd0*/  FFMA.FTZ R0, R176, c[0x0][0x2d0], -R2 ;  /* 0x0000b400b0007a23 */ /* 0x004fe20000010802 */
[----:B---3--:R-:W-:-:S02]  /*5fe0*/  F2FP.PACK_AB R5, R152, R103 ;  /* 0x000000679805723e */ /* 0x008fc400000000ff */
[----:B------:R-:W-:Y:S02]  /*5ff0*/  MOV R176, R31 ;  /* 0x0000001f00b07202 */ /* 0x000fe40000000f00 */
[----:B------:R2:W-:Y:S02]  /*6000*/  MUFU.EX2 R153, R0 ;  /* 0x0000000000997308 */ /* 0x0005e40000000800 */
[----:B--2---:R-:W-:Y:S02]  /*6010*/  FFMA.FTZ R0, R179, c[0x0][0x2d0], -R2 ;  /* 0x0000b400b3007a23 */ /* 0x004fe40000010802 */
[----:B------:R-:W-:-:S04]  /*6020*/  IMAD.MOV.U32 R179, RZ, RZ, R114 ;  /* 0x000000ffffb37224 */ /* 0x000fc800078e0072 */
[----:B------:R-:W2:Y:S02]  /*6030*/  MUFU.EX2 R164, R0 ;  /* 0x0000000000a47308 */ /* 0x000ea40000000800 */
[----:B--2---:R-:W-:Y:S01]  /*6040*/  F2FP.PACK_AB R7, R164, R153 ;  /* 0x00000099a407723e */ /* 0x004fe200000000ff */
[----:B------:R-:W-:-:S04]  /*6050*/  IMAD.MOV.U32 R0, RZ, RZ, R115 ;  /* 0x000000ffff007224 */ /* 0x000fc800078e0073 */
[----:B------:R-:W-:Y:S02]  /*6060*/  FFMA.FTZ R0, R0, c[0x0][0x2d0], -R12 ;  /* 0x0000b40000007a23 */ /* 0x000fe4000001080c */
[C---:B-1----:R-:W-:Y:S08]  /*6070*/  HMMA.16816.F32 R112, R4.reuse, R8, R52 ;  /* 0x000000080470723c */ /* 0x042ff00000001834 */
[C---:B------:R-:W-:Y:S01]  /*6080*/  HMMA.16816.F32 R52, R4.reuse, R10, R48 ;  /* 0x0000000a0434723c */ /* 0x040fe20000001830 */
[----:B------:R-:W1:Y:S07]  /*6090*/  LDSM.16.MT88.4 R8, [R225+0x5100] ;  /* 0x00510000e108783b */ /* 0x000e6e0000004200 */
[C---:B----4-:R-:W-:Y:S08]  /*60a0*/  HMMA.16816.F32 R104, R4.reuse, R16, R60 ;  /* 0x000000100468723c */ /* 0x050ff0000000183c */
[C---:B------:R-:W-:Y:S01]  /*60b0*/  HMMA.16816.F32 R60, R4.reuse, R18, R56 ;  /* 0x00000012043c723c */ /* 0x040fe20000001838 */
[----:B------:R-:W2:Y:S07]  /*60c0*/  LDSM.16.MT88.4 R16, [R228+0x2100] ;  /* 0x00210000e410783b */ /* 0x000eae0000004200 */
[C---:B------:R-:W-:Y:S07]  /*60d0*/  HMMA.16816.F32 R48, R4.reuse, R22, R172 ;  /* 0x000000160430723c */ /* 0x040fee00000018ac */
[----:B------:R-:W-:Y:S01]  /*60e0*/  MOV R172, R136 ;  /* 0x0000008800ac7202 */ /* 0x000fe20000000f00 */
[----:B------:R-:W-:Y:S01]  /*60f0*/  IMAD.MOV.U32 R173, RZ, RZ, R137 ;  /* 0x000000ffffad7224 */ /* 0x000fe200078e0089 */
[----:B------:R-:W-:Y:S01]  /*6100*/  MOV R174, R138 ;  /* 0x0000008a00ae7202 */ /* 0x000fe20000000f00 */
[----:B------:R-:W-:Y:S01]  /*6110*/  IMAD.MOV.U32 R175, RZ, RZ, R139 ;  /* 0x000000ffffaf7224 */ /* 0x000fe200078e008b */
[----:B------:R-:W-:Y:S01]  /*6120*/  HMMA.16816.F32 R40, R4, R20, R40 ;  /* 0x000000140428723c */ /* 0x000fe20000001828 */
[----:B------:R-:W-:Y:S01]  /*6130*/  MOV R22, R144 ;  /* 0x0000009000167202 */ /* 0x000fe20000000f00 */
[----:B------:R-:W-:-:S05]  /*6140*/  IMAD.MOV.U32 R23, RZ, RZ, R145 ;  /* 0x000000ffff177224 */ /* 0x000fca00078e0091 */
[----:B------:R-:W-:Y:S01]  /*6150*/  MOV R20, R28 ;  /* 0x0000001c00147202 */ /* 0x000fe20000000f00 */
[C---:B-1----:R-:W-:Y:S01]  /*6160*/  HMMA.16816.F32 R136, R4.reuse, R8, R108 ;  /* 0x000000080488723c */ /* 0x042fe2000000186c */
[----:B------:R-:W-:Y:S02]  /*6170*/  IMAD.MOV.U32 R21, RZ, RZ, R29 ;  /* 0x000000ffff157224 */ /* 0x000fe400078e001d */
[----:B------:R-:W1:Y:S04]  /*6180*/  LDSM.16.MT88.4 R28, [R226+0x5100] ;  /* 0x00510000e21c783b */ /* 0x000e680000004200 */
[----:B------:R-:W-:Y:S01]  /*6190*/  MOV R110, R146 ;  /* 0x00000092006e7202 */ /* 0x000fe20000000f00 */
[----:B------:R-:W-:Y:S01]  /*61a0*/  IMAD.MOV.U32 R111, RZ, RZ, R147 ;  /* 0x000000ffff6f7224 */ /* 0x000fe200078e0093 */
[----:B------:R-:W-:Y:S01]  /*61b0*/  MOV R108, R20 ;  /* 0x00000014006c7202 */ /* 0x000fe20000000f00 */
[----:B------:R-:W-:Y:S01]  /*61c0*/  HMMA.16816.F32 R144, R4, R10, R88 ;  /* 0x0000000a0490723c */ /* 0x000fe20000001858 */
[----:B------:R-:W3:Y:S01]  /*61d0*/  LDSM.16.MT88.4 R8, [R228+0x5100] ;  /* 0x00510000e408783b */ /* 0x000ee20000004200 */
[----:B------:R-:W-:-:S06]  /*61e0*/  IMAD.MOV.U32 R109, RZ, RZ, R21 ;  /* 0x000000ffff6d7224 */ /* 0x000fcc00078e0015 */
[C---:B--2---:R-:W-:Y:S08]  /*61f0*/  HMMA.16816.F32 R128, R4.reuse, R16, R128 ;  /* 0x000000100480723c */ /* 0x044ff00000001880 */
[C---:B------:R-:W-:Y:S01]  /*6200*/  HMMA.16816.F32 R56, R4.reuse, R18, R92 ;  /* 0x000000120438723c */ /* 0x040fe2000000185c */
[----:B------:R-:W2:Y:S07]  /*6210*/  LDSM.16.MT88.4 R16, [R229+0x5100] ;  /* 0x00510000e510783b */ /* 0x000eae0000004200 */
[C---:B------:R-:W-:Y:S08]  /*6220*/  HMMA.16816.F32 R76, R4.reuse, R24, R76 ;  /* 0x00000018044c723c */ /* 0x040ff0000000184c */
[C---:B------:R-:W-:Y:S07]  /*6230*/  HMMA.16816.F32 R24, R4.reuse, R26, R140 ;  /* 0x0000001a0418723c */ /* 0x040fee000000188c */
[----:B------:R-:W-:Y:S01]  /*6240*/  IMAD.MOV.U32 R143, RZ, RZ, R124 ;  /* 0x000000ffff8f7224 */ /* 0x000fe200078e007c */
[----:B-1----:R-:W-:Y:S01]  /*6250*/  HMMA.16816.F32 R80, R4, R28, R80 ;  /* 0x0000001c0450723c */ /* 0x002fe20000001850 */
[----:B------:R-:W-:Y:S01]  /*6260*/  IMAD.MOV.U32 R142, RZ, RZ, R3 ;  /* 0x000000ffff8e7224 */ /* 0x000fe200078e0003 */
[----:B------:R-:W-:Y:S01]  /*6270*/  MOV R141, R135 ;  /* 0x00000087008d7202 */ /* 0x000fe20000000f00 */
[----:B------:R-:W-:-:S05]  /*6280*/  IMAD.MOV.U32 R140, RZ, RZ, R134 ;  /* 0x000000ffff8c7224 */ /* 0x000fca00078e0086 */
[C---:B------:R-:W-:Y:S07]  /*6290*/  HMMA.16816.F32 R92, R4.reuse, R30, R148 ;  /* 0x0000001e045c723c */ /* 0x040fee0000001894 */
[----:B------:R-:W-:Y:S01]  /*62a0*/  IMAD.MOV.U32 R149, RZ, RZ, R173 ;  /* 0x000000ffff957224 */ /* 0x000fe200078e00ad */
[----:B---3--:R-:W-:Y:S01]  /*62b0*/  HMMA.16816.F32 R28, R4, R8, R96 ;  /* 0x00000008041c723c */ /* 0x008fe20000001860 */
[----:B------:R-:W-:Y:S01]  /*62c0*/  MOV R150, R174 ;  /* 0x000000ae00967202 */ /* 0x000fe20000000f00 */
[----:B------:R-:W-:Y:S01]  /*62d0*/  IMAD.MOV.U32 R151, RZ, RZ, R175 ;  /* 0x000000ffff977224 */ /* 0x000fe200078e00af */
[----:B------:R-:W-:-:S02]  /*62e0*/  MOV R148, R110 ;  /* 0x0000006e00947202 */ /* 0x000fc40000000f00 */
[----:B------:R-:W-:Y:S02]  /*62f0*/  MOV R110, R179 ;  /* 0x000000b3006e7202 */ /* 0x000fe40000000f00 */
[----:B------:R-:W-:Y:S01]  /*6300*/  MOV R98, R177 ;  /* 0x000000b100627202 */ /* 0x000fe20000000f00 */
[----:B------:R-:W-:Y:S01]  /*6310*/  HMMA.16816.F32 R84, R4, R10, R84 ;  /* 0x0000000a0454723c */ /* 0x000fe20000001854 */
[----:B------:R-:W1:Y:S01]  /*6320*/  LDSM.16.MT88.4 R8, [R228+0x8100] ;  /* 0x00810000e408783b */ /* 0x000e620000004200 */
[----:B------:R-:W-:-:S06]  /*6330*/  IMAD.MOV.U32 R99, RZ, RZ, R178 ;  /* 0x000000ffff637224 */ /* 0x000fcc00078e00b2 */
[C---:B--2---:R-:W-:Y:S07]  /*6340*/  HMMA.16816.F32 R88, R4.reuse, R18, R116 ;  /* 0x000000120458723c */ /* 0x044fee0000001874 */
[----:B------:R-:W-:Y:S01]  /*6350*/  MOV R118, R22 ;  /* 0x0000001600767202 */ /* 0x000fe20000000f00 */
[----:B------:R-:W-:Y:S01]  /*6360*/  IMAD.MOV.U32 R117, RZ, RZ, R23 ;  /* 0x000000ffff757224 */ /* 0x000fe200078e0017 */
[----:B------:R-:W-:Y:S01]  /*6370*/  HMMA.16816.F32 R168, R4, R16, R168 ;  /* 0x0000001004a8723c */ /* 0x000fe200000018a8 */
[----:B------:R-:W2:Y:S01]  /*6380*/  LDSM.16.MT88.4 R20, [R226+0x8100] ;  /* 0x00810000e214783b */ /* 0x000ea20000004200 */
[----:B------:R-:W-:Y:S01]  /*6390*/  MOV R116, R172 ;  /* 0x000000ac00747202 */ /* 0x000fe20000000f00 */
[----:B------:R-:W-:-:S02]  /*63a0*/  IMAD.MOV.U32 R119, RZ, RZ, R111 ;  /* 0x000000ffff777224 */ /* 0x000fc400078e006f */
[----:B------:R-:W3:Y:S01]  /*63b0*/  LDSM.16.MT88.4 R16, [R229+0x8100] ;  /* 0x00810000e510783b */ /* 0x000ee20000004200 */
[----:B------:R-:W-:Y:S02]  /*63c0*/  IMAD.MOV.U32 R111, RZ, RZ, R176 ;  /* 0x000000ffff6f7224 */ /* 0x000fe400078e00b0 */
[----:B------:R-:W-:Y:S01]  /*63d0*/  IMAD.MOV.U32 R97, RZ, RZ, R118 ;  /* 0x000000ffff617224 */ /* 0x000fe200078e0076 */
[C---:B-1----:R-:W-:Y:S01]  /*63e0*/  HMMA.16816.F32 R32, R4.reuse, R10, R32 ;  /* 0x0000000a0420723c */ /* 0x042fe20000001820 */
[----:B------:R1:W-:Y:S07]  /*63f0*/  MUFU.EX2 R10, R0 ;  /* 0x00000000000a7308 */ /* 0x0003ee0000000800 */
[----:B------:R-:W-:Y:S01]  /*6400*/  HMMA.16816.F32 R36, R4, R8, R36 ;  /* 0x000000080424723c */ /* 0x000fe20000001824 */
[----:B-1----:R-:W-:-:S07]  /*6410*/  FFMA.FTZ R0, R98, c[0x0][0x2d0], -R12 ;  /* 0x0000b40062007a23 */ /* 0x002fce000001080c */
[C---:B--2---:R-:W-:Y:S01]  /*6420*/  HMMA.16816.F32 R172, R4.reuse, R20, R72 ;  /* 0x0000001404ac723c */ /* 0x044fe20000001848 */
[----:B------:R-:W-:Y:S01]  /*6430*/  MOV R98, R117 ;  /* 0x0000007500627202 */ /* 0x000fe20000000f00 */
[----:B------:R1:W2:Y:S05]  /*6440*/  MUFU.EX2 R9, R0 ;  /* 0x0000000000097308 */ /* 0x0002aa0000000800 */
[----:B------:R-:W-:Y:S01]  /*6450*/  IMAD.MOV.U32 R72, RZ, RZ, R126 ;  /* 0x000000ffff487224 */ /* 0x000fe200078e007e */
[----:B------:R-:W-:Y:S01]  /*6460*/  HMMA.16816.F32 R20, R4, R22, R68 ;  /* 0x000000160414723c */ /* 0x000fe20000001844 */
[----:B------:R-:W-:Y:S01]  /*6470*/  MOV R73, R127 ;  /* 0x0000007f00497202 */ /* 0x000fe20000000f00 */
[----:B------:R-:W-:Y:S01]  /*6480*/  IMAD.MOV.U32 R74, RZ, RZ, R132 ;  /* 0x000000ffff4a7224 */ /* 0x000fe200078e0084 */
[----:B------:R-:W-:-:S02]  /*6490*/  MOV R75, R133 ;  /* 0x00000085004b7202 */ /* 0x000fc40000000f00 */
[----:B------:R-:W-:Y:S02]  /*64a0*/  LDSM.16.MT88.4 R132, [R228+0x2900] ;  /* 0x00290000e484783b */ /* 0x000fe40000004200 */
[----:B------:R-:W-:Y:S01]  /*64b0*/  MOV R71, R125 ;  /* 0x0000007d00477202 */ /* 0x000fe20000000f00 */
[C---:B---3--:R-:W-:Y:S01]  /*64c0*/  HMMA.16816.F32 R176, R4.reuse, R16, R64 ;  /* 0x0000001004b0723c */ /* 0x048fe20000001840 */
[----:B------:R-:W3:Y:S01]  /*64d0*/  LDSM.16.MT88.4 R124, [R229+0x2900] ;  /* 0x00290000e57c783b */ /* 0x000ee20000004200 */
[----:B-1----:R-:W-:Y:S01]  /*64e0*/  FFMA.FTZ R0, R99, c[0x0][0x2d0], -R12 ;  /* 0x0000b40063007a23 */ /* 0x002fe2000001080c */
[----:B------:R-:W-:Y:S02]  /*64f0*/  MOV R99, R148 ;  /* 0x0000009400637202 */ /* 0x000fe40000000f00 */
[----:B------:R-:W-:Y:S01]  /*6500*/  LDSM.16.MT88.4 R64, [R228+0x5900] ;  /* 0x00590000e440783b */ /* 0x000fe20000004200 */
[----:B--2---:R-:W-:Y:S01]  /*6510*/  F2FP.PACK_AB R96, R9, R10 ;  /* 0x0000000a0960723e */ /* 0x004fe200000000ff */
[----:B------:R1:W-:Y:S01]  /*6520*/  MUFU.EX2 R8, R0 ;  /* 0x0000000000087308 */ /* 0x0003e20000000800 */
[----:B------:R-:W-:Y:S01]  /*6530*/  HMMA.16816.F32 R44, R4, R18, R44 ;  /* 0x00000012042c723c */ /* 0x000fe2000000182c */
[----:B------:R-:W-:Y:S01]  /*6540*/  MOV R148, R111 ;  /* 0x0000006f00947202 */ /* 0x000fe20000000f00 */
[----:B------:R-:W-:Y:S01]  /*6550*/  IMAD.MOV.U32 R16, RZ, RZ, R121 ;  /* 0x000000ffff107224 */ /* 0x000fe200078e0079 */
[----:B------:R-:W-:-:S04]  /*6560*/  MOV R17, R120 ;  /* 0x0000007800117202 */ /* 0x000fc80000000f00 */
[----:B------:R-:W-:Y:S01]  /*6570*/  MOV R19, R122 ;  /* 0x0000007a00137202 */ /* 0x000fe20000000f00 */
[----:B------:R-:W-:Y:S02]  /*6580*/  IMAD.MOV.U32 R18, RZ, RZ, R123 ;  /* 0x000000ffff127224 */ /* 0x000fe400078e007b */
[----:B-1----:R-:W-:Y:S01]  /*6590*/  FFMA.FTZ R0, R116, c[0x0][0x2d0], -R12 ;  /* 0x0000b40074007a23 */ /* 0x002fe2000001080c */
[----:B------:R-:W-:-:S03]  /*65a0*/  MOV R12, R141 ;  /* 0x0000008d000c7202 */ /* 0x000fc60000000f00 */
[----:B------:R1:W-:Y:S02]  /*65b0*/  MUFU.EX2 R7, R0 ;  /* 0x0000000000077308 */ /* 0x0003e40000000800 */
[--C-:B-1----:R-:W-:Y:S02]  /*65c0*/  FFMA.FTZ R0, R119, c[0x0][0x2d0], -R2.reuse ;  /* 0x0000b40077007a23 */ /* 0x102fe40000010802 */
[----:B------:R-:W1:Y:S04]  /*65d0*/  LDSM.16.MT88.4 R116, [R226+0x2900] ;  /* 0x00290000e274783b */ /* 0x000e680000004200 */
[----:B------:R2:W-:Y:S02]  /*65e0*/  MUFU.EX2 R6, R0 ;  /* 0x0000000000067308 */ /* 0x0005e40000000800 */
[----:B--2---:R-:W-:-:S02]  /*65f0*/  FFMA.FTZ R0, R149, c[0x0][0x2d0], -R2 ;  /* 0x0000b40095007a23 */ /* 0x004fc40000010802 */
[----:B------:R-:W-:-:S04]  /*6600*/  IMAD.MOV.U32 R149, RZ, RZ, R110 ;  /* 0x000000ffff957224 */ /* 0x000fc800078e006e */
[----:B------:R2:W4:Y:S02]  /*6610*/  MUFU.EX2 R5, R0 ;  /* 0x0000000000057308 */ /* 0x0005240000000800 */
[--C-:B--2---:R-:W-:Y:S01]  /*6620*/  FFMA.FTZ R0, R150, c[0x0][0x2d0], -R2.reuse ;  /* 0x0000b40096007a23 */ /* 0x104fe20000010802 */
[----:B------:R-:W-:Y:S01]  /*6630*/  MOV R150, R109 ;  /* 0x0000006d00967202 */ /* 0x000fe20000000f00 */
[----:B------:R-:W-:-:S04]  /*6640*/  FFMA.FTZ R2, R151, c[0x0][0x2d0], -R2 ;  /* 0x0000b40097027a23 */ /* 0x000fc80000010802 */
[----:B------:R2:W-:Y:S01]  /*6650*/  MUFU.EX2 R4, R0 ;  /* 0x0000000000047308 */ /* 0x0005e20000000800 */
[----:B------:R-:W-:Y:S02]  /*6660*/  IMAD.MOV.U32 R151, RZ, RZ, R108 ;  /* 0x000000ffff977224 */ /* 0x000fe400078e006c */
[----:B------:R-:W-:Y:S05]  /*6670*/  LDSM.16.MT88.4 R108, [R225+0x2900] ;  /* 0x00290000e16c783b */ /* 0x000fea0000004200 */
[----:B------:R5:W1:Y:S01]  /*6680*/  MUFU.EX2 R3, R2 ;  /* 0x0000000200037308 */ /* 0x000a620000000800 */
[----:B--2---:R-:W-:Y:S01]  /*6690*/  FADD.FTZ R0, R15, R14 ;  /* 0x0000000e0f007221 */ /* 0x004fe20000010000 */
[----:B------:R-:W-:Y:S01]  /*66a0*/  MOV R15, R75 ;  /* 0x0000004b000f7202 */ /* 0x000fe20000000f00 */
[----:B------:R-:W-:-:S02]  /*66b0*/  IMAD.MOV.U32 R14, RZ, RZ, R140 ;  /* 0x000000ffff0e7224 */ /* 0x000fc400078e008c */
[----:B------:R-:W-:Y:S02]  /*66c0*/  FADD.FTZ R11, R13, R0 ;  /* 0x000000000d0b7221 */ /* 0x000fe40000010000 */
[----:B------:R-:W-:Y:S02]  /*66d0*/  IMAD.MOV.U32 R0, RZ, RZ, R72 ;  /* 0x000000ffff007224 */ /* 0x000fe400078e0048 */
[----:B-----5:R-:W-:Y:S01]  /*66e0*/  FADD.FTZ R2, R98, R97 ;  /* 0x0000006162027221 */ /* 0x020fe20000010000 */
[----:B----4-:R-:W-:Y:S01]  /*66f0*/  F2FP.PACK_AB R97, R5, R6 ;  /* 0x000000060561723e */ /* 0x010fe200000000ff */
[----:B------:R-:W-:Y:S01]  /*6700*/  IMAD.MOV.U32 R13, RZ, RZ, R74 ;  /* 0x000000ffff0d7224 */ /* 0x000fe200078e004a */
[----:B------:R-:W-:Y:S01]  /*6710*/  F2FP.PACK_AB R98, R7, R8 ;  /* 0x000000080762723e */ /* 0x000fe200000000ff */
[----:B------:R-:W-:Y:S01]  /*6720*/  FADD.FTZ R2, R99, R2 ;  /* 0x0000000263027221 */ /* 0x000fe20000010000 */
[----:B-1----:R-:W-:-:S03]  /*6730*/  F2FP.PACK_AB R99, R3, R4 ;  /* 0x000000040363723e */ /* 0x002fc600000000ff */
[----:B------:R-:W-:-:S04]  /*6740*/  FADD.FTZ R0, R0, R2 ;  /* 0x0000000200007221 */ /* 0x000fc80000010000 */
[C---:B---3--:R-:W-:Y:S07]  /*6750*/  HMMA.16816.F32 R120, R96.reuse, R124, R40 ;  /* 0x0000007c6078723c */ /* 0x048fee0000001828 */
[----:B------:R-:W-:Y:S01]  /*6760*/  MOV R40, R143 ;  /* 0x0000008f00287202 */ /* 0x000fe20000000f00 */
[----:B------:R-:W-:Y:S01]  /*6770*/  HMMA.16816.F32 R124, R96, R126, R48 ;  /* 0x0000007e607c723c */ /* 0x000fe20000001830 */
[----:B------:R-:W-:Y:S01]  /*6780*/  IMAD.MOV.U32 R41, RZ, RZ, R142 ;  /* 0x000000ffff297224 */ /* 0x000fe200078e008e */
[----:B------:R-:W-:Y:S01]  /*6790*/  MOV R42, R73 ;  /* 0x00000049002a7202 */ /* 0x000fe20000000f00 */
[----:B------:R-:W1:Y:S01]  /*67a0*/  LDSM.16.MT88.4 R140, [R225+0x5900] ;  /* 0x00590000e18c783b */ /* 0x000e620000004200 */
[----:B------:R-:W-:-:S03]  /*67b0*/  MOV R43, R71 ;  /* 0x00000047002b7202 */ /* 0x000fc60000000f00 */
[----:B------:R-:W-:Y:S01]  /*67c0*/  IMAD.MOV.U32 R48, RZ, RZ, R148 ;  /* 0x000000ffff307224 */ /* 0x000fe200078e0094 */
[----:B------:R-:W-:Y:S01]  /*67d0*/  MOV R49, R149 ;  /* 0x0000009500317202 */ /* 0x000fe20000000f00 */
[----:B------:R-:W-:Y:S01]  /*67e0*/  IMAD.MOV.U32 R50, RZ, RZ, R150 ;  /* 0x000000ffff327224 */ /* 0x000fe200078e0096 */
[----:B------:R-:W-:Y:S01]  /*67f0*/  MOV R51, R151 ;  /* 0x0000009700337202 */ /* 0x000fe20000000f00 */
[----:B------:R-:W-:Y:S01]  /*6800*/  FADD.FTZ R2, R48, R11 ;  /* 0x0000000b30027221 */ /* 0x000fe20000010000 */
[C---:B------:R-:W-:Y:S01]  /*6810*/  HMMA.16816.F32 R128, R96.reuse, R132, R128 ;  /* 0x000000846080723c */ /* 0x040fe20000001880 */
[----:B------:R-:W-:Y:S01]  /*6820*/  FADD.FTZ R0, R49, R0 ;  /* 0x0000000031007221 */ /* 0x000fe20000010000 */
[----:B------:R-:W2:Y:S01]  /*6830*/  LDSM.16.MT88.4 R148, [R226+0x5900] ;  /* 0x00590000e294783b */ /* 0x000ea20000004200 */
[----:B------:R-:W-:Y:S02]  /*6840*/  FADD.FTZ R2, R50, R2 ;  /* 0x0000000232027221 */ /* 0x000fe40000010000 */
[----:B------:R-:W-:Y:S01]  /*6850*/  FADD.FTZ R0, R13, R0 ;  /* 0x000000000d007221 */ /* 0x000fe20000010000 */
[----:B------:R-:W-:Y:S01]  /*6860*/  LDSM.16.MT88.4 R72, [R225+0x8900] ;  /* 0x00890000e148783b */ /* 0x000fe20000004200 */
[----:B------:R-:W-:Y:S01]  /*6870*/  FADD.FTZ R2, R15, R2 ;  /* 0x000000020f027221 */ /* 0x000fe20000010000 */
[----:B------:R-:W-:Y:S01]  /*6880*/  HMMA.16816.F32 R132, R96, R134, R56 ;  /* 0x000000866084723c */ /* 0x000fe20000001838 */
[----:B------:R-:W-:Y:S01]  /*6890*/  FADD.FTZ R0, R14, R0 ;  /* 0x000000000e007221 */ /* 0x000fe20000010000 */
[----:B------:R-:W3:Y:S01]  /*68a0*/  LDSM.16.MT88.4 R56, [R229+0x5900] ;  /* 0x00590000e538783b */ /* 0x000ee20000004200 */
[----:B------:R-:W-:-:S02]  /*68b0*/  FADD.FTZ R2, R12, R2 ;  /* 0x000000020c027221 */ /* 0x000fc40000010000 */
[----:B------:R-:W-:Y:S01]  /*68c0*/  FADD.FTZ R0, R51, R0 ;  /* 0x0000000033007221 */ /* 0x000fe20000010000 */
[----:B------:R-:W-:Y:S01]  /*68d0*/  LDSM.16.MT88.4 R12, [R228+0x8900] ;  /* 0x00890000e40c783b */ /* 0x000fe20000004200 */
[----:B------:R-:W-:Y:S01]  /*68e0*/  FADD.FTZ R2, R40, R2 ;  /* 0x0000000228027221 */ /* 0x000fe20000010000 */
[C---:B------:R-:W-:Y:S01]  /*68f0*/  HMMA.16816.F32 R112, R96.reuse, R116, R112 ;  /* 0x000000746070723c */ /* 0x040fe20000001870 */
[----:B------:R-:W-:Y:S02]  /*6900*/  FADD.FTZ R0, R41, R0 ;  /* 0x0000000029007221 */ /* 0x000fe40000010000 */
[----:B------:R-:W-:Y:S02]  /*6910*/  FADD.FTZ R2, R252, R2 ;  /* 0x00000002fc027221 */ /* 0x000fe40000010000 */
[----:B------:R-:W-:Y:S02]  /*6920*/  FADD.FTZ R0, R42, R0 ;  /* 0x000000002a007221 */ /* 0x000fe40000010000 */
[----:B------:R-:W-:Y:S01]  /*6930*/  FADD.FTZ R2, R43, R2 ;  /* 0x000000022b027221 */ /* 0x000fe20000010000 */
[----:B------:R-:W-:Y:S01]  /*6940*/  HMMA.16816.F32 R116, R96, R118, R52 ;  /* 0x000000766074723c */ /* 0x000fe20000001834 */
[----:B------:R-:W-:-:S02]  /*6950*/  FADD.FTZ R0, R18, R0 ;  /* 0x0000000012007221 */ /* 0x000fc40000010000 */
[----:B------:R-:W-:Y:S02]  /*6960*/  FADD.FTZ R2, R19, R2 ;  /* 0x0000000213027221 */ /* 0x000fe40000010000 */
[----:B------:R-:W-:Y:S02]  /*6970*/  FADD.FTZ R0, R16, R0 ;  /* 0x0000000010007221 */ /* 0x000fe40000010000 */
[----:B------:R-:W-:Y:S01]  /*6980*/  FADD.FTZ R2, R17, R2 ;  /* 0x0000000211027221 */ /* 0x000fe20000010000 */
[----:B-1----:R-:W-:Y:S01]  /*6990*/  HMMA.16816.F32 R136, R96, R140, R136 ;  /* 0x0000008c6088723c */ /* 0x002fe20000001888 */
[----:B------:R-:W-:Y:S02]  /*69a0*/  FADD.FTZ R0, R250, R0 ;  /* 0x00000000fa007221 */ /* 0x000fe40000010000 */
[----:B------:R-:W-:Y:S02]  /*69b0*/  FADD.FTZ R2, R167, R2 ;  /* 0x00000002a7027221 */ /* 0x000fe40000010000 */
[----:B------:R-:W-:-:S02]  /*69c0*/  FADD.FTZ R0, R183, R0 ;  /* 0x00000000b7007221 */ /* 0x000fc40000010000 */
[----:B------:R-:W-:Y:S01]  /*69d0*/  FADD.FTZ R2, R166, R2 ;  /* 0x00000002a6027221 */ /* 0x000fe20000010000 */
[C---:B------:R-:W-:Y:S01]  /*69e0*/  HMMA.16816.F32 R140, R96.reuse, R142, R144 ;  /* 0x0000008e608c723c */ /* 0x040fe20000001890 */
[----:B------:R-:W-:Y:S02]  /*69f0*/  FADD.FTZ R0, R182, R0 ;  /* 0x00000000b6007221 */ /* 0x000fe40000010000 */
[----:B------:R-:W-:Y:S02]  /*6a00*/  FADD.FTZ R2, R181, R2 ;  /* 0x00000002b5027221 */ /* 0x000fe40000010000 */
[----:B------:R-:W-:Y:S02]  /*6a10*/  FADD.FTZ R0, R251, R0 ;  /* 0x00000000fb007221 */ /* 0x000fe40000010000 */
[----:B------:R-:W-:Y:S01]  /*6a20*/  FADD.FTZ R2, R180, R2 ;  /* 0x00000002b4027221 */ /* 0x000fe20000010000 */
[----:B--2---:R-:W-:Y:S01]  /*6a30*/  HMMA.16816.F32 R144, R96, R148, R80 ;  /* 0x000000946090723c */ /* 0x004fe20000001850 */
[----:B------:R-:W-:Y:S01]  /*6a40*/  FADD.FTZ R0, R102, R0 ;  /* 0x0000000066007221 */ /* 0x000fe20000010000 */
[----:B------:R-:W1:Y:S01]  /*6a50*/  LDSM.16.MT88.4 R80, [R226+0x8900] ;  /* 0x00890000e250783b */ /* 0x000e620000004200 */
[----:B------:R-:W-:-:S02]  /*6a60*/  FADD.FTZ R11, R103, R2 ;  /* 0x00000002670b7221 */ /* 0x000fc40000010000 */
[----:B------:R-:W-:Y:S02]  /*6a70*/  FADD.FTZ R2, R154, R0 ;  /* 0x000000009a027221 */ /* 0x000fe40000010000 */
[----:B------:R-:W-:Y:S01]  /*6a80*/  FADD.FTZ R0, R152, R11 ;  /* 0x0000000b98007221 */ /* 0x000fe20000010000 */
[C---:B---3--:R-:W-:Y:S01]  /*6a90*/  HMMA.16816.F32 R52, R96.reuse, R56, R168 ;  /* 0x000000386034723c */ /* 0x048fe200000018a8 */
[----:B------:R-:W-:Y:S02]  /*6aa0*/  FADD.FTZ R11, R155, R2 ;  /* 0x000000029b0b7221 */ /* 0x000fe40000010000 */
[----:B------:R-:W-:Y:S02]  /*6ab0*/  FADD.FTZ R2, R153, R0 ;  /* 0x0000000099027221 */ /* 0x000fe40000010000 */
[----:B------:R-:W-:Y:S02]  /*6ac0*/  FADD.FTZ R0, R165, R11 ;  /* 0x0000000ba5007221 */ /* 0x000fe40000010000 */
[----:B------:R-:W-:Y:S01]  /*6ad0*/  FADD.FTZ R2, R164, R2 ;  /* 0x00000002a4027221 */ /* 0x000fe20000010000 */
[----:B------:R-:W-:Y:S01]  /*6ae0*/  HMMA.16816.F32 R56, R96, R58, R88 ;  /* 0x0000003a6038723c */ /* 0x000fe20000001858 */
[----:B------:R-:W2:Y:S01]  /*6af0*/  LDSM.16.MT88.4 R88, [R229+0x8900] ;  /* 0x00890000e558783b */ /* 0x000ea20000004200 */
[----:B------:R-:W-:-:S02]  /*6b00*/  FADD.FTZ R10, R10, R0 ;  /* 0x000000000a0a7221 */ /* 0x000fc40000010000 */
[----:B------:R-:W-:Y:S02]  /*6b10*/  FADD.FTZ R6, R6, R2 ;  /* 0x0000000206067221 */ /* 0x000fe40000010000 */
[----:B------:R-:W-:Y:S02]  /*6b20*/  FADD.FTZ R9, R9, R10 ;  /* 0x0000000a09097221 */ /* 0x000fe40000010000 */
[----:B------:R-:W-:Y:S01]  /*6b30*/  FADD.FTZ R5, R5, R6 ;  /* 0x0000000605057221 */ /* 0x000fe20000010000 */
[----:B------:R-:W-:Y:S01]  /*6b40*/  HMMA.16816.F32 R104, R96, R108, R104 ;  /* 0x0000006c6068723c */ /* 0x000fe20000001868 */
[----:B------:R-:W-:Y:S02]  /*6b50*/  FADD.FTZ R8, R8, R9 ;  /* 0x0000000908087221 */ /* 0x000fe40000010000 */
[----:B------:R-:W-:Y:S02]  /*6b60*/  FADD.FTZ R4, R4, R5 ;  /* 0x0000000504047221 */ /* 0x000fe40000010000 */
[----:B------:R-:W-:-:S02]  /*6b70*/  FADD.FTZ R2, R7, R8 ;  /* 0x0000000807027221 */ /* 0x000fc40000010000 */
[----:B------:R-:W-:Y:S01]  /*6b80*/  FADD.FTZ R0, R3, R4 ;  /* 0x0000000403007221 */ /* 0x000fe20000010000 */
[C---:B------:R-:W-:Y:S04]  /*6b90*/  HMMA.16816.F32 R108, R96.reuse, R110, R60 ;  /* 0x0000006e606c723c */ /* 0x040fe8000000183c */
[----:B------:R3:W-:Y:S04]  /*6ba0*/  STL [R1+0xc], R0 ;  /* 0x00000c0001007387 */ /* 0x0007e80000100800 */
[----:B------:R3:W-:Y:S01]  /*6bb0*/  STL [R1+0x8], R2 ;  /* 0x0000080201007387 */ /* 0x0007e20000100800 */
[C---:B------:R-:W-:Y:S08]  /*6bc0*/  HMMA.16816.F32 R60, R96.reuse, R64, R28 ;  /* 0x00000040603c723c */ /* 0x040ff0000000181c */
[C---:B------:R-:W-:Y:S08]  /*6bd0*/  HMMA.16816.F32 R64, R96.reuse, R66, R84 ;  /* 0x000000426040723c */ /* 0x040ff00000001854 */
[C---:B------:R-:W-:Y:S08]  /*6be0*/  HMMA.16816.F32 R68, R96.reuse, R72, R76 ;  /* 0x000000486044723c */ /* 0x040ff0000000184c */
[C---:B------:R-:W-:Y:S08]  /*6bf0*/  HMMA.16816.F32 R148, R96.reuse, R150, R92 ;  /* 0x000000966094723c */ /* 0x040ff0000000185c */
[C---:B-1----:R-:W-:Y:S08]  /*6c00*/  HMMA.16816.F32 R76, R96.reuse, R80, R172 ;  /* 0x00000050604c723c */ /* 0x042ff000000018ac */
[C---:B--2---:R-:W-:Y:S08]  /*6c10*/  HMMA.16816.F32 R84, R96.reuse, R88, R176 ;  /* 0x000000586054723c */ /* 0x044ff000000018b0 */
[C---:B------:R-:W-:Y:S08]  /*6c20*/  HMMA.16816.F32 R72, R96.reuse, R74, R24 ;  /* 0x0000004a6048723c */ /* 0x040ff00000001818 */
[C---:B------:R-:W-:Y:S08]  /*6c30*/  HMMA.16816.F32 R80, R96.reuse, R82, R20 ;  /* 0x000000526050723c */ /* 0x040ff00000001814 */
[C---:B------:R-:W-:Y:S08]  /*6c40*/  HMMA.16816.F32 R88, R96.reuse, R90, R44 ;  /* 0x0000005a6058723c */ /* 0x040ff0000000182c */
[C---:B------:R-:W-:Y:S08]  /*6c50*/  HMMA.16816.F32 R92, R96.reuse, R12, R36 ;  /* 0x0000000c605c723c */ /* 0x040ff00000001824 */
[----:B------:R-:W-:Y:S01]  /*6c60*/  HMMA.16816.F32 R96, R96, R14, R32 ;  /* 0x0000000e6060723c */ /* 0x000fe20000001820 */
[----:B------:R-:W-:Y:S07]  /*6c70*/  @!P0 BRA `(.L_x_504) ;  /* 0x0000486000008947 */ /* 0x000fee0003800000 */
[----:B---3--:R-:W2:Y:S01]  /*6c80*/  LDL R17, [R1+0x18] ;  /* 0x0000180001117983 */ /* 0x008ea20000100800 */
[----:B------:R-:W-:Y:S01]  /*6c90*/  PLOP3.LUT P1, PT, PT, PT, UP1, 0x80, 0x0 ;  /* 0x000000000000781c */ /* 0x000fe20003f2f018 */
[----:B------:R-:W-:Y:S01]  /*6ca0*/  IMAD.MOV.U32 R103, RZ, RZ, R100 ;  /* 0x000000ffff677224 */ /* 0x000fe200078e0064 */
[----:B------:R-:W-:Y:S01]  /*6cb0*/  PLOP3.LUT P0, PT, PT, PT, UP1, 0x80, 0x0 ;  /* 0x000000000000781c */ /* 0x000fe20003f0f018 */
[----:B------:R-:W-:Y:S01]  /*6cc0*/  IMAD.MOV.U32 R3, RZ, RZ, R101 ;  /* 0x000000ffff037224 */ /* 0x000fe200078e0065 */
[----:B------:R-:W-:-:S02]  /*6cd0*/  UMOV UR22, UR20 ;  /* 0x0000001400167c82 */ /* 0x000fc40008000000 */
[----:B------:R-:W-:Y:S02]  /*6ce0*/  ULDC.64 UR6, c[0x0][0x208] ;  /* 0x0000820000067ab9 */ /* 0x000fe40000000a00 */
[----:B------:R-:W-:-:S05]  /*6cf0*/  ULDC.64 UR4, c[0x0][0x1e0] ;  /* 0x0000780000047ab9 */ /* 0x000fca0000000a00 */
[----:B--2---:R-:W-:-:S05]  /*6d00*/  @P1 IMAD.HI.U32 R0, R17, c[0x0][0x2c8], RZ ;  /* 0x0000b20011001a27 */ /* 0x004fca00078e00ff */
[----:B------:R-:W-:-:S05]  /*6d10*/  @P0 SHF.R.U32.HI R0, RZ, c[0x0][0x2cc], R0 ;  /* 0x0000b300ff000a19 */ /* 0x000fca0000011600 */
[----:B------:R1:W-:Y:S02]  /*6d20*/  @P0 STL [R1+0x10], R0 ;  /* 0x0000100001000387 */ /* 0x0003e40000100800 */
.L_x_505:
[----:B------:R-:W2:Y:S01]  /*6d30*/  LDL.64 R22, [R1+0x20] ;  /* 0x0000200001167983 */ /* 0x000ea20000100a00 */
[----:B------:R-:W-:Y:S01]  /*6d40*/  UISETP.GE.AND UP0, UPT, UR22, URZ, UPT ;  /* 0x0000003f1600728c */ /* 0x000fe2000bf06270 */
[----:B------:R-:W-:Y:S04]  /*6d50*/  DEPBAR.LE SB0, 0x0 ;  /* 0x000080000000791a */ /* 0x000fe80000000000 */
[----:B------:R-:W2:Y:S06]  /*6d60*/  LDL.64 R20, [R1+0x38] ;  /* 0x0000380001147983 */ /* 0x000eac0000100a00 */
[----:B------:R-:W-:Y:S01]  /*6d70*/  BAR.SYNC.DEFER_BLOCKING 0x0 ;  /* 0x0000000000007b1d */ /* 0x000fe20000010000 */
[----:B------:R-:W-:Y:S01]  /*6d80*/  PLOP3.LUT P0, PT, PT, PT, UP0, 0x80, 0x0 ;  /* 0x000000000000781c */ /* 0x000fe20003f0f008 */
[----:B------:R-:W-:Y:S02]  /*6d90*/  @UP0 USHF.R.S32.HI UR20, URZ, 0x1f, UR22 ;  /* 0x0000001f3f140899 */ /* 0x000fe40008011416 */
[----:B------:R-:W-:Y:S02]  /*6da0*/  @UP0 UIMAD.WIDE.U32 UR24, UR22, UR6, URZ ;  /* 0x00000006161802a5 */ /* 0x000fe4000f8e003f */
[----:B------:R-:W-:Y:S04]  /*6db0*/  @UP0 UIMAD UR20, UR20, UR6, URZ ;  /* 0x00000006141402a4 */ /* 0x000fe8000f8e023f */
[----:B------:R-:W-:Y:S01]  /*6dc0*/  @UP0 UIMAD UR20, UR22, UR7, UR20 ;  /* 0x00000007161402a4 */ /* 0x000fe2000f8e0214 */
[----:B-1----:R-:W-:Y:S03]  /*6dd0*/  MOV R0, UR24 ;  /* 0x0000001800007c02 */ /* 0x002fe60008000f00 */
[----:B------:R-:W-:Y:S04]  /*6de0*/  @UP0 UIADD3 UR20, UR25, UR20, URZ ;  /* 0x0000001419140290 */ /* 0x000fe8000fffe03f */
[----:B------:R-:W-:Y:S02]  /*6df0*/  @UP0 UIMAD UR20, UR20, 0x60, URZ ;  /* 0x00000060141408a4 */ /* 0x000fe4000f8e023f */
[----:B------:R-:W-:Y:S01]  /*6e00*/  UISETP.GE.AND UP0, UPT, UR22, 0x1, UPT ;  /* 0x000000011600788c */ /* 0x000fe2000bf06270 */
[----:B------:R-:W1:Y:S08]  /*6e10*/  LDSM.16.M88.4 R8, [R224+0xc100] ;  /* 0x00c10000e008783b */ /* 0x000e700000000200 */
[----:B------:R-:W3:Y:S08]  /*6e20*/  LDSM.16.M88.4 R16, [R224+0xc900] ;  /* 0x00c90000e010783b */ /* 0x000ef00000000200 */
[----:B------:R-:W4:Y:S08]  /*6e30*/  LDSM.16.M88.4 R24, [R224+0xd100] ;  /* 0x00d10000e018783b */ /* 0x000f300000000200 */
[----:B------:R-:W2:Y:S08]  /*6e40*/  LDSM.16.M88.4 R32, [R224+0xd900] ;  /* 0x00d90000e020783b */ /* 0x000eb00000000200 */
[----:B------:R-:W2:Y:S01]  /*6e50*/  LDSM.16.M88.4 R40, [R224+0xe100] ;  /* 0x00e10000e028783b */ /* 0x000ea20000000200 */
[C---:B-1----:R-:W-:Y:S07]  /*6e60*/  HMMA.16816.F32 R4, R156.reuse, R8, RZ ;  /* 0x000000089c04723c */ /* 0x042fee00000018ff */
[----:B------:R-:W1:Y:S01]  /*6e70*/  LDSM.16.M88.4 R48, [R224+0xe900] ;  /* 0x00e90000e030783b */ /* 0x000e620000000200 */
[C---:B------:R-:W-:Y:S07]  /*6e80*/  HMMA.16816.F32 R8, R156.reuse, R10, RZ ;  /* 0x0000000a9c08723c */ /* 0x040fee00000018ff */
[----:B-----5:R-:W1:Y:S01]  /*6e90*/  LDSM.16.M88.4 R152, [R231] ;  /* 0x00000000e798783b */ /* 0x020e620000000200 */
[C---:B---3--:R-:W-:Y:S07]  /*6ea0*/  HMMA.16816.F32 R12, R156.reuse, R16, RZ ;  /* 0x000000109c0c723c */ /* 0x048fee00000018ff */
[----:B------:R-:W4:Y:S01]  /*6eb0*/  LDSM.16.M88.4 R164, [R248] ;  /* 0x00000000f8a4783b */ /* 0x000f220000000200 */
[C---:B------:R-:W-:Y:S07]  /*6ec0*/  HMMA.16816.F32 R16, R156.reuse, R18, RZ ;  /* 0x000000129c10723c */ /* 0x040fee00000018ff */
[----:B------:R-:W1:Y:S08]  /*6ed0*/  LDSM.16.M88.4 R168, [R247] ;  /* 0x00000000f7a8783b */ /* 0x000e700000000200 */
[----:B------:R-:W1:Y:S08]  /*6ee0*/  LDSM.16.M88.4 R172, [R246] ;  /* 0x00000000f6ac783b */ /* 0x000e700000000200 */
[----:B------:R-:W1:Y:S08]  /*6ef0*/  LDSM.16.M88.4 R176, [R245] ;  /* 0x00000000f5b0783b */ /* 0x000e700000000200 */
[----:B------:R-:W1:Y:S08]  /*6f00*/  LDSM.16.M88.4 R180, [R244] ;  /* 0x00000000f4b4783b */ /* 0x000e700000000200 */
[----:B------:R-:W4:Y:S04]  /*6f10*/  LDL R251, [R1+0x10] ;  /* 0x0000100001fb7983 */ /* 0x000f280000100800 */
[----:B------:R-:W4:Y:S04]  /*6f20*/  LDL R250, [R1+0x1c] ;  /* 0x00001c0001fa7983 */ /* 0x000f280000100800 */
[----:B------:R-:W-:Y:S04]  /*6f30*/  STL [R1+0x44], R231 ;  /* 0x000044e701007387 */ /* 0x000fe80000100800 */
[----:B------:R-:W-:Y:S04]  /*6f40*/  STL [R1+0x48], R248 ;  /* 0x000048f801007387 */ /* 0x000fe80000100800 */
[----:B------:R-:W-:Y:S04]  /*6f50*/  STL [R1+0x4c], R247 ;  /* 0x00004cf701007387 */ /* 0x000fe80000100800 */
[----:B------:R-:W-:Y:S04]  /*6f60*/  STL [R1+0x50], R246 ;  /* 0x000050f601007387 */ /* 0x000fe80000100800 */
[----:B------:R-:W-:Y:S01]  /*6f70*/  STL [R1+0x54], R245 ;  /* 0x000054f501007387 */ /* 0x000fe20000100800 */
[----:B--2---:R-:W-:Y:S05]  /*6f80*/  @P0 MOV R21, R23 ;  /* 0x0000001700150202 */ /* 0x004fea0000000f00 */
[----:B------:R-:W-:Y:S04]  /*6f90*/  @P0 IMAD.WIDE.U32 R20, R0, 0x60, R20 ;  /* 0x0000006000140825 */ /* 0x000fe800078e0014 */
[----:B------:R-:W-:Y:S01]  /*6fa0*/  @P0 IMAD.SHL.U32 R0, R20, 0x2, RZ ;  /* 0x0000000214000824 */ /* 0x000fe200078e00ff */
[----:B------:R-:W-:Y:S01]  /*6fb0*/  @P0 IADD3 R2, R21, UR20, RZ ;  /* 0x0000001415020c10 */ /* 0x000fe2000fffe0ff */
[----:B------:R-:W-:Y:S03]  /*6fc0*/  UIMAD UR20, UR22, -0x60, URZ ;  /* 0xffffffa0161478a4 */ /* 0x000fe6000f8e023f */
[----:B------:R-:W-:Y:S02]  /*6fd0*/  @P0 IADD3 R36, P6, R0, c[0x0][0x1f8], RZ ;  /* 0x00007e0000240a10 */ /* 0x000fe40007fde0ff */
[----:B------:R-:W-:Y:S02]  /*6fe0*/  @P0 SHF.L.U64.HI R2, R20, 0x1, R2 ;  /* 0x0000000114020819 */ /* 0x000fe40000010202 */
[C---:B----4-:R-:W-:Y:S01]  /*6ff0*/  HMMA.16816.F32 R20, R156.reuse, R24, RZ ;  /* 0x000000189c14723c */ /* 0x050fe200000018ff */
[----:B------:R-:W-:Y:S02]  /*7000*/  @P0 IADD3 R38, P5, R0, 0x80, RZ ;  /* 0x0000008000260810 */ /* 0x000fe40007fbe0ff */
[----:B------:R-:W-:Y:S02]  /*7010*/  @P0 IADD3.X R37, R2, c[0x0][0x1fc], RZ, P6, !PT ;  /* 0x00007f0002250a10 */ /* 0x000fe400037fe4ff */
[----:B------:R-:W-:Y:S02]  /*7020*/  @P0 IADD3 R38, P1, R38, c[0x0][0x1f8], RZ ;  /* 0x00007e0026260a10 */ /* 0x000fe40007f3e0ff */
[----:B------:R-:W-:Y:S01]  /*7030*/  @P0 IADD3 R0, P6, R0, 0x100, RZ ;  /* 0x0000010000000810 */ /* 0x000fe20007fde0ff */
[C---:B------:R-:W-:Y:S01]  /*7040*/  HMMA.16816.F32 R24, R156.reuse, R26, RZ ;  /* 0x0000001a9c18723c */ /* 0x040fe200000018ff */
[----:B------:R-:W-:Y:S01]  /*7050*/  @!PT LDS RZ, [RZ] ;  /* 0x00000000fffff984 */ /* 0x000fe20000000800 */
[----:B------:R-:W-:Y:S01]  /*7060*/  @!PT LDS RZ, [RZ] ;  /* 0x00000000fffff984 */ /* 0x000fe20000000800 */
[----:B------:R-:W-:Y:S01]  /*7070*/  @!PT LDS RZ, [RZ] ;  /* 0x00000000fffff984 */ /* 0x000fe20000000800 */
[----:B------:R2:W-:Y:S03]  /*7080*/  @P0 LDGSTS.E.BYPASS.LTC128B.128 [R249+0x100], [R36.64], !P4 ;  /* 0x0010000024f90fae */ /* 0x0005e6000e101d52 */
[--C-:B------:R-:W-:Y:S02]  /*7090*/  @P0 IADD3.X R39, RZ, c[0x0][0x1fc], R2.reuse, P1, P5 ;  /* 0x00007f00ff270a10 */ /* 0x100fe40000fea402 */
[----:B------:R-:W-:Y:S02]  /*70a0*/  @P0 IADD3 R46, P5, R0, c[0x0][0x1f8], RZ ;  /* 0x00007e00002e0a10 */ /* 0x000fe40007fbe0ff */
[C---:B------:R-:W-:Y:S01]  /*70b0*/  HMMA.16816.F32 R28, R156.reuse, R32, RZ ;  /* 0x000000209c1c723c */ /* 0x040fe200000018ff */
[----:B------:R4:W-:Y:S03]  /*70c0*/  @P0 LDGSTS.E.BYPASS.LTC128B.128 [R249+0x3100], [R38.64], !P3 ;  /* 0x0310000026f90fae */ /* 0x0009e6000d901d52 */
[----:B------:R-:W-:Y:S01]  /*70d0*/  @P0 IADD3.X R47, RZ, c[0x0][0x1fc], R2, P5, P6 ;  /* 0x00007f00ff2f0a10 */ /* 0x000fe20002fec402 */
[----:B------:R-:W-:Y:S03]  /*70e0*/  IMAD.U32 R2, RZ, RZ, UR12 ;  /* 0x0000000cff027e24 */ /* 0x000fe6000f8e00ff */
[C---:B------:R-:W-:Y:S01]  /*70f0*/  HMMA.16816.F32 R32, R156.reuse, R34, RZ ;  /* 0x000000229c20723c */ /* 0x040fe200000018ff */
[----:B------:R1:W-:Y:S08]  /*7100*/  @P0 LDGSTS.E.BYPASS.LTC128B.128 [R249+0x6100], [R46.64], !P2 ;  /* 0x061000002ef90fae */ /* 0x0003f0000d101d52 */
[----:B------:R1:W3:Y:S03]  /*7110*/  LDL R0, [R1+0x18] ;  /* 0x0000180001007983 */ /* 0x0002e60000100800 */
[----:B--2---:R-:W-:Y:S04]  /*7120*/  @P0 IADD3 R36, P1, R36, UR10, RZ ;  /* 0x0000000a24240c10 */ /* 0x004fe8000ff3e0ff */
[----:B------:R-:W-:Y:S02]  /*7130*/  @P0 IADD3.X R37, R37, UR13, RZ, P1, !PT ;  /* 0x0000000d25250c10 */ /* 0x000fe40008ffe4ff */
[----:B------:R-:W-:Y:S03]  /*7140*/  @P0 IADD3 R44, P1, R36, UR10, RZ ;  /* 0x0000000a242c0c10 */ /* 0x000fe6000ff3e0ff */
[----:B------:R4:W-:Y:S01]  /*7150*/  @P0 LDGSTS.E.BYPASS.LTC128B.128 [R249+0x1100], [R36.64], !P4 ;  /* 0x0110000024f90fae */ /* 0x0009e2000e101d52 */
[----:B------:R-:W-:Y:S07]  /*7160*/  @P0 IADD3.X R45, R37, UR13, RZ, P1, !PT ;  /* 0x0000000d252d0c10 */ /* 0x000fee0008ffe4ff */
[----:B------:R4:W-:Y:S08]  /*7170*/  @P0 LDGSTS.E.BYPASS.LTC128B.128 [R249+0x4100], [R36.64+0x80], !P3 ;  /* 0x0410008024f90fae */ /* 0x0009f0000d901d52 */
[----:B------:R4:W-:Y:S08]  /*7180*/  @P0 LDGSTS.E.BYPASS.LTC128B.128 [R249+0x7100], [R36.64+0x100], !P2 ;  /* 0x0710010024f90fae */ /* 0x0009f0000d101d52 */
[----:B------:R1:W-:Y:S08]  /*7190*/  @P0 LDGSTS.E.BYPASS.LTC128B.128 [R249+0x2100], [R44.64], !P4 ;  /* 0x021000002cf90fae */ /* 0x0003f0000e101d52 */
[----:B------:R1:W-:Y:S08]  /*71a0*/  @P0 LDGSTS.E.BYPASS.LTC128B.128 [R249+0x5100], [R44.64+0x80], !P3 ;  /* 0x051000802cf90fae */ /* 0x0003f0000d901d52 */
[----:B------:R1:W-:Y:S01]  /*71b0*/  @P0 LDGSTS.E.BYPASS.LTC128B.128 [R249+0x8100], [R44.64+0x100], !P2 ;  /* 0x081001002cf90fae */ /* 0x0003e2000d101d52 */
[----:B------:R-:W-:Y:S01]  /*71c0*/  PLOP3.LUT P0, PT, PT, PT, UP1, 0x80, 0x0 ;  /* 0x000000000000781c */ /* 0x000fe20003f0f018 */
[C---:B----4-:R-:W-:Y:S06]  /*71d0*/  HMMA.16816.F32 R36, R156.reuse, R40, RZ ;  /* 0x000000289c24723c */ /* 0x050fec00000018ff */
[----:B------:R-:W0:Y:S02]  /*71e0*/  LDGDEPBAR ;  /* 0x00000000000079af */ /* 0x000e240000000000 */
[C---:B------:R-:W-:Y:S08]  /*71f0*/  HMMA.16816.F32 R40, R156.reuse, R42, RZ ;  /* 0x0000002a9c28723c */ /* 0x040ff000000018ff */
[C---:B-1----:R-:W-:Y:S08]  /*7200*/  HMMA.16816.F32 R44, R156.reuse, R48, RZ ;  /* 0x000000309c2c723c */ /* 0x042ff000000018ff */
[----:B------:R-:W-:Y:S08]  /*7210*/  HMMA.16816.F32 R48, R156, R50, RZ ;  /* 0x000000329c30723c */ /* 0x000ff000000018ff */
[C---:B------:R-:W-:Y:S08]  /*7220*/  HMMA.16816.F32 R4, R160.reuse, R152, R4 ;  /* 0x00000098a004723c */ /* 0x040ff00000001804 */
        /* <DEDUP_REMOVED lines=13> */
[----:B------:R-:W4:Y:S07]  /*7300*/  LDSM.16.M88.4 R176, [R230+0xe100] ;  /* 0x00e10000e6b0783b */ /* 0x000f2e0000000200 */
[C---:B------:R-:W-:Y:S08]  /*7310*/  HMMA.16816.F32 R44, R160.reuse, R180, R44 ;  /* 0x000000b4a02c723c */ /* 0x040ff0000000182c */
[----:B------:R-:W-:Y:S08]  /*7320*/  HMMA.16816.F32 R48, R160, R182, R48 ;  /* 0x000000b6a030723c */ /* 0x000ff00000001830 */
[C---:B-1----:R-:W-:Y:S08]  /*7330*/  HMMA.16816.F32 R4, R184.reuse, R152, R4 ;  /* 0x00000098b804723c */ /* 0x042ff00000001804 */
[C---:B------:R-:W-:Y:S01]  /*7340*/  HMMA.16816.F32 R8, R184.reuse, R154, R8 ;  /* 0x0000009ab808723c */ /* 0x040fe20000001808 */
[----:B------:R-:W1:Y:S07]  /*7350*/  LDSM.16.M88.4 R152, [R230+0xe900] ;  /* 0x00e90000e698783b */ /* 0x000e6e0000000200 */
[C---:B--2---:R-:W-:Y:S08]  /*7360*/  HMMA.16816.F32 R12, R184.reuse, R164, R12 ;  /* 0x000000a4b80c723c */ /* 0x044ff0000000180c */
[C---:B------:R-:W-:Y:S01]  /*7370*/  HMMA.16816.F32 R16, R184.reuse, R166, R16 ;  /* 0x000000a6b810723c */ /* 0x040fe20000001810 */
[----:B------:R-:W2:Y:S07]  /*7380*/  LDSM.16.M88.4 R164, [R227] ;  /* 0x00000000e3a4783b */ /* 0x000eae0000000200 */
[C---:B----4-:R-:W-:Y:S08]  /*7390*/  HMMA.16816.F32 R20, R184.reuse, R168, R20 ;  /* 0x000000a8b814723c */ /* 0x050ff00000001814 */
[C---:B------:R-:W-:Y:S01]  /*73a0*/  HMMA.16816.F32 R24, R184.reuse, R170, R24 ;  /* 0x000000aab818723c */ /* 0x040fe20000001818 */
[----:B------:R-:W4:Y:S07]  /*73b0*/  LDSM.16.M88.4 R168, [R227+0x800] ;  /* 0x00080000e3a8783b */ /* 0x000f2e0000000200 */
[C---:B------:R-:W-:Y:S08]  /*73c0*/  HMMA.16816.F32 R28, R184.reuse, R172, R28 ;  /* 0x000000acb81c723c */ /* 0x040ff0000000181c */
[C---:B------:R-:W-:Y:S01]  /*73d0*/  HMMA.16816.F32 R32, R184.reuse, R174, R32 ;  /* 0x000000aeb820723c */ /* 0x040fe20000001820 */
[----:B------:R-:W3:Y:S07]  /*73e0*/  LDSM.16.M88.4 R172, [R227+0x1000] ;  /* 0x00100000e3ac783b */ /* 0x000eee0000000200 */
[C---:B------:R-:W-:Y:S08]  /*73f0*/  HMMA.16816.F32 R36, R184.reuse, R176, R36 ;  /* 0x000000b0b824723c */ /* 0x040ff00000001824 */
[C---:B------:R-:W-:Y:S01]  /*7400*/  HMMA.16816.F32 R40, R184.reuse, R178, R40 ;  /* 0x000000b2b828723c */ /* 0x040fe20000001828 */
[----:B------:R-:W4:Y:S07]  /*7410*/  LDSM.16.M88.4 R176, [R227+0x1800] ;  /* 0x00180000e3b0783b */ /* 0x000f2e0000000200 */
[C---:B-1----:R-:W-:Y:S08]  /*7420*/  HMMA.16816.F32 R44, R184.reuse, R152, R44 ;  /* 0x00000098b82c723c */ /* 0x042ff0000000182c */
[----:B------:R-:W-:Y:S01]  /*7430*/  HMMA.16816.F32 R48, R184, R154, R48 ;  /* 0x0000009ab830723c */ /* 0x000fe20000001830 */
[----:B------:R-:W1:Y:S07]  /*7440*/  LDSM.16.M88.4 R152, [R227+0x2000] ;  /* 0x00200000e398783b */ /* 0x000e6e0000000200 */
[C---:B--2---:R-:W-:Y:S08]  /*7450*/  HMMA.16816.F32 R4, R188.reuse, R164, R4 ;  /* 0x000000a4bc04723c */ /* 0x044ff00000001804 */
[C---:B------:R-:W-:Y:S01]  /*7460*/  HMMA.16816.F32 R8, R188.reuse, R166, R8 ;  /* 0x000000a6bc08723c */ /* 0x040fe20000001808 */
[----:B------:R-:W2:Y:S03]  /*7470*/  LDSM.16.M88.4 R164, [R227+0x2800] ;  /* 0x00280000e3a4783b */ /* 0x000ea60000000200 */
[----:B---3--:R-:W-:Y:S04]  /*7480*/  @P0 MOV R0, R251 ;  /* 0x000000fb00000202 */ /* 0x008fe80000000f00 */
[C---:B----4-:R-:W-:Y:S08]  /*7490*/  HMMA.16816.F32 R12, R188.reuse, R168, R12 ;  /* 0x000000a8bc0c723c */ /* 0x050ff0000000180c */
[C---:B------:R-:W-:Y:S01]  /*74a0*/  HMMA.16816.F32 R16, R188.reuse, R170, R16 ;  /* 0x000000aabc10723c */ /* 0x040fe20000001810 */
[----:B------:R-:W3:Y:S07]  /*74b0*/  LDSM.16.M88.4 R168, [R224+0xf100] ;  /* 0x00f10000e0a8783b */ /* 0x000eee0000000200 */
[C---:B------:R-:W-:Y:S08]  /*74c0*/  HMMA.16816.F32 R20, R188.reuse, R172, R20 ;  /* 0x000000acbc14723c */ /* 0x040ff00000001814 */
[C---:B------:R-:W-:Y:S01]  /*74d0*/  HMMA.16816.F32 R24, R188.reuse, R174, R24 ;  /* 0x000000aebc18723c */ /* 0x040fe20000001818 */
[----:B------:R-:W4:Y:S07]  /*74e0*/  LDSM.16.M88.4 R172, [R224+0xf900] ;  /* 0x00f90000e0ac783b */ /* 0x000f2e0000000200 */
[C---:B------:R-:W-:Y:S08]  /*74f0*/  HMMA.16816.F32 R28, R188.reuse, R176, R28 ;  /* 0x000000b0bc1c723c */ /* 0x040ff0000000181c */
[C---:B------:R-:W-:Y:S01]  /*7500*/  HMMA.16816.F32 R32, R188.reuse, R178, R32 ;  /* 0x000000b2bc20723c */ /* 0x040fe20000001820 */
[----:B------:R-:W4:Y:S07]  /*7510*/  LDSM.16.M88.4 R176, [R224+0x10100] ;  /* 0x01010000e0b0783b */ /* 0x000f2e0000000200 */
[C---:B-1----:R-:W-:Y:S08]  /*7520*/  HMMA.16816.F32 R36, R188.reuse, R152, R36 ;  /* 0x00000098bc24723c */ /* 0x042ff00000001824 */
[C---:B------:R-:W-:Y:S01]  /*7530*/  HMMA.16816.F32 R40, R188.reuse, R154, R40 ;  /* 0x0000009abc28723c */ /* 0x040fe20000001828 */
[----:B------:R-:W1:Y:S07]  /*7540*/  LDSM.16.M88.4 R152, [R224+0x10900] ;  /* 0x01090000e098783b */ /* 0x000e6e0000000200 */
[C---:B--2---:R-:W-:Y:S08]  /*7550*/  HMMA.16816.F32 R44, R188.reuse, R164, R44 ;  /* 0x000000a4bc2c723c */ /* 0x044ff0000000182c */
[----:B------:R-:W-:Y:S01]  /*7560*/  HMMA.16816.F32 R48, R188, R166, R48 ;  /* 0x000000a6bc30723c */ /* 0x000fe20000001830 */
[----:B------:R-:W2:Y:S07]  /*7570*/  LDSM.16.M88.4 R164, [R224+0x11100] ;  /* 0x01110000e0a4783b */ /* 0x000eae0000000200 */
[C---:B---3--:R-:W-:Y:S08]  /*7580*/  HMMA.16816.F32 R4, R192.reuse, R168, R4 ;  /* 0x000000a8c004723c */ /* 0x048ff00000001804 */
[C---:B------:R-:W-:Y:S01]  /*7590*/  HMMA.16816.F32 R8, R192.reuse, R170, R8 ;  /* 0x000000aac008723c */ /* 0x040fe20000001808 */
[----:B------:R-:W3:Y:S07]  /*75a0*/  LDSM.16.M88.4 R168, [R224+0x11900] ;  /* 0x01190000e0a8783b */ /* 0x000eee0000000200 */
[C---:B----4-:R-:W-:Y:S08]  /*75b0*/  HMMA.16816.F32 R12, R192.reuse, R172, R12 ;  /* 0x000000acc00c723c */ /* 0x050ff0000000180c */
[C---:B------:R-:W-:Y:S01]  /*75c0*/  HMMA.16816.F32 R16, R192.reuse, R174, R16 ;  /* 0x000000aec010723c */ /* 0x040fe20000001810 */
[----:B------:R-:W4:Y:S07]  /*75d0*/  LDSM.16.M88.4 R172, [R243] ;  /* 0x00000000f3ac783b */ /* 0x000f2e0000000200 */
[C---:B------:R-:W-:Y:S08]  /*75e0*/  HMMA.16816.F32 R20, R192.reuse, R176, R20 ;  /* 0x000000b0c014723c */ /* 0x040ff00000001814 */
[C---:B------:R-:W-:Y:S01]  /*75f0*/  HMMA.16816.F32 R24, R192.reuse, R178, R24 ;  /* 0x000000b2c018723c */ /* 0x040fe20000001818 */
[----:B------:R-:W4:Y:S07]  /*7600*/  LDSM.16.M88.4 R176, [R242] ;  /* 0x00000000f2b0783b */ /* 0x000f2e0000000200 */
[C---:B-1----:R-:W-:Y:S08]  /*7610*/  HMMA.16816.F32 R28, R192.reuse, R152, R28 ;  /* 0x00000098c01c723c */ /* 0x042ff0000000181c */
[C---:B------:R-:W-:Y:S01]  /*7620*/  HMMA.16816.F32 R32, R192.reuse, R154, R32 ;  /* 0x0000009ac020723c */ /* 0x040fe20000001820 */
[----:B------:R-:W1:Y:S07]  /*7630*/  LDSM.16.M88.4 R152, [R241] ;  /* 0x00000000f198783b */ /* 0x000e6e0000000200 */
[C---:B--2---:R-:W-:Y:S08]  /*7640*/  HMMA.16816.F32 R36, R192.reuse, R164, R36 ;  /* 0x000000a4c024723c */ /* 0x044ff00000001824 */
[C---:B------:R-:W-:Y:S01]  /*7650*/  HMMA.16816.F32 R40, R192.reuse, R166, R40 ;  /* 0x000000a6c028723c */ /* 0x040fe20000001828 */
[----:B------:R-:W2:Y:S07]  /*7660*/  LDSM.16.M88.4 R164, [R240] ;  /* 0x00000000f0a4783b */ /* 0x000eae0000000200 */
[C---:B---3--:R-:W-:Y:S08]  /*7670*/  HMMA.16816.F32 R44, R192.reuse, R168, R44 ;  /* 0x000000a8c02c723c */ /* 0x048ff0000000182c */
[----:B------:R-:W-:Y:S01]  /*7680*/  HMMA.16816.F32 R48, R192, R170, R48 ;  /* 0x000000aac030723c */ /* 0x000fe20000001830 */
[----:B------:R-:W3:Y:S07]  /*7690*/  LDSM.16.M88.4 R168, [R239] ;  /* 0x00000000efa8783b */ /* 0x000eee0000000200 */
[C---:B----4-:R-:W-:Y:S08]  /*76a0*/  HMMA.16816.F32 R4, R196.reuse, R172, R4 ;  /* 0x000000acc404723c */ /* 0x050ff00000001804 */
[C---:B------:R-:W-:Y:S01]  /*76b0*/  HMMA.16816.F32 R8, R196.reuse, R174, R8 ;  /* 0x000000aec408723c */ /* 0x040fe20000001808 */
[----:B------:R-:W4:Y:S07]  /*76c0*/  LDSM.16.M88.4 R172, [R238] ;  /* 0x00000000eeac783b */ /* 0x000f2e0000000200 */
[C---:B------:R-:W-:Y:S08]  /*76d0*/  HMMA.16816.F32 R12, R196.reuse, R176, R12 ;  /* 0x000000b0c40c723c */ /* 0x040ff0000000180c */
[C---:B------:R-:W-:Y:S01]  /*76e0*/  HMMA.16816.F32 R16, R196.reuse, R178, R16 ;  /* 0x000000b2c410723c */ /* 0x040fe20000001810 */
[----:B------:R-:W4:Y:S07]  /*76f0*/  LDSM.16.M88.4 R176, [R230+0xf100] ;  /* 0x00f10000e6b0783b */ /* 0x000f2e0000000200 */
        /* <DEDUP_REMOVED lines=9> */
[C---:B----4-:R-:W-:Y:S08]  /*7790*/  HMMA.16816.F32 R44, R196.reuse, R172, R44 ;  /* 0x000000acc42c723c */ /* 0x050ff0000000182c */
[----:B------:R-:W-:Y:S01]  /*77a0*/  HMMA.16816.F32 R48, R196, R174, R48 ;  /* 0x000000aec430723c */ /* 0x000fe20000001830 */
        /* <DEDUP_REMOVED lines=14> */
[C---:B------:R-:W-:Y:S01]  /*7890*/  HMMA.16816.F32 R40, R200.reuse, R174, R40 ;  /* 0x000000aec828723c */ /* 0x040fe20000001828 */
[----:B------:R-:W4:Y:S07]  /*78a0*/  LDSM.16.M88.4 R172, [R227+0x4800] ;  /* 0x00480000e3ac783b */ /* 0x000f2e0000000200 */
[C---:B------:R-:W-:Y:S08]  /*78b0*/  HMMA.16816.F32 R44, R200.reuse, R176, R44 ;  /* 0x000000b0c82c723c */ /* 0x040ff0000000182c */
[----:B------:R-:W-:Y:S01]  /*78c0*/  HMMA.16816.F32 R48, R200, R178, R48 ;  /* 0x000000b2c830723c */ /* 0x000fe20000001830 */
        /* <DEDUP_REMOVED lines=21> */
[----:B------:R-:W2:Y:S07]  /*7a20*/  LDSM.16.M88.4 R164, [R224+0x14900] ;  /* 0x01490000e0a4783b */ /* 0x000eae0000000200 */
[C---:B---3--:R-:W-:Y:S08]  /*7a30*/  HMMA.16816.F32 R12, R208.reuse, R168, R12 ;  /* 0x000000a8d00c723c */ /* 0x048ff0000000180c */
[C---:B------:R-:W-:Y:S01]  /*7a40*/  HMMA.16816.F32 R16, R208.reuse, R170, R16 ;  /* 0x000000aad010723c */ /* 0x040fe20000001810 */
[----:B------:R-:W3:Y:S07]  /*7a50*/  LDSM.16.M88.4 R168, [R237] ;  /* 0x00000000eda8783b */ /* 0x000eee0000000200 */
        /* <DEDUP_REMOVED lines=10> */
[----:B------:R-:W-:Y:S01]  /*7b00*/  HMMA.16816.F32 R48, R208, R166, R48 ;  /* 0x000000a6d030723c */ /* 0x000fe20000001830 */
[----:B------:R-:W2:Y:S07]  /*7b10*/  LDSM.16.M88.4 R164, [R233] ;  /* 0x00000000e9a4783b */ /* 0x000eae0000000200 */
[C---:B---3--:R-:W-:Y:S08]  /*7b20*/  HMMA.16816.F32 R4, R212.reuse, R168, R4 ;  /* 0x000000a8d404723c */ /* 0x048ff00000001804 */
[C---:B------:R-:W-:Y:S01]  /*7b30*/  HMMA.16816.F32 R8, R212.reuse, R170, R8 ;  /* 0x000000aad408723c */ /* 0x040fe20000001808 */
[----:B------:R-:W3:Y:S07]  /*7b40*/  LDSM.16.M88.4 R168, [R232] ;  /* 0x00000000e8a8783b */ /* 0x000eee0000000200 */
[C---:B----4-:R-:W-:Y:S08]  /*7b50*/  HMMA.16816.F32 R12, R212.reuse, R172, R12 ;  /* 0x000000acd40c723c */ /* 0x050ff0000000180c */
        /* <DEDUP_REMOVED lines=24> */
[C---:B------:R-:W-:Y:S08]  /*7ce0*/  HMMA.16816.F32 R32, R216.reuse, R166, R32 ;  /* 0x000000a6d820723c */ /* 0x040ff00000001820 */
[C---:B---3--:R-:W-:Y:S08]  /*7cf0*/  HMMA.16816.F32 R36, R216.reuse, R168, R36 ;  /* 0x000000a8d824723c */ /* 0x048ff00000001824 */
[C---:B------:R-:W-:Y:S08]  /*7d00*/  HMMA.16816.F32 R40, R216.reuse, R170, R40 ;  /* 0x000000aad828723c */ /* 0x040ff00000001828 */
[C---:B----4-:R-:W-:Y:S08]  /*7d10*/  HMMA.16816.F32 R44, R216.reuse, R172, R44 ;  /* 0x000000acd82c723c */ /* 0x050ff0000000182c */
        /* <DEDUP_REMOVED lines=8> */
[----:B------:R-:W-:Y:S03]  /*7da0*/  MUFU.TANH R173, R4 ;  /* 0x0000000400ad7308 */ /* 0x000fe60000002400 */
[----:B------:R-:W-:Y:S02]  /*7db0*/  FMUL.FTZ R7, R7, c[0x0][0x320] ;  /* 0x0000c80007077a20 */ /* 0x000fe40000410000 */
[----:B------:R-:W-:Y:S02]  /*7dc0*/  FMUL.FTZ R8, R8, c[0x0][0x320] ;  /* 0x0000c80008087a20 */ /* 0x000fe40000410000 */
[----:B------:R-:W-:Y:S02]  /*7dd0*/  FMUL.FTZ R9, R9, c[0x0][0x320] ;  /* 0x0000c80009097a20 */ /* 0x000fe40000410000 */
[----:B------:R-:W-:Y:S01]  /*7de0*/  FMUL.FTZ R10, R10, c[0x0][0x320] ;  /* 0x0000c8000a0a7a20 */ /* 0x000fe20000410000 */
[----:B------:R-:W1:Y:S01]  /*7df0*/  MUFU.TANH R172, R5 ;  /* 0x0000000500ac7308 */ /* 0x000e620000002400 */
[----:B------:R-:W-:Y:S02]  /*7e00*/  FMUL.FTZ R11, R11, c[0x0][0x320] ;  /* 0x0000c8000b0b7a20 */ /* 0x000fe40000410000 */
        /* <DEDUP_REMOVED lines=8> */
[----:B------:R-:W-:Y:S03]  /*7e90*/  FMUL.FTZ R19, R19, c[0x0][0x320] ;  /* 0x0000c80013137a20 */ /* 0x000fe60000410000 */
[----:B------:R3:W-:Y:S10]  /*7ea0*/  MUFU.TANH R165, R7 ;  /* 0x0000000700a57308 */ /* 0x0007f40000002400 */
[----:B------:R-:W-:Y:S10]  /*7eb0*/  MUFU.TANH R164, R8 ;  /* 0x0000000800a47308 */ /* 0x000ff40000002400 */
[----:B------:R-:W4:Y:S01]  /*7ec0*/  MUFU.TANH R102, R9 ;  /* 0x0000000900667308 */ /* 0x000f220000002400 */
[----:B---3--:R-:W3:Y:S09]  /*7ed0*/  LDSM.16.M88.4 R4, [R227+0x7000] ;  /* 0x00700000e304783b */ /* 0x008ef20000000200 */
[----:B------:R-:W1:Y:S10]  /*7ee0*/  MUFU.TANH R101, R10 ;  /* 0x0000000a00657308 */ /* 0x000e740000002400 */
[----:B------:R1:W-:Y:S10]  /*7ef0*/  MUFU.TANH R100, R11 ;  /* 0x0000000b00647308 */ /* 0x0003f40000002400 */
[----:B------:R-:W-:Y:S10]  /*7f00*/  MUFU.TANH R17, R17 ;  /* 0x0000001100117308 */ /* 0x000ff40000002400 */
[----:B------:R-:W-:Y:S01]  /*7f10*/  MUFU.TANH R18, R18 ;  /* 0x0000001200127308 */ /* 0x000fe20000002400 */
[C---:B---3--:R-:W-:Y:S01]  /*7f20*/  HMMA.16816.F32 R20, R220.reuse, R4, R20 ;  /* 0x00000004dc14723c */ /* 0x048fe20000001814 */
[----:B-1----:R-:W1:Y:S08]  /*7f30*/  LDSM.16.M88.4 R8, [R227+0x7800] ;  /* 0x00780000e308783b */ /* 0x002e700000000200 */
[----:B------:R2:W3:Y:S01]  /*7f40*/  MUFU.TANH R167, R13 ;  /* 0x0000000d00a77308 */ /* 0x0004e20000002400 */
[C---:B------:R-:W-:Y:S01]  /*7f50*/  HMMA.16816.F32 R24, R220.reuse, R6, R24 ;  /* 0x00000006dc18723c */ /* 0x040fe20000001818 */
[----:B------:R-:W2:Y:S08]  /*7f60*/  LDSM.16.M88.4 R4, [R227+0x8000] ;  /* 0x00800000e304783b */ /* 0x000eb00000000200 */
[----:B------:R4:W-:Y:S05]  /*7f70*/  MUFU.TANH R166, R12 ;  /* 0x0000000c00a67308 */ /* 0x0009ea0000002400 */
[----:B------:R-:W-:Y:S02]  /*7f80*/  FMUL.FTZ R21, R21, c[0x0][0x320] ;  /* 0x0000c80015157a20 */ /* 0x000fe40000410000 */
[----:B------:R-:W-:Y:S03]  /*7f90*/  FMUL.FTZ R22, R22, c[0x0][0x320] ;  /* 0x0000c80016167a20 */ /* 0x000fe60000410000 */
[----:B------:R2:W2:Y:S01]  /*7fa0*/  MUFU.TANH R168, R14 ;  /* 0x0000000e00a87308 */ /* 0x0004a20000002400 */
[----:B------:R-:W-:Y:S02]  /*7fb0*/  FMUL.FTZ R23, R23, c[0x0][0x320] ;  /* 0x0000c80017177a20 */ /* 0x000fe40000410000 */
[----:B------:R-:W-:Y:S02]  /*7fc0*/  FMUL.FTZ R20, R20, c[0x0][0x320] ;  /* 0x0000c80014147a20 */ /* 0x000fe40000410000 */
[----:B------:R-:W-:Y:S02]  /*7fd0*/  FMUL.FTZ R25, R25, c[0x0][0x320] ;  /* 0x0000c80019197a20 */ /* 0x000fe40000410000 */
[----:B------:R-:W-:Y:S02]  /*7fe0*/  FMUL.FTZ R24, R24, c[0x0][0x320] ;  /* 0x0000c80018187a20 */ /* 0x000fe40000410000 */
[----:B------:R-:W-:Y:S01]  /*7ff0*/  FMUL.FTZ R26, R26, c[0x0][0x320] ;  /* 0x0000c8001a1a7a20 */ /* 0x000fe20000410000 */
[----:B------:R-:W3:Y:S01]  /*8000*/  MUFU.TANH R21, R21 ;  /* 0x0000001500157308 */ /* 0x000ee20000002400 */
[----:B------:R-:W-:Y:S01]  /*8010*/  FMUL.FTZ R27, R27, c[0x0][0x320] ;  /* 0x0000c8001b1b7a20 */ /* 0x000fe20000410000 */
[C---:B-1----:R-:W-:Y:S08]  /*8020*/  HMMA.16816.F32 R28, R220.reuse, R8, R28 ;  /* 0x00000008dc1c723c */ /* 0x042ff0000000181c */
[----:B------:R-:W1:Y:S01]  /*8030*/  MUFU.TANH R22, R22 ;  /* 0x0000001600167308 */ /* 0x000e620000002400 */
[C---:B------:R-:W-:Y:S01]  /*8040*/  HMMA.16816.F32 R32, R220.reuse, R10, R32 ;  /* 0x0000000adc20723c */ /* 0x040fe20000001820 */
[----:B------:R-:W1:Y:S01]  /*8050*/  LDSM.16.M88.4 R8, [R227+0x8800] ;  /* 0x00880000e308783b */ /* 0x000e620000000200 */
[----:B------:R-:W-:Y:S06]  /*8060*/  DEPBAR.LE SB0, 0x0 ;  /* 0x000080000000791a */ /* 0x000fec0000000000 */
[C---:B--2---:R-:W-:Y:S01]  /*8070*/  HMMA.16816.F32 R36, R220.reuse, R4, R36 ;  /* 0x00000004dc24723c */ /* 0x044fe20000001824 */
[----:B------:R-:W2:Y:S01]  /*8080*/  SHFL.IDX PT, R5, R0, RZ, 0x1c1f ;  /* 0x001c1fff00057589 */ /* 0x000ea200000e0000 */
[----:B------:R1:W1:Y:S06]  /*8090*/  MUFU.TANH R169, R15 ;  /* 0x0000000f00a97308 */ /* 0x00026c0000002400 */
[C---:B------:R-:W-:Y:S01]  /*80a0*/  HMMA.16816.F32 R40, R220.reuse, R6, R40 ;  /* 0x00000006dc28723c */ /* 0x040fe20000001828 */
[----:B------:R2:W1:Y:S03]  /*80b0*/  SHFL.IDX PT, R4, R0, 0x1, 0x1c1f ;  /* 0x003c1f0000047f89 */ /* 0x00046600000e0000 */
[----:B------:R3:W-:Y:S01]  /*80c0*/  MUFU.TANH R170, R16 ;  /* 0x0000001000aa7308 */ /* 0x0007e20000002400 */
[----:B------:R-:W-:Y:S02]  /*80d0*/  FMUL.FTZ R29, R29, c[0x0][0x320] ;  /* 0x0000c8001d1d7a20 */ /* 0x000fe40000410000 */
[----:B------:R-:W-:Y:S02]  /*80e0*/  FMUL.FTZ R30, R30, c[0x0][0x320] ;  /* 0x0000c8001e1e7a20 */ /* 0x000fe40000410000 */
[----:B------:R-:W-:Y:S03]  /*80f0*/  FMUL.FTZ R31, R31, c[0x0][0x320] ;  /* 0x0000c8001f1f7a20 */ /* 0x000fe60000410000 */
[----:B------:R-:W-:Y:S02]  /*8100*/  FMUL.FTZ R28, R28, c[0x0][0x320] ;  /* 0x0000c8001c1c7a20 */ /* 0x000fe40000410000 */
[----:B------:R-:W3:Y:S01]  /*8110*/  MUFU.TANH R25, R25 ;  /* 0x0000001900197308 */ /* 0x000ee20000002400 */
[----:B------:R-:W-:Y:S01]  /*8120*/  BAR.SYNC.DEFER_BLOCKING 0x0 ;  /* 0x0000000000007b1d */ /* 0x000fe20000010000 */
[----:B------:R-:W-:Y:S02]  /*8130*/  FMUL.FTZ R36, R36, c[0x0][0x320] ;  /* 0x0000c80024247a20 */ /* 0x000fe40000410000 */
[----:B------:R-:W-:Y:S02]  /*8140*/  FMUL.FTZ R37, R37, c[0x0][0x320] ;  /* 0x0000c80025257a20 */ /* 0x000fe40000410000 */
[----:B------:R-:W-:Y:S02]  /*8150*/  FMUL.FTZ R38, R38, c[0x0][0x320] ;  /* 0x0000c80026267a20 */ /* 0x000fe40000410000 */
[----:B------:R-:W-:Y:S01]  /*8160*/  FMUL.FTZ R39, R39, c[0x0][0x320] ;  /* 0x0000c80027277a20 */ /* 0x000fe20000410000 */
[----:B--2---:R-:W-:Y:S01]  /*8170*/  MOV R0, UR20 ;  /* 0x0000001400007c02 */ /* 0x004fe20008000f00 */
[C---:B-1----:R-:W-:Y:S01]  /*8180*/  HMMA.16816.F32 R44, R220.reuse, R8, R44 ;  /* 0x00000008dc2c723c */ /* 0x042fe2000000182c */
[----:B------:R-:W-:Y:S02]  /*8190*/  UIADD3 UR20, UR22, -0x1, URZ ;  /* 0xffffffff16147890 */ /* 0x000fe4000fffe03f */
[----:B------:R-:W-:Y:S01]  /*81a0*/  IADD3 R0, -R250, 0x1, R0 ;  /* 0x00000001fa007810 */ /* 0x000fe20007ffe100 */
[----:B------:R-:W-:Y:S01]  /*81b0*/  FMUL.FTZ R32, R32, c[0x0][0x320] ;  /* 0x0000c80020207a20 */ /* 0x000fe20000410000 */
[----:B------:R-:W-:Y:S01]  /*81c0*/  @UP0 UIMAD.WIDE.U32 UR24, UR20, UR4, URZ ;  /* 0x00000004141802a5 */ /* 0x000fe2000f8e003f */
[----:B------:R-:W-:Y:S01]  /*81d0*/  FMUL.FTZ R41, R41, c[0x0][0x320] ;  /* 0x0000c80029297a20 */ /* 0x000fe20000410000 */
[----:B------:R-:W-:Y:S01]  /*81e0*/  IADD3 R0, -R2, UR8, R0 ;  /* 0x0000000802007c10 */ /* 0x000fe2000fffe100 */
[----:B------:R-:W-:Y:S01]  /*81f0*/  HMMA.16816.F32 R48, R220, R10, R48 ;  /* 0x0000000adc30723c */ /* 0x000fe20000001830 */
[----:B------:R-:W-:Y:S03]  /*8200*/  @UP0 USHF.R.S32.HI UR23, URZ, 0x1f, UR20 ;  /* 0x0000001f3f170899 */ /* 0x000fe60008011414 */
[C---:B------:R-:W-:Y:S01]  /*8210*/  IADD3 R2, R0.reuse, R5, RZ ;  /* 0x0000000500027210 */ /* 0x040fe20007ffe0ff */
[----:B------:R-:W-:Y:S01]  /*8220*/  FMUL.FTZ R33, R33, c[0x0][0x320] ;  /* 0x0000c80021217a20 */ /* 0x000fe20000410000 */
[----:B------:R-:W-:Y:S01]  /*8230*/  IADD3 R0, R0, R4, RZ ;  /* 0x0000000400007210 */ /* 0x000fe20007ffe0ff */
[----:B------:R-:W1:Y:S01]  /*8240*/  MUFU.TANH R26, R26 ;  /* 0x0000001a001a7308 */ /* 0x000e620000002400 */
[----:B------:R-:W-:Y:S01]  /*8250*/  ISETP.GT.AND P5, PT, R2, 0x1, PT ;  /* 0x000000010200780c */ /* 0x000fe20003fa4270 */
[----:B------:R-:W-:Y:S01]  /*8260*/  FMUL.FTZ R40, R40, c[0x0][0x320] ;  /* 0x0000c80028287a20 */ /* 0x000fe20000410000 */
[----:B------:R-:W-:Y:S01]  /*8270*/  ISETP.GT.AND P1, PT, R0, RZ, PT ;  /* 0x000000ff0000720c */ /* 0x000fe20003f24270 */
[----:B------:R-:W-:Y:S01]  /*8280*/  @UP0 UIMAD UR23, UR23, UR4, URZ ;  /* 0x00000004171702a4 */ /* 0x000fe2000f8e023f */
[----:B------:R-:W-:Y:S01]  /*8290*/  FSEL R7, R172, -INF , P5 ;  /* 0xff800000ac077808 */ /* 0x000fe20002800000 */
[----:B------:R-:W-:Y:S01]  /*82a0*/  FMUL.FTZ R34, R34, c[0x0][0x320] ;  /* 0x0000c80022227a20 */ /* 0x000fe20000410000 */
[----:B------:R-:W-:Y:S01]  /*82b0*/  FSEL R13, R171, -INF , P1 ;  /* 0xff800000ab0d7808 */ /* 0x000fe20000800000 */
[----:B------:R-:W-:Y:S01]  /*82c0*/  FMUL.FTZ R35, R35, c[0x0][0x320] ;  /* 0x0000c80023237a20 */ /* 0x000fe20000410000 */
[----:B------:R-:W-:Y:S01]  /*82d0*/  ISETP.GT.AND P5, PT, R2, 0x9, PT ;  /* 0x000000090200780c */ /* 0x000fe20003fa4270 */
[----:B------:R-:W2:Y:S01]  /*82e0*/  MUFU.TANH R19, R19 ;  /* 0x0000001300137308 */ /* 0x000ea20000002400 */
[----:B------:R-:W-:Y:S01]  /*82f0*/  ISETP.GT.AND P1, PT, R0, 0x8, PT ;  /* 0x000000080000780c */ /* 0x000fe20003f24270 */
[----:B------:R-:W-:Y:S01]  /*8300*/  FMUL.FTZ R44, R44, c[0x0][0x320] ;  /* 0x0000c8002c2c7a20 */ /* 0x000fe20000410000 */
[----:B----4-:R-:W-:Y:S01]  /*8310*/  FSEL R12, R102, -INF , P5 ;  /* 0xff800000660c7808 */ /* 0x010fe20002800000 */
[----:B------:R-:W-:Y:S01]  /*8320*/  FMUL.FTZ R45, R45, c[0x0][0x320] ;  /* 0x0000c8002d2d7a20 */ /* 0x000fe20000410000 */
[----:B------:R-:W-:Y:S01]  /*8330*/  FSEL R14, R101, -INF , P1 ;  /* 0xff800000650e7808 */ /* 0x000fe20000800000 */
[----:B------:R-:W-:Y:S01]  /*8340*/  FMUL.FTZ R42, R42, c[0x0][0x320] ;  /* 0x0000c8002a2a7a20 */ /* 0x000fe20000410000 */
[----:B------:R-:W-:Y:S01]  /*8350*/  ISETP.GT.AND P5, PT, R2, 0x11, PT ;  /* 0x000000110200780c */ /* 0x000fe20003fa4270 */
[----:B------:R-:W-:Y:S01]  /*8360*/  FMUL.FTZ R48, R48, c[0x0][0x320] ;  /* 0x0000c80030307a20 */ /* 0x000fe20000410000 */
[C---:B------:R-:W-:Y:S01]  /*8370*/  ISETP.GT.AND P1, PT, R0.reuse, 0x10, PT ;  /* 0x000000100000780c */ /* 0x040fe20003f24270 */
[----:B------:R-:W4:Y:S01]  /*8380*/  MUFU.TANH R29, R29 ;  /* 0x0000001d001d7308 */ /* 0x000f220000002400 */
[----:B------:R-:W-:Y:S01]  /*8390*/  ISETP.GT.AND P0, PT, R0, 0x1, PT ;  /* 0x000000010000780c */ /* 0x000fe20003f04270 */
[----:B------:R-:W-:Y:S01]  /*83a0*/  FMUL.FTZ R49, R49, c[0x0][0x320] ;  /* 0x0000c80031317a20 */ /* 0x000fe20000410000 */
[----:B---3--:R-:W-:Y:S01]  /*83b0*/  FSEL R167, R167, -INF , P5 ;  /* 0xff800000a7a77808 */ /* 0x008fe20002800000 */
[----:B------:R-:W-:Y:S01]  /*83c0*/  FMUL.FTZ R43, R43, c[0x0][0x320] ;  /* 0x0000c8002b2b7a20 */ /* 0x000fe20000410000 */
[----:B------:R-:W-:Y:S01]  /*83d0*/  ISETP.GT.AND P5, PT, R2, 0x19, PT ;  /* 0x000000190200780c */ /* 0x000fe20003fa4270 */
[----:B------:R-:W-:Y:S01]  /*83e0*/  FMUL.FTZ R46, R46, c[0x0][0x320] ;  /* 0x0000c8002e2e7a20 */ /* 0x000fe20000410000 */
[----:B------:R-:W-:Y:S01]  /*83f0*/  FSEL R168, R168, -INF , P1 ;  /* 0xff800000a8a87808 */ /* 0x000fe20000800000 */
[----:B------:R-:W-:Y:S01]  /*8400*/  FMUL.FTZ R8, R47, c[0x0][0x320] ;  /* 0x0000c8002f087a20 */ /* 0x000fe20000410000 */
[C---:B------:R-:W-:Y:S01]  /*8410*/  ISETP.GT.AND P1, PT, R0.reuse, 0x18, PT ;  /* 0x000000180000780c */ /* 0x040fe20003f24270 */
[----:B------:R-:W3:Y:S01]  /*8420*/  MUFU.TANH R30, R30 ;  /* 0x0000001e001e7308 */ /* 0x000ee20000002400 */
[----:B------:R-:W-:Y:S01]  /*8430*/  FSEL R15, R165, -INF , P0 ;  /* 0xff800000a50f7808 */ /* 0x000fe20000000000 */
[----:B------:R-:W-:Y:S01]  /*8440*/  FMUL.FTZ R51, R51, c[0x0][0x320] ;  /* 0x0000c80033337a20 */ /* 0x000fe20000410000 */
[----:B------:R-:W-:Y:S01]  /*8450*/  ISETP.GT.AND P0, PT, R0, 0x9, PT ;  /* 0x000000090000780c */ /* 0x000fe20003f04270 */
[----:B------:R-:W-:Y:S01]  /*8460*/  @UP0 UIMAD UR23, UR20, UR5, UR23 ;  /* 0x00000005141702a4 */ /* 0x000fe2000f8e0217 */
[----:B------:R-:W-:Y:S02]  /*8470*/  FSEL R171, R17, -INF , P5 ;  /* 0xff80000011ab7808 */ /* 0x000fe40002800000 */
[----:B------:R-:W-:Y:S01]  /*8480*/  ISETP.GT.AND P5, PT, R2, 0x21, PT ;  /* 0x000000210200780c */ /* 0x000fe20003fa4270 */
[----:B------:R-:W-:Y:S01]  /*8490*/  @UP0 UIADD3 UR23, UR25, UR23, URZ ;  /* 0x0000001719170290 */ /* 0x000fe2000fffe03f */
[----:B------:R-:W-:Y:S01]  /*84a0*/  FSEL R172, R18, -INF , P1 ;  /* 0xff80000012ac7808 */ /* 0x000fe20000800000 */
[----:B------:R-:W1:Y:S01]  /*84b0*/  MUFU.TANH R23, R23 ;  /* 0x0000001700177308 */ /* 0x000e620000002400 */
[----:B------:R-:W-:Y:S01]  /*84c0*/  ISETP.GT.AND P1, PT, R0, 0x20, PT ;  /* 0x000000200000780c */ /* 0x000fe20003f24270 */
[----:B------:R-:W-:Y:S01]  /*84d0*/  @UP0 UIMAD UR23, UR23, 0x60, URZ ;  /* 0x00000060171708a4 */ /* 0x000fe2000f8e023f */
[----:B------:R-:W-:Y:S02]  /*84e0*/  FSEL R16, R100, -INF , P0 ;  /* 0xff80000064107808 */ /* 0x000fe40000000000 */
[----:B------:R-:W-:Y:S02]  /*84f0*/  ISETP.GT.AND P0, PT, R0, 0x11, PT ;  /* 0x000000110000780c */ /* 0x000fe40003f04270 */
[----:B------:R-:W-:Y:S02]  /*8500*/  FSEL R175, R21, -INF , P5 ;  /* 0xff80000015af7808 */ /* 0x000fe40002800000 */
[----:B------:R-:W-:Y:S01]  /*8510*/  FSEL R174, R22, -INF , P1 ;  /* 0xff80000016ae7808 */ /* 0x000fe20000800000 */
[----:B------:R-:W3:Y:S01]  /*8520*/  MUFU.TANH R36, R36 ;  /* 0x0000002400247308 */ /* 0x000ee20000002400 */
[----:B------:R-:W-:Y:S02]  /*8530*/  ISETP.GT.AND P5, PT, R2, 0x29, PT ;  /* 0x000000290200780c */ /* 0x000fe40003fa4270 */
[C---:B------:R-:W-:Y:S02]  /*8540*/  ISETP.GT.AND P1, PT, R0.reuse, 0x28, PT ;  /* 0x000000280000780c */ /* 0x040fe40003f24270 */
[----:B------:R-:W-:Y:S02]  /*8550*/  FSEL R169, R169, -INF , P0 ;  /* 0xff800000a9a97808 */ /* 0x000fe40000000000 */
[----:B------:R-:W-:Y:S02]  /*8560*/  ISETP.GT.AND P0, PT, R0, 0x19, PT ;  /* 0x000000190000780c */ /* 0x000fe40003f04270 */
[C---:B------:R-:W-:Y:S01]  /*8570*/  ISETP.GT.AND P6, PT, R2.reuse, RZ, PT ;  /* 0x000000ff0200720c */ /* 0x040fe20003fc4270 */
[----:B------:R-:W3:Y:S01]  /*8580*/  MUFU.TANH R37, R37 ;  /* 0x0000002500257308 */ /* 0x000ee20000002400 */
[----:B------:R-:W-:Y:S02]  /*8590*/  FSEL R179, R25, -INF , P5 ;  /* 0xff80000019b37808 */ /* 0x000fe40002800000 */
[----:B------:R-:W-:Y:S02]  /*85a0*/  ISETP.GT.AND P5, PT, R2, 0x31, PT ;  /* 0x000000310200780c */ /* 0x000fe40003fa4270 */
[----:B-1----:R-:W-:Y:S02]  /*85b0*/  FSEL R180, R26, -INF , P1 ;  /* 0xff8000001ab47808 */ /* 0x002fe40000800000 */
[C---:B------:R-:W-:Y:S02]  /*85c0*/  ISETP.GT.AND P1, PT, R0.reuse, 0x30, PT ;  /* 0x000000300000780c */ /* 0x040fe40003f24270 */
[----:B------:R-:W-:Y:S01]  /*85d0*/  FSEL R6, R173, -INF , P6 ;  /* 0xff800000ad067808 */ /* 0x000fe20003000000 */
[----:B------:R-:W1:Y:S01]  /*85e0*/  MUFU.TANH R20, R20 ;  /* 0x0000001400147308 */ /* 0x000e620000002400 */
[----:B--2---:R-:W-:Y:S02]  /*85f0*/  FSEL R173, R19, -INF , P0 ;  /* 0xff80000013ad7808 */ /* 0x004fe40000000000 */
[----:B------:R-:W-:Y:S02]  /*8600*/  ISETP.GT.AND P0, PT, R0, 0x21, PT ;  /* 0x000000210000780c */ /* 0x000fe40003f04270 */
[----:B----4-:R-:W-:Y:S02]  /*8610*/  FSEL R250, R29, -INF , P5 ;  /* 0xff8000001dfa7808 */ /* 0x010fe40002800000 */
[----:B---3--:R-:W-:Y:S02]  /*8620*/  FSEL R251, R30, -INF , P1 ;  /* 0xff8000001efb7808 */ /* 0x008fe40000800000 */
[C---:B------:R-:W-:Y:S01]  /*8630*/  ISETP.GT.AND P5, PT, R2.reuse, 0x40, PT ;  /* 0x000000400200780c */ /* 0x040fe20003fa4270 */
[----:B------:R-:W2:Y:S01]  /*8640*/  MUFU.TANH R24, R24 ;  /* 0x0000001800187308 */ /* 0x000ea20000002400 */
[----:B------:R-:W-:Y:S02]  /*8650*/  ISETP.GT.AND P1, PT, R2, 0x41, PT ;  /* 0x000000410200780c */ /* 0x000fe40003f24270 */
[----:B------:R-:W-:Y:S02]  /*8660*/  FSEL R177, R23, -INF , P0 ;  /* 0xff80000017b17808 */ /* 0x000fe40000000000 */
[----:B------:R-:W-:Y:S01]  /*8670*/  FSEL R17, R36, -INF , P5 ;  /* 0xff80000024117808 */ /* 0x000fe20002800000 */
[----:B------:R-:W3:Y:S01]  /*8680*/  LDL.64 R22, [R1+0x30] ;  /* 0x0000300001167983 */ /* 0x000ee20000100a00 */
[----:B------:R-:W-:Y:S02]  /*8690*/  FSEL R18, R37, -INF , P1 ;  /* 0xff80000025127808 */ /* 0x000fe40000800000 */
[----:B------:R-:W-:Y:S01]  /*86a0*/  ISETP.GT.AND P6, PT, R2, 0x8, PT ;  /* 0x000000080200780c */ /* 0x000fe20003fc4270 */
[----:B------:R-:W4:Y:S01]  /*86b0*/  MUFU.TANH R28, R28 ;  /* 0x0000001c001c7308 */ /* 0x000f220000002400 */
[----:B------:R-:W-:Y:S01]  /*86c0*/  FMNMX.FTZ R4, R6, R3, !PT ;  /* 0x0000000306047209 */ /* 0x000fe20007810000 */
[----:B------:R-:W3:Y:S01]  /*86d0*/  LDL.64 R36, [R1+0x28] ;  /* 0x0000280001247983 */ /* 0x000ee20000100a00 */
[----:B------:R-:W-:Y:S02]  /*86e0*/  FSEL R10, R164, -INF , P6 ;  /* 0xff800000a40a7808 */ /* 0x000fe40003000000 */
[----:B------:R-:W-:Y:S02]  /*86f0*/  FMNMX.FTZ R4, R7, R4, !PT ;  /* 0x0000000407047209 */ /* 0x000fe40007810000 */
[----:B------:R-:W-:Y:S02]  /*8700*/  ISETP.GT.AND P6, PT, R2, 0x10, PT ;  /* 0x000000100200780c */ /* 0x000fe40003fc4270 */
[----:B------:R-:W-:Y:S01]  /*8710*/  FMNMX.FTZ R4, R10, R4, !PT ;  /* 0x000000040a047209 */ /* 0x000fe20007810000 */
[----:B------:R-:W2:Y:S01]  /*8720*/  MUFU.TANH R27, R27 ;  /* 0x0000001b001b7308 */ /* 0x000ea20000002400 */
[----:B------:R-:W-:Y:S02]  /*8730*/  FSEL R166, R166, -INF , P6 ;  /* 0xff800000a6a67808 */ /* 0x000fe40003000000 */
[----:B------:R-:W-:Y:S02]  /*8740*/  FMNMX.FTZ R4, R12, R4, !PT ;  /* 0x000000040c047209 */ /* 0x000fe40007810000 */
[----:B------:R-:W-:Y:S02]  /*8750*/  ISETP.GT.AND P6, PT, R2, 0x18, PT ;  /* 0x000000180200780c */ /* 0x000fe40003fc4270 */
[----:B------:R-:W-:Y:S02]  /*8760*/  FMNMX.FTZ R4, R166, R4, !PT ;  /* 0x00000004a6047209 */ /* 0x000fe40007810000 */
[----:B------:R-:W-:Y:S01]  /*8770*/  FSEL R170, R170, -INF , P6 ;  /* 0xff800000aaaa7808 */ /* 0x000fe20003000000 */
[----:B------:R-:W4:Y:S01]  /*8780*/  MUFU.TANH R33, R33 ;  /* 0x0000002100217308 */ /* 0x000f220000002400 */
[----:B------:R-:W-:Y:S02]  /*8790*/  FMNMX.FTZ R4, R167, R4, !PT ;  /* 0x00000004a7047209 */ /* 0x000fe40007810000 */
[----:B------:R-:W-:Y:S02]  /*87a0*/  ISETP.GT.AND P6, PT, R2, 0x20, PT ;  /* 0x000000200200780c */ /* 0x000fe40003fc4270 */
[----:B------:R-:W-:Y:S02]  /*87b0*/  FMNMX.FTZ R4, R170, R4, !PT ;  /* 0x00000004aa047209 */ /* 0x000fe40007810000 */
[----:B-1----:R-:W-:Y:S02]  /*87c0*/  FSEL R176, R20, -INF , P6 ;  /* 0xff80000014b07808 */ /* 0x002fe40003000000 */
[----:B------:R-:W-:Y:S01]  /*87d0*/  FMNMX.FTZ R4, R171, R4, !PT ;  /* 0x00000004ab047209 */ /* 0x000fe20007810000 */
[----:B------:R-:W1:Y:S01]  /*87e0*/  MUFU.TANH R32, R32 ;  /* 0x0000002000207308 */ /* 0x000e620000002400 */
[----:B------:R-:W-:Y:S02]  /*87f0*/  ISETP.GT.AND P6, PT, R2, 0x28, PT ;  /* 0x000000280200780c */ /* 0x000fe40003fc4270 */
[----:B------:R-:W-:Y:S02]  /*8800*/  FMNMX.FTZ R4, R176, R4, !PT ;  /* 0x00000004b0047209 */ /* 0x000fe40007810000 */
[----:B--2---:R-:W-:Y:S02]  /*8810*/  FSEL R178, R24, -INF , P6 ;  /* 0xff80000018b27808 */ /* 0x004fe40003000000 */
[----:B------:R-:W-:Y:S02]  /*8820*/  FMNMX.FTZ R4, R175, R4, !PT ;  /* 0x00000004af047209 */ /* 0x000fe40007810000 */
[----:B------:R-:W-:Y:S01]  /*8830*/  FMNMX.FTZ R5, R13, R103, !PT ;  /* 0x000000670d057209 */ /* 0x000fe20007810000 */
[----:B------:R-:W2:Y:S01]  /*8840*/  MUFU.TANH R40, R40 ;  /* 0x0000002800287308 */ /* 0x000ea20000002400 */
[----:B------:R-:W-:Y:S02]  /*8850*/  ISETP.GT.AND P6, PT, R2, 0x30, PT ;  /* 0x000000300200780c */ /* 0x000fe40003fc4270 */
[----:B------:R-:W-:Y:S02]  /*8860*/  FMNMX.FTZ R4, R178, R4, !PT ;  /* 0x00000004b2047209 */ /* 0x000fe40007810000 */
[----:B------:R-:W-:Y:S02]  /*8870*/  ISETP.GT.AND P0, PT, R0, 0x29, PT ;  /* 0x000000290000780c */ /* 0x000fe40003f04270 */
[----:B----4-:R-:W-:Y:S02]  /*8880*/  FSEL R182, R28, -INF , P6 ;  /* 0xff8000001cb67808 */ /* 0x010fe40003000000 */
[----:B------:R-:W-:Y:S01]  /*8890*/  FMNMX.FTZ R5, R15, R5, !PT ;  /* 0x000000050f057209 */ /* 0x000fe20007810000 */
[----:B------:R-:W4:Y:S01]  /*88a0*/  MUFU.TANH R41, R41 ;  /* 0x0000002900297308 */ /* 0x000f220000002400 */
[----:B------:R-:W-:Y:S02]  /*88b0*/  FMNMX.FTZ R4, R179, R4, !PT ;  /* 0x00000004b3047209 */ /* 0x000fe40007810000 */
[C---:B------:R-:W-:Y:S02]  /*88c0*/  ISETP.GT.AND P6, PT, R2.reuse, 0x39, PT ;  /* 0x000000390200780c */ /* 0x040fe40003fc4270 */
[----:B------:R-:W-:Y:S02]  /*88d0*/  FSEL R181, R27, -INF , P0 ;  /* 0xff8000001bb57808 */ /* 0x000fe40000000000 */
[----:B------:R-:W-:Y:S02]  /*88e0*/  ISETP.GT.AND P0, PT, R2, 0x38, PT ;  /* 0x000000380200780c */ /* 0x000fe40003f04270 */
[----:B------:R-:W-:Y:S01]  /*88f0*/  FMNMX.FTZ R5, R14, R5, !PT ;  /* 0x000000050e057209 */ /* 0x000fe20007810000 */
[----:B------:R-:W4:Y:S01]  /*8900*/  MUFU.TANH R44, R44 ;  /* 0x0000002c002c7308 */ /* 0x000f220000002400 */
[----:B------:R-:W-:Y:S02]  /*8910*/  FMNMX.FTZ R4, R182, R4, !PT ;  /* 0x00000004b6047209 */ /* 0x000fe40007810000 */
[----:B------:R-:W-:Y:S02]  /*8920*/  FSEL R33, R33, -INF , P6 ;  /* 0xff80000021217808 */ /* 0x000fe40003000000 */
[----:B-1----:R-:W-:Y:S02]  /*8930*/  FSEL R24, R32, -INF , P0 ;  /* 0xff80000020187808 */ /* 0x002fe40000000000 */
[----:B------:R-:W-:Y:S02]  /*8940*/  ISETP.GT.AND P0, PT, R2, 0x48, PT ;  /* 0x000000480200780c */ /* 0x000fe40003f04270 */
[----:B------:R-:W-:Y:S01]  /*8950*/  FMNMX.FTZ R5, R16, R5, !PT ;  /* 0x0000000510057209 */ /* 0x000fe20007810000 */
[----:B------:R-:W1:Y:S01]  /*8960*/  MUFU.TANH R45, R45 ;  /* 0x0000002d002d7308 */ /* 0x000e620000002400 */
[----:B------:R-:W-:Y:S02]  /*8970*/  FMNMX.FTZ R4, R250, R4, !PT ;  /* 0x00000004fa047209 */ /* 0x000fe40007810000 */
[----:B--2---:R-:W-:Y:S01]  /*8980*/  FSEL R152, R40, -INF , P0 ;  /* 0xff80000028987808 */ /* 0x004fe20000000000 */
[----:B------:R-:W-:Y:S01]  /*8990*/  IMAD.MOV.U32 R40, RZ, RZ, R33 ;  /* 0x000000ffff287224 */ /* 0x000fe200078e0021 */
[----:B------:R-:W-:Y:S02]  /*89a0*/  ISETP.GT.AND P6, PT, R2, 0x49, PT ;  /* 0x000000490200780c */ /* 0x000fe40003fc4270 */
[----:B------:R-:W-:Y:S02]  /*89b0*/  FMNMX.FTZ R5, R168, R5, !PT ;  /* 0x00000005a8057209 */ /* 0x000fe40007810000 */
[----:B------:R-:W-:Y:S01]  /*89c0*/  FMNMX.FTZ R4, R24, R4, !PT ;  /* 0x0000000418047209 */ /* 0x000fe20007810000 */
[----:B------:R-:W2:Y:S01]  /*89d0*/  MUFU.TANH R48, R48 ;  /* 0x0000003000307308 */ /* 0x000ea20000002400 */
[----:B----4-:R-:W-:Y:S02]  /*89e0*/  FSEL R28, R41, -INF , P6 ;  /* 0xff800000291c7808 */ /* 0x010fe40003000000 */
[C---:B------:R-:W-:Y:S02]  /*89f0*/  ISETP.GT.AND P5, PT, R2.reuse, 0x50, PT ;  /* 0x000000500200780c */ /* 0x040fe40003fa4270 */
[C---:B------:R-:W-:Y:S02]  /*8a00*/  ISETP.GT.AND P1, PT, R2.reuse, 0x51, PT ;  /* 0x000000510200780c */ /* 0x040fe40003f24270 */
[C---:B------:R-:W-:Y:S02]  /*8a10*/  ISETP.GT.AND P6, PT, R2.reuse, 0x59, PT ;  /* 0x000000590200780c */ /* 0x040fe40003fc4270 */
[----:B------:R-:W-:Y:S01]  /*8a20*/  ISETP.GT.AND P0, PT, R2, 0x58, PT ;  /* 0x000000580200780c */ /* 0x000fe20003f04270 */
[----:B------:R-:W4:Y:S01]  /*8a30*/  MUFU.TANH R31, R31 ;  /* 0x0000001f001f7308 */ /* 0x000f220000002400 */
[----:B------:R-:W-:Y:S02]  /*8a40*/  FMNMX.FTZ R5, R169, R5, !PT ;  /* 0x00000005a9057209 */ /* 0x000fe40007810000 */
[----:B------:R-:W-:Y:S02]  /*8a50*/  FMNMX.FTZ R2, R40, R4, !PT ;  /* 0x0000000428027209 */ /* 0x000fe40007810000 */
[----:B------:R-:W-:Y:S01]  /*8a60*/  FMNMX.FTZ R4, R172, R5, !PT ;  /* 0x00000005ac047209 */ /* 0x000fe20007810000 */
[----:B------:R-:W-:Y:S01]  /*8a70*/  FMUL.FTZ R5, R50, c[0x0][0x320] ;  /* 0x0000c80032057a20 */ /* 0x000fe20000410000 */
[----:B------:R-:W-:Y:S02]  /*8a80*/  FMNMX.FTZ R2, R17, R2, !PT ;  /* 0x0000000211027209 */ /* 0x000fe40007810000 */
[----:B------:R-:W-:Y:S01]  /*8a90*/  FMNMX.FTZ R4, R173, R4, !PT ;  /* 0x00000004ad047209 */ /* 0x000fe20007810000 */
[----:B------:R-:W4:Y:S01]  /*8aa0*/  MUFU.TANH R49, R49 ;  /* 0x0000003100317308 */ /* 0x000f220000002400 */
[----:B------:R-:W-:Y:S02]  /*8ab0*/  FMNMX.FTZ R2, R18, R2, !PT ;  /* 0x0000000212027209 */ /* 0x000fe40007810000 */
[----:B------:R-:W-:Y:S02]  /*8ac0*/  FMNMX.FTZ R4, R174, R4, !PT ;  /* 0x00000004ae047209 */ /* 0x000fe40007810000 */
[----:B------:R-:W-:Y:S02]  /*8ad0*/  FMNMX.FTZ R2, R152, R2, !PT ;  /* 0x0000000298027209 */ /* 0x000fe40007810000 */
[----:B------:R-:W-:Y:S02]  /*8ae0*/  FSEL R50, R44, -INF , P5 ;  /* 0xff8000002c327808 */ /* 0x000fe40002800000 */
[----:B------:R-:W-:Y:S01]  /*8af0*/  FMNMX.FTZ R2, R28, R2, !PT ;  /* 0x000000021c027209 */ /* 0x000fe20007810000 */
[----:B------:R-:W4:Y:S01]  /*8b00*/  MUFU.TANH R34, R34 ;  /* 0x0000002200227308 */ /* 0x000f220000002400 */
[----:B------:R-:W-:Y:S02]  /*8b10*/  FMNMX.FTZ R4, R177, R4, !PT ;  /* 0x00000004b1047209 */ /* 0x000fe40007810000 */
[----:B-1----:R-:W-:Y:S02]  /*8b20*/  FSEL R25, R45, -INF , P1 ;  /* 0xff8000002d197808 */ /* 0x002fe40000800000 */
[----:B------:R-:W-:Y:S02]  /*8b30*/  FMNMX.FTZ R2, R50, R2, !PT ;  /* 0x0000000232027209 */ /* 0x000fe40007810000 */
[----:B------:R-:W-:Y:S02]  /*8b40*/  FMNMX.FTZ R4, R180, R4, !PT ;  /* 0x00000004b4047209 */ /* 0x000fe40007810000 */
[----:B------:R-:W-:Y:S01]  /*8b50*/  ISETP.GT.AND P5, PT, R0, 0x31, PT ;  /* 0x000000310000780c */ /* 0x000fe20003fa4270 */
[----:B------:R-:W1:Y:S01]  /*8b60*/  MUFU.TANH R35, R35 ;  /* 0x0000002300237308 */ /* 0x000e620000002400 */
[----:B--2---:R-:W-:Y:S02]  /*8b70*/  FSEL R48, R48, -INF , P0 ;  /* 0xff80000030307808 */ /* 0x004fe40000000000 */
[----:B------:R-:W-:Y:S02]  /*8b80*/  FMNMX.FTZ R2, R25, R2, !PT ;  /* 0x0000000219027209 */ /* 0x000fe40007810000 */
[----:B------:R-:W-:Y:S02]  /*8b90*/  FMNMX.FTZ R4, R181, R4, !PT ;  /* 0x00000004b5047209 */ /* 0x000fe40007810000 */
[----:B----4-:R-:W-:Y:S02]  /*8ba0*/  FSEL R183, R31, -INF , P5 ;  /* 0xff8000001fb77808 */ /* 0x010fe40002800000 */
[----:B------:R-:W-:Y:S01]  /*8bb0*/  FSEL R19, R49, -INF , P6 ;  /* 0xff80000031137808 */ /* 0x000fe20003000000 */
[----:B------:R-:W2:Y:S01]  /*8bc0*/  MUFU.TANH R38, R38 ;  /* 0x0000002600267308 */ /* 0x000ea20000002400 */
[----:B------:R-:W-:Y:S02]  /*8bd0*/  ISETP.GT.AND P1, PT, R0, 0x38, PT ;  /* 0x000000380000780c */ /* 0x000fe40003f24270 */
[----:B------:R-:W-:Y:S02]  /*8be0*/  FMNMX.FTZ R2, R48, R2, !PT ;  /* 0x0000000230027209 */ /* 0x000fe40007810000 */
[----:B------:R-:W-:Y:S02]  /*8bf0*/  FMNMX.FTZ R4, R251, R4, !PT ;  /* 0x00000004fb047209 */ /* 0x000fe40007810000 */
[----:B------:R-:W-:Y:S02]  /*8c00*/  FSEL R252, R34, -INF , P1 ;  /* 0xff80000022fc7808 */ /* 0x000fe40000800000 */
[C---:B------:R-:W-:Y:S01]  /*8c10*/  ISETP.GT.AND P0, PT, R0.reuse, 0x39, PT ;  /* 0x000000390000780c */ /* 0x040fe20003f04270 */
[----:B------:R-:W4:Y:S01]  /*8c20*/  MUFU.TANH R39, R39 ;  /* 0x0000002700277308 */ /* 0x000f220000002400 */
[----:B------:R-:W-:Y:S02]  /*8c30*/  FMNMX.FTZ R4, R183, R4, !PT ;  /* 0x00000004b7047209 */ /* 0x000fe40007810000 */
[----:B------:R-:W-:Y:S02]  /*8c40*/  FMNMX.FTZ R2, R19, R2, !PT ;  /* 0x0000000213027209 */ /* 0x000fe40007810000 */
[----:B------:R-:W-:Y:S02]  /*8c50*/  ISETP.GT.AND P1, PT, R0, 0x40, PT ;  /* 0x000000400000780c */ /* 0x000fe40003f24270 */
[----:B------:R-:W-:Y:S01]  /*8c60*/  FMNMX.FTZ R4, R252, R4, !PT ;  /* 0x00000004fc047209 */ /* 0x000fe20007810000 */
[----:B------:R-:W4:Y:S01]  /*8c70*/  SHFL.BFLY PT, R101, R2, 0x2, 0x1f ;  /* 0x0c401f0002657f89 */ /* 0x000f2200000e0000 */
[----:B-1----:R-:W-:Y:S01]  /*8c80*/  FSEL R26, R35, -INF , P0 ;  /* 0xff800000231a7808 */ /* 0x002fe20000000000 */
[----:B------:R-:W1:Y:S01]  /*8c90*/  MUFU.TANH R42, R42 ;  /* 0x0000002a002a7308 */ /* 0x000e620000002400 */
[----:B------:R-:W-:Y:S02]  /*8ca0*/  ISETP.GT.AND P0, PT, R0, 0x41, PT ;  /* 0x000000410000780c */ /* 0x000fe40003f04270 */
[----:B------:R-:W-:Y:S02]  /*8cb0*/  FMNMX.FTZ R4, R26, R4, !PT ;  /* 0x000000041a047209 */ /* 0x000fe40007810000 */
[----:B--2---:R-:W-:Y:S02]  /*8cc0*/  FSEL R34, R38, -INF , P1 ;  /* 0xff80000026227808 */ /* 0x004fe40000800000 */
[----:B------:R-:W-:Y:S02]  /*8cd0*/  ISETP.GT.AND P1, PT, R0, 0x48, PT ;  /* 0x000000480000780c */ /* 0x000fe40003f24270 */
[----:B------:R-:W-:Y:S01]  /*8ce0*/  FMNMX.FTZ R4, R34, R4, !PT ;  /* 0x0000000422047209 */ /* 0x000fe20007810000 */
[----:B------:R-:W2:Y:S01]  /*8cf0*/  MUFU.TANH R43, R43 ;  /* 0x0000002b002b7308 */ /* 0x000ea20000002400 */
[----:B------:R-:W-:Y:S02]  /*8d00*/  PLOP3.LUT P5, PT, PT, PT, UP0, 0x80, 0x0 ;  /* 0x000000000000781c */ /* 0x000fe40003faf008 */
[----:B------:R-:W-:Y:S02]  /*8d10*/  MOV R49, R25 ;  /* 0x0000001900317202 */ /* 0x000fe40000000f00 */
[----:B----4-:R-:W-:Y:S02]  /*8d20*/  FSEL R20, R39, -INF , P0 ;  /* 0xff80000027147808 */ /* 0x010fe40000000000 */
[----:B------:R-:W-:Y:S02]  /*8d30*/  ISETP.GT.AND P0, PT, R0, 0x49, PT ;  /* 0x000000490000780c */ /* 0x000fe40003f04270 */
[----:B------:R-:W-:Y:S01]  /*8d40*/  FMNMX.FTZ R4, R20, R4, !PT ;  /* 0x0000000414047209 */ /* 0x000fe20007810000 */
[----:B------:R-:W4:Y:S01]  /*8d50*/  MUFU.TANH R46, R46 ;  /* 0x0000002e002e7308 */ /* 0x000f220000002400 */
[----:B------:R-:W-:Y:S02]  /*8d60*/  FMNMX.FTZ R101, R2, R101, !PT ;  /* 0x0000006502657209 */ /* 0x000fe40007810000 */
[----:B-1----:R-:W-:Y:S02]  /*8d70*/  FSEL R27, R42, -INF , P1 ;  /* 0xff8000002a1b7808 */ /* 0x002fe40000800000 */
[C---:B------:R-:W-:Y:S02]  /*8d80*/  ISETP.GT.AND P1, PT, R0.reuse, 0x50, PT ;  /* 0x000000500000780c */ /* 0x040fe40003f24270 */
[----:B------:R-:W-:Y:S03]  /*8d90*/  FMNMX.FTZ R4, R27, R4, !PT ;  /* 0x000000041b047209 */ /* 0x000fe60007810000 */
[----:B------:R-:W1:Y:S01]  /*8da0*/  MUFU.TANH R8, R8 ;  /* 0x0000000800087308 */ /* 0x000e620000002400 */
[----:B--2---:R-:W-:Y:S02]  /*8db0*/  FSEL R41, R43, -INF , P0 ;  /* 0xff8000002b297808 */ /* 0x004fe40000000000 */
[----:B------:R-:W-:Y:S02]  /*8dc0*/  ISETP.GT.AND P0, PT, R0, 0x51, PT ;  /* 0x000000510000780c */ /* 0x000fe40003f04270 */
[----:B------:R-:W-:Y:S05]  /*8dd0*/  FMNMX.FTZ R4, R41, R4, !PT ;  /* 0x0000000429047209 */ /* 0x000fea0007810000 */
[----:B------:R-:W2:Y:S01]  /*8de0*/  MUFU.TANH R5, R5 ;  /* 0x0000000500057308 */ /* 0x000ea20000002400 */
[----:B----4-:R-:W-:Y:S02]  /*8df0*/  FSEL R32, R46, -INF , P1 ;  /* 0xff8000002e207808 */ /* 0x010fe40000800000 */
[----:B------:R-:W-:Y:S02]  /*8e00*/  ISETP.GT.AND P1, PT, R0, 0x58, PT ;  /* 0x000000580000780c */ /* 0x000fe40003f24270 */
[----:B------:R-:W-:Y:S05]  /*8e10*/  FMNMX.FTZ R4, R32, R4, !PT ;  /* 0x0000000420047209 */ /* 0x000fea0007810000 */
[----:B------:R2:W4:Y:S01]  /*8e20*/  MUFU.TANH R102, R51 ;  /* 0x0000003300667308 */ /* 0x0005220000002400 */
[----:B-1----:R-:W-:Y:S02]  /*8e30*/  FSEL R35, R8, -INF , P0 ;  /* 0xff80000008237808 */ /* 0x002fe40000000000 */
[----:B------:R-:W-:Y:S02]  /*8e40*/  ISETP.GT.AND P0, PT, R0, 0x59, PT ;  /* 0x000000590000780c */ /* 0x000fe40003f04270 */
[----:B------:R-:W-:Y:S02]  /*8e50*/  FMNMX.FTZ R0, R35, R4, !PT ;  /* 0x0000000423007209 */ /* 0x000fe40007810000 */
[----:B------:R-:W1:Y:S01]  /*8e60*/  SHFL.BFLY PT, R4, R101, 0x1, 0x1f ;  /* 0x0c201f0065047f89 */ /* 0x000e6200000e0000 */
[----:B------:R-:W-:Y:S01]  /*8e70*/  MOV R8, UR24 ;  /* 0x0000001800087c02 */ /* 0x000fe20008000f00 */
[----:B------:R-:W-:Y:S01]  /*8e80*/  @UP0 USHF.L.U64.HI UR24, UR4, 0x6, UR5 ;  /* 0x0000000604180899 */ /* 0x000fe20008010205 */
[----:B--2---:R-:W-:Y:S02]  /*8e90*/  FSEL R51, R5, -INF , P1 ;  /* 0xff80000005337808 */ /* 0x004fe40000800000 */
[----:B----4-:R-:W-:Y:S02]  /*8ea0*/  FSEL R102, R102, -INF , P0 ;  /* 0xff80000066667808 */ /* 0x010fe40000000000 */
[----:B------:R-:W-:Y:S04]  /*8eb0*/  FMNMX.FTZ R0, R51, R0, !PT ;  /* 0x0000000033007209 */ /* 0x000fe80007810000 */
[----:B------:R-:W-:Y:S02]  /*8ec0*/  FMNMX.FTZ R0, R102, R0, !PT ;  /* 0x0000000066007209 */ /* 0x000fe40007810000 */
[----:B-1----:R-:W-:Y:S03]  /*8ed0*/  FMNMX.FTZ R101, R101, R4, !PT ;  /* 0x0000000465657209 */ /* 0x002fe60007810000 */
[----:B------:R-:W1:Y:S01]  /*8ee0*/  SHFL.BFLY PT, R2, R0, 0x2, 0x1f ;  /* 0x0c401f0000027f89 */ /* 0x000e6200000e0000 */
[C---:B------:R-:W-:Y:S01]  /*8ef0*/  FSETP.NEU.FTZ.AND P1, PT, R101.reuse, -INF , PT ;  /* 0xff8000006500780b */ /* 0x040fe20003f3d000 */
[----:B------:R-:W-:Y:S05]  /*8f00*/  FMUL.FTZ R164, R101, c[0x0][0x2d0] ;  /* 0x0000b40065a47a20 */ /* 0x000fea0000410000 */
[----:B------:R-:W-:Y:S05]  /*8f10*/  FSEL R164, R164, RZ, P1 ;  /* 0x000000ffa4a47208 */ /* 0x000fea0000800000 */
[--C-:B------:R-:W-:Y:S02]  /*8f20*/  FFMA.FTZ R7, R7, c[0x0][0x2d0], -R164.reuse ;  /* 0x0000b40007077a23 */ /* 0x100fe400000108a4 */
[----:B------:R-:W-:Y:S02]  /*8f30*/  FFMA.FTZ R12, R12, c[0x0][0x2d0], -R164 ;  /* 0x0000b4000c0c7a23 */ /* 0x000fe400000108a4 */
[----:B------:R-:W-:Y:S01]  /*8f40*/  MUFU.EX2 R245, R7 ;  /* 0x0000000700f57308 */ /* 0x000fe20000000800 */
[----:B-1----:R-:W-:Y:S09]  /*8f50*/  FMNMX.FTZ R0, R0, R2, !PT ;  /* 0x0000000200007209 */ /* 0x002ff20007810000 */
[----:B------:R-:W-:Y:S01]  /*8f60*/  MUFU.EX2 R231, R12 ;  /* 0x0000000c00e77308 */ /* 0x000fe20000000800 */
[----:B------:R-:W1:Y:S02]  /*8f70*/  SHFL.BFLY PT, R2, R0, 0x1, 0x1f ;  /* 0x0c201f0000027f89 */ /* 0x000e6400000e0000 */
[----:B-1----:R-:W-:Y:S02]  /*8f80*/  FMNMX.FTZ R100, R0, R2, !PT ;  /* 0x0000000200647209 */ /* 0x002fe40007810000 */
[----:B------:R-:W-:Y:S03]  /*8f90*/  FSEL R0, R101, RZ, P1 ;  /* 0x000000ff65007208 */ /* 0x000fe60000800000 */
[----:B------:R-:W-:Y:S01]  /*8fa0*/  FMUL.FTZ R165, R100, c[0x0][0x2d0] ;  /* 0x0000b40064a57a20 */ /* 0x000fe20000410000 */
[----:B---3--:R-:W-:Y:S01]  /*8fb0*/  @P5 MOV R4, R22 ;  /* 0x0000001600045202 */ /* 0x008fe20000000f00 */
[----:B------:R-:W-:Y:S04]  /*8fc0*/  FADD.FTZ R0, -R0, R3 ;  /* 0x0000000300007221 */ /* 0x000fe80000010100 */
[----:B------:R-:W-:Y:S02]  /*8fd0*/  FMUL.FTZ R0, R0, c[0x0][0x2d0] ;  /* 0x0000b40000007a20 */ /* 0x000fe40000410000 */
[----:B------:R-:W-:Y:S02]  /*8fe0*/  @P5 IMAD.MOV.U32 R5, RZ, RZ, R37 ;  /* 0x000000ffff055224 */ /* 0x000fe400078e0025 */
[----:B------:R-:W1:Y:S02]  /*8ff0*/  MUFU.EX2 R3, R0 ;  /* 0x0000000000037308 */ /* 0x000e640000000800 */
[----:B------:R-:W-:Y:S04]  /*9000*/  @P5 IMAD.WIDE.U32 R4, R8, 0x60, R4 ;  /* 0x0000006008045825 */ /* 0x000fe800078e0004 */
[--C-:B------:R-:W-:Y:S01]  /*9010*/  FFMA.FTZ R8, R6, c[0x0][0x2d0], -R164.reuse ;  /* 0x0000b40006087a23 */ /* 0x100fe200000108a4 */
[----:B------:R-:W-:Y:S01]  /*9020*/  @P5 IADD3 R5, R5, UR23, RZ ;  /* 0x0000001705055c10 */ /* 0x000fe2000fffe0ff */
[----:B------:R-:W-:Y:S01]  /*9030*/  @UP0 USHF.L.U32 UR23, UR4, 0x6, URZ ;  /* 0x0000000604170899 */ /* 0x000fe2000800063f */
[C---:B------:R-:W-:Y:S01]  /*9040*/  @P5 SHF.L.U32 R6, R4.reuse, 0x1, RZ ;  /* 0x0000000104065819 */ /* 0x040fe200000006ff */
[----:B------:R2:W3:Y:S01]  /*9050*/  MUFU.EX2 R43, R8 ;  /* 0x00000008002b7308 */ /* 0x0004e20000000800 */
[----:B------:R-:W-:Y:S01]  /*9060*/  @P5 SHF.L.U64.HI R5, R4, 0x1, R5 ;  /* 0x0000000104055819 */ /* 0x000fe20000010205 */
[----:B------:R-:W-:Y:S01]  /*9070*/  FFMA.FTZ R4, R10, c[0x0][0x2d0], -R164 ;  /* 0x0000b4000a047a23 */ /* 0x000fe200000108a4 */
[----:B------:R-:W-:Y:S03]  /*9080*/  UISETP.GT.AND UP0, UPT, UR22, UR21, UPT ;  /* 0x000000151600728c */ /* 0x000fe6000bf04270 */
[----:B------:R-:W-:Y:S04]  /*9090*/  UMOV UR22, UR20 ;  /* 0x0000001400167c82 */ /* 0x000fe80008000000 */
[----:B------:R-:W4:Y:S01]  /*90a0*/  MUFU.EX2 R247, R4 ;  /* 0x0000000400f77308 */ /* 0x000f220000000800 */
[C---:B-1----:R-:W-:Y:S02]  /*90b0*/  FMUL.FTZ R25, R3.reuse, R125 ;  /* 0x0000007d03197220 */ /* 0x042fe40000410000 */
[C---:B------:R-:W-:Y:S02]  /*90c0*/  FMUL.FTZ R52, R3.reuse, R52 ;  /* 0x0000003403347220 */ /* 0x040fe40000410000 */
[C---:B------:R-:W-:Y:S02]  /*90d0*/  FMUL.FTZ R53, R3.reuse, R53 ;  /* 0x0000003503357220 */ /* 0x040fe40000410000 */
[C---:B------:R-:W-:Y:S02]  /*90e0*/  FMUL.FTZ R56, R3.reuse, R56 ;  /* 0x0000003803387220 */ /* 0x040fe40000410000 */
[C---:B------:R-:W-:Y:S01]  /*90f0*/  FMUL.FTZ R57, R3.reuse, R57 ;  /* 0x0000003903397220 */ /* 0x040fe20000410000 */
[----:B--2---:R-:W-:Y:S01]  /*9100*/  @P5 IADD3 R8, P6, R6, 0x80, RZ ;  /* 0x0000008006085810 */ /* 0x004fe20007fde0ff */
[C---:B------:R-:W-:Y:S01]  /*9110*/  FMUL.FTZ R60, R3.reuse, R60 ;  /* 0x0000003c033c7220 */ /* 0x040fe20000410000 */
[----:B---3--:R-:W-:Y:S01]  /*9120*/  MOV R125, R43 ;  /* 0x0000002b007d7202 */ /* 0x008fe20000000f00 */
[C---:B------:R-:W-:Y:S01]  /*9130*/  FMUL.FTZ R61, R3.reuse, R61 ;  /* 0x0000003d033d7220 */ /* 0x040fe20000410000 */
[----:B------:R-:W-:Y:S01]  /*9140*/  @P5 IADD3 R8, P0, R8, c[0x0][0x1c8], RZ ;  /* 0x0000720008085a10 */ /* 0x000fe20007f1e0ff */
[C---:B------:R-:W-:Y:S02]  /*9150*/  FMUL.FTZ R64, R3.reuse, R64 ;  /* 0x0000004003407220 */ /* 0x040fe40000410000 */
[C---:B------:R-:W-:Y:S01]  /*9160*/  FMUL.FTZ R65, R3.reuse, R65 ;  /* 0x0000004103417220 */ /* 0x040fe20000410000 */
[--C-:B------:R-:W-:Y:S01]  /*9170*/  @P5 IADD3.X R9, RZ, c[0x0][0x1cc], R5.reuse, P0, P6 ;  /* 0x00007300ff095a10 */ /* 0x100fe200007ec405 */
[C---:B------:R-:W-:Y:S01]  /*9180*/  FMUL.FTZ R68, R3.reuse, R68 ;  /* 0x0000004403447220 */ /* 0x040fe20000410000 */
[C---:B------:R-:W-:Y:S01]  /*9190*/  @P5 IADD3 R11, P6, R6.reuse, 0x100, RZ ;  /* 0x00000100060b5810 */ /* 0x040fe20007fde0ff */
[----:B------:R-:W-:Y:S01]  /*91a0*/  FMUL.FTZ R69, R3, R69 ;  /* 0x0000004503457220 */ /* 0x000fe20000410000 */
[----:B----4-:R-:W-:Y:S01]  /*91b0*/  F2FP.PACK_AB R154, R231, R247 ;  /* 0x000000f7e79a723e */ /* 0x010fe200000000ff */
[----:B------:R-:W-:Y:S01]  /*91c0*/  FMUL.FTZ R72, R3, R72 ;  /* 0x0000004803487220 */ /* 0x000fe20000410000 */
[----:B------:R-:W-:Y:S01]  /*91d0*/  @P5 IADD3 R10, P0, R11, c[0x0][0x1c8], RZ ;  /* 0x000072000b0a5a10 */ /* 0x000fe20007f1e0ff */
[C---:B------:R-:W-:Y:S02]  /*91e0*/  FMUL.FTZ R73, R3.reuse, R73 ;  /* 0x0000004903497220 */ /* 0x040fe40000410000 */
[C---:B------:R-:W-:Y:S01]  /*91f0*/  FMUL.FTZ R76, R3.reuse, R76 ;  /* 0x0000004c034c7220 */ /* 0x040fe20000410000 */
[----:B------:R-:W-:Y:S01]  /*9200*/  @P5 IADD3.X R11, RZ, c[0x0][0x1cc], R5, P0, P6 ;  /* 0x00007300ff0b5a10 */ /* 0x000fe200007ec405 */
[C---:B------:R-:W-:Y:S01]  /*9210*/  FMUL.FTZ R77, R3.reuse, R77 ;  /* 0x0000004d034d7220 */ /* 0x040fe20000410000 */
[----:B------:R-:W-:Y:S01]  /*9220*/  @P5 IADD3 R4, P6, R6, c[0x0][0x1c8], RZ ;  /* 0x0000720006045a10 */ /* 0x000fe20007fde0ff */
[C---:B------:R-:W-:Y:S01]  /*9230*/  FMUL.FTZ R80, R3.reuse, R80 ;  /* 0x0000005003507220 */ /* 0x040fe20000410000 */
[C---:B------:R-:W-:Y:S01]  /*9240*/  FSETP.NEU.FTZ.AND P0, PT, R100.reuse, -INF , PT ;  /* 0xff8000006400780b */ /* 0x040fe20003f1d000 */
[----:B------:R-:W-:Y:S01]  /*9250*/  FMUL.FTZ R81, R3, R81 ;  /* 0x0000005103517220 */ /* 0x000fe20000410000 */
[----:B------:R-:W-:Y:S01]  /*9260*/  @P5 IADD3.X R5, R5, c[0x0][0x1cc], RZ, P6, !PT ;  /* 0x0000730005055a10 */ /* 0x000fe200037fe4ff */
[----:B------:R-:W-:Y:S01]  /*9270*/  FMUL.FTZ R84, R3, R84 ;  /* 0x0000005403547220 */ /* 0x000fe20000410000 */
[----:B------:R-:W-:Y:S01]  /*9280*/  FSEL R165, R165, RZ, P0 ;  /* 0x000000ffa5a57208 */ /* 0x000fe20000000000 */
[C---:B------:R-:W-:Y:S01]  /*9290*/  FMUL.FTZ R85, R3.reuse, R85 ;  /* 0x0000005503557220 */ /* 0x040fe20000410000 */
[----:B------:R-:W-:Y:S01]  /*92a0*/  FSEL R2, R100, RZ, P0 ;  /* 0x000000ff64027208 */ /* 0x000fe20000000000 */
[----:B------:R1:W-:Y:S01]  /*92b0*/  @P5 LDGSTS.E.BYPASS.LTC128B.128 [R249+0xc100], [R4.64], !P4 ;  /* 0x0c10000004f95fae */ /* 0x0003e2000e101d52 */
[----:B------:R-:W-:Y:S01]  /*92c0*/  FMUL.FTZ R88, R3, R88 ;  /* 0x0000005803587220 */ /* 0x000fe20000410000 */
[----:B------:R-:W-:Y:S01]  /*92d0*/  PLOP3.LUT P0, PT, PT, PT, UP0, 0x80, 0x0 ;  /* 0x000000000000781c */ /* 0x000fe20003f0f008 */
[--C-:B------:R-:W-:Y:S02]  /*92e0*/  FFMA.FTZ R13, R13, c[0x0][0x2d0], -R165.reuse ;  /* 0x0000b4000d0d7a23 */ /* 0x100fe400000108a5 */
[--C-:B------:R-:W-:Y:S02]  /*92f0*/  FFMA.FTZ R15, R15, c[0x0][0x2d0], -R165.reuse ;  /* 0x0000b4000f0f7a23 */ /* 0x100fe400000108a5 */
[----:B------:R-:W-:Y:S01]  /*9300*/  FFMA.FTZ R14, R14, c[0x0][0x2d0], -R165 ;  /* 0x0000b4000e0e7a23 */ /* 0x000fe200000108a5 */
[----:B------:R2:W-:Y:S01]  /*9310*/  @P5 LDGSTS.E.BYPASS.LTC128B.128 [R249+0xf100], [R8.64], !P3 ;  /* 0x0f10000008f95fae */ /* 0x0005e2000d901d52 */
[----:B------:R-:W-:Y:S01]  /*9320*/  MUFU.EX2 R33, R13 ;  /* 0x0000000d00217308 */ /* 0x000fe20000000800 */
[----:B------:R-:W-:Y:S01]  /*9330*/  FADD.FTZ R0, -R2, R103 ;  /* 0x0000006702007221 */ /* 0x000fe20000010100 */
[----:B------:R-:W-:Y:S01]  /*9340*/  MOV R103, R20 ;  /* 0x0000001400677202 */ /* 0x000fe20000000f00 */
[----:B------:R-:W-:Y:S02]  /*9350*/  FFMA.FTZ R16, R16, c[0x0][0x2d0], -R165 ;  /* 0x0000b40010107a23 */ /* 0x000fe400000108a5 */
[----:B------:R-:W-:Y:S02]  /*9360*/  FMUL.FTZ R0, R0, c[0x0][0x2d0] ;  /* 0x0000b40000007a20 */ /* 0x000fe40000410000 */
[----:B------:R3:W-:Y:S01]  /*9370*/  @P5 LDGSTS.E.BYPASS.LTC128B.128 [R249+0x12100], [R10.64], !P2 ;  /* 0x121000000af95fae */ /* 0x0007e2000d101d52 */
[----:B------:R-:W-:Y:S01]  /*9380*/  IMAD.MOV.U32 R2, RZ, RZ, R152 ;  /* 0x000000ffff027224 */ /* 0x000fe200078e0098 */
[----:B------:R-:W-:Y:S01]  /*9390*/  F2FP.PACK_AB R152, R245, R43 ;  /* 0x0000002bf598723e */ /* 0x000fe200000000ff */
[----:B------:R-:W4:Y:S01]  /*93a0*/  MUFU.EX2 R246, R15 ;  /* 0x0000000f00f67308 */ /* 0x000f220000000800 */
[C---:B------:R-:W-:Y:S02]  /*93b0*/  FMUL.FTZ R89, R3.reuse, R89 ;  /* 0x0000005903597220 */ /* 0x040fe40000410000 */
[C---:B------:R-:W-:Y:S02]  /*93c0*/  FMUL.FTZ R92, R3.reuse, R92 ;  /* 0x0000005c035c7220 */ /* 0x040fe40000410000 */
[C---:B------:R-:W-:Y:S02]  /*93d0*/  FMUL.FTZ R93, R3.reuse, R93 ;  /* 0x0000005d035d7220 */ /* 0x040fe40000410000 */
[C---:B------:R-:W-:Y:S01]  /*93e0*/  FMUL.FTZ R96, R3.reuse, R96 ;  /* 0x0000006003607220 */ /* 0x040fe20000410000 */
[----:B-1----:R-:W-:Y:S01]  /*93f0*/  @P5 IADD3 R4, P6, R4, UR23, RZ ;  /* 0x0000001704045c10 */ /* 0x002fe2000ffde0ff */
[----:B------:R-:W-:Y:S01]  /*9400*/  FMUL.FTZ R97, R3, R97 ;  /* 0x0000006103617220 */ /* 0x000fe20000410000 */
[----:B------:R-:W-:Y:S02]  /*9410*/  MUFU.EX2 R248, R14 ;  /* 0x0000000e00f87308 */ /* 0x000fe40000000800 */
[----:B------:R-:W-:Y:S02]  /*9420*/  @P5 IADD3.X R5, R5, UR24, RZ, P6, !PT ;  /* 0x0000001805055c10 */ /* 0x000fe4000b7fe4ff */
[----:B------:R-:W-:Y:S01]  /*9430*/  @P5 IADD3 R6, P1, R4, UR23, RZ ;  /* 0x0000001704065c10 */ /* 0x000fe2000ff3e0ff */
[----:B--2---:R-:W-:Y:S02]  /*9440*/  FMUL.FTZ R8, R3, R108 ;  /* 0x0000006c03087220 */ /* 0x004fe40000410000 */
[----:B------:R1:W-:Y:S01]  /*9450*/  @P5 LDGSTS.E.BYPASS.LTC128B.128 [R249+0xd100], [R4.64], !P4 ;  /* 0x0d10000004f95fae */ /* 0x0003e2000e101d52 */
[----:B------:R-:W-:Y:S01]  /*9460*/  @P5 IADD3.X R7, R5, UR24, RZ, P1, !PT ;  /* 0x0000001805075c10 */ /* 0x000fe20008ffe4ff */
[C---:B------:R-:W-:Y:S01]  /*9470*/  FMUL.FTZ R9, R3.reuse, R109 ;  /* 0x0000006d03097220 */ /* 0x040fe20000410000 */
[----:B------:R-:W2:Y:S01]  /*9480*/  MUFU.EX2 R42, R16 ;  /* 0x00000010002a7308 */ /* 0x000ea20000000800 */
[----:B----4-:R-:W-:Y:S04]  /*9490*/  F2FP.PACK_AB R153, R246, R33 ;  /* 0x00000021f699723e */ /* 0x010fe800000000ff */
[----:B------:R1:W-:Y:S05]  /*94a0*/  @P5 LDGSTS.E.BYPASS.LTC128B.128 [R249+0x10100], [R4.64+0x80], !P3 ;  /* 0x1010008004f95fae */ /* 0x0003ea000d901d52 */
[----:B------:R-:W3:Y:S03]  /*94b0*/  MUFU.EX2 R0, R0 ;  /* 0x0000000000007308 */ /* 0x000ee60000000800 */
[----:B------:R1:W-:Y:S08]  /*94c0*/  @P5 LDGSTS.E.BYPASS.LTC128B.128 [R249+0x13100], [R4.64+0x100], !P2 ;  /* 0x1310010004f95fae */ /* 0x0003f0000d101d52 */
[----:B------:R4:W-:Y:S01]  /*94d0*/  @P5 LDGSTS.E.BYPASS.LTC128B.128 [R249+0xe100], [R6.64], !P4 ;  /* 0x0e10000006f95fae */ /* 0x0009e2000e101d52 */
[----:B--2---:R-:W-:Y:S01]  /*94e0*/  F2FP.PACK_AB R155, R42, R248 ;  /* 0x000000f82a9b723e */ /* 0x004fe200000000ff */
[C---:B------:R-:W-:Y:S01]  /*94f0*/  FMUL.FTZ R16, R3.reuse, R116 ;  /* 0x0000007403107220 */ /* 0x040fe20000410000 */
[----:B------:R-:W-:Y:S01]  /*9500*/  MOV R116, R17 ;  /* 0x0000001100747202 */ /* 0x000fe20000000f00 */
[C---:B------:R-:W-:Y:S04]  /*9510*/  FMUL.FTZ R17, R3.reuse, R117 ;  /* 0x0000007503117220 */ /* 0x040fe80000410000 */
[----:B------:R4:W-:Y:S01]  /*9520*/  @P5 LDGSTS.E.BYPASS.LTC128B.128 [R249+0x11100], [R6.64+0x80], !P3 ;  /* 0x1110008006f95fae */ /* 0x0009e2000d901d52 */
[----:B------:R-:W-:Y:S02]  /*9530*/  IMAD.MOV.U32 R117, RZ, RZ, R18 ;  /* 0x000000ffff757224 */ /* 0x000fe400078e0012 */
[C---:B---3--:R-:W-:Y:S02]  /*9540*/  FMUL.FTZ R10, R0.reuse, R110 ;  /* 0x0000006e000a7220 */ /* 0x048fe40000410000 */
[C---:B------:R-:W-:Y:S03]  /*9550*/  FMUL.FTZ R11, R0.reuse, R111 ;  /* 0x0000006f000b7220 */ /* 0x040fe60000410000 */
[----:B------:R4:W-:Y:S01]  /*9560*/  @P5 LDGSTS.E.BYPASS.LTC128B.128 [R249+0x14100], [R6.64+0x100], !P2 ;  /* 0x1410010006f95fae */ /* 0x0009e2000d101d52 */
[C---:B------:R-:W-:Y:S01]  /*9570*/  FMUL.FTZ R18, R0.reuse, R118 ;  /* 0x0000007600127220 */ /* 0x040fe20000410000 */
[----:B------:R-:W-:Y:S01]  /*9580*/  MOV R118, R19 ;  /* 0x0000001300767202 */ /* 0x000fe20000000f00 */
[C---:B-1----:R-:W-:Y:S02]  /*9590*/  FMUL.FTZ R5, R3.reuse, R105 ;  /* 0x0000006903057220 */ /* 0x042fe40000410000 */
[C---:B------:R-:W-:Y:S01]  /*95a0*/  FMUL.FTZ R4, R3.reuse, R104 ;  /* 0x0000006803047220 */ /* 0x040fe20000410000 */
[----:B------:R-:W-:Y:S01]  /*95b0*/  MOV R104, R28 ;  /* 0x0000001c00687202 */ /* 0x000fe20000000f00 */
[C---:B------:R-:W-:Y:S01]  /*95c0*/  FMUL.FTZ R19, R0.reuse, R119 ;  /* 0x0000007700137220 */ /* 0x040fe20000410000 */
[----:B------:R-:W1:Y:S01]  /*95d0*/  LDSM.16.MT88.4 R12, [R225+0x100] ;  /* 0x00010000e10c783b */ /* 0x000e620000004200 */
[----:B------:R-:W-:Y:S01]  /*95e0*/  MOV R119, R41 ;  /* 0x0000002900777202 */ /* 0x000fe20000000f00 */
[C---:B------:R-:W-:Y:S01]  /*95f0*/  FMUL.FTZ R43, R0.reuse, R143 ;  /* 0x0000008f002b7220 */ /* 0x040fe20000410000 */
[----:B------:R-:W-:Y:S01]  /*9600*/  MOV R41, R24 ;  /* 0x0000001800297202 */ /* 0x000fe20000000f00 */
[C---:B------:R-:W-:Y:S02]  /*9610*/  FMUL.FTZ R24, R3.reuse, R124 ;  /* 0x0000007c03187220 */ /* 0x040fe40000410000 */
[----:B------:R-:W-:Y:S02]  /*9620*/  IMAD.MOV.U32 R124, RZ, RZ, R51 ;  /* 0x000000ffff7c7224 */ /* 0x000fe400078e0033 */
[----:B------:R-:W2:Y:S01]  /*9630*/  LDSM.16.MT88.4 R20, [R226+0x100] ;  /* 0x00010000e214783b */ /* 0x000ea20000004200 */
[----:B------:R-:W-:Y:S01]  /*9640*/  FMUL.FTZ R51, R0, R151 ;  /* 0x0000009700337220 */ /* 0x000fe20000410000 */
[----:B------:R-:W-:Y:S01]  /*9650*/  MOV R151, R117 ;  /* 0x0000007500977202 */ /* 0x000fe20000000f00 */
[----:B------:R-:W-:Y:S02]  /*9660*/  FFMA.FTZ R124, R124, c[0x0][0x2d0], -R165 ;  /* 0x0000b4007c7c7a23 */ /* 0x000fe400000108a5 */
[C---:B------:R-:W-:Y:S02]  /*9670*/  FMUL.FTZ R54, R0.reuse, R54 ;  /* 0x0000003600367220 */ /* 0x040fe40000410000 */
[C---:B------:R-:W-:Y:S01]  /*9680*/  FMUL.FTZ R55, R0.reuse, R55 ;  /* 0x0000003700377220 */ /* 0x040fe20000410000 */
[----:B------:R-:W3:Y:S01]  /*9690*/  LDSM.16.MT88.4 R28, [R229+0x100] ;  /* 0x00010000e51c783b */ /* 0x000ee20000004200 */
[C---:B------:R-:W-:Y:S02]  /*96a0*/  FMUL.FTZ R58, R0.reuse, R58 ;  /* 0x0000003a003a7220 */ /* 0x040fe40000410000 */
[C---:B----4-:R-:W-:Y:S02]  /*96b0*/  FMUL.FTZ R6, R0.reuse, R106 ;  /* 0x0000006a00067220 */ /* 0x050fe40000410000 */
[C---:B------:R-:W-:Y:S02]  /*96c0*/  FMUL.FTZ R7, R0.reuse, R107 ;  /* 0x0000006b00077220 */ /* 0x040fe40000410000 */
[C---:B------:R-:W-:Y:S01]  /*96d0*/  FMUL.FTZ R59, R0.reuse, R59 ;  /* 0x0000003b003b7220 */ /* 0x040fe20000410000 */
[----:B------:R-:W4:Y:S01]  /*96e0*/  LDSM.16.MT88.4 R36, [R228+0x100] ;  /* 0x00010000e424783b */ /* 0x000f220000004200 */
[C---:B------:R-:W-:Y:S02]  /*96f0*/  FMUL.FTZ R62, R0.reuse, R62 ;  /* 0x0000003e003e7220 */ /* 0x040fe40000410000 */
[C---:B------:R-:W-:Y:S02]  /*9700*/  FMUL.FTZ R63, R0.reuse, R63 ;  /* 0x0000003f003f7220 */ /* 0x040fe40000410000 */
[C---:B------:R-:W-:Y:S02]  /*9710*/  FMUL.FTZ R66, R0.reuse, R66 ;  /* 0x0000004200427220 */ /* 0x040fe40000410000 */
[C---:B------:R-:W-:Y:S01]  /*9720*/  FMUL.FTZ R67, R0.reuse, R67 ;  /* 0x0000004300437220 */ /* 0x040fe20000410000 */
[----:B------:R-:W3:Y:S01]  /*9730*/  LDSM.16.MT88.4 R44, [R225+0x3100] ;  /* 0x00310000e12c783b */ /* 0x000ee20000004200 */
[C---:B------:R-:W-:Y:S02]  /*9740*/  FMUL.FTZ R70, R0.reuse, R70 ;  /* 0x0000004600467220 */ /* 0x040fe40000410000 */
[C---:B------:R-:W-:Y:S02]  /*9750*/  FMUL.FTZ R71, R0.reuse, R71 ;  /* 0x0000004700477220 */ /* 0x040fe40000410000 */
[C---:B------:R-:W-:Y:S02]  /*9760*/  FMUL.FTZ R74, R0.reuse, R74 ;  /* 0x0000004a004a7220 */ /* 0x040fe40000410000 */
[C---:B------:R-:W-:Y:S01]  /*9770*/  FMUL.FTZ R75, R0.reuse, R75 ;  /* 0x0000004b004b7220 */ /* 0x040fe20000410000 */
[C---:B-1----:R-:W-:Y:S01]  /*9780*/  HMMA.16816.F32 R4, R152.reuse, R12, R4 ;  /* 0x0000000c9804723c */ /* 0x042fe20000001804 */
[----:B------:R-:W-:Y:S04]  /*9790*/  LDSM.16.MT88.4 R108, [R229+0x3100] ;  /* 0x00310000e56c783b */ /* 0x000fe80000004200 */
[C---:B------:R-:W-:Y:S02]  /*97a0*/  FMUL.FTZ R78, R0.reuse, R78 ;  /* 0x0000004e004e7220 */ /* 0x040fe40000410000 */
[C---:B------:R-:W-:Y:S01]  /*97b0*/  FMUL.FTZ R12, R3.reuse, R112 ;  /* 0x00000070030c7220 */ /* 0x040fe20000410000 */
[C---:B------:R-:W-:Y:S01]  /*97c0*/  HMMA.16816.F32 R8, R152.reuse, R14, R8 ;  /* 0x0000000e9808723c */ /* 0x040fe20000001808 */
[----:B------:R-:W0:Y:S03]  /*97d0*/  LDGDEPBAR ;  /* 0x00000000000079af */ /* 0x000e260000000000 */
[C---:B------:R-:W-:Y:S02]  /*97e0*/  FMUL.FTZ R13, R3.reuse, R113 ;  /* 0x00000071030d7220 */ /* 0x040fe40000410000 */
[C---:B------:R-:W-:Y:S02]  /*97f0*/  FMUL.FTZ R79, R0.reuse, R79 ;  /* 0x0000004f004f7220 */ /* 0x040fe40000410000 */
[C---:B------:R-:W-:Y:S04]  /*9800*/  FMUL.FTZ R14, R0.reuse, R114 ;  /* 0x00000072000e7220 */ /* 0x040fe80000410000 */
[C---:B------:R-:W-:Y:S02]  /*9810*/  FMUL.FTZ R15, R0.reuse, R115 ;  /* 0x00000073000f7220 */ /* 0x040fe40000410000 */
[----:B------:R-:W-:Y:S01]  /*9820*/  LDSM.16.MT88.4 R112, [R228+0x3100] ;  /* 0x00310000e470783b */ /* 0x000fe20000004200 */
[C---:B------:R-:W-:Y:S02]  /*9830*/  FMUL.FTZ R82, R0.reuse, R82 ;  /* 0x0000005200527220 */ /* 0x040fe40000410000 */
[C---:B------:R-:W-:Y:S02]  /*9840*/  FMUL.FTZ R83, R0.reuse, R83 ;  /* 0x0000005300537220 */ /* 0x040fe40000410000 */
[C---:B--2---:R-:W-:Y:S03]  /*9850*/  HMMA.16816.F32 R12, R152.reuse, R20, R12 ;  /* 0x00000014980c723c */ /* 0x044fe6000000180c */
[C---:B------:R-:W-:Y:S02]  /*9860*/  FMUL.FTZ R86, R0.reuse, R86 ;  /* 0x0000005600567220 */ /* 0x040fe40000410000 */
[C---:B------:R-:W-:Y:S02]  /*9870*/  FMUL.FTZ R87, R0.reuse, R87 ;  /* 0x0000005700577220 */ /* 0x040fe40000410000 */
[C---:B------:R-:W-:Y:S01]  /*9880*/  FMUL.FTZ R21, R3.reuse, R121 ;  /* 0x0000007903157220 */ /* 0x040fe20000410000 */
[C---:B------:R-:W-:Y:S04]  /*9890*/  HMMA.16816.F32 R16, R152.reuse, R22, R16 ;  /* 0x000000169810723c */ /* 0x040fe80000001810 */
[C---:B------:R-:W-:Y:S01]  /*98a0*/  FMUL.FTZ R20, R3.reuse, R120 ;  /* 0x0000007803147220 */ /* 0x040fe20000410000 */
[----:B------:R-:W-:Y:S01]  /*98b0*/  MOV R121, R48 ;  /* 0x0000003000797202 */ /* 0x000fe20000000f00 */
[----:B------:R-:W-:Y:S02]  /*98c0*/  IMAD.MOV.U32 R120, RZ, RZ, R26 ;  /* 0x000000ffff787224 */ /* 0x000fe400078e001a */
[C---:B------:R-:W-:Y:S01]  /*98d0*/  FMUL.FTZ R22, R0.reuse, R122 ;  /* 0x0000007a00167220 */ /* 0x040fe20000410000 */
[----:B------:R-:W-:Y:S03]  /*98e0*/  MOV R122, R49 ;  /* 0x00000031007a7202 */ /* 0x000fe60000000f00 */
[C---:B------:R-:W-:Y:S02]  /*98f0*/  FMUL.FTZ R23, R0.reuse, R123 ;  /* 0x0000007b00177220 */ /* 0x040fe40000410000 */
[----:B------:R-:W-:Y:S02]  /*9900*/  IMAD.MOV.U32 R123, RZ, RZ, R50 ;  /* 0x000000ffff7b7224 */ /* 0x000fe400078e0032 */
[C---:B------:R-:W-:Y:S02]  /*9910*/  FMUL.FTZ R26, R0.reuse, R126 ;  /* 0x0000007e001a7220 */ /* 0x040fe40000410000 */
[----:B------:R-:W-:Y:S01]  /*9920*/  IMAD.MOV.U32 R126, RZ, RZ, R27 ;  /* 0x000000ffff7e7224 */ /* 0x000fe200078e001b */
[C---:B---3--:R-:W-:Y:S03]  /*9930*/  HMMA.16816.F32 R20, R152.reuse, R28, R20 ;  /* 0x0000001c9814723c */ /* 0x048fe60000001814 */
[C---:B------:R-:W-:Y:S01]  /*9940*/  FMUL.FTZ R27, R0.reuse, R127 ;  /* 0x0000007f001b7220 */ /* 0x040fe20000410000 */
[----:B------:R-:W-:Y:S01]  /*9950*/  MOV R127, R42 ;  /* 0x0000002a007f7202 */ /* 0x000fe20000000f00 */
[C---:B------:R-:W-:Y:S01]  /*9960*/  FMUL.FTZ R42, R0.reuse, R142 ;  /* 0x0000008e002a7220 */ /* 0x040fe20000410000 */
[----:B------:R-:W-:Y:S01]  /*9970*/  MOV R143, R126 ;  /* 0x0000007e008f7202 */ /* 0x000fe20000000f00 */
[C---:B------:R-:W-:Y:S01]  /*9980*/  FMUL.FTZ R28, R3.reuse, R128 ;  /* 0x00000080031c7220 */ /* 0x040fe20000410000 */
[----:B------:R-:W-:Y:S01]  /*9990*/  MOV R128, R104 ;  /* 0x0000006800807202 */ /* 0x000fe20000000f00 */
[----:B------:R-:W-:Y:S01]  /*99a0*/  FMUL.FTZ R50, R0, R150 ;  /* 0x0000009600327220 */ /* 0x000fe20000410000 */
[C---:B------:R-:W-:Y:S01]  /*99b0*/  HMMA.16816.F32 R24, R152.reuse, R30, R24 ;  /* 0x0000001e9818723c */ /* 0x040fe20000001818 */
[----:B------:R-:W1:Y:S02]  /*99c0*/  LDSM.16.MT88.4 R104, [R226+0x3100] ;  /* 0x00310000e268783b */ /* 0x000e640000004200 */
[C---:B------:R-:W-:Y:S01]  /*99d0*/  FMUL.FTZ R29, R3.reuse, R129 ;  /* 0x00000081031d7220 */ /* 0x040fe20000410000 */
[----:B------:R-:W-:Y:S01]  /*99e0*/  MOV R129, R2 ;  /* 0x0000000200817202 */ /* 0x000fe20000000f00 */
[----:B------:R-:W-:Y:S01]  /*99f0*/  FFMA.FTZ R2, R166, c[0x0][0x2d0], -R164 ;  /* 0x0000b400a6027a23 */ /* 0x000fe200000108a4 */
[----:B------:R-:W-:Y:S01]  /*9a00*/  MOV R142, R119 ;  /* 0x00000077008e7202 */ /* 0x000fe20000000f00 */
[C---:B------:R-:W-:Y:S01]  /*9a10*/  FMUL.FTZ R30, R0.reuse, R130 ;  /* 0x00000082001e7220 */ /* 0x040fe20000410000 */
[----:B------:R-:W-:Y:S01]  /*9a20*/  MOV R166, R116 ;  /* 0x0000007400a67202 */ /* 0x000fe20000000f00 */
[C---:B------:R-:W-:Y:S03]  /*9a30*/  FMUL.FTZ R31, R0.reuse, R131 ;  /* 0x00000083001f7220 */ /* 0x040fe60000410000 */
[----:B------:R-:W-:Y:S01]  /*9a40*/  IMAD.MOV.U32 R130, RZ, RZ, R103 ;  /* 0x000000ffff827224 */ /* 0x000fe200078e0067 */
[----:B------:R-:W-:Y:S01]  /*9a50*/  MOV R131, R35 ;  /* 0x0000002300837202 */ /* 0x000fe20000000f00 */
[C---:B------:R-:W-:Y:S01]  /*9a60*/  FMUL.FTZ R35, R0.reuse, R135 ;  /* 0x0000008700237220 */ /* 0x040fe20000410000 */
[----:B------:R-:W-:Y:S01]  /*9a70*/  MOV R103, R32 ;  /* 0x0000002000677202 */ /* 0x000fe20000000f00 */
[C---:B----4-:R-:W-:Y:S03]  /*9a80*/  HMMA.16816.F32 R28, R152.reuse, R36, R28 ;  /* 0x00000024981c723c */ /* 0x050fe6000000181c */
[C---:B------:R-:W-:Y:S01]  /*9a90*/  FMUL.FTZ R32, R3.reuse, R132 ;  /* 0x0000008403207220 */ /* 0x040fe20000410000 */
[----:B------:R-:W-:Y:S01]  /*9aa0*/  MOV R150, R130 ;  /* 0x0000008200967202 */ /* 0x000fe20000000f00 */
[----:B------:R-:W-:Y:S02]  /*9ab0*/  IMAD.MOV.U32 R132, RZ, RZ, R33 ;  /* 0x000000ffff847224 */ /* 0x000fe400078e0021 */
[C---:B------:R-:W-:Y:S01]  /*9ac0*/  FMUL.FTZ R33, R3.reuse, R133 ;  /* 0x0000008503217220 */ /* 0x040fe20000410000 */
[----:B------:R-:W-:Y:S01]  /*9ad0*/  MOV R133, R34 ;  /* 0x0000002200857202 */ /* 0x000fe20000000f00 */
[C---:B------:R-:W-:Y:S03]  /*9ae0*/  FMUL.FTZ R34, R0.reuse, R134 ;  /* 0x0000008600227220 */ /* 0x040fe60000410000 */
[----:B------:R-:W-:Y:S01]  /*9af0*/  MOV R134, R41 ;  /* 0x0000002900867202 */ /* 0x000fe20000000f00 */
[----:B------:R-:W-:Y:S02]  /*9b00*/  IMAD.MOV.U32 R135, RZ, RZ, R40 ;  /* 0x000000ffff877224 */ /* 0x000fe400078e0028 */
[C---:B------:R-:W-:Y:S01]  /*9b10*/  FMUL.FTZ R48, R3.reuse, R148 ;  /* 0x0000009403307220 */ /* 0x040fe20000410000 */
[C---:B------:R-:W-:Y:S03]  /*9b20*/  HMMA.16816.F32 R32, R152.reuse, R38, R32 ;  /* 0x000000269820723c */ /* 0x040fe60000001820 */
[C---:B------:R-:W-:Y:S02]  /*9b30*/  FMUL.FTZ R36, R3.reuse, R136 ;  /* 0x0000008803247220 */ /* 0x040fe40000410000 */
[C---:B------:R-:W-:Y:S02]  /*9b40*/  FMUL.FTZ R37, R3.reuse, R137 ;  /* 0x0000008903257220 */ /* 0x040fe40000410000 */
[C---:B------:R-:W-:Y:S02]  /*9b50*/  FMUL.FTZ R38, R0.reuse, R138 ;  /* 0x0000008a00267220 */ /* 0x040fe40000410000 */
[----:B------:R2:W-:Y:S03]  /*9b60*/  MUFU.EX2 R138, R2 ;  /* 0x00000002008a7308 */ /* 0x0005e60000000800 */
[C---:B------:R-:W-:Y:S02]  /*9b70*/  FMUL.FTZ R39, R0.reuse, R139 ;  /* 0x0000008b00277220 */ /* 0x040fe40000410000 */
[----:B------:R-:W-:Y:S02]  /*9b80*/  IMAD.MOV.U32 R148, RZ, RZ, R128 ;  /* 0x000000ffff947224 */ /* 0x000fe400078e0080 */
[C---:B------:R-:W-:Y:S01]  /*9b90*/  FMUL.FTZ R49, R3.reuse, R149 ;  /* 0x0000009503317220 */ /* 0x040fe20000410000 */
[----:B------:R-:W-:Y:S01]  /*9ba0*/  MOV R149, R129 ;  /* 0x0000008100957202 */ /* 0x000fe20000000f00 */
[C---:B------:R-:W-:Y:S01]  /*9bb0*/  FMUL.FTZ R90, R0.reuse, R90 ;  /* 0x0000005a005a7220 */ /* 0x040fe20000410000 */
[C---:B------:R-:W-:Y:S03]  /*9bc0*/  HMMA.16816.F32 R36, R152.reuse, R44, R36 ;  /* 0x0000002c9824723c */ /* 0x040fe60000001824 */
[C---:B------:R-:W-:Y:S01]  /*9bd0*/  FMUL.FTZ R40, R3.reuse, R140 ;  /* 0x0000008c03287220 */ /* 0x040fe20000410000 */
[----:B------:R-:W-:Y:S01]  /*9be0*/  MOV R140, R131 ;  /* 0x00000083008c7202 */ /* 0x000fe20000000f00 */
[C---:B------:R-:W-:Y:S01]  /*9bf0*/  FMUL.FTZ R41, R3.reuse, R141 ;  /* 0x0000008d03297220 */ /* 0x040fe20000410000 */
[----:B------:R-:W-:Y:S01]  /*9c00*/  MOV R141, R133 ;  /* 0x00000085008d7202 */ /* 0x000fe20000000f00 */
[C---:B------:R-:W-:Y:S02]  /*9c10*/  FMUL.FTZ R45, R3.reuse, R145 ;  /* 0x00000091032d7220 */ /* 0x040fe40000410000 */
[----:B------:R-:W-:Y:S03]  /*9c20*/  FMUL.FTZ R44, R3, R144 ;  /* 0x00000090032c7220 */ /* 0x000fe60000410000 */
[C---:B------:R-:W-:Y:S03]  /*9c30*/  HMMA.16816.F32 R40, R152.reuse, R46, R40 ;  /* 0x0000002e9828723c */ /* 0x040fe60000001828 */
[----:B--2---:R-:W-:Y:S01]  /*9c40*/  FFMA.FTZ R2, R167, c[0x0][0x2d0], -R164 ;  /* 0x0000b400a7027a23 */ /* 0x004fe200000108a4 */
[----:B------:R-:W-:Y:S01]  /*9c50*/  MOV R167, R120 ;  /* 0x0000007800a77202 */ /* 0x000fe20000000f00 */
[----:B------:R-:W-:Y:S02]  /*9c60*/  IMAD.MOV.U32 R120, RZ, RZ, R118 ;  /* 0x000000ffff787224 */ /* 0x000fe400078e0076 */
[----:B------:R2:W3:Y:S01]  /*9c70*/  MUFU.EX2 R136, R2 ;  /* 0x0000000200887308 */ /* 0x0004e20000000800 */
[C---:B------:R-:W-:Y:S01]  /*9c80*/  FMUL.FTZ R46, R0.reuse, R146 ;  /* 0x00000092002e7220 */ /* 0x040fe20000410000 */
[----:B------:R-:W-:Y:S03]  /*9c90*/  LDSM.16.MT88.4 R116, [R229+0x900] ;  /* 0x00090000e574783b */ /* 0x000fe60000004200 */
[C---:B------:R-:W-:Y:S02]  /*9ca0*/  FMUL.FTZ R47, R0.reuse, R147 ;  /* 0x00000093002f7220 */ /* 0x040fe40000410000 */
[C---:B------:R-:W-:Y:S02]  /*9cb0*/  FMUL.FTZ R91, R0.reuse, R91 ;  /* 0x0000005b005b7220 */ /* 0x040fe40000410000 */
[C---:B------:R-:W-:Y:S02]  /*9cc0*/  FMUL.FTZ R94, R0.reuse, R94 ;  /* 0x0000005e005e7220 */ /* 0x040fe40000410000 */
[C---:B------:R-:W-:Y:S01]  /*9cd0*/  FMUL.FTZ R95, R0.reuse, R95 ;  /* 0x0000005f005f7220 */ /* 0x040fe20000410000 */
[C---:B-1----:R-:W-:Y:S03]  /*9ce0*/  HMMA.16816.F32 R44, R152.reuse, R104, R44 ;  /* 0x00000068982c723c */ /* 0x042fe6000000182c */
[C---:B------:R-:W-:Y:S02]  /*9cf0*/  FMUL.FTZ R98, R0.reuse, R98 ;  /* 0x0000006200627220 */ /* 0x040fe40000410000 */
[----:B------:R-:W-:Y:S02]  /*9d00*/  FMUL.FTZ R99, R0, R99 ;  /* 0x0000006300637220 */ /* 0x000fe40000410000 */
[--C-:B------:R-:W-:Y:S01]  /*9d10*/  FFMA.FTZ R103, R103, c[0x0][0x2d0], -R165.reuse ;  /* 0x0000b40067677a23 */ /* 0x100fe200000108a5 */
[C---:B------:R-:W-:Y:S01]  /*9d20*/  HMMA.16816.F32 R48, R152.reuse, R106, R48 ;  /* 0x0000006a9830723c */ /* 0x040fe20000001830 */
[----:B------:R-:W1:Y:S03]  /*9d30*/  LDSM.16.MT88.4 R104, [R225+0x6100] ;  /* 0x00610000e168783b */ /* 0x000e660000004200 */
[--C-:B--2---:R-:W-:Y:S01]  /*9d40*/  FFMA.FTZ R2, R168, c[0x0][0x2d0], -R165.reuse ;  /* 0x0000b400a8027a23 */ /* 0x104fe200000108a5 */
[----:B------:R-:W-:Y:S01]  /*9d50*/  MOV R168, R135 ;  /* 0x0000008700a87202 */ /* 0x000fe20000000f00 */
[----:B------:R-:W-:Y:S01]  /*9d60*/  IMAD.MOV.U32 R135, RZ, RZ, R132 ;  /* 0x000000ffff877224 */ /* 0x000fe200078e0084 */
[----:B------:R-:W-:Y:S01]  /*9d70*/  MUFU.EX2 R103, R103 ;  /* 0x0000006700677308 */ /* 0x000fe20000000800 */
[C---:B------:R-:W-:Y:S08]  /*9d80*/  HMMA.16816.F32 R52, R152.reuse, R108, R52 ;  /* 0x0000006c9834723c */ /* 0x040ff00000001834 */
[C---:B------:R-:W-:Y:S01]  /*9d90*/  HMMA.16816.F32 R56, R152.reuse, R110, R56 ;  /* 0x0000006e9838723c */ /* 0x040fe20000001838 */
[----:B------:R2:W-:Y:S01]  /*9da0*/  MUFU.EX2 R137, R2 ;  /* 0x0000000200897308 */ /* 0x0005e20000000800 */
[----:B------:R-:W4:Y:S06]  /*9db0*/  LDSM.16.MT88.4 R108, [R226+0x6100] ;  /* 0x00610000e26c783b */ /* 0x000f2c0000004200 */
[C---:B------:R-:W-:Y:S08]  /*9dc0*/  HMMA.16816.F32 R60, R152.reuse, R112, R60 ;  /* 0x00000070983c723c */ /* 0x040ff0000000183c */
[C---:B------:R-:W-:Y:S01]  /*9dd0*/  HMMA.16816.F32 R64, R152.reuse, R114, R64 ;  /* 0x000000729840723c */ /* 0x040fe20000001840 */
[----:B------:R-:W3:Y:S07]  /*9de0*/  LDSM.16.MT88.4 R112, [R229+0x6100] ;  /* 0x00610000e570783b */ /* 0x000eee0000004200 */
[C---:B-1----:R-:W-:Y:S04]  /*9df0*/  HMMA.16816.F32 R68, R152.reuse, R104, R68 ;  /* 0x000000689844723c */ /* 0x042fe80000001844 */
[--C-:B--2---:R-:W-:Y:S01]  /*9e00*/  FFMA.FTZ R2, R169, c[0x0][0x2d0], -R165.reuse ;  /* 0x0000b400a9027a23 */ /* 0x104fe200000108a5 */
[----:B------:R-:W-:Y:S03]  /*9e10*/  MOV R169, R134 ;  /* 0x0000008600a97202 */ /* 0x000fe60000000f00 */
[----:B------:R1:W2:Y:S01]  /*9e20*/  MUFU.EX2 R146, R2 ;  /* 0x0000000200927308 */ /* 0x0002a20000000800 */
[C---:B------:R-:W-:Y:S01]  /*9e30*/  HMMA.16816.F32 R72, R152.reuse, R106, R72 ;  /* 0x0000006a9848723c */ /* 0x040fe20000001848 */
[----:B------:R-:W2:Y:S07]  /*9e40*/  LDSM.16.MT88.4 R104, [R228+0x6100] ;  /* 0x00610000e468783b */ /* 0x000eae0000004200 */
[C---:B----4-:R-:W-:Y:S08]  /*9e50*/  HMMA.16816.F32 R76, R152.reuse, R108, R76 ;  /* 0x0000006c984c723c */ /* 0x050ff0000000184c */
[C---:B------:R-:W-:Y:S01]  /*9e60*/  HMMA.16816.F32 R80, R152.reuse, R110, R80 ;  /* 0x0000006e9850723c */ /* 0x040fe20000001850 */
[----:B------:R-:W4:Y:S03]  /*9e70*/  LDSM.16.MT88.4 R108, [R225+0x900] ;  /* 0x00090000e16c783b */ /* 0x000f260000004200 */
[--C-:B-1----:R-:W-:Y:S01]  /*9e80*/  FFMA.FTZ R2, R170, c[0x0][0x2d0], -R164.reuse ;  /* 0x0000b400aa027a23 */ /* 0x102fe200000108a4 */
[----:B------:R-:W-:Y:S03]  /*9e90*/  MOV R170, R251 ;  /* 0x000000fb00aa7202 */ /* 0x000fe60000000f00 */
[C---:B---3--:R-:W-:Y:S01]  /*9ea0*/  HMMA.16816.F32 R84, R152.reuse, R112, R84 ;  /* 0x000000709854723c */ /* 0x048fe20000001854 */
[----:B------:R1:W-:Y:S07]  /*9eb0*/  MUFU.EX2 R145, R2 ;  /* 0x0000000200917308 */ /* 0x0003ee0000000800 */
[C---:B------:R-:W-:Y:S01]  /*9ec0*/  HMMA.16816.F32 R88, R152.reuse, R114, R88 ;  /* 0x000000729858723c */ /* 0x040fe20000001858 */
[----:B------:R-:W3:Y:S07]  /*9ed0*/  LDSM.16.MT88.4 R112, [R226+0x900] ;  /* 0x00090000e270783b */ /* 0x000eee0000004200 */
[C---:B--2---:R-:W-:Y:S07]  /*9ee0*/  HMMA.16816.F32 R92, R152.reuse, R104, R92 ;  /* 0x00000068985c723c */ /* 0x044fee000000185c */
[----:B------:R-:W-:Y:S01]  /*9ef0*/  F2FP.PACK_AB R104, R136, R138 ;  /* 0x0000008a8868723e */ /* 0x000fe200000000ff */
[----:B------:R-:W-:Y:S04]  /*9f00*/  HMMA.16816.F32 R96, R152, R106, R96 ;  /* 0x0000006a9860723c */ /* 0x000fe80000001860 */
[--C-:B-1----:R-:W-:Y:S01]  /*9f10*/  FFMA.FTZ R2, R171, c[0x0][0x2d0], -R164.reuse ;  /* 0x0000b400ab027a23 */ /* 0x102fe200000108a4 */
[----:B------:R-:W-:Y:S03]  /*9f20*/  F2FP.PACK_AB R105, R146, R137 ;  /* 0x000000899269723e */ /* 0x000fe600000000ff */
[----:B------:R1:W2:Y:S04]  /*9f30*/  MUFU.EX2 R139, R2 ;  /* 0x00000002008b7308 */ /* 0x0002a80000000800 */
[--C-:B-1----:R-:W-:Y:S01]  /*9f40*/  FFMA.FTZ R2, R172, c[0x0][0x2d0], -R165.reuse ;  /* 0x0000b400ac027a23 */ /* 0x102fe200000108a5 */
[----:B--2---:R-:W-:Y:S05]  /*9f50*/  F2FP.PACK_AB R106, R139, R145 ;  /* 0x000000918b6a723e */ /* 0x004fea00000000ff */
[----:B------:R1:W-:Y:S02]  /*9f60*/  MUFU.EX2 R144, R2 ;  /* 0x0000000200907308 */ /* 0x0003e40000000800 */
[--C-:B-1----:R-:W-:Y:S08]  /*9f70*/  FFMA.FTZ R2, R173, c[0x0][0x2d0], -R165.reuse ;  /* 0x0000b400ad027a23 */ /* 0x102ff000000108a5 */
[----:B------:R1:W2:Y:S02]  /*9f80*/  MUFU.EX2 R131, R2 ;  /* 0x0000000200837308 */ /* 0x0002a40000000800 */
[--C-:B-1----:R-:W-:Y:S01]  /*9f90*/  FFMA.FTZ R2, R176, c[0x0][0x2d0], -R164.reuse ;  /* 0x0000b400b0027a23 */ /* 0x102fe200000108a4 */
[----:B--2---:R-:W-:Y:S07]  /*9fa0*/  F2FP.PACK_AB R107, R131, R144 ;  /* 0x00000090836b723e */ /* 0x004fee00000000ff */
[----:B------:R1:W-:Y:S01]  /*9fb0*/  MUFU.EX2 R130, R2 ;  /* 0x0000000200827308 */ /* 0x0003e20000000800 */
[C---:B----4-:R-:W-:Y:S08]  /*9fc0*/  HMMA.16816.F32 R4, R104.reuse, R108, R4 ;  /* 0x0000006c6804723c */ /* 0x050ff00000001804 */
[C---:B------:R-:W-:Y:S01]  /*9fd0*/  HMMA.16816.F32 R8, R104.reuse, R110, R8 ;  /* 0x0000006e6808723c */ /* 0x040fe20000001808 */
[----:B------:R-:W2:Y:S07]  /*9fe0*/  LDSM.16.MT88.4 R108, [R228+0x900] ;  /* 0x00090000e46c783b */ /* 0x000eae0000004200 */
[C---:B---3--:R-:W-:Y:S04]  /*9ff0*/  HMMA.16816.F32 R12, R104.reuse, R112, R12 ;  /* 0x00000070680c723c */ /* 0x048fe8000000180c */
[--C-:B-1----:R-:W-:Y:S04]  /*a000*/  FFMA.FTZ R2, R175, c[0x0][0x2d0], -R164.reuse ;  /* 0x0000b400af027a23 */ /* 0x102fe800000108a4 */
[C---:B------:R-:W-:Y:S01]  /*a010*/  HMMA.16816.F32 R16, R104.reuse, R114, R16 ;  /* 0x000000726810723c */ /* 0x040fe20000001810 */
[----:B------:R1:W-:Y:S01]  /*a020*/  MUFU.EX2 R128, R2 ;  /* 0x0000000200807308 */ /* 0x0003e20000000800 */
[----:B------:R-:W3:Y:S06]  /*a030*/  LDSM.16.MT88.4 R112, [R225+0x3900] ;  /* 0x00390000e170783b */ /* 0x000eec0000004200 */
[C---:B------:R-:W-:Y:S08]  /*a040*/  HMMA.16816.F32 R20, R104.reuse, R116, R20 ;  /* 0x000000746814723c */ /* 0x040ff00000001814 */
        /* <DEDUP_REMOVED lines=10> */
[--C-:B-1----:R-:W-:Y:S04]  /*a0f0*/  FFMA.FTZ R2, R177, c[0x0][0x2d0], -R165.reuse ;  /* 0x0000b400b1027a23 */ /* 0x102fe800000108a5 */
        /* <DEDUP_REMOVED lines=28> */
[--C-:B---3--:R-:W-:Y:S03]  /*a2c0*/  FFMA.FTZ R2, R181, c[0x0][0x2d0], -R165.reuse ;  /* 0x0000b400b5027a23 */ /* 0x108fe600000108a5 */
        /* <DEDUP_REMOVED lines=28> */
[----:B------:R1:W2:Y:S07]  /*a490*/  MUFU.EX2 R183, R2 ;  /* 0x0000000200b77308 */ /* 0x0002ae0000000800 */
[C---:B------:R-:W-:Y:S01]  /*a4a0*/  HMMA.16816.F32 R48, R104.reuse, R118, R48 ;  /* 0x000000766830723c */ /* 0x040fe20000001830 */
[----:B------:R-:W2:Y:S07]  /*a4b0*/  LDSM.16.MT88.4 R116, [R225+0x7100] ;  /* 0x00710000e174783b */ /* 0x000eae0000004200 */
[C---:B---3--:R-:W-:Y:S08]  /*a4c0*/  HMMA.16816.F32 R52, R104.reuse, R108, R52 ;  /* 0x0000006c6834723c */ /* 0x048ff00000001834 */
[C---:B------:R-:W-:Y:S01]  /*a4d0*/  HMMA.16816.F32 R56, R104.reuse, R110, R56 ;  /* 0x0000006e6838723c */ /* 0x040fe20000001838 */
[----:B------:R-:W3:Y:S03]  /*a4e0*/  LDSM.16.MT88.4 R108, [R226+0x7100] ;  /* 0x00710000e26c783b */ /* 0x000ee60000004200 */
[--C-:B-1----:R-:W-:Y:S04]  /*a4f0*/  FFMA.FTZ R2, R169, c[0x0][0x2d0], -R164.reuse ;  /* 0x0000b400a9027a23 */ /* 0x102fe800000108a4 */
[----:B------:R1:W-:Y:S01]  /*a500*/  MUFU.EX2 R181, R2 ;  /* 0x0000000200b57308 */ /* 0x0003e20000000800 */
[C---:B----4-:R-:W-:Y:S08]  /*a510*/  HMMA.16816.F32 R60, R104.reuse, R112, R60 ;  /* 0x00000070683c723c */ /* 0x050ff0000000183c */
[C---:B------:R-:W-:Y:S01]  /*a520*/  HMMA.16816.F32 R64, R104.reuse, R114, R64 ;  /* 0x000000726840723c */ /* 0x040fe20000001840 */
[----:B------:R-:W4:Y:S07]  /*a530*/  LDSM.16.MT88.4 R112, [R229+0x7100] ;  /* 0x00710000e570783b */ /* 0x000f2e0000004200 */
[C---:B--2---:R-:W-:Y:S04]  /*a540*/  HMMA.16816.F32 R68, R104.reuse, R116, R68 ;  /* 0x000000746844723c */ /* 0x044fe80000001844 */
[--C-:B-1----:R-:W-:Y:S04]  /*a550*/  FFMA.FTZ R2, R168, c[0x0][0x2d0], -R164.reuse ;  /* 0x0000b400a8027a23 */ /* 0x102fe800000108a4 */
[C---:B------:R-:W-:Y:S01]  /*a560*/  HMMA.16816.F32 R72, R104.reuse, R118, R72 ;  /* 0x000000766848723c */ /* 0x040fe20000001848 */
[----:B------:R-:W1:Y:S01]  /*a570*/  LDSM.16.MT88.4 R116, [R228+0x7100] ;  /* 0x00710000e474783b */ /* 0x000e620000004200 */
[----:B------:R2:W1:Y:S02]  /*a580*/  MUFU.EX2 R180, R2 ;  /* 0x0000000200b47308 */ /* 0x0004640000000800 */
[--C-:B------:R-:W-:Y:S04]  /*a590*/  FFMA.FTZ R168, R121, c[0x0][0x2d0], -R164.reuse ;  /* 0x0000b40079a87a23 */ /* 0x100fe800000108a4 */
[C---:B---3--:R-:W-:Y:S04]  /*a5a0*/  HMMA.16816.F32 R76, R104.reuse, R108, R76 ;  /* 0x0000006c684c723c */ /* 0x048fe8000000184c */
[----:B------:R-:W-:Y:S04]  /*a5b0*/  MUFU.EX2 R168, R168 ;  /* 0x000000a800a87308 */ /* 0x000fe80000000800 */
[C---:B------:R-:W-:Y:S01]  /*a5c0*/  HMMA.16816.F32 R80, R104.reuse, R110, R80 ;  /* 0x0000006e6850723c */ /* 0x040fe20000001850 */
[----:B------:R-:W3:Y:S07]  /*a5d0*/  LDSM.16.MT88.4 R108, [R225+0x1900] ;  /* 0x00190000e16c783b */ /* 0x000eee0000004200 */
[C---:B----4-:R-:W-:Y:S04]  /*a5e0*/  HMMA.16816.F32 R84, R104.reuse, R112, R84 ;  /* 0x000000706854723c */ /* 0x050fe80000001854 */
[--C-:B--2---:R-:W-:Y:S01]  /*a5f0*/  FFMA.FTZ R2, R252, c[0x0][0x2d0], -R165.reuse ;  /* 0x0000b400fc027a23 */ /* 0x104fe200000108a5 */
[----:B------:R-:W-:Y:S03]  /*a600*/  MOV R252, R132 ;  /* 0x0000008400fc7202 */ /* 0x000fe60000000f00 */
[----:B------:R2:W-:Y:S01]  /*a610*/  MUFU.EX2 R179, R2 ;  /* 0x0000000200b37308 */ /* 0x0005e20000000800 */
[C---:B------:R-:W-:Y:S01]  /*a620*/  HMMA.16816.F32 R88, R104.reuse, R114, R88 ;  /* 0x000000726858723c */ /* 0x040fe20000001858 */
[----:B------:R-:W4:Y:S07]  /*a630*/  LDSM.16.MT88.4 R112, [R226+0x1900] ;  /* 0x00190000e270783b */ /* 0x000f2e0000004200 */
[C---:B-1----:R-:W-:Y:S08]  /*a640*/  HMMA.16816.F32 R92, R104.reuse, R116, R92 ;  /* 0x00000074685c723c */ /* 0x042ff0000000185c */
[----:B------:R-:W-:Y:S01]  /*a650*/  HMMA.16816.F32 R96, R104, R118, R96 ;  /* 0x000000766860723c */ /* 0x000fe20000001860 */
[----:B------:R-:W1:Y:S03]  /*a660*/  LDSM.16.MT88.4 R116, [R229+0x1900] ;  /* 0x00190000e574783b */ /* 0x000e660000004200 */
[--C-:B--2---:R-:W-:Y:S03]  /*a670*/  FFMA.FTZ R2, R167, c[0x0][0x2d0], -R165.reuse ;  /* 0x0000b400a7027a23 */ /* 0x104fe600000108a5 */
[----:B------:R-:W-:Y:S01]  /*a680*/  F2FP.PACK_AB R104, R250, R251 ;  /* 0x000000fbfa68723e */ /* 0x000fe200000000ff */
[----:B------:R2:W2:Y:S01]  /*a690*/  MUFU.EX2 R178, R2 ;  /* 0x0000000200b27308 */ /* 0x0004a20000000800 */
[----:B------:R-:W-:Y:S03]  /*a6a0*/  F2FP.PACK_AB R105, R183, R182 ;  /* 0x000000b6b769723e */ /* 0x000fe600000000ff */
[----:B------:R-:W-:Y:S01]  /*a6b0*/  F2FP.PACK_AB R106, R180, R181 ;  /* 0x000000b5b46a723e */ /* 0x000fe200000000ff */
[--C-:B--2---:R-:W-:Y:S01]  /*a6c0*/  FFMA.FTZ R2, R166, c[0x0][0x2d0], -R164.reuse ;  /* 0x0000b400a6027a23 */ /* 0x104fe200000108a4 */
[----:B------:R-:W-:Y:S01]  /*a6d0*/  F2FP.PACK_AB R107, R178, R179 ;  /* 0x000000b3b26b723e */ /* 0x000fe200000000ff */
[--C-:B------:R-:W-:Y:S03]  /*a6e0*/  FFMA.FTZ R166, R122, c[0x0][0x2d0], -R164.reuse ;  /* 0x0000b4007aa67a23 */ /* 0x100fe600000108a4 */
[----:B------:R2:W-:Y:S03]  /*a6f0*/  MUFU.EX2 R176, R2 ;  /* 0x0000000200b07308 */ /* 0x0005e60000000800 */
[C---:B---3--:R-:W-:Y:S07]  /*a700*/  HMMA.16816.F32 R4, R104.reuse, R108, R4 ;  /* 0x0000006c6804723c */ /* 0x048fee0000001804 */
[----:B------:R-:W-:Y:S01]  /*a710*/  MUFU.EX2 R166, R166 ;  /* 0x000000a600a67308 */ /* 0x000fe20000000800 */
[C---:B------:R-:W-:Y:S01]  /*a720*/  HMMA.16816.F32 R8, R104.reuse, R110, R8 ;  /* 0x0000006e6808723c */ /* 0x040fe20000001808 */
[----:B------:R-:W3:Y:S07]  /*a730*/  LDSM.16.MT88.4 R108, [R228+0x1900] ;  /* 0x00190000e46c783b */ /* 0x000eee0000004200 */
[C---:B----4-:R-:W-:Y:S04]  /*a740*/  HMMA.16816.F32 R12, R104.reuse, R112, R12 ;  /* 0x00000070680c723c */ /* 0x050fe8000000180c */
[----:B--2---:R-:W-:Y:S04]  /*a750*/  FFMA.FTZ R2, R151, c[0x0][0x2d0], -R164 ;  /* 0x0000b40097027a23 */ /* 0x004fe800000108a4 */
[C---:B------:R-:W-:Y:S01]  /*a760*/  HMMA.16816.F32 R16, R104.reuse, R114, R16 ;  /* 0x000000726810723c */ /* 0x040fe20000001810 */
[----:B------:R2:W-:Y:S01]  /*a770*/  MUFU.EX2 R177, R2 ;  /* 0x0000000200b17308 */ /* 0x0005e20000000800 */
[----:B------:R-:W4:Y:S06]  /*a780*/  LDSM.16.MT88.4 R112, [R225+0x4900] ;  /* 0x00490000e170783b */ /* 0x000f2c0000004200 */
[C---:B-1----:R-:W-:Y:S08]  /*a790*/  HMMA.16816.F32 R20, R104.reuse, R116, R20 ;  /* 0x000000746814723c */ /* 0x042ff00000001814 */
[C---:B------:R-:W-:Y:S01]  /*a7a0*/  HMMA.16816.F32 R24, R104.reuse, R118, R24 ;  /* 0x000000766818723c */ /* 0x040fe20000001818 */
[----:B------:R-:W1:Y:S07]  /*a7b0*/  LDSM.16.MT88.4 R116, [R226+0x4900] ;  /* 0x00490000e274783b */ /* 0x000e6e0000004200 */
[C---:B---3--:R-:W-:Y:S04]  /*a7c0*/  HMMA.16816.F32 R28, R104.reuse, R108, R28 ;  /* 0x0000006c681c723c */ /* 0x048fe8000000181c */
[--C-:B--2---:R-:W-:Y:S02]  /*a7d0*/  FFMA.FTZ R2, R141, c[0x0][0x2d0], -R165.reuse ;  /* 0x0000b4008d027a23 */ /* 0x104fe400000108a5 */
[----:B------:R-:W-:Y:S01]  /*a7e0*/  IMAD.MOV.U32 R141, RZ, RZ, R140 ;  /* 0x000000ffff8d7224 */ /* 0x000fe200078e008c */
[----:B------:R-:W-:Y:S01]  /*a7f0*/  MOV R140, R125 ;  /* 0x0000007d008c7202 */ /* 0x000fe20000000f00 */
[----:B------:R2:W-:Y:S01]  /*a800*/  MUFU.EX2 R175, R2 ;  /* 0x0000000200af7308 */ /* 0x0005e20000000800 */
[C---:B------:R-:W-:Y:S01]  /*a810*/  HMMA.16816.F32 R32, R104.reuse, R110, R32 ;  /* 0x0000006e6820723c */ /* 0x040fe20000001820 */
[----:B------:R-:W3:Y:S02]  /*a820*/  LDL.LU R125, [R1+0x8] ;  /* 0x00000800017d7983 */ /* 0x000ee40000300800 */
[--C-:B------:R-:W-:Y:S02]  /*a830*/  FFMA.FTZ R167, R141, c[0x0][0x2d0], -R165.reuse ;  /* 0x0000b4008da77a23 */ /* 0x100fe400000108a5 */
[----:B------:R-:W1:Y:S03]  /*a840*/  LDSM.16.MT88.4 R108, [R229+0x4900] ;  /* 0x00490000e56c783b */ /* 0x000e660000004200 */
[C---:B----4-:R-:W-:Y:S01]  /*a850*/  HMMA.16816.F32 R36, R104.reuse, R112, R36 ;  /* 0x000000706824723c */ /* 0x050fe20000001824 */
[----:B------:R-:W4:Y:S07]  /*a860*/  MUFU.EX2 R167, R167 ;  /* 0x000000a700a77308 */ /* 0x000f2e0000000800 */
[C---:B------:R-:W-:Y:S01]  /*a870*/  HMMA.16816.F32 R40, R104.reuse, R114, R40 ;  /* 0x000000726828723c */ /* 0x040fe20000001828 */
[----:B------:R-:W1:Y:S03]  /*a880*/  LDSM.16.MT88.4 R112, [R228+0x4900] ;  /* 0x00490000e470783b */ /* 0x000e660000004200 */
[--C-:B--2---:R-:W-:Y:S04]  /*a890*/  FFMA.FTZ R2, R150, c[0x0][0x2d0], -R165.reuse ;  /* 0x0000b40096027a23 */ /* 0x104fe800000108a5 */
[C---:B-1----:R-:W-:Y:S01]  /*a8a0*/  HMMA.16816.F32 R44, R104.reuse, R116, R44 ;  /* 0x00000074682c723c */ /* 0x042fe2000000182c */
[----:B------:R1:W2:Y:S07]  /*a8b0*/  MUFU.EX2 R174, R2 ;  /* 0x0000000200ae7308 */ /* 0x0002ae0000000800 */
[C---:B------:R-:W-:Y:S01]  /*a8c0*/  HMMA.16816.F32 R48, R104.reuse, R118, R48 ;  /* 0x000000766830723c */ /* 0x040fe20000001830 */
[----:B------:R-:W2:Y:S03]  /*a8d0*/  LDSM.16.MT88.4 R116, [R225+0x7900] ;  /* 0x00790000e174783b */ /* 0x000ea60000004200 */
[----:B----4-:R-:W-:Y:S04]  /*a8e0*/  F2FP.PACK_AB R153, R167, R103 ;  /* 0x00000067a799723e */ /* 0x010fe800000000ff */
[C---:B------:R-:W-:Y:S04]  /*a8f0*/  HMMA.16816.F32 R52, R104.reuse, R108, R52 ;  /* 0x0000006c6834723c */ /* 0x040fe80000001834 */
[--C-:B-1----:R-:W-:Y:S04]  /*a900*/  FFMA.FTZ R2, R149, c[0x0][0x2d0], -R164.reuse ;  /* 0x0000b40095027a23 */ /* 0x102fe800000108a4 */
[C---:B------:R-:W-:Y:S01]  /*a910*/  HMMA.16816.F32 R56, R104.reuse, R110, R56 ;  /* 0x0000006e6838723c */ /* 0x040fe20000001838 */
[----:B------:R-:W1:Y:S01]  /*a920*/  LDSM.16.MT88.4 R108, [R226+0x7900] ;  /* 0x00790000e26c783b */ /* 0x000e620000004200 */
[----:B------:R4:W-:Y:S06]  /*a930*/  MUFU.EX2 R173, R2 ;  /* 0x0000000200ad7308 */ /* 0x0009ec0000000800 */
[C---:B------:R-:W-:Y:S08]  /*a940*/  HMMA.16816.F32 R60, R104.reuse, R112, R60 ;  /* 0x00000070683c723c */ /* 0x040ff0000000183c */
[C---:B------:R-:W-:Y:S01]  /*a950*/  HMMA.16816.F32 R64, R104.reuse, R114, R64 ;  /* 0x000000726840723c */ /* 0x040fe20000001840 */
[----:B------:R-:W1:Y:S07]  /*a960*/  LDSM.16.MT88.4 R112, [R229+0x7900] ;  /* 0x00790000e570783b */ /* 0x000e6e0000004200 */
[C---:B--2---:R-:W-:Y:S04]  /*a970*/  HMMA.16816.F32 R68, R104.reuse, R116, R68 ;  /* 0x000000746844723c */ /* 0x044fe80000001844 */
[--C-:B----4-:R-:W-:Y:S02]  /*a980*/  FFMA.FTZ R2, R148, c[0x0][0x2d0], -R164.reuse ;  /* 0x0000b40094027a23 */ /* 0x110fe400000108a4 */
[----:B------:R-:W-:Y:S02]  /*a990*/  LDSM.16.MT88.4 R148, [R226+0x5900] ;  /* 0x00590000e294783b */ /* 0x000fe40000004200 */
[C---:B------:R-:W-:Y:S01]  /*a9a0*/  HMMA.16816.F32 R72, R104.reuse, R118, R72 ;  /* 0x000000766848723c */ /* 0x040fe20000001848 */
[----:B------:R2:W4:Y:S05]  /*a9b0*/  MUFU.EX2 R172, R2 ;  /* 0x0000000200ac7308 */ /* 0x00052a0000000800 */
[----:B------:R-:W4:Y:S02]  /*a9c0*/  LDSM.16.MT88.4 R116, [R228+0x7900] ;  /* 0x00790000e474783b */ /* 0x000f240000004200 */
[C---:B-1----:R-:W-:Y:S08]  /*a9d0*/  HMMA.16816.F32 R76, R104.reuse, R108, R76 ;  /* 0x0000006c684c723c */ /* 0x042ff0000000184c */
[C---:B------:R-:W-:Y:S01]  /*a9e0*/  HMMA.16816.F32 R80, R104.reuse, R110, R80 ;  /* 0x0000006e6850723c */ /* 0x040fe20000001850 */
[----:B------:R-:W1:Y:S07]  /*a9f0*/  LDSM.16.MT88.4 R108, [R225+0x2100] ;  /* 0x00210000e16c783b */ /* 0x000e6e0000004200 */
[C---:B------:R-:W-:Y:S04]  /*aa00*/  HMMA.16816.F32 R84, R104.reuse, R112, R84 ;  /* 0x000000706854723c */ /* 0x040fe80000001854 */
[--C-:B--2---:R-:W-:Y:S04]  /*aa10*/  FFMA.FTZ R2, R143, c[0x0][0x2d0], -R165.reuse ;  /* 0x0000b4008f027a23 */ /* 0x104fe800000108a5 */
[C---:B------:R-:W-:Y:S01]  /*aa20*/  HMMA.16816.F32 R88, R104.reuse, R114, R88 ;  /* 0x000000726858723c */ /* 0x040fe20000001858 */
[----:B------:R2:W-:Y:S01]  /*aa30*/  MUFU.EX2 R171, R2 ;  /* 0x0000000200ab7308 */ /* 0x0005e20000000800 */
[----:B------:R-:W1:Y:S06]  /*aa40*/  LDSM.16.MT88.4 R112, [R226+0x2100] ;  /* 0x00210000e270783b */ /* 0x000e6c0000004200 */
[C---:B----4-:R-:W-:Y:S08]  /*aa50*/  HMMA.16816.F32 R92, R104.reuse, R116, R92 ;  /* 0x00000074685c723c */ /* 0x050ff0000000185c */
[----:B------:R-:W-:Y:S01]  /*aa60*/  HMMA.16816.F32 R96, R104, R118, R96 ;  /* 0x000000766860723c */ /* 0x000fe20000001860 */
[----:B------:R-:W-:Y:S03]  /*aa70*/  LDSM.16.MT88.4 R116, [R228+0x2100] ;  /* 0x00210000e474783b */ /* 0x000fe60000004200 */
[--C-:B--2---:R-:W-:Y:S02]  /*aa80*/  FFMA.FTZ R2, R142, c[0x0][0x2d0], -R165.reuse ;  /* 0x0000b4008e027a23 */ /* 0x104fe400000108a5 */
[----:B------:R-:W-:Y:S01]  /*aa90*/  FFMA.FTZ R165, R102, c[0x0][0x2d0], -R165 ;  /* 0x0000b40066a57a23 */ /* 0x000fe200000108a5 */
[----:B------:R-:W-:Y:S01]  /*aaa0*/  F2FP.PACK_AB R104, R177, R176 ;  /* 0x000000b0b168723e */ /* 0x000fe200000000ff */
[----:B------:R2:W4:Y:S01]  /*aab0*/  MUFU.EX2 R170, R2 ;  /* 0x0000000200aa7308 */ /* 0x0005220000000800 */
[----:B------:R-:W-:Y:S03]  /*aac0*/  F2FP.PACK_AB R105, R174, R175 ;  /* 0x000000afae69723e */ /* 0x000fe600000000ff */
[----:B------:R-:W-:Y:S06]  /*aad0*/  F2FP.PACK_AB R106, R172, R173 ;  /* 0x000000adac6a723e */ /* 0x000fec00000000ff */
[----:B------:R-:W-:Y:S10]  /*aae0*/  MUFU.EX2 R102, R124 ;  /* 0x0000007c00667308 */ /* 0x000ff40000000800 */
[----:B------:R-:W1:Y:S01]  /*aaf0*/  MUFU.EX2 R165, R165 ;  /* 0x000000a500a57308 */ /* 0x000e620000000800 */
[--C-:B--2---:R-:W-:Y:S01]  /*ab00*/  FFMA.FTZ R2, R123, c[0x0][0x2d0], -R164.reuse ;  /* 0x0000b4007b027a23 */ /* 0x104fe200000108a4 */
[----:B----4-:R-:W-:Y:S01]  /*ab10*/  F2FP.PACK_AB R107, R170, R171 ;  /* 0x000000abaa6b723e */ /* 0x010fe200000000ff */
[----:B------:R-:W-:Y:S02]  /*ab20*/  FFMA.FTZ R164, R120, c[0x0][0x2d0], -R164 ;  /* 0x0000b40078a47a23 */ /* 0x000fe400000108a4 */
[----:B------:R-:W2:Y:S04]  /*ab30*/  LDSM.16.MT88.4 R120, [R229+0x2100] ;  /* 0x00210000e578783b */ /* 0x000ea80000004200 */
[C---:B-1----:R-:W-:Y:S01]  /*ab40*/  HMMA.16816.F32 R4, R104.reuse, R108, R4 ;  /* 0x0000006c6804723c */ /* 0x042fe20000001804 */
[----:B------:R-:W1:Y:S07]  /*ab50*/  MUFU.EX2 R164, R164 ;  /* 0x000000a400a47308 */ /* 0x000e6e0000000800 */
[C---:B------:R-:W-:Y:S01]  /*ab60*/  HMMA.16816.F32 R8, R104.reuse, R110, R8 ;  /* 0x0000006e6808723c */ /* 0x040fe20000001808 */
[----:B------:R-:W4:Y:S03]  /*ab70*/  LDSM.16.MT88.4 R108, [R225+0x5100] ;  /* 0x00510000e16c783b */ /* 0x000f260000004200 */
[----:B------:R-:W-:Y:S04]  /*ab80*/  F2FP.PACK_AB R155, R165, R102 ;  /* 0x00000066a59b723e */ /* 0x000fe800000000ff */
[C---:B------:R-:W-:Y:S08]  /*ab90*/  HMMA.16816.F32 R12, R104.reuse, R112, R12 ;  /* 0x00000070680c723c */ /* 0x040ff0000000180c */
[C---:B------:R-:W-:Y:S01]  /*aba0*/  HMMA.16816.F32 R16, R104.reuse, R114, R16 ;  /* 0x000000726810723c */ /* 0x040fe20000001810 */
[----:B------:R-:W4:Y:S03]  /*abb0*/  LDSM.16.MT88.4 R112, [R226+0x5100] ;  /* 0x00510000e270783b */ /* 0x000f260000004200 */
[----:B-1----:R-:W-:Y:S04]  /*abc0*/  F2FP.PACK_AB R154, R164, R168 ;  /* 0x000000a8a49a723e */ /* 0x002fe800000000ff */
[C---:B--2---:R-:W-:Y:S08]  /*abd0*/  HMMA.16816.F32 R20, R104.reuse, R120, R20 ;  /* 0x000000786814723c */ /* 0x044ff00000001814 */
[C---:B------:R-:W-:Y:S01]  /*abe0*/  HMMA.16816.F32 R24, R104.reuse, R122, R24 ;  /* 0x0000007a6818723c */ /* 0x040fe20000001818 */
[----:B------:R-:W1:Y:S07]  /*abf0*/  LDSM.16.MT88.4 R120, [R229+0x5100] ;  /* 0x00510000e578783b */ /* 0x000e6e0000004200 */
[C---:B------:R-:W-:Y:S08]  /*ac00*/  HMMA.16816.F32 R28, R104.reuse, R116, R28 ;  /* 0x00000074681c723c */ /* 0x040ff0000000181c */
[C---:B------:R-:W-:Y:S01]  /*ac10*/  HMMA.16816.F32 R32, R104.reuse, R118, R32 ;  /* 0x000000766820723c */ /* 0x040fe20000001820 */
[----:B------:R-:W2:Y:S07]  /*ac20*/  LDSM.16.MT88.4 R116, [R228+0x5100] ;  /* 0x00510000e474783b */ /* 0x000eae0000004200 */
[C---:B----4-:R-:W-:Y:S08]  /*ac30*/  HMMA.16816.F32 R36, R104.reuse, R108, R36 ;  /* 0x0000006c6824723c */ /* 0x050ff00000001824 */
[C---:B------:R-:W-:Y:S01]  /*ac40*/  HMMA.16816.F32 R40, R104.reuse, R110, R40 ;  /* 0x0000006e6828723c */ /* 0x040fe20000001828 */
[----:B------:R-:W4:Y:S07]  /*ac50*/  LDSM.16.MT88.4 R108, [R225+0x8100] ;  /* 0x00810000e16c783b */ /* 0x000f2e0000004200 */
[C---:B------:R-:W-:Y:S08]  /*ac60*/  HMMA.16816.F32 R44, R104.reuse, R112, R44 ;  /* 0x00000070682c723c */ /* 0x040ff0000000182c */
[C---:B------:R-:W-:Y:S01]  /*ac70*/  HMMA.16816.F32 R48, R104.reuse, R114, R48 ;  /* 0x000000726830723c */ /* 0x040fe20000001830 */
[----:B------:R-:W4:Y:S07]  /*ac80*/  LDSM.16.MT88.4 R112, [R226+0x8100] ;  /* 0x00810000e270783b */ /* 0x000f2e0000004200 */
[C---:B-1----:R-:W-:Y:S08]  /*ac90*/  HMMA.16816.F32 R52, R104.reuse, R120, R52 ;  /* 0x000000786834723c */ /* 0x042ff00000001834 */
[C---:B------:R-:W-:Y:S01]  /*aca0*/  HMMA.16816.F32 R56, R104.reuse, R122, R56 ;  /* 0x0000007a6838723c */ /* 0x040fe20000001838 */
[----:B------:R-:W1:Y:S07]  /*acb0*/  LDSM.16.MT88.4 R120, [R229+0x8100] ;  /* 0x00810000e578783b */ /* 0x000e6e0000004200 */
[C---:B--2---:R-:W-:Y:S04]  /*acc0*/  HMMA.16816.F32 R60, R104.reuse, R116, R60 ;  /* 0x00000074683c723c */ /* 0x044fe8000000183c */
[----:B---3--:R-:W-:Y:S01]  /*acd0*/  FFMA.FTZ R125, R3, R125, R140 ;  /* 0x0000007d037d7223 */ /* 0x008fe2000001008c */
[----:B------:R-:W-:Y:S03]  /*ace0*/  MOV R140, R135 ;  /* 0x00000087008c7202 */ /* 0x000fe60000000f00 */
[C---:B------:R-:W-:Y:S01]  /*acf0*/  HMMA.16816.F32 R64, R104.reuse, R118, R64 ;  /* 0x000000766840723c */ /* 0x040fe20000001840 */
[----:B------:R-:W2:Y:S01]  /*ad00*/  LDL.LU R135, [R1+0xc] ;  /* 0x00000c0001877983 */ /* 0x000ea20000300800 */
[----:B------:R-:W3:Y:S03]  /*ad10*/  MUFU.EX2 R3, R2 ;  /* 0x0000000200037308 */ /* 0x000ee60000000800 */
[----:B------:R-:W1:Y:S03]  /*ad20*/  LDSM.16.MT88.4 R116, [R228+0x8100] ;  /* 0x00810000e474783b */ /* 0x000e660000004200 */
[C---:B----4-:R-:W-:Y:S08]  /*ad30*/  HMMA.16816.F32 R68, R104.reuse, R108, R68 ;  /* 0x0000006c6844723c */ /* 0x050ff00000001844 */
[C---:B------:R-:W-:Y:S01]  /*ad40*/  HMMA.16816.F32 R72, R104.reuse, R110, R72 ;  /* 0x0000006e6848723c */ /* 0x040fe20000001848 */
[----:B------:R-:W4:Y:S07]  /*ad50*/  LDSM.16.MT88.4 R108, [R225+0x2900] ;  /* 0x00290000e16c783b */ /* 0x000f2e0000004200 */
[C---:B------:R-:W-:Y:S04]  /*ad60*/  HMMA.16816.F32 R76, R104.reuse, R112, R76 ;  /* 0x00000070684c723c */ /* 0x040fe8000000184c */
[----:B---3--:R-:W-:Y:S04]  /*ad70*/  F2FP.PACK_AB R152, R166, R3 ;  /* 0x00000003a698723e */ /* 0x008fe800000000ff */
[C---:B------:R-:W-:Y:S08]  /*ad80*/  HMMA.16816.F32 R80, R104.reuse, R114, R80 ;  /* 0x000000726850723c */ /* 0x040ff00000001850 */
[C---:B-1----:R-:W-:Y:S08]  /*ad90*/  HMMA.16816.F32 R84, R104.reuse, R120, R84 ;  /* 0x000000786854723c */ /* 0x042ff00000001854 */
[C---:B------:R-:W-:Y:S01]  /*ada0*/  HMMA.16816.F32 R88, R104.reuse, R122, R88 ;  /* 0x0000007a6858723c */ /* 0x040fe20000001858 */
[----:B------:R-:W1:Y:S07]  /*adb0*/  LDSM.16.MT88.4 R120, [R226+0x2900] ;  /* 0x00290000e278783b */ /* 0x000e6e0000004200 */
[C---:B------:R-:W-:Y:S07]  /*adc0*/  HMMA.16816.F32 R92, R104.reuse, R116, R92 ;  /* 0x00000074685c723c */ /* 0x040fee000000185c */
[----:B------:R-:W-:Y:S01]  /*add0*/  MOV R116, R134 ;  /* 0x0000008600747202 */ /* 0x000fe20000000f00 */
[----:B------:R-:W-:Y:S04]  /*ade0*/  HMMA.16816.F32 R96, R104, R118, R96 ;  /* 0x000000766860723c */ /* 0x000fe80000001860 */
[----:B------:R-:W-:Y:S03]  /*adf0*/  IMAD.MOV.U32 R117, RZ, RZ, R133 ;  /* 0x000000ffff757224 */ /* 0x000fe600078e0085 */
[----:B------:R-:W-:Y:S01]  /*ae00*/  MOV R119, R126 ;  /* 0x0000007e00777202 */ /* 0x000fe20000000f00 */
[C---:B----4-:R-:W-:Y:S01]  /*ae10*/  HMMA.16816.F32 R104, R152.reuse, R108, R4 ;  /* 0x0000006c9868723c */ /* 0x050fe20000001804 */
[----:B------:R-:W-:Y:S07]  /*ae20*/  LDSM.16.MT88.4 R4, [R229+0x5900] ;  /* 0x00590000e504783b */ /* 0x000fee0000004200 */
[C---:B------:R-:W-:Y:S01]  /*ae30*/  HMMA.16816.F32 R108, R152.reuse, R110, R8 ;  /* 0x0000006e986c723c */ /* 0x040fe20000001808 */
[----:B------:R-:W-:Y:S07]  /*ae40*/  LDSM.16.MT88.4 R8, [R228+0x5900] ;  /* 0x00590000e408783b */ /* 0x000fee0000004200 */
[C---:B-1----:R-:W-:Y:S07]  /*ae50*/  HMMA.16816.F32 R112, R152.reuse, R120, R12 ;  /* 0x000000789870723c */ /* 0x042fee000000180c */
[----:B------:R-:W-:Y:S01]  /*ae60*/  IMAD.MOV.U32 R13, RZ, RZ, R119 ;  /* 0x000000ffff0d7224 */ /* 0x000fe200078e0077 */
[----:B------:R-:W-:Y:S04]  /*ae70*/  MOV R14, R116 ;  /* 0x00000074000e7202 */ /* 0x000fe80000000f00 */
[----:B------:R-:W-:Y:S02]  /*ae80*/  MOV R15, R117 ;  /* 0x00000075000f7202 */ /* 0x000fe40000000f00 */
[C---:B------:R-:W-:Y:S01]  /*ae90*/  HMMA.16816.F32 R116, R152.reuse, R122, R16 ;  /* 0x0000007a9874723c */ /* 0x040fe20000001810 */
[----:B------:R-:W-:Y:S02]  /*aea0*/  LDSM.16.MT88.4 R16, [R226+0x8900] ;  /* 0x00890000e210783b */ /* 0x000fe40000004200 */
[----:B--2---:R-:W-:Y:S02]  /*aeb0*/  FFMA.FTZ R2, R0, R135, R140 ;  /* 0x0000008700027223 */ /* 0x004fe4000001008c */
[----:B------:R-:W-:Y:S04]  /*aec0*/  FADD.FTZ R0, R245, R125 ;  /* 0x0000007df5007221 */ /* 0x000fe80000010000 */
[----:B------:R-:W-:Y:S03]  /*aed0*/  LDSM.16.MT88.4 R132, [R228+0x2900] ;  /* 0x00290000e484783b */ /* 0x000fe60000004200 */
[----:B------:R-:W-:Y:S02]  /*aee0*/  FADD.FTZ R2, R246, R2 ;  /* 0x00000002f6027221 */ /* 0x000fe40000010000 */
[----:B------:R-:W-:Y:S02]  /*aef0*/  FADD.FTZ R0, R247, R0 ;  /* 0x00000000f7007221 */ /* 0x000fe40000010000 */
[----:B------:R-:W-:Y:S02]  /*af00*/  FADD.FTZ R169, R248, R2 ;  /* 0x00000002f8a97221 */ /* 0x000fe40000010000 */
[----:B------:R-:W-:Y:S01]  /*af10*/  FADD.FTZ R2, R231, R0 ;  /* 0x00000000e7027221 */ /* 0x000fe20000010000 */
[----:B------:R1:W5:Y:S01]  /*af20*/  LDL.LU R245, [R1+0x54] ;  /* 0x0000540001f57983 */ /* 0x0003620000300800 */
[----:B------:R-:W-:Y:S03]  /*af30*/  MOV R0, R127 ;  /* 0x0000007f00007202 */ /* 0x000fe60000000f00 */
[----:B------:R1:W5:Y:S02]  /*af40*/  LDL.LU R246, [R1+0x50] ;  /* 0x0000500001f67983 */ /* 0x0003640000300800 */
[----:B------:R-:W-:Y:S02]  /*af50*/  FADD.FTZ R0, R0, R169 ;  /* 0x000000a900007221 */ /* 0x000fe40000010000 */
[----:B------:R1:W5:Y:S04]  /*af60*/  LDL.LU R247, [R1+0x4c] ;  /* 0x00004c0001f77983 */ /* 0x0003680000300800 */
[----:B------:R1:W5:Y:S04]  /*af70*/  LDL.LU R248, [R1+0x48] ;  /* 0x0000480001f87983 */ /* 0x0003680000300800 */
[----:B------:R1:W5:Y:S04]  /*af80*/  LDL.LU R231, [R1+0x44] ;  /* 0x0000440001e77983 */ /* 0x0003680000300800 */
[----:B------:R-:W2:Y:S08]  /*af90*/  LDSM.16.MT88.4 R124, [R229+0x2900] ;  /* 0x00290000e57c783b */ /* 0x000eb00000004200 */
[----:B------:R-:W3:Y:S01]  /*afa0*/  LDSM.16.MT88.4 R140, [R225+0x5900] ;  /* 0x00590000e18c783b */ /* 0x000ee20000004200 */
[C---:B--2---:R-:W-:Y:S07]  /*afb0*/  HMMA.16816.F32 R120, R152.reuse, R124, R20 ;  /* 0x0000007c9878723c */ /* 0x044fee0000001814 */
[----:B------:R-:W-:Y:S01]  /*afc0*/  IMAD.MOV.U32 R22, RZ, RZ, R14 ;  /* 0x000000ffff167224 */ /* 0x000fe200078e000e */
[C---:B------:R-:W-:Y:S04]  /*afd0*/  HMMA.16816.F32 R124, R152.reuse, R126, R24 ;  /* 0x0000007e987c723c */ /* 0x040fe80000001818 */
[----:B------:R-:W-:Y:S02]  /*afe0*/  MOV R23, R13 ;  /* 0x0000000d00177202 */ /* 0x000fe40000000f00 */
[----:B------:R-:W-:Y:S01]  /*aff0*/  MOV R20, R15 ;  /* 0x0000000f00147202 */ /* 0x000fe20000000f00 */
[----:B------:R-:W-:Y:S01]  /*b000*/  IMAD.MOV.U32 R25, RZ, RZ, R130 ;  /* 0x000000ffff197224 */ /* 0x000fe200078e0082 */
[----:B------:R-:W-:Y:S01]  /*b010*/  MOV R24, R131 ;  /* 0x0000008300187202 */ /* 0x000fe20000000f00 */
[----:B------:R-:W2:Y:S03]  /*b020*/  LDSM.16.MT88.4 R12, [R225+0x8900] ;  /* 0x00890000e10c783b */ /* 0x000ea60000004200 */
[----:B------:R-:W-:Y:S02]  /*b030*/  MOV R26, R129 ;  /* 0x00000081001a7202 */ /* 0x000fe40000000f00 */
[----:B------:R-:W-:Y:S02]  /*b040*/  MOV R27, R128 ;  /* 0x00000080001b7202 */ /* 0x000fe40000000f00 */
[C---:B------:R-:W-:Y:S03]  /*b050*/  HMMA.16816.F32 R128, R152.reuse, R132, R28 ;  /* 0x000000849880723c */ /* 0x040fe6000000181c */
[----:B------:R-:W-:Y:S04]  /*b060*/  MOV R21, R147 ;  /* 0x0000009300157202 */ /* 0x000fe80000000f00 */
[----:B------:R-:W-:Y:S01]  /*b070*/  MOV R28, R146 ;  /* 0x00000092001c7202 */ /* 0x000fe20000000f00 */
[C---:B------:R-:W-:Y:S04]  /*b080*/  HMMA.16816.F32 R132, R152.reuse, R134, R32 ;  /* 0x000000869884723c */ /* 0x040fe80000001820 */
[----:B------:R-:W-:Y:S01]  /*b090*/  MOV R31, R139 ;  /* 0x0000008b001f7202 */ /* 0x000fe20000000f00 */
[----:B------:R-:W-:Y:S01]  /*b0a0*/  IMAD.MOV.U32 R29, RZ, RZ, R145 ;  /* 0x000000ffff1d7224 */ /* 0x000fe200078e0091 */
[----:B------:R-:W-:Y:S01]  /*b0b0*/  MOV R30, R144 ;  /* 0x00000090001e7202 */ /* 0x000fe20000000f00 */
[----:B------:R-:W-:Y:S01]  /*b0c0*/  IMAD.MOV.U32 R34, RZ, RZ, R137 ;  /* 0x000000ffff227224 */ /* 0x000fe200078e0089 */
[----:B------:R-:W-:Y:S04]  /*b0d0*/  MOV R33, R138 ;  /* 0x0000008a00217202 */ /* 0x000fe80000000f00 */
[----:B------:R-:W-:Y:S01]  /*b0e0*/  MOV R35, R136 ;  /* 0x0000008800237202 */ /* 0x000fe20000000f00 */
[----:B------:R-:W-:Y:S01]  /*b0f0*/  FADD.FTZ R2, R33, R2 ;  /* 0x0000000221027221 */ /* 0x000fe20000010000 */
[C---:B---3--:R-:W-:Y:S03]  /*b100*/  HMMA.16816.F32 R136, R152.reuse, R140, R36 ;  /* 0x0000008c9888723c */ /* 0x048fe60000001824 */
[----:B------:R-:W-:Y:S02]  /*b110*/  FADD.FTZ R2, R35, R2 ;  /* 0x0000000223027221 */ /* 0x000fe40000010000 */
[----:B------:R-:W-:Y:S02]  /*b120*/  FADD.FTZ R0, R34, R0 ;  /* 0x0000000022007221 */ /* 0x000fe40000010000 */
[----:B------:R-:W-:Y:S01]  /*b130*/  FADD.FTZ R2, R29, R2 ;  /* 0x000000021d027221 */ /* 0x000fe20000010000 */
        /* <DEDUP_REMOVED lines=41> */
[----:B------:R-:W-:Y:S01]  /*b3d0*/  FADD.FTZ R0, R171, R0 ;  /* 0x00000000ab007221 */ /* 0x000fe20000010000 */
[C---:B----4-:R-:W-:Y:S03]  /*b3e0*/  HMMA.16816.F32 R92, R152.reuse, R8, R92 ;  /* 0x00000008985c723c */ /* 0x050fe6000000185c */
[----:B------:R-:W-:Y:S02]  /*b3f0*/  FADD.FTZ R0, R170, R0 ;  /* 0x00000000aa007221 */ /* 0x000fe40000010000 */
[----:B------:R-:W-:Y:S02]  /*b400*/  FADD.FTZ R2, R3, R2 ;  /* 0x0000000203027221 */ /* 0x000fe40000010000 */
[----:B------:R-:W-:Y:S01]  /*b410*/  FADD.FTZ R3, R103, R0 ;  /* 0x0000000067037221 */ /* 0x000fe20000010000 */
[----:B------:R-:W-:Y:S01]  /*b420*/  MOV R103, R100 ;  /* 0x0000006400677202 */ /* 0x000fe20000000f00 */
[----:B------:R-:W-:Y:S01]  /*b430*/  FADD.FTZ R0, R166, R2 ;  /* 0x00000002a6007221 */ /* 0x000fe20000010000 */
[----:B------:R-:W-:Y:S03]  /*b440*/  HMMA.16816.F32 R96, R152, R10, R96 ;  /* 0x0000000a9860723c */ /* 0x000fe60000001860 */
[----:B------:R-:W-:Y:S02]  /*b450*/  FADD.FTZ R3, R167, R3 ;  /* 0x00000003a7037221 */ /* 0x000fe40000010000 */
[----:B------:R-:W-:Y:S02]  /*b460*/  FADD.FTZ R2, R168, R0 ;  /* 0x00000000a8027221 */ /* 0x000fe40000010000 */
[----:B------:R-:W-:Y:S01]  /*b470*/  FADD.FTZ R0, R102, R3 ;  /* 0x0000000366007221 */ /* 0x000fe20000010000 */
[----:B------:R-:W-:Y:S01]  /*b480*/  MOV R3, R101 ;  /* 0x0000006500037202 */ /* 0x000fe20000000f00 */
[----:B------:R-:W-:Y:S03]  /*b490*/  FADD.FTZ R2, R164, R2 ;  /* 0x00000002a4027221 */ /* 0x000fe60000010000 */
[----:B------:R-:W-:Y:S02]  /*b4a0*/  FADD.FTZ R0, R165, R0 ;  /* 0x00000000a5007221 */ /* 0x000fe40000010000 */
[----:B------:R1:W-:Y:S04]  /*b4b0*/  STL [R1+0x8], R2 ;  /* 0x0000080201007387 */ /* 0x0003e80000100800 */
[----:B------:R1:W-:Y:S01]  /*b4c0*/  STL [R1+0xc], R0 ;  /* 0x00000c0001007387 */ /* 0x0003e20000100800 */
[----:B------:R-:W-:-:S05]  /*b4d0*/  @P0 BRA `(.L_x_505) ;  /* 0xffffb85000000947 */ /* 0x000fca000383ffff */
.L_x_504:
[----:B---3--:R-:W-:-:S13]  /*b4e0*/  ISETP.LE.AND P0, PT, RZ, UR20, PT ;  /* 0x00000014ff007c0c */ /* 0x008fda000bf03270 */
[----:B------:R-:W-:Y:S05]  /*b4f0*/  @!P0 BRA `(.L_x_506) ;  /* 0x000041b000008947 */ /* 0x000fea0003800000 */
[----:B------:R-:W2:Y:S04]  /*b500*/  LDL.64 R4, [R1+0x38] ;  /* 0x0000380001047983 */ /* 0x000ea80000100a00 */
[----:B------:R-:W3:Y:S01]  /*b510*/  LDL.64 R6, [R1+0x20] ;  /* 0x0000200001067983 */ /* 0x000ee20000100a00 */
[----:B------:R-:W-:Y:S01]  /*b520*/  UIADD3 UR6, UP3, UR14, 0x80, URZ ;  /* 0x000000800e067890 */ /* 0x000fe2000ff7e03f */
[----:B------:R-:W-:Y:S01]  /*b530*/  IMAD.MOV.U32 R103, RZ, RZ, R100 ;  /* 0x000000ffff677224 */ /* 0x000fe200078e0064 */
[----:B------:R-:W-:Y:S01]  /*b540*/  UIADD3 UR14, UP2, UR14, 0x100, URZ ;  /* 0x000001000e0e7890 */ /* 0x000fe2000ff5e03f */
[----:B------:R-:W-:Y:S01]  /*b550*/  IMAD.MOV.U32 R102, RZ, RZ, R101 ;  /* 0x000000ffff667224 */ /* 0x000fe200078e0065 */
[----:B------:R-:W-:Y:S02]  /*b560*/  UIADD3 UR15, UP1, UR10, 0x80, URZ ;  /* 0x000000800a0f7890 */ /* 0x000fe4000ff3e03f */
[----:B------:R-:W-:-:S02]  /*b570*/  UIADD3 UR21, UP0, UR10, 0x100, URZ ;  /* 0x000001000a157890 */ /* 0x000fc4000ff1e03f */
[----:B------:R-:W-:Y:S02]  /*b580*/  ULDC.64 UR4, c[0x0][0x1e0] ;  /* 0x0000780000047ab9 */ /* 0x000fe40000000a00 */
[----:B------:R-:W-:Y:S02]  /*b590*/  UIADD3.X UR12, URZ, UR9, URZ, UP3, !UPT ;  /* 0x000000093f0c7290 */ /* 0x000fe40009ffe43f */
[----:B------:R-:W-:Y:S02]  /*b5a0*/  USHF.L.U64.HI UR7, UR4, 0x6, UR5 ;  /* 0x0000000604077899 */ /* 0x000fe40008010205 */
[----:B------:R-:W-:Y:S02]  /*b5b0*/  USHF.L.U32 UR8, UR4, 0x6, URZ ;  /* 0x0000000604087899 */ /* 0x000fe4000800063f */
[----:B------:R-:W-:Y:S02]  /*b5c0*/  UIADD3.X UR9, URZ, UR9, URZ, UP2, !UPT ;  /* 0x000000093f097290 */ /* 0x000fe400097fe43f */
[----:B------:R-:W-:-:S02]  /*b5d0*/  UIADD3.X UR22, URZ, UR13, URZ, UP1, !UPT ;  /* 0x0000000d3f167290 */ /* 0x000fc40008ffe43f */
[----:B------:R-:W-:Y:S01]  /*b5e0*/  UIADD3.X UR23, URZ, UR13, URZ, UP0, !UPT ;  /* 0x0000000d3f177290 */ /* 0x000fe200087fe43f */
[C---:B-12---:R-:W-:Y:S02]  /*b5f0*/  IADD3 R2, P0, R4.reuse, 0x80, RZ ;  /* 0x0000008004027810 */ /* 0x046fe40007f1e0ff */
[----:B------:R-:W-:-:S03]  /*b600*/  IADD3 R8, P1, R4, 0x40, RZ ;  /* 0x0000004004087810 */ /* 0x000fc60007f3e0ff */
[----:B---3--:R-:W-:Y:S01]  /*b610*/  IMAD.X R3, RZ, RZ, R7, P0 ;  /* 0x000000ffff037224 */ /* 0x008fe200000e0607 */
[----:B------:R-:W-:-:S04]  /*b620*/  IADD3.X R9, RZ, R7, RZ, P1, !PT ;  /* 0x00000007ff097210 */ /* 0x000fc80000ffe4ff */
[----:B------:R1:W-:Y:S04]  /*b630*/  STL.64 [R1], R2 ;  /* 0x0000000201007387 */ /* 0x0003e80000100a00 */
[----:B------:R2:W-:Y:S01]  /*b640*/  STL.64 [R1+0x18], R8 ;  /* 0x0000180801007387 */ /* 0x0005e20000100a00 */
[----:B-1----:R-:W-:Y:S01]  /*b650*/  MOV R2, R4 ;  /* 0x0000000400027202 */ /* 0x002fe20000000f00 */
[----:B------:R-:W-:-:S05]  /*b660*/  IMAD.MOV.U32 R3, RZ, RZ, R7 ;  /* 0x000000ffff037224 */ /* 0x000fca00078e0007 */
[----:B------:R2:W-:Y:S02]  /*b670*/  STL.64 [R1+0x20], R2 ;  /* 0x0000200201007387 */ /* 0x0005e40000100a00 */
.L_x_507:
[----:B---3--:R-:W3:Y:S01]  /*b680*/  LDL.64 R14, [R1+0x20] ;  /* 0x00002000010e7983 */ /* 0x008ee20000100a00 */
[----:B------:R-:W-:Y:S04]  /*b690*/  DEPBAR.LE SB0, 0x0 ;  /* 0x000080000000791a */ /* 0x000fe80000000000 */
[----:B------:R-:W-:Y:S01]  /*b6a0*/  USHF.R.S32.HI UR5, URZ, 0x1f, UR20 ;  /* 0x0000001f3f057899 */ /* 0x000fe20008011414 */
[----:B------:R-:W4:Y:S01]  /*b6b0*/  LDL.64 R28, [R1] ;  /* 0x00000000011c7983 */ /* 0x000f220000100a00 */
[----:B------:R-:W-:Y:S01]  /*b6c0*/  UIMAD UR4, UR11, UR20, URZ ;  /* 0x000000140b0472a4 */ /* 0x000fe2000f8e023f */
[----:B------:R-:W-:Y:S01]  /*b6d0*/  MOV R22, UR20 ;  /* 0x0000001400167c02 */ /* 0x000fe20008000f00 */
[----:B------:R-:W-:Y:S01]  /*b6e0*/  UISETP.GT.AND UP0, UPT, UR20, URZ, UPT ;  /* 0x0000003f1400728c */ /* 0x000fe2000bf04270 */
[----:B--2---:R-:W-:Y:S01]  /*b6f0*/  MOV R2, UR20 ;  /* 0x0000001400027c02 */ /* 0x004fe20008000f00 */
[----:B------:R-:W-:Y:S01]  /*b700*/  UIMAD UR4, UR5, UR16, UR4 ;  /* 0x00000010050472a4 */ /* 0x000fe2000f8e0204 */
[----:B------:R-:W2:Y:S01]  /*b710*/  LDL.64 R12, [R1+0x18] ;  /* 0x00001800010c7983 */ /* 0x000ea20000100a00 */
[----:B------:R-:W-:Y:S01]  /*b720*/  MOV R20, UR20 ;  /* 0x0000001400147c02 */ /* 0x000fe20008000f00 */
[----:B------:R-:W-:Y:S04]  /*b730*/  UIADD3 UR20, UR20, -0x1, URZ ;  /* 0xffffffff14147890 */ /* 0x000fe8000fffe03f */
[----:B------:R-:W-:Y:S02]  /*b740*/  BAR.SYNC.DEFER_BLOCKING 0x0 ;  /* 0x0000000000007b1d */ /* 0x000fe40000010000 */
[----:B------:R-:W-:Y:S06]  /*b750*/  @UP0 USHF.R.S32.HI UR24, URZ, 0x1f, UR20 ;  /* 0x0000001f3f180899 */ /* 0x000fec0008011414 */
[----:B-----5:R-:W-:Y:S04]  /*b760*/  STL [R1+0x44], R231 ;  /* 0x000044e701007387 */ /* 0x020fe80000100800 */
[----:B------:R-:W-:Y:S04]  /*b770*/  STL [R1+0x48], R248 ;  /* 0x000048f801007387 */ /* 0x000fe80000100800 */
[----:B------:R-:W-:Y:S04]  /*b780*/  STL [R1+0x4c], R247 ;  /* 0x00004cf701007387 */ /* 0x000fe80000100800 */
[----:B------:R-:W-:Y:S04]  /*b790*/  STL [R1+0x50], R246 ;  /* 0x000050f601007387 */ /* 0x000fe80000100800 */
[----:B------:R-:W1:Y:S08]  /*b7a0*/  LDSM.16.M88.4 R8, [R224+0xc100] ;  /* 0x00c10000e008783b */ /* 0x000e700000000200 */
[----:B------:R-:W2:Y:S08]  /*b7b0*/  LDSM.16.M88.4 R16, [R224+0xc900] ;  /* 0x00c90000e010783b */ /* 0x000eb00000000200 */
[----:B------:R-:W2:Y:S08]  /*b7c0*/  LDSM.16.M88.4 R24, [R224+0xd100] ;  /* 0x00d10000e018783b */ /* 0x000eb00000000200 */
[----:B------:R-:W2:Y:S08]  /*b7d0*/  LDSM.16.M88.4 R32, [R224+0xd900] ;  /* 0x00d90000e020783b */ /* 0x000eb00000000200 */
[----:B------:R-:W2:Y:S01]  /*b7e0*/  LDSM.16.M88.4 R40, [R224+0xe100] ;  /* 0x00e10000e028783b */ /* 0x000ea20000000200 */
[C---:B-1----:R-:W-:Y:S07]  /*b7f0*/  HMMA.16816.F32 R4, R156.reuse, R8, RZ ;  /* 0x000000089c04723c */ /* 0x042fee00000018ff */
[----:B------:R-:W1:Y:S01]  /*b800*/  LDSM.16.M88.4 R48, [R224+0xe900] ;  /* 0x00e90000e030783b */ /* 0x000e620000000200 */
[C---:B------:R-:W-:Y:S07]  /*b810*/  HMMA.16816.F32 R8, R156.reuse, R10, RZ ;  /* 0x0000000a9c08723c */ /* 0x040fee00000018ff */
[----:B------:R-:W1:Y:S08]  /*b820*/  LDSM.16.M88.4 R152, [R231] ;  /* 0x00000000e798783b */ /* 0x000e700000000200 */
[----:B------:R-:W1:Y:S08]  /*b830*/  LDSM.16.M88.4 R164, [R248] ;  /* 0x00000000f8a4783b */ /* 0x000e700000000200 */
[----:B------:R-:W1:Y:S08]  /*b840*/  LDSM.16.M88.4 R168, [R247] ;  /* 0x00000000f7a8783b */ /* 0x000e700000000200 */
[----:B------:R-:W1:Y:S08]  /*b850*/  LDSM.16.M88.4 R172, [R246] ;  /* 0x00000000f6ac783b */ /* 0x000e700000000200 */
[----:B------:R-:W1:Y:S08]  /*b860*/  LDSM.16.M88.4 R176, [R245] ;  /* 0x00000000f5b0783b */ /* 0x000e700000000200 */
[----:B------:R-:W1:Y:S08]  /*b870*/  LDSM.16.M88.4 R180, [R244] ;  /* 0x00000000f4b4783b */ /* 0x000e700000000200 */
[----:B------:R-:W-:Y:S01]  /*b880*/  STL [R1+0x54], R245 ;  /* 0x000054f501007387 */ /* 0x000fe20000100800 */
[----:B---3--:R-:W-:Y:S05]  /*b890*/  IMAD.WIDE.U32 R22, R22, UR16, R14 ;  /* 0x0000001016167c25 */ /* 0x008fea000f8e000e */
[----:B------:R-:W-:Y:S01]  /*b8a0*/  IADD3 R0, R23, UR4, RZ ;  /* 0x0000000417007c10 */ /* 0x000fe2000fffe0ff */
[----:B----4-:R-:W-:Y:S01]  /*b8b0*/  IMAD.WIDE.U32 R2, R2, UR16, R28 ;  /* 0x0000001002027c25 */ /* 0x010fe2000f8e001c */
[C---:B------:R-:W-:Y:S04]  /*b8c0*/  LEA R28, P5, R22.reuse, c[0x0][0x1f8], 0x1 ;  /* 0x00007e00161c7a11 */ /* 0x040fe800078a08ff */
[----:B------:R-:W-:Y:S01]  /*b8d0*/  LEA.HI.X R29, R22, c[0x0][0x1fc], R0, 0x1, P5 ;  /* 0x00007f00161d7a11 */ /* 0x000fe200028f0c00 */
[----:B--2---:R-:W-:Y:S01]  /*b8e0*/  IMAD.WIDE.U32 R20, R20, UR16, R12 ;  /* 0x0000001014147c25 */ /* 0x004fe2000f8e000c */
[----:B------:R-:W-:Y:S01]  /*b8f0*/  IADD3 R3, R3, UR4, RZ ;  /* 0x0000000403037c10 */ /* 0x000fe2000fffe0ff */
[C---:B------:R-:W-:Y:S01]  /*b900*/  HMMA.16816.F32 R12, R156.reuse, R16, RZ ;  /* 0x000000109c0c723c */ /* 0x040fe200000018ff */
[----:B------:R-:W-:Y:S01]  /*b910*/  LEA R36, P0, R2, c[0x0][0x1f8], 0x1 ;  /* 0x00007e0002247a11 */ /* 0x000fe200078008ff */
[----:B------:R-:W-:Y:S01]  /*b920*/  @!PT LDS RZ, [RZ] ;  /* 0x00000000fffff984 */ /* 0x000fe20000000800 */
[----:B------:R-:W-:Y:S01]  /*b930*/  @!PT LDS RZ, [RZ] ;  /* 0x00000000fffff984 */ /* 0x000fe20000000800 */
[----:B------:R-:W-:Y:S01]  /*b940*/  @!PT LDS RZ, [RZ] ;  /* 0x00000000fffff984 */ /* 0x000fe20000000800 */
[----:B------:R2:W-:Y:S01]  /*b950*/  LDGSTS.E.BYPASS.LTC128B.128 [R249+0x100], [R28.64], !P4 ;  /* 0x001000001cf97fae */ /* 0x0005e2000e101d52 */
[----:B------:R-:W-:Y:S01]  /*b960*/  IADD3 R21, R21, UR4, RZ ;  /* 0x0000000415157c10 */ /* 0x000fe2000fffe0ff */
[----:B------:R-:W-:Y:S01]  /*b970*/  ULDC.64 UR4, c[0x0][0x1e0] ;  /* 0x0000780000047ab9 */ /* 0x000fe20000000a00 */
[----:B------:R-:W-:Y:S02]  /*b980*/  LEA R30, P1, R20, c[0x0][0x1f8], 0x1 ;  /* 0x00007e00141e7a11 */ /* 0x000fe400078208ff */
[----:B------:R-:W-:Y:S01]  /*b990*/  LEA.HI.X R37, R2, c[0x0][0x1fc], R3, 0x1, P0 ;  /* 0x00007f0002257a11 */ /* 0x000fe200000f0c03 */
[C---:B------:R-:W-:Y:S01]  /*b9a0*/  HMMA.16816.F32 R16, R156.reuse, R18, RZ ;  /* 0x000000129c10723c */ /* 0x040fe200000018ff */
[----:B------:R-:W-:Y:S01]  /*b9b0*/  LEA.HI.X R31, R20, c[0x0][0x1fc], R21, 0x1, P1 ;  /* 0x00007f00141f7a11 */ /* 0x000fe200008f0c15 */
[----:B------:R-:W-:Y:S02]  /*b9c0*/  @UP0 UIMAD.WIDE.U32 UR26, UR20, UR4, URZ ;  /* 0x00000004141a02a5 */ /* 0x000fe4000f8e003f */
[----:B------:R-:W-:Y:S01]  /*b9d0*/  IADD3 R2, P0, R28, UR10, RZ ;  /* 0x0000000a1c027c10 */ /* 0x000fe2000ff1e0ff */
[----:B------:R-:W-:Y:S01]  /*b9e0*/  @UP0 UIMAD UR24, UR24, UR4, URZ ;  /* 0x00000004181802a4 */ /* 0x000fe2000f8e023f */
[----:B------:R2:W-:Y:S02]  /*b9f0*/  LDGSTS.E.BYPASS.LTC128B.128 [R249+0x3100], [R30.64], !P3 ;  /* 0x031000001ef97fae */ /* 0x0005e4000d901d52 */
[C---:B------:R-:W-:Y:S01]  /*ba00*/  HMMA.16816.F32 R20, R156.reuse, R24, RZ ;  /* 0x000000189c14723c */ /* 0x040fe200000018ff */
[----:B------:R-:W-:Y:S01]  /*ba10*/  IADD3.X R3, R29, UR13, RZ, P0, !PT ;  /* 0x0000000d1d037c10 */ /* 0x000fe200087fe4ff */
[----:B------:R-:W-:Y:S02]  /*ba20*/  @UP0 UIMAD UR24, UR20, UR5, UR24 ;  /* 0x00000005141802a4 */ /* 0x000fe4000f8e0218 */
[C---:B------:R-:W-:Y:S02]  /*ba30*/  IADD3 R38, P0, R2.reuse, UR10, RZ ;  /* 0x0000000a02267c10 */ /* 0x040fe4000ff1e0ff */
[----:B------:R3:W-:Y:S01]  /*ba40*/  LDGSTS.E.BYPASS.LTC128B.128 [R249+0x6100], [R36.64], !P2 ;  /* 0x0610000024f97fae */ /* 0x0007e2000d101d52 */
[----:B------:R-:W-:Y:S01]  /*ba50*/  @UP0 UIADD3 UR4, UR27, UR24, URZ ;  /* 0x000000181b040290 */ /* 0x000fe2000fffe03f */
[C---:B------:R-:W-:Y:S01]  /*ba60*/  HMMA.16816.F32 R24, R156.reuse, R26, RZ ;  /* 0x0000001a9c18723c */ /* 0x040fe200000018ff */
[C---:B------:R-:W-:Y:S02]  /*ba70*/  IADD3.X R39, R3.reuse, UR13, RZ, P0, !PT ;  /* 0x0000000d03277c10 */ /* 0x040fe400087fe4ff */
[----:B------:R-:W-:Y:S03]  /*ba80*/  @UP0 UIMAD UR4, UR4, 0x60, URZ ;  /* 0x00000060040408a4 */ /* 0x000fe6000f8e023f */
[----:B------:R4:W-:Y:S08]  /*ba90*/  LDGSTS.E.BYPASS.LTC128B.128 [R249+0x1100], [R2.64], !P4 ;  /* 0x0110000002f97fae */ /* 0x0009f0000e101d52 */
[----:B------:R4:W-:Y:S01]  /*baa0*/  LDGSTS.E.BYPASS.LTC128B.128 [R249+0x4100], [R2.64+0x80], !P3 ;  /* 0x0410008002f97fae */ /* 0x0009e2000d901d52 */
[C---:B--2---:R-:W-:Y:S07]  /*bab0*/  HMMA.16816.F32 R28, R156.reuse, R32, RZ ;  /* 0x000000209c1c723c */ /* 0x044fee00000018ff */
[----:B------:R4:W-:Y:S01]  /*bac0*/  LDGSTS.E.BYPASS.LTC128B.128 [R249+0x7100], [R2.64+0x100], !P2 ;  /* 0x0710010002f97fae */ /* 0x0009e2000d101d52 */
[C---:B------:R-:W-:Y:S01]  /*bad0*/  HMMA.16816.F32 R32, R156.reuse, R34, RZ ;  /* 0x000000229c20723c */ /* 0x040fe200000018ff */
[C---:B---3--:R-:W-:Y:S06]  /*bae0*/  IADD3 R36, P0, R2.reuse, UR15, RZ ;  /* 0x0000000f02247c10 */ /* 0x048fec000ff1e0ff */
[----:B------:R2:W-:Y:S01]  /*baf0*/  LDGSTS.E.BYPASS.LTC128B.128 [R249+0x2100], [R38.64], !P4 ;  /* 0x0210000026f97fae */ /* 0x0005e2000e101d52 */
[C---:B------:R-:W-:Y:S07]  /*bb00*/  IADD3.X R37, R3.reuse, UR22, RZ, P0, !PT ;  /* 0x0000001603257c10 */ /* 0x040fee00087fe4ff */
[----:B------:R2:W-:Y:S01]  /*bb10*/  LDGSTS.E.BYPASS.LTC128B.128 [R249+0x5100], [R36.64], !P3 ;  /* 0x0510000024f97fae */ /* 0x0005e2000d901d52 */
[----:B----4-:R-:W-:Y:S04]  /*bb20*/  IADD3 R2, P0, R2, UR21, RZ ;  /* 0x0000001502027c10 */ /* 0x010fe8000ff1e0ff */
[----:B------:R-:W-:Y:S02]  /*bb30*/  IADD3.X R3, R3, UR23, RZ, P0, !PT ;  /* 0x0000001703037c10 */ /* 0x000fe400087fe4ff */
[----:B------:R-:W-:Y:S03]  /*bb40*/  PLOP3.LUT P0, PT, PT, PT, UP0, 0x80, 0x0 ;  /* 0x000000000000781c */ /* 0x000fe60003f0f008 */
[----:B------:R3:W-:Y:S01]  /*bb50*/  LDGSTS.E.BYPASS.LTC128B.128 [R249+0x8100], [R2.64], !P2 ;  /* 0x0810000002f97fae */ /* 0x0007e2000d101d52 */
[C---:B--2---:R-:W-:Y:S07]  /*bb60*/  HMMA.16816.F32 R36, R156.reuse, R40, RZ ;  /* 0x000000289c24723c */ /* 0x044fee00000018ff */
[----:B------:R-:W0:Y:S01]  /*bb70*/  LDGDEPBAR ;  /* 0x00000000000079af */ /* 0x000e220000000000 */
        /* <DEDUP_REMOVED lines=17> */
[----:B------:R-:W3:Y:S07]  /*bc90*/  LDSM.16.M88.4 R176, [R230+0xe100] ;  /* 0x00e10000e6b0783b */ /* 0x000eee0000000200 */
        /* <DEDUP_REMOVED lines=13> */
[----:B------:R-:W4:Y:S07]  /*bd70*/  LDSM.16.M88.4 R172, [R227+0x1000] ;  /* 0x00100000e3ac783b */ /* 0x000f2e0000000200 */
[C---:B---3--:R-:W-:Y:S08]  /*bd80*/  HMMA.16816.F32 R36, R184.reuse, R176, R36 ;  /* 0x000000b0b824723c */ /* 0x048ff00000001824 */
[C---:B------:R-:W-:Y:S01]  /*bd90*/  HMMA.16816.F32 R40, R184.reuse, R178, R40 ;  /* 0x000000b2b828723c */ /* 0x040fe20000001828 */
[----:B------:R-:W3:Y:S07]  /*bda0*/  LDSM.16.M88.4 R176, [R227+0x1800] ;  /* 0x00180000e3b0783b */ /* 0x000eee0000000200 */
[C---:B-1----:R-:W-:Y:S08]  /*bdb0*/  HMMA.16816.F32 R44, R184.reuse, R152, R44 ;  /* 0x00000098b82c723c */ /* 0x042ff0000000182c */
[----:B------:R-:W-:Y:S01]  /*bdc0*/  HMMA.16816.F32 R48, R184, R154, R48 ;  /* 0x0000009ab830723c */ /* 0x000fe20000001830 */
[----:B------:R-:W1:Y:S07]  /*bdd0*/  LDSM.16.M88.4 R152, [R227+0x2000] ;  /* 0x00200000e398783b */ /* 0x000e6e0000000200 */
[C---:B--2---:R-:W-:Y:S08]  /*bde0*/  HMMA.16816.F32 R4, R188.reuse, R164, R4 ;  /* 0x000000a4bc04723c */ /* 0x044ff00000001804 */
[C---:B------:R-:W-:Y:S01]  /*bdf0*/  HMMA.16816.F32 R8, R188.reuse, R166, R8 ;  /* 0x000000a6bc08723c */ /* 0x040fe20000001808 */
[----:B------:R-:W2:Y:S07]  /*be00*/  LDSM.16.M88.4 R164, [R227+0x2800] ;  /* 0x00280000e3a4783b */ /* 0x000eae0000000200 */
        /* <DEDUP_REMOVED lines=10> */
[C---:B------:R-:W-:Y:S01]  /*beb0*/  HMMA.16816.F32 R40, R188.reuse, R154, R40 ;  /* 0x0000009abc28723c */ /* 0x040fe20000001828 */
[----:B------:R-:W1:Y:S07]  /*bec0*/  LDSM.16.M88.4 R152, [R224+0x10900] ;  /* 0x01090000e098783b */ /* 0x000e6e0000000200 */
[C---:B--2---:R-:W-:Y:S08]  /*bed0*/  HMMA.16816.F32 R44, R188.reuse, R164, R44 ;  /* 0x000000a4bc2c723c */ /* 0x044ff0000000182c */
[----:B------:R-:W-:Y:S01]  /*bee0*/  HMMA.16816.F32 R48, R188, R166, R48 ;  /* 0x000000a6bc30723c */ /* 0x000fe20000001830 */
[----:B------:R-:W2:Y:S07]  /*bef0*/  LDSM.16.M88.4 R164, [R224+0x11100] ;  /* 0x01110000e0a4783b */ /* 0x000eae0000000200 */
[C---:B----4-:R-:W-:Y:S08]  /*bf00*/  HMMA.16816.F32 R4, R192.reuse, R168, R4 ;  /* 0x000000a8c004723c */ /* 0x050ff00000001804 */
[C---:B------:R-:W-:Y:S01]  /*bf10*/  HMMA.16816.F32 R8, R192.reuse, R170, R8 ;  /* 0x000000aac008723c */ /* 0x040fe20000001808 */
[----:B------:R-:W4:Y:S07]  /*bf20*/  LDSM.16.M88.4 R168, [R224+0x11900] ;  /* 0x01190000e0a8783b */ /* 0x000f2e0000000200 */
[C---:B------:R-:W-:Y:S08]  /*bf30*/  HMMA.16816.F32 R12, R192.reuse, R172, R12 ;  /* 0x000000acc00c723c */ /* 0x040ff0000000180c */
[C---:B------:R-:W-:Y:S01]  /*bf40*/  HMMA.16816.F32 R16, R192.reuse, R174, R16 ;  /* 0x000000aec010723c */ /* 0x040fe20000001810 */
[----:B------:R-:W4:Y:S07]  /*bf50*/  LDSM.16.M88.4 R172, [R243] ;  /* 0x00000000f3ac783b */ /* 0x000f2e0000000200 */
[C---:B---3--:R-:W-:Y:S08]  /*bf60*/  HMMA.16816.F32 R20, R192.reuse, R176, R20 ;  /* 0x000000b0c014723c */ /* 0x048ff00000001814 */
[C---:B------:R-:W-:Y:S01]  /*bf70*/  HMMA.16816.F32 R24, R192.reuse, R178, R24 ;  /* 0x000000b2c018723c */ /* 0x040fe20000001818 */
[----:B------:R-:W3:Y:S07]  /*bf80*/  LDSM.16.M88.4 R176, [R242] ;  /* 0x00000000f2b0783b */ /* 0x000eee0000000200 */
[C---:B-1----:R-:W-:Y:S08]  /*bf90*/  HMMA.16816.F32 R28, R192.reuse, R152, R28 ;  /* 0x00000098c01c723c */ /* 0x042ff0000000181c */
[C---:B------:R-:W-:Y:S01]  /*bfa0*/  HMMA.16816.F32 R32, R192.reuse, R154, R32 ;  /* 0x0000009ac020723c */ /* 0x040fe20000001820 */
[----:B------:R-:W1:Y:S07]  /*bfb0*/  LDSM.16.M88.4 R152, [R241] ;  /* 0x00000000f198783b */ /* 0x000e6e0000000200 */
[C---:B--2---:R-:W-:Y:S08]  /*bfc0*/  HMMA.16816.F32 R36, R192.reuse, R164, R36 ;  /* 0x000000a4c024723c */ /* 0x044ff00000001824 */
[C---:B------:R-:W-:Y:S01]  /*bfd0*/  HMMA.16816.F32 R40, R192.reuse, R166, R40 ;  /* 0x000000a6c028723c */ /* 0x040fe20000001828 */
[----:B------:R-:W2:Y:S07]  /*bfe0*/  LDSM.16.M88.4 R164, [R240] ;  /* 0x00000000f0a4783b */ /* 0x000eae0000000200 */
[C---:B----4-:R-:W-:Y:S08]  /*bff0*/  HMMA.16816.F32 R44, R192.reuse, R168, R44 ;  /* 0x000000a8c02c723c */ /* 0x050ff0000000182c */
[----:B------:R-:W-:Y:S01]  /*c000*/  HMMA.16816.F32 R48, R192, R170, R48 ;  /* 0x000000aac030723c */ /* 0x000fe20000001830 */
[----:B------:R-:W4:Y:S07]  /*c010*/  LDSM.16.M88.4 R168, [R239] ;  /* 0x00000000efa8783b */ /* 0x000f2e0000000200 */
[C---:B------:R-:W-:Y:S08]  /*c020*/  HMMA.16816.F32 R4, R196.reuse, R172, R4 ;  /* 0x000000acc404723c */ /* 0x040ff00000001804 */
[C---:B------:R-:W-:Y:S01]  /*c030*/  HMMA.16816.F32 R8, R196.reuse, R174, R8 ;  /* 0x000000aec408723c */ /* 0x040fe20000001808 */
[----:B------:R-:W4:Y:S07]  /*c040*/  LDSM.16.M88.4 R172, [R238] ;  /* 0x00000000eeac783b */ /* 0x000f2e0000000200 */
[C---:B---3--:R-:W-:Y:S08]  /*c050*/  HMMA.16816.F32 R12, R196.reuse, R176, R12 ;  /* 0x000000b0c40c723c */ /* 0x048ff0000000180c */
[C---:B------:R-:W-:Y:S01]  /*c060*/  HMMA.16816.F32 R16, R196.reuse, R178, R16 ;  /* 0x000000b2c410723c */ /* 0x040fe20000001810 */
[----:B------:R-:W3:Y:S07]  /*c070*/  LDSM.16.M88.4 R176, [R230+0xf100] ;  /* 0x00f10000e6b0783b */ /* 0x000eee0000000200 */
[C---:B-1----:R-:W-:Y:S08]  /*c080*/  HMMA.16816.F32 R20, R196.reuse, R152, R20 ;  /* 0x00000098c414723c */ /* 0x042ff00000001814 */
[C---:B------:R-:W-:Y:S01]  /*c090*/  HMMA.16816.F32 R24, R196.reuse, R154, R24 ;  /* 0x0000009ac418723c */ /* 0x040fe20000001818 */
        /* <DEDUP_REMOVED lines=8> */
[----:B------:R-:W-:Y:S01]  /*c120*/  HMMA.16816.F32 R48, R196, R174, R48 ;  /* 0x000000aec430723c */ /* 0x000fe20000001830 */
        /* <DEDUP_REMOVED lines=17> */
[----:B------:R-:W-:Y:S01]  /*c240*/  HMMA.16816.F32 R48, R200, R178, R48 ;  /* 0x000000b2c830723c */ /* 0x000fe20000001830 */
        /* <DEDUP_REMOVED lines=24> */
[----:B------:R-:W4:Y:S07]  /*c3d0*/  LDSM.16.M88.4 R168, [R237] ;  /* 0x00000000eda8783b */ /* 0x000f2e0000000200 */
        /* <DEDUP_REMOVED lines=10> */
[----:B------:R-:W-:Y:S01]  /*c480*/  HMMA.16816.F32 R48, R208, R166, R48 ;  /* 0x000000a6d030723c */ /* 0x000fe20000001830 */
[----:B------:R-:W2:Y:S07]  /*c490*/  LDSM.16.M88.4 R164, [R233] ;  /* 0x00000000e9a4783b */ /* 0x000eae0000000200 */
[C---:B----4-:R-:W-:Y:S08]  /*c4a0*/  HMMA.16816.F32 R4, R212.reuse, R168, R4 ;  /* 0x000000a8d404723c */ /* 0x050ff00000001804 */
[C---:B------:R-:W-:Y:S01]  /*c4b0*/  HMMA.16816.F32 R8, R212.reuse, R170, R8 ;  /* 0x000000aad408723c */ /* 0x040fe20000001808 */
[----:B------:R-:W4:Y:S07]  /*c4c0*/  LDSM.16.M88.4 R168, [R232] ;  /* 0x00000000e8a8783b */ /* 0x000f2e0000000200 */
        /* <DEDUP_REMOVED lines=13> */
[----:B------:R-:W-:Y:S01]  /*c5a0*/  HMMA.16816.F32 R48, R212, R170, R48 ;  /* 0x000000aad430723c */ /* 0x000fe20000001830 */
        /* <DEDUP_REMOVED lines=11> */
[C---:B------:R-:W-:Y:S08]  /*c660*/  HMMA.16816.F32 R32, R216.reuse, R166, R32 ;  /* 0x000000a6d820723c */ /* 0x040ff00000001820 */
[C---:B----4-:R-:W-:Y:S08]  /*c670*/  HMMA.16816.F32 R36, R216.reuse, R168, R36 ;  /* 0x000000a8d824723c */ /* 0x050ff00000001824 */
[C---:B------:R-:W-:Y:S08]  /*c680*/  HMMA.16816.F32 R40, R216.reuse, R170, R40 ;  /* 0x000000aad828723c */ /* 0x040ff00000001828 */
[C---:B------:R-:W-:Y:S08]  /*c690*/  HMMA.16816.F32 R44, R216.reuse, R172, R44 ;  /* 0x000000acd82c723c */ /* 0x040ff0000000182c */
[----:B------:R-:W-:Y:S08]  /*c6a0*/  HMMA.16816.F32 R48, R216, R174, R48 ;  /* 0x000000aed830723c */ /* 0x000ff00000001830 */
[C---:B---3--:R-:W-:Y:S08]  /*c6b0*/  HMMA.16816.F32 R4, R220.reuse, R176, R4 ;  /* 0x000000b0dc04723c */ /* 0x048ff00000001804 */
        /* <DEDUP_REMOVED lines=65> */
[----:B------:R-:W-:Y:S07]  /*cad0*/  BAR.SYNC.DEFER_BLOCKING 0x0 ;  /* 0x0000000000007b1d */ /* 0x000fee0000010000 */
[C---:B------:R-:W-:Y:S04]  /*cae0*/  HMMA.16816.F32 R40, R220.reuse, R6, R40 ;  /* 0x00000006dc28723c */ /* 0x040fe80000001828 */
[----:B------:R-:W-:Y:S02]  /*caf0*/  FMUL.FTZ R28, R28, c[0x0][0x320] ;  /* 0x0000c8001c1c7a20 */ /* 0x000fe40000410000 */
[----:B------:R-:W-:Y:S02]  /*cb00*/  FMUL.FTZ R29, R29, c[0x0][0x320] ;  /* 0x0000c8001d1d7a20 */ /* 0x000fe40000410000 */
[----:B------:R-:W-:Y:S04]  /*cb10*/  FMUL.FTZ R30, R30, c[0x0][0x320] ;  /* 0x0000c8001e1e7a20 */ /* 0x000fe80000410000 */
[----:B------:R-:W-:Y:S02]  /*cb20*/  FMUL.FTZ R31, R31, c[0x0][0x320] ;  /* 0x0000c8001f1f7a20 */ /* 0x000fe40000410000 */
[----:B------:R-:W-:Y:S02]  /*cb30*/  FMUL.FTZ R33, R33, c[0x0][0x320] ;  /* 0x0000c80021217a20 */ /* 0x000fe40000410000 */
[----:B------:R-:W-:Y:S01]  /*cb40*/  FMUL.FTZ R36, R36, c[0x0][0x320] ;  /* 0x0000c80024247a20 */ /* 0x000fe20000410000 */
[----:B------:R-:W-:Y:S01]  /*cb50*/  MUFU.TANH R250, R22 ;  /* 0x0000001600fa7308 */ /* 0x000fe20000002400 */
[----:B------:R-:W-:Y:S02]  /*cb60*/  FMUL.FTZ R37, R37, c[0x0][0x320] ;  /* 0x0000c80025257a20 */ /* 0x000fe40000410000 */
[----:B------:R-:W-:Y:S02]  /*cb70*/  FMUL.FTZ R38, R38, c[0x0][0x320] ;  /* 0x0000c80026267a20 */ /* 0x000fe40000410000 */
[----:B------:R-:W-:Y:S02]  /*cb80*/  FMUL.FTZ R39, R39, c[0x0][0x320] ;  /* 0x0000c80027277a20 */ /* 0x000fe40000410000 */
[----:B------:R-:W-:Y:S01]  /*cb90*/  FMUL.FTZ R41, R41, c[0x0][0x320] ;  /* 0x0000c80029297a20 */ /* 0x000fe20000410000 */
[C---:B-1----:R-:W-:Y:S02]  /*cba0*/  HMMA.16816.F32 R44, R220.reuse, R8, R44 ;  /* 0x00000008dc2c723c */ /* 0x042fe4000000182c */
[----:B------:R-:W-:Y:S01]  /*cbb0*/  MUFU.TANH R252, R23 ;  /* 0x0000001700fc7308 */ /* 0x000fe20000002400 */
[----:B------:R-:W-:Y:S02]  /*cbc0*/  FMUL.FTZ R42, R42, c[0x0][0x320] ;  /* 0x0000c8002a2a7a20 */ /* 0x000fe40000410000 */
[----:B------:R-:W-:Y:S02]  /*cbd0*/  FMUL.FTZ R43, R43, c[0x0][0x320] ;  /* 0x0000c8002b2b7a20 */ /* 0x000fe40000410000 */
[----:B------:R-:W-:Y:S01]  /*cbe0*/  FMUL.FTZ R34, R34, c[0x0][0x320] ;  /* 0x0000c80022227a20 */ /* 0x000fe20000410000 */
[----:B------:R-:W-:Y:S01]  /*cbf0*/  HMMA.16816.F32 R48, R220, R10, R48 ;  /* 0x0000000adc30723c */ /* 0x000fe20000001830 */
[----:B------:R-:W2:Y:S03]  /*cc00*/  LDL.64 R10, [R1+0x30] ;  /* 0x00003000010a7983 */ /* 0x000ea60000100a00 */
[----:B------:R-:W1:Y:S01]  /*cc10*/  MUFU.TANH R174, R16 ;  /* 0x0000001000ae7308 */ /* 0x000e620000002400 */
[----:B------:R-:W-:Y:S02]  /*cc20*/  FMUL.FTZ R32, R32, c[0x0][0x320] ;  /* 0x0000c80020207a20 */ /* 0x000fe40000410000 */
[----:B------:R-:W-:Y:S02]  /*cc30*/  FMUL.FTZ R35, R35, c[0x0][0x320] ;  /* 0x0000c80023237a20 */ /* 0x000fe40000410000 */
[----:B------:R-:W-:Y:S05]  /*cc40*/  FMUL.FTZ R40, R40, c[0x0][0x320] ;  /* 0x0000c80028287a20 */ /* 0x000fea0000410000 */
[----:B------:R-:W3:Y:S02]  /*cc50*/  MUFU.TANH R177, R18 ;  /* 0x0000001200b17308 */ /* 0x000ee40000002400 */
[----:B------:R-:W-:Y:S02]  /*cc60*/  FMUL.FTZ R44, R44, c[0x0][0x320] ;  /* 0x0000c8002c2c7a20 */ /* 0x000fe40000410000 */
[----:B------:R-:W-:Y:S02]  /*cc70*/  FMUL.FTZ R45, R45, c[0x0][0x320] ;  /* 0x0000c8002d2d7a20 */ /* 0x000fe40000410000 */
[----:B------:R-:W-:Y:S02]  /*cc80*/  FMUL.FTZ R46, R46, c[0x0][0x320] ;  /* 0x0000c8002e2e7a20 */ /* 0x000fe40000410000 */
[----:B------:R-:W-:Y:S02]  /*cc90*/  FMUL.FTZ R47, R47, c[0x0][0x320] ;  /* 0x0000c8002f2f7a20 */ /* 0x000fe40000410000 */
[----:B------:R-:W3:Y:S01]  /*cca0*/  MUFU.TANH R179, R19 ;  /* 0x0000001300b37308 */ /* 0x000ee20000002400 */
[----:B------:R-:W-:Y:S02]  /*ccb0*/  FMUL.FTZ R48, R48, c[0x0][0x320] ;  /* 0x0000c80030307a20 */ /* 0x000fe40000410000 */
[----:B------:R-:W-:Y:S01]  /*ccc0*/  FMUL.FTZ R49, R49, c[0x0][0x320] ;  /* 0x0000c80031317a20 */ /* 0x000fe20000410000 */
[----:B-1----:R-:W-:Y:S01]  /*ccd0*/  FMNMX.FTZ R0, R174, R0, !PT ;  /* 0x00000000ae007209 */ /* 0x002fe20007810000 */
[----:B------:R-:W-:Y:S03]  /*cce0*/  FMUL.FTZ R50, R50, c[0x0][0x320] ;  /* 0x0000c80032327a20 */ /* 0x000fe60000410000 */
[----:B------:R-:W-:Y:S02]  /*ccf0*/  FMNMX.FTZ R0, R175, R0, !PT ;  /* 0x00000000af007209 */ /* 0x000fe40007810000 */
[----:B------:R-:W1:Y:S02]  /*cd00*/  MUFU.TANH R181, R24 ;  /* 0x0000001800b57308 */ /* 0x000e640000002400 */
[----:B------:R-:W-:Y:S02]  /*cd10*/  FMNMX.FTZ R0, R183, R0, !PT ;  /* 0x00000000b7007209 */ /* 0x000fe40007810000 */
[----:B---3--:R-:W-:Y:S02]  /*cd20*/  FMNMX.FTZ R2, R177, R2, !PT ;  /* 0x00000002b1027209 */ /* 0x008fe40007810000 */
[----:B------:R-:W-:Y:S04]  /*cd30*/  FMNMX.FTZ R0, R182, R0, !PT ;  /* 0x00000000b6007209 */ /* 0x000fe80007810000 */
[----:B------:R-:W3:Y:S01]  /*cd40*/  MUFU.TANH R180, R25 ;  /* 0x0000001900b47308 */ /* 0x000ee20000002400 */
[----:B------:R-:W-:Y:S04]  /*cd50*/  FMNMX.FTZ R2, R179, R2, !PT ;  /* 0x00000002b3027209 */ /* 0x000fe80007810000 */
[----:B------:R-:W-:Y:S05]  /*cd60*/  FMNMX.FTZ R2, R250, R2, !PT ;  /* 0x00000002fa027209 */ /* 0x000fea0007810000 */
[----:B------:R-:W3:Y:S01]  /*cd70*/  MUFU.TANH R251, R26 ;  /* 0x0000001a00fb7308 */ /* 0x000ee20000002400 */
[----:B------:R-:W-:Y:S02]  /*cd80*/  FMNMX.FTZ R2, R252, R2, !PT ;  /* 0x00000002fc027209 */ /* 0x000fe40007810000 */
[----:B-1----:R-:W-:Y:S07]  /*cd90*/  FMNMX.FTZ R0, R181, R0, !PT ;  /* 0x00000000b5007209 */ /* 0x002fee0007810000 */
[----:B------:R-:W1:Y:S01]  /*cda0*/  MUFU.TANH R26, R28 ;  /* 0x0000001c001a7308 */ /* 0x000e620000002400 */
[----:B---3--:R-:W-:Y:S09]  /*cdb0*/  FMNMX.FTZ R0, R180, R0, !PT ;  /* 0x00000000b4007209 */ /* 0x008ff20007810000 */
[----:B------:R-:W3:Y:S01]  /*cdc0*/  MUFU.TANH R248, R27 ;  /* 0x0000001b00f87308 */ /* 0x000ee20000002400 */
[----:B------:R-:W-:Y:S09]  /*cdd0*/  FMNMX.FTZ R2, R251, R2, !PT ;  /* 0x00000002fb027209 */ /* 0x000ff20007810000 */
[----:B------:R3:W-:Y:S01]  /*cde0*/  MUFU.TANH R7, R48 ;  /* 0x0000003000077308 */ /* 0x0007e20000002400 */
[----:B-1----:R-:W-:Y:S09]  /*cdf0*/  FMNMX.FTZ R0, R26, R0, !PT ;  /* 0x000000001a007209 */ /* 0x002ff20007810000 */
[----:B------:R-:W1:Y:S10]  /*ce00*/  MUFU.TANH R27, R29 ;  /* 0x0000001d001b7308 */ /* 0x000e740000002400 */
[----:B------:R-:W1:Y:S01]  /*ce10*/  MUFU.TANH R246, R30 ;  /* 0x0000001e00f67308 */ /* 0x000e620000002400 */
[----:B---3--:R-:W-:Y:S04]  /*ce20*/  MOV R48, R248 ;  /* 0x000000f800307202 */ /* 0x008fe80000000f00 */
[----:B------:R-:W-:Y:S05]  /*ce30*/  FMNMX.FTZ R2, R48, R2, !PT ;  /* 0x0000000230027209 */ /* 0x000fea0007810000 */
[----:B------:R3:W-:Y:S01]  /*ce40*/  MUFU.TANH R100, R43 ;  /* 0x0000002b00647308 */ /* 0x0007e20000002400 */
[----:B-1----:R-:W-:Y:S09]  /*ce50*/  FMNMX.FTZ R0, R27, R0, !PT ;  /* 0x000000001b007209 */ /* 0x002ff20007810000 */
[----:B------:R-:W-:Y:S10]  /*ce60*/  MUFU.TANH R13, R49 ;  /* 0x00000031000d7308 */ /* 0x000ff40000002400 */
[----:B------:R-:W1:Y:S01]  /*ce70*/  MUFU.TANH R101, R33 ;  /* 0x0000002100657308 */ /* 0x000e620000002400 */
[----:B---3--:R-:W-:Y:S04]  /*ce80*/  MOV R43, R246 ;  /* 0x000000f6002b7202 */ /* 0x008fe80000000f00 */
[----:B------:R-:W-:Y:S05]  /*ce90*/  FMNMX.FTZ R2, R43, R2, !PT ;  /* 0x000000022b027209 */ /* 0x000fea0007810000 */
[----:B------:R-:W3:Y:S10]  /*cea0*/  MUFU.TANH R32, R32 ;  /* 0x0000002000207308 */ /* 0x000ef40000002400 */
[----:B------:R-:W3:Y:S01]  /*ceb0*/  MUFU.TANH R24, R31 ;  /* 0x0000001f00187308 */ /* 0x000ee20000002400 */
[----:B-1----:R-:W-:Y:S09]  /*cec0*/  MOV R49, R101 ;  /* 0x0000006500317202 */ /* 0x002ff20000000f00 */
[----:B------:R-:W1:Y:S01]  /*ced0*/  MUFU.TANH R33, R36 ;  /* 0x0000002400217308 */ /* 0x000e620000002400 */
[----:B---3--:R-:W-:Y:S04]  /*cee0*/  FMNMX.FTZ R0, R32, R0, !PT ;  /* 0x0000000020007209 */ /* 0x008fe80007810000 */
[----:B------:R-:W-:Y:S05]  /*cef0*/  FMNMX.FTZ R0, R49, R0, !PT ;  /* 0x0000000031007209 */ /* 0x000fea0007810000 */
[----:B------:R-:W3:Y:S01]  /*cf00*/  MUFU.TANH R25, R34 ;  /* 0x0000002200197308 */ /* 0x000ee20000002400 */
[----:B------:R-:W-:Y:S09]  /*cf10*/  FMNMX.FTZ R2, R24, R2, !PT ;  /* 0x0000000218027209 */ /* 0x000ff20007810000 */
[----:B------:R-:W-:Y:S01]  /*cf20*/  MUFU.TANH R231, R37 ;  /* 0x0000002500e77308 */ /* 0x000fe20000002400 */
[----:B-1----:R-:W-:Y:S09]  /*cf30*/  FMNMX.FTZ R0, R33, R0, !PT ;  /* 0x0000000021007209 */ /* 0x002ff20007810000 */
[----:B------:R-:W1:Y:S01]  /*cf40*/  MUFU.TANH R34, R35 ;  /* 0x0000002300227308 */ /* 0x000e620000002400 */
[----:B---3--:R-:W-:Y:S09]  /*cf50*/  FMNMX.FTZ R2, R25, R2, !PT ;  /* 0x0000000219027209 */ /* 0x008ff20007810000 */
[----:B------:R-:W3:Y:S10]  /*cf60*/  MUFU.TANH R247, R38 ;  /* 0x0000002600f77308 */ /* 0x000ef40000002400 */
[----:B------:R3:W3:Y:S01]  /*cf70*/  MUFU.TANH R18, R40 ;  /* 0x0000002800127308 */ /* 0x0006e20000002400 */
[----:B-1----:R-:W-:Y:S02]  /*cf80*/  FMNMX.FTZ R3, R34, R2, !PT ;  /* 0x0000000222037209 */ /* 0x002fe40007810000 */
[----:B------:R-:W-:Y:S01]  /*cf90*/  FMNMX.FTZ R2, R231, R0, !PT ;  /* 0x00000000e7027209 */ /* 0x000fe20007810000 */
[----:B------:R-:W-:Y:S01]  /*cfa0*/  FMUL.FTZ R0, R51, c[0x0][0x320] ;  /* 0x0000c80033007a20 */ /* 0x000fe20000410000 */
[----:B----4-:R-:W-:Y:S05]  /*cfb0*/  @P0 MOV R5, R15 ;  /* 0x0000000f00050202 */ /* 0x010fea0000000f00 */
[----:B------:R-:W1:Y:S01]  /*cfc0*/  MUFU.TANH R35, R41 ;  /* 0x0000002900237308 */ /* 0x000e620000002400 */
[----:B------:R-:W-:Y:S09]  /*cfd0*/  MOV R51, R231 ;  /* 0x000000e700337202 */ /* 0x000ff20000000f00 */
[----:B------:R1:W-:Y:S01]  /*cfe0*/  MUFU.TANH R153, R0 ;  /* 0x0000000000997308 */ /* 0x0003e20000002400 */
[----:B---3--:R-:W-:Y:S02]  /*cff0*/  MOV R40, R247 ;  /* 0x000000f700287202 */ /* 0x008fe40000000f00 */
[----:B------:R-:W-:Y:S02]  /*d000*/  FMNMX.FTZ R2, R18, R2, !PT ;  /* 0x0000000212027209 */ /* 0x000fe40007810000 */
[----:B------:R-:W-:Y:S05]  /*d010*/  FMNMX.FTZ R3, R40, R3, !PT ;  /* 0x0000000328037209 */ /* 0x000fea0007810000 */
[----:B------:R-:W3:Y:S10]  /*d020*/  MUFU.TANH R17, R39 ;  /* 0x0000002700117308 */ /* 0x000ef40000002400 */
[----:B------:R-:W4:Y:S01]  /*d030*/  MUFU.TANH R8, R44 ;  /* 0x0000002c00087308 */ /* 0x000f220000002400 */
[----:B-1----:R-:W-:Y:S09]  /*d040*/  FMNMX.FTZ R0, R35, R2, !PT ;  /* 0x0000000223007209 */ /* 0x002ff20007810000 */
[----:B------:R-:W1:Y:S01]  /*d050*/  MUFU.TANH R19, R42 ;  /* 0x0000002a00137308 */ /* 0x000e620000002400 */
[----:B---3--:R-:W-:Y:S09]  /*d060*/  FMNMX.FTZ R3, R17, R3, !PT ;  /* 0x0000000311037209 */ /* 0x008ff20007810000 */
[----:B------:R3:W-:Y:S01]  /*d070*/  MUFU.TANH R152, R50 ;  /* 0x0000003200987308 */ /* 0x0007e20000002400 */
[----:B----4-:R-:W-:Y:S09]  /*d080*/  FMNMX.FTZ R0, R8, R0, !PT ;  /* 0x0000000008007209 */ /* 0x010ff20007810000 */
[----:B------:R-:W4:Y:S01]  /*d090*/  MUFU.TANH R6, R45 ;  /* 0x0000002d00067308 */ /* 0x000f220000002400 */
[----:B-1----:R-:W-:Y:S09]  /*d0a0*/  FMNMX.FTZ R2, R19, R3, !PT ;  /* 0x0000000313027209 */ /* 0x002ff20007810000 */
[----:B------:R-:W1:Y:S01]  /*d0b0*/  MUFU.TANH R41, R46 ;  /* 0x0000002e00297308 */ /* 0x000e620000002400 */
[----:B---3--:R-:W-:Y:S04]  /*d0c0*/  MOV R50, R100 ;  /* 0x0000006400327202 */ /* 0x008fe80000000f00 */
[----:B------:R-:W-:Y:S05]  /*d0d0*/  FMNMX.FTZ R2, R50, R2, !PT ;  /* 0x0000000232027209 */ /* 0x000fea0007810000 */
[----:B------:R-:W3:Y:S01]  /*d0e0*/  MUFU.TANH R12, R47 ;  /* 0x0000002f000c7308 */ /* 0x000ee20000002400 */
[----:B----4-:R-:W-:Y:S04]  /*d0f0*/  FMNMX.FTZ R0, R6, R0, !PT ;  /* 0x0000000006007209 */ /* 0x010fe80007810000 */
[----:B------:R-:W-:Y:S04]  /*d100*/  FMNMX.FTZ R101, R7, R0, !PT ;  /* 0x0000000007657209 */ /* 0x000fe80007810000 */
[----:B------:R-:W-:Y:S02]  /*d110*/  FMNMX.FTZ R101, R13, R101, !PT ;  /* 0x000000650d657209 */ /* 0x000fe40007810000 */
[----:B-1----:R-:W-:Y:S03]  /*d120*/  FMNMX.FTZ R2, R41, R2, !PT ;  /* 0x0000000229027209 */ /* 0x002fe60007810000 */
[----:B------:R-:W1:Y:S01]  /*d130*/  SHFL.BFLY PT, R3, R101, 0x2, 0x1f ;  /* 0x0c401f0065037f89 */ /* 0x000e6200000e0000 */
[----:B---3--:R-:W-:Y:S04]  /*d140*/  FMNMX.FTZ R0, R12, R2, !PT ;  /* 0x000000020c007209 */ /* 0x008fe80007810000 */
[----:B------:R-:W-:Y:S04]  /*d150*/  FMNMX.FTZ R0, R152, R0, !PT ;  /* 0x0000000098007209 */ /* 0x000fe80007810000 */
[----:B------:R-:W-:Y:S05]  /*d160*/  FMNMX.FTZ R0, R153, R0, !PT ;  /* 0x0000000099007209 */ /* 0x000fea0007810000 */
[----:B------:R-:W3:Y:S01]  /*d170*/  SHFL.BFLY PT, R2, R0, 0x2, 0x1f ;  /* 0x0c401f0000027f89 */ /* 0x000ee200000e0000 */
[----:B-1----:R-:W-:Y:S07]  /*d180*/  FMNMX.FTZ R101, R101, R3, !PT ;  /* 0x0000000365657209 */ /* 0x002fee0007810000 */
[----:B------:R-:W1:Y:S01]  /*d190*/  SHFL.BFLY PT, R4, R101, 0x1, 0x1f ;  /* 0x0c201f0065047f89 */ /* 0x000e6200000e0000 */
[----:B---3--:R-:W-:Y:S07]  /*d1a0*/  FMNMX.FTZ R0, R0, R2, !PT ;  /* 0x0000000200007209 */ /* 0x008fee0007810000 */
[----:B------:R-:W3:Y:S01]  /*d1b0*/  SHFL.BFLY PT, R3, R0, 0x1, 0x1f ;  /* 0x0c201f0000037f89 */ /* 0x000ee200000e0000 */
[----:B-1----:R-:W-:Y:S02]  /*d1c0*/  FMNMX.FTZ R101, R101, R4, !PT ;  /* 0x0000000465657209 */ /* 0x002fe40007810000 */
[----:B--2---:R-:W-:Y:S03]  /*d1d0*/  @P0 MOV R4, R10 ;  /* 0x0000000a00040202 */ /* 0x004fe60000000f00 */
[C---:B------:R-:W-:Y:S01]  /*d1e0*/  FADD.FTZ R2, -R101.reuse, R102 ;  /* 0x0000006665027221 */ /* 0x040fe20000010100 */
[----:B------:R-:W-:Y:S01]  /*d1f0*/  MOV R102, R8 ;  /* 0x0000000800667202 */ /* 0x000fe20000000f00 */
[----:B------:R-:W-:Y:S01]  /*d200*/  FMUL.FTZ R154, R101, c[0x0][0x2d0] ;  /* 0x0000b400659a7a20 */ /* 0x000fe20000410000 */
[----:B---3--:R-:W-:Y:S01]  /*d210*/  FMNMX.FTZ R100, R0, R3, !PT ;  /* 0x0000000300647209 */ /* 0x008fe20007810000 */
[----:B------:R-:W-:Y:S01]  /*d220*/  FMUL.FTZ R0, R2, c[0x0][0x2d0] ;  /* 0x0000b40002007a20 */ /* 0x000fe20000410000 */
[----:B------:R-:W-:Y:S03]  /*d230*/  MOV R3, UR26 ;  /* 0x0000001a00037c02 */ /* 0x000fe60008000f00 */
[----:B------:R1:W2:Y:S02]  /*d240*/  MUFU.EX2 R2, R0 ;  /* 0x0000000000027308 */ /* 0x0002a40000000800 */
[----:B------:R-:W-:Y:S05]  /*d250*/  @P0 IMAD.WIDE.U32 R4, R3, 0x60, R4 ;  /* 0x0000006003040825 */ /* 0x000fea00078e0004 */
[----:B------:R-:W-:Y:S01]  /*d260*/  @P0 IADD3 R3, R5, UR4, RZ ;  /* 0x0000000405030c10 */ /* 0x000fe2000fffe0ff */
[--C-:B------:R-:W-:Y:S01]  /*d270*/  FFMA.FTZ R5, R166, c[0x0][0x2d0], -R154.reuse ;  /* 0x0000b400a6057a23 */ /* 0x100fe2000001089a */
[----:B------:R-:W-:Y:S01]  /*d280*/  MOV R166, R7 ;  /* 0x0000000700a67202 */ /* 0x000fe20000000f00 */
[--C-:B------:R-:W-:Y:S01]  /*d290*/  FFMA.FTZ R7, R167, c[0x0][0x2d0], -R154.reuse ;  /* 0x0000b400a7077a23 */ /* 0x100fe2000001089a */
[----:B------:R-:W-:Y:S01]  /*d2a0*/  @P0 SHF.L.U64.HI R3, R4, 0x1, R3 ;  /* 0x0000000104030819 */ /* 0x000fe20000010203 */
[----:B------:R-:W3:Y:S01]  /*d2b0*/  MUFU.EX2 R42, R5 ;  /* 0x00000005002a7308 */ /* 0x000ee20000000800 */
[----:B------:R-:W-:Y:S09]  /*d2c0*/  MOV R167, R19 ;  /* 0x0000001300a77202 */ /* 0x000ff20000000f00 */
[----:B------:R4:W-:Y:S01]  /*d2d0*/  MUFU.EX2 R246, R7 ;  /* 0x0000000700f67308 */ /* 0x0009e20000000800 */
[----:B-1----:R-:W-:Y:S01]  /*d2e0*/  FADD.FTZ R0, -R100, R103 ;  /* 0x0000006764007221 */ /* 0x002fe20000010100 */
[----:B------:R-:W-:Y:S01]  /*d2f0*/  MOV R103, R6 ;  /* 0x0000000600677202 */ /* 0x000fe20000000f00 */
[--C-:B------:R-:W-:Y:S02]  /*d300*/  FFMA.FTZ R6, R165, c[0x0][0x2d0], -R154.reuse ;  /* 0x0000b400a5067a23 */ /* 0x100fe4000001089a */
[----:B------:R-:W-:Y:S02]  /*d310*/  FMUL.FTZ R0, R0, c[0x0][0x2d0] ;  /* 0x0000b40000007a20 */ /* 0x000fe40000410000 */
[C---:B--2---:R-:W-:Y:S03]  /*d320*/  FMUL.FTZ R16, R2.reuse, R116 ;  /* 0x0000007402107220 */ /* 0x044fe60000410000 */
[----:B------:R1:W-:Y:S01]  /*d330*/  MUFU.EX2 R165, R6 ;  /* 0x0000000600a57308 */ /* 0x0003e20000000800 */
[C---:B------:R-:W-:Y:S02]  /*d340*/  FMUL.FTZ R52, R2.reuse, R52 ;  /* 0x0000003402347220 */ /* 0x040fe40000410000 */
[C---:B------:R-:W-:Y:S01]  /*d350*/  FMUL.FTZ R53, R2.reuse, R53 ;  /* 0x0000003502357220 */ /* 0x040fe20000410000 */
[----:B---3--:R-:W-:Y:S01]  /*d360*/  MOV R116, R42 ;  /* 0x0000002a00747202 */ /* 0x008fe20000000f00 */
[C---:B------:R-:W-:Y:S02]  /*d370*/  FMUL.FTZ R56, R2.reuse, R56 ;  /* 0x0000003802387220 */ /* 0x040fe40000410000 */
[C---:B------:R-:W-:Y:S02]  /*d380*/  FMUL.FTZ R57, R2.reuse, R57 ;  /* 0x0000003902397220 */ /* 0x040fe40000410000 */
[C---:B------:R-:W-:Y:S01]  /*d390*/  FMUL.FTZ R60, R2.reuse, R60 ;  /* 0x0000003c023c7220 */ /* 0x040fe20000410000 */
[----:B------:R-:W2:Y:S01]  /*d3a0*/  MUFU.EX2 R0, R0 ;  /* 0x0000000000007308 */ /* 0x000ea20000000800 */
[C---:B------:R-:W-:Y:S02]  /*d3b0*/  FMUL.FTZ R61, R2.reuse, R61 ;  /* 0x0000003d023d7220 */ /* 0x040fe40000410000 */
[----:B------:R-:W-:Y:S02]  /*d3c0*/  FMUL.FTZ R64, R2, R64 ;  /* 0x0000004002407220 */ /* 0x000fe40000410000 */
[--C-:B----4-:R-:W-:Y:S01]  /*d3d0*/  FFMA.FTZ R7, R164, c[0x0][0x2d0], -R154.reuse ;  /* 0x0000b400a4077a23 */ /* 0x110fe2000001089a */
[----:B------:R-:W-:Y:S01]  /*d3e0*/  MOV R164, R12 ;  /* 0x0000000c00a47202 */ /* 0x000fe20000000f00 */
[C---:B------:R-:W-:Y:S02]  /*d3f0*/  FMUL.FTZ R65, R2.reuse, R65 ;  /* 0x0000004102417220 */ /* 0x040fe40000410000 */
[C---:B------:R-:W-:Y:S01]  /*d400*/  FMUL.FTZ R68, R2.reuse, R68 ;  /* 0x0000004402447220 */ /* 0x040fe20000410000 */
[----:B------:R3:W-:Y:S01]  /*d410*/  MUFU.EX2 R248, R7 ;  /* 0x0000000700f87308 */ /* 0x0007e20000000800 */
[C---:B------:R-:W-:Y:S02]  /*d420*/  FMUL.FTZ R69, R2.reuse, R69 ;  /* 0x0000004502457220 */ /* 0x040fe40000410000 */
[----:B------:R-:W-:Y:S01]  /*d430*/  FMUL.FTZ R72, R2, R72 ;  /* 0x0000004802487220 */ /* 0x000fe20000410000 */
[----:B-1----:R-:W-:Y:S01]  /*d440*/  @P0 SHF.L.U32 R6, R4, 0x1, RZ ;  /* 0x0000000104060819 */ /* 0x002fe200000006ff */
[C---:B------:R-:W-:Y:S02]  /*d450*/  FMUL.FTZ R73, R2.reuse, R73 ;  /* 0x0000004902497220 */ /* 0x040fe40000410000 */
[----:B------:R-:W-:Y:S01]  /*d460*/  FMUL.FTZ R76, R2, R76 ;  /* 0x0000004c024c7220 */ /* 0x000fe20000410000 */
[----:B------:R-:W-:Y:S01]  /*d470*/  @P0 IADD3 R4, P1, R6, c[0x0][0x1c8], RZ ;  /* 0x0000720006040a10 */ /* 0x000fe20007f3e0ff */
[----:B------:R-:W-:Y:S01]  /*d480*/  FMUL.FTZ R77, R2, R77 ;  /* 0x0000004d024d7220 */ /* 0x000fe20000410000 */
[----:B------:R-:W-:Y:S01]  /*d490*/  @P0 IADD3 R8, P6, R6, 0x80, RZ ;  /* 0x0000008006080810 */ /* 0x000fe20007fde0ff */
[C---:B------:R-:W-:Y:S01]  /*d4a0*/  FMUL.FTZ R80, R2.reuse, R80 ;  /* 0x0000005002507220 */ /* 0x040fe20000410000 */
[----:B------:R-:W-:Y:S01]  /*d4b0*/  @P0 IADD3.X R5, R3, c[0x0][0x1cc], RZ, P1, !PT ;  /* 0x0000730003050a10 */ /* 0x000fe20000ffe4ff */
[----:B------:R-:W-:Y:S01]  /*d4c0*/  FMUL.FTZ R81, R2, R81 ;  /* 0x0000005102517220 */ /* 0x000fe20000410000 */
[----:B------:R-:W-:Y:S01]  /*d4d0*/  @P0 IADD3 R8, P5, R8, c[0x0][0x1c8], RZ ;  /* 0x0000720008080a10 */ /* 0x000fe20007fbe0ff */
[----:B--2---:R-:W-:Y:S01]  /*d4e0*/  FMUL.FTZ R19, R0, R119 ;  /* 0x0000007700137220 */ /* 0x004fe20000410000 */
[----:B------:R-:W-:Y:S01]  /*d4f0*/  @P0 IADD3 R6, P1, R6, 0x100, RZ ;  /* 0x0000010006060810 */ /* 0x000fe20007f3e0ff */
[----:B------:R1:W-:Y:S01]  /*d500*/  @P0 LDGSTS.E.BYPASS.LTC128B.128 [R249+0xc100], [R4.64], !P4 ;  /* 0x0c10000004f90fae */ /* 0x0003e2000e101d52 */
[--C-:B------:R-:W-:Y:S01]  /*d510*/  @P0 IADD3.X R9, RZ, c[0x0][0x1cc], R3.reuse, P5, P6 ;  /* 0x00007300ff090a10 */ /* 0x100fe20002fec403 */
[----:B------:R-:W-:Y:S01]  /*d520*/  FMUL.FTZ R54, R0, R54 ;  /* 0x0000003600367220 */ /* 0x000fe20000410000 */
[----:B------:R-:W-:Y:S01]  /*d530*/  @P0 IADD3 R6, P5, R6, c[0x0][0x1c8], RZ ;  /* 0x0000720006060a10 */ /* 0x000fe20007fbe0ff */
[C---:B------:R-:W-:Y:S01]  /*d540*/  FMUL.FTZ R55, R0.reuse, R55 ;  /* 0x0000003700377220 */ /* 0x040fe20000410000 */
[----:B------:R-:W-:Y:S01]  /*d550*/  MOV R119, R34 ;  /* 0x0000002200777202 */ /* 0x000fe20000000f00 */
[----:B------:R-:W-:Y:S01]  /*d560*/  FMUL.FTZ R34, R0, R134 ;  /* 0x0000008600227220 */ /* 0x000fe20000410000 */
[----:B---3--:R-:W-:Y:S01]  /*d570*/  @P0 IADD3.X R7, RZ, c[0x0][0x1cc], R3, P5, P1 ;  /* 0x00007300ff070a10 */ /* 0x008fe20002fe2403 */
[----:B------:R2:W-:Y:S01]  /*d580*/  @P0 LDGSTS.E.BYPASS.LTC128B.128 [R249+0xf100], [R8.64], !P3 ;  /* 0x0f10000008f90fae */ /* 0x0005e2000d901d52 */
[----:B------:R-:W-:Y:S01]  /*d590*/  FMUL.FTZ R3, R100, c[0x0][0x2d0] ;  /* 0x0000b40064037a20 */ /* 0x000fe20000410000 */
[----:B------:R-:W-:Y:S01]  /*d5a0*/  MOV R134, R49 ;  /* 0x0000003100867202 */ /* 0x000fe20000000f00 */
[----:B------:R-:W-:Y:S02]  /*d5b0*/  FMUL.FTZ R49, R2, R149 ;  /* 0x0000009502317220 */ /* 0x000fe40000410000 */
[C---:B------:R-:W-:Y:S02]  /*d5c0*/  FMUL.FTZ R58, R0.reuse, R58 ;  /* 0x0000003a003a7220 */ /* 0x040fe40000410000 */
[C---:B------:R-:W-:Y:S01]  /*d5d0*/  FMUL.FTZ R59, R0.reuse, R59 ;  /* 0x0000003b003b7220 */ /* 0x040fe20000410000 */
[----:B------:R3:W-:Y:S01]  /*d5e0*/  @P0 LDGSTS.E.BYPASS.LTC128B.128 [R249+0x12100], [R6.64], !P2 ;  /* 0x1210000006f90fae */ /* 0x0007e2000d101d52 */
[C---:B------:R-:W-:Y:S02]  /*d5f0*/  FMUL.FTZ R62, R0.reuse, R62 ;  /* 0x0000003e003e7220 */ /* 0x040fe40000410000 */
[C---:B------:R-:W-:Y:S02]  /*d600*/  FMUL.FTZ R63, R0.reuse, R63 ;  /* 0x0000003f003f7220 */ /* 0x040fe40000410000 */
[C---:B------:R-:W-:Y:S02]  /*d610*/  FMUL.FTZ R66, R0.reuse, R66 ;  /* 0x0000004200427220 */ /* 0x040fe40000410000 */
[C---:B------:R-:W-:Y:S02]  /*d620*/  FMUL.FTZ R67, R0.reuse, R67 ;  /* 0x0000004300437220 */ /* 0x040fe40000410000 */
[----:B------:R-:W-:Y:S01]  /*d630*/  FMUL.FTZ R70, R0, R70 ;  /* 0x0000004600467220 */ /* 0x000fe20000410000 */
[----:B-1----:R-:W-:Y:S01]  /*d640*/  @P0 IADD3 R4, P1, R4, UR8, RZ ;  /* 0x0000000804040c10 */ /* 0x002fe2000ff3e0ff */
[C---:B------:R-:W-:Y:S02]  /*d650*/  FMUL.FTZ R71, R0.reuse, R71 ;  /* 0x0000004700477220 */ /* 0x040fe40000410000 */
[C---:B------:R-:W-:Y:S01]  /*d660*/  FMUL.FTZ R74, R0.reuse, R74 ;  /* 0x0000004a004a7220 */ /* 0x040fe20000410000 */
[----:B------:R-:W-:Y:S01]  /*d670*/  @P0 IADD3.X R5, R5, UR7, RZ, P1, !PT ;  /* 0x0000000705050c10 */ /* 0x000fe20008ffe4ff */
[----:B------:R-:W-:Y:S01]  /*d680*/  FMUL.FTZ R75, R0, R75 ;  /* 0x0000004b004b7220 */ /* 0x000fe20000410000 */
[----:B------:R-:W-:Y:S01]  /*d690*/  @P0 IADD3 R10, P6, R4, UR8, RZ ;  /* 0x00000008040a0c10 */ /* 0x000fe2000ffde0ff */
[----:B------:R-:W-:Y:S02]  /*d6a0*/  FMUL.FTZ R78, R0, R78 ;  /* 0x0000004e004e7220 */ /* 0x000fe40000410000 */
[----:B------:R1:W-:Y:S01]  /*d6b0*/  @P0 LDGSTS.E.BYPASS.LTC128B.128 [R249+0xd100], [R4.64], !P4 ;  /* 0x0d10000004f90fae */ /* 0x0003e2000e101d52 */
[--C-:B--2---:R-:W-:Y:S01]  /*d6c0*/  FFMA.FTZ R8, R170, c[0x0][0x2d0], -R3.reuse ;  /* 0x0000b400aa087a23 */ /* 0x104fe20000010803 */
[----:B------:R-:W-:Y:S01]  /*d6d0*/  @P0 IADD3.X R11, R5, UR7, RZ, P6, !PT ;  /* 0x00000007050b0c10 */ /* 0x000fe2000b7fe4ff */
[----:B------:R-:W-:Y:S01]  /*d6e0*/  FMUL.FTZ R79, R0, R79 ;  /* 0x0000004f004f7220 */ /* 0x000fe20000410000 */
[----:B------:R-:W-:Y:S01]  /*d6f0*/  MOV R170, R41 ;  /* 0x0000002900aa7202 */ /* 0x000fe20000000f00 */
[----:B------:R2:W-:Y:S01]  /*d700*/  MUFU.EX2 R155, R8 ;  /* 0x00000008009b7308 */ /* 0x0005e20000000800 */
[----:B------:R-:W-:Y:S01]  /*d710*/  FMUL.FTZ R41, R2, R141 ;  /* 0x0000008d02297220 */ /* 0x000fe20000410000 */
[----:B---3--:R-:W-:Y:S01]  /*d720*/  @P0 IADD3 R6, P1, R4, UR14, RZ ;  /* 0x0000000e04060c10 */ /* 0x008fe2000ff3e0ff */
[----:B------:R1:W-:Y:S01]  /*d730*/  @P0 LDGSTS.E.BYPASS.LTC128B.128 [R249+0x10100], [R4.64+0x80], !P3 ;  /* 0x1010008004f90fae */ /* 0x0003e2000d901d52 */
[--C-:B------:R-:W-:Y:S01]  /*d740*/  FFMA.FTZ R7, R171, c[0x0][0x2d0], -R3.reuse ;  /* 0x0000b400ab077a23 */ /* 0x100fe20000010803 */
[----:B------:R-:W-:Y:S01]  /*d750*/  MOV R171, R13 ;  /* 0x0000000d00ab7202 */ /* 0x000fe20000000f00 */
[C---:B------:R-:W-:Y:S01]  /*d760*/  FMUL.FTZ R82, R0.reuse, R82 ;  /* 0x0000005200527220 */ /* 0x040fe20000410000 */
[----:B------:R-:W-:Y:S01]  /*d770*/  MOV R141, R43 ;  /* 0x0000002b008d7202 */ /* 0x000fe20000000f00 */
[----:B------:R-:W-:Y:S01]  /*d780*/  FMUL.FTZ R43, R0, R143 ;  /* 0x0000008f002b7220 */ /* 0x000fe20000410000 */
[----:B------:R-:W-:Y:S01]  /*d790*/  MOV R143, R48 ;  /* 0x00000030008f7202 */ /* 0x000fe20000000f00 */
[----:B------:R3:W4:Y:S01]  /*d7a0*/  MUFU.EX2 R245, R7 ;  /* 0x0000000700f57308 */ /* 0x0007220000000800 */
[----:B------:R1:W-:Y:S01]  /*d7b0*/  @P0 LDGSTS.E.BYPASS.LTC128B.128 [R249+0x13100], [R4.64+0x100], !P2 ;  /* 0x1310010004f90fae */ /* 0x0003e2000d101d52 */
[----:B------:R-:W-:Y:S02]  /*d7c0*/  FMUL.FTZ R48, R2, R148 ;  /* 0x0000009402307220 */ /* 0x000fe40000410000 */
[----:B------:R-:W-:Y:S02]  /*d7d0*/  FMUL.FTZ R83, R0, R83 ;  /* 0x0000005300537220 */ /* 0x000fe40000410000 */
[C---:B------:R-:W-:Y:S02]  /*d7e0*/  FMUL.FTZ R84, R2.reuse, R84 ;  /* 0x0000005402547220 */ /* 0x040fe40000410000 */
[----:B------:R-:W-:Y:S01]  /*d7f0*/  FMUL.FTZ R85, R2, R85 ;  /* 0x0000005502557220 */ /* 0x000fe20000410000 */
[----:B------:R4:W-:Y:S01]  /*d800*/  @P0 LDGSTS.E.BYPASS.LTC128B.128 [R249+0xe100], [R10.64], !P4 ;  /* 0x0e1000000af90fae */ /* 0x0009e2000e101d52 */
[C---:B------:R-:W-:Y:S02]  /*d810*/  FMUL.FTZ R86, R0.reuse, R86 ;  /* 0x0000005600567220 */ /* 0x040fe40000410000 */
[----:B------:R-:W-:Y:S01]  /*d820*/  FMUL.FTZ R87, R0, R87 ;  /* 0x0000005700577220 */ /* 0x000fe20000410000 */
[----:B--2---:R-:W-:Y:S01]  /*d830*/  @P0 IADD3 R8, P5, R4, UR6, RZ ;  /* 0x0000000604080c10 */ /* 0x004fe2000ffbe0ff */
[C---:B------:R-:W-:Y:S02]  /*d840*/  FMUL.FTZ R88, R2.reuse, R88 ;  /* 0x0000005802587220 */ /* 0x040fe40000410000 */
[----:B------:R-:W-:Y:S01]  /*d850*/  FMUL.FTZ R89, R2, R89 ;  /* 0x0000005902597220 */ /* 0x000fe20000410000 */
[C---:B------:R-:W-:Y:S01]  /*d860*/  @P0 IADD3.X R9, R5.reuse, UR12, RZ, P5, !PT ;  /* 0x0000000c05090c10 */ /* 0x040fe2000affe4ff */
[C---:B------:R-:W-:Y:S02]  /*d870*/  FMUL.FTZ R90, R0.reuse, R90 ;  /* 0x0000005a005a7220 */ /* 0x040fe40000410000 */
[----:B------:R-:W-:Y:S02]  /*d880*/  FMUL.FTZ R91, R0, R91 ;  /* 0x0000005b005b7220 */ /* 0x000fe40000410000 */
[----:B------:R2:W-:Y:S01]  /*d890*/  @P0 LDGSTS.E.BYPASS.LTC128B.128 [R249+0x11100], [R8.64], !P3 ;  /* 0x1110000008f90fae */ /* 0x0005e2000d901d52 */
[----:B---3--:R-:W-:Y:S01]  /*d8a0*/  @P0 IADD3.X R7, R5, UR9, RZ, P1, !PT ;  /* 0x0000000905070c10 */ /* 0x008fe20008ffe4ff */
[C---:B------:R-:W-:Y:S02]  /*d8b0*/  FMUL.FTZ R92, R2.reuse, R92 ;  /* 0x0000005c025c7220 */ /* 0x040fe40000410000 */
[----:B------:R-:W-:Y:S02]  /*d8c0*/  FMUL.FTZ R93, R2, R93 ;  /* 0x0000005d025d7220 */ /* 0x000fe40000410000 */
[--C-:B-1----:R-:W-:Y:S01]  /*d8d0*/  FFMA.FTZ R4, R168, c[0x0][0x2d0], -R3.reuse ;  /* 0x0000b400a8047a23 */ /* 0x102fe20000010803 */
[----:B------:R-:W-:Y:S01]  /*d8e0*/  MOV R168, R17 ;  /* 0x0000001100a87202 */ /* 0x000fe20000000f00 */
[----:B------:R1:W-:Y:S01]  /*d8f0*/  @P0 LDGSTS.E.BYPASS.LTC128B.128 [R249+0x14100], [R6.64], !P2 ;  /* 0x1410000006f90fae */ /* 0x0003e2000d101d52 */
[C---:B------:R-:W-:Y:S01]  /*d900*/  FMUL.FTZ R5, R2.reuse, R105 ;  /* 0x0000006902057220 */ /* 0x040fe20000410000 */
[----:B------:R3:W-:Y:S01]  /*d910*/  MUFU.EX2 R247, R4 ;  /* 0x0000000400f77308 */ /* 0x0007e20000000800 */
[----:B----4-:R-:W-:Y:S01]  /*d920*/  F2FP.PACK_AB R105, R245, R155 ;  /* 0x0000009bf569723e */ /* 0x010fe200000000ff */
[----:B------:R-:W-:Y:S01]  /*d930*/  FMUL.FTZ R17, R2, R117 ;  /* 0x0000007502117220 */ /* 0x000fe20000410000 */
[----:B------:R-:W-:Y:S01]  /*d940*/  MOV R117, R18 ;  /* 0x0000001200757202 */ /* 0x000fe20000000f00 */
[C---:B------:R-:W-:Y:S02]  /*d950*/  FMUL.FTZ R10, R0.reuse, R110 ;  /* 0x0000006e000a7220 */ /* 0x040fe40000410000 */
[----:B------:R-:W4:Y:S01]  /*d960*/  LDSM.16.MT88.4 R12, [R225+0x100] ;  /* 0x00010000e10c783b */ /* 0x000f220000004200 */
[C---:B------:R-:W-:Y:S02]  /*d970*/  FMUL.FTZ R11, R0.reuse, R111 ;  /* 0x0000006f000b7220 */ /* 0x040fe40000410000 */
[C---:B------:R-:W-:Y:S01]  /*d980*/  FMUL.FTZ R18, R0.reuse, R118 ;  /* 0x0000007600127220 */ /* 0x040fe20000410000 */
[----:B------:R-:W-:Y:S01]  /*d990*/  MOV R118, R35 ;  /* 0x0000002300767202 */ /* 0x000fe20000000f00 */
[C---:B------:R-:W-:Y:S02]  /*d9a0*/  FMUL.FTZ R35, R0.reuse, R135 ;  /* 0x0000008700237220 */ /* 0x040fe40000410000 */
[C---:B------:R-:W-:Y:S01]  /*d9b0*/  FMUL.FTZ R94, R0.reuse, R94 ;  /* 0x0000005e005e7220 */ /* 0x040fe20000410000 */
[----:B------:R-:W4:Y:S01]  /*d9c0*/  LDSM.16.MT88.4 R20, [R226+0x100] ;  /* 0x00010000e214783b */ /* 0x000f220000004200 */
[----:B------:R-:W-:Y:S02]  /*d9d0*/  FMUL.FTZ R95, R0, R95 ;  /* 0x0000005f005f7220 */ /* 0x000fe40000410000 */
[C---:B--2---:R-:W-:Y:S02]  /*d9e0*/  FMUL.FTZ R8, R2.reuse, R108 ;  /* 0x0000006c02087220 */ /* 0x044fe40000410000 */
[C---:B------:R-:W-:Y:S02]  /*d9f0*/  FMUL.FTZ R9, R2.reuse, R109 ;  /* 0x0000006d02097220 */ /* 0x040fe40000410000 */
[C---:B------:R-:W-:Y:S01]  /*da00*/  FMUL.FTZ R96, R2.reuse, R96 ;  /* 0x0000006002607220 */ /* 0x040fe20000410000 */
[----:B------:R-:W2:Y:S01]  /*da10*/  LDSM.16.MT88.4 R28, [R229+0x100] ;  /* 0x00010000e51c783b */ /* 0x000ea20000004200 */
[----:B------:R-:W-:Y:S02]  /*da20*/  FMUL.FTZ R97, R2, R97 ;  /* 0x0000006102617220 */ /* 0x000fe40000410000 */
[--C-:B---3--:R-:W-:Y:S01]  /*da30*/  FFMA.FTZ R4, R169, c[0x0][0x2d0], -R3.reuse ;  /* 0x0000b400a9047a23 */ /* 0x108fe20000010803 */
[----:B------:R-:W-:Y:S01]  /*da40*/  MOV R169, R40 ;  /* 0x0000002800a97202 */ /* 0x000fe20000000f00 */
[----:B-1----:R-:W-:Y:S01]  /*da50*/  FMUL.FTZ R6, R0, R106 ;  /* 0x0000006a00067220 */ /* 0x002fe20000410000 */
[----:B------:R-:W-:Y:S01]  /*da60*/  F2FP.PACK_AB R106, R248, R246 ;  /* 0x000000f6f86a723e */ /* 0x000fe200000000ff */
[----:B------:R-:W1:Y:S01]  /*da70*/  MUFU.EX2 R231, R4 ;  /* 0x0000000400e77308 */ /* 0x000e620000000800 */
[----:B------:R-:W-:Y:S01]  /*da80*/  FMUL.FTZ R7, R0, R107 ;  /* 0x0000006b00077220 */ /* 0x000fe20000410000 */
[----:B------:R-:W3:Y:S01]  /*da90*/  LDSM.16.MT88.4 R36, [R228+0x100] ;  /* 0x00010000e424783b */ /* 0x000ee20000004200 */
[----:B------:R-:W-:Y:S02]  /*daa0*/  FMUL.FTZ R40, R2, R140 ;  /* 0x0000008c02287220 */ /* 0x000fe40000410000 */
[C---:B------:R-:W-:Y:S02]  /*dab0*/  FMUL.FTZ R98, R0.reuse, R98 ;  /* 0x0000006200627220 */ /* 0x040fe40000410000 */
[----:B------:R-:W-:Y:S02]  /*dac0*/  FMUL.FTZ R99, R0, R99 ;  /* 0x0000006300637220 */ /* 0x000fe40000410000 */
[--C-:B------:R-:W-:Y:S01]  /*dad0*/  FFMA.FTZ R103, R103, c[0x0][0x2d0], -R154.reuse ;  /* 0x0000b40067677a23 */ /* 0x100fe2000001089a */
[----:B------:R-:W2:Y:S01]  /*dae0*/  LDSM.16.MT88.4 R44, [R225+0x3100] ;  /* 0x00310000e12c783b */ /* 0x000ea20000004200 */
[--C-:B------:R-:W-:Y:S07]  /*daf0*/  FFMA.FTZ R152, R152, c[0x0][0x2d0], -R3.reuse ;  /* 0x0000b40098987a23 */ /* 0x100fee0000010803 */
[----:B------:R-:W2:Y:S01]  /*db00*/  LDSM.16.MT88.4 R108, [R226+0x3100] ;  /* 0x00310000e26c783b */ /* 0x000ea20000004200 */
[----:B-1----:R-:W-:Y:S01]  /*db10*/  F2FP.PACK_AB R107, R231, R247 ;  /* 0x000000f7e76b723e */ /* 0x002fe200000000ff */
[----:B------:R-:W-:Y:S01]  /*db20*/  FMUL.FTZ R4, R2, R104 ;  /* 0x0000006802047220 */ /* 0x000fe20000410000 */
[----:B------:R-:W-:Y:S05]  /*db30*/  F2FP.PACK_AB R104, R42, R165 ;  /* 0x000000a52a68723e */ /* 0x000fea00000000ff */
[----:B------:R-:W0:Y:S01]  /*db40*/  LDGDEPBAR ;  /* 0x00000000000079af */ /* 0x000e220000000000 */
[----:B------:R-:W-:Y:S01]  /*db50*/  FMUL.FTZ R42, R0, R142 ;  /* 0x0000008e002a7220 */ /* 0x000fe20000410000 */
[C---:B----4-:R-:W-:Y:S07]  /*db60*/  HMMA.16816.F32 R4, R104.reuse, R12, R4 ;  /* 0x0000000c6804723c */ /* 0x050fee0000001804 */
[C---:B------:R-:W-:Y:S01]  /*db70*/  FMUL.FTZ R12, R2.reuse, R112 ;  /* 0x00000070020c7220 */ /* 0x040fe20000410000 */
[C---:B------:R-:W-:Y:S04]  /*db80*/  HMMA.16816.F32 R8, R104.reuse, R14, R8 ;  /* 0x0000000e6808723c */ /* 0x040fe80000001808 */
[----:B------:R-:W-:Y:S03]  /*db90*/  FMUL.FTZ R13, R2, R113 ;  /* 0x00000071020d7220 */ /* 0x000fe60000410000 */
[C---:B------:R-:W-:Y:S02]  /*dba0*/  FMUL.FTZ R14, R0.reuse, R114 ;  /* 0x00000072000e7220 */ /* 0x040fe40000410000 */
[----:B------:R-:W-:Y:S02]  /*dbb0*/  FMUL.FTZ R15, R0, R115 ;  /* 0x00000073000f7220 */ /* 0x000fe40000410000 */
[----:B------:R-:W1:Y:S05]  /*dbc0*/  LDSM.16.MT88.4 R112, [R229+0x3100] ;  /* 0x00310000e570783b */ /* 0x000e6a0000004200 */
[C---:B------:R-:W-:Y:S07]  /*dbd0*/  HMMA.16816.F32 R12, R104.reuse, R20, R12 ;  /* 0x00000014680c723c */ /* 0x040fee000000180c */
[C---:B------:R-:W-:Y:S01]  /*dbe0*/  FMUL.FTZ R20, R2.reuse, R120 ;  /* 0x0000007802147220 */ /* 0x040fe20000410000 */
[C---:B------:R-:W-:Y:S04]  /*dbf0*/  HMMA.16816.F32 R16, R104.reuse, R22, R16 ;  /* 0x000000166810723c */ /* 0x040fe80000001810 */
[C---:B------:R-:W-:Y:S01]  /*dc00*/  FMUL.FTZ R21, R2.reuse, R121 ;  /* 0x0000007902157220 */ /* 0x040fe20000410000 */
[----:B------:R-:W-:Y:S01]  /*dc10*/  MOV R121, R32 ;  /* 0x0000002000797202 */ /* 0x000fe20000000f00 */
[----:B------:R-:W-:Y:S01]  /*dc20*/  FMUL.FTZ R32, R2, R132 ;  /* 0x0000008402207220 */ /* 0x000fe20000410000 */
[----:B------:R-:W-:Y:S01]  /*dc30*/  MOV R120, R33 ;  /* 0x0000002100787202 */ /* 0x000fe20000000f00 */
[C---:B------:R-:W-:Y:S01]  /*dc40*/  FMUL.FTZ R22, R0.reuse, R122 ;  /* 0x0000007a00167220 */ /* 0x040fe20000410000 */
[----:B------:R-:W-:Y:S03]  /*dc50*/  MOV R122, R27 ;  /* 0x0000001b007a7202 */ /* 0x000fe60000000f00 */
[----:B------:R-:W-:Y:S01]  /*dc60*/  FMUL.FTZ R23, R0, R123 ;  /* 0x0000007b00177220 */ /* 0x000fe20000410000 */
[----:B------:R-:W-:Y:S01]  /*dc70*/  MOV R123, R24 ;  /* 0x00000018007b7202 */ /* 0x000fe20000000f00 */
[C---:B------:R-:W-:Y:S01]  /*dc80*/  FMUL.FTZ R33, R2.reuse, R133 ;  /* 0x0000008502217220 */ /* 0x040fe20000410000 */
[----:B------:R-:W-:Y:S01]  /*dc90*/  MOV R133, R121 ;  /* 0x0000007900857202 */ /* 0x000fe20000000f00 */
[----:B------:R-:W-:Y:S01]  /*dca0*/  FMUL.FTZ R24, R2, R124 ;  /* 0x0000007c02187220 */ /* 0x000fe20000410000 */
[----:B------:R-:W-:Y:S01]  /*dcb0*/  MOV R121, R102 ;  /* 0x0000006600797202 */ /* 0x000fe20000000f00 */
[--C-:B------:R-:W-:Y:S01]  /*dcc0*/  FFMA.FTZ R102, R172, c[0x0][0x2d0], -R154.reuse ;  /* 0x0000b400ac667a23 */ /* 0x100fe2000001089a */
[C---:B--2---:R-:W-:Y:S03]  /*dcd0*/  HMMA.16816.F32 R20, R104.reuse, R28, R20 ;  /* 0x0000001c6814723c */ /* 0x044fe60000001814 */
[----:B------:R-:W-:Y:S01]  /*dce0*/  MOV R124, R25 ;  /* 0x00000019007c7202 */ /* 0x000fe20000000f00 */
[----:B------:R-:W-:Y:S01]  /*dcf0*/  FMUL.FTZ R25, R2, R125 ;  /* 0x0000007d02197220 */ /* 0x000fe20000410000 */
[----:B------:R-:W-:Y:S01]  /*dd00*/  MOV R125, R26 ;  /* 0x0000001a007d7202 */ /* 0x000fe20000000f00 */
[C---:B------:R-:W-:Y:S01]  /*dd10*/  FMUL.FTZ R26, R0.reuse, R126 ;  /* 0x0000007e001a7220 */ /* 0x040fe20000410000 */
[----:B------:R-:W-:Y:S01]  /*dd20*/  MOV R140, R123 ;  /* 0x0000007b008c7202 */ /* 0x000fe20000000f00 */
[----:B------:R-:W-:Y:S01]  /*dd30*/  FMUL.FTZ R27, R0, R127 ;  /* 0x0000007f001b7220 */ /* 0x000fe20000410000 */
[----:B------:R-:W-:Y:S03]  /*dd40*/  MOV R127, R119 ;  /* 0x00000077007f7202 */ /* 0x000fe60000000f00 */
[C---:B------:R-:W-:Y:S01]  /*dd50*/  FMUL.FTZ R29, R2.reuse, R129 ;  /* 0x00000081021d7220 */ /* 0x040fe20000410000 */
[----:B------:R-:W-:Y:S01]  /*dd60*/  MOV R123, R117 ;  /* 0x00000075007b7202 */ /* 0x000fe20000000f00 */
[----:B------:R2:W-:Y:S01]  /*dd70*/  MUFU.EX2 R129, R102 ;  /* 0x0000006600817308 */ /* 0x0005e20000000800 */
[C---:B------:R-:W-:Y:S03]  /*dd80*/  HMMA.16816.F32 R24, R104.reuse, R30, R24 ;  /* 0x0000001e6818723c */ /* 0x040fe60000001818 */
[----:B------:R-:W-:Y:S01]  /*dd90*/  FMUL.FTZ R28, R2, R128 ;  /* 0x00000080021c7220 */ /* 0x000fe20000410000 */
[----:B------:R-:W-:Y:S02]  /*dda0*/  MOV R128, R124 ;  /* 0x0000007c00807202 */ /* 0x000fe40000000f00 */
[----:B------:R-:W-:Y:S01]  /*ddb0*/  MOV R124, R116 ;  /* 0x00000074007c7202 */ /* 0x000fe20000000f00 */
[C---:B------:R-:W-:Y:S01]  /*ddc0*/  FMUL.FTZ R30, R0.reuse, R130 ;  /* 0x00000082001e7220 */ /* 0x040fe20000410000 */
[----:B------:R-:W-:Y:S01]  /*ddd0*/  MOV R135, R122 ;  /* 0x0000007a00877202 */ /* 0x000fe20000000f00 */
[----:B------:R-:W-:Y:S03]  /*dde0*/  FMUL.FTZ R31, R0, R131 ;  /* 0x00000083001f7220 */ /* 0x000fe60000410000 */
[----:B------:R-:W-:Y:S02]  /*ddf0*/  MOV R122, R118 ;  /* 0x00000076007a7202 */ /* 0x000fe40000000f00 */
[----:B------:R-:W4:Y:S01]  /*de00*/  LDSM.16.MT88.4 R116, [R228+0x3100] ;  /* 0x00310000e474783b */ /* 0x000f220000004200 */
[----:B------:R-:W-:Y:S01]  /*de10*/  MOV R142, R125 ;  /* 0x0000007d008e7202 */ /* 0x000fe20000000f00 */
[C---:B---3--:R-:W-:Y:S03]  /*de20*/  HMMA.16816.F32 R28, R104.reuse, R36, R28 ;  /* 0x00000024681c723c */ /* 0x048fe6000000181c */
[----:B------:R-:W-:Y:S02]  /*de30*/  MOV R126, R120 ;  /* 0x00000078007e7202 */ /* 0x000fe40000000f00 */
[----:B------:R-:W-:Y:S01]  /*de40*/  MOV R120, R171 ;  /* 0x000000ab00787202 */ /* 0x000fe20000000f00 */
[--C-:B--2---:R-:W-:Y:S02]  /*de50*/  FFMA.FTZ R102, R173, c[0x0][0x2d0], -R154.reuse ;  /* 0x0000b400ad667a23 */ /* 0x104fe4000001089a */
[C---:B------:R-:W-:Y:S04]  /*de60*/  HMMA.16816.F32 R32, R104.reuse, R38, R32 ;  /* 0x000000266820723c */ /* 0x040fe80000001820 */
[----:B------:R-:W-:Y:S01]  /*de70*/  FMUL.FTZ R36, R2, R136 ;  /* 0x0000008802247220 */ /* 0x000fe20000410000 */
[----:B------:R-:W-:Y:S01]  /*de80*/  MOV R125, R51 ;  /* 0x00000033007d7202 */ /* 0x000fe20000000f00 */
[----:B------:R2:W3:Y:S01]  /*de90*/  MUFU.EX2 R136, R102 ;  /* 0x0000006600887308 */ /* 0x0004e20000000800 */
[----:B------:R-:W-:Y:S01]  /*dea0*/  FMUL.FTZ R39, R0, R139 ;  /* 0x0000008b00277220 */ /* 0x000fe20000410000 */
[----:B------:R-:W-:Y:S01]  /*deb0*/  MOV R171, R166 ;  /* 0x000000a600ab7202 */ /* 0x000fe20000000f00 */
[----:B------:R-:W-:Y:S03]  /*dec0*/  FMUL.FTZ R37, R2, R137 ;  /* 0x0000008902257220 */ /* 0x000fe60000410000 */
[C---:B------:R-:W-:Y:S01]  /*ded0*/  FMUL.FTZ R38, R0.reuse, R138 ;  /* 0x0000008a00267220 */ /* 0x040fe20000410000 */
[----:B------:R-:W-:Y:S01]  /*dee0*/  MOV R166, R50 ;  /* 0x0000003200a67202 */ /* 0x000fe20000000f00 */
[C---:B------:R-:W-:Y:S02]  /*def0*/  FMUL.FTZ R50, R0.reuse, R150 ;  /* 0x0000009600327220 */ /* 0x040fe40000410000 */
[----:B------:R-:W-:Y:S02]  /*df00*/  FMUL.FTZ R51, R0, R151 ;  /* 0x0000009700337220 */ /* 0x000fe40000410000 */
[----:B------:R-:W-:Y:S01]  /*df10*/  LDSM.16.MT88.4 R148, [R226+0x5900] ;  /* 0x00590000e294783b */ /* 0x000fe20000004200 */
[C---:B------:R-:W-:Y:S03]  /*df20*/  HMMA.16816.F32 R36, R104.reuse, R44, R36 ;  /* 0x0000002c6824723c */ /* 0x040fe60000001824 */
[--C-:B------:R-:W-:Y:S04]  /*df30*/  FFMA.FTZ R171, R171, c[0x0][0x2d0], -R154.reuse ;  /* 0x0000b400abab7a23 */ /* 0x100fe8000001089a */
[----:B------:R-:W-:Y:S01]  /*df40*/  FMUL.FTZ R44, R2, R144 ;  /* 0x00000090022c7220 */ /* 0x000fe20000410000 */
[C---:B------:R-:W-:Y:S01]  /*df50*/  HMMA.16816.F32 R40, R104.reuse, R46, R40 ;  /* 0x0000002e6828723c */ /* 0x040fe20000001828 */
[----:B------:R-:W-:Y:S03]  /*df60*/  MUFU.EX2 R171, R171 ;  /* 0x000000ab00ab7308 */ /* 0x000fe60000000800 */
[--C-:B--2---:R-:W-:Y:S02]  /*df70*/  FFMA.FTZ R102, R174, c[0x0][0x2d0], -R154.reuse ;  /* 0x0000b400ae667a23 */ /* 0x104fe4000001089a */
[----:B------:R-:W-:Y:S02]  /*df80*/  FMUL.FTZ R45, R2, R145 ;  /* 0x00000091022d7220 */ /* 0x000fe40000410000 */
[C---:B------:R-:W-:Y:S01]  /*df90*/  FMUL.FTZ R47, R0.reuse, R147 ;  /* 0x00000093002f7220 */ /* 0x040fe20000410000 */
[----:B------:R-:W-:Y:S02]  /*dfa0*/  MOV R147, R252 ;  /* 0x000000fc00937202 */ /* 0x000fe40000000f00 */
[----:B------:R2:W-:Y:S01]  /*dfb0*/  MUFU.EX2 R139, R102 ;  /* 0x00000066008b7308 */ /* 0x0005e20000000800 */
[----:B------:R-:W-:Y:S07]  /*dfc0*/  FMUL.FTZ R46, R0, R146 ;  /* 0x00000092002e7220 */ /* 0x000fee0000410000 */
[C---:B------:R-:W-:Y:S08]  /*dfd0*/  HMMA.16816.F32 R44, R104.reuse, R108, R44 ;  /* 0x0000006c682c723c */ /* 0x040ff0000000182c */
[C---:B------:R-:W-:Y:S01]  /*dfe0*/  HMMA.16816.F32 R48, R104.reuse, R110, R48 ;  /* 0x0000006e6830723c */ /* 0x040fe20000001830 */
[----:B------:R-:W3:Y:S07]  /*dff0*/  LDSM.16.MT88.4 R108, [R225+0x6100] ;  /* 0x00610000e16c783b */ /* 0x000eee0000004200 */
[C---:B-1----:R-:W-:Y:S04]  /*e000*/  HMMA.16816.F32 R52, R104.reuse, R112, R52 ;  /* 0x000000706834723c */ /* 0x042fe80000001834 */
[--C-:B--2---:R-:W-:Y:S04]  /*e010*/  FFMA.FTZ R102, R175, c[0x0][0x2d0], -R154.reuse ;  /* 0x0000b400af667a23 */ /* 0x104fe8000001089a */
[C---:B------:R-:W-:Y:S01]  /*e020*/  HMMA.16816.F32 R56, R104.reuse, R114, R56 ;  /* 0x000000726838723c */ /* 0x040fe20000001838 */
[----:B------:R1:W2:Y:S01]  /*e030*/  MUFU.EX2 R137, R102 ;  /* 0x0000006600897308 */ /* 0x0002a20000000800 */
[----:B------:R-:W2:Y:S06]  /*e040*/  LDSM.16.MT88.4 R112, [R226+0x6100] ;  /* 0x00610000e270783b */ /* 0x000eac0000004200 */
[C---:B----4-:R-:W-:Y:S08]  /*e050*/  HMMA.16816.F32 R60, R104.reuse, R116, R60 ;  /* 0x00000074683c723c */ /* 0x050ff0000000183c */
[C---:B------:R-:W-:Y:S01]  /*e060*/  HMMA.16816.F32 R64, R104.reuse, R118, R64 ;  /* 0x000000766840723c */ /* 0x040fe20000001840 */
[----:B------:R-:W4:Y:S07]  /*e070*/  LDSM.16.MT88.4 R116, [R229+0x6100] ;  /* 0x00610000e574783b */ /* 0x000f2e0000004200 */
[C---:B---3--:R-:W-:Y:S04]  /*e080*/  HMMA.16816.F32 R68, R104.reuse, R108, R68 ;  /* 0x0000006c6844723c */ /* 0x048fe80000001844 */
[--C-:B-1----:R-:W-:Y:S02]  /*e090*/  FFMA.FTZ R102, R176, c[0x0][0x2d0], -R3.reuse ;  /* 0x0000b400b0667a23 */ /* 0x102fe40000010803 */
[----:B------:R-:W-:Y:S02]  /*e0a0*/  MUFU.EX2 R176, R103 ;  /* 0x0000006700b07308 */ /* 0x000fe40000000800 */
[C---:B------:R-:W-:Y:S01]  /*e0b0*/  HMMA.16816.F32 R72, R104.reuse, R110, R72 ;  /* 0x0000006e6848723c */ /* 0x040fe20000001848 */
[----:B------:R-:W1:Y:S07]  /*e0c0*/  LDSM.16.MT88.4 R108, [R228+0x6100] ;  /* 0x00610000e46c783b */ /* 0x000e6e0000004200 */
[----:B------:R3:W-:Y:S01]  /*e0d0*/  MUFU.EX2 R132, R102 ;  /* 0x0000006600847308 */ /* 0x0007e20000000800 */
[C---:B--2---:R-:W-:Y:S08]  /*e0e0*/  HMMA.16816.F32 R76, R104.reuse, R112, R76 ;  /* 0x00000070684c723c */ /* 0x044ff0000000184c */
[C---:B------:R-:W-:Y:S01]  /*e0f0*/  HMMA.16816.F32 R80, R104.reuse, R114, R80 ;  /* 0x000000726850723c */ /* 0x040fe20000001850 */
[----:B------:R-:W2:Y:S01]  /*e100*/  LDSM.16.MT88.4 R112, [R225+0x900] ;  /* 0x00090000e170783b */ /* 0x000ea20000004200 */
[----:B------:R-:W-:Y:S06]  /*e110*/  MUFU.EX2 R103, R152 ;  /* 0x0000009800677308 */ /* 0x000fec0000000800 */
[C---:B----4-:R-:W-:Y:S04]  /*e120*/  HMMA.16816.F32 R84, R104.reuse, R116, R84 ;  /* 0x000000746854723c */ /* 0x050fe80000001854 */
[--C-:B---3--:R-:W-:Y:S04]  /*e130*/  FFMA.FTZ R102, R178, c[0x0][0x2d0], -R3.reuse ;  /* 0x0000b400b2667a23 */ /* 0x108fe80000010803 */
[C---:B------:R-:W-:Y:S01]  /*e140*/  HMMA.16816.F32 R88, R104.reuse, R118, R88 ;  /* 0x000000766858723c */ /* 0x040fe20000001858 */
[----:B------:R-:W3:Y:S01]  /*e150*/  LDSM.16.MT88.4 R116, [R226+0x900] ;  /* 0x00090000e274783b */ /* 0x000ee20000004200 */
[----:B------:R4:W2:Y:S06]  /*e160*/  MUFU.EX2 R144, R102 ;  /* 0x0000006600907308 */ /* 0x0008ac0000000800 */
[C---:B-1----:R-:W-:Y:S08]  /*e170*/  HMMA.16816.F32 R92, R104.reuse, R108, R92 ;  /* 0x0000006c685c723c */ /* 0x042ff0000000185c */
[----:B------:R-:W-:Y:S01]  /*e180*/  HMMA.16816.F32 R96, R104, R110, R96 ;  /* 0x0000006e6860723c */ /* 0x000fe20000001860 */
[----:B------:R-:W1:Y:S06]  /*e190*/  LDSM.16.MT88.4 R108, [R229+0x900] ;  /* 0x00090000e56c783b */ /* 0x000e6c0000004200 */
[----:B------:R-:W-:Y:S02]  /*e1a0*/  F2FP.PACK_AB R104, R136, R129 ;  /* 0x000000818868723e */ /* 0x000fe400000000ff */
[----:B------:R-:W-:Y:S03]  /*e1b0*/  F2FP.PACK_AB R106, R137, R139 ;  /* 0x0000008b896a723e */ /* 0x000fe600000000ff */
[--C-:B----4-:R-:W-:Y:S01]  /*e1c0*/  FFMA.FTZ R102, R177, c[0x0][0x2d0], -R3.reuse ;  /* 0x0000b400b1667a23 */ /* 0x110fe20000010803 */
[----:B--2---:R-:W-:Y:S03]  /*e1d0*/  F2FP.PACK_AB R105, R144, R132 ;  /* 0x000000849069723e */ /* 0x004fe600000000ff */
[----:B------:R2:W-:Y:S02]  /*e1e0*/  MUFU.EX2 R138, R102 ;  /* 0x00000066008a7308 */ /* 0x0005e40000000800 */
[--C-:B--2---:R-:W-:Y:S08]  /*e1f0*/  FFMA.FTZ R102, R179, c[0x0][0x2d0], -R3.reuse ;  /* 0x0000b400b3667a23 */ /* 0x104ff00000010803 */
[----:B------:R2:W4:Y:S02]  /*e200*/  MUFU.EX2 R252, R102 ;  /* 0x0000006600fc7308 */ /* 0x0005240000000800 */
[--C-:B--2---:R-:W-:Y:S01]  /*e210*/  FFMA.FTZ R102, R183, c[0x0][0x2d0], -R154.reuse ;  /* 0x0000b400b7667a23 */ /* 0x104fe2000001089a */
[----:B----4-:R-:W-:Y:S07]  /*e220*/  F2FP.PACK_AB R107, R252, R138 ;  /* 0x0000008afc6b723e */ /* 0x010fee00000000ff */
[----:B------:R2:W-:Y:S01]  /*e230*/  MUFU.EX2 R146, R102 ;  /* 0x0000006600927308 */ /* 0x0005e20000000800 */
[C---:B------:R-:W-:Y:S08]  /*e240*/  HMMA.16816.F32 R4, R104.reuse, R112, R4 ;  /* 0x000000706804723c */ /* 0x040ff00000001804 */
[C---:B------:R-:W-:Y:S01]  /*e250*/  HMMA.16816.F32 R8, R104.reuse, R114, R8 ;  /* 0x000000726808723c */ /* 0x040fe20000001808 */
[----:B------:R-:W4:Y:S07]  /*e260*/  LDSM.16.MT88.4 R112, [R228+0x900] ;  /* 0x00090000e470783b */ /* 0x000f2e0000004200 */
[C---:B---3--:R-:W-:Y:S04]  /*e270*/  HMMA.16816.F32 R12, R104.reuse, R116, R12 ;  /* 0x00000074680c723c */ /* 0x048fe8000000180c */
[--C-:B--2---:R-:W-:Y:S04]  /*e280*/  FFMA.FTZ R102, R182, c[0x0][0x2d0], -R154.reuse ;  /* 0x0000b400b6667a23 */ /* 0x104fe8000001089a */
[C---:B------:R-:W-:Y:S01]  /*e290*/  HMMA.16816.F32 R16, R104.reuse, R118, R16 ;  /* 0x000000766810723c */ /* 0x040fe20000001810 */
[----:B------:R2:W3:Y:S01]  /*e2a0*/  MUFU.EX2 R145, R102 ;  /* 0x0000006600917308 */ /* 0x0004e20000000800 */
        /* <DEDUP_REMOVED lines=16> */
[----:B------:R-:W2:Y:S07]  /*e3b0*/  LDSM.16.MT88.4 R108, [R225+0x6900] ;  /* 0x00690000e16c783b */ /* 0x000eae0000004200 */
[C---:B----4-:R-:W-:Y:S08]  /*e3c0*/  HMMA.16816.F32 R52, R104.reuse, R112, R52 ;  /* 0x000000706834723c */ /* 0x050ff00000001834 */
[C---:B------:R-:W-:Y:S01]  /*e3d0*/  HMMA.16816.F32 R56, R104.reuse, R114, R56 ;  /* 0x000000726838723c */ /* 0x040fe20000001838 */
[----:B------:R-:W4:Y:S03]  /*e3e0*/  LDSM.16.MT88.4 R112, [R226+0x6900] ;  /* 0x00690000e270783b */ /* 0x000f260000004200 */
[--C-:B-1----:R-:W-:Y:S04]  /*e3f0*/  FFMA.FTZ R102, R250, c[0x0][0x2d0], -R3.reuse ;  /* 0x0000b400fa667a23 */ /* 0x102fe80000010803 */
[----:B------:R1:W-:Y:S01]  /*e400*/  MUFU.EX2 R181, R102 ;  /* 0x0000006600b57308 */ /* 0x0003e20000000800 */
[C---:B---3--:R-:W-:Y:S08]  /*e410*/  HMMA.16816.F32 R60, R104.reuse, R116, R60 ;  /* 0x00000074683c723c */ /* 0x048ff0000000183c */
[C---:B------:R-:W-:Y:S01]  /*e420*/  HMMA.16816.F32 R64, R104.reuse, R118, R64 ;  /* 0x000000766840723c */ /* 0x040fe20000001840 */
[----:B------:R-:W3:Y:S07]  /*e430*/  LDSM.16.MT88.4 R116, [R229+0x6900] ;  /* 0x00690000e574783b */ /* 0x000eee0000004200 */
[C---:B--2---:R-:W-:Y:S04]  /*e440*/  HMMA.16816.F32 R68, R104.reuse, R108, R68 ;  /* 0x0000006c6844723c */ /* 0x044fe80000001844 */
[--C-:B-1----:R-:W-:Y:S04]  /*e450*/  FFMA.FTZ R102, R147, c[0x0][0x2d0], -R3.reuse ;  /* 0x0000b40093667a23 */ /* 0x102fe80000010803 */
[C---:B------:R-:W-:Y:S01]  /*e460*/  HMMA.16816.F32 R72, R104.reuse, R110, R72 ;  /* 0x0000006e6848723c */ /* 0x040fe20000001848 */
[----:B------:R-:W1:Y:S01]  /*e470*/  LDSM.16.MT88.4 R108, [R228+0x6900] ;  /* 0x00690000e46c783b */ /* 0x000e620000004200 */
[----:B------:R2:W1:Y:S06]  /*e480*/  MUFU.EX2 R180, R102 ;  /* 0x0000006600b47308 */ /* 0x00046c0000000800 */
[C---:B----4-:R-:W-:Y:S08]  /*e490*/  HMMA.16816.F32 R76, R104.reuse, R112, R76 ;  /* 0x00000070684c723c */ /* 0x050ff0000000184c */
[C---:B------:R-:W-:Y:S01]  /*e4a0*/  HMMA.16816.F32 R80, R104.reuse, R114, R80 ;  /* 0x000000726850723c */ /* 0x040fe20000001850 */
[----:B------:R-:W4:Y:S07]  /*e4b0*/  LDSM.16.MT88.4 R112, [R225+0x1100] ;  /* 0x00110000e170783b */ /* 0x000f2e0000004200 */
[C---:B---3--:R-:W-:Y:S04]  /*e4c0*/  HMMA.16816.F32 R84, R104.reuse, R116, R84 ;  /* 0x000000746854723c */ /* 0x048fe80000001854 */
[--C-:B--2---:R-:W-:Y:S04]  /*e4d0*/  FFMA.FTZ R102, R251, c[0x0][0x2d0], -R3.reuse ;  /* 0x0000b400fb667a23 */ /* 0x104fe80000010803 */
[----:B------:R2:W-:Y:S01]  /*e4e0*/  MUFU.EX2 R179, R102 ;  /* 0x0000006600b37308 */ /* 0x0005e20000000800 */
[C---:B------:R-:W-:Y:S01]  /*e4f0*/  HMMA.16816.F32 R88, R104.reuse, R118, R88 ;  /* 0x000000766858723c */ /* 0x040fe20000001858 */
[----:B------:R-:W3:Y:S07]  /*e500*/  LDSM.16.MT88.4 R116, [R226+0x1100] ;  /* 0x00110000e274783b */ /* 0x000eee0000004200 */
        /* <DEDUP_REMOVED lines=9> */
[----:B------:R-:W-:Y:S04]  /*e5a0*/  F2FP.PACK_AB R107, R178, R179 ;  /* 0x000000b3b26b723e */ /* 0x000fe800000000ff */
[----:B------:R2:W-:Y:S03]  /*e5b0*/  MUFU.EX2 R147, R102 ;  /* 0x0000006600937308 */ /* 0x0005e60000000800 */
[C---:B----4-:R-:W-:Y:S08]  /*e5c0*/  HMMA.16816.F32 R4, R104.reuse, R112, R4 ;  /* 0x000000706804723c */ /* 0x050ff00000001804 */
        /* <DEDUP_REMOVED lines=35> */
[----:B------:R2:W1:Y:S02]  /*e800*/  MUFU.EX2 R174, R102 ;  /* 0x0000006600ae7308 */ /* 0x0004640000000800 */
[----:B------:R-:W-:Y:S04]  /*e810*/  MOV R140, R124 ;  /* 0x0000007c008c7202 */ /* 0x000fe80000000f00 */
        /* <DEDUP_REMOVED lines=18> */
[----:B------:R-:W2:Y:S03]  /*e940*/  LDL.LU R126, [R1+0x8] ;  /* 0x00000800017e7983 */ /* 0x000ea60000300800 */
[----:B------:R1:W-:Y:S03]  /*e950*/  MUFU.EX2 R250, R102 ;  /* 0x0000006600fa7308 */ /* 0x0003e60000000800 */
[C---:B----4-:R-:W-:Y:S08]  /*e960*/  HMMA.16816.F32 R4, R104.reuse, R112, R4 ;  /* 0x000000706804723c */ /* 0x050ff00000001804 */
[C---:B------:R-:W-:Y:S01]  /*e970*/  HMMA.16816.F32 R8, R104.reuse, R114, R8 ;  /* 0x000000726808723c */ /* 0x040fe20000001808 */
[----:B------:R-:W4:Y:S07]  /*e980*/  LDSM.16.MT88.4 R112, [R228+0x1900] ;  /* 0x00190000e470783b */ /* 0x000f2e0000004200 */
[C---:B---3--:R-:W-:Y:S04]  /*e990*/  HMMA.16816.F32 R12, R104.reuse, R116, R12 ;  /* 0x00000074680c723c */ /* 0x048fe8000000180c */
[--C-:B-1----:R-:W-:Y:S02]  /*e9a0*/  FFMA.FTZ R102, R125, c[0x0][0x2d0], -R154.reuse ;  /* 0x0000b4007d667a23 */ /* 0x102fe4000001089a */
[----:B------:R-:W3:Y:S02]  /*e9b0*/  LDL.LU R125, [R1+0xc] ;  /* 0x00000c00017d7983 */ /* 0x000ee40000300800 */
[C---:B------:R-:W-:Y:S01]  /*e9c0*/  HMMA.16816.F32 R16, R104.reuse, R118, R16 ;  /* 0x000000766810723c */ /* 0x040fe20000001810 */
[----:B------:R1:W1:Y:S01]  /*e9d0*/  MUFU.EX2 R251, R102 ;  /* 0x0000006600fb7308 */ /* 0x0002620000000800 */
[----:B------:R-:W1:Y:S06]  /*e9e0*/  LDSM.16.MT88.4 R116, [R225+0x4900] ;  /* 0x00490000e174783b */ /* 0x000e6c0000004200 */
[C---:B------:R-:W-:Y:S08]  /*e9f0*/  HMMA.16816.F32 R20, R104.reuse, R108, R20 ;  /* 0x0000006c6814723c */ /* 0x040ff00000001814 */
[C---:B------:R-:W-:Y:S01]  /*ea00*/  HMMA.16816.F32 R24, R104.reuse, R110, R24 ;  /* 0x0000006e6818723c */ /* 0x040fe20000001818 */
[----:B------:R-:W1:Y:S07]  /*ea10*/  LDSM.16.MT88.4 R108, [R226+0x4900] ;  /* 0x00490000e26c783b */ /* 0x000e6e0000004200 */
[C---:B----4-:R-:W-:Y:S04]  /*ea20*/  HMMA.16816.F32 R28, R104.reuse, R112, R28 ;  /* 0x00000070681c723c */ /* 0x050fe8000000181c */
[--C-:B-1----:R-:W-:Y:S04]  /*ea30*/  FFMA.FTZ R102, R169, c[0x0][0x2d0], -R3.reuse ;  /* 0x0000b400a9667a23 */ /* 0x102fe80000010803 */
[----:B------:R1:W-:Y:S01]  /*ea40*/  MUFU.EX2 R169, R102 ;  /* 0x0000006600a97308 */ /* 0x0003e20000000800 */
[C---:B------:R-:W-:Y:S01]  /*ea50*/  HMMA.16816.F32 R32, R104.reuse, R114, R32 ;  /* 0x000000726820723c */ /* 0x040fe20000001820 */
[----:B------:R-:W4:Y:S07]  /*ea60*/  LDSM.16.MT88.4 R112, [R229+0x4900] ;  /* 0x00490000e570783b */ /* 0x000f2e0000004200 */
[C---:B------:R-:W-:Y:S08]  /*ea70*/  HMMA.16816.F32 R36, R104.reuse, R116, R36 ;  /* 0x000000746824723c */ /* 0x040ff00000001824 */
[C---:B------:R-:W-:Y:S01]  /*ea80*/  HMMA.16816.F32 R40, R104.reuse, R118, R40 ;  /* 0x000000766828723c */ /* 0x040fe20000001828 */
[----:B------:R-:W4:Y:S03]  /*ea90*/  LDSM.16.MT88.4 R116, [R228+0x4900] ;  /* 0x00490000e474783b */ /* 0x000f260000004200 */
[--C-:B-1----:R-:W-:Y:S04]  /*eaa0*/  FFMA.FTZ R102, R168, c[0x0][0x2d0], -R3.reuse ;  /* 0x0000b400a8667a23 */ /* 0x102fe80000010803 */
[C---:B------:R-:W-:Y:S01]  /*eab0*/  HMMA.16816.F32 R44, R104.reuse, R108, R44 ;  /* 0x0000006c682c723c */ /* 0x040fe2000000182c */
[----:B------:R1:W1:Y:S07]  /*eac0*/  MUFU.EX2 R168, R102 ;  /* 0x0000006600a87308 */ /* 0x00026e0000000800 */
[C---:B------:R-:W-:Y:S01]  /*ead0*/  HMMA.16816.F32 R48, R104.reuse, R110, R48 ;  /* 0x0000006e6830723c */ /* 0x040fe20000001830 */
[----:B------:R-:W4:Y:S07]  /*eae0*/  LDSM.16.MT88.4 R108, [R225+0x7900] ;  /* 0x00790000e16c783b */ /* 0x000f2e0000004200 */
[C---:B----4-:R-:W-:Y:S08]  /*eaf0*/  HMMA.16816.F32 R52, R104.reuse, R112, R52 ;  /* 0x000000706834723c */ /* 0x050ff00000001834 */
[C---:B------:R-:W-:Y:S01]  /*eb00*/  HMMA.16816.F32 R56, R104.reuse, R114, R56 ;  /* 0x000000726838723c */ /* 0x040fe20000001838 */
[----:B------:R-:W4:Y:S03]  /*eb10*/  LDSM.16.MT88.4 R112, [R226+0x7900] ;  /* 0x00790000e270783b */ /* 0x000f260000004200 */
[--C-:B-1----:R-:W-:Y:S04]  /*eb20*/  FFMA.FTZ R102, R123, c[0x0][0x2d0], -R154.reuse ;  /* 0x0000b4007b667a23 */ /* 0x102fe8000001089a */
[----:B------:R1:W-:Y:S01]  /*eb30*/  MUFU.EX2 R183, R102 ;  /* 0x0000006600b77308 */ /* 0x0003e20000000800 */
[C---:B------:R-:W-:Y:S08]  /*eb40*/  HMMA.16816.F32 R60, R104.reuse, R116, R60 ;  /* 0x00000074683c723c */ /* 0x040ff0000000183c */
[C---:B------:R-:W-:Y:S01]  /*eb50*/  HMMA.16816.F32 R64, R104.reuse, R118, R64 ;  /* 0x000000766840723c */ /* 0x040fe20000001840 */
[----:B------:R-:W4:Y:S07]  /*eb60*/  LDSM.16.MT88.4 R116, [R229+0x7900] ;  /* 0x00790000e574783b */ /* 0x000f2e0000004200 */
[C---:B------:R-:W-:Y:S04]  /*eb70*/  HMMA.16816.F32 R68, R104.reuse, R108, R68 ;  /* 0x0000006c6844723c */ /* 0x040fe80000001844 */
[--C-:B-1----:R-:W-:Y:S04]  /*eb80*/  FFMA.FTZ R102, R122, c[0x0][0x2d0], -R154.reuse ;  /* 0x0000b4007a667a23 */ /* 0x102fe8000001089a */
[C---:B------:R-:W-:Y:S01]  /*eb90*/  HMMA.16816.F32 R72, R104.reuse, R110, R72 ;  /* 0x0000006e6848723c */ /* 0x040fe20000001848 */
[----:B------:R-:W1:Y:S01]  /*eba0*/  LDSM.16.MT88.4 R108, [R228+0x7900] ;  /* 0x00790000e46c783b */ /* 0x000e620000004200 */
[----:B------:R4:W1:Y:S06]  /*ebb0*/  MUFU.EX2 R182, R102 ;  /* 0x0000006600b67308 */ /* 0x00086c0000000800 */
[C---:B----4-:R-:W-:Y:S08]  /*ebc0*/  HMMA.16816.F32 R76, R104.reuse, R112, R76 ;  /* 0x00000070684c723c */ /* 0x050ff0000000184c */
[C---:B------:R-:W-:Y:S01]  /*ebd0*/  HMMA.16816.F32 R80, R104.reuse, R114, R80 ;  /* 0x000000726850723c */ /* 0x040fe20000001850 */
[----:B------:R-:W4:Y:S07]  /*ebe0*/  LDSM.16.MT88.4 R112, [R225+0x2100] ;  /* 0x00210000e170783b */ /* 0x000f2e0000004200 */
[C---:B------:R-:W-:Y:S04]  /*ebf0*/  HMMA.16816.F32 R84, R104.reuse, R116, R84 ;  /* 0x000000746854723c */ /* 0x040fe80000001854 */
[--C-:B------:R-:W-:Y:S04]  /*ec00*/  FFMA.FTZ R102, R167, c[0x0][0x2d0], -R3.reuse ;  /* 0x0000b400a7667a23 */ /* 0x100fe80000010803 */
[----:B------:R4:W-:Y:S01]  /*ec10*/  MUFU.EX2 R167, R102 ;  /* 0x0000006600a77308 */ /* 0x0009e20000000800 */
[C---:B------:R-:W-:Y:S01]  /*ec20*/  HMMA.16816.F32 R88, R104.reuse, R118, R88 ;  /* 0x000000766858723c */ /* 0x040fe20000001858 */
[----:B------:R-:W4:Y:S07]  /*ec30*/  LDSM.16.MT88.4 R116, [R226+0x2100] ;  /* 0x00210000e274783b */ /* 0x000f2e0000004200 */
        /* <DEDUP_REMOVED lines=10> */
[----:B------:R-:W-:Y:S02]  /*ece0*/  FFMA.FTZ R154, R120, c[0x0][0x2d0], -R154 ;  /* 0x0000b400789a7a23 */ /* 0x000fe4000001089a */
[----:B------:R-:W1:Y:S01]  /*ecf0*/  LDSM.16.MT88.4 R120, [R229+0x2100] ;  /* 0x00210000e578783b */ /* 0x000e620000004200 */
[----:B------:R-:W4:Y:S03]  /*ed00*/  MUFU.EX2 R177, R102 ;  /* 0x0000006600b17308 */ /* 0x000f260000000800 */
[C---:B------:R-:W-:Y:S08]  /*ed10*/  HMMA.16816.F32 R4, R104.reuse, R112, R4 ;  /* 0x000000706804723c */ /* 0x040ff00000001804 */
[C---:B------:R-:W-:Y:S01]  /*ed20*/  HMMA.16816.F32 R8, R104.reuse, R114, R8 ;  /* 0x000000726808723c */ /* 0x040fe20000001808 */
[----:B------:R-:W2:Y:S07]  /*ed30*/  LDSM.16.MT88.4 R112, [R225+0x5100] ;  /* 0x00510000e170783b */ /* 0x000eae0000004200 */
[C---:B------:R-:W-:Y:S04]  /*ed40*/  HMMA.16816.F32 R12, R104.reuse, R116, R12 ;  /* 0x00000074680c723c */ /* 0x040fe8000000180c */
[----:B----4-:R-:W-:Y:S04]  /*ed50*/  F2FP.PACK_AB R152, R176, R177 ;  /* 0x000000b1b098723e */ /* 0x010fe800000000ff */
[C---:B------:R-:W-:Y:S01]  /*ed60*/  HMMA.16816.F32 R16, R104.reuse, R118, R16 ;  /* 0x000000766810723c */ /* 0x040fe20000001810 */
[----:B------:R-:W-:Y:S07]  /*ed70*/  LDSM.16.MT88.4 R116, [R229+0x5100] ;  /* 0x00510000e574783b */ /* 0x000fee0000004200 */
[C---:B-1----:R-:W-:Y:S08]  /*ed80*/  HMMA.16816.F32 R20, R104.reuse, R120, R20 ;  /* 0x000000786814723c */ /* 0x042ff00000001814 */
[C---:B------:R-:W-:Y:S01]  /*ed90*/  HMMA.16816.F32 R24, R104.reuse, R122, R24 ;  /* 0x0000007a6818723c */ /* 0x040fe20000001818 */
[----:B------:R-:W-:Y:S07]  /*eda0*/  LDSM.16.MT88.4 R120, [R228+0x5100] ;  /* 0x00510000e478783b */ /* 0x000fee0000004200 */
[C---:B------:R-:W-:Y:S08]  /*edb0*/  HMMA.16816.F32 R28, R104.reuse, R108, R28 ;  /* 0x0000006c681c723c */ /* 0x040ff0000000181c */
[C---:B------:R-:W-:Y:S01]  /*edc0*/  HMMA.16816.F32 R32, R104.reuse, R110, R32 ;  /* 0x0000006e6820723c */ /* 0x040fe20000001820 */
[----:B------:R-:W-:Y:S03]  /*edd0*/  LDSM.16.MT88.4 R108, [R225+0x8100] ;  /* 0x00810000e16c783b */ /* 0x000fe60000004200 */
[----:B--2---:R-:W-:Y:S04]  /*ede0*/  FFMA.FTZ R2, R2, R126, R165 ;  /* 0x0000007e02027223 */ /* 0x004fe800000100a5 */
[C---:B------:R-:W-:Y:S08]  /*edf0*/  HMMA.16816.F32 R36, R104.reuse, R112, R36 ;  /* 0x000000706824723c */ /* 0x040ff00000001824 */
[C---:B------:R-:W-:Y:S01]  /*ee00*/  HMMA.16816.F32 R40, R104.reuse, R114, R40 ;  /* 0x000000726828723c */ /* 0x040fe20000001828 */
[----:B------:R-:W-:Y:S03]  /*ee10*/  LDSM.16.MT88.4 R112, [R226+0x8100] ;  /* 0x00810000e270783b */ /* 0x000fe60000004200 */
[----:B---3--:R-:W-:Y:S02]  /*ee20*/  FFMA.FTZ R128, R0, R125, R155 ;  /* 0x0000007d00807223 */ /* 0x008fe4000001009b */
[--C-:B------:R-:W-:Y:S03]  /*ee30*/  FFMA.FTZ R0, R170, c[0x0][0x2d0], -R3.reuse ;  /* 0x0000b400aa007a23 */ /* 0x100fe60000010803 */
[----:B------:R-:W1:Y:S01]  /*ee40*/  LDSM.16.MT88.4 R124, [R226+0x5100] ;  /* 0x00510000e27c783b */ /* 0x000e620000004200 */
[----:B------:R-:W2:Y:S10]  /*ee50*/  MUFU.EX2 R170, R154 ;  /* 0x0000009a00aa7308 */ /* 0x000eb40000000800 */
[----:B------:R3:W-:Y:S01]  /*ee60*/  MUFU.EX2 R165, R0 ;  /* 0x0000000000a57308 */ /* 0x0007e20000000800 */
[----:B--2---:R-:W-:Y:S01]  /*ee70*/  F2FP.PACK_AB R154, R170, R171 ;  /* 0x000000abaa9a723e */ /* 0x004fe200000000ff */
[--C-:B---3--:R-:W-:Y:S02]  /*ee80*/  FFMA.FTZ R0, R164, c[0x0][0x2d0], -R3.reuse ;  /* 0x0000b400a4007a23 */ /* 0x108fe40000010803 */
[----:B------:R-:W-:Y:S06]  /*ee90*/  FFMA.FTZ R3, R153, c[0x0][0x2d0], -R3 ;  /* 0x0000b40099037a23 */ /* 0x000fec0000010803 */
[----:B------:R2:W3:Y:S01]  /*eea0*/  MUFU.EX2 R164, R0 ;  /* 0x0000000000a47308 */ /* 0x0004e20000000800 */
[C---:B-1----:R-:W-:Y:S08]  /*eeb0*/  HMMA.16816.F32 R44, R104.reuse, R124, R44 ;  /* 0x0000007c682c723c */ /* 0x042ff0000000182c */
[C---:B------:R-:W-:Y:S01]  /*eec0*/  HMMA.16816.F32 R48, R104.reuse, R126, R48 ;  /* 0x0000007e6830723c */ /* 0x040fe20000001830 */
[----:B------:R-:W1:Y:S01]  /*eed0*/  MUFU.EX2 R102, R3 ;  /* 0x0000000300667308 */ /* 0x000e620000000800 */
[----:B------:R-:W4:Y:S06]  /*eee0*/  LDSM.16.MT88.4 R124, [R229+0x8100] ;  /* 0x00810000e57c783b */ /* 0x000f2c0000004200 */
[C---:B------:R-:W-:Y:S04]  /*eef0*/  HMMA.16816.F32 R52, R104.reuse, R116, R52 ;  /* 0x000000746834723c */ /* 0x040fe80000001834 */
[----:B--2---:R-:W-:Y:S04]  /*ef00*/  FADD.FTZ R0, R140, R2 ;  /* 0x000000028c007221 */ /* 0x004fe80000010000 */
[C---:B------:R-:W-:Y:S01]  /*ef10*/  HMMA.16816.F32 R56, R104.reuse, R118, R56 ;  /* 0x000000766838723c */ /* 0x040fe20000001838 */
[----:B------:R-:W2:Y:S03]  /*ef20*/  LDSM.16.MT88.4 R116, [R228+0x8100] ;  /* 0x00810000e474783b */ /* 0x000ea60000004200 */
[----:B------:R-:W-:Y:S01]  /*ef30*/  FADD.FTZ R2, R245, R128 ;  /* 0x00000080f5027221 */ /* 0x000fe20000010000 */
[----:B------:R-:W-:Y:S01]  /*ef40*/  MOV R128, R135 ;  /* 0x0000008700807202 */ /* 0x000fe20000000f00 */
[----:B------:R-:W-:Y:S01]  /*ef50*/  FADD.FTZ R0, R246, R0 ;  /* 0x00000000f6007221 */ /* 0x000fe20000010000 */
[----:B---3--:R-:W-:Y:S01]  /*ef60*/  F2FP.PACK_AB R153, R164, R165 ;  /* 0x000000a5a499723e */ /* 0x008fe200000000ff */
[C---:B------:R-:W-:Y:S01]  /*ef70*/  HMMA.16816.F32 R60, R104.reuse, R120, R60 ;  /* 0x00000078683c723c */ /* 0x040fe2000000183c */
[----:B------:R3:W5:Y:S03]  /*ef80*/  LDL.LU R245, [R1+0x54] ;  /* 0x0000540001f57983 */ /* 0x0007660000300800 */
[----:B------:R-:W-:Y:S01]  /*ef90*/  FADD.FTZ R2, R247, R2 ;  /* 0x00000002f7027221 */ /* 0x000fe20000010000 */
[----:B------:R3:W5:Y:S01]  /*efa0*/  LDL.LU R246, [R1+0x50] ;  /* 0x0000500001f67983 */ /* 0x0007620000300800 */
[----:B------:R-:W-:Y:S01]  /*efb0*/  FADD.FTZ R0, R248, R0 ;  /* 0x00000000f8007221 */ /* 0x000fe20000010000 */
[----:B-1----:R-:W-:Y:S01]  /*efc0*/  F2FP.PACK_AB R155, R102, R103 ;  /* 0x00000067669b723e */ /* 0x002fe200000000ff */
[C---:B------:R-:W-:Y:S01]  /*efd0*/  HMMA.16816.F32 R64, R104.reuse, R122, R64 ;  /* 0x0000007a6840723c */ /* 0x040fe20000001840 */
[----:B------:R3:W5:Y:S03]  /*efe0*/  LDL.LU R247, [R1+0x4c] ;  /* 0x00004c0001f77983 */ /* 0x0007660000300800 */
[----:B------:R-:W-:Y:S01]  /*eff0*/  FADD.FTZ R3, R231, R2 ;  /* 0x00000002e7037221 */ /* 0x000fe20000010000 */
[----:B------:R3:W5:Y:S01]  /*f000*/  LDL.LU R248, [R1+0x48] ;  /* 0x0000480001f87983 */ /* 0x0007620000300800 */
[----:B------:R-:W-:Y:S01]  /*f010*/  FADD.FTZ R2, R129, R0 ;  /* 0x0000000081027221 */ /* 0x000fe20000010000 */
[----:B------:R-:W-:Y:S01]  /*f020*/  MOV R129, R133 ;  /* 0x0000008500817202 */ /* 0x000fe20000000f00 */
[C---:B------:R-:W-:Y:S01]  /*f030*/  HMMA.16816.F32 R68, R104.reuse, R108, R68 ;  /* 0x0000006c6844723c */ /* 0x040fe20000001844 */
[----:B------:R3:W5:Y:S03]  /*f040*/  LDL.LU R231, [R1+0x44] ;  /* 0x0000440001e77983 */ /* 0x0007660000300800 */
[----:B------:R-:W-:Y:S01]  /*f050*/  MOV R0, R132 ;  /* 0x0000008400007202 */ /* 0x000fe20000000f00 */
[----:B------:R-:W-:Y:S03]  /*f060*/  LDSM.16.MT88.4 R120, [R226+0x2900] ;  /* 0x00290000e278783b */ /* 0x000fe60000004200 */
[C---:B------:R-:W-:Y:S04]  /*f070*/  HMMA.16816.F32 R72, R104.reuse, R110, R72 ;  /* 0x0000006e6848723c */ /* 0x040fe80000001848 */
[----:B------:R-:W-:Y:S01]  /*f080*/  FADD.FTZ R0, R0, R3 ;  /* 0x0000000300007221 */ /* 0x000fe20000010000 */
[----:B------:R-:W1:Y:S03]  /*f090*/  LDSM.16.MT88.4 R108, [R225+0x2900] ;  /* 0x00290000e16c783b */ /* 0x000e660000004200 */
[C---:B------:R-:W-:Y:S05]  /*f0a0*/  HMMA.16816.F32 R76, R104.reuse, R112, R76 ;  /* 0x00000070684c723c */ /* 0x040fea000000184c */
[----:B------:R-:W-:Y:S03]  /*f0b0*/  LDSM.16.MT88.4 R140, [R225+0x5900] ;  /* 0x00590000e18c783b */ /* 0x000fe60000004200 */
[C---:B------:R-:W-:Y:S08]  /*f0c0*/  HMMA.16816.F32 R80, R104.reuse, R114, R80 ;  /* 0x000000726850723c */ /* 0x040ff00000001850 */
[C---:B----4-:R-:W-:Y:S08]  /*f0d0*/  HMMA.16816.F32 R84, R104.reuse, R124, R84 ;  /* 0x0000007c6854723c */ /* 0x050ff00000001854 */
[C---:B------:R-:W-:Y:S01]  /*f0e0*/  HMMA.16816.F32 R88, R104.reuse, R126, R88 ;  /* 0x0000007e6858723c */ /* 0x040fe20000001858 */
[----:B------:R-:W4:Y:S07]  /*f0f0*/  LDSM.16.MT88.4 R124, [R229+0x2900] ;  /* 0x00290000e57c783b */ /* 0x000f2e0000004200 */
[C---:B--2---:R-:W-:Y:S07]  /*f100*/  HMMA.16816.F32 R92, R104.reuse, R116, R92 ;  /* 0x00000074685c723c */ /* 0x044fee000000185c */
[----:B------:R-:W-:Y:S01]  /*f110*/  MOV R117, R134 ;  /* 0x0000008600757202 */ /* 0x000fe20000000f00 */
[----:B------:R-:W-:Y:S01]  /*f120*/  HMMA.16816.F32 R96, R104, R118, R96 ;  /* 0x000000766860723c */ /* 0x000fe20000001860 */
[----:B------:R-:W2:Y:S07]  /*f130*/  LDSM.16.MT88.4 R132, [R228+0x2900] ;  /* 0x00290000e484783b */ /* 0x000eae0000004200 */
[C---:B-1----:R-:W-:Y:S01]  /*f140*/  HMMA.16816.F32 R104, R152.reuse, R108, R4 ;  /* 0x0000006c9868723c */ /* 0x042fe20000001804 */
[----:B------:R-:W1:Y:S07]  /*f150*/  LDSM.16.MT88.4 R4, [R229+0x5900] ;  /* 0x00590000e504783b */ /* 0x000e6e0000004200 */
[C---:B------:R-:W-:Y:S01]  /*f160*/  HMMA.16816.F32 R108, R152.reuse, R110, R8 ;  /* 0x0000006e986c723c */ /* 0x040fe20000001808 */
[----:B------:R-:W1:Y:S07]  /*f170*/  LDSM.16.MT88.4 R8, [R228+0x5900] ;  /* 0x00590000e408783b */ /* 0x000e6e0000004200 */
[C---:B------:R-:W-:Y:S07]  /*f180*/  HMMA.16816.F32 R112, R152.reuse, R120, R12 ;  /* 0x000000789870723c */ /* 0x040fee000000180c */
[----:B------:R-:W-:Y:S02]  /*f190*/  MOV R15, R117 ;  /* 0x00000075000f7202 */ /* 0x000fe40000000f00 */
[C---:B------:R-:W-:Y:S01]  /*f1a0*/  HMMA.16816.F32 R116, R152.reuse, R122, R16 ;  /* 0x0000007a9874723c */ /* 0x040fe20000001810 */
[----:B------:R-:W-:Y:S07]  /*f1b0*/  LDSM.16.MT88.4 R16, [R226+0x8900] ;  /* 0x00890000e210783b */ /* 0x000fee0000004200 */
[C---:B----4-:R-:W-:Y:S07]  /*f1c0*/  HMMA.16816.F32 R120, R152.reuse, R124, R20 ;  /* 0x0000007c9878723c */ /* 0x050fee0000001814 */
[----:B------:R-:W-:Y:S01]  /*f1d0*/  MOV R23, R15 ;  /* 0x0000000f00177202 */ /* 0x000fe20000000f00 */
[C---:B------:R-:W-:Y:S01]  /*f1e0*/  HMMA.16816.F32 R124, R152.reuse, R126, R24 ;  /* 0x0000007e987c723c */ /* 0x040fe20000001818 */
[----:B------:R-:W4:Y:S03]  /*f1f0*/  LDSM.16.MT88.4 R12, [R225+0x8900] ;  /* 0x00890000e10c783b */ /* 0x000f260000004200 */
[----:B------:R-:W-:Y:S02]  /*f200*/  MOV R22, R129 ;  /* 0x0000008100167202 */ /* 0x000fe40000000f00 */
[----:B------:R-:W-:Y:S02]  /*f210*/  MOV R21, R128 ;  /* 0x0000008000157202 */ /* 0x000fe40000000f00 */
[----:B------:R-:W-:Y:S04]  /*f220*/  MOV R26, R131 ;  /* 0x00000083001a7202 */ /* 0x000fe80000000f00 */
[----:B------:R-:W-:Y:S02]  /*f230*/  MOV R27, R130 ;  /* 0x00000082001b7202 */ /* 0x000fe40000000f00 */
[C---:B--2---:R-:W-:Y:S03]  /*f240*/  HMMA.16816.F32 R128, R152.reuse, R132, R28 ;  /* 0x000000849880723c */ /* 0x044fe6000000181c */
[----:B------:R-:W-:Y:S02]  /*f250*/  MOV R20, R147 ;  /* 0x0000009300147202 */ /* 0x000fe40000000f00 */
[----:B------:R-:W-:Y:S02]  /*f260*/  MOV R24, R146 ;  /* 0x0000009200187202 */ /* 0x000fe40000000f00 */
[----:B------:R-:W-:Y:S01]  /*f270*/  MOV R25, R145 ;  /* 0x0000009100197202 */ /* 0x000fe20000000f00 */
[C---:B------:R-:W-:Y:S04]  /*f280*/  HMMA.16816.F32 R132, R152.reuse, R134, R32 ;  /* 0x000000869884723c */ /* 0x040fe80000001820 */
[----:B------:R-:W-:Y:S02]  /*f290*/  MOV R29, R139 ;  /* 0x0000008b001d7202 */ /* 0x000fe40000000f00 */
[----:B------:R-:W-:Y:S02]  /*f2a0*/  MOV R30, R138 ;  /* 0x0000008a001e7202 */ /* 0x000fe40000000f00 */
[----:B------:R-:W-:Y:S04]  /*f2b0*/  MOV R31, R137 ;  /* 0x00000089001f7202 */ /* 0x000fe80000000f00 */
[----:B------:R-:W-:Y:S02]  /*f2c0*/  MOV R35, R136 ;  /* 0x0000008800237202 */ /* 0x000fe40000000f00 */
[C---:B------:R-:W-:Y:S03]  /*f2d0*/  HMMA.16816.F32 R136, R152.reuse, R140, R36 ;  /* 0x0000008c9888723c */ /* 0x040fe60000001824 */
[----:B------:R-:W-:Y:S01]  /*f2e0*/  MOV R28, R144 ;  /* 0x00000090001c7202 */ /* 0x000fe20000000f00 */
[----:B------:R-:W-:Y:S04]  /*f2f0*/  FADD.FTZ R2, R35, R2 ;  /* 0x0000000223027221 */ /* 0x000fe80000010000 */
        /* <DEDUP_REMOVED lines=20> */
[----:B------:R-:W2:Y:S03]  /*f440*/  LDSM.16.MT88.4 R8, [R228+0x8900] ;  /* 0x00890000e408783b */ /* 0x000ea60000004200 */
[----:B------:R-:W-:Y:S02]  /*f450*/  FADD.FTZ R2, R20, R2 ;  /* 0x0000000214027221 */ /* 0x000fe40000010000 */
[----:B------:R-:W-:Y:S02]  /*f460*/  FADD.FTZ R0, R178, R0 ;  /* 0x00000000b2007221 */ /* 0x000fe40000010000 */
[C---:B----4-:R-:W-:Y:S04]  /*f470*/  HMMA.16816.F32 R68, R152.reuse, R12, R68 ;  /* 0x0000000c9844723c */ /* 0x050fe80000001844 */
        /* <DEDUP_REMOVED lines=14> */
[----:B------:R-:W-:Y:S01]  /*f560*/  FADD.FTZ R0, R168, R0 ;  /* 0x00000000a8007221 */ /* 0x000fe20000010000 */
[C---:B------:R-:W-:Y:S03]  /*f570*/  HMMA.16816.F32 R88, R152.reuse, R6, R88 ;  /* 0x000000069858723c */ /* 0x040fe60000001858 */
[----:B------:R-:W-:Y:S02]  /*f580*/  FADD.FTZ R2, R183, R2 ;  /* 0x00000002b7027221 */ /* 0x000fe40000010000 */
[----:B------:R-:W-:Y:S02]  /*f590*/  FADD.FTZ R0, R167, R0 ;  /* 0x00000000a7007221 */ /* 0x000fe40000010000 */
[----:B------:R-:W-:Y:S01]  /*f5a0*/  FADD.FTZ R2, R182, R2 ;  /* 0x00000002b6027221 */ /* 0x000fe20000010000 */
[C---:B--2---:R-:W-:Y:S04]  /*f5b0*/  HMMA.16816.F32 R92, R152.reuse, R8, R92 ;  /* 0x00000008985c723c */ /* 0x044fe8000000185c */
        /* <DEDUP_REMOVED lines=10> */
[----:B------:R-:W-:Y:S01]  /*f660*/  FADD.FTZ R0, R102, R0 ;  /* 0x0000000066007221 */ /* 0x000fe20000010000 */
[----:B------:R-:W-:Y:S02]  /*f670*/  MOV R102, R101 ;  /* 0x0000006500667202 */ /* 0x000fe40000000f00 */
[----:B------:R3:W-:Y:S04]  /*f680*/  STL [R1+0x8], R2 ;  /* 0x0000080201007387 */ /* 0x0007e80000100800 */
[----:B------:R3:W-:Y:S01]  /*f690*/  STL [R1+0xc], R0 ;  /* 0x00000c0001007387 */ /* 0x0007e20000100800 */
[----:B------:R-:W-:-:S05]  /*f6a0*/  @P0 BRA `(.L_x_507) ;  /* 0xffffbfd000000947 */ /* 0x000fca000383ffff */
.L_x_506:
[----:B-1-3--:R-:W2:Y:S04]  /*f6b0*/  LDL.LU R2, [R1+0x8] ;  /* 0x0000080001027983 */ /* 0x00aea80000300800 */
        /* <DEDUP_REMOVED lines=124> */
.L_x_502:
[----:B------:R-:W-:Y:S05]  /*fe80*/  @P1 BRA `(.L_x_508) ;  /* 0x000016b000001947 */ /* 0x000fea0003800000 */
        /* <DEDUP_REMOVED lines=151> */
.L_x_509:
        /* <DEDUP_REMOVED lines=139> */
.L_x_511:
[----:B---3--:R-:W-:Y:S05]  /*110b0*/  BSYNC B0 ;  /* 0x0000000000007941 */ /* 0x008fea0003800000 */
.L_x_510:
        /* <DEDUP_REMOVED lines=23> */
.L_x_513:
[----:B------:R-:W-:Y:S05]  /*11230*/  BSYNC B0 ;  /* 0x0000000000007941 */ /* 0x000fea0003800000 */
.L_x_512:
        /* <DEDUP_REMOVED lines=23> */
.L_x_515:
[----:B------:R-:W-:Y:S05]  /*113b0*/  BSYNC B0 ;  /* 0x0000000000007941 */ /* 0x000fea0003800000 */
.L_x_514:
        /* <DEDUP_REMOVED lines=24> */
.L_x_508:
        /* <DEDUP_REMOVED lines=19> */
.L_x_516:
        /* <DEDUP_REMOVED lines=42> */
.L_x_518:
[----:B------:R-:W-:Y:S05]  /*11910*/  BSYNC B0 ;  /* 0x0000000000007941 */ /* 0x000fea0003800000 */
.L_x_517:
        /* <DEDUP_REMOVED lines=66> */
.L_x_520:
[----:B------:R-:W-:Y:S05]  /*11d40*/  BSYNC B0 ;  /* 0x0000000000007941 */ /* 0x000fea0003800000 */
.L_x_519:
        /* <DEDUP_REMOVED lines=21> */
.L_x_522:
[----:B------:R-:W-:Y:S05]  /*11ea0*/  BSYNC B0 ;  /* 0x0000000000007941 */ /* 0x000fea0003800000 */
.L_x_521:
        /* <DEDUP_REMOVED lines=21> */
.L_x_524:
[----:B------:R-:W-:Y:S05]  /*12000*/  BSYNC B0 ;  /* 0x0000000000007941 */ /* 0x000fea0003800000 */
.L_x_523:
        /* <DEDUP_REMOVED lines=22> */
.L_x_525:
        /* <DEDUP_REMOVED lines=9> */
.L_x_2575:


//--------------------- .text._ZN7cutlass13device_kernelIN5flash19enable_sm80_to_sm89INS1_16FlashAttnFwdSm80INS1_25CollectiveMainloopFwdSm80ILi8ELi1ELb0EN4cute5tupleIJNS5_1CILi128EEENS7_ILi64EEENS7_ILi192EEEEEELi192ENS_6half_tEfNS_4arch4Sm80ELb1ELb0ELb1ELb1ELb0ELb1ELb1ELb0EEENS1_21CollectiveEpilogueFwdINS6_IJS8_SA_S9_EEENS6_IJNS7_ILi1EEESI_SI_EEESC_SE_Li256ELb1ELb1ELb0ELb0EEENS1_19SingleTileSchedulerILb1ELb0ELb1ELi128EEEEEEEEEvNT_6ParamsE --------------------------
	.section	.text._ZN7cutlass13device_kernelIN5flash19enable_sm80_to_sm89INS1_16FlashAttnFwdSm80INS1_25CollectiveMainloopFwdSm80ILi8ELi1ELb0EN4cute5tupleIJNS5_1CILi128EEENS7_ILi64EEENS7_ILi192EEEEEELi192ENS_6half_tEfNS_4arch4Sm80ELb1ELb0ELb1ELb1ELb0ELb1ELb1ELb0EEENS1_21CollectiveEpilogueFwdINS6_IJS8_SA_S9_EEENS6_IJNS7_ILi1EEESI_SI_EEESC_SE_Li256ELb1ELb1ELb0ELb0EEENS1_19SingleTileSchedulerILb1ELb0ELb1ELi128EEEEEEEEEvNT_6ParamsE,"ax",@progbits
	.sectioninfo	@"SHI_REGISTERS=254"
	.align	128
.text._ZN7cutlass13device_kernelIN5flash19enable_sm80_to_sm89INS1_16FlashAttnFwdSm80INS1_25CollectiveMainloopFwdSm80ILi8ELi1ELb0EN4cute5tupleIJNS5_1CILi128EEENS7_ILi64EEENS7_ILi192EEEEEELi192ENS_6half_tEfNS_4arch4Sm80ELb1ELb0ELb1ELb1ELb0ELb1ELb1ELb0EEENS1_21CollectiveEpilogueFwdINS6_IJS8_SA_S9_EEENS6_IJNS7_ILi1EEESI_SI_EEESC_SE_Li256ELb1ELb1ELb0ELb0EEENS1_19SingleTileSchedulerILb1ELb0ELb1ELi128EEEEEEEEEvNT_6ParamsE:
        .type           _ZN7cutlass13device_kernelIN5flash19enable_sm80_to_sm89INS1_16FlashAttnFwdSm80INS1_25CollectiveMainloopFwdSm80ILi8ELi1ELb0EN4cute5tupleIJNS5_1CILi128EEENS7_ILi64EEENS7_ILi192EEEEEELi192ENS_6half_tEfNS_4arch4Sm80ELb1ELb0ELb1ELb1ELb0ELb1ELb1ELb0EEENS1_21CollectiveEpilogueFwdINS6_IJS8_SA_S9_EEENS6_IJNS7_ILi1EEESI_SI_EEESC_SE_Li256ELb1ELb1ELb0ELb0EEENS1_19SingleTileSchedulerILb1ELb0ELb1ELi128EEEEEEEEEvNT_6ParamsE,@function
        .size           _ZN7cutlass13device_kernelIN5flash19enable_sm80_to_sm89INS1_16FlashAttnFwdSm80INS1_25CollectiveMainloopFwdSm80ILi8ELi1ELb0EN4cute5tupleIJNS5_1CILi128EEENS7_ILi64EEENS7_ILi192EEEEEELi192ENS_6half_tEfNS_4arch4Sm80ELb1ELb0ELb1ELb1ELb0ELb1ELb1ELb0EEENS1_21CollectiveEpilogueFwdINS6_IJS8_SA_S9_EEENS6_IJNS7_ILi1EEESI_SI_EEESC_SE_Li256ELb1ELb1ELb0ELb0EEENS1_19SingleTileSchedulerILb1ELb0ELb1ELi128EEEEEEEEEvNT_6ParamsE,(.L_x_2576 - _ZN7cutlass13device_kernelIN5flash19enable_sm80_to_sm89INS1_16FlashAttnFwdSm80INS1_25CollectiveMainloopFwdSm80ILi8ELi1ELb0EN4cute5tupleIJNS5_1CILi128EEENS7_ILi64EEENS7_ILi192EEEEEELi192ENS_6half_tEfNS_4arch4Sm80ELb1ELb0ELb1ELb1ELb0ELb1ELb1ELb0EEENS1_21CollectiveEpilogueFwdINS6_IJS8_SA_S9_EEENS6_IJNS7_ILi1EEESI_SI_EEESC_SE_Li256ELb1ELb1ELb0ELb0EEENS1_19SingleTileSchedulerILb1ELb0ELb1ELi128EEEEEEEEEvNT_6ParamsE)
        .other          _ZN7cutlass13device_kernelIN5flash19enable_sm80_to_sm89INS1_16FlashAttnFwdSm80INS1_25CollectiveMainloopFwdSm80ILi8ELi1ELb0EN4cute5tupleIJNS5_1CILi128EEENS7_ILi64EEENS7_ILi192EEEEEELi192ENS_6half_tEfNS_4arch4Sm80ELb1ELb0ELb1ELb1ELb0ELb1ELb1ELb0EEENS1_21CollectiveEpilogueFwdINS6_IJS8_SA_S9_EEENS6_IJNS7_ILi1EEESI_SI_EEESC_SE_Li256ELb1ELb1ELb0ELb0EEENS1_19SingleTileSchedulerILb1ELb0ELb1ELi128EEEEEEEEEvNT_6ParamsE,@"STO_CUDA_ENTRY STV_DEFAULT"
_ZN7cutlass13device_kernelIN5flash19enable_sm80_to_sm89INS1_16FlashAttnFwdSm80INS1_25CollectiveMainloopFwdSm80ILi8ELi1ELb0EN4cute5tupleIJNS5_1CILi128EEENS7_ILi64EEENS7_ILi192EEEEEELi192ENS_6half_tEfNS_4arch4Sm80ELb1ELb0ELb1ELb1ELb0ELb1ELb1ELb0EEENS1_21CollectiveEpilogueFwdINS6_IJS8_SA_S9_EEENS6_IJNS7_ILi1EEESI_SI_EEESC_SE_Li256ELb1ELb1ELb0ELb0EEENS1_19SingleTileSchedulerILb1ELb0ELb1ELi128EEEEEEEEEvNT_6ParamsE:
        /* <DEDUP_REMOVED lines=16> */
.L_x_527:
        /* <DEDUP_REMOVED lines=8> */
.L_x_529:
[----:B------:R-:W-:-:S04]  /*0180*/  MOV R0, c[0x0][0x54c] ;  /* 0x0001530000007a02 */ /* 0x000fc80000000f00 */
.L_x_528:
[----:B------:R-:W-:Y:S01]  /*0190*/  USHF.L.U32 UR4, UR4, 0x7, URZ ;  /* 0x0000000704047899 */ /* 0x000fe2000800063f */
[----:B-----5:R-:W-:-:S05]  /*01a0*/  IMAD R0, R0, c[0x0][0x548], RZ ;  /* 0x0001520000007a24 */ /* 0x020fca00078e02ff */
[----:B------:R-:W-:-:S04]  /*01b0*/  MOV R12, UR4 ;  /* 0x00000004000c7c02 */ /* 0x000fc80008000f00 */
[----:B------:R-:W-:-:S04]  /*01c0*/  ISETP.GE.AND P0, PT, R12, R0, PT ;  /* 0x000000000c00720c */ /* 0x000fc80003f06270 */
[----:B------:R-:W-:Y:S01]  /*01d0*/  SEL R243, R5, 0xffffffff, !P0 ;  /* 0xffffffff05f37807 */ /* 0x000fe20004000000 */
[----:B------:R-:W-:Y:S05]  /*01e0*/  BRA `(.L_x_530) ;  /* 0x0000013000007947 */ /* 0x000fea0003800000 */
.L_x_526:
[----:B------:R-:W-:-:S04]  /*01f0*/  ISETP.NE.U32.AND P0, PT, RZ, c[0x0][0x568], PT ;  /* 0x00015a00ff007a0c */ /* 0x000fc80003f05070 */
[----:B------:R-:W-:-:S13]  /*0200*/  ISETP.NE.AND.EX P0, PT, RZ, c[0x0][0x56c], PT, P0 ;  /* 0x00015b00ff007a0c */ /* 0x000fda0003f05300 */
[----:B------:R-:W-:Y:S05]  /*0210*/  @!P0 BRA `(.L_x_531) ;  /* 0x0000002000008947 */ /* 0x000fea0003800000 */
[----:B------:R1:W5:Y:S01]  /*0220*/  LDG.E R0, [R2.64] ;  /* 0x0000000602007981 */ /* 0x000362000c1e1900 */
[----:B------:R-:W-:Y:S05]  /*0230*/  BRA `(.L_x_532) ;  /* 0x0000009000007947 */ /* 0x000fea0003800000 */
.L_x_531:
        /* <DEDUP_REMOVED lines=8> */
.L_x_533:
[----:B------:R-:W-:-:S04]  /*02c0*/  MOV R0, c[0x0][0x54c] ;  /* 0x0001530000007a02 */ /* 0x000fc80000000f00 */
.L_x_532:
[----:B------:R-:W-:Y:S01]  /*02d0*/  USHF.L.U32 UR4, UR4, 0x7, URZ ;  /* 0x0000000704047899 */ /* 0x000fe2000800063f */
[----:B-----5:R-:W-:-:S05]  /*02e0*/  IMAD R0, R0, c[0x0][0x548], RZ ;  /* 0x0001520000007a24 */ /* 0x020fca00078e02ff */
[----:B------:R-:W-:-:S04]  /*02f0*/  MOV R12, UR4 ;  /* 0x00000004000c7c02 */ /* 0x000fc80008000f00 */
[----:B------:R-:W-:-:S04]  /*0300*/  ISETP.GE.AND P0, PT, R12, R0, PT ;  /* 0x000000000c00720c */ /* 0x000fc80003f06270 */
[----:B------:R-:W-:-:S04]  /*0310*/  SEL R243, R5, 0xffffffff, !P0 ;  /* 0xffffffff05f37807 */ /* 0x000fc80004000000 */
.L_x_530:
        /* <DEDUP_REMOVED lines=17> */
[----:B-1----:R-:W-:Y:S01]  /*0430*/  IMAD.WIDE R2, R243, R14, c[0x0][0x358] ;  /* 0x0000d600f3027625 */ /* 0x002fe200078e020e */
[----:B------:R-:W-:-:S03]  /*0440*/  ISETP.NE.AND.EX P3, PT, RZ, c[0x0][0x35c], PT, P3 ;  /* 0x0000d700ff007a0c */ /* 0x000fc60003f65330 */
[CC--:B------:R-:W-:Y:S01]  /*0450*/  @P0 IMAD.WIDE R8, R243.reuse, R14.reuse, c[0x0][0x360] ;  /* 0x0000d800f3080625 */ /* 0x0c0fe200078e020e */
[----:B------:R-:W1:Y:S03]  /*0460*/  S2R R251, SR_CTAID.Y ;  /* 0x0000000000fb7919 */ /* 0x000e660000002600 */
[----:B------:R-:W-:Y:S01]  /*0470*/  @P2 IMAD.WIDE R10, R243, R14, c[0x0][0x370] ;  /* 0x0000dc00f30a2625 */ /* 0x000fe200078e020e */
[----:B------:R2:W5:Y:S04]  /*0480*/  @P0 LDG.E R242, [R8.64] ;  /* 0x0000000608f20981 */ /* 0x000568000c1e1900 */
[----:B------:R2:W5:Y:S04]  /*0490*/  @P1 LDG.E R147, [R6.64] ;  /* 0x0000000606931981 */ /* 0x000568000c1e1900 */
[----:B------:R2:W5:Y:S04]  /*04a0*/  @P6 LDG.E R149, [R4.64] ;  /* 0x0000000604956981 */ /* 0x000568000c1e1900 */
[----:B------:R2:W5:Y:S01]  /*04b0*/  @P3 LDG.E R13, [R2.64] ;  /* 0x00000006020d3981 */ /* 0x000562000c1e1900 */
[----:B------:R-:W-:-:S03]  /*04c0*/  IMAD.MOV.U32 R96, RZ, RZ, c[0x0][0x228] ;  /* 0x00008a00ff607624 */ /* 0x000fc600078e00ff */
[----:B------:R3:W5:Y:S01]  /*04d0*/  @P2 LDG.E R148, [R10.64] ;  /* 0x000000060a942981 */ /* 0x000762000c1e1900 */
[----:B-1----:R-:W-:Y:S01]  /*04e0*/  SHF.R.S32.HI R166, RZ, 0x1f, R251 ;  /* 0x0000001fffa67819 */ /* 0x002fe200000114fb */
[----:B---3--:R-:W-:Y:S01]  /*04f0*/  IMAD.MOV.U32 R11, RZ, RZ, c[0x0][0x1d0] ;  /* 0x00007400ff0b7624 */ /* 0x008fe200078e00ff */
[----:B------:R-:W-:Y:S05]  /*0500*/  @P0 BRA `(.L_x_534) ;  /* 0x0000004000000947 */ /* 0x000fea0003800000 */
[----:B--2---:R-:W-:Y:S05]  /*0510*/  @!P1 BRA `(.L_x_534) ;  /* 0x0000003000009947 */ /* 0x004fea0003800000 */
[----:B------:R1:W2:Y:S04]  /*0520*/  LDG.E R0, [R6.64] ;  /* 0x0000000606007981 */ /* 0x0002a8000c1e1900 */
[----:B-1----:R-:W2:Y:S02]  /*0530*/  LDG.E R6, [R6.64+0x4] ;  /* 0x0000040606067981 */ /* 0x002ea4000c1e1900 */
[----:B--2--5:R-:W-:Y:S02]  /*0540*/  IADD3 R242, -R0, R6, RZ ;  /* 0x0000000600f27210 */ /* 0x024fe40007ffe1ff */
.L_x_534:
[----:B--2---:R-:W-:-:S04]  /*0550*/  ISETP.NE.U32.AND P0, PT, RZ, c[0x0][0x368], PT ;  /* 0x0000da00ff007a0c */ /* 0x004fc80003f05070 */
[----:B------:R-:W-:-:S13]  /*0560*/  ISETP.NE.AND.EX P0, PT, RZ, c[0x0][0x36c], PT, P0 ;  /* 0x0000db00ff007a0c */ /* 0x000fda0003f05300 */
[----:B------:R-:W-:Y:S05]  /*0570*/  @!P0 BRA `(.L_x_535) ;  /* 0x0000003000008947 */ /* 0x000fea0003800000 */
[----:B------:R-:W-:-:S05]  /*0580*/  IMAD.WIDE R4, R243, R14, c[0x0][0x368] ;  /* 0x0000da00f3047625 */ /* 0x000fca00078e020e */
[----:B------:R1:W5:Y:S01]  /*0590*/  LDG.E R11, [R4.64] ;  /* 0x00000006040b7981 */ /* 0x000362000c1e1900 */
[----:B------:R-:W-:Y:S05]  /*05a0*/  BRA `(.L_x_536) ;  /* 0x0000004000007947 */ /* 0x000fea0003800000 */
.L_x_535:
[----:B------:R-:W-:Y:S05]  /*05b0*/  @!P6 BRA `(.L_x_536) ;  /* 0x000000300000e947 */ /* 0x000fea0003800000 */
[----:B------:R1:W2:Y:S04]  /*05c0*/  LDG.E R0, [R4.64] ;  /* 0x0000000604007981 */ /* 0x0002a8000c1e1900 */
[----:B-1----:R-:W2:Y:S02]  /*05d0*/  LDG.E R4, [R4.64+0x4] ;  /* 0x0000040604047981 */ /* 0x002ea4000c1e1900 */
[----:B--2---:R-:W-:Y:S02]  /*05e0*/  IADD3 R11, -R0, R4, RZ ;  /* 0x00000004000b7210 */ /* 0x004fe40007ffe1ff */
.L_x_536:
[----:B-1----:R1:W2:Y:S04]  /*05f0*/  @P3 LDG.E R4, [R2.64] ;  /* 0x0000000602043981 */ /* 0x0022a8000c1e1900 */
[----:B------:R1:W2:Y:S01]  /*0600*/  @P3 LDG.E R0, [R2.64+0x4] ;  /* 0x0000040602003981 */ /* 0x0002a2000c1e1900 */
[----:B------:R-:W-:Y:S01]  /*0610*/  ISETP.NE.U32.AND P0, PT, RZ, c[0x0][0x378], PT ;  /* 0x0000de00ff007a0c */ /* 0x000fe20003f05070 */
[----:B------:R-:W-:-:S02]  /*0620*/  IMAD.MOV.U32 R249, RZ, RZ, c[0x0][0x2c4] ;  /* 0x0000b100fff97624 */ /* 0x000fc400078e00ff */
[----:B-----5:R-:W-:Y:S01]  /*0630*/  IMAD.MOV.U32 R146, RZ, RZ, R11 ;  /* 0x000000ffff927224 */ /* 0x020fe200078e000b */
[----:B------:R-:W-:Y:S02]  /*0640*/  ISETP.NE.AND.EX P0, PT, RZ, c[0x0][0x37c], PT, P0 ;  /* 0x0000df00ff007a0c */ /* 0x000fe40003f05300 */
[----:B------:R-:W-:Y:S01]  /*0650*/  ISETP.NE.AND P1, PT, R249, 0x1, PT ;  /* 0x00000001f900780c */ /* 0x000fe20003f25270 */
[----:B------:R-:W-:Y:S02]  /*0660*/  IMAD.MOV.U32 R244, RZ, RZ, R12 ;  /* 0x000000fffff47224 */ /* 0x000fe400078e000c */
[----:B------:R-:W-:-:S08]  /*0670*/  IMAD.IADD R5, R11, 0x1, -R148 ;  /* 0x000000010b057824 */ /* 0x000fd000078e0a94 */
[----:B-1----:R-:W-:-:S05]  /*0680*/  @P0 IMAD.WIDE R2, R243, R14, c[0x0][0x378] ;  /* 0x0000de00f3020625 */ /* 0x002fca00078e020e */
[----:B------:R1:W5:Y:S01]  /*0690*/  @P0 LDG.E R146, [R2.64] ;  /* 0x0000000602920981 */ /* 0x000362000c1e1900 */
[----:B--2---:R-:W-:Y:S01]  /*06a0*/  @P3 IMAD.IADD R96, R0, 0x1, -R4 ;  /* 0x0000000100603824 */ /* 0x004fe200078e0a04 */
[----:B------:R-:W-:Y:S02]  /*06b0*/  P2R R0, PR, RZ, 0x2 ;  /* 0x00000002ff007803 */ /* 0x000fe40000000000 */
[----:B------:R-:W-:Y:S01]  /*06c0*/  @P1 IADD3 R0, R244, 0x7f, RZ ;  /* 0x0000007ff4001810 */ /* 0x000fe20007ffe0ff */
[----:B------:R-:W-:-:S04]  /*06d0*/  IMAD.IADD R232, R5, 0x1, R96 ;  /* 0x0000000105e87824 */ /* 0x000fc800078e0260 */
[----:B-1----:R-:W-:Y:S01]  /*06e0*/  @P1 IMAD.HI.U32 R2, R0, c[0x0][0x2c8], RZ ;  /* 0x0000b20000021a27 */ /* 0x002fe200078e00ff */
[----:B------:R-:W-:Y:S02]  /*06f0*/  IADD3 R0, R12, 0x7f, RZ ;  /* 0x0000007f0c007810 */ /* 0x000fe40007ffe0ff */
[C---:B------:R-:W-:Y:S02]  /*0700*/  IADD3 R154, R232.reuse, 0x40, -R242 ;  /* 0x00000040e89a7810 */ /* 0x040fe40007ffe8f2 */
[----:B------:R-:W-:Y:S02]  /*0710*/  @P1 SHF.R.U32.HI R0, RZ, c[0x0][0x2cc], R2 ;  /* 0x0000b300ff001a19 */ /* 0x000fe40000011602 */
[----:B------:R-:W-:-:S03]  /*0720*/  IADD3 R2, R232, 0x3f, RZ ;  /* 0x0000003fe8027810 */ /* 0x000fc60007ffe0ff */
[----:B------:R-:W-:Y:S01]  /*0730*/  IMAD.IADD R0, R154, 0x1, R0 ;  /* 0x000000019a007824 */ /* 0x000fe200078e0200 */
[----:B------:R-:W-:-:S04]  /*0740*/  SHF.R.S32.HI R3, RZ, 0x1f, R2 ;  /* 0x0000001fff037819 */ /* 0x000fc80000011402 */
[----:B------:R-:W-:Y:S02]  /*0750*/  SHF.R.S32.HI R4, RZ, 0x1f, R0 ;  /* 0x0000001fff047819 */ /* 0x000fe40000011400 */
[----:B------:R-:W-:Y:S02]  /*0760*/  LEA.HI R2, R3, R2, RZ, 0x6 ;  /* 0x0000000203027211 */ /* 0x000fe400078f30ff */
[----:B------:R-:W-:Y:S02]  /*0770*/  LEA.HI R0, R4, R0, RZ, 0x6 ;  /* 0x0000000004007211 */ /* 0x000fe400078f30ff */
[----:B------:R-:W-:Y:S02]  /*0780*/  SHF.R.S32.HI R153, RZ, 0x6, R2 ;  /* 0x00000006ff997819 */ /* 0x000fe40000011402 */
[----:B------:R-:W-:-:S04]  /*0790*/  SHF.R.S32.HI R0, RZ, 0x6, R0 ;  /* 0x00000006ff007819 */ /* 0x000fc80000011400 */
[----:B------:R-:W-:Y:S01]  /*07a0*/  IMNMX R2, R153, R0, PT ;  /* 0x0000000099027217 */ /* 0x000fe20003800200 */
[----:B------:R-:W-:-:S04]  /*07b0*/  IMAD.MOV R0, RZ, RZ, -R5 ;  /* 0x000000ffff007224 */ /* 0x000fc800078e0a05 */
[----:B------:R-:W-:Y:S01]  /*07c0*/  IMAD R3, R2, 0x40, -R5 ;  /* 0x0000004002037824 */ /* 0x000fe200078e0a05 */
[----:B------:R-:W-:-:S04]  /*07d0*/  IMNMX R2, RZ, R0, !PT ;  /* 0x00000000ff027217 */ /* 0x000fc80007800200 */
[----:B------:R-:W-:Y:S02]  /*07e0*/  IMNMX R0, R3, R96, PT ;  /* 0x0000006003007217 */ /* 0x000fe40003800200 */
[----:B------:R-:W-:Y:S02]  /*07f0*/  SHF.R.U32.HI R140, RZ, 0x6, R2 ;  /* 0x00000006ff8c7819 */ /* 0x000fe40000011602 */
[----:B------:R-:W-:-:S03]  /*0800*/  ISETP.GT.AND P0, PT, R0, R2, PT ;  /* 0x000000020000720c */ /* 0x000fc60003f04270 */
[----:B------:R-:W-:-:S10]  /*0810*/  IMAD.MOV.U32 R5, RZ, RZ, R140 ;  /* 0x000000ffff057224 */ /* 0x000fd400078e008c */
[----:B------:R-:W-:-:S04]  /*0820*/  @P0 IADD3 R0, R0, 0x3f, RZ ;  /* 0x0000003f00000810 */ /* 0x000fc80007ffe0ff */
[----:B------:R-:W-:-:S04]  /*0830*/  @P0 SHF.R.S32.HI R2, RZ, 0x1f, R0 ;  /* 0x0000001fff020819 */ /* 0x000fc80000011400 */
[----:B------:R-:W-:-:S04]  /*0840*/  @P0 LEA.HI R0, R2, R0, RZ, 0x6 ;  /* 0x0000000002000211 */ /* 0x000fc800078f30ff */
[----:B------:R-:W-:-:S04]  /*0850*/  @P0 SHF.R.S32.HI R5, RZ, 0x6, R0 ;  /* 0x00000006ff050819 */ /* 0x000fc80000011400 */
[----:B------:R-:W-:-:S13]  /*0860*/  ISETP.GT.AND P0, PT, R5, R140, PT ;  /* 0x0000008c0500720c */ /* 0x000fda0003f04270 */
[----:B------:R-:W-:Y:S05]  /*0870*/  @!P0 BRA `(.L_x_537) ;  /* 0x0000522000008947 */ /* 0x000fea0003800000 */
[----:B------:R-:W-:Y:S01]  /*0880*/  SHF.R.S32.HI R44, RZ, 0x1f, R164 ;  /* 0x0000001fff2c7819 */ /* 0x000fe200000114a4 */
[----:B------:R-:W-:Y:S01]  /*0890*/  IMAD R6, R166, c[0x0][0x240], RZ ;  /* 0x00009000a6067a24 */ /* 0x000fe200078e02ff */
[----:B------:R-:W-:Y:S01]  /*08a0*/  IADD3 R78, R5, -0x1, RZ ;  /* 0xffffffff054e7810 */ /* 0x000fe20007ffe0ff */
[----:B------:R-:W-:Y:S01]  /*08b0*/  IMAD.MOV.U32 R15, RZ, RZ, c[0x0][0x238] ;  /* 0x00008e00ff0f7624 */ /* 0x000fe200078e00ff */
[----:B------:R-:W-:Y:S01]  /*08c0*/  LEA.HI R2, R44, R164, RZ, 0x3 ;  /* 0x000000a42c027211 */ /* 0x000fe200078f18ff */
[----:B------:R-:W-:Y:S01]  /*08d0*/  IMAD.MOV.U32 R152, RZ, RZ, 0x6 ;  /* 0x00000006ff987424 */ /* 0x000fe200078e00ff */
[----:B------:R-:W-:Y:S01]  /*08e0*/  SEL R98, R243, RZ, !P3 ;  /* 0x000000fff3627207 */ /* 0x000fe20005800000 */
[C---:B------:R-:W-:Y:S01]  /*08f0*/  IMAD.SHL.U32 R160, R15.reuse, 0x40, RZ ;  /* 0x000000400fa07824 */ /* 0x040fe200078e00ff */
[----:B------:R-:W-:Y:S01]  /*0900*/  LOP3.LUT R0, R2, 0x1ffffff8, RZ, 0xc0, !PT ;  /* 0x1ffffff802007812 */ /* 0x000fe200078ec0ff */
[----:B------:R-:W-:Y:S01]  /*0910*/  IMAD.MOV.U32 R155, RZ, RZ, 0x5 ;  /* 0x00000005ff9b7424 */ /* 0x000fe200078e00ff */
[----:B------:R-:W-:Y:S01]  /*0920*/  SHF.R.S32.HI R4, RZ, 0x3, R2 ;  /* 0x00000003ff047819 */ /* 0x000fe20000011402 */
[----:B------:R-:W-:Y:S01]  /*0930*/  IMAD.SHL.U32 R161, R15, 0x20, RZ ;  /* 0x000000200fa17824 */ /* 0x000fe200078e00ff */
[----:B------:R-:W-:Y:S01]  /*0940*/  SHF.R.S32.HI R2, RZ, 0x1f, R13 ;  /* 0x0000001fff027819 */ /* 0x000fe2000001140d */
[----:B------:R-:W-:Y:S01]  /*0950*/  IMAD.IADD R0, R164, 0x1, -R0 ;  /* 0x00000001a4007824 */ /* 0x000fe200078e0a00 */
[----:B------:R-:W-:Y:S01]  /*0960*/  IADD3 R139, P0, R4, R13, RZ ;  /* 0x0000000d048b7210 */ /* 0x000fe20007f1e0ff */
[----:B------:R-:W-:Y:S01]  /*0970*/  IMAD.IADD R137, R96, 0x1, -R4 ;  /* 0x0000000160897824 */ /* 0x000fe200078e0a04 */
[----:B------:R-:W-:Y:S01]  /*0980*/  SHF.R.S32.HI R13, RZ, 0x1f, R243 ;  /* 0x0000001fff0d7819 */ /* 0x000fe200000114f3 */
[----:B------:R-:W-:Y:S01]  /*0990*/  IMAD.SHL.U32 R8, R0, 0x8, RZ ;  /* 0x0000000800087824 */ /* 0x000fe200078e00ff */
[----:B------:R-:W-:Y:S01]  /*09a0*/  LEA.HI.X.SX32 R145, R4, R2, 0x1, P0 ;  /* 0x0000000204917211 */ /* 0x000fe200000f0eff */
[----:B------:R-:W-:Y:S01]  /*09b0*/  IMAD R10, R78, -0x40, R137 ;  /* 0xffffffc04e0a7824 */ /* 0x000fe200078e0289 */
[----:B------:R-:W-:Y:S01]  /*09c0*/  SEL R22, R13, RZ, !P3 ;  /* 0x000000ff0d167207 */ /* 0x000fe20005800000 */
[----:B------:R-:W-:Y:S01]  /*09d0*/  IMAD.SHL.U32 R5, R4, 0x40, RZ ;  /* 0x0000004004057824 */ /* 0x000fe200078e00ff */
[----:B------:R-:W-:Y:S01]  /*09e0*/  SHF.R.S32.HI R9, RZ, 0x1f, R8 ;  /* 0x0000001fff097819 */ /* 0x000fe20000011408 */
[----:B------:R-:W-:Y:S01]  /*09f0*/  IMAD R0, R145, c[0x0][0x238], RZ ;  /* 0x00008e0091007a24 */ /* 0x000fe200078e02ff */
[----:B------:R-:W-:-:S02]  /*0a00*/  SHF.L.U64.HI R156, R15, R152, c[0x0][0x23c] ;  /* 0x00008f000f9c7619 */ /* 0x000fc40000010298 */
[----:B------:R-:W-:Y:S01]  /*0a10*/  ISETP.GE.AND P1, PT, R10, 0x1, PT ;  /* 0x000000010a00780c */ /* 0x000fe20003f26270 */
[C---:B------:R-:W-:Y:S01]  /*0a20*/  IMAD R0, R139.reuse, c[0x0][0x23c], R0 ;  /* 0x00008f008b007a24 */ /* 0x040fe200078e0200 */
[----:B------:R-:W-:Y:S01]  /*0a30*/  LEA.HI R12, R44, R164, RZ, 0x6 ;  /* 0x000000a42c0c7211 */ /* 0x000fe200078f30ff */
[----:B------:R-:W-:Y:S01]  /*0a40*/  IMAD.WIDE.U32 R2, R139, c[0x0][0x238], R8 ;  /* 0x00008e008b027a25 */ /* 0x000fe200078e0008 */
[----:B------:R-:W-:Y:S02]  /*0a50*/  ISETP.GE.AND P5, PT, R8, c[0x0][0x1d4], PT ;  /* 0x0000750008007a0c */ /* 0x000fe40003fa6270 */
[----:B------:R-:W-:Y:S01]  /*0a60*/  SHF.L.U64.HI R155, R15, R155, c[0x0][0x23c] ;  /* 0x00008f000f9b7619 */ /* 0x000fe2000001029b */
[----:B------:R-:W-:Y:S02]  /*0a70*/  IMAD.IADD R3, R3, 0x1, R0 ;  /* 0x0000000103037824 */ /* 0x000fe400078e0200 */
[C---:B------:R-:W-:Y:S01]  /*0a80*/  IMAD R0, R251.reuse, c[0x0][0x244], R6 ;  /* 0x00009100fb007a24 */ /* 0x040fe200078e0206 */
[----:B------:R-:W-:Y:S01]  /*0a90*/  SHF.R.S32.HI R6, RZ, 0x1f, R78 ;  /* 0x0000001fff067819 */ /* 0x000fe2000001144e */
[----:B------:R-:W-:-:S04]  /*0aa0*/  IMAD.WIDE.U32 R2, R251, c[0x0][0x240], R2 ;  /* 0x00009000fb027a25 */ /* 0x000fc800078e0002 */
[----:B------:R-:W-:Y:S02]  /*0ab0*/  IMAD.IADD R3, R3, 0x1, R0 ;  /* 0x0000000103037824 */ /* 0x000fe400078e0200 */
[----:B------:R-:W-:Y:S02]  /*0ac0*/  IMAD R0, R22, c[0x0][0x248], RZ ;  /* 0x0000920016007a24 */ /* 0x000fe400078e02ff */
[----:B------:R-:W-:-:S04]  /*0ad0*/  IMAD.WIDE.U32 R116, R98, c[0x0][0x248], R2 ;  /* 0x0000920062747a25 */ /* 0x000fc800078e0002 */
[----:B------:R-:W-:Y:S01]  /*0ae0*/  IMAD R4, R98, c[0x0][0x24c], R0 ;  /* 0x0000930062047a24 */ /* 0x000fe200078e0200 */
[----:B------:R-:W-:Y:S01]  /*0af0*/  LOP3.LUT R0, R5, 0x1c0, RZ, 0xc0, !PT ;  /* 0x000001c005007812 */ /* 0x000fe200078ec0ff */
[----:B------:R-:W-:Y:S02]  /*0b00*/  IMAD R2, R156, R78, RZ ;  /* 0x0000004e9c027224 */ /* 0x000fe400078e02ff */
[----:B------:R-:W-:Y:S01]  /*0b10*/  IMAD.IADD R105, R117, 0x1, R4 ;  /* 0x0000000175697824 */ /* 0x000fe200078e0204 */
[----:B------:R-:W-:Y:S01]  /*0b20*/  LOP3.LUT R3, R0, 0x38, R8, 0xf8, !PT ;  /* 0x0000003800037812 */ /* 0x000fe200078ef808 */
[----:B------:R-:W-:Y:S01]  /*0b30*/  IMAD.MOV.U32 R104, RZ, RZ, R116 ;  /* 0x000000ffff687224 */ /* 0x000fe200078e0074 */
[----:B------:R-:W-:Y:S01]  /*0b40*/  SHF.R.U32.HI R0, RZ, 0x3, R0 ;  /* 0x00000003ff007819 */ /* 0x000fe20000011600 */
[-C--:B------:R-:W-:Y:S01]  /*0b50*/  IMAD R2, R6, R160.reuse, R2 ;  /* 0x000000a006027224 */ /* 0x080fe200078e0202 */
[----:B------:R-:W-:Y:S01]  /*0b60*/  IADD3 R6, R8, 0x80, RZ ;  /* 0x0000008008067810 */ /* 0x000fe20007ffe0ff */
[----:B------:R-:W-:Y:S01]  /*0b70*/  IMAD.WIDE.U32 R4, R78, R160, R104 ;  /* 0x000000a04e047225 */ /* 0x000fe200078e0068 */
[----:B------:R-:W-:-:S02]  /*0b80*/  LOP3.LUT R7, R3, R0, RZ, 0x3c, !PT ;  /* 0x0000000003077212 */ /* 0x000fc400078e3cff */
[----:B------:R-:W-:Y:S01]  /*0b90*/  IADD3 R3, R8, 0x40, RZ ;  /* 0x0000004008037810 */ /* 0x000fe20007ffe0ff */
[----:B------:R-:W-:Y:S01]  /*0ba0*/  IMAD.IADD R0, R5, 0x1, R2 ;  /* 0x0000000105007824 */ /* 0x000fe200078e0202 */
[----:B------:R-:W-:Y:S01]  /*0bb0*/  @P1 LEA R2, P0, R4, c[0x0][0x220], 0x1 ;  /* 0x0000880004021a11 */ /* 0x000fe200078008ff */
[----:B------:R-:W-:Y:S01]  /*0bc0*/  IMAD.SHL.U32 R5, R12, 0x8, RZ ;  /* 0x000000080c057824 */ /* 0x000fe200078e00ff */
[----:B------:R-:W-:Y:S02]  /*0bd0*/  ISETP.GE.AND P4, PT, R3, c[0x0][0x1d4], PT ;  /* 0x0000750003007a0c */ /* 0x000fe40003f86270 */
[----:B------:R-:W-:Y:S02]  /*0be0*/  ISETP.GE.AND P3, PT, R6, c[0x0][0x1d4], PT ;  /* 0x0000750006007a0c */ /* 0x000fe40003f66270 */
[----:B------:R-:W-:Y:S02]  /*0bf0*/  @P1 LEA.HI.X R3, R4, c[0x0][0x224], R0, 0x1, P0 ;  /* 0x0000890004031a11 */ /* 0x000fe400000f0c00 */
[----:B------:R-:W-:-:S02]  /*0c00*/  ISETP.GT.AND P0, PT, R10, 0x20, PT ;  /* 0x000000200a00780c */ /* 0x000fc40003f04270 */
[----:B------:R-:W-:-:S05]  /*0c10*/  LOP3.LUT R5, R7, 0xfffffe00, R5, 0xf8, !PT ;  /* 0xfffffe0007057812 */ /* 0x000fca00078ef805 */
[----:B------:R-:W-:-:S05]  /*0c20*/  IMAD.SHL.U32 R85, R5, 0x2, RZ ;  /* 0x0000000205557824 */ /* 0x000fca00078e00ff */
[----:B------:R-:W-:Y:S01]  /*0c30*/  @!PT LDS RZ, [RZ] ;  /* 0x00000000fffff984 */ /* 0x000fe20000000800 */
[----:B------:R-:W-:Y:S01]  /*0c40*/  @!PT LDS RZ, [RZ] ;  /* 0x00000000fffff984 */ /* 0x000fe20000000800 */
[----:B------:R-:W-:Y:S01]  /*0c50*/  @!PT LDS RZ, [RZ] ;  /* 0x00000000fffff984 */ /* 0x000fe20000000800 */
[----:B------:R1:W-:Y:S04]  /*0c60*/  @P1 LDGSTS.E.BYPASS.LTC128B.128 [R85+0x6100], [R2.64], !P5 ;  /* 0x0610000002551fae */ /* 0x0003e8000e901d46 */
[----:B------:R1:W-:Y:S04]  /*0c70*/  @P1 LDGSTS.E.BYPASS.LTC128B.128 [R85+0x8100], [R2.64+0x80], !P4 ;  /* 0x0810008002551fae */ /* 0x0003e8000e101d46 */
[----:B------:R1:W-:Y:S01]  /*0c80*/  @P1 LDGSTS.E.BYPASS.LTC128B.128 [R85+0xa100], [R2.64+0x100], !P3 ;  /* 0x0a10010002551fae */ /* 0x0003e2000d901d46 */
[----:B------:R-:W-:-:S05]  /*0c90*/  @P0 IADD3 R5, P1, R161, R4, RZ ;  /* 0x00000004a1050210 */ /* 0x000fca0007f3e0ff */
[----:B------:R-:W-:Y:S01]  /*0ca0*/  @P0 IMAD.X R0, R155, 0x1, R0, P1 ;  /* 0x000000019b000824 */ /* 0x000fe200008e0600 */
[----:B------:R-:W-:-:S04]  /*0cb0*/  @P0 LEA R4, P1, R5, c[0x0][0x220], 0x1 ;  /* 0x0000880005040a11 */ /* 0x000fc800078208ff */
[----:B------:R-:W-:Y:S02]  /*0cc0*/  @P0 LEA.HI.X R5, R5, c[0x0][0x224], R0, 0x1, P1 ;  /* 0x0000890005050a11 */ /* 0x000fe400008f0c00 */
[----:B------:R-:W-:Y:S01]  /*0cd0*/  ISETP.NE.U32.AND P1, PT, RZ, c[0x0][0x340], PT ;  /* 0x0000d000ff007a0c */ /* 0x000fe20003f25070 */
[----:B------:R-:W-:Y:S01]  /*0ce0*/  IMAD.IADD R18, R149, 0x1, R11 ;  /* 0x0000000195127824 */ /* 0x000fe200078e020b */
[----:B------:R-:W-:Y:S01]  /*0cf0*/  LEA.HI R21, R44, R164, RZ, 0x2 ;  /* 0x000000a42c157211 */ /* 0x000fe200078f10ff */
[----:B------:R-:W-:Y:S01]  /*0d00*/  IMAD.MOV.U32 R165, RZ, RZ, c[0x0][0x27c] ;  /* 0x00009f00ffa57624 */ /* 0x000fe200078e00ff */
[----:B------:R-:W-:Y:S01]  /*0d10*/  ISETP.NE.AND.EX P1, PT, RZ, c[0x0][0x344], PT, P1 ;  /* 0x0000d100ff007a0c */ /* 0x000fe20003f25310 */
[----:B------:R2:W-:Y:S01]  /*0d20*/  @P0 LDGSTS.E.BYPASS.LTC128B.128 [R85+0x7100], [R4.64], !P5 ;  /* 0x0710000004550fae */ /* 0x0005e2000e901d46 */
[----:B------:R-:W-:Y:S02]  /*0d30*/  SHF.R.S32.HI R38, RZ, 0x1f, R18 ;  /* 0x0000001fff267819 */ /* 0x000fe40000011412 */
[----:B------:R-:W-:Y:S01]  /*0d40*/  LOP3.LUT R26, R21, 0xfffffffc, RZ, 0xc0, !PT ;  /* 0xfffffffc151a7812 */ /* 0x000fe200078ec0ff */
[----:B------:R2:W-:Y:S08]  /*0d50*/  @P0 LDGSTS.E.BYPASS.LTC128B.128 [R85+0x9100], [R4.64+0x80], !P4 ;  /* 0x0910008004550fae */ /* 0x0005f0000e101d46 */
[----:B-1----:R-:W-:Y:S01]  /*0d60*/  @P1 IMAD.WIDE R2, R243, R14, c[0x0][0x340] ;  /* 0x0000d000f3021625 */ /* 0x002fe200078e020e */
[----:B------:R2:W-:Y:S01]  /*0d70*/  @P0 LDGSTS.E.BYPASS.LTC128B.128 [R85+0xb100], [R4.64+0x100], !P3 ;  /* 0x0b10010004550fae */ /* 0x0005e2000d901d46 */
[----:B------:R-:W-:-:S03]  /*0d80*/  ISETP.GE.AND P0, PT, R165, 0x1, PT ;  /* 0x00000001a500780c */ /* 0x000fc60003f06270 */
[----:B------:R-:W0:Y:S04]  /*0d90*/  LDGDEPBAR ;  /* 0x00000000000079af */ /* 0x000e280000000000 */
[----:B------:R1:W3:Y:S01]  /*0da0*/  @P1 LDG.E R0, [R2.64] ;  /* 0x0000000602001981 */ /* 0x0002e2000c1e1900 */
[----:B------:R-:W-:Y:S01]  /*0db0*/  IMAD R6, R38, c[0x0][0x1e0], RZ ;  /* 0x0000780026067a24 */ /* 0x000fe200078e02ff */
[----:B------:R-:W-:Y:S01]  /*0dc0*/  SHF.R.S32.HI R92, RZ, 0x2, R21 ;  /* 0x00000002ff5c7819 */ /* 0x000fe20000011415 */
[----:B------:R-:W-:Y:S01]  /*0dd0*/  IMAD.IADD R26, R164, 0x1, -R26 ;  /* 0x00000001a41a7824 */ /* 0x000fe200078e0a1a */
[----:B------:R-:W-:Y:S01]  /*0de0*/  ULDC.U8 UR4, c[0x0][0x298] ;  /* 0x0000a60000047ab9 */ /* 0x000fe20000000000 */
[----:B------:R-:W-:Y:S01]  /*0df0*/  IMAD R6, R18, c[0x0][0x1e4], R6 ;  /* 0x0000790012067a24 */ /* 0x000fe200078e0206 */
[----:B------:R-:W-:Y:S01]  /*0e00*/  SHF.R.S32.HI R39, RZ, 0x1f, R92 ;  /* 0x0000001fff277819 */ /* 0x000fe2000001145c */
[----:B------:R-:W-:-:S02]  /*0e10*/  IMAD.SHL.U32 R34, R26, 0x4, RZ ;  /* 0x000000041a227824 */ /* 0x000fc400078e00ff */
[----:B------:R-:W-:Y:S02]  /*0e20*/  IMAD.SHL.U32 R26, R26, 0x8, RZ ;  /* 0x000000081a1a7824 */ /* 0x000fe400078e00ff */
[----:B------:R-:W-:Y:S01]  /*0e30*/  IMAD R12, R166, c[0x0][0x260], RZ ;  /* 0x00009800a60c7a24 */ /* 0x000fe200078e02ff */
[----:B------:R-:W-:Y:S01]  /*0e40*/  IADD3 R37, R34, 0x20, RZ ;  /* 0x0000002022257810 */ /* 0x000fe20007ffe0ff */
[----:B------:R-:W-:Y:S01]  /*0e50*/  IMAD.WIDE.U32 R162, R92, c[0x0][0x1e0], RZ ;  /* 0x000078005ca27a25 */ /* 0x000fe200078e00ff */
[C---:B------:R-:W-:Y:S02]  /*0e60*/  IADD3 R36, R34.reuse, 0x40, RZ ;  /* 0x0000004022247810 */ /* 0x040fe40007ffe0ff */
[----:B------:R-:W-:Y:S01]  /*0e70*/  SHF.R.S32.HI R35, RZ, 0x1f, R34 ;  /* 0x0000001fff237819 */ /* 0x000fe20000011422 */
[C---:B------:R-:W-:Y:S01]  /*0e80*/  IMAD.IADD R28, R34.reuse, 0x1, R37 ;  /* 0x00000001221c7824 */ /* 0x040fe200078e0225 */
[----:B------:R-:W-:Y:S01]  /*0e90*/  SHF.R.S32.HI R27, RZ, 0x1f, R26 ;  /* 0x0000001fff1b7819 */ /* 0x000fe2000001141a */
[----:B------:R-:W-:Y:S01]  /*0ea0*/  IMAD.IADD R29, R34, 0x1, R36 ;  /* 0x00000001221d7824 */ /* 0x000fe200078e0224 */
[C---:B------:R-:W-:Y:S01]  /*0eb0*/  IADD3 R95, R26.reuse, 0x60, RZ ;  /* 0x000000601a5f7810 */ /* 0x040fe20007ffe0ff */
[----:B------:R-:W-:Y:S01]  /*0ec0*/  IMAD R16, R39, c[0x0][0x280], RZ ;  /* 0x0000a00027107a24 */ /* 0x000fe200078e02ff */
[----:B------:R-:W-:Y:S01]  /*0ed0*/  IADD3 R94, R26, 0x80, RZ ;  /* 0x000000801a5e7810 */ /* 0x000fe20007ffe0ff */
[----:B------:R-:W-:Y:S01]  /*0ee0*/  IMAD R17, R166, c[0x0][0x210], RZ ;  /* 0x00008400a6117a24 */ /* 0x000fe200078e02ff */
[----:B------:R-:W-:Y:S01]  /*0ef0*/  IADD3 R93, R26, 0xa0, RZ ;  /* 0x000000a01a5d7810 */ /* 0x000fe20007ffe0ff */
[----:B-1----:R-:W-:-:S04]  /*0f00*/  IMAD.WIDE.U32 R2, R18, c[0x0][0x1e0], RZ ;  /* 0x0000780012027a25 */ /* 0x002fc800078e00ff */
[----:B------:R-:W-:Y:S02]  /*0f10*/  IMAD.IADD R7, R3, 0x1, R6 ;  /* 0x0000000103077824 */ /* 0x000fe400078e0206 */
[----:B------:R-:W-:Y:S02]  /*0f20*/  IMAD.MOV.U32 R6, RZ, RZ, R2 ;  /* 0x000000ffff067224 */ /* 0x000fe400078e0002 */
[----:B------:R-:W-:Y:S02]  /*0f30*/  IMAD R16, R92, c[0x0][0x284], R16 ;  /* 0x0000a1005c107a24 */ /* 0x000fe400078e0210 */
[----:B--2---:R-:W-:-:S04]  /*0f40*/  IMAD.WIDE.U32 R4, R251, c[0x0][0x1e8], R6 ;  /* 0x00007a00fb047a25 */ /* 0x004fc800078e0006 */
[C---:B------:R-:W-:Y:S02]  /*0f50*/  IMAD R7, R251.reuse, c[0x0][0x264], R12 ;  /* 0x00009900fb077a24 */ /* 0x040fe400078e020c */
[C---:B------:R-:W-:Y:S02]  /*0f60*/  IMAD R17, R251.reuse, c[0x0][0x214], R17 ;  /* 0x00008500fb117a24 */ /* 0x040fe400078e0211 */
[----:B------:R-:W-:-:S04]  /*0f70*/  IMAD.WIDE.U32 R14, R251, c[0x0][0x210], R26 ;  /* 0x00008400fb0e7a25 */ /* 0x000fc800078e001a */
[----:B------:R-:W-:Y:S02]  /*0f80*/  IMAD.IADD R15, R15, 0x1, R17 ;  /* 0x000000010f0f7824 */ /* 0x000fe400078e0211 */
        /* <DEDUP_REMOVED lines=9> */
[----:B------:R-:W-:Y:S01]  /*1020*/  BAR.SYNC.DEFER_BLOCKING 0x0 ;  /* 0x0000000000007b1d */ /* 0x000fe20000010000 */
[--C-:B---3--:R-:W-:Y:S01]  /*1030*/  @P1 IMAD.MOV.U32 R2, RZ, RZ, R0.reuse ;  /* 0x000000ffff021224 */ /* 0x108fe200078e0000 */
[----:B------:R-:W-:Y:S01]  /*1040*/  @P1 SHF.R.S32.HI R3, RZ, 0x1f, R0 ;  /* 0x0000001fff031819 */ /* 0x000fe20000011400 */
[----:B------:R-:W-:Y:S01]  /*1050*/  @!P1 IMAD.MOV.U32 R2, RZ, RZ, R243 ;  /* 0x000000ffff029224 */ /* 0x000fe200078e00f3 */
[----:B------:R-:W-:Y:S01]  /*1060*/  P2R R0, PR, RZ, 0x1 ;  /* 0x00000001ff007803 */ /* 0x000fe20000000000 */
[----:B------:R-:W-:Y:S01]  /*1070*/  @!P1 IMAD.MOV.U32 R3, RZ, RZ, R13 ;  /* 0x000000ffff039224 */ /* 0x000fe200078e000d */
[----:B------:R-:W-:Y:S01]  /*1080*/  ISETP.GE.AND P0, PT, R26, c[0x0][0x27c], PT ;  /* 0x00009f001a007a0c */ /* 0x000fe20003f06270 */
[----:B------:R-:W-:Y:S01]  /*1090*/  IMAD.WIDE.U32 R12, R92, c[0x0][0x280], R34 ;  /* 0x0000a0005c0c7a25 */ /* 0x000fe200078e0022 */
[----:B------:R-:W-:-:S02]  /*10a0*/  SEL R114, R2, RZ, !P6 ;  /* 0x000000ff02727207 */ /* 0x000fc40007000000 */
[----:B------:R-:W-:Y:S01]  /*10b0*/  SEL R43, R3, RZ, !P6 ;  /* 0x000000ff032b7207 */ /* 0x000fe20007000000 */
[----:B------:R-:W-:Y:S01]  /*10c0*/  IMAD.SHL.U32 R2, R165, 0x2, RZ ;  /* 0x00000002a5027824 */ /* 0x000fe200078e00ff */
[----:B------:R-:W-:Y:S01]  /*10d0*/  SEL R11, RZ, c[0x0][0x27c], !P0 ;  /* 0x00009f00ff0b7a07 */ /* 0x000fe20004000000 */
[----:B------:R-:W-:Y:S01]  /*10e0*/  IMAD R3, R166, c[0x0][0x1e8], RZ ;  /* 0x00007a00a6037a24 */ /* 0x000fe200078e02ff */
[----:B------:R-:W-:Y:S01]  /*10f0*/  ISETP.GE.AND P1, PT, R28, c[0x0][0x27c], PT ;  /* 0x00009f001c007a0c */ /* 0x000fe20003f26270 */
[----:B------:R-:W-:Y:S01]  /*1100*/  IMAD.MOV.U32 R32, RZ, RZ, R12 ;  /* 0x000000ffff207224 */ /* 0x000fe200078e000c */
[C---:B------:R-:W-:Y:S01]  /*1110*/  IADD3 R20, -R2.reuse, c[0x0][0x1d4], RZ ;  /* 0x0000750002147a10 */ /* 0x040fe20007ffe1ff */
[----:B------:R-:W-:Y:S01]  /*1120*/  IMAD R0, R251, c[0x0][0x1ec], R3 ;  /* 0x00007b00fb007a24 */ /* 0x000fe200078e0203 */
[----:B------:R-:W-:Y:S01]  /*1130*/  ISETP.NE.AND P6, PT, RZ, UR4, PT ;  /* 0x00000004ff007c0c */ /* 0x000fe2000bfc5270 */
[----:B------:R-:W-:Y:S01]  /*1140*/  IMAD.IADD R33, R13, 0x1, R16 ;  /* 0x000000010d217824 */ /* 0x000fe200078e0210 */
[-C--:B------:R-:W-:Y:S01]  /*1150*/  SEL R10, R2, R20.reuse, !P0 ;  /* 0x00000014020a7207 */ /* 0x080fe20004000000 */
[----:B------:R-:W-:Y:S01]  /*1160*/  IMAD.IADD R5, R5, 0x1, R0 ;  /* 0x0000000105057824 */ /* 0x000fe200078e0200 */
[----:B------:R-:W-:Y:S01]  /*1170*/  ISETP.GE.AND P0, PT, R29, c[0x0][0x27c], PT ;  /* 0x00009f001d007a0c */ /* 0x000fe20003f06270 */
[----:B------:R-:W-:Y:S01]  /*1180*/  IMAD.IADD R0, R26, 0x1, R11 ;  /* 0x000000011a007824 */ /* 0x000fe200078e020b */
[----:B------:R-:W-:Y:S01]  /*1190*/  SHF.R.S32.HI R6, RZ, 0x1f, R10 ;  /* 0x0000001fff067819 */ /* 0x000fe2000001140a */
[----:B------:R-:W-:Y:S01]  /*11a0*/  IMAD.WIDE.U32 R88, R114, c[0x0][0x1f0], R4 ;  /* 0x00007c0072587a25 */ /* 0x000fe200078e0004 */
[----:B------:R-:W-:-:S02]  /*11b0*/  SEL R19, R2, R20, !P1 ;  /* 0x0000001402137207 */ /* 0x000fc40004800000 */
[----:B------:R-:W-:Y:S01]  /*11c0*/  LEA.HI R42, R6, R10, RZ, 0x4 ;  /* 0x0000000a062a7211 */ /* 0x000fe200078f20ff */
[----:B------:R-:W-:Y:S01]  /*11d0*/  IMAD.WIDE.U32 R10, R92, c[0x0][0x290], R34 ;  /* 0x0000a4005c0a7a25 */ /* 0x000fe200078e0022 */
[----:B------:R-:W-:Y:S02]  /*11e0*/  SHF.R.S32.HI R6, RZ, 0x1f, R0 ;  /* 0x0000001fff067819 */ /* 0x000fe40000011400 */
[----:B------:R-:W-:Y:S01]  /*11f0*/  SEL R20, R2, R20, !P0 ;  /* 0x0000001402147207 */ /* 0x000fe20004000000 */
[----:B------:R-:W-:Y:S01]  /*1200*/  IMAD.WIDE.U32 R2, R251, c[0x0][0x260], R8 ;  /* 0x00009800fb027a25 */ /* 0x000fe200078e0008 */
[CC--:B------:R-:W-:Y:S02]  /*1210*/  LEA.HI R41, R6.reuse, R0.reuse, RZ, 0x3 ;  /* 0x0000000006297211 */ /* 0x0c0fe400078f18ff */
[----:B------:R-:W-:Y:S01]  /*1220*/  LEA.HI R40, R6, R0, RZ, 0x6 ;  /* 0x0000000006287211 */ /* 0x000fe200078f30ff */
[----:B------:R-:W-:Y:S01]  /*1230*/  IMAD R0, R39, c[0x0][0x290], RZ ;  /* 0x0000a40027007a24 */ /* 0x000fe200078e02ff */
[----:B------:R-:W-:Y:S01]  /*1240*/  SEL R4, RZ, c[0x0][0x27c], !P0 ;  /* 0x00009f00ff047a07 */ /* 0x000fe20004000000 */
[----:B------:R-:W-:Y:S01]  /*1250*/  IMAD.IADD R3, R3, 0x1, R7 ;  /* 0x0000000103037824 */ /* 0x000fe200078e0207 */
[----:B------:R-:W-:Y:S01]  /*1260*/  LOP3.LUT R119, R41, 0xfffffff8, RZ, 0xc0, !PT ;  /* 0xfffffff829777812 */ /* 0x000fe200078ec0ff */
[----:B------:R-:W-:-:S02]  /*1270*/  IMAD R0, R92, c[0x0][0x294], R0 ;  /* 0x0000a5005c007a24 */ /* 0x000fc400078e0200 */
[----:B------:R-:W-:Y:S01]  /*1280*/  IMAD.WIDE.U32 R6, R92, c[0x0][0x290], R26 ;  /* 0x0000a4005c067a25 */ /* 0x000fe200078e001a */
[----:B------:R-:W-:-:S03]  /*1290*/  SHF.R.S32.HI R133, RZ, 0x1f, R119 ;  /* 0x0000001fff857819 */ /* 0x000fc60000011477 */
[----:B------:R-:W-:Y:S02]  /*12a0*/  IMAD.IADD R31, R11, 0x1, R0 ;  /* 0x000000010b1f7824 */ /* 0x000fe400078e0200 */
[----:B------:R-:W-:Y:S01]  /*12b0*/  IMAD.IADD R23, R0, 0x1, R7 ;  /* 0x0000000100177824 */ /* 0x000fe200078e0207 */
[----:B------:R-:W-:Y:S01]  /*12c0*/  SEL R7, RZ, c[0x0][0x27c], !P1 ;  /* 0x00009f00ff077a07 */ /* 0x000fe20004800000 */
[----:B------:R-:W-:Y:S01]  /*12d0*/  IMAD R0, R22, c[0x0][0x268], RZ ;  /* 0x00009a0016007a24 */ /* 0x000fe200078e02ff */
[----:B------:R-:W-:Y:S01]  /*12e0*/  IADD3 R144, P1, R18, R92, RZ ;  /* 0x0000005c12907210 */ /* 0x000fe20007f3e0ff */
[----:B------:R-:W-:Y:S01]  /*12f0*/  IMAD.MOV.U32 R22, RZ, RZ, R6 ;  /* 0x000000ffff167224 */ /* 0x000fe200078e0006 */
[----:B------:R-:W-:Y:S01]  /*1300*/  SHF.R.S32.HI R6, RZ, 0x1f, R21 ;  /* 0x0000001fff067819 */ /* 0x000fe20000011415 */
[C---:B------:R-:W-:Y:S01]  /*1310*/  IMAD R101, R98.reuse, c[0x0][0x26c], R0 ;  /* 0x00009b0062657a24 */ /* 0x040fe200078e0200 */
[----:B------:R-:W-:Y:S01]  /*1320*/  SHF.R.S32.HI R0, RZ, 0x1f, R19 ;  /* 0x0000001fff007819 */ /* 0x000fe20000011413 */
[----:B------:R-:W-:Y:S01]  /*1330*/  IMAD.WIDE.U32 R98, R98, c[0x0][0x268], R2 ;  /* 0x00009a0062627a25 */ /* 0x000fe200078e0002 */
[----:B------:R-:W-:-:S02]  /*1340*/  SHF.R.S32.HI R2, RZ, 0x1f, R20 ;  /* 0x0000001fff027819 */ /* 0x000fc40000011414 */
[----:B------:R-:W-:Y:S01]  /*1350*/  LEA.HI R19, R0, R19, RZ, 0x4 ;  /* 0x0000001300137211 */ /* 0x000fe200078f20ff */
[----:B------:R-:W-:Y:S01]  /*1360*/  IMAD R0, R39, c[0x0][0x1e0], RZ ;  /* 0x0000780027007a24 */ /* 0x000fe200078e02ff */
[----:B------:R-:W-:Y:S01]  /*1370*/  LEA.HI R6, R6, R92, RZ, 0x3 ;  /* 0x0000005c06067211 */ /* 0x000fe200078f18ff */
[----:B------:R-:W-:Y:S01]  /*1380*/  IMAD R3, R43, c[0x0][0x1f0], RZ ;  /* 0x00007c002b037a24 */ /* 0x000fe200078e02ff */
[----:B------:R-:W-:Y:S01]  /*1390*/  LEA.HI R20, R2, R20, RZ, 0x4 ;  /* 0x0000001402147211 */ /* 0x000fe200078f20ff */
[----:B------:R-:W-:Y:S02]  /*13a0*/  IMAD R0, R92, c[0x0][0x1e4], R0 ;  /* 0x000079005c007a24 */ /* 0x000fe400078e0200 */
[----:B------:R-:W-:Y:S01]  /*13b0*/  IMAD R2, R114, c[0x0][0x1f4], R3 ;  /* 0x00007d0072027a24 */ /* 0x000fe200078e0203 */
[----:B------:R-:W-:Y:S01]  /*13c0*/  LOP3.LUT R3, R6, 0xfffffff8, RZ, 0xc0, !PT ;  /* 0xfffffff806037812 */ /* 0x000fe200078ec0ff */
[----:B------:R-:W-:Y:S02]  /*13d0*/  IMAD.IADD R138, R163, 0x1, R0 ;  /* 0x00000001a38a7824 */ /* 0x000fe400078e0200 */
[----:B------:R-:W-:-:S02]  /*13e0*/  IMAD.IADD R0, R7, 0x1, R28 ;  /* 0x0000000107007824 */ /* 0x000fc400078e021c */
[----:B------:R-:W-:Y:S01]  /*13f0*/  IMAD.X R143, R38, 0x1, R39, P1 ;  /* 0x00000001268f7824 */ /* 0x000fe200008e0627 */
[----:B------:R-:W-:Y:S01]  /*1400*/  IADD3 R142, P1, P0, R88, R162, R26 ;  /* 0x000000a2588e7210 */ /* 0x000fe2000783e01a */
[----:B------:R-:W-:Y:S01]  /*1410*/  IMAD.IADD R90, R89, 0x1, R2 ;  /* 0x00000001595a7824 */ /* 0x000fe200078e0202 */
[----:B------:R-:W-:Y:S01]  /*1420*/  IADD3 R39, R34, 0x30, RZ ;  /* 0x0000003022277810 */ /* 0x000fe20007ffe0ff */
[----:B------:R-:W-:Y:S01]  /*1430*/  IMAD.IADD R3, R92, 0x1, -R3 ;  /* 0x000000015c037824 */ /* 0x000fe200078e0a03 */
[----:B------:R-:W-:Y:S01]  /*1440*/  IADD3 R38, R34, 0x50, RZ ;  /* 0x0000005022267810 */ /* 0x000fe20007ffe0ff */
[----:B------:R-:W-:Y:S01]  /*1450*/  IMAD.IADD R2, R4, 0x1, R29 ;  /* 0x0000000104027824 */ /* 0x000fe200078e021d */
[----:B------:R-:W-:Y:S01]  /*1460*/  SHF.R.S32.HI R4, RZ, 0x1f, R0 ;  /* 0x0000001fff047819 */ /* 0x000fe20000011400 */
[C---:B------:R-:W-:Y:S01]  /*1470*/  IMAD.SHL.U32 R5, R3.reuse, 0x40, RZ ;  /* 0x0000004003057824 */ /* 0x040fe200078e00ff */
[--C-:B------:R-:W-:Y:S01]  /*1480*/  IADD3.X R141, R90, R138, R27.reuse, P1, P0 ;  /* 0x0000008a5a8d7210 */ /* 0x100fe20000fe041b */
[----:B------:R-:W-:Y:S01]  /*1490*/  IMAD.WIDE.U32 R8, R92, c[0x0][0x280], R26 ;  /* 0x0000a0005c087a25 */ /* 0x000fe200078e001a */
[----:B------:R-:W-:-:S02]  /*14a0*/  LOP3.LUT P0, RZ, R3, 0x4, RZ, 0xc0, !PT ;  /* 0x0000000403ff7812 */ /* 0x000fc4000780c0ff */
[-C--:B------:R-:W-:Y:S01]  /*14b0*/  LEA.HI R12, R4, R0.reuse, RZ, 0x3 ;  /* 0x00000000040c7211 */ /* 0x080fe200078f18ff */
[----:B------:R-:W-:Y:S01]  /*14c0*/  IMAD.IADD R25, R16, 0x1, R9 ;  /* 0x0000000110197824 */ /* 0x000fe200078e0209 */
[----:B------:R-:W-:Y:S01]  /*14d0*/  LEA.HI R6, R4, R0, RZ, 0x6 ;  /* 0x0000000004067211 */ /* 0x000fe200078f30ff */
[----:B------:R-:W-:Y:S01]  /*14e0*/  IMAD.MOV.U32 R24, RZ, RZ, R8 ;  /* 0x000000ffff187224 */ /* 0x000fe200078e0008 */
[----:B------:R-:W-:Y:S01]  /*14f0*/  SHF.R.S32.HI R3, RZ, 0x1f, R2 ;  /* 0x0000001fff037819 */ /* 0x000fe20000011402 */
[----:B------:R-:W-:Y:S01]  /*1500*/  IMAD.MOV.U32 R30, RZ, RZ, R10 ;  /* 0x000000ffff1e7224 */ /* 0x000fe200078e000a */
[----:B------:R-:W-:Y:S01]  /*1510*/  LEA.HI R4, R44, R164, RZ, 0x5 ;  /* 0x000000a42c047211 */ /* 0x000fe200078f28ff */
[C---:B-----5:R-:W-:Y:S01]  /*1520*/  IMAD.WIDE.U32 R112, R146.reuse, c[0x0][0x280], R32 ;  /* 0x0000a00092707a25 */ /* 0x060fe200078e0020 */
[----:B------:R-:W-:Y:S02]  /*1530*/  LOP3.LUT R0, R5, 0x1c0, RZ, 0xc0, !PT ;  /* 0x000001c005007812 */ /* 0x000fe400078ec0ff */
[CC--:B------:R-:W-:Y:S01]  /*1540*/  LEA.HI R11, R3.reuse, R2.reuse, RZ, 0x3 ;  /* 0x00000002030b7211 */ /* 0x0c0fe200078f18ff */
[----:B------:R-:W-:Y:S01]  /*1550*/  IMAD.WIDE.U32 R110, R146, c[0x0][0x280], R24 ;  /* 0x0000a000926e7a25 */ /* 0x000fe200078e0018 */
[----:B------:R-:W-:-:S02]  /*1560*/  LEA.HI R7, R3, R2, RZ, 0x6 ;  /* 0x0000000203077211 */ /* 0x000fc400078f30ff */
[----:B------:R-:W-:Y:S01]  /*1570*/  SHF.R.U32.HI R2, RZ, 0x3, R0 ;  /* 0x00000003ff027819 */ /* 0x000fe20000011600 */
[----:B------:R-:W-:Y:S01]  /*1580*/  IMAD.SHL.U32 R3, R4, 0x10, RZ ;  /* 0x0000001004037824 */ /* 0x000fe200078e00ff */
[----:B------:R-:W-:Y:S01]  /*1590*/  LOP3.LUT R5, R0, 0x38, R41, 0xf8, !PT ;  /* 0x0000003800057812 */ /* 0x000fe200078ef829 */
[----:B------:R-:W-:Y:S01]  /*15a0*/  IMAD.SHL.U32 R4, R40, 0x40, RZ ;  /* 0x0000004028047824 */ /* 0x000fe200078e00ff */
[----:B------:R-:W-:Y:S01]  /*15b0*/  SHF.R.S32.HI R10, RZ, 0x4, R42 ;  /* 0x00000004ff0a7819 */ /* 0x000fe2000001142a */
[----:B------:R-:W-:Y:S01]  /*15c0*/  IMAD.WIDE.U32 R108, R146, c[0x0][0x290], R30 ;  /* 0x0000a400926c7a25 */ /* 0x000fe200078e001e */
[----:B------:R-:W-:Y:S02]  /*15d0*/  LOP3.LUT R9, R5, R2, RZ, 0x3c, !PT ;  /* 0x0000000205097212 */ /* 0x000fe400078e3cff */
[----:B------:R-:W-:Y:S01]  /*15e0*/  LOP3.LUT R13, R4, 0x7ffff000, RZ, 0xc0, !PT ;  /* 0x7ffff000040d7812 */ /* 0x000fe200078ec0ff */
[----:B------:R-:W-:Y:S01]  /*15f0*/  IMAD.SHL.U32 R5, R6, 0x40, RZ ;  /* 0x0000004006057824 */ /* 0x000fe200078e00ff */
[C---:B------:R-:W-:Y:S01]  /*1600*/  LOP3.LUT R6, R0.reuse, 0x38, R12, 0xf8, !PT ;  /* 0x0000003800067812 */ /* 0x040fe200078ef80c */
[----:B------:R-:W-:Y:S01]  /*1610*/  IMAD.SHL.U32 R4, R7, 0x40, RZ ;  /* 0x0000004007047824 */ /* 0x000fe200078e00ff */
[----:B------:R-:W-:Y:S01]  /*1620*/  LOP3.LUT R7, R0, 0x38, R11, 0xf8, !PT ;  /* 0x0000003800077812 */ /* 0x000fe200078ef80b */
[----:B------:R-:W-:Y:S01]  /*1630*/  IMAD.WIDE.U32 R106, R146, c[0x0][0x290], R22 ;  /* 0x0000a400926a7a25 */ /* 0x000fe200078e0016 */
[----:B------:R-:W-:-:S02]  /*1640*/  LOP3.LUT R8, R5, 0x7ffff000, RZ, 0xc0, !PT ;  /* 0x7ffff00005087812 */ /* 0x000fc400078ec0ff */
[----:B------:R-:W-:Y:S01]  /*1650*/  LOP3.LUT R5, R4, 0x7ffff000, RZ, 0xc0, !PT ;  /* 0x7ffff00004057812 */ /* 0x000fe200078ec0ff */
[----:B------:R-:W-:Y:S01]  /*1660*/  IMAD.IADD R101, R99, 0x1, R101 ;  /* 0x0000000163657824 */ /* 0x000fe200078e0265 */
[----:B------:R-:W-:Y:S02]  /*1670*/  LOP3.LUT R3, R3, 0xfffffe00, RZ, 0xc0, !PT ;  /* 0xfffffe0003037812 */ /* 0x000fe400078ec0ff */
[-C--:B------:R-:W-:Y:S02]  /*1680*/  LOP3.LUT R6, R6, R2.reuse, RZ, 0x3c, !PT ;  /* 0x0000000206067212 */ /* 0x080fe400078e3cff */
[----:B------:R-:W-:Y:S02]  /*1690*/  LOP3.LUT R4, R7, R2, RZ, 0x3c, !PT ;  /* 0x0000000207047212 */ /* 0x000fe400078e3cff */
[--C-:B------:R-:W-:Y:S02]  /*16a0*/  IADD3 R129, R6, R8, R3.reuse ;  /* 0x0000000806817210 */ /* 0x100fe40007ffe003 */
[----:B------:R-:W-:-:S02]  /*16b0*/  IADD3 R128, R4, R5, R3 ;  /* 0x0000000504807210 */ /* 0x000fc40007ffe003 */
[----:B------:R-:W-:Y:S01]  /*16c0*/  LEA.HI.SX32 R6, R41, R10, 0x1d ;  /* 0x0000000a29067211 */ /* 0x000fe200078feaff */
[----:B------:R-:W-:Y:S01]  /*16d0*/  IMAD.SHL.U32 R129, R129, 0x2, RZ ;  /* 0x0000000281817824 */ /* 0x000fe200078e00ff */
[----:B------:R-:W-:Y:S01]  /*16e0*/  SHF.R.S32.HI R5, RZ, 0x4, R19 ;  /* 0x00000004ff057819 */ /* 0x000fe20000011413 */
[----:B------:R-:W-:Y:S01]  /*16f0*/  IMAD.SHL.U32 R128, R128, 0x2, RZ ;  /* 0x0000000280807824 */ /* 0x000fe200078e00ff */
[----:B------:R-:W-:Y:S01]  /*1700*/  SHF.R.S32.HI R4, RZ, 0x4, R20 ;  /* 0x00000004ff047819 */ /* 0x000fe20000011414 */
[----:B------:R-:W-:Y:S01]  /*1710*/  IMAD.SHL.U32 R100, R6, 0x8, RZ ;  /* 0x0000000806647824 */ /* 0x000fe200078e00ff */
[----:B------:R-:W-:Y:S02]  /*1720*/  IADD3 R13, R9, R13, R3 ;  /* 0x0000000d090d7210 */ /* 0x000fe40007ffe003 */
[----:B------:R-:W-:Y:S02]  /*1730*/  SHF.R.S32.HI R9, RZ, 0x1f, R6 ;  /* 0x0000001fff097819 */ /* 0x000fe40000011406 */
[----:B------:R-:W-:Y:S01]  /*1740*/  LEA.HI.SX32 R5, R12, R5, 0x1d ;  /* 0x000000050c057211 */ /* 0x000fe200078feaff */
[----:B------:R-:W-:Y:S01]  /*1750*/  IMAD.SHL.U32 R130, R13, 0x2, RZ ;  /* 0x000000020d827824 */ /* 0x000fe200078e00ff */
[----:B------:R-:W-:-:S02]  /*1760*/  LEA.HI.SX32 R4, R11, R4, 0x1d ;  /* 0x000000040b047211 */ /* 0x000fc400078feaff */
[----:B------:R-:W-:Y:S01]  /*1770*/  LEA.HI R9, R9, R6, RZ, 0x3 ;  /* 0x0000000609097211 */ /* 0x000fe200078f18ff */
[----:B------:R-:W-:Y:S01]  /*1780*/  IMAD.SHL.U32 R97, R5, 0x8, RZ ;  /* 0x0000000805617824 */ /* 0x000fe200078e00ff */
[----:B------:R-:W-:Y:S01]  /*1790*/  SHF.R.S32.HI R7, RZ, 0x1f, R5 ;  /* 0x0000001fff077819 */ /* 0x000fe20000011405 */
[----:B------:R-:W-:Y:S01]  /*17a0*/  IMAD.SHL.U32 R102, R4, 0x8, RZ ;  /* 0x0000000804667824 */ /* 0x000fe200078e00ff */
[----:B------:R-:W-:Y:S02]  /*17b0*/  SHF.R.S32.HI R6, RZ, 0x1f, R4 ;  /* 0x0000001fff067819 */ /* 0x000fe40000011404 */
[----:B------:R-:W-:Y:S02]  /*17c0*/  LEA.HI R7, R7, R5, RZ, 0x3 ;  /* 0x0000000507077211 */ /* 0x000fe400078f18ff */
[----:B------:R-:W-:Y:S02]  /*17d0*/  LEA.HI R6, R6, R4, RZ, 0x3 ;  /* 0x0000000406067211 */ /* 0x000fe400078f18ff */
[C---:B------:R-:W-:Y:S01]  /*17e0*/  LOP3.LUT R8, R0.reuse, 0x18, R26, 0xf8, !PT ;  /* 0x0000001800087812 */ /* 0x040fe200078ef81a */
[----:B------:R-:W-:Y:S01]  /*17f0*/  IMAD.SHL.U32 R5, R7, 0x200, RZ ;  /* 0x0000020007057824 */ /* 0x000fe200078e00ff */
[----:B------:R-:W-:-:S02]  /*1800*/  LOP3.LUT R4, R0, 0x38, R97, 0xf8, !PT ;  /* 0x0000003800047812 */ /* 0x000fc400078ef861 */
[----:B------:R-:W-:Y:S01]  /*1810*/  LOP3.LUT R86, R3, R8, R2, 0xf6, !PT ;  /* 0x0000000803567212 */ /* 0x000fe200078ef602 */
[----:B------:R-:W-:Y:S01]  /*1820*/  IMAD.SHL.U32 R8, R9, 0x200, RZ ;  /* 0x0000020009087824 */ /* 0x000fe200078e00ff */
[-C--:B------:R-:W-:Y:S01]  /*1830*/  LOP3.LUT R7, R4, R2.reuse, RZ, 0x3c, !PT ;  /* 0x0000000204077212 */ /* 0x080fe200078e3cff */
[----:B------:R-:W-:Y:S01]  /*1840*/  IMAD.SHL.U32 R4, R6, 0x200, RZ ;  /* 0x0000020006047824 */ /* 0x000fe200078e00ff */
[C---:B------:R-:W-:Y:S02]  /*1850*/  LOP3.LUT R10, R0.reuse, 0x38, R100, 0xf8, !PT ;  /* 0x00000038000a7812 */ /* 0x040fe400078ef864 */
[----:B------:R-:W-:Y:S02]  /*1860*/  LOP3.LUT R0, R0, 0x38, R102, 0xf8, !PT ;  /* 0x0000003800007812 */ /* 0x000fe400078ef866 */
[-C--:B------:R-:W-:Y:S02]  /*1870*/  LOP3.LUT R10, R10, R2.reuse, RZ, 0x3c, !PT ;  /* 0x000000020a0a7212 */ /* 0x080fe400078e3cff */
[----:B------:R-:W-:Y:S01]  /*1880*/  LOP3.LUT R2, R0, R2, RZ, 0x3c, !PT ;  /* 0x0000000200027212 */ /* 0x000fe200078e3cff */
[----:B------:R-:W-:Y:S01]  /*1890*/  IMAD R0, R43, c[0x0][0x218], RZ ;  /* 0x000086002b007a24 */ /* 0x000fe200078e02ff */
[----:B------:R-:W-:-:S02]  /*18a0*/  LOP3.LUT R6, R8, 0x7ffff000, RZ, 0xc0, !PT ;  /* 0x7ffff00008067812 */ /* 0x000fc400078ec0ff */
[----:B------:R-:W-:Y:S02]  /*18b0*/  LOP3.LUT R5, R5, 0x7ffff000, RZ, 0xc0, !PT ;  /* 0x7ffff00005057812 */ /* 0x000fe400078ec0ff */
[----:B------:R-:W-:Y:S02]  /*18c0*/  LOP3.LUT R4, R4, 0x7ffff000, RZ, 0xc0, !PT ;  /* 0x7ffff00004047812 */ /* 0x000fe400078ec0ff */
[--C-:B------:R-:W-:Y:S02]  /*18d0*/  IADD3 R6, R10, R6, R3.reuse ;  /* 0x000000060a067210 */ /* 0x100fe40007ffe003 */
[--C-:B------:R-:W-:Y:S02]  /*18e0*/  IADD3 R5, R7, R5, R3.reuse ;  /* 0x0000000507057210 */ /* 0x100fe40007ffe003 */
[----:B------:R-:W-:Y:S01]  /*18f0*/  IADD3 R4, R2, R4, R3 ;  /* 0x0000000402047210 */ /* 0x000fe20007ffe003 */
[C---:B------:R-:W-:Y:S01]  /*1900*/  IMAD R3, R114.reuse, c[0x0][0x21c], R0 ;  /* 0x0000870072037a24 */ /* 0x040fe200078e0200 */
[----:B------:R-:W-:Y:S01]  /*1910*/  SHF.R.S32.HI R0, RZ, 0x1f, R146 ;  /* 0x0000001fff007819 */ /* 0x000fe20000011492 */
[----:B------:R-:W-:Y:S01]  /*1920*/  IMAD.WIDE.U32 R114, R114, c[0x0][0x218], R14 ;  /* 0x0000860072727a25 */ /* 0x000fe200078e000e */
[----:B------:R-:W-:-:S02]  /*1930*/  LEA R86, R86, 0x100, 0x1 ;  /* 0x0000010056567811 */ /* 0x000fc400078e08ff */
[----:B------:R-:W-:Y:S01]  /*1940*/  LOP3.LUT R118, R12, 0xfffffff8, RZ, 0xc0, !PT ;  /* 0xfffffff80c767812 */ /* 0x000fe200078ec0ff */
[C---:B------:R-:W-:Y:S01]  /*1950*/  IMAD R2, R0.reuse, c[0x0][0x280], RZ ;  /* 0x0000a00000027a24 */ /* 0x040fe200078e02ff */
[----:B------:R-:W-:Y:S01]  /*1960*/  LOP3.LUT R103, R11, 0xfffffff8, RZ, 0xc0, !PT ;  /* 0xfffffff80b677812 */ /* 0x000fe200078ec0ff */
[----:B------:R-:W-:Y:S01]  /*1970*/  IMAD R0, R0, c[0x0][0x290], RZ ;  /* 0x0000a40000007a24 */ /* 0x000fe200078e02ff */
[----:B------:R-:W-:Y:S01]  /*1980*/  IADD3 R87, R86, 0x40, RZ ;  /* 0x0000004056577810 */ /* 0x000fe20007ffe0ff */
[----:B------:R-:W-:Y:S01]  /*1990*/  IMAD R2, R146, c[0x0][0x284], R2 ;  /* 0x0000a10092027a24 */ /* 0x000fe200078e0202 */
[----:B------:R-:W-:Y:S01]  /*19a0*/  IADD3 R40, R34, 0x10, RZ ;  /* 0x0000001022287810 */ /* 0x000fe20007ffe0ff */
[----:B------:R-:W-:Y:S01]  /*19b0*/  IMAD R0, R146, c[0x0][0x294], R0 ;  /* 0x0000a50092007a24 */ /* 0x000fe200078e0200 */
[----:B------:R-:W-:Y:S01]  /*19c0*/  @P0 IADD3 R87, R86, -0x40, RZ ;  /* 0xffffffc056570810 */ /* 0x000fe20007ffe0ff */
[----:B------:R-:W-:Y:S01]  /*19d0*/  IMAD.IADD R136, R113, 0x1, R2 ;  /* 0x0000000171887824 */ /* 0x000fe200078e0202 */
[----:B------:R-:W-:Y:S01]  /*19e0*/  SHF.R.S32.HI R125, RZ, 0x1f, R100 ;  /* 0x0000001fff7d7819 */ /* 0x000fe20000011464 */
        /* <DEDUP_REMOVED lines=8> */
[----:B------:R-:W-:-:S02]  /*1a70*/  IMAD.SHL.U32 R122, R6, 0x2, RZ ;  /* 0x00000002067a7824 */ /* 0x000fc400078e00ff */
[----:B------:R-:W-:Y:S02]  /*1a80*/  IMAD.SHL.U32 R121, R5, 0x2, RZ ;  /* 0x0000000205797824 */ /* 0x000fe400078e00ff */
[----:B------:R-:W-:Y:S02]  /*1a90*/  IMAD.SHL.U32 R120, R4, 0x2, RZ ;  /* 0x0000000204787824 */ /* 0x000fe400078e00ff */
.L_x_562:
[-C--:B------:R-:W-:Y:S01]  /*1aa0*/  IMAD R0, R150, R78.reuse, RZ ;  /* 0x0000004e96007224 */ /* 0x080fe200078e02ff */
[----:B------:R-:W-:Y:S01]  /*1ab0*/  SHF.R.S32.HI R91, RZ, 0x1f, R78 ;  /* 0x0000001fff5b7819 */ /* 0x000fe2000001144e */
[----:B------:R-:W-:Y:S01]  /*1ac0*/  IMAD.WIDE.U32 R10, R158, R78, RZ ;  /* 0x0000004e9e0a7225 */ /* 0x000fe200078e00ff */
[----:B------:R-:W-:Y:S04]  /*1ad0*/  DEPBAR.LE SB0, 0x0 ;  /* 0x000080000000791a */ /* 0x000fe80000000000 */
[----:B------:R-:W-:Y:S01]  /*1ae0*/  BAR.SYNC.DEFER_BLOCKING 0x0 ;  /* 0x0000000000007b1d */ /* 0x000fe20000010000 */
[----:B------:R-:W-:Y:S01]  /*1af0*/  ISETP.GE.AND P1, PT, R165, 0x1, PT ;  /* 0x00000001a500780c */ /* 0x000fe20003f26270 */
[----:B-1----:R-:W-:Y:S01]  /*1b00*/  IMAD R2, R91, R158, R0 ;  /* 0x0000009e5b027224 */ /* 0x002fe200078e0200 */
[----:B------:R-:W-:Y:S03]  /*1b10*/  IADD3 R0, P0, R142, R10, RZ ;  /* 0x0000000a8e007210 */ /* 0x000fe60007f1e0ff */
[----:B------:R-:W-:Y:S04]  /*1b20*/  IMAD.IADD R16, R11, 0x1, R2 ;  /* 0x000000010b107824 */ /* 0x000fe800078e0202 */
[----:B------:R-:W-:Y:S01]  /*1b30*/  IMAD.X R2, R16, 0x1, R141, P0 ;  /* 0x0000000110027824 */ /* 0x000fe200000e068d */
[C---:B------:R-:W-:Y:S04]  /*1b40*/  LEA R60, P0, R0.reuse, c[0x0][0x1c8], 0x1 ;  /* 0x00007200003c7a11 */ /* 0x040fe800078008ff */
[----:B------:R-:W-:Y:S01]  /*1b50*/  LEA.HI.X R61, R0, c[0x0][0x1cc], R2, 0x1, P0 ;  /* 0x00007300003d7a11 */ /* 0x000fe200000f0c02 */
[----:B------:R-:W-:Y:S01]  /*1b60*/  BSSY B1, `(.L_x_538) ;  /* 0x000038b000017945 */ /* 0x000fe20003800000 */
[----:B------:R-:W-:-:S05]  /*1b70*/  @!P1 BRA `(.L_x_539) ;  /* 0x000036c000009947 */ /* 0x000fca0003800000 */
[-C--:B------:R-:W-:Y:S02]  /*1b80*/  IMAD R2, R151, R78.reuse, RZ ;  /* 0x0000004e97027224 */ /* 0x080fe400078e02ff */
[-C--:B------:R-:W-:Y:S02]  /*1b90*/  IMAD R0, R152, R78.reuse, RZ ;  /* 0x0000004e98007224 */ /* 0x080fe400078e02ff */
[----:B------:R-:W-:Y:S02]  /*1ba0*/  IMAD R4, R78, -0x40, R96 ;  /* 0xffffffc04e047824 */ /* 0x000fe400078e0260 */
[-C--:B------:R-:W-:Y:S04]  /*1bb0*/  IMAD.WIDE.U32 R8, R159, R78.reuse, RZ ;  /* 0x0000004e9f087225 */ /* 0x080fe800078e00ff */
[----:B------:R-:W-:Y:S04]  /*1bc0*/  IMAD.WIDE.U32 R24, R157, R78, RZ ;  /* 0x0000004e9d187225 */ /* 0x000fe800078e00ff */
[C---:B------:R-:W-:Y:S02]  /*1bd0*/  IMAD R3, R91.reuse, R159, R2 ;  /* 0x0000009f5b037224 */ /* 0x040fe400078e0202 */
[----:B------:R-:W-:Y:S01]  /*1be0*/  IMAD R2, R91, R157, R0 ;  /* 0x0000009d5b027224 */ /* 0x000fe200078e0200 */
[----:B------:R-:W-:Y:S02]  /*1bf0*/  IMNMX R0, R4, 0x40, PT ;  /* 0x0000004004007817 */ /* 0x000fe40003800200 */
        /* <DEDUP_REMOVED lines=34> */
[----:B------:R-:W-:Y:S02]  /*1e20*/  LEA.HI.X R7, R0, c[0x0][0x274], R3, 0x1, P0 ;  /* 0x00009d0000077a11 */ /* 0x000fe400000f0c03 */
[C---:B------:R-:W-:Y:S04]  /*1e30*/  LEA R4, P0, R2.reuse, c[0x0][0x288], 0x1 ;  /* 0x0000a20002047a11 */ /* 0x040fe800078008ff */
[----:B------:R-:W-:Y:S02]  /*1e40*/  LEA.HI.X R5, R2, c[0x0][0x28c], R5, 0x1, P0 ;  /* 0x0000a30002057a11 */ /* 0x000fe400000f0c05 */
[----:B------:R-:W-:Y:S01]  /*1e50*/  ISETP.GE.AND P0, PT, R34, c[0x0][0x27c], PT ;  /* 0x00009f0022007a0c */ /* 0x000fe20003f06270 */
[----:B------:R-:W-:Y:S11]  /*1e60*/  CS2R R2, SRZ ;  /* 0x0000000000027805 */ /* 0x000ff6000001ff00 */
[----:B------:R-:W-:Y:S01]  /*1e70*/  @!UPT UIADD3 URZ, URZ, URZ, URZ ;  /* 0x0000003f3f3ff290 */ /* 0x000fe2000fffe03f */
        /* <DEDUP_REMOVED lines=22> */
.L_x_542:
[----:B------:R-:W-:Y:S05]  /*1fe0*/  BSYNC B0 ;  /* 0x0000000000007941 */ /* 0x000fea0003800000 */
.L_x_541:
[----:B------:R-:W-:-:S05]  /*1ff0*/  @P1 BRA `(.L_x_543) ;  /* 0x0000341000001947 */ /* 0x000fca0003800000 */
[----:B-----5:R-:W-:Y:S01]  /*2000*/  MOV R0, R51 ;  /* 0x0000003300007202 */ /* 0x020fe20000000f00 */
[----:B-1----:R-:W-:Y:S01]  /*2010*/  IMAD.MOV.U32 R6, RZ, RZ, R52 ;  /* 0x000000ffff067224 */ /* 0x002fe200078e0034 */
[----:B------:R-:W-:Y:S01]  /*2020*/  ISETP.GE.AND P0, PT, R26, c[0x0][0x1d4], PT ;  /* 0x000075001a007a0c */ /* 0x000fe20003f06270 */
[----:B------:R-:W-:Y:S01]  /*2030*/  IMAD.MOV.U32 R5, RZ, RZ, R53 ;  /* 0x000000ffff057224 */ /* 0x000fe200078e0035 */
[----:B------:R-:W-:Y:S01]  /*2040*/  BSSY B0, `(.L_x_544) ;  /* 0x0000054000007945 */ /* 0x000fe20003800000 */
[----:B------:R-:W-:Y:S03]  /*2050*/  IMAD.MOV.U32 R4, RZ, RZ, R50 ;  /* 0x000000ffff047224 */ /* 0x000fe600078e0032 */
[----:B------:R-:W-:Y:S01]  /*2060*/  PRMT R59, R6, 0x5410, R5 ;  /* 0x00005410063b7816 */ /* 0x000fe20000000005 */
[----:B------:R-:W-:Y:S01]  /*2070*/  IMAD.MOV.U32 R6, RZ, RZ, R48 ;  /* 0x000000ffff067224 */ /* 0x000fe200078e0030 */
[----:B------:R-:W-:Y:S01]  /*2080*/  PRMT R58, R4, 0x5410, R0 ;  /* 0x00005410043a7816 */ /* 0x000fe20000000000 */
[----:B------:R-:W-:Y:S01]  /*2090*/  IMAD.MOV.U32 R5, RZ, RZ, R49 ;  /* 0x000000ffff057224 */ /* 0x000fe200078e0031 */
[----:B------:R-:W-:Y:S01]  /*20a0*/  MOV R4, R46 ;  /* 0x0000002e00047202 */ /* 0x000fe20000000f00 */
        /* <DEDUP_REMOVED lines=11> */
[----:B------:R-:W-:Y:S02]  /*2160*/  MOV R6, R18 ;  /* 0x0000001200067202 */ /* 0x000fe40000000f00 */
[----:B------:R-:W-:Y:S02]  /*2170*/  MOV R0, R17 ;  /* 0x0000001100007202 */ /* 0x000fe40000000f00 */
[----:B------:R-:W-:Y:S01]  /*2180*/  PRMT R25, R6, 0x5410, R5 ;  /* 0x0000541006197816 */ /* 0x000fe20000000005 */
[----:B------:R-:W-:Y:S01]  /*2190*/  IMAD.MOV.U32 R6, RZ, RZ, R14 ;  /* 0x000000ffff067224 */ /* 0x000fe200078e000e */
[----:B------:R-:W-:Y:S01]  /*21a0*/  PRMT R24, R4, 0x5410, R0 ;  /* 0x0000541004187816 */ /* 0x000fe20000000000 */
[----:B------:R-:W-:Y:S01]  /*21b0*/  IMAD.MOV.U32 R5, RZ, RZ, R15 ;  /* 0x000000ffff057224 */ /* 0x000fe200078e000f */
[----:B------:R-:W-:Y:S01]  /*21c0*/  MOV R4, R12 ;  /* 0x0000000c00047202 */ /* 0x000fe20000000f00 */
[----:B------:R-:W-:Y:S03]  /*21d0*/  IMAD.MOV.U32 R0, RZ, RZ, R13 ;  /* 0x000000ffff007224 */ /* 0x000fe600078e000d */
        /* <DEDUP_REMOVED lines=17> */
[----:B------:R-:W-:Y:S01]  /*22f0*/  @!P0 HADD2.F32 R7, -RZ, R7.H0_H0 ;  /* 0x20000007ff078230 */ /* 0x000fe20000004100 */
[----:B-1----:R-:W-:Y:S01]  /*2300*/  @!P0 IMAD.MOV.U32 R3, RZ, RZ, R9 ;  /* 0x000000ffff038224 */ /* 0x002fe200078e0009 */
[----:B------:R-:W-:Y:S04]  /*2310*/  @!P0 MOV R0, R8 ;  /* 0x0000000800008202 */ /* 0x000fe80000000f00 */
[--C-:B------:R-:W-:Y:S02]  /*2320*/  @!P0 HADD2.F32 R33, -RZ, R3.reuse.H1_H1 ;  /* 0x30000003ff218230 */ /* 0x100fe40000004100 */
[--C-:B------:R-:W-:Y:S02]  /*2330*/  @!P0 HADD2.F32 R31, -RZ, R0.reuse.H1_H1 ;  /* 0x30000000ff1f8230 */ /* 0x100fe40000004100 */
[----:B------:R-:W-:Y:S02]  /*2340*/  @!P0 HADD2.F32 R2, -RZ, R0.H0_H0 ;  /* 0x20000000ff028230 */ /* 0x000fe40000004100 */
[----:B------:R-:W-:Y:S01]  /*2350*/  @!P0 HADD2.F32 R3, -RZ, R3.H0_H0 ;  /* 0x20000003ff038230 */ /* 0x000fe20000004100 */
[-C--:B------:R-:W-:Y:S02]  /*2360*/  @!P0 FMUL.FTZ R41, R31, R4.reuse ;  /* 0x000000041f298220 */ /* 0x080fe40000410000 */
[C---:B------:R-:W-:Y:S01]  /*2370*/  @!P0 FMUL.FTZ R0, R2.reuse, R4 ;  /* 0x0000000402008220 */ /* 0x040fe20000410000 */
[----:B------:R-:W-:Y:S01]  /*2380*/  @!P0 MOV R4, R10 ;  /* 0x0000000a00048202 */ /* 0x000fe20000000f00 */
[-C--:B------:R-:W-:Y:S01]  /*2390*/  @!P0 FFMA.FTZ R64, R2, R32.reuse, -R41 ;  /* 0x0000002002408223 */ /* 0x080fe20000010829 */
[----:B------:R-:W-:Y:S01]  /*23a0*/  @!P0 HADD2.F32 R41, -RZ, R42.H0_H0 ;  /* 0x2000002aff298230 */ /* 0x000fe20000004100 */
[-C--:B------:R-:W-:Y:S02]  /*23b0*/  @!P0 FMUL.FTZ R42, R33, R5.reuse ;  /* 0x00000005212a8220 */ /* 0x080fe40000410000 */
[C---:B------:R-:W-:Y:S02]  /*23c0*/  @!P0 FMUL.FTZ R2, R3.reuse, R5 ;  /* 0x0000000503028220 */ /* 0x040fe40000410000 */
[----:B------:R-:W-:Y:S01]  /*23d0*/  @!P0 FFMA.FTZ R63, R3, R41, -R42 ;  /* 0x00000029033f8223 */ /* 0x000fe2000001082a */
[----:B------:R-:W-:Y:S01]  /*23e0*/  @!P0 MOV R3, R11 ;  /* 0x0000000b00038202 */ /* 0x000fe20000000f00 */
[----:B------:R-:W-:Y:S01]  /*23f0*/  @!P0 FFMA.FTZ R0, R31, R32, R0 ;  /* 0x000000201f008223 */ /* 0x000fe20000010000 */
[--C-:B------:R-:W-:Y:S01]  /*2400*/  @!P0 HADD2.F32 R31, -RZ, R4.reuse.H1_H1 ;  /* 0x30000004ff1f8230 */ /* 0x100fe20000004100 */
[----:B------:R-:W-:Y:S01]  /*2410*/  @!P0 FFMA.FTZ R2, R33, R41, R2 ;  /* 0x0000002921028223 */ /* 0x000fe20000010002 */
[----:B------:R-:W-:Y:S02]  /*2420*/  @!P0 HADD2.F32 R4, -RZ, R4.H0_H0 ;  /* 0x20000004ff048230 */ /* 0x000fe40000004100 */
[----:B------:R-:W-:Y:S01]  /*2430*/  @!P0 HADD2.F32 R32, -RZ, R43.H0_H0 ;  /* 0x2000002bff208230 */ /* 0x000fe20000004100 */
[----:B------:R-:W-:Y:S01]  /*2440*/  @!P0 FMUL.FTZ R62, R31, R6 ;  /* 0x000000061f3e8220 */ /* 0x000fe20000410000 */
[--C-:B------:R-:W-:Y:S01]  /*2450*/  @!P0 HADD2.F32 R42, -RZ, R3.reuse.H1_H1 ;  /* 0x30000003ff2a8230 */ /* 0x100fe20000004100 */
[----:B------:R-:W-:Y:S01]  /*2460*/  @!P0 F2FP.PACK_AB R0, R0, R64 ;  /* 0x000000400000823e */ /* 0x000fe200000000ff */
[----:B------:R-:W-:Y:S01]  /*2470*/  @!P0 HADD2.F32 R5, -RZ, R3.H0_H0 ;  /* 0x20000003ff058230 */ /* 0x000fe20000004100 */
[----:B------:R-:W-:Y:S01]  /*2480*/  @!P0 FMUL.FTZ R3, R4, R6 ;  /* 0x0000000604038220 */ /* 0x000fe20000410000 */
[----:B------:R-:W-:Y:S01]  /*2490*/  @!P0 HADD2.F32 R43, -RZ, R54.H0_H0 ;  /* 0x20000036ff2b8230 */ /* 0x000fe20000004100 */
[----:B------:R-:W-:Y:S01]  /*24a0*/  @!P0 FMUL.FTZ R54, R42, R7 ;  /* 0x000000072a368220 */ /* 0x000fe20000410000 */
[----:B------:R-:W-:Y:S01]  /*24b0*/  @!P0 F2FP.PACK_AB R2, R2, R63 ;  /* 0x0000003f0202823e */ /* 0x000fe200000000ff */
[----:B------:R-:W-:Y:S02]  /*24c0*/  @!P0 FFMA.FTZ R62, R4, R32, -R62 ;  /* 0x00000020043e8223 */ /* 0x000fe4000001083e */
[----:B------:R-:W-:Y:S01]  /*24d0*/  @!P0 FMUL.FTZ R4, R5, R7 ;  /* 0x0000000705048220 */ /* 0x000fe20000410000 */
[----:B------:R-:W-:Y:S01]  /*24e0*/  @!P0 MOV R9, R2 ;  /* 0x0000000200098202 */ /* 0x000fe20000000f00 */
[----:B------:R-:W-:Y:S02]  /*24f0*/  @!P0 FFMA.FTZ R3, R31, R32, R3 ;  /* 0x000000201f038223 */ /* 0x000fe40000010003 */
[-C--:B------:R-:W-:Y:S02]  /*2500*/  @!P0 FFMA.FTZ R54, R5, R43.reuse, -R54 ;  /* 0x0000002b05368223 */ /* 0x080fe40000010836 */
[----:B------:R-:W-:Y:S01]  /*2510*/  @!P0 FFMA.FTZ R4, R42, R43, R4 ;  /* 0x0000002b2a048223 */ /* 0x000fe20000010004 */
[----:B------:R-:W-:Y:S01]  /*2520*/  @!P0 F2FP.PACK_AB R3, R3, R62 ;  /* 0x0000003e0303823e */ /* 0x000fe200000000ff */
[----:B------:R-:W-:Y:S03]  /*2530*/  @!P0 IMAD.MOV.U32 R8, RZ, RZ, R0 ;  /* 0x000000ffff088224 */ /* 0x000fe600078e0000 */
[----:B------:R-:W-:Y:S02]  /*2540*/  @!P0 F2FP.PACK_AB R4, R4, R54 ;  /* 0x000000360404823e */ /* 0x000fe400000000ff */
[----:B------:R-:W-:Y:S02]  /*2550*/  @!P0 MOV R10, R3 ;  /* 0x00000003000a8202 */ /* 0x000fe40000000f00 */
[----:B------:R-:W-:Y:S05]  /*2560*/  @!P0 MOV R11, R4 ;  /* 0x00000004000b8202 */ /* 0x000fea0000000f00 */
[----:B------:R1:W-:Y:S02]  /*2570*/  STG.E.128 [R60.64], R8 ;  /* 0x000000083c007986 */ /* 0x0003e4000c101d06 */
.L_x_545:
[----:B------:R-:W-:Y:S05]  /*2580*/  BSYNC B0 ;  /* 0x0000000000007941 */ /* 0x000fea0003800000 */
.L_x_544:
[----:B------:R-:W-:Y:S01]  /*2590*/  ISETP.GE.AND P0, PT, R28, c[0x0][0x1d4], PT ;  /* 0x000075001c007a0c */ /* 0x000fe20003f06270 */
[----:B------:R-:W-:Y:S01]  /*25a0*/  @!UPT UIADD3 URZ, URZ, URZ, URZ ;  /* 0x0000003f3f3ff290 */ /* 0x000fe2000fffe03f */
[----:B------:R-:W-:Y:S11]  /*25b0*/  BSSY B0, `(.L_x_546) ;  /* 0x0000036000007945 */ /* 0x000ff60003800000 */
[----:B------:R-:W-:-:S05]  /*25c0*/  @P0 BRA `(.L_x_547) ;  /* 0x0000034000000947 */ /* 0x000fca0003800000 */
[----:B------:R-:W-:Y:S01]  /*25d0*/  ISETP.GE.AND P0, PT, R40, c[0x0][0x27c], PT ;  /* 0x00009f0028007a0c */ /* 0x000fe20003f06270 */
[----:B-1----:R-:W1:Y:S11]  /*25e0*/  LDS.128 R8, [R87+0x6000] ;  /* 0x0060000057087984 */ /* 0x002e760000000c00 */
[----:B------:R-:W-:Y:S01]  /*25f0*/  @!UPT UIADD3 URZ, URZ, URZ, URZ ;  /* 0x0000003f3f3ff290 */ /* 0x000fe2000fffe03f */
[----:B------:R-:W-:Y:S01]  /*2600*/  @!P0 HADD2.F32 R0, -RZ, R22.H0_H0 ;  /* 0x20000016ff008230 */ /* 0x000fe20000004100 */
[--C-:B------:R-:W-:Y:S01]  /*2610*/  @!P0 SHF.R.U64 R4, R12, 0x10, R13.reuse ;  /* 0x000000100c048819 */ /* 0x100fe2000000120d */
[----:B------:R-:W-:Y:S01]  /*2620*/  @!P0 HADD2.F32 R6, -RZ, R55.H0_H0 ;  /* 0x20000037ff068230 */ /* 0x000fe20000004100 */
[----:B------:R-:W-:Y:S02]  /*2630*/  @!P0 SHF.R.U32.HI R7, RZ, 0x10, R13 ;  /* 0x00000010ff078819 */ /* 0x000fe4000001160d */
        /* <DEDUP_REMOVED lines=11> */
[CC--:B------:R-:W-:Y:S01]  /*26f0*/  @!P0 FMUL.FTZ R31, R5.reuse, R0.reuse ;  /* 0x00000000051f8220 */ /* 0x0c0fe20000410000 */
[----:B------:R-:W-:Y:S01]  /*2700*/  @!P0 HADD2.F32 R3, -RZ, R3.H0_H0 ;  /* 0x20000003ff038230 */ /* 0x000fe20000004100 */
[C---:B------:R-:W-:Y:S02]  /*2710*/  @!P0 FMUL.FTZ R0, R2.reuse, R0 ;  /* 0x0000000002008220 */ /* 0x040fe40000410000 */
[-C--:B------:R-:W-:Y:S02]  /*2720*/  @!P0 FFMA.FTZ R43, R2, R6.reuse, -R31 ;  /* 0x00000006022b8223 */ /* 0x080fe4000001081f */
[----:B------:R-:W-:Y:S01]  /*2730*/  @!P0 FFMA.FTZ R0, R5, R6, R0 ;  /* 0x0000000605008223 */ /* 0x000fe20000010000 */
[----:B------:R-:W-:Y:S01]  /*2740*/  @!P0 MOV R5, R10 ;  /* 0x0000000a00058202 */ /* 0x000fe20000000f00 */
[CC--:B------:R-:W-:Y:S02]  /*2750*/  @!P0 FMUL.FTZ R31, R12.reuse, R4.reuse ;  /* 0x000000040c1f8220 */ /* 0x0c0fe40000410000 */
[C---:B------:R-:W-:Y:S01]  /*2760*/  @!P0 FMUL.FTZ R2, R3.reuse, R4 ;  /* 0x0000000403028220 */ /* 0x040fe20000410000 */
[----:B------:R-:W-:Y:S01]  /*2770*/  @!P0 MOV R4, R11 ;  /* 0x0000000b00048202 */ /* 0x000fe20000000f00 */
[-C--:B------:R-:W-:Y:S01]  /*2780*/  @!P0 FFMA.FTZ R42, R3, R13.reuse, -R31 ;  /* 0x0000000d032a8223 */ /* 0x080fe2000001081f */
[----:B------:R-:W-:Y:S01]  /*2790*/  @!P0 HADD2.F32 R3, -RZ, R22.H1_H1 ;  /* 0x30000016ff038230 */ /* 0x000fe20000004100 */
[----:B------:R-:W-:Y:S01]  /*27a0*/  @!P0 FFMA.FTZ R2, R12, R13, R2 ;  /* 0x0000000d0c028223 */ /* 0x000fe20000010002 */
[----:B------:R-:W-:Y:S01]  /*27b0*/  @!P0 F2FP.PACK_AB R0, R0, R43 ;  /* 0x0000002b0000823e */ /* 0x000fe200000000ff */
[--C-:B------:R-:W-:Y:S02]  /*27c0*/  @!P0 HADD2.F32 R22, -RZ, R5.reuse.H1_H1 ;  /* 0x30000005ff168230 */ /* 0x100fe40000004100 */
[----:B------:R-:W-:Y:S01]  /*27d0*/  @!P0 HADD2.F32 R6, -RZ, R5.H0_H0 ;  /* 0x20000005ff068230 */ /* 0x000fe20000004100 */
[----:B------:R-:W-:Y:S01]  /*27e0*/  @!P0 F2FP.PACK_AB R2, R2, R42 ;  /* 0x0000002a0202823e */ /* 0x000fe200000000ff */
[----:B------:R-:W-:Y:S01]  /*27f0*/  @!P0 HADD2.F32 R31, -RZ, R55.H1_H1 ;  /* 0x30000037ff1f8230 */ /* 0x000fe20000004100 */
[----:B------:R-:W-:Y:S01]  /*2800*/  @!P0 MOV R8, R0 ;  /* 0x0000000000088202 */ /* 0x000fe20000000f00 */
[--C-:B------:R-:W-:Y:S01]  /*2810*/  @!P0 HADD2.F32 R32, -RZ, R4.reuse.H1_H1 ;  /* 0x30000004ff208230 */ /* 0x100fe20000004100 */
[----:B------:R-:W-:Y:S01]  /*2820*/  @!P0 MOV R9, R2 ;  /* 0x0000000200098202 */ /* 0x000fe20000000f00 */
[----:B------:R-:W-:Y:S01]  /*2830*/  @!P0 HADD2.F32 R5, -RZ, R4.H0_H0 ;  /* 0x20000004ff058230 */ /* 0x000fe20000004100 */
[-C--:B------:R-:W-:Y:S02]  /*2840*/  @!P0 FMUL.FTZ R4, R22, R3.reuse ;  /* 0x0000000316048220 */ /* 0x080fe40000410000 */
[----:B------:R-:W-:Y:S02]  /*2850*/  @!P0 FMUL.FTZ R3, R6, R3 ;  /* 0x0000000306038220 */ /* 0x000fe40000410000 */
[----:B------:R-:W-:Y:S02]  /*2860*/  @!P0 FMUL.FTZ R41, R32, R7 ;  /* 0x0000000720298220 */ /* 0x000fe40000410000 */
[----:B------:R-:W-:Y:S02]  /*2870*/  @!P0 FFMA.FTZ R6, R6, R31, -R4 ;  /* 0x0000001f06068223 */ /* 0x000fe40000010804 */
[C---:B------:R-:W-:Y:S02]  /*2880*/  @!P0 FMUL.FTZ R4, R5.reuse, R7 ;  /* 0x0000000705048220 */ /* 0x040fe40000410000 */
[----:B------:R-:W-:Y:S02]  /*2890*/  @!P0 FFMA.FTZ R3, R22, R31, R3 ;  /* 0x0000001f16038223 */ /* 0x000fe40000010003 */
[-C--:B------:R-:W-:Y:S02]  /*28a0*/  @!P0 FFMA.FTZ R41, R5, R33.reuse, -R41 ;  /* 0x0000002105298223 */ /* 0x080fe40000010829 */
[----:B------:R-:W-:Y:S01]  /*28b0*/  @!P0 FFMA.FTZ R4, R32, R33, R4 ;  /* 0x0000002120048223 */ /* 0x000fe20000010004 */
[----:B------:R-:W-:Y:S04]  /*28c0*/  @!P0 F2FP.PACK_AB R3, R3, R6 ;  /* 0x000000060303823e */ /* 0x000fe800000000ff */
[----:B------:R-:W-:Y:S02]  /*28d0*/  @!P0 F2FP.PACK_AB R4, R4, R41 ;  /* 0x000000290404823e */ /* 0x000fe400000000ff */
[----:B------:R-:W-:Y:S02]  /*28e0*/  @!P0 MOV R10, R3 ;  /* 0x00000003000a8202 */ /* 0x000fe40000000f00 */
[----:B------:R-:W-:Y:S05]  /*28f0*/  @!P0 MOV R11, R4 ;  /* 0x00000004000b8202 */ /* 0x000fea0000000f00 */
[----:B------:R1:W-:Y:S02]  /*2900*/  STG.E.128 [R60.64+0x40], R8 ;  /* 0x000040083c007986 */ /* 0x0003e4000c101d06 */
.L_x_547:
[----:B------:R-:W-:Y:S05]  /*2910*/  BSYNC B0 ;  /* 0x0000000000007941 */ /* 0x000fea0003800000 */
.L_x_546:
        /* <DEDUP_REMOVED lines=8> */
[----:B------:R-:W-:Y:S01]  /*29a0*/  @!P0 SHF.R.U64 R4, R14, 0x10, R15 ;  /* 0x000000100e048819 */ /* 0x000fe2000000120f */
[----:B------:R-:W-:Y:S01]  /*29b0*/  @!P0 HADD2.F32 R6, -RZ, R56.H0_H0 ;  /* 0x20000038ff068230 */ /* 0x000fe20000004100 */
[----:B------:R-:W-:Y:S02]  /*29c0*/  @!P0 SHF.R.U64 R13, R46, 0x10, R47 ;  /* 0x000000102e0d8819 */ /* 0x000fe4000000122f */
[----:B------:R-:W-:Y:S01]  /*29d0*/  @!P0 SHF.R.U32.HI R7, RZ, 0x10, R15 ;  /* 0x00000010ff078819 */ /* 0x000fe2000001160f */
[----:B------:R-:W-:Y:S01]  /*29e0*/  @!P0 HADD2.F32 R4, -RZ, R4.H0_H0 ;  /* 0x20000004ff048230 */ /* 0x000fe20000004100 */
[----:B------:R-:W-:Y:S01]  /*29f0*/  @!P0 SHF.R.U32.HI R46, RZ, 0x10, R47 ;  /* 0x00000010ff2e8819 */ /* 0x000fe2000001162f */
[----:B------:R-:W-:Y:S02]  /*2a00*/  @!P0 HADD2.F32 R13, -RZ, R13.H0_H0 ;  /* 0x2000000dff0d8230 */ /* 0x000fe40000004100 */
[----:B------:R-:W-:Y:S02]  /*2a10*/  @!P0 HADD2.F32 R15, -RZ, R56.H1_H1 ;  /* 0x30000038ff0f8230 */ /* 0x000fe40000004100 */
        /* <DEDUP_REMOVED lines=19> */
[----:B------:R-:W-:Y:S02]  /*2b50*/  @!P0 HADD2.F32 R3, -RZ, R23.H1_H1 ;  /* 0x30000017ff038230 */ /* 0x000fe40000004100 */
[----:B------:R-:W-:Y:S01]  /*2b60*/  @!P0 HADD2.F32 R6, -RZ, R5.H0_H0 ;  /* 0x20000005ff068230 */ /* 0x000fe20000004100 */
[----:B------:R-:W-:Y:S01]  /*2b70*/  @!P0 F2FP.PACK_AB R2, R2, R32 ;  /* 0x000000200202823e */ /* 0x000fe200000000ff */
[--C-:B------:R-:W-:Y:S01]  /*2b80*/  @!P0 HADD2.F32 R22, -RZ, R4.reuse.H1_H1 ;  /* 0x30000004ff168230 */ /* 0x100fe20000004100 */
[----:B------:R-:W-:Y:S01]  /*2b90*/  @!P0 MOV R8, R0 ;  /* 0x0000000000088202 */ /* 0x000fe20000000f00 */
[----:B------:R-:W-:Y:S01]  /*2ba0*/  @!P0 HADD2.F32 R5, -RZ, R4.H0_H0 ;  /* 0x20000004ff058230 */ /* 0x000fe20000004100 */
[-C--:B------:R-:W-:Y:S01]  /*2bb0*/  @!P0 FMUL.FTZ R4, R14, R3.reuse ;  /* 0x000000030e048220 */ /* 0x080fe20000410000 */
[----:B------:R-:W-:Y:S01]  /*2bc0*/  @!P0 MOV R9, R2 ;  /* 0x0000000200098202 */ /* 0x000fe20000000f00 */
[----:B------:R-:W-:Y:S01]  /*2bd0*/  @!P0 FMUL.FTZ R3, R6, R3 ;  /* 0x0000000306038220 */ /* 0x000fe20000410000 */
[----:B------:R-:W-:Y:S01]  /*2be0*/  @!P0 HADD2.F32 R23, -RZ, R46.H0_H0 ;  /* 0x2000002eff178230 */ /* 0x000fe20000004100 */
        /* <DEDUP_REMOVED lines=11> */
.L_x_549:
[----:B------:R-:W-:Y:S05]  /*2ca0*/  BSYNC B0 ;  /* 0x0000000000007941 */ /* 0x000fea0003800000 */
.L_x_548:
        /* <DEDUP_REMOVED lines=9> */
[--C-:B------:R-:W-:Y:S01]  /*2d40*/  @!P0 HADD2.F32 R6, -RZ, R57.reuse.H0_H0 ;  /* 0x20000039ff068230 */ /* 0x100fe20000004100 */
[----:B------:R-:W-:Y:S01]  /*2d50*/  @!P0 SHF.R.U64 R13, R48, 0x10, R49 ;  /* 0x00000010300d8819 */ /* 0x000fe20000001231 */
[----:B------:R-:W-:Y:S01]  /*2d60*/  @!P0 HADD2.F32 R15, -RZ, R57.H1_H1 ;  /* 0x30000039ff0f8230 */ /* 0x000fe20000004100 */
[----:B------:R-:W-:Y:S01]  /*2d70*/  @!P0 SHF.R.U32.HI R7, RZ, 0x10, R17 ;  /* 0x00000010ff078819 */ /* 0x000fe20000011611 */
        /* <DEDUP_REMOVED lines=20> */
[--C-:B------:R-:W-:Y:S01]  /*2ec0*/  @!P0 HADD2.F32 R14, -RZ, R5.reuse.H1_H1 ;  /* 0x30000005ff0e8230 */ /* 0x100fe20000004100 */
        /* <DEDUP_REMOVED lines=22> */
.L_x_551:
[----:B------:R-:W-:Y:S05]  /*3030*/  BSYNC B0 ;  /* 0x0000000000007941 */ /* 0x000fea0003800000 */
.L_x_550:
        /* <DEDUP_REMOVED lines=56> */
.L_x_553:
[----:B------:R-:W-:Y:S05]  /*33c0*/  BSYNC B0 ;  /* 0x0000000000007941 */ /* 0x000fea0003800000 */
.L_x_552:
[----:B------:R-:W-:Y:S11]  /*33d0*/  ISETP.GE.AND P0, PT, R93, c[0x0][0x1d4], PT ;  /* 0x000075005d007a0c */ /* 0x000ff60003f06270 */
[----:B------:R-:W-:Y:S02]  /*33e0*/  @!UPT UIADD3 URZ, URZ, URZ, URZ ;  /* 0x0000003f3f3ff290 */ /* 0x000fe4000fffe03f */
        /* <DEDUP_REMOVED lines=52> */
[----:B------:R1:W-:Y:S01]  /*3730*/  STG.E.128 [R60.64+0x140], R8 ;  /* 0x000140083c007986 */ /* 0x0003e2000c101d06 */
[----:B------:R-:W-:-:S05]  /*3740*/  BRA `(.L_x_543) ;  /* 0x00001cc000007947 */ /* 0x000fca0003800000 */
.L_x_540:
        /* <DEDUP_REMOVED lines=47> */
.L_x_555:
[----:B------:R-:W-:Y:S05]  /*3a40*/  BSYNC B0 ;  /* 0x0000000000007941 */ /* 0x000fea0003800000 */
.L_x_554:
[----:B------:R-:W-:Y:S04]  /*3a50*/  IADD3 R80, P0, R162, R10, RZ ;  /* 0x0000000aa2507210 */ /* 0x000fe80007f1e0ff */
[----:B------:R-:W-:Y:S01]  /*3a60*/  IADD3.X R79, R138, R16, RZ, P0, !PT ;  /* 0x000000108a4f7210 */ /* 0x000fe200007fe4ff */
        /* <DEDUP_REMOVED lines=25> */
[----:B------:R-:W-:Y:S02]  /*3c00*/  PRMT R31, R3, 0x5410, R8 ;  /* 0x00005410031f7816 */ /* 0x000fe40000000008 */
[----:B------:R-:W-:Y:S01]  /*3c10*/  PRMT R30, R2, 0x5410, R0 ;  /* 0x00005410021e7816 */ /* 0x000fe20000000000 */
[----:B------:R-:W-:-:S05]  /*3c20*/  @P0 BRA `(.L_x_557) ;  /* 0x0000077000000947 */ /* 0x000fca0003800000 */
[----:B------:R-:W-:Y:S01]  /*3c30*/  IMAD.MOV.U32 R48, RZ, RZ, R45 ;  /* 0x000000ffff307224 */ /* 0x000fe200078e002d */
[----:B------:R-:W-:Y:S01]  /*3c40*/  ISETP.GE.AND P2, PT, R100, c[0x0][0x1d4], PT ;  /* 0x0000750064007a0c */ /* 0x000fe20003f46270 */
[----:B------:R-:W-:Y:S01]  /*3c50*/  LDS.128 R60, [R122+0x6100] ;  /* 0x006100007a3c7984 */ /* 0x000fe20000000c00 */
[----:B------:R-:W-:Y:S01]  /*3c60*/  IADD3 R0, P1, P0, R88, R80, R119 ;  /* 0x0000005058007210 */ /* 0x000fe2000783e077 */
[----:B------:R-:W-:Y:S01]  /*3c70*/  IMAD.MOV.U32 R53, RZ, RZ, R47 ;  /* 0x000000ffff357224 */ /* 0x000fe200078e002f */
[----:B------:R-:W-:Y:S01]  /*3c80*/  MOV R10, R6 ;  /* 0x00000006000a7202 */ /* 0x000fe20000000f00 */
[----:B------:R-:W-:Y:S01]  /*3c90*/  IMAD.MOV.U32 R24, RZ, RZ, R7 ;  /* 0x000000ffff187224 */ /* 0x000fe200078e0007 */
[-C--:B------:R-:W-:Y:S02]  /*3ca0*/  IADD3.X R3, R90, R79.reuse, R133, P1, P0 ;  /* 0x0000004f5a037210 */ /* 0x080fe40000fe0485 */
[----:B------:R-:W-:Y:S01]  /*3cb0*/  MOV R41, R44 ;  /* 0x0000002c00297202 */ /* 0x000fe20000000f00 */
[----:B------:R-:W1:Y:S01]  /*3cc0*/  LDS.128 R16, [R130+0x6100] ;  /* 0x0061000082107984 */ /* 0x000e620000000c00 */
[----:B------:R-:W-:Y:S03]  /*3cd0*/  MOV R51, R46 ;  /* 0x0000002e00337202 */ /* 0x000fe60000000f00 */
[----:B------:R-:W-:Y:S04]  /*3ce0*/  @!P2 IADD3 R2, P1, P0, R88, R80, R100 ;  /* 0x000000505802a210 */ /* 0x000fe8000783e064 */
[----:B------:R-:W-:Y:S02]  /*3cf0*/  @!P2 IADD3.X R8, R90, R79, R125, P1, P0 ;  /* 0x0000004f5a08a210 */ /* 0x000fe40000fe047d */
[C---:B------:R-:W-:Y:S04]  /*3d00*/  LEA R74, P0, R0.reuse, c[0x0][0x1c8], 0x1 ;  /* 0x00007200004a7a11 */ /* 0x040fe800078008ff */
[----:B------:R-:W-:Y:S02]  /*3d10*/  LEA.HI.X R75, R0, c[0x0][0x1cc], R3, 0x1, P0 ;  /* 0x00007300004b7a11 */ /* 0x000fe400000f0c03 */
[C---:B------:R-:W-:Y:S02]  /*3d20*/  @!P2 LEA R72, P0, R2.reuse, c[0x0][0x1c8], 0x1 ;  /* 0x000072000248aa11 */ /* 0x040fe400078008ff */
[----:B------:R-:W-:Y:S02]  /*3d30*/  MOV R0, R4 ;  /* 0x0000000400007202 */ /* 0x000fe40000000f00 */
[----:B------:R-:W-:Y:S01]  /*3d40*/  @!P2 LEA.HI.X R73, R2, c[0x0][0x1cc], R8, 0x1, P0 ;  /* 0x000073000249aa11 */ /* 0x000fe200000f0c08 */
[--C-:B------:R-:W-:Y:S01]  /*3d50*/  IMAD.MOV.U32 R2, RZ, RZ, R5.reuse ;  /* 0x000000ffff027224 */ /* 0x100fe200078e0005 */
[----:B------:R-:W-:Y:S11]  /*3d60*/  ISETP.GE.AND P0, PT, R26, c[0x0][0x27c], PT ;  /* 0x00009f001a007a0c */ /* 0x000ff60003f06270 */
[----:B------:R-:W-:Y:S02]  /*3d70*/  @!UPT UIADD3 URZ, URZ, URZ, URZ ;  /* 0x0000003f3f3ff290 */ /* 0x000fe4000fffe03f */
[--C-:B------:R-:W-:Y:S01]  /*3d80*/  @!P0 SHF.R.U32.HI R9, RZ, 0x10, R5.reuse ;  /* 0x00000010ff098819 */ /* 0x100fe20000011605 */
[----:B------:R-:W-:Y:S01]  /*3d90*/  @!P0 HADD2.F32 R3, -RZ, R2.H0_H0 ;  /* 0x20000002ff038230 */ /* 0x000fe20000004100 */
[----:B------:R-:W-:Y:S01]  /*3da0*/  @!P0 SHF.R.U64 R8, R4, 0x10, R5 ;  /* 0x0000001004088819 */ /* 0x000fe20000001205 */
[----:B------:R-:W-:Y:S01]  /*3db0*/  @!P0 HADD2.F32 R0, -RZ, R0.H0_H0 ;  /* 0x20000000ff008230 */ /* 0x000fe20000004100 */
[----:B------:R-:W-:Y:S01]  /*3dc0*/  @!P0 SHF.R.U64 R11, R6, 0x10, R7 ;  /* 0x00000010060b8819 */ /* 0x000fe20000001207 */
[----:B-1----:R-:W-:Y:S01]  /*3dd0*/  @!P0 IMAD.MOV.U32 R6, RZ, RZ, R16 ;  /* 0x000000ffff068224 */ /* 0x002fe200078e0010 */
[----:B------:R-:W-:Y:S01]  /*3de0*/  @!P0 MOV R42, R61 ;  /* 0x0000003d002a8202 */ /* 0x000fe20000000f00 */
[----:B------:R-:W-:Y:S01]  /*3df0*/  @!P0 HADD2.F32 R41, -RZ, R41.H0_H0 ;  /* 0x20000029ff298230 */ /* 0x000fe20000004100 */
[----:B------:R-:W-:Y:S02]  /*3e00*/  @!P0 MOV R5, R17 ;  /* 0x0000001100058202 */ /* 0x000fe40000000f00 */
[--C-:B------:R-:W-:Y:S01]  /*3e10*/  @!P0 SHF.R.U64 R52, R46, 0x10, R47.reuse ;  /* 0x000000102e348819 */ /* 0x100fe2000000122f */
[----:B------:R-:W-:Y:S01]  /*3e20*/  @!P0 HADD2.F32 R43, -RZ, R42.H0_H0 ;  /* 0x2000002aff2b8230 */ /* 0x000fe20000004100 */
[----:B------:R-:W-:Y:S01]  /*3e30*/  @!P0 SHF.R.U32.HI R54, RZ, 0x10, R47 ;  /* 0x00000010ff368819 */ /* 0x000fe2000001162f */
[----:B------:R-:W-:Y:S01]  /*3e40*/  @!P0 HADD2.F32 R2, -RZ, R6.H0_H0 ;  /* 0x20000006ff028230 */ /* 0x000fe20000004100 */
[----:B------:R-:W-:Y:S01]  /*3e50*/  @!P0 MOV R47, R60 ;  /* 0x0000003c002f8202 */ /* 0x000fe20000000f00 */
[----:B------:R-:W-:Y:S01]  /*3e60*/  @!P0 HADD2.F32 R4, -RZ, R5.H0_H0 ;  /* 0x20000005ff048230 */ /* 0x000fe20000004100 */
[----:B------:R-:W-:Y:S01]  /*3e70*/  @!P0 SHF.R.U64 R50, R44, 0x10, R45 ;  /* 0x000000102c328819 */ /* 0x000fe2000000122d */
[----:B------:R-:W-:Y:S01]  /*3e80*/  @!P0 HADD2.F32 R44, -RZ, R48.H0_H0 ;  /* 0x20000030ff2c8230 */ /* 0x000fe20000004100 */
[----:B------:R-:W-:Y:S01]  /*3e90*/  @!P0 SHF.R.U32.HI R25, RZ, 0x10, R7 ;  /* 0x00000010ff198819 */ /* 0x000fe20000011607 */
[----:B------:R-:W-:Y:S01]  /*3ea0*/  @!P0 HADD2.F32 R7, -RZ, R47.H0_H0 ;  /* 0x2000002fff078230 */ /* 0x000fe20000004100 */
[----:B------:R-:W-:Y:S01]  /*3eb0*/  @!P0 SHF.R.U32.HI R49, RZ, 0x10, R45 ;  /* 0x00000010ff318819 */ /* 0x000fe2000001162d */
[-C--:B------:R-:W-:Y:S01]  /*3ec0*/  @!P0 FMUL.FTZ R45, R43, R3.reuse ;  /* 0x000000032b2d8220 */ /* 0x080fe20000410000 */
[----:B------:R-:W-:Y:S01]  /*3ed0*/  @!P0 HADD2.F32 R48, -RZ, R51.H0_H0 ;  /* 0x20000033ff308230 */ /* 0x000fe20000004100 */
[----:B------:R-:W-:Y:S01]  /*3ee0*/  @!P0 FMUL.FTZ R3, R4, R3 ;  /* 0x0000000304038220 */ /* 0x000fe20000410000 */
[----:B------:R-:W-:Y:S01]  /*3ef0*/  @!P0 HADD2.F32 R51, -RZ, R53.H0_H0 ;  /* 0x20000035ff338230 */ /* 0x000fe20000004100 */
[CC--:B------:R-:W-:Y:S02]  /*3f00*/  @!P0 FMUL.FTZ R46, R7.reuse, R0.reuse ;  /* 0x00000000072e8220 */ /* 0x0c0fe40000410000 */
[----:B------:R-:W-:Y:S02]  /*3f10*/  @!P0 FMUL.FTZ R0, R2, R0 ;  /* 0x0000000002008220 */ /* 0x000fe40000410000 */
[----:B------:R-:W-:Y:S01]  /*3f20*/  @!P0 FFMA.FTZ R83, R4, R44, -R45 ;  /* 0x0000002c04538223 */ /* 0x000fe2000001082d */
[----:B------:R-:W-:Y:S01]  /*3f30*/  @!P0 HADD2.F32 R4, -RZ, R9.H0_H0 ;  /* 0x20000009ff048230 */ /* 0x000fe20000004100 */
[-C--:B------:R-:W-:Y:S01]  /*3f40*/  @!P0 FFMA.FTZ R84, R2, R41.reuse, -R46 ;  /* 0x0000002902548223 */ /* 0x080fe2000001082e */
[----:B------:R-:W-:Y:S01]  /*3f50*/  @!P0 HADD2.F32 R45, -RZ, R42.H1_H1 ;  /* 0x3000002aff2d8230 */ /* 0x000fe20000004100 */
[----:B------:R-:W-:Y:S01]  /*3f60*/  @!P0 FFMA.FTZ R0, R7, R41, R0 ;  /* 0x0000002907008223 */ /* 0x000fe20000010000 */
[----:B------:R-:W-:Y:S02]  /*3f70*/  @!P0 HADD2.F32 R41, -RZ, R47.H1_H1 ;  /* 0x3000002fff298230 */ /* 0x000fe40000004100 */
[----:B------:R-:W-:Y:S01]  /*3f80*/  @!P0 HADD2.F32 R7, -RZ, R8.H0_H0 ;  /* 0x20000008ff078230 */ /* 0x000fe20000004100 */
[----:B------:R-:W-:Y:S01]  /*3f90*/  @!P0 FMUL.FTZ R8, R45, R4 ;  /* 0x000000042d088220 */ /* 0x000fe20000410000 */
[----:B------:R-:W-:Y:S02]  /*3fa0*/  @!P0 HADD2.F32 R46, -RZ, R49.H0_H0 ;  /* 0x20000031ff2e8230 */ /* 0x000fe40000004100 */
[----:B------:R-:W-:Y:S02]  /*3fb0*/  @!P0 HADD2.F32 R2, -RZ, R5.H1_H1 ;  /* 0x30000005ff028230 */ /* 0x000fe40000004100 */
[----:B------:R-:W-:Y:S01]  /*3fc0*/  @!P0 HADD2.F32 R5, -RZ, R6.H1_H1 ;  /* 0x30000006ff058230 */ /* 0x000fe20000004100 */
[----:B------:R-:W-:Y:S01]  /*3fd0*/  @!P0 FMUL.FTZ R6, R41, R7 ;  /* 0x0000000729068220 */ /* 0x000fe20000410000 */
[----:B------:R-:W-:Y:S01]  /*3fe0*/  @!P0 HADD2.F32 R42, -RZ, R50.H0_H0 ;  /* 0x20000032ff2a8230 */ /* 0x000fe20000004100 */
[C---:B------:R-:W-:Y:S01]  /*3ff0*/  @!P0 FFMA.FTZ R82, R2.reuse, R46, -R8 ;  /* 0x0000002e02528223 */ /* 0x040fe20000010808 */
[----:B------:R-:W-:Y:S01]  /*4000*/  @!P0 HADD2.F32 R50, -RZ, R52.H0_H0 ;  /* 0x20000034ff328230 */ /* 0x000fe20000004100 */
[----:B------:R-:W-:Y:S01]  /*4010*/  @!P0 IMAD.MOV.U32 R8, RZ, RZ, R62 ;  /* 0x000000ffff088224 */ /* 0x000fe200078e003e */
[----:B------:R-:W-:Y:S01]  /*4020*/  @!P0 MOV R52, R63 ;  /* 0x0000003f00348202 */ /* 0x000fe20000000f00 */
[----:B------:R-:W-:Y:S01]  /*4030*/  @!P0 FMUL.FTZ R4, R2, R4 ;  /* 0x0000000402048220 */ /* 0x000fe20000410000 */
[----:B------:R-:W-:Y:S01]  /*4040*/  @!P0 HADD2.F32 R9, -RZ, R10.H0_H0 ;  /* 0x2000000aff098230 */ /* 0x000fe20000004100 */
[C---:B------:R-:W-:Y:S01]  /*4050*/  @!P0 FMUL.FTZ R2, R5.reuse, R7 ;  /* 0x0000000705028220 */ /* 0x040fe20000410000 */
[--C-:B------:R-:W-:Y:S01]  /*4060*/  @!P0 HADD2.F32 R49, -RZ, R8.reuse.H1_H1 ;  /* 0x30000008ff318230 */ /* 0x100fe20000004100 */
[----:B------:R-:W-:Y:S01]  /*4070*/  @!P0 FFMA.FTZ R81, R5, R42, -R6 ;  /* 0x0000002a05518223 */ /* 0x000fe20000010806 */
[----:B------:R-:W-:Y:S01]  /*4080*/  @!P0 MOV R5, R18 ;  /* 0x0000001200058202 */ /* 0x000fe20000000f00 */
[----:B------:R-:W-:Y:S01]  /*4090*/  @!P0 FFMA.FTZ R2, R41, R42, R2 ;  /* 0x0000002a29028223 */ /* 0x000fe20000010002 */
[----:B------:R-:W-:Y:S01]  /*40a0*/  @!P0 HADD2.F32 R6, -RZ, R11.H0_H0 ;  /* 0x2000000bff068230 */ /* 0x000fe20000004100 */
[----:B------:R-:W-:Y:S01]  /*40b0*/  @!P0 FFMA.FTZ R3, R43, R44, R3 ;  /* 0x0000002c2b038223 */ /* 0x000fe20000010003 */
[----:B------:R-:W-:Y:S01]  /*40c0*/  @!P0 HADD2.F32 R47, -RZ, R8.H0_H0 ;  /* 0x20000008ff2f8230 */ /* 0x000fe20000004100 */
[----:B------:R-:W-:Y:S01]  /*40d0*/  @!P0 FFMA.FTZ R4, R45, R46, R4 ;  /* 0x0000002e2d048223 */ /* 0x000fe20000010004 */
[--C-:B------:R-:W-:Y:S01]  /*40e0*/  @!P0 HADD2.F32 R7, -RZ, R5.reuse.H1_H1 ;  /* 0x30000005ff078230 */ /* 0x100fe20000004100 */
[-C--:B------:R-:W-:Y:S01]  /*40f0*/  @!P0 FMUL.FTZ R10, R49, R6.reuse ;  /* 0x00000006310a8220 */ /* 0x080fe20000410000 */
[----:B------:R-:W-:Y:S01]  /*4100*/  @!P0 HADD2.F32 R8, -RZ, R5.H0_H0 ;  /* 0x20000005ff088230 */ /* 0x000fe20000004100 */
[----:B------:R-:W-:Y:S01]  /*4110*/  @!P0 FMUL.FTZ R11, R47, R9 ;  /* 0x000000092f0b8220 */ /* 0x000fe20000410000 */
[----:B------:R-:W-:Y:S01]  /*4120*/  @!P0 F2FP.PACK_AB R41, R82, R83 ;  /* 0x000000535229823e */ /* 0x000fe200000000ff */
[C---:B------:R-:W-:Y:S01]  /*4130*/  @!P0 FMUL.FTZ R6, R7.reuse, R6 ;  /* 0x0000000607068220 */ /* 0x040fe20000410000 */
[----:B------:R-:W-:Y:S01]  /*4140*/  @!P0 F2FP.PACK_AB R3, R4, R3 ;  /* 0x000000030403823e */ /* 0x000fe200000000ff */
[----:B------:R-:W-:Y:S01]  /*4150*/  @!P0 FFMA.FTZ R77, R7, R50, -R10 ;  /* 0x00000032074d8223 */ /* 0x000fe2000001080a */
[----:B------:R-:W-:Y:S01]  /*4160*/  @!P0 MOV R17, R41 ;  /* 0x0000002900118202 */ /* 0x000fe20000000f00 */
[----:B------:R-:W-:Y:S01]  /*4170*/  @!P0 IMAD.MOV.U32 R7, RZ, RZ, R19 ;  /* 0x000000ffff078224 */ /* 0x000fe200078e0013 */
[----:B------:R-:W-:Y:S01]  /*4180*/  @!P0 F2FP.PACK_AB R0, R2, R0 ;  /* 0x000000000200823e */ /* 0x000fe200000000ff */
[CC--:B------:R-:W-:Y:S01]  /*4190*/  @!P0 FFMA.FTZ R76, R8.reuse, R48.reuse, -R11 ;  /* 0x00000030084c8223 */ /* 0x0c0fe2000001080b */
[----:B------:R-:W-:Y:S01]  /*41a0*/  @!P0 HADD2.F32 R10, -RZ, R24.H0_H0 ;  /* 0x20000018ff0a8230 */ /* 0x000fe20000004100 */
[----:B------:R-:W-:Y:S01]  /*41b0*/  @!P0 FMUL.FTZ R5, R8, R9 ;  /* 0x0000000908058220 */ /* 0x000fe20000410000 */
[----:B------:R-:W-:Y:S01]  /*41c0*/  @!P0 HADD2.F32 R11, -RZ, R25.H0_H0 ;  /* 0x20000019ff0b8230 */ /* 0x000fe20000004100 */
[----:B------:R-:W-:Y:S01]  /*41d0*/  @!P0 IMAD.MOV.U32 R61, RZ, RZ, R3 ;  /* 0x000000ffff3d8224 */ /* 0x000fe200078e0003 */
[--C-:B------:R-:W-:Y:S01]  /*41e0*/  @!P0 HADD2.F32 R24, -RZ, R52.reuse.H0_H0 ;  /* 0x20000034ff188230 */ /* 0x100fe20000004100 */
[----:B------:R-:W-:Y:S01]  /*41f0*/  @!P0 FFMA.FTZ R5, R47, R48, R5 ;  /* 0x000000302f058223 */ /* 0x000fe20000010005 */
[----:B------:R-:W-:Y:S01]  /*4200*/  @!P0 MOV R60, R0 ;  /* 0x00000000003c8202 */ /* 0x000fe20000000f00 */
[----:B------:R-:W-:Y:S01]  /*4210*/  @!P0 FFMA.FTZ R6, R49, R50, R6 ;  /* 0x0000003231068223 */ /* 0x000fe20000010006 */
[----:B------:R-:W-:Y:S01]  /*4220*/  @!P0 HADD2.F32 R25, -RZ, R52.H1_H1 ;  /* 0x30000034ff198230 */ /* 0x000fe20000004100 */
[----:B------:R-:W-:Y:S01]  /*4230*/  @!P0 FMUL.FTZ R71, R24, R10 ;  /* 0x0000000a18478220 */ /* 0x000fe20000410000 */
[--C-:B------:R-:W-:Y:S02]  /*4240*/  @!P0 HADD2.F32 R9, -RZ, R7.reuse.H1_H1 ;  /* 0x30000007ff098230 */ /* 0x100fe40000004100 */
[----:B------:R-:W-:Y:S01]  /*4250*/  @!P0 F2FP.PACK_AB R5, R6, R5 ;  /* 0x000000050605823e */ /* 0x000fe200000000ff */
[----:B------:R-:W-:Y:S01]  /*4260*/  @!P0 HADD2.F32 R8, -RZ, R7.H0_H0 ;  /* 0x20000007ff088230 */ /* 0x000fe20000004100 */
[----:B------:R-:W-:Y:S01]  /*4270*/  @!P0 FMUL.FTZ R53, R25, R11 ;  /* 0x0000000b19358220 */ /* 0x000fe20000410000 */
[----:B------:R-:W-:Y:S01]  /*4280*/  @!P0 HADD2.F32 R52, -RZ, R54.H0_H0 ;  /* 0x20000036ff348230 */ /* 0x000fe20000004100 */
[----:B------:R-:W-:Y:S02]  /*4290*/  @!P0 MOV R62, R5 ;  /* 0x00000005003e8202 */ /* 0x000fe40000000f00 */
[C---:B------:R-:W-:Y:S02]  /*42a0*/  @!P0 FFMA.FTZ R71, R8.reuse, R51, -R71 ;  /* 0x0000003308478223 */ /* 0x040fe40000010847 */
[----:B------:R-:W-:Y:S02]  /*42b0*/  @!P0 FFMA.FTZ R53, R9, R52, -R53 ;  /* 0x0000003409358223 */ /* 0x000fe40000010835 */
[----:B------:R-:W-:Y:S01]  /*42c0*/  @!P0 FMUL.FTZ R7, R8, R10 ;  /* 0x0000000a08078220 */ /* 0x000fe20000410000 */
[----:B------:R-:W-:Y:S01]  /*42d0*/  @!P0 F2FP.PACK_AB R10, R77, R76 ;  /* 0x0000004c4d0a823e */ /* 0x000fe200000000ff */
[----:B------:R-:W-:Y:S01]  /*42e0*/  @!P0 FMUL.FTZ R8, R9, R11 ;  /* 0x0000000b09088220 */ /* 0x000fe20000410000 */
[----:B------:R-:W-:Y:S01]  /*42f0*/  @!P0 F2FP.PACK_AB R11, R81, R84 ;  /* 0x00000054510b823e */ /* 0x000fe200000000ff */
[----:B------:R-:W-:Y:S01]  /*4300*/  @!P0 FFMA.FTZ R7, R24, R51, R7 ;  /* 0x0000003318078223 */ /* 0x000fe20000010007 */
[----:B------:R-:W-:Y:S01]  /*4310*/  @!P0 F2FP.PACK_AB R9, R53, R71 ;  /* 0x000000473509823e */ /* 0x000fe200000000ff */
[----:B------:R-:W-:Y:S01]  /*4320*/  @!P0 FFMA.FTZ R8, R25, R52, R8 ;  /* 0x0000003419088223 */ /* 0x000fe20000010008 */
[----:B------:R-:W-:Y:S01]  /*4330*/  @!P0 MOV R16, R11 ;  /* 0x0000000b00108202 */ /* 0x000fe20000000f00 */
[----:B------:R-:W-:Y:S01]  /*4340*/  @!P0 IMAD.MOV.U32 R18, RZ, RZ, R10 ;  /* 0x000000ffff128224 */ /* 0x000fe200078e000a */
[----:B------:R-:W-:Y:S02]  /*4350*/  @!P0 MOV R19, R9 ;  /* 0x0000000900138202 */ /* 0x000fe40000000f00 */
[----:B------:R-:W-:Y:S03]  /*4360*/  @!P0 F2FP.PACK_AB R7, R8, R7 ;  /* 0x000000070807823e */ /* 0x000fe600000000ff */
[----:B------:R1:W-:Y:S01]  /*4370*/  STG.E.128 [R74.64], R16 ;  /* 0x000000104a007986 */ /* 0x0003e2000c101d06 */
[----:B------:R-:W-:Y:S07]  /*4380*/  @!P0 MOV R63, R7 ;  /* 0x00000007003f8202 */ /* 0x000fee0000000f00 */
[----:B------:R1:W-:Y:S02]  /*4390*/  @!P2 STG.E.128 [R72.64], R60 ;  /* 0x0000003c4800a986 */ /* 0x0003e4000c101d06 */
.L_x_557:
[----:B------:R-:W-:Y:S05]  /*43a0*/  BSYNC B0 ;  /* 0x0000000000007941 */ /* 0x000fea0003800000 */
.L_x_556:
[----:B------:R-:W-:Y:S01]  /*43b0*/  ISETP.GE.AND P0, PT, R28, c[0x0][0x1d4], PT ;  /* 0x000075001c007a0c */ /* 0x000fe20003f06270 */
[----:B------:R-:W-:Y:S01]  /*43c0*/  @!UPT UIADD3 URZ, URZ, URZ, URZ ;  /* 0x0000003f3f3ff290 */ /* 0x000fe2000fffe03f */
[----:B------:R-:W-:Y:S11]  /*43d0*/  BSSY B0, `(.L_x_558) ;  /* 0x0000071000007945 */ /* 0x000ff60003800000 */
[----:B------:R-:W-:-:S05]  /*43e0*/  @P0 BRA `(.L_x_559) ;  /* 0x000006f000000947 */ /* 0x000fca0003800000 */
[----:B------:R-:W2:Y:S01]  /*43f0*/  LDS.128 R48, [R121+0x6100] ;  /* 0x0061000079307984 */ /* 0x000ea20000000c00 */
[----:B------:R-:W-:Y:S02]  /*4400*/  ISETP.GE.AND P2, PT, R97, c[0x0][0x1d4], PT ;  /* 0x0000750061007a0c */ /* 0x000fe40003f46270 */
[-C--:B------:R-:W-:Y:S04]  /*4410*/  IADD3 R0, P1, P0, R88, R80.reuse, R118 ;  /* 0x0000005058007210 */ /* 0x080fe8000783e076 */
[-C--:B------:R-:W-:Y:S01]  /*4420*/  IADD3.X R3, R90, R79.reuse, R127, P1, P0 ;  /* 0x0000004f5a037210 */ /* 0x080fe20000fe047f */
        /* <DEDUP_REMOVED lines=13> */
[----:B--2---:R-:W-:Y:S01]  /*4500*/  @!P0 MOV R9, R48 ;  /* 0x0000003000098202 */ /* 0x004fe20000000f00 */
[----:B------:R-:W-:Y:S01]  /*4510*/  @!P0 HADD2.F32 R4, -RZ, R4.H0_H0 ;  /* 0x20000004ff048230 */ /* 0x000fe20000004100 */
[----:B-1----:R-:W-:Y:S01]  /*4520*/  @!P0 MOV R3, R16 ;  /* 0x0000001000038202 */ /* 0x002fe20000000f00 */
[----:B------:R-:W-:Y:S01]  /*4530*/  @!P0 HADD2.F32 R7, -RZ, R7.H0_H0 ;  /* 0x20000007ff078230 */ /* 0x000fe20000004100 */
[----:B------:R-:W-:Y:S01]  /*4540*/  @!P0 SHF.R.U64 R13, R56, 0x10, R57 ;  /* 0x00000010380d8819 */ /* 0x000fe20000001239 */
[----:B------:R-:W-:Y:S01]  /*4550*/  @!P0 HADD2.F32 R5, -RZ, R9.H0_H0 ;  /* 0x20000009ff058230 */ /* 0x000fe20000004100 */
[----:B------:R-:W-:Y:S01]  /*4560*/  @!P0 SHF.R.U64 R42, R58, 0x10, R59 ;  /* 0x000000103a2a8819 */ /* 0x000fe2000000123b */
[----:B------:R-:W-:Y:S01]  /*4570*/  @!P0 HADD2.F32 R2, -RZ, R3.H0_H0 ;  /* 0x20000003ff028230 */ /* 0x000fe20000004100 */
[----:B------:R-:W-:Y:S01]  /*4580*/  @!P0 SHF.R.U32.HI R25, RZ, 0x10, R57 ;  /* 0x00000010ff198819 */ /* 0x000fe20000011639 */
[----:B------:R-:W-:Y:S01]  /*4590*/  @!P0 HADD2.F32 R12, -RZ, R9.H1_H1 ;  /* 0x30000009ff0c8230 */ /* 0x000fe20000004100 */
[CC--:B------:R-:W-:Y:S01]  /*45a0*/  @!P0 FMUL.FTZ R10, R5.reuse, R0.reuse ;  /* 0x00000000050a8220 */ /* 0x0c0fe20000410000 */
[----:B------:R-:W-:Y:S01]  /*45b0*/  @!P0 HADD2.F32 R3, -RZ, R3.H1_H1 ;  /* 0x30000003ff038230 */ /* 0x000fe20000004100 */
[----:B------:R-:W-:Y:S01]  /*45c0*/  @!P0 FMUL.FTZ R0, R2, R0 ;  /* 0x0000000002008220 */ /* 0x000fe20000410000 */
[----:B------:R-:W-:Y:S01]  /*45d0*/  @!P0 HADD2.F32 R13, -RZ, R13.H0_H0 ;  /* 0x2000000dff0d8230 */ /* 0x000fe20000004100 */
[----:B------:R-:W-:Y:S01]  /*45e0*/  @!P0 FMUL.FTZ R9, R12, R4 ;  /* 0x000000040c098220 */ /* 0x000fe20000410000 */
[----:B------:R-:W-:Y:S01]  /*45f0*/  @!P0 SHF.R.U64 R11, R14, 0x10, R15 ;  /* 0x000000100e0b8819 */ /* 0x000fe2000000120f */
[-C--:B------:R-:W-:Y:S01]  /*4600*/  @!P0 FFMA.FTZ R0, R5, R6.reuse, R0 ;  /* 0x0000000605008223 */ /* 0x080fe20000010000 */
[----:B------:R-:W-:Y:S01]  /*4610*/  @!P0 HADD2.F32 R25, -RZ, R25.H0_H0 ;  /* 0x20000019ff198230 */ /* 0x000fe20000004100 */
[----:B------:R-:W-:Y:S01]  /*4620*/  @!P0 IMAD.MOV.U32 R5, RZ, RZ, R49 ;  /* 0x000000ffff058224 */ /* 0x000fe200078e0031 */
[----:B------:R-:W-:Y:S01]  /*4630*/  @!P0 HADD2.F32 R44, -RZ, R68.H0_H0 ;  /* 0x20000044ff2c8230 */ /* 0x000fe20000004100 */
[----:B------:R-:W-:Y:S01]  /*4640*/  @!P0 FFMA.FTZ R58, R2, R6, -R10 ;  /* 0x00000006023a8223 */ /* 0x000fe2000001080a */
[----:B------:R-:W-:Y:S01]  /*4650*/  @!P0 HADD2.F32 R11, -RZ, R11.H0_H0 ;  /* 0x2000000bff0b8230 */ /* 0x000fe20000004100 */
[C---:B------:R-:W-:Y:S01]  /*4660*/  @!P0 FMUL.FTZ R2, R3.reuse, R4 ;  /* 0x0000000403028220 */ /* 0x040fe20000410000 */
[----:B------:R-:W-:Y:S01]  /*4670*/  @!P0 MOV R4, R17 ;  /* 0x0000001100048202 */ /* 0x000fe20000000f00 */
[-C--:B------:R-:W-:Y:S01]  /*4680*/  @!P0 FFMA.FTZ R57, R3, R13.reuse, -R9 ;  /* 0x0000000d03398223 */ /* 0x080fe20000010809 */
[----:B------:R-:W-:Y:S01]  /*4690*/  @!P0 HADD2.F32 R3, -RZ, R30.H1_H1 ;  /* 0x3000001eff038230 */ /* 0x000fe20000004100 */
[----:B------:R-:W-:Y:S01]  /*46a0*/  @!P0 FFMA.FTZ R2, R12, R13, R2 ;  /* 0x0000000d0c028223 */ /* 0x000fe20000010002 */
[----:B------:R-:W-:Y:S01]  /*46b0*/  @!P0 HADD2.F32 R14, -RZ, R5.H0_H0 ;  /* 0x20000005ff0e8230 */ /* 0x000fe20000004100 */
[----:B------:R-:W-:Y:S01]  /*46c0*/  @!P0 SHF.R.U32.HI R8, RZ, 0x10, R15 ;  /* 0x00000010ff088819 */ /* 0x000fe2000001160f */
[----:B------:R-:W-:Y:S01]  /*46d0*/  @!P0 HADD2.F32 R15, -RZ, R55.H1_H1 ;  /* 0x30000037ff0f8230 */ /* 0x000fe20000004100 */
[----:B------:R-:W-:Y:S01]  /*46e0*/  @!P0 SHF.R.U32.HI R46, RZ, 0x10, R59 ;  /* 0x00000010ff2e8819 */ /* 0x000fe2000001163b */
[--C-:B------:R-:W-:Y:S01]  /*46f0*/  @!P0 HADD2.F32 R6, -RZ, R4.reuse.H0_H0 ;  /* 0x20000004ff068230 */ /* 0x100fe20000004100 */
[----:B------:R-:W-:Y:S01]  /*4700*/  @!P0 FMUL.FTZ R9, R14, R3 ;  /* 0x000000030e098220 */ /* 0x000fe20000410000 */
[----:B------:R-:W-:Y:S01]  /*4710*/  @!P0 HADD2.F32 R24, -RZ, R5.H1_H1 ;  /* 0x30000005ff188230 */ /* 0x000fe20000004100 */
[----:B------:R-:W-:Y:S01]  /*4720*/  @!P0 F2FP.PACK_AB R0, R2, R0 ;  /* 0x000000000200823e */ /* 0x000fe200000000ff */
[----:B------:R-:W-:Y:S01]  /*4730*/  @!P0 HADD2.F32 R5, -RZ, R4.H1_H1 ;  /* 0x30000004ff058230 */ /* 0x000fe20000004100 */
[----:B------:R-:W-:Y:S01]  /*4740*/  @!P0 FFMA.FTZ R56, R6, R15, -R9 ;  /* 0x0000000f06388223 */ /* 0x000fe20000010809 */
[----:B------:R-:W-:Y:S01]  /*4750*/  @!P0 HADD2.F32 R46, -RZ, R46.H0_H0 ;  /* 0x2000002eff2e8230 */ /* 0x000fe20000004100 */
[-C--:B------:R-:W-:Y:S01]  /*4760*/  @!P0 FMUL.FTZ R10, R24, R7.reuse ;  /* 0x00000007180a8220 */ /* 0x080fe20000410000 */
[----:B------:R-:W-:Y:S01]  /*4770*/  @!P0 MOV R48, R0 ;  /* 0x0000000000308202 */ /* 0x000fe20000000f00 */
[----:B------:R-:W-:Y:S01]  /*4780*/  @!P0 IMAD.MOV.U32 R9, RZ, RZ, R51 ;  /* 0x000000ffff098224 */ /* 0x000fe200078e0033 */
[----:B------:R-:W-:Y:S01]  /*4790*/  @!P0 HADD2.F32 R42, -RZ, R42.H0_H0 ;  /* 0x2000002aff2a8230 */ /* 0x000fe20000004100 */
[C---:B------:R-:W-:Y:S01]  /*47a0*/  @!P0 FMUL.FTZ R4, R5.reuse, R7 ;  /* 0x0000000705048220 */ /* 0x040fe20000410000 */
[----:B------:R-:W-:Y:S01]  /*47b0*/  @!P0 HADD2.F32 R7, -RZ, R31.H0_H0 ;  /* 0x2000001fff078230 */ /* 0x000fe20000004100 */
[----:B------:R-:W-:Y:S01]  /*47c0*/  @!P0 FFMA.FTZ R55, R5, R25, -R10 ;  /* 0x0000001905378223 */ /* 0x000fe2000001080a */
[----:B------:R-:W-:Y:S01]  /*47d0*/  @!P0 MOV R5, R19 ;  /* 0x0000001300058202 */ /* 0x000fe20000000f00 */
[----:B------:R-:W-:Y:S01]  /*47e0*/  @!P0 FMUL.FTZ R3, R6, R3 ;  /* 0x0000000306038220 */ /* 0x000fe20000410000 */
[--C-:B------:R-:W-:Y:S02]  /*47f0*/  @!P0 HADD2.F32 R43, -RZ, R9.reuse.H0_H0 ;  /* 0x20000009ff2b8230 */ /* 0x100fe40000004100 */
[----:B------:R-:W-:Y:S01]  /*4800*/  @!P0 HADD2.F32 R45, -RZ, R9.H1_H1 ;  /* 0x30000009ff2d8230 */ /* 0x000fe20000004100 */
[----:B------:R-:W-:Y:S01]  /*4810*/  @!P0 FFMA.FTZ R3, R14, R15, R3 ;  /* 0x0000000f0e038223 */ /* 0x000fe20000010003 */
[--C-:B------:R-:W-:Y:S01]  /*4820*/  @!P0 HADD2.F32 R6, -RZ, R5.reuse.H0_H0 ;  /* 0x20000005ff068230 */ /* 0x100fe20000004100 */
[----:B------:R-:W-:Y:S01]  /*4830*/  @!P0 FMUL.FTZ R9, R43, R7 ;  /* 0x000000072b098220 */ /* 0x000fe20000410000 */
[----:B------:R-:W-:Y:S01]  /*4840*/  @!P0 HADD2.F32 R8, -RZ, R8.H0_H0 ;  /* 0x20000008ff088230 */ /* 0x000fe20000004100 */
[----:B------:R-:W-:Y:S01]  /*4850*/  @!P0 FFMA.FTZ R4, R24, R25, R4 ;  /* 0x0000001918048223 */ /* 0x000fe20000010004 */
[----:B------:R-:W-:Y:S01]  /*4860*/  @!P0 F2FP.PACK_AB R12, R55, R56 ;  /* 0x00000038370c823e */ /* 0x000fe200000000ff */
[C---:B------:R-:W-:Y:S01]  /*4870*/  @!P0 FFMA.FTZ R54, R6.reuse, R44, -R9 ;  /* 0x0000002c06368223 */ /* 0x040fe20000010809 */
[----:B------:R-:W-:Y:S01]  /*4880*/  @!P0 MOV R9, R50 ;  /* 0x0000003200098202 */ /* 0x000fe20000000f00 */
[----:B------:R-:W-:Y:S01]  /*4890*/  @!P0 FMUL.FTZ R10, R45, R8 ;  /* 0x000000082d0a8220 */ /* 0x000fe20000410000 */
[----:B------:R-:W-:Y:S01]  /*48a0*/  @!P0 HADD2.F32 R5, -RZ, R5.H1_H1 ;  /* 0x30000005ff058230 */ /* 0x000fe20000004100 */
[----:B------:R-:W-:Y:S01]  /*48b0*/  @!P0 FMUL.FTZ R7, R6, R7 ;  /* 0x0000000706078220 */ /* 0x000fe20000410000 */
[----:B------:R-:W-:Y:S01]  /*48c0*/  @!P0 MOV R17, R12 ;  /* 0x0000000c00118202 */ /* 0x000fe20000000f00 */
[----:B------:R-:W-:Y:S01]  /*48d0*/  @!P0 IMAD.MOV.U32 R6, RZ, RZ, R18 ;  /* 0x000000ffff068224 */ /* 0x000fe200078e0012 */
[----:B------:R-:W-:Y:S01]  /*48e0*/  @!P0 F2FP.PACK_AB R3, R4, R3 ;  /* 0x000000030403823e */ /* 0x000fe200000000ff */
[C---:B------:R-:W-:Y:S01]  /*48f0*/  @!P0 FMUL.FTZ R8, R5.reuse, R8 ;  /* 0x0000000805088220 */ /* 0x040fe20000410000 */
[----:B------:R-:W-:Y:S01]  /*4900*/  @!P0 HADD2.F32 R30, -RZ, R9.H0_H0 ;  /* 0x20000009ff1e8230 */ /* 0x000fe20000004100 */
[----:B------:R-:W-:Y:S01]  /*4910*/  @!P0 FFMA.FTZ R53, R5, R46, -R10 ;  /* 0x0000002e05358223 */ /* 0x000fe2000001080a */
[----:B------:R-:W-:Y:S01]  /*4920*/  @!P0 HADD2.F32 R5, -RZ, R31.H1_H1 ;  /* 0x3000001fff058230 */ /* 0x000fe20000004100 */
[----:B------:R-:W-:Y:S01]  /*4930*/  @!P0 IMAD.MOV.U32 R49, RZ, RZ, R3 ;  /* 0x000000ffff318224 */ /* 0x000fe200078e0003 */
[----:B------:R-:W-:Y:S02]  /*4940*/  @!P0 HADD2.F32 R41, -RZ, R9.H1_H1 ;  /* 0x30000009ff298230 */ /* 0x000fe40000004100 */
[--C-:B------:R-:W-:Y:S02]  /*4950*/  @!P0 HADD2.F32 R10, -RZ, R6.reuse.H0_H0 ;  /* 0x20000006ff0a8230 */ /* 0x100fe40000004100 */
[----:B------:R-:W-:Y:S01]  /*4960*/  @!P0 HADD2.F32 R9, -RZ, R6.H1_H1 ;  /* 0x30000006ff098230 */ /* 0x000fe20000004100 */
[----:B------:R-:W-:Y:S01]  /*4970*/  @!P0 FMUL.FTZ R6, R30, R5 ;  /* 0x000000051e068220 */ /* 0x000fe20000410000 */
[----:B------:R-:W-:Y:S01]  /*4980*/  @!P0 HADD2.F32 R31, -RZ, R68.H1_H1 ;  /* 0x30000044ff1f8230 */ /* 0x000fe20000004100 */
[----:B------:R-:W-:Y:S02]  /*4990*/  @!P0 FMUL.FTZ R47, R41, R11 ;  /* 0x0000000b292f8220 */ /* 0x000fe40000410000 */
[C---:B------:R-:W-:Y:S02]  /*49a0*/  @!P0 FMUL.FTZ R5, R10.reuse, R5 ;  /* 0x000000050a058220 */ /* 0x040fe40000410000 */
[----:B------:R-:W-:Y:S01]  /*49b0*/  @!P0 FFMA.FTZ R52, R10, R31, -R6 ;  /* 0x0000001f0a348223 */ /* 0x000fe20000010806 */
[----:B------:R-:W-:Y:S01]  /*49c0*/  @!P0 F2FP.PACK_AB R10, R53, R54 ;  /* 0x00000036350a823e */ /* 0x000fe200000000ff */
[C---:B------:R-:W-:Y:S02]  /*49d0*/  @!P0 FFMA.FTZ R47, R9.reuse, R42, -R47 ;  /* 0x0000002a092f8223 */ /* 0x040fe4000001082f */
[----:B------:R-:W-:Y:S01]  /*49e0*/  @!P0 FMUL.FTZ R6, R9, R11 ;  /* 0x0000000b09068220 */ /* 0x000fe20000410000 */
[----:B------:R-:W-:Y:S01]  /*49f0*/  @!P0 F2FP.PACK_AB R11, R57, R58 ;  /* 0x0000003a390b823e */ /* 0x000fe200000000ff */
[----:B------:R-:W-:Y:S01]  /*4a00*/  @!P0 FFMA.FTZ R5, R30, R31, R5 ;  /* 0x0000001f1e058223 */ /* 0x000fe20000010005 */
[----:B------:R-:W-:Y:S01]  /*4a10*/  @!P0 F2FP.PACK_AB R9, R47, R52 ;  /* 0x000000342f09823e */ /* 0x000fe200000000ff */
[----:B------:R-:W-:Y:S01]  /*4a20*/  @!P0 FFMA.FTZ R6, R41, R42, R6 ;  /* 0x0000002a29068223 */ /* 0x000fe20000010006 */
[----:B------:R-:W-:Y:S01]  /*4a30*/  @!P0 MOV R16, R11 ;  /* 0x0000000b00108202 */ /* 0x000fe20000000f00 */
[----:B------:R-:W-:Y:S01]  /*4a40*/  @!P0 FFMA.FTZ R7, R43, R44, R7 ;  /* 0x0000002c2b078223 */ /* 0x000fe20000010007 */
[----:B------:R-:W-:Y:S01]  /*4a50*/  @!P0 MOV R19, R10 ;  /* 0x0000000a00138202 */ /* 0x000fe20000000f00 */
[----:B------:R-:W-:Y:S01]  /*4a60*/  @!P0 FFMA.FTZ R8, R45, R46, R8 ;  /* 0x0000002e2d088223 */ /* 0x000fe20000010008 */
[----:B------:R-:W-:Y:S01]  /*4a70*/  @!P0 F2FP.PACK_AB R5, R6, R5 ;  /* 0x000000050605823e */ /* 0x000fe200000000ff */
[----:B------:R-:W-:Y:S03]  /*4a80*/  @!P0 IMAD.MOV.U32 R18, RZ, RZ, R9 ;  /* 0x000000ffff128224 */ /* 0x000fe600078e0009 */
[----:B------:R-:W-:Y:S02]  /*4a90*/  @!P0 F2FP.PACK_AB R7, R8, R7 ;  /* 0x000000070807823e */ /* 0x000fe400000000ff */
[----:B------:R1:W-:Y:S01]  /*4aa0*/  STG.E.128 [R62.64], R16 ;  /* 0x000000103e007986 */ /* 0x0003e2000c101d06 */
[----:B------:R-:W-:Y:S02]  /*4ab0*/  @!P0 MOV R50, R5 ;  /* 0x0000000500328202 */ /* 0x000fe40000000f00 */
[----:B------:R-:W-:Y:S05]  /*4ac0*/  @!P0 MOV R51, R7 ;  /* 0x0000000700338202 */ /* 0x000fea0000000f00 */
[----:B------:R1:W-:Y:S02]  /*4ad0*/  @!P2 STG.E.128 [R60.64], R48 ;  /* 0x000000303c00a986 */ /* 0x0003e4000c101d06 */
.L_x_559:
[----:B------:R-:W-:Y:S05]  /*4ae0*/  BSYNC B0 ;  /* 0x0000000000007941 */ /* 0x000fea0003800000 */
.L_x_558:
[----:B------:R-:W-:Y:S11]  /*4af0*/  ISETP.GE.AND P0, PT, R29, c[0x0][0x1d4], PT ;  /* 0x000075001d007a0c */ /* 0x000ff60003f06270 */
[----:B------:R-:W-:Y:S02]  /*4b00*/  @!UPT UIADD3 URZ, URZ, URZ, URZ ;  /* 0x0000003f3f3ff290 */ /* 0x000fe4000fffe03f */
[----:B------:R-:W-:-:S05]  /*4b10*/  @P0 BRA `(.L_x_543) ;  /* 0x000008f000000947 */ /* 0x000fca0003800000 */
[----:B------:R-:W2:Y:S01]  /*4b20*/  LDS.128 R44, [R120+0x6100] ;  /* 0x00610000782c7984 */ /* 0x000ea20000000c00 */
[----:B------:R-:W-:Y:S04]  /*4b30*/  IADD3 R0, P1, P0, R88, R80, R103 ;  /* 0x0000005058007210 */ /* 0x000fe8000783e067 */
[----:B------:R-:W-:Y:S02]  /*4b40*/  IADD3.X R2, R90, R79, R126, P1, P0 ;  /* 0x0000004f5a027210 */ /* 0x000fe40000fe047e */
[C---:B------:R-:W-:Y:S01]  /*4b50*/  LEA R52, P0, R0.reuse, c[0x0][0x1c8], 0x1 ;  /* 0x0000720000347a11 */ /* 0x040fe200078008ff */
[----:B------:R-:W3:Y:S03]  /*4b60*/  LDS.128 R12, [R128+0x6100] ;  /* 0x00610000800c7984 */ /* 0x000ee60000000c00 */
[----:B------:R-:W-:Y:S02]  /*4b70*/  LEA.HI.X R53, R0, c[0x0][0x1cc], R2, 0x1, P0 ;  /* 0x0000730000357a11 */ /* 0x000fe400000f0c02 */
[----:B------:R-:W-:Y:S11]  /*4b80*/  ISETP.GE.AND P0, PT, R29, c[0x0][0x27c], PT ;  /* 0x00009f001d007a0c */ /* 0x000ff60003f06270 */
[----:B------:R-:W-:Y:S02]  /*4b90*/  @!UPT UIADD3 URZ, URZ, URZ, URZ ;  /* 0x0000003f3f3ff290 */ /* 0x000fe4000fffe03f */
[----:B------:R-:W-:Y:S01]  /*4ba0*/  @!P0 HADD2.F32 R3, -RZ, R32.H0_H0 ;  /* 0x20000020ff038230 */ /* 0x000fe20000004100 */
[--C-:B------:R-:W-:Y:S01]  /*4bb0*/  @!P0 SHF.R.U32.HI R4, RZ, 0x10, R21.reuse ;  /* 0x00000010ff048819 */ /* 0x100fe20000011615 */
[--C-:B-1----:R-:W-:Y:S01]  /*4bc0*/  @!P0 HADD2.F32 R18, -RZ, R69.reuse.H1_H1 ;  /* 0x30000045ff128230 */ /* 0x102fe20000004100 */
[----:B------:R-:W-:Y:S01]  /*4bd0*/  @!P0 SHF.R.U64 R7, R20, 0x10, R21 ;  /* 0x0000001014078819 */ /* 0x000fe20000001215 */
[----:B------:R-:W-:Y:S01]  /*4be0*/  @!P0 HADD2.F32 R30, -RZ, R70.H0_H0 ;  /* 0x20000046ff1e8230 */ /* 0x000fe20000004100 */
[----:B------:R-:W-:Y:S01]  /*4bf0*/  @!P0 SHF.R.U64 R11, R22, 0x10, R23 ;  /* 0x00000010160b8819 */ /* 0x000fe20000001217 */
[----:B------:R-:W-:Y:S01]  /*4c00*/  @!P0 HADD2.F32 R22, -RZ, R69.H0_H0 ;  /* 0x20000045ff168230 */ /* 0x000fe20000004100 */
[----:B------:R-:W-:Y:S01]  /*4c10*/  @!P0 SHF.R.U32.HI R8, RZ, 0x10, R65 ;  /* 0x00000010ff088819 */ /* 0x000fe20000011641 */
[----:B------:R-:W-:Y:S01]  /*4c20*/  @!P0 HADD2.F32 R4, -RZ, R4.H0_H0 ;  /* 0x20000004ff048230 */ /* 0x000fe20000004100 */
[----:B------:R-:W-:Y:S01]  /*4c30*/  @!P0 SHF.R.U32.HI R9, RZ, 0x10, R23 ;  /* 0x00000010ff098819 */ /* 0x000fe20000011617 */
[----:B------:R-:W-:Y:S01]  /*4c40*/  @!P0 HADD2.F32 R11, -RZ, R11.H0_H0 ;  /* 0x2000000bff0b8230 */ /* 0x000fe20000004100 */
[----:B------:R-:W-:Y:S01]  /*4c50*/  @!P0 SHF.R.U64 R20, R64, 0x10, R65 ;  /* 0x0000001040148819 */ /* 0x000fe20000001241 */
[----:B------:R-:W-:Y:S01]  /*4c60*/  @!P0 HADD2.F32 R24, -RZ, R8.H0_H0 ;  /* 0x20000008ff188230 */ /* 0x000fe20000004100 */
[--C-:B------:R-:W-:Y:S01]  /*4c70*/  @!P0 SHF.R.U32.HI R43, RZ, 0x10, R67.reuse ;  /* 0x00000010ff2b8819 */ /* 0x100fe20000011643 */
[----:B--2---:R-:W-:Y:S01]  /*4c80*/  @!P0 IMAD.MOV.U32 R48, RZ, RZ, R46 ;  /* 0x000000ffff308224 */ /* 0x004fe200078e002e */
[----:B------:R-:W-:Y:S01]  /*4c90*/  @!P0 MOV R5, R45 ;  /* 0x0000002d00058202 */ /* 0x000fe20000000f00 */
[----:B------:R-:W-:Y:S01]  /*4ca0*/  @!P0 HADD2.F32 R20, -RZ, R20.H0_H0 ;  /* 0x20000014ff148230 */ /* 0x000fe20000004100 */
[----:B------:R-:W-:Y:S01]  /*4cb0*/  @!P0 MOV R10, R44 ;  /* 0x0000002c000a8202 */ /* 0x000fe20000000f00 */
[----:B------:R-:W-:Y:S01]  /*4cc0*/  @!P0 HADD2.F32 R41, -RZ, R70.H1_H1 ;  /* 0x30000046ff298230 */ /* 0x000fe20000004100 */
[----:B------:R-:W-:Y:S01]  /*4cd0*/  @!P0 MOV R31, R47 ;  /* 0x0000002f001f8202 */ /* 0x000fe20000000f00 */
[--C-:B------:R-:W-:Y:S01]  /*4ce0*/  @!P0 HADD2.F32 R21, -RZ, R5.reuse.H0_H0 ;  /* 0x20000005ff158230 */ /* 0x100fe20000004100 */
[----:B------:R-:W-:Y:S01]  /*4cf0*/  @!P0 SHF.R.U64 R66, R66, 0x10, R67 ;  /* 0x0000001042428819 */ /* 0x000fe20000001243 */
[----:B------:R-:W-:Y:S01]  /*4d00*/  @!P0 HADD2.F32 R23, -RZ, R5.H1_H1 ;  /* 0x30000005ff178230 */ /* 0x000fe20000004100 */
[----:B---3--:R-:W-:Y:S01]  /*4d10*/  @!P0 MOV R2, R13 ;  /* 0x0000000d00028202 */ /* 0x008fe20000000f00 */
[----:B------:R-:W-:Y:S01]  /*4d20*/  @!P0 HADD2.F32 R25, -RZ, R48.H0_H0 ;  /* 0x20000030ff198230 */ /* 0x000fe20000004100 */
[-C--:B------:R-:W-:Y:S01]  /*4d30*/  @!P0 FMUL.FTZ R6, R21, R3.reuse ;  /* 0x0000000315068220 */ /* 0x080fe20000410000 */
[----:B------:R-:W-:Y:S01]  /*4d40*/  @!P0 HADD2.F32 R42, -RZ, R31.H1_H1 ;  /* 0x3000001fff2a8230 */ /* 0x000fe20000004100 */
[----:B------:R-:W-:Y:S01]  /*4d50*/  @!P0 FMUL.FTZ R8, R23, R4 ;  /* 0x0000000417088220 */ /* 0x000fe20000410000 */
[--C-:B------:R-:W-:Y:S02]  /*4d60*/  @!P0 HADD2.F32 R0, -RZ, R2.reuse.H0_H0 ;  /* 0x20000002ff008230 */ /* 0x100fe40000004100 */
[----:B------:R-:W-:Y:S02]  /*4d70*/  @!P0 HADD2.F32 R2, -RZ, R2.H1_H1 ;  /* 0x30000002ff028230 */ /* 0x000fe40000004100 */
[----:B------:R-:W-:Y:S01]  /*4d80*/  @!P0 HADD2.F32 R43, -RZ, R43.H0_H0 ;  /* 0x2000002bff2b8230 */ /* 0x000fe20000004100 */
[C---:B------:R-:W-:Y:S01]  /*4d90*/  @!P0 FFMA.FTZ R58, R0.reuse, R22, -R6 ;  /* 0x00000016003a8223 */ /* 0x040fe20000010806 */
[----:B------:R-:W-:Y:S01]  /*4da0*/  @!P0 MOV R6, R12 ;  /* 0x0000000c00068202 */ /* 0x000fe20000000f00 */
[----:B------:R-:W-:Y:S01]  /*4db0*/  @!P0 FMUL.FTZ R3, R0, R3 ;  /* 0x0000000300038220 */ /* 0x000fe20000410000 */
[----:B------:R-:W-:Y:S01]  /*4dc0*/  @!P0 HADD2.F32 R0, -RZ, R32.H1_H1 ;  /* 0x30000020ff008230 */ /* 0x000fe20000004100 */
[C---:B------:R-:W-:Y:S01]  /*4dd0*/  @!P0 FMUL.FTZ R4, R2.reuse, R4 ;  /* 0x0000000402048220 */ /* 0x040fe20000410000 */
[----:B------:R-:W-:Y:S01]  /*4de0*/  @!P0 HADD2.F32 R17, -RZ, R10.H0_H0 ;  /* 0x2000000aff118230 */ /* 0x000fe20000004100 */
[----:B------:R-:W-:Y:S01]  /*4df0*/  @!P0 FFMA.FTZ R57, R2, R24, -R8 ;  /* 0x0000001802398223 */ /* 0x000fe20000010808 */
[--C-:B------:R-:W-:Y:S01]  /*4e00*/  @!P0 HADD2.F32 R5, -RZ, R6.reuse.H0_H0 ;  /* 0x20000006ff058230 */ /* 0x100fe20000004100 */
[----:B------:R-:W-:Y:S01]  /*4e10*/  @!P0 MOV R8, R14 ;  /* 0x0000000e00088202 */ /* 0x000fe20000000f00 */
[----:B------:R-:W-:Y:S01]  /*4e20*/  @!P0 HADD2.F32 R6, -RZ, R6.H1_H1 ;  /* 0x30000006ff068230 */ /* 0x000fe20000004100 */
[-C--:B------:R-:W-:Y:S01]  /*4e30*/  @!P0 FMUL.FTZ R16, R17, R0.reuse ;  /* 0x0000000011108220 */ /* 0x080fe20000410000 */
[----:B------:R-:W-:Y:S01]  /*4e40*/  @!P0 HADD2.F32 R2, -RZ, R7.H0_H0 ;  /* 0x20000007ff028230 */ /* 0x000fe20000004100 */
[C---:B------:R-:W-:Y:S01]  /*4e50*/  @!P0 FMUL.FTZ R0, R5.reuse, R0 ;  /* 0x0000000005008220 */ /* 0x040fe20000410000 */
[----:B------:R-:W-:Y:S01]  /*4e60*/  @!P0 HADD2.F32 R19, -RZ, R10.H1_H1 ;  /* 0x3000000aff138230 */ /* 0x000fe20000004100 */
[-C--:B------:R-:W-:Y:S01]  /*4e70*/  @!P0 FFMA.FTZ R56, R5, R18.reuse, -R16 ;  /* 0x0000001205388223 */ /* 0x080fe20000010810 */
[----:B------:R-:W-:Y:S01]  /*4e80*/  @!P0 HADD2.F32 R5, -RZ, R33.H0_H0 ;  /* 0x20000021ff058230 */ /* 0x000fe20000004100 */
[----:B------:R-:W-:Y:S01]  /*4e90*/  @!P0 FFMA.FTZ R0, R17, R18, R0 ;  /* 0x0000001211008223 */ /* 0x000fe20000010000 */
[----:B------:R-:W-:Y:S01]  /*4ea0*/  @!P0 HADD2.F32 R7, -RZ, R8.H0_H0 ;  /* 0x20000008ff078230 */ /* 0x000fe20000004100 */
[-C--:B------:R-:W-:Y:S01]  /*4eb0*/  @!P0 FMUL.FTZ R16, R19, R2.reuse ;  /* 0x0000000213108220 */ /* 0x080fe20000410000 */
[----:B------:R-:W-:Y:S01]  /*4ec0*/  @!P0 HADD2.F32 R32, -RZ, R66.H0_H0 ;  /* 0x20000042ff208230 */ /* 0x000fe20000004100 */
[----:B------:R-:W-:Y:S02]  /*4ed0*/  @!P0 FMUL.FTZ R10, R25, R5 ;  /* 0x00000005190a8220 */ /* 0x000fe40000410000 */
[C---:B------:R-:W-:Y:S02]  /*4ee0*/  @!P0 FMUL.FTZ R2, R6.reuse, R2 ;  /* 0x0000000206028220 */ /* 0x040fe40000410000 */
[----:B------:R-:W-:Y:S01]  /*4ef0*/  @!P0 FFMA.FTZ R55, R6, R20, -R16 ;  /* 0x0000001406378223 */ /* 0x000fe20000010810 */
[----:B------:R-:W-:Y:S01]  /*4f00*/  @!P0 MOV R6, R15 ;  /* 0x0000000f00068202 */ /* 0x000fe20000000f00 */
[C---:B------:R-:W-:Y:S01]  /*4f10*/  @!P0 FMUL.FTZ R5, R7.reuse, R5 ;  /* 0x0000000507058220 */ /* 0x040fe20000410000 */
[----:B------:R-:W-:Y:S01]  /*4f20*/  @!P0 HADD2.F32 R16, -RZ, R9.H0_H0 ;  /* 0x20000009ff108230 */ /* 0x000fe20000004100 */
[----:B------:R-:W-:Y:S01]  /*4f30*/  @!P0 FFMA.FTZ R54, R7, R30, -R10 ;  /* 0x0000001e07368223 */ /* 0x000fe2000001080a */
[----:B------:R-:W-:Y:S01]  /*4f40*/  @!P0 HADD2.F32 R7, -RZ, R33.H1_H1 ;  /* 0x30000021ff078230 */ /* 0x000fe20000004100 */
[----:B------:R-:W-:Y:S01]  /*4f50*/  @!P0 FFMA.FTZ R2, R19, R20, R2 ;  /* 0x0000001413028223 */ /* 0x000fe20000010002 */
[----:B------:R-:W-:Y:S01]  /*4f60*/  @!P0 HADD2.F32 R33, -RZ, R31.H0_H0 ;  /* 0x2000001fff218230 */ /* 0x000fe20000004100 */
[----:B------:R-:W-:Y:S01]  /*4f70*/  @!P0 FFMA.FTZ R3, R21, R22, R3 ;  /* 0x0000001615038223 */ /* 0x000fe20000010003 */
[----:B------:R-:W-:Y:S01]  /*4f80*/  @!P0 HADD2.F32 R31, -RZ, R48.H1_H1 ;  /* 0x30000030ff1f8230 */ /* 0x000fe20000004100 */
[----:B------:R-:W-:Y:S01]  /*4f90*/  @!P0 FMUL.FTZ R48, R42, R16 ;  /* 0x000000102a308220 */ /* 0x000fe20000410000 */
[----:B------:R-:W-:Y:S01]  /*4fa0*/  @!P0 F2FP.PACK_AB R0, R2, R0 ;  /* 0x000000000200823e */ /* 0x000fe200000000ff */
[----:B------:R-:W-:Y:S01]  /*4fb0*/  @!P0 FMUL.FTZ R49, R33, R7 ;  /* 0x0000000721318220 */ /* 0x000fe20000410000 */
[----:B------:R-:W-:Y:S01]  /*4fc0*/  @!P0 HADD2.F32 R10, -RZ, R8.H1_H1 ;  /* 0x30000008ff0a8230 */ /* 0x000fe20000004100 */
[----:B------:R-:W-:Y:S01]  /*4fd0*/  @!P0 FMUL.FTZ R50, R31, R11 ;  /* 0x0000000b1f328220 */ /* 0x000fe20000410000 */
[--C-:B------:R-:W-:Y:S01]  /*4fe0*/  @!P0 HADD2.F32 R9, -RZ, R6.reuse.H0_H0 ;  /* 0x20000006ff098230 */ /* 0x100fe20000004100 */
[----:B------:R-:W-:Y:S01]  /*4ff0*/  @!P0 FFMA.FTZ R4, R23, R24, R4 ;  /* 0x0000001817048223 */ /* 0x000fe20000010004 */
[----:B------:R-:W-:Y:S01]  /*5000*/  @!P0 HADD2.F32 R8, -RZ, R6.H1_H1 ;  /* 0x30000006ff088230 */ /* 0x000fe20000004100 */
[----:B------:R-:W-:Y:S02]  /*5010*/  @!P0 FFMA.FTZ R50, R10, R32, -R50 ;  /* 0x000000200a328223 */ /* 0x000fe40000010832 */
[----:B------:R-:W-:Y:S01]  /*5020*/  @!P0 FFMA.FTZ R49, R9, R41, -R49 ;  /* 0x0000002909318223 */ /* 0x000fe20000010831 */
[----:B------:R-:W-:Y:S01]  /*5030*/  @!P0 F2FP.PACK_AB R3, R4, R3 ;  /* 0x000000030403823e */ /* 0x000fe200000000ff */
[----:B------:R-:W-:Y:S01]  /*5040*/  @!P0 FFMA.FTZ R51, R8, R43, -R48 ;  /* 0x0000002b08338223 */ /* 0x000fe20000010830 */
[----:B------:R-:W-:Y:S01]  /*5050*/  @!P0 F2FP.PACK_AB R48, R57, R58 ;  /* 0x0000003a3930823e */ /* 0x000fe200000000ff */
[----:B------:R-:W-:Y:S01]  /*5060*/  @!P0 FMUL.FTZ R6, R10, R11 ;  /* 0x0000000b0a068220 */ /* 0x000fe20000410000 */
[----:B------:R-:W-:Y:S01]  /*5070*/  @!P0 F2FP.PACK_AB R11, R55, R56 ;  /* 0x00000038370b823e */ /* 0x000fe200000000ff */
[----:B------:R-:W-:Y:S01]  /*5080*/  @!P0 FMUL.FTZ R7, R9, R7 ;  /* 0x0000000709078220 */ /* 0x000fe20000410000 */
[----:B------:R-:W-:Y:S01]  /*5090*/  @!P0 F2FP.PACK_AB R10, R51, R49 ;  /* 0x00000031330a823e */ /* 0x000fe200000000ff */
[----:B------:R-:W-:Y:S01]  /*50a0*/  @!P0 FFMA.FTZ R5, R25, R30, R5 ;  /* 0x0000001e19058223 */ /* 0x000fe20000010005 */
[----:B------:R-:W-:Y:S01]  /*50b0*/  @!P0 F2FP.PACK_AB R9, R50, R54 ;  /* 0x000000363209823e */ /* 0x000fe200000000ff */
[----:B------:R-:W-:Y:S01]  /*50c0*/  @!P0 FMUL.FTZ R8, R8, R16 ;  /* 0x0000001008088220 */ /* 0x000fe20000410000 */
[----:B------:R-:W-:Y:S01]  /*50d0*/  @!P0 MOV R13, R48 ;  /* 0x00000030000d8202 */ /* 0x000fe20000000f00 */
[----:B------:R-:W-:Y:S01]  /*50e0*/  @!P0 FFMA.FTZ R6, R31, R32, R6 ;  /* 0x000000201f068223 */ /* 0x000fe20000010006 */
[----:B------:R-:W-:Y:S01]  /*50f0*/  @!P0 MOV R14, R9 ;  /* 0x00000009000e8202 */ /* 0x000fe20000000f00 */
[----:B------:R-:W-:Y:S01]  /*5100*/  @!P0 FFMA.FTZ R7, R33, R41, R7 ;  /* 0x0000002921078223 */ /* 0x000fe20000010007 */
[----:B------:R-:W-:Y:S01]  /*5110*/  @!P0 MOV R15, R10 ;  /* 0x0000000a000f8202 */ /* 0x000fe20000000f00 */
[----:B------:R-:W-:Y:S01]  /*5120*/  @!P0 IMAD.MOV.U32 R12, RZ, RZ, R11 ;  /* 0x000000ffff0c8224 */ /* 0x000fe200078e000b */
[----:B------:R-:W-:Y:S01]  /*5130*/  @!P0 F2FP.PACK_AB R5, R6, R5 ;  /* 0x000000050605823e */ /* 0x000fe200000000ff */
[----:B------:R-:W-:Y:S01]  /*5140*/  @!P0 FFMA.FTZ R8, R42, R43, R8 ;  /* 0x0000002b2a088223 */ /* 0x000fe20000010008 */
[----:B------:R-:W-:Y:S01]  /*5150*/  @!P0 MOV R45, R3 ;  /* 0x00000003002d8202 */ /* 0x000fe20000000f00 */
[----:B------:R-:W-:Y:S01]  /*5160*/  @!P0 IMAD.MOV.U32 R44, RZ, RZ, R0 ;  /* 0x000000ffff2c8224 */ /* 0x000fe200078e0000 */
[----:B------:R1:W-:Y:S01]  /*5170*/  STG.E.128 [R52.64], R12 ;  /* 0x0000000c34007986 */ /* 0x0003e2000c101d06 */
[----:B------:R-:W-:Y:S02]  /*5180*/  @!P0 MOV R46, R5 ;  /* 0x00000005002e8202 */ /* 0x000fe40000000f00 */
[----:B------:R-:W-:Y:S04]  /*5190*/  @!P0 F2FP.PACK_AB R7, R8, R7 ;  /* 0x000000070807823e */ /* 0x000fe800000000ff */
[----:B------:R-:W-:Y:S02]  /*51a0*/  @!P0 MOV R47, R7 ;  /* 0x00000007002f8202 */ /* 0x000fe40000000f00 */
[----:B------:R-:W-:Y:S11]  /*51b0*/  ISETP.GE.AND P0, PT, R102, c[0x0][0x1d4], PT ;  /* 0x0000750066007a0c */ /* 0x000ff60003f06270 */
[----:B------:R-:W-:Y:S02]  /*51c0*/  @!UPT UIADD3 URZ, URZ, URZ, URZ ;  /* 0x0000003f3f3ff290 */ /* 0x000fe4000fffe03f */
[----:B------:R-:W-:-:S05]  /*51d0*/  @P0 BRA `(.L_x_543) ;  /* 0x0000023000000947 */ /* 0x000fca0003800000 */
[----:B------:R-:W-:Y:S04]  /*51e0*/  IADD3 R0, P1, P0, R88, R80, R102 ;  /* 0x0000005058007210 */ /* 0x000fe8000783e066 */
[----:B------:R-:W-:Y:S02]  /*51f0*/  IADD3.X R3, R90, R79, R123, P1, P0 ;  /* 0x0000004f5a037210 */ /* 0x000fe40000fe047b */
[C---:B------:R-:W-:Y:S04]  /*5200*/  LEA R2, P0, R0.reuse, c[0x0][0x1c8], 0x1 ;  /* 0x0000720000027a11 */ /* 0x040fe800078008ff */
[----:B------:R-:W-:Y:S05]  /*5210*/  LEA.HI.X R3, R0, c[0x0][0x1cc], R3, 0x1, P0 ;  /* 0x0000730000037a11 */ /* 0x000fea00000f0c03 */
[----:B------:R2:W-:Y:S01]  /*5220*/  STG.E.128 [R2.64], R44 ;  /* 0x0000002c02007986 */ /* 0x0005e2000c101d06 */
[----:B------:R-:W-:-:S05]  /*5230*/  BRA `(.L_x_543) ;  /* 0x000001d000007947 */ /* 0x000fca0003800000 */
.L_x_539:
[----:B------:R-:W-:Y:S05]  /*5240*/  IMAD R0, R78, -0x40, R96 ;  /* 0xffffffc04e007824 */ /* 0x000fea00078e0260 */
[----:B------:R-:W-:Y:S04]  /*5250*/  IMNMX R0, R0, 0x40, PT ;  /* 0x0000004000007817 */ /* 0x000fe80003800200 */
[----:B------:R-:W-:Y:S11]  /*5260*/  ISETP.GE.AND P0, PT, R92, R0, PT ;  /* 0x000000005c00720c */ /* 0x000ff60003f06270 */
[----:B------:R-:W-:Y:S02]  /*5270*/  @!UPT UIADD3 URZ, URZ, URZ, URZ ;  /* 0x0000003f3f3ff290 */ /* 0x000fe4000fffe03f */
[----:B------:R-:W-:-:S05]  /*5280*/  @P0 BRA `(.L_x_543) ;  /* 0x0000018000000947 */ /* 0x000fca0003800000 */
[----:B------:R-:W-:Y:S11]  /*5290*/  ISETP.GE.AND P0, PT, R26, c[0x0][0x1d4], PT ;  /* 0x000075001a007a0c */ /* 0x000ff60003f06270 */
[----:B------:R-:W-:Y:S02]  /*52a0*/  @!UPT UIADD3 URZ, URZ, URZ, URZ ;  /* 0x0000003f3f3ff290 */ /* 0x000fe4000fffe03f */
[----:B------:R-:W1:Y:S04]  /*52b0*/  @!P0 LDS.128 R4, [R86+0x6000] ;  /* 0x0060000056048984 */ /* 0x000e680000000c00 */
[----:B-1----:R-:W-:Y:S01]  /*52c0*/  @!P0 STG.E.128 [R60.64], R4 ;  /* 0x000000043c008986 */ /* 0x002fe2000c101d06 */
[----:B------:R-:W-:Y:S11]  /*52d0*/  ISETP.GE.AND P0, PT, R28, c[0x0][0x1d4], PT ;  /* 0x000075001c007a0c */ /* 0x000ff60003f06270 */
[----:B------:R-:W-:Y:S02]  /*52e0*/  @!UPT UIADD3 URZ, URZ, URZ, URZ ;  /* 0x0000003f3f3ff290 */ /* 0x000fe4000fffe03f */
[----:B------:R-:W1:Y:S04]  /*52f0*/  @!P0 LDS.128 R4, [R87+0x6000] ;  /* 0x0060000057048984 */ /* 0x000e680000000c00 */
[----:B-1----:R-:W-:Y:S01]  /*5300*/  @!P0 STG.E.128 [R60.64+0x40], R4 ;  /* 0x000040043c008986 */ /* 0x002fe2000c101d06 */
        /* <DEDUP_REMOVED lines=15> */
[----:B-1----:R1:W-:Y:S02]  /*5400*/  @!P0 STG.E.128 [R60.64+0x140], R4 ;  /* 0x000140043c008986 */ /* 0x0023e4000c101d06 */
.L_x_543:
[----:B------:R-:W-:Y:S05]  /*5410*/  BSYNC B1 ;  /* 0x0000000000017941 */ /* 0x000fea0003800000 */
.L_x_538:
[C---:B-1----:R-:W-:Y:S01]  /*5420*/  IMAD.SHL.U32 R10, R78.reuse, 0x40, RZ ;  /* 0x000000404e0a7824 */ /* 0x042fe200078e00ff */
[----:B------:R-:W-:Y:S01]  /*5430*/  SHF.L.U64.HI R8, R78, 0x6, R91 ;  /* 0x000000064e087819 */ /* 0x000fe2000001025b */
[----:B------:R-:W-:Y:S02]  /*5440*/  BSSY B0, `(.L_x_560) ;  /* 0x000004c000007945 */ /* 0x000fe40003800000 */
[----:B--2--5:R-:W-:Y:S01]  /*5450*/  IMAD.IADD R3, R137, 0x1, -R10 ;  /* 0x0000000189037824 */ /* 0x024fe200078e0a0a */
[----:B------:R-:W-:Y:S04]  /*5460*/  IADD3 R0, P0, R10, R139, RZ ;  /* 0x0000008b0a007210 */ /* 0x000fe80007f1e0ff */
[----:B------:R-:W-:Y:S02]  /*5470*/  IADD3.X R2, R8, R145, RZ, P0, !PT ;  /* 0x0000009108027210 */ /* 0x000fe400007fe4ff */
[C---:B------:R-:W-:Y:S11]  /*5480*/  ISETP.GE.AND P0, PT, R3.reuse, 0x21, PT ;  /* 0x000000210300780c */ /* 0x040ff60003f06270 */
[----:B------:R-:W-:Y:S02]  /*5490*/  @!UPT UIADD3 URZ, URZ, URZ, URZ ;  /* 0x0000003f3f3ff290 */ /* 0x000fe4000fffe03f */
[----:B------:R-:W-:Y:S05]  /*54a0*/  @P0 IADD3 R5, P1, R0, 0x20, RZ ;  /* 0x0000002000050810 */ /* 0x000fea0007f3e0ff */
[----:B------:R-:W-:Y:S01]  /*54b0*/  @P0 IMAD.X R9, RZ, RZ, R2, P1 ;  /* 0x000000ffff090224 */ /* 0x000fe200008e0602 */
[----:B------:R-:W-:Y:S11]  /*54c0*/  ISETP.GE.AND P1, PT, R3, 0x1, PT ;  /* 0x000000010300780c */ /* 0x000ff60003f26270 */
[----:B------:R-:W-:Y:S02]  /*54d0*/  @!UPT UIADD3 URZ, URZ, URZ, URZ ;  /* 0x0000003f3f3ff290 */ /* 0x000fe4000fffe03f */
[-C--:B------:R-:W-:Y:S01]  /*54e0*/  @P1 MOV R3, R101.reuse ;  /* 0x0000006500031202 */ /* 0x080fe20000000f00 */
[----:B------:R-:W-:Y:S02]  /*54f0*/  @P1 IMAD R4, R2, c[0x0][0x258], RZ ;  /* 0x0000960002041a24 */ /* 0x000fe400078e02ff */
[----:B------:R-:W-:Y:S04]  /*5500*/  @P1 IMAD.MOV.U32 R2, RZ, RZ, R98 ;  /* 0x000000ffff021224 */ /* 0x000fe800078e0062 */
[C---:B------:R-:W-:Y:S04]  /*5510*/  @P1 IMAD.WIDE.U32 R2, R0.reuse, c[0x0][0x258], R2 ;  /* 0x0000960000021a25 */ /* 0x040fe800078e0002 */
[----:B------:R-:W-:Y:S01]  /*5520*/  @P1 IMAD R0, R0, c[0x0][0x25c], R4 ;  /* 0x0000970000001a24 */ /* 0x000fe200078e0204 */
[C---:B------:R-:W-:Y:S03]  /*5530*/  @P1 LEA R6, P2, R2.reuse, c[0x0][0x250], 0x1 ;  /* 0x0000940002061a11 */ /* 0x040fe600078408ff */
[----:B------:R-:W-:Y:S01]  /*5540*/  @P1 IMAD.IADD R0, R3, 0x1, R0 ;  /* 0x0000000103001824 */ /* 0x000fe200078e0200 */
[----:B------:R-:W-:Y:S04]  /*5550*/  @P0 MOV R3, R101 ;  /* 0x0000006500030202 */ /* 0x000fe80000000f00 */
[----:B------:R-:W-:Y:S01]  /*5560*/  @P1 LEA.HI.X R7, R2, c[0x0][0x254], R0, 0x1, P2 ;  /* 0x0000950002071a11 */ /* 0x000fe200010f0c00 */
[----:B------:R-:W-:Y:S02]  /*5570*/  @P0 IMAD R0, R9, c[0x0][0x258], RZ ;  /* 0x0000960009000a24 */ /* 0x000fe400078e02ff */
[----:B------:R-:W-:Y:S02]  /*5580*/  @P0 IMAD.MOV.U32 R2, RZ, RZ, R98 ;  /* 0x000000ffff020224 */ /* 0x000fe400078e0062 */
[----:B------:R-:W-:Y:S01]  /*5590*/  @!PT LDS RZ, [RZ] ;  /* 0x00000000fffff984 */ /* 0x000fe20000000800 */
[----:B------:R-:W-:Y:S01]  /*55a0*/  @!PT LDS RZ, [RZ] ;  /* 0x00000000fffff984 */ /* 0x000fe20000000800 */
[----:B------:R-:W-:Y:S01]  /*55b0*/  @!PT LDS RZ, [RZ] ;  /* 0x00000000fffff984 */ /* 0x000fe20000000800 */
[----:B------:R1:W-:Y:S01]  /*55c0*/  @P1 LDGSTS.E.BYPASS.LTC128B.128 [R85+0x100], [R6.64], !P5 ;  /* 0x0010000006551fae */ /* 0x0003e2000e901d46 */
[C---:B------:R-:W-:Y:S02]  /*55d0*/  @P0 IMAD R0, R5.reuse, c[0x0][0x25c], R0 ;  /* 0x0000970005000a24 */ /* 0x040fe400078e0200 */
[----:B------:R-:W-:Y:S01]  /*55e0*/  @P0 IMAD.WIDE.U32 R2, R5, c[0x0][0x258], R2 ;  /* 0x0000960005020a25 */ /* 0x000fe200078e0002 */
[----:B------:R1:W-:Y:S03]  /*55f0*/  @P1 LDGSTS.E.BYPASS.LTC128B.128 [R85+0x2100], [R6.64+0x80], !P4 ;  /* 0x0210008006551fae */ /* 0x0003e6000e101d46 */
[----:B------:R-:W-:Y:S01]  /*5600*/  @P0 IMAD.IADD R0, R3, 0x1, R0 ;  /* 0x0000000103000824 */ /* 0x000fe200078e0200 */
[----:B------:R1:W-:Y:S01]  /*5610*/  @P1 LDGSTS.E.BYPASS.LTC128B.128 [R85+0x4100], [R6.64+0x100], !P3 ;  /* 0x0410010006551fae */ /* 0x0003e2000d901d46 */
[C---:B------:R-:W-:Y:S04]  /*5620*/  @P0 LEA R4, P2, R2.reuse, c[0x0][0x250], 0x1 ;  /* 0x0000940002040a11 */ /* 0x040fe800078408ff */
[----:B------:R-:W-:Y:S02]  /*5630*/  @P0 LEA.HI.X R5, R2, c[0x0][0x254], R0, 0x1, P2 ;  /* 0x0000950002050a11 */ /* 0x000fe400010f0c00 */
[----:B------:R-:W-:Y:S03]  /*5640*/  IADD3 R0, -R10, R96, RZ ;  /* 0x000000600a007210 */ /* 0x000fe60007ffe1ff */
[----:B------:R1:W-:Y:S01]  /*5650*/  @P0 LDGSTS.E.BYPASS.LTC128B.128 [R85+0x1100], [R4.64], !P5 ;  /* 0x0110000004550fae */ /* 0x0003e2000e901d46 */
[----:B------:R-:W-:Y:S03]  /*5660*/  IMNMX R0, R0, 0x40, PT ;  /* 0x0000004000007817 */ /* 0x000fe60003800200 */
        /* <DEDUP_REMOVED lines=8> */
[----:B------:R-:W-:Y:S02]  /*56f0*/  IMAD.MOV.U32 R4, RZ, RZ, R114 ;  /* 0x000000ffff047224 */ /* 0x000fe400078e0072 */
[----:B------:R-:W-:Y:S02]  /*5700*/  IMAD.MOV.U32 R5, RZ, RZ, R131 ;  /* 0x000000ffff057224 */ /* 0x000fe400078e0083 */
[----:B------:R-:W-:Y:S02]  /*5710*/  IMAD.X R2, R8, 0x1, R143, P0 ;  /* 0x0000000108027824 */ /* 0x000fe400000e068f */
[----:B------:R-:W-:Y:S04]  /*5720*/  IMAD.WIDE.U32 R4, R0, c[0x0][0x208], R4 ;  /* 0x0000820000047a25 */ /* 0x000fe800078e0004 */
[----:B------:R-:W-:Y:S04]  /*5730*/  IMAD R2, R2, c[0x0][0x208], RZ ;  /* 0x0000820002027a24 */ /* 0x000fe800078e02ff */
[----:B------:R-:W-:Y:S01]  /*5740*/  IMAD R0, R0, c[0x0][0x20c], R2 ;  /* 0x0000830000007a24 */ /* 0x000fe200078e0202 */
[C---:B------:R-:W-:Y:S03]  /*5750*/  LEA R2, P0, R4.reuse, c[0x0][0x1f8], 0x1 ;  /* 0x00007e0004027a11 */ /* 0x040fe600078008ff */
[----:B------:R-:W-:Y:S05]  /*5760*/  IMAD.IADD R0, R5, 0x1, R0 ;  /* 0x0000000105007824 */ /* 0x000fea00078e0200 */
[----:B------:R-:W-:Y:S02]  /*5770*/  LEA.HI.X R3, R4, c[0x0][0x1fc], R0, 0x1, P0 ;  /* 0x00007f0004037a11 */ /* 0x000fe400000f0c00 */
[----:B------:R-:W-:Y:S11]  /*5780*/  ISETP.GE.AND P0, PT, R26, c[0x0][0x1d4], PT ;  /* 0x000075001a007a0c */ /* 0x000ff60003f06270 */
[----:B------:R-:W-:Y:S02]  /*5790*/  @!UPT UIADD3 URZ, URZ, URZ, URZ ;  /* 0x0000003f3f3ff290 */ /* 0x000fe4000fffe03f */
[----:B------:R-:W1:Y:S04]  /*57a0*/  @!P0 LDS.128 R4, [R86] ;  /* 0x0000000056048984 */ /* 0x000e680000000c00 */
[----:B-1----:R-:W-:Y:S01]  /*57b0*/  @!P0 STG.E.128 [R2.64], R4 ;  /* 0x0000000402008986 */ /* 0x002fe2000c101d06 */
[----:B------:R-:W-:Y:S11]  /*57c0*/  ISETP.GE.AND P0, PT, R28, c[0x0][0x1d4], PT ;  /* 0x000075001c007a0c */ /* 0x000ff60003f06270 */
[----:B------:R-:W-:Y:S02]  /*57d0*/  @!UPT UIADD3 URZ, URZ, URZ, URZ ;  /* 0x0000003f3f3ff290 */ /* 0x000fe4000fffe03f */
[----:B------:R-:W1:Y:S04]  /*57e0*/  @!P0 LDS.128 R4, [R87] ;  /* 0x0000000057048984 */ /* 0x000e680000000c00 */
        /* <DEDUP_REMOVED lines=17> */
.L_x_561:
[----:B-1----:R-:W-:Y:S05]  /*5900*/  BSYNC B0 ;  /* 0x0000000000007941 */ /* 0x002fea0003800000 */
.L_x_560:
        /* <DEDUP_REMOVED lines=25> */
.L_x_537:
[----:B------:R-:W-:Y:S01]  /*5aa0*/  ISETP.NE.AND P3, PT, R249, 0x1, PT ;  /* 0x00000001f900780c */ /* 0x000fe20003f65270 */
[----:B------:R-:W-:Y:S01]  /*5ab0*/  IMAD.IADD R8, R149, 0x1, R148 ;  /* 0x0000000195087824 */ /* 0x000fe200078e0294 */
[----:B------:R-:W-:Y:S01]  /*5ac0*/  IADD3 R0, R244, 0x7f, RZ ;  /* 0x0000007ff4007810 */ /* 0x000fe20007ffe0ff */
[----:B------:R-:W-:Y:S01]  /*5ad0*/  CS2R R10, SRZ ;  /* 0x00000000000a7805 */ /* 0x000fe2000001ff00 */
[----:B------:R-:W-:Y:S01]  /*5ae0*/  PLOP3.LUT P2, PT, PT, PT, PT, 0x80, 0x0 ;  /* 0x000000000000781c */ /* 0x000fe20003f4f070 */
[----:B------:R-:W-:Y:S01]  /*5af0*/  CS2R R14, SRZ ;  /* 0x00000000000e7805 */ /* 0x000fe2000001ff00 */
[----:B------:R-:W-:Y:S01]  /*5b00*/  MOV R98, RZ ;  /* 0x000000ff00627202 */ /* 0x000fe20000000f00 */
[----:B------:R-:W-:Y:S01]  /*5b10*/  IMAD.MOV.U32 R96, RZ, RZ, RZ ;  /* 0x000000ffff607224 */ /* 0x000fe200078e00ff */
[----:B------:R-:W-:Y:S01]  /*5b20*/  MOV R9, RZ ;  /* 0x000000ff00097202 */ /* 0x000fe20000000f00 */
[----:B------:R-:W-:Y:S01]  /*5b30*/  IMAD.MOV.U32 R94, RZ, RZ, RZ ;  /* 0x000000ffff5e7224 */ /* 0x000fe200078e00ff */
[----:B------:R-:W-:Y:S01]  /*5b40*/  CS2R R12, SRZ ;  /* 0x00000000000c7805 */ /* 0x000fe2000001ff00 */
[----:B------:R-:W-:Y:S01]  /*5b50*/  IMAD.MOV.U32 R92, RZ, RZ, RZ ;  /* 0x000000ffff5c7224 */ /* 0x000fe200078e00ff */
[----:B------:R-:W-:Y:S01]  /*5b60*/  MOV R88, RZ ;  /* 0x000000ff00587202 */ /* 0x000fe20000000f00 */
[----:B-1----:R-:W-:Y:S01]  /*5b70*/  @P3 IMAD.HI.U32 R2, R0, c[0x0][0x2c8], RZ ;  /* 0x0000b20000023a27 */ /* 0x002fe200078e00ff */
[----:B------:R-:W-:Y:S01]  /*5b80*/  CS2R R16, SRZ ;  /* 0x0000000000107805 */ /* 0x000fe2000001ff00 */
[----:B------:R-:W-:Y:S01]  /*5b90*/  MOV R82, RZ ;  /* 0x000000ff00527202 */ /* 0x000fe20000000f00 */
[----:B------:R-:W-:Y:S01]  /*5ba0*/  CS2R R18, SRZ ;  /* 0x0000000000127805 */ /* 0x000fe2000001ff00 */
[----:B------:R-:W-:Y:S01]  /*5bb0*/  IMAD.MOV.U32 R90, RZ, RZ, RZ ;  /* 0x000000ffff5a7224 */ /* 0x000fe200078e00ff */
[----:B------:R-:W-:Y:S01]  /*5bc0*/  @P3 SHF.R.U32.HI R0, RZ, c[0x0][0x2cc], R2 ;  /* 0x0000b300ff003a19 */ /* 0x000fe20000011602 */
[----:B------:R-:W-:Y:S01]  /*5bd0*/  IMAD.MOV.U32 R86, RZ, RZ, RZ ;  /* 0x000000ffff567224 */ /* 0x000fe200078e00ff */
[----:B------:R-:W-:Y:S01]  /*5be0*/  CS2R R20, SRZ ;  /* 0x0000000000147805 */ /* 0x000fe2000001ff00 */
[----:B------:R-:W-:Y:S01]  /*5bf0*/  IMAD.MOV.U32 R84, RZ, RZ, RZ ;  /* 0x000000ffff547224 */ /* 0x000fe200078e00ff */
[----:B------:R-:W-:Y:S01]  /*5c00*/  MOV R76, RZ ;  /* 0x000000ff004c7202 */ /* 0x000fe20000000f00 */
[----:B------:R-:W-:Y:S01]  /*5c10*/  IMAD.IADD R0, R154, 0x1, R0 ;  /* 0x000000019a007824 */ /* 0x000fe200078e0200 */
[----:B------:R-:W-:Y:S01]  /*5c20*/  CS2R R74, SRZ ;  /* 0x00000000004a7805 */ /* 0x000fe2000001ff00 */
[----:B------:R-:W-:Y:S01]  /*5c30*/  IMAD.MOV.U32 R80, RZ, RZ, RZ ;  /* 0x000000ffff507224 */ /* 0x000fe200078e00ff */
[----:B------:R-:W-:Y:S01]  /*5c40*/  CS2R R70, SRZ ;  /* 0x0000000000467805 */ /* 0x000fe2000001ff00 */
[----:B------:R-:W-:Y:S01]  /*5c50*/  IMAD.MOV.U32 R78, RZ, RZ, RZ ;  /* 0x000000ffff4e7224 */ /* 0x000fe200078e00ff */
[----:B------:R-:W-:Y:S01]  /*5c60*/  SHF.R.S32.HI R2, RZ, 0x1f, R0 ;  /* 0x0000001fff027819 */ /* 0x000fe20000011400 */
[----:B------:R-:W-:Y:S01]  /*5c70*/  IMAD.MOV.U32 R72, RZ, RZ, RZ ;  /* 0x000000ffff487224 */ /* 0x000fe200078e00ff */
[----:B------:R-:W-:Y:S01]  /*5c80*/  MOV R68, RZ ;  /* 0x000000ff00447202 */ /* 0x000fe20000000f00 */
[----:B------:R-:W-:Y:S01]  /*5c90*/  IMAD.MOV.U32 R22, RZ, RZ, RZ ;  /* 0x000000ffff167224 */ /* 0x000fe200078e00ff */
[----:B------:R-:W-:Y:S01]  /*5ca0*/  LEA.HI R0, R2, R0, RZ, 0x6 ;  /* 0x0000000002007211 */ /* 0x000fe200078f30ff */
[----:B------:R-:W-:Y:S01]  /*5cb0*/  CS2R R66, SRZ ;  /* 0x0000000000427805 */ /* 0x000fe2000001ff00 */
[----:B------:R-:W-:Y:S01]  /*5cc0*/  CS2R R24, SRZ ;  /* 0x0000000000187805 */ /* 0x000fe2000001ff00 */
[----:B------:R-:W-:Y:S01]  /*5cd0*/  IMAD.MOV.U32 R64, RZ, RZ, RZ ;  /* 0x000000ffff407224 */ /* 0x000fe200078e00ff */
[----:B------:R-:W-:Y:S01]  /*5ce0*/  SHF.R.S32.HI R0, RZ, 0x6, R0 ;  /* 0x00000006ff007819 */ /* 0x000fe20000011400 */
[----:B------:R-:W-:Y:S01]  /*5cf0*/  CS2R R62, SRZ ;  /* 0x00000000003e7805 */ /* 0x000fe2000001ff00 */
[----:B------:R-:W-:Y:S01]  /*5d00*/  MOV R60, RZ ;  /* 0x000000ff003c7202 */ /* 0x000fe20000000f00 */
[----:B------:R-:W-:Y:S01]  /*5d10*/  CS2R R58, SRZ ;  /* 0x00000000003a7805 */ /* 0x000fe2000001ff00 */
[----:B------:R-:W-:Y:S01]  /*5d20*/  IMNMX R153, R153, R0, PT ;  /* 0x0000000099997217 */ /* 0x000fe20003800200 */
[----:B------:R-:W-:Y:S01]  /*5d30*/  CS2R R26, SRZ ;  /* 0x00000000001a7805 */ /* 0x000fe2000001ff00 */
[----:B------:R-:W-:Y:S01]  /*5d40*/  IMAD.MOV.U32 R56, RZ, RZ, RZ ;  /* 0x000000ffff387224 */ /* 0x000fe200078e00ff */
[----:B------:R-:W-:Y:S01]  /*5d50*/  CS2R R54, SRZ ;  /* 0x0000000000367805 */ /* 0x000fe2000001ff00 */
[----:B------:R-:W-:Y:S01]  /*5d60*/  ISETP.GE.AND P0, PT, R153, 0x1, PT ;  /* 0x000000019900780c */ /* 0x000fe20003f06270 */
[----:B------:R-:W-:Y:S01]  /*5d70*/  CS2R R50, SRZ ;  /* 0x0000000000327805 */ /* 0x000fe2000001ff00 */
[----:B------:R-:W-:Y:S01]  /*5d80*/  MOV R52, RZ ;  /* 0x000000ff00347202 */ /* 0x000fe20000000f00 */
[----:B------:R-:W-:Y:S01]  /*5d90*/  CS2R R28, SRZ ;  /* 0x00000000001c7805 */ /* 0x000fe2000001ff00 */
[----:B------:R-:W-:Y:S01]  /*5da0*/  IMAD.MOV.U32 R48, RZ, RZ, RZ ;  /* 0x000000ffff307224 */ /* 0x000fe200078e00ff */
        /* <DEDUP_REMOVED lines=9> */
[----:B------:R-:W-:Y:S01]  /*5e40*/  IMAD.MOV.U32 R132, RZ, RZ, RZ ;  /* 0x000000ffff847224 */ /* 0x000fe200078e00ff */
        /* <DEDUP_REMOVED lines=8> */
[----:B------:R-:W-:Y:S01]  /*5ed0*/  IMAD.MOV.U32 R7, RZ, RZ, RZ ;  /* 0x000000ffff077224 */ /* 0x000fe200078e00ff */
[----:B------:R-:W-:Y:S01]  /*5ee0*/  MOV R116, RZ ;  /* 0x000000ff00747202 */ /* 0x000fe20000000f00 */
[----:B------:R-:W-:Y:S01]  /*5ef0*/  CS2R R114, SRZ ;  /* 0x0000000000727805 */ /* 0x000fe2000001ff00 */
[----:B------:R-:W-:Y:S01]  /*5f00*/  CS2R R112, SRZ ;  /* 0x0000000000707805 */ /* 0x000fe2000001ff00 */
[----:B------:R-:W-:Y:S01]  /*5f10*/  CS2R R110, SRZ ;  /* 0x00000000006e7805 */ /* 0x000fe2000001ff00 */
[----:B------:R-:W-:Y:S01]  /*5f20*/  CS2R R108, SRZ ;  /* 0x00000000006c7805 */ /* 0x000fe2000001ff00 */
[----:B------:R-:W-:Y:S01]  /*5f30*/  CS2R R106, SRZ ;  /* 0x00000000006a7805 */ /* 0x000fe2000001ff00 */
[----:B------:R-:W-:Y:S01]  /*5f40*/  CS2R R104, SRZ ;  /* 0x0000000000687805 */ /* 0x000fe2000001ff00 */
[----:B------:R-:W-:Y:S05]  /*5f50*/  @!P0 BRA `(.L_x_563) ;  /* 0x000115c000008947 */ /* 0x000fea0003800000 */
[----:B------:R-:W-:-:S04]  /*5f60*/  ISETP.NE.U32.AND P0, PT, RZ, c[0x0][0x340], PT ;  /* 0x0000d000ff007a0c */ /* 0x000fc80003f05070 */
[----:B------:R-:W-:-:S13]  /*5f70*/  ISETP.NE.AND.EX P0, PT, RZ, c[0x0][0x344], PT, P0 ;  /* 0x0000d100ff007a0c */ /* 0x000fda0003f05300 */
[----:B------:R-:W-:-:S04]  /*5f80*/  @P0 IMAD.MOV.U32 R2, RZ, RZ, 0x4 ;  /* 0x00000004ff020424 */ /* 0x000fc800078e00ff */
[----:B------:R-:W-:-:S05]  /*5f90*/  @P0 IMAD.WIDE R2, R243, R2, c[0x0][0x340] ;  /* 0x0000d000f3020625 */ /* 0x000fca00078e0202 */
[----:B------:R1:W2:Y:S01]  /*5fa0*/  @P0 LDG.E R21, [R2.64] ;  /* 0x0000000602150981 */ /* 0x0002a2000c1e1900 */
[----:B------:R-:W-:Y:S01]  /*5fb0*/  SHF.R.S32.HI R0, RZ, 0x1f, R147 ;  /* 0x0000001fff007819 */ /* 0x000fe20000011493 */
[----:B------:R-:W-:Y:S01]  /*5fc0*/  IMAD R5, R166, c[0x0][0x1b8], RZ ;  /* 0x00006e00a6057a24 */ /* 0x000fe200078e02ff */
[----:B------:R-:W-:Y:S01]  /*5fd0*/  SHF.R.S32.HI R116, RZ, 0x1f, R164 ;  /* 0x0000001fff747819 */ /* 0x000fe200000114a4 */
[----:B------:R-:W-:Y:S01]  /*5fe0*/  IMAD R44, R242, c[0x0][0x2c4], RZ ;  /* 0x0000b100f22c7a24 */ /* 0x000fe200078e02ff */
[----:B------:R-:W-:Y:S01]  /*5ff0*/  ISETP.NE.U32.AND P2, PT, RZ, c[0x0][0x348], PT ;  /* 0x0000d200ff007a0c */ /* 0x000fe20003f45070 */
[----:B------:R-:W-:Y:S01]  /*6000*/  IMAD R0, R0, c[0x0][0x178], RZ ;  /* 0x00005e0000007a24 */ /* 0x000fe200078e02ff */
[CC--:B------:R-:W-:Y:S01]  /*6010*/  LEA.HI R4, R116.reuse, R164.reuse, RZ, 0x3 ;  /* 0x000000a474047211 */ /* 0x0c0fe200078f18ff */
[----:B------:R-:W-:Y:S01]  /*6020*/  IMAD R5, R251, c[0x0][0x1bc], R5 ;  /* 0x00006f00fb057a24 */ /* 0x000fe200078e0205 */
[----:B------:R-:W-:Y:S01]  /*6030*/  LEA.HI R11, R116, R164, RZ, 0x4 ;  /* 0x000000a4740b7211 */ /* 0x000fe200078f20ff */
[----:B------:R-:W-:Y:S01]  /*6040*/  IMAD R0, R147, c[0x0][0x17c], R0 ;  /* 0x00005f0093007a24 */ /* 0x000fe200078e0200 */
[----:B------:R-:W-:Y:S01]  /*6050*/  SHF.R.S32.HI R93, RZ, 0x3, R4 ;  /* 0x00000003ff5d7819 */ /* 0x000fe20000011404 */
[----:B------:R-:W-:Y:S01]  /*6060*/  BSSY B0, `(.L_x_564) ;  /* 0x0000089000007945 */ /* 0x000fe20003800000 */
[----:B------:R-:W-:-:S02]  /*6070*/  SHF.R.S32.HI R9, RZ, 0x4, R11 ;  /* 0x00000004ff097819 */ /* 0x000fc4000001140b */
[----:B------:R-:W-:Y:S02]  /*6080*/  SHF.R.S32.HI R20, RZ, 0x1f, R243 ;  /* 0x0000001fff147819 */ /* 0x000fe400000114f3 */
[----:B------:R-:W-:Y:S02]  /*6090*/  LEA.HI R6, R11, R9, RZ, 0x1 ;  /* 0x000000090b067211 */ /* 0x000fe400078f08ff */
[----:B------:R-:W-:Y:S02]  /*60a0*/  ISETP.NE.AND.EX P2, PT, RZ, c[0x0][0x34c], PT, P2 ;  /* 0x0000d300ff007a0c */ /* 0x000fe40003f45320 */
[----:B------:R-:W-:Y:S02]  /*60b0*/  LOP3.LUT R6, R6, 0xfffffffe, RZ, 0xc0, !PT ;  /* 0xfffffffe06067812 */ /* 0x000fe400078ec0ff */
[----:B------:R-:W-:Y:S01]  /*60c0*/  SEL R12, R20, RZ, !P2 ;  /* 0x000000ff140c7207 */ /* 0x000fe20005000000 */
[----:B-1----:R-:W-:-:S04]  /*60d0*/  IMAD.WIDE.U32 R2, R147, c[0x0][0x178], RZ ;  /* 0x00005e0093027a25 */ /* 0x002fc800078e00ff */
[----:B------:R-:W-:Y:S01]  /*60e0*/  IMAD.IADD R3, R3, 0x1, R0 ;  /* 0x0000000103037824 */ /* 0x000fe200078e0200 */
[----:B------:R-:W-:Y:S01]  /*60f0*/  LOP3.LUT R0, R4, 0xfffffff8, RZ, 0xc0, !PT ;  /* 0xfffffff804007812 */ /* 0x000fe200078ec0ff */
[----:B------:R-:W-:Y:S02]  /*6100*/  IMAD.SHL.U32 R4, R93, 0x40, RZ ;  /* 0x000000405d047824 */ /* 0x000fe400078e00ff */
[----:B------:R-:W-:Y:S01]  /*6110*/  IMAD.IADD R112, R9, 0x1, -R6 ;  /* 0x0000000109707824 */ /* 0x000fe200078e0a06 */
[----:B------:R-:W-:Y:S01]  /*6120*/  SEL R6, R243, RZ, !P2 ;  /* 0x000000fff3067207 */ /* 0x000fe20005000000 */
[----:B------:R-:W-:Y:S01]  /*6130*/  IMAD.IADD R92, R164, 0x1, -R0 ;  /* 0x00000001a45c7824 */ /* 0x000fe200078e0a00 */
[----:B------:R-:W-:Y:S01]  /*6140*/  LOP3.LUT R0, R4, 0x1c0, RZ, 0xc0, !PT ;  /* 0x000001c004007812 */ /* 0x000fe200078ec0ff */
[----:B------:R-:W-:-:S03]  /*6150*/  IMAD.WIDE.U32 R2, R251, c[0x0][0x1b8], R2 ;  /* 0x00006e00fb027a25 */ /* 0x000fc600078e0002 */
[C---:B------:R-:W-:Y:S01]  /*6160*/  SHF.L.U32 R10, R92.reuse, 0x3, RZ ;  /* 0x000000035c0a7819 */ /* 0x040fe200000006ff */
[----:B------:R-:W-:Y:S02]  /*6170*/  IMAD R9, R92, 0x20, R93 ;  /* 0x000000205c097824 */ /* 0x000fe400078e025d */
[----:B------:R-:W-:Y:S01]  /*6180*/  IMAD.IADD R3, R3, 0x1, R5 ;  /* 0x0000000103037824 */ /* 0x000fe200078e0205 */
[----:B------:R-:W-:Y:S01]  /*6190*/  IADD3 R4, R10, 0x80, RZ ;  /* 0x000000800a047810 */ /* 0x000fe20007ffe0ff */
[----:B------:R-:W-:Y:S01]  /*61a0*/  IMAD.IADD R9, R244, 0x1, R9 ;  /* 0x00000001f4097824 */ /* 0x000fe200078e0209 */
[----:B------:R-:W-:Y:S01]  /*61b0*/  LOP3.LUT R7, R0, 0x38, R10, 0xf8, !PT ;  /* 0x0000003800077812 */ /* 0x000fe200078ef80a */
[----:B------:R-:W-:Y:S01]  /*61c0*/  IMAD R14, R12, c[0x0][0x1c0], RZ ;  /* 0x000070000c0e7a24 */ /* 0x000fe200078e02ff */
[----:B------:R-:W-:Y:S01]  /*61d0*/  SHF.R.U32.HI R0, RZ, 0x3, R0 ;  /* 0x00000003ff007819 */ /* 0x000fe20000011600 */
[----:B------:R-:W-:Y:S01]  /*61e0*/  @P3 IMAD.HI.U32 R5, R9, c[0x0][0x2c8], RZ ;  /* 0x0000b20009053a27 */ /* 0x000fe200078e00ff */
[----:B------:R-:W-:-:S02]  /*61f0*/  ISETP.GE.AND P1, PT, R4, c[0x0][0x1d4], PT ;  /* 0x0000750004007a0c */ /* 0x000fc40003f26270 */
[----:B------:R-:W-:Y:S01]  /*6200*/  LOP3.LUT R17, R7, R0, RZ, 0x3c, !PT ;  /* 0x0000000007117212 */ /* 0x000fe200078e3cff */
[----:B------:R-:W-:Y:S01]  /*6210*/  IMAD.WIDE.U32 R2, R6, c[0x0][0x1c0], R2 ;  /* 0x0000700006027a25 */ /* 0x000fe200078e0002 */
[----:B------:R-:W-:Y:S02]  /*6220*/  P2R R240, PR, RZ, 0x2 ;  /* 0x00000002fff07803 */ /* 0x000fe40000000000 */
[----:B------:R-:W-:Y:S02]  /*6230*/  SHF.R.S32.HI R4, RZ, 0x1f, R8 ;  /* 0x0000001fff047819 */ /* 0x000fe40000011408 */
[----:B------:R-:W-:Y:S02]  /*6240*/  IADD3 R0, P1, R93, R8, RZ ;  /* 0x000000085d007210 */ /* 0x000fe40007f3e0ff */
[----:B------:R-:W-:Y:S02]  /*6250*/  LOP3.LUT R7, R11, 0xfffffff0, RZ, 0xc0, !PT ;  /* 0xfffffff00b077812 */ /* 0x000fe400078ec0ff */
[----:B------:R-:W-:-:S02]  /*6260*/  LEA.HI.X.SX32 R4, R93, R4, 0x1, P1 ;  /* 0x000000045d047211 */ /* 0x000fc400008f0eff */
[----:B------:R-:W-:Y:S01]  /*6270*/  MOV R8, R9 ;  /* 0x0000000900087202 */ /* 0x000fe20000000f00 */
[----:B------:R-:W-:Y:S01]  /*6280*/  IMAD.IADD R7, R164, 0x1, -R7 ;  /* 0x00000001a4077824 */ /* 0x000fe200078e0a07 */
[----:B------:R-:W-:Y:S01]  /*6290*/  @P3 SHF.R.U32.HI R8, RZ, c[0x0][0x2cc], R5 ;  /* 0x0000b300ff083a19 */ /* 0x000fe20000011605 */
[C---:B------:R-:W-:Y:S01]  /*62a0*/  IMAD R5, R4.reuse, c[0x0][0x1e0], RZ ;  /* 0x0000780004057a24 */ /* 0x040fe200078e02ff */
[----:B------:R-:W-:Y:S01]  /*62b0*/  SHF.R.S32.HI R11, RZ, 0x1f, R10 ;  /* 0x0000001fff0b7819 */ /* 0x000fe2000001140a */
[----:B------:R-:W-:Y:S01]  /*62c0*/  IMAD R4, R4, c[0x0][0x208], RZ ;  /* 0x0000820004047a24 */ /* 0x000fe200078e02ff */
[----:B------:R-:W-:Y:S01]  /*62d0*/  SHF.R.S32.HI R15, RZ, 0x1f, R7 ;  /* 0x0000001fff0f7819 */ /* 0x000fe20000011407 */
[C---:B------:R-:W-:Y:S01]  /*62e0*/  IMAD R16, R0.reuse, c[0x0][0x1e4], R5 ;  /* 0x0000790000107a24 */ /* 0x040fe200078e0205 */
[----:B------:R-:W-:Y:S01]  /*62f0*/  ISETP.NE.U32.AND P1, PT, RZ, c[0x0][0x350], PT ;  /* 0x0000d400ff007a0c */ /* 0x000fe20003f25070 */
[C---:B------:R-:W-:Y:S01]  /*6300*/  IMAD R19, R0.reuse, c[0x0][0x20c], R4 ;  /* 0x0000830000137a24 */ /* 0x040fe200078e0204 */
[----:B------:R-:W-:Y:S01]  /*6310*/  LEA.HI R18, R15, R7, RZ, 0x3 ;  /* 0x000000070f127211 */ /* 0x000fe200078f18ff */
[----:B------:R-:W-:Y:S01]  /*6320*/  IMAD.WIDE.U32 R4, R0, c[0x0][0x1e0], R10 ;  /* 0x0000780000047a25 */ /* 0x000fe200078e000a */
[----:B------:R-:W-:-:S02]  /*6330*/  ISETP.NE.AND.EX P1, PT, RZ, c[0x0][0x354], PT, P1 ;  /* 0x0000d500ff007a0c */ /* 0x000fc40003f25310 */
[----:B------:R-:W-:Y:S01]  /*6340*/  ISETP.GE.AND P5, PT, R10, c[0x0][0x1d4], PT ;  /* 0x000075000a007a0c */ /* 0x000fe20003fa6270 */
[----:B------:R-:W-:Y:S01]  /*6350*/  IMAD.WIDE.U32 R12, R0, c[0x0][0x208], R10 ;  /* 0x00008200000c7a25 */ /* 0x000fe200078e000a */
[----:B------:R-:W-:Y:S02]  /*6360*/  LEA.HI R0, R116, R164, RZ, 0x6 ;  /* 0x000000a474007211 */ /* 0x000fe400078f30ff */
[----:B------:R-:W-:Y:S01]  /*6370*/  IADD3 R5, R5, R16, RZ ;  /* 0x0000001005057210 */ /* 0x000fe20007ffe0ff */
[----:B------:R-:W-:Y:S02]  /*6380*/  IMAD R15, R6, c[0x0][0x1c4], R14 ;  /* 0x00007100060f7a24 */ /* 0x000fe400078e020e */
[----:B------:R-:W-:Y:S01]  /*6390*/  IMAD.SHL.U32 R6, R0, 0x8, RZ ;  /* 0x0000000800067824 */ /* 0x000fe200078e00ff */
[----:B------:R-:W-:Y:S01]  /*63a0*/  LOP3.LUT R0, R18, 0xfffffff8, RZ, 0xc0, !PT ;  /* 0xfffffff812007812 */ /* 0x000fe200078ec0ff */
[----:B------:R-:W-:Y:S02]  /*63b0*/  IMAD.MOV R14, RZ, RZ, -R8 ;  /* 0x000000ffff0e7224 */ /* 0x000fe400078e0a08 */
[----:B------:R-:W-:Y:S01]  /*63c0*/  IMAD.IADD R3, R3, 0x1, R15 ;  /* 0x0000000103037824 */ /* 0x000fe200078e020f */
[----:B------:R-:W-:Y:S01]  /*63d0*/  LOP3.LUT R209, R17, 0xfffffe00, R6, 0xf8, !PT ;  /* 0xfffffe0011d17812 */ /* 0x000fe200078ef806 */
[----:B------:R-:W-:Y:S01]  /*63e0*/  IMAD.IADD R0, R7, 0x1, -R0 ;  /* 0x0000000107007824 */ /* 0x000fe200078e0a00 */
[----:B------:R-:W-:Y:S01]  /*63f0*/  SHF.R.S32.HI R6, RZ, 0x1f, R8 ;  /* 0x0000001fff067819 */ /* 0x000fe20000011408 */
[----:B------:R-:W-:Y:S01]  /*6400*/  IMAD R14, R14, c[0x0][0x2c4], R9 ;  /* 0x0000b1000e0e7a24 */ /* 0x000fe200078e0209 */
[----:B------:R-:W-:Y:S01]  /*6410*/  SHF.L.U32 R15, R112, 0x3, RZ ;  /* 0x00000003700f7819 */ /* 0x000fe200000006ff */
[C---:B------:R-:W-:Y:S01]  /*6420*/  IMAD.SHL.U32 R9, R0.reuse, 0x40, RZ ;  /* 0x0000004000097824 */ /* 0x040fe200078e00ff */
[----:B------:R-:W-:Y:S01]  /*6430*/  LOP3.LUT P3, RZ, R0, 0x4, RZ, 0xc0, !PT ;  /* 0x0000000400ff7812 */ /* 0x000fe2000786c0ff */
[----:B------:R-:W-:Y:S01]  /*6440*/  IMAD.WIDE.U32 R2, R8, c[0x0][0x1b0], R2 ;  /* 0x00006c0008027a25 */ /* 0x000fe200078e0002 */
[----:B------:R-:W-:-:S02]  /*6450*/  LOP3.LUT P2, RZ, R0, 0x2, RZ, 0xc0, !PT ;  /* 0x0000000200ff7812 */ /* 0x000fc4000784c0ff */
[----:B------:R-:W-:Y:S01]  /*6460*/  LOP3.LUT R9, R9, 0x1c0, RZ, 0xc0, !PT ;  /* 0x000001c009097812 */ /* 0x000fe200078ec0ff */
[----:B------:R-:W-:Y:S02]  /*6470*/  IMAD R0, R6, c[0x0][0x1b0], RZ ;  /* 0x00006c0006007a24 */ /* 0x000fe400078e02ff */
[----:B------:R-:W-:Y:S01]  /*6480*/  IMAD.WIDE.U32 R6, R251, c[0x0][0x1e8], R4 ;  /* 0x00007a00fb067a25 */ /* 0x000fe200078e0004 */
[----:B------:R-:W-:-:S03]  /*6490*/  MOV R4, R12 ;  /* 0x0000000c00047202 */ /* 0x000fc60000000f00 */
[----:B------:R-:W-:Y:S01]  /*64a0*/  IMAD R17, R8, c[0x0][0x1b4], R0 ;  /* 0x00006d0008117a24 */ /* 0x000fe200078e0200 */
[----:B------:R-:W-:Y:S01]  /*64b0*/  LOP3.LUT R0, R9, 0x8, R15, 0xf8, !PT ;  /* 0x0000000809007812 */ /* 0x000fe200078ef80f */
[----:B------:R-:W-:Y:S01]  /*64c0*/  IMAD R16, R166, c[0x0][0x1e8], RZ ;  /* 0x00007a00a6107a24 */ /* 0x000fe200078e02ff */
[----:B------:R-:W-:Y:S01]  /*64d0*/  SHF.R.U32.HI R9, RZ, 0x3, R9 ;  /* 0x00000003ff097819 */ /* 0x000fe20000011609 */
[----:B------:R-:W-:Y:S02]  /*64e0*/  IMAD.MOV.U32 R12, RZ, RZ, R6 ;  /* 0x000000ffff0c7224 */ /* 0x000fe400078e0006 */
[----:B------:R-:W-:Y:S01]  /*64f0*/  IMAD.IADD R5, R13, 0x1, R19 ;  /* 0x000000010d057824 */ /* 0x000fe200078e0213 */
[----:B------:R-:W-:Y:S01]  /*6500*/  LOP3.LUT R15, R0, R9, RZ, 0x3c, !PT ;  /* 0x00000009000f7212 */ /* 0x000fe200078e3cff */
[----:B------:R-:W-:Y:S01]  /*6510*/  IMAD R6, R166, c[0x0][0x210], RZ ;  /* 0x00008400a6067a24 */ /* 0x000fe200078e02ff */
[----:B------:R-:W-:Y:S01]  /*6520*/  SHF.R.S32.HI R0, RZ, 0x1f, R14 ;  /* 0x0000001fff007819 */ /* 0x000fe2000001140e */
[----:B------:R-:W-:-:S02]  /*6530*/  IMAD.IADD R3, R3, 0x1, R17 ;  /* 0x0000000103037824 */ /* 0x000fc400078e0211 */
[C---:B------:R-:W-:Y:S02]  /*6540*/  IMAD R16, R251.reuse, c[0x0][0x1ec], R16 ;  /* 0x00007b00fb107a24 */ /* 0x040fe400078e0210 */
[----:B------:R-:W-:Y:S02]  /*6550*/  IMAD R0, R0, c[0x0][0x1a8], RZ ;  /* 0x00006a0000007a24 */ /* 0x000fe400078e02ff */
[C---:B------:R-:W-:Y:S02]  /*6560*/  IMAD R6, R251.reuse, c[0x0][0x214], R6 ;  /* 0x00008500fb067a24 */ /* 0x040fe400078e0206 */
[----:B------:R-:W-:-:S04]  /*6570*/  IMAD.WIDE.U32 R4, R251, c[0x0][0x210], R4 ;  /* 0x00008400fb047a25 */ /* 0x000fc800078e0004 */
[C---:B------:R-:W-:Y:S02]  /*6580*/  IMAD R0, R14.reuse, c[0x0][0x1ac], R0 ;  /* 0x00006b000e007a24 */ /* 0x040fe400078e0200 */
[----:B------:R-:W-:-:S04]  /*6590*/  IMAD.WIDE.U32 R2, R14, c[0x0][0x1a8], R2 ;  /* 0x00006a000e027a25 */ /* 0x000fc800078e0002 */
[----:B------:R-:W-:Y:S02]  /*65a0*/  IMAD.IADD R13, R16, 0x1, R7 ;  /* 0x00000001100d7824 */ /* 0x000fe400078e0207 */
[----:B------:R-:W-:Y:S01]  /*65b0*/  IMAD.IADD R7, R6, 0x1, R5 ;  /* 0x0000000106077824 */ /* 0x000fe200078e0205 */
[----:B------:R-:W-:Y:S01]  /*65c0*/  MOV R6, R4 ;  /* 0x0000000400067202 */ /* 0x000fe20000000f00 */
[----:B------:R-:W-:Y:S02]  /*65d0*/  IMAD.SHL.U32 R5, R18, 0x40, RZ ;  /* 0x0000004012057824 */ /* 0x000fe400078e00ff */
[----:B------:R-:W-:Y:S02]  /*65e0*/  IMAD.IADD R3, R3, 0x1, R0 ;  /* 0x0000000103037824 */ /* 0x000fe400078e0200 */
[----:B------:R-:W-:Y:S01]  /*65f0*/  IMAD.IADD R16, R244, 0x1, R93 ;  /* 0x00000001f4107824 */ /* 0x000fe200078e025d */
[----:B------:R-:W-:Y:S02]  /*6600*/  LOP3.LUT R4, R15, 0xfffffe00, R5, 0xf8, !PT ;  /* 0xfffffe000f047812 */ /* 0x000fe400078ef805 */
[----:B------:R-:W-:-:S04]  /*6610*/  SHF.L.U32 R15, R92, 0x3, RZ ;  /* 0x000000035c0f7819 */ /* 0x000fc800000006ff */
[----:B------:R-:W-:Y:S02]  /*6620*/  IADD3 R5, R15, 0x80, RZ ;  /* 0x000000800f057810 */ /* 0x000fe40007ffe0ff */
[--C-:B--2---:R-:W-:Y:S01]  /*6630*/  @P0 SHF.R.S32.HI R9, RZ, 0x1f, R21.reuse ;  /* 0x0000001fff090819 */ /* 0x104fe20000011415 */
[----:B------:R-:W-:Y:S01]  /*6640*/  @P0 IMAD.MOV.U32 R8, RZ, RZ, R21 ;  /* 0x000000ffff080224 */ /* 0x000fe200078e0015 */
[----:B------:R-:W-:Y:S01]  /*6650*/  @!P0 MOV R9, R20 ;  /* 0x0000001400098202 */ /* 0x000fe20000000f00 */
[----:B------:R-:W-:Y:S01]  /*6660*/  @!P0 IMAD.MOV.U32 R8, RZ, RZ, R243 ;  /* 0x000000ffff088224 */ /* 0x000fe200078e00f3 */
[C---:B------:R-:W-:Y:S02]  /*6670*/  LEA R18, P0, R2.reuse, c[0x0][0x160], 0x1 ;  /* 0x0000580002127a11 */ /* 0x040fe400078008ff */
[----:B------:R-:W-:Y:S02]  /*6680*/  SEL R0, R9, RZ, !P1 ;  /* 0x000000ff09007207 */ /* 0x000fe40004800000 */
[----:B------:R-:W-:Y:S01]  /*6690*/  LEA.HI.X R17, R2, c[0x0][0x164], R3, 0x1, P0 ;  /* 0x0000590002117a11 */ /* 0x000fe200000f0c03 */
[----:B------:R-:W-:Y:S01]  /*66a0*/  IMAD.MOV.U32 R3, RZ, RZ, 0x10 ;  /* 0x00000010ff037424 */ /* 0x000fe200078e00ff */
[----:B------:R-:W-:Y:S01]  /*66b0*/  ISETP.GE.AND P0, PT, R16, R44, PT ;  /* 0x0000002c1000720c */ /* 0x000fe20003f06270 */
[----:B------:R-:W-:Y:S01]  /*66c0*/  IMAD R2, R0, c[0x0][0x1f0], RZ ;  /* 0x00007c0000027a24 */ /* 0x000fe200078e02ff */
[----:B------:R-:W-:Y:S01]  /*66d0*/  SEL R8, R8, RZ, !P1 ;  /* 0x000000ff08087207 */ /* 0x000fe20004800000 */
[----:B------:R-:W-:Y:S01]  /*66e0*/  IMAD R0, R0, c[0x0][0x218], RZ ;  /* 0x0000860000007a24 */ /* 0x000fe200078e02ff */
[----:B------:R-:W-:-:S02]  /*66f0*/  SEL R3, R3, 0xfffffff0, !P2 ;  /* 0xfffffff003037807 */ /* 0x000fc40005000000 */
[----:B------:R-:W-:Y:S01]  /*6700*/  ISETP.GE.AND P1, PT, R15, c[0x0][0x198], PT ;  /* 0x000066000f007a0c */ /* 0x000fe20003f26270 */
[C---:B------:R-:W-:Y:S02]  /*6710*/  IMAD R14, R8.reuse, c[0x0][0x1f4], R2 ;  /* 0x00007d00080e7a24 */ /* 0x040fe400078e0202 */
[----:B------:R-:W-:Y:S02]  /*6720*/  IMAD.MOV.U32 R2, RZ, RZ, 0x20 ;  /* 0x00000020ff027424 */ /* 0x000fe400078e00ff */
[----:B------:R-:W-:Y:S01]  /*6730*/  IMAD R9, R8, c[0x0][0x21c], R0 ;  /* 0x0000870008097a24 */ /* 0x000fe200078e0200 */
[----:B------:R-:W-:Y:S01]  /*6740*/  IADD3 R0, R10, 0x40, RZ ;  /* 0x000000400a007810 */ /* 0x000fe20007ffe0ff */
[----:B------:R-:W-:Y:S01]  /*6750*/  IMAD.WIDE.U32 R228, R8, c[0x0][0x1f0], R12 ;  /* 0x00007c0008e47a25 */ /* 0x000fe200078e000c */
[----:B------:R-:W-:Y:S02]  /*6760*/  SEL R2, R2, 0xffffffe0, !P3 ;  /* 0xffffffe002027807 */ /* 0x000fe40005800000 */
[----:B------:R-:W-:Y:S01]  /*6770*/  ISETP.GE.AND P6, PT, R0, c[0x0][0x1d4], PT ;  /* 0x0000750000007a0c */ /* 0x000fe20003fc6270 */
[----:B------:R-:W-:Y:S01]  /*6780*/  IMAD.WIDE.U32 R236, R8, c[0x0][0x218], R6 ;  /* 0x0000860008ec7a25 */ /* 0x000fe200078e0006 */
[----:B------:R-:W-:Y:S01]  /*6790*/  ISETP.GE.AND P2, PT, R0, c[0x0][0x198], PT ;  /* 0x0000660000007a0c */ /* 0x000fe20003f46270 */
[----:B------:R1:W2:Y:S01]  /*67a0*/  SHFL.IDX PT, R6, R18, RZ, 0x181f ;  /* 0x00181fff12067589 */ /* 0x0002a200000e0000 */
[----:B------:R-:W-:Y:S01]  /*67b0*/  ISETP.GE.AND P3, PT, R5, c[0x0][0x198], PT ;  /* 0x0000660005007a0c */ /* 0x000fe20003f66270 */
[----:B------:R-:W-:-:S02]  /*67c0*/  IMAD.IADD R231, R229, 0x1, R14 ;  /* 0x00000001e5e77824 */ /* 0x000fc400078e020e */
[----:B------:R1:W3:Y:S01]  /*67d0*/  SHFL.IDX PT, R7, R17, RZ, 0x181f ;  /* 0x00181fff11077589 */ /* 0x0002e200000e0000 */
[----:B------:R-:W-:Y:S01]  /*67e0*/  IMAD.IADD R233, R237, 0x1, R9 ;  /* 0x00000001ede97824 */ /* 0x000fe200078e0209 */
[----:B------:R-:W-:Y:S05]  /*67f0*/  @P0 BRA `(.L_x_565) ;  /* 0x000000f000000947 */ /* 0x000fea0003800000 */
[----:B------:R-:W-:Y:S02]  /*6800*/  SHF.R.S32.HI R12, RZ, 0x1f, R0 ;  /* 0x0000001fff0c7819 */ /* 0x000fe40000011400 */
[----:B------:R-:W-:Y:S02]  /*6810*/  SHF.R.S32.HI R13, RZ, 0x1f, R5 ;  /* 0x0000001fff0d7819 */ /* 0x000fe40000011405 */
[----:B------:R-:W-:Y:S02]  /*6820*/  LEA.HI R12, R12, R0, RZ, 0x3 ;  /* 0x000000000c0c7211 */ /* 0x000fe400078f18ff */
[----:B------:R-:W-:Y:S02]  /*6830*/  LEA.HI R5, R13, R5, RZ, 0x3 ;  /* 0x000000050d057211 */ /* 0x000fe400078f18ff */
[----:B--2---:R-:W-:-:S02]  /*6840*/  LEA R8, P0, R15, R6, 0x1 ;  /* 0x000000060f087211 */ /* 0x004fc400078008ff */
[----:B------:R-:W-:Y:S02]  /*6850*/  LOP3.LUT R12, R12, 0xfffffff8, RZ, 0xc0, !PT ;  /* 0xfffffff80c0c7812 */ /* 0x000fe400078ec0ff */
[----:B------:R-:W-:Y:S01]  /*6860*/  LOP3.LUT R14, R5, 0xfffffff8, RZ, 0xc0, !PT ;  /* 0xfffffff8050e7812 */ /* 0x000fe200078ec0ff */
[----:B------:R-:W-:Y:S01]  /*6870*/  IMAD.SHL.U32 R5, R209, 0x2, RZ ;  /* 0x00000002d1057824 */ /* 0x000fe200078e00ff */
[----:B---3--:R-:W-:Y:S01]  /*6880*/  LEA.HI.X R9, R15, R7, R11, 0x1, P0 ;  /* 0x000000070f097211 */ /* 0x008fe200000f0c0b */
[----:B------:R-:W-:-:S04]  /*6890*/  IMAD.WIDE R12, R12, 0x2, R6 ;  /* 0x000000020c0c7825 */ /* 0x000fc800078e0206 */
[----:B------:R-:W-:Y:S01]  /*68a0*/  IMAD.WIDE R6, R14, 0x2, R6 ;  /* 0x000000020e067825 */ /* 0x000fe200078e0206 */
[----:B------:R-:W-:Y:S01]  /*68b0*/  @!PT LDS RZ, [RZ] ;  /* 0x00000000fffff984 */ /* 0x000fe20000000800 */
[----:B------:R2:W-:Y:S04]  /*68c0*/  LDGSTS.E.BYPASS.LTC128B.128 [R5+0xc100], [R8.64], !P1 ;  /* 0x0c10000008057fae */ /* 0x0005e8000c901d46 */
[----:B------:R2:W-:Y:S04]  /*68d0*/  LDGSTS.E.BYPASS.LTC128B.128 [R5+0x10100], [R12.64], !P2 ;  /* 0x101000000c057fae */ /* 0x0005e8000d101d46 */
[----:B------:R2:W-:Y:S02]  /*68e0*/  LDGSTS.E.BYPASS.LTC128B.128 [R5+0x14100], [R6.64], !P3 ;  /* 0x1410000006057fae */ /* 0x0005e4000d901d46 */
.L_x_565:
[----:B------:R-:W-:Y:S05]  /*68f0*/  BSYNC B0 ;  /* 0x0000000000007941 */ /* 0x000fea0003800000 */
.L_x_564:
[----:B--2---:R-:W-:Y:S01]  /*6900*/  IADD3 R5, R16, 0x20, RZ ;  /* 0x0000002010057810 */ /* 0x004fe20007ffe0ff */
[----:B---3--:R2:W3:Y:S01]  /*6910*/  SHFL.IDX PT, R7, R17, 0x1, 0x181f ;  /* 0x00381f0011077f89 */ /* 0x0084e200000e0000 */
[----:B------:R-:W-:Y:S02]  /*6920*/  BSSY B0, `(.L_x_566) ;  /* 0x0000014000007945 */ /* 0x000fe40003800000 */
[----:B------:R-:W-:Y:S01]  /*6930*/  ISETP.GE.AND P0, PT, R5, R44, PT ;  /* 0x0000002c0500720c */ /* 0x000fe20003f06270 */
[----:B------:R2:W4:-:S12]  /*6940*/  SHFL.IDX PT, R6, R18, 0x1, 0x181f ;  /* 0x00381f0012067f89 */ /* 0x00051800000e0000 */
[----:B------:R-:W-:Y:S05]  /*6950*/  @P0 BRA `(.L_x_567) ;  /* 0x0000010000000947 */ /* 0x000fea0003800000 */
[----:B------:R-:W-:Y:S02]  /*6960*/  IADD3 R13, R15, 0x80, RZ ;  /* 0x000000800f0d7810 */ /* 0x000fe40007ffe0ff */
[----:B------:R-:W-:Y:S02]  /*6970*/  SHF.R.S32.HI R5, RZ, 0x1f, R0 ;  /* 0x0000001fff057819 */ /* 0x000fe40000011400 */
[----:B------:R-:W-:Y:S02]  /*6980*/  SHF.R.S32.HI R14, RZ, 0x1f, R13 ;  /* 0x0000001fff0e7819 */ /* 0x000fe4000001140d */
[----:B------:R-:W-:Y:S02]  /*6990*/  LEA.HI R12, R5, R0, RZ, 0x3 ;  /* 0x00000000050c7211 */ /* 0x000fe400078f18ff */
[----:B------:R-:W-:Y:S02]  /*69a0*/  LEA.HI R5, R14, R13, RZ, 0x3 ;  /* 0x0000000d0e057211 */ /* 0x000fe400078f18ff */
[----:B----4-:R-:W-:-:S02]  /*69b0*/  LEA R8, P0, R15, R6, 0x1 ;  /* 0x000000060f087211 */ /* 0x010fc400078008ff */
        /* <DEDUP_REMOVED lines=10> */
.L_x_567:
[----:B------:R-:W-:Y:S05]  /*6a60*/  BSYNC B0 ;  /* 0x0000000000007941 */ /* 0x000fea0003800000 */
.L_x_566:
[----:B---3--:R-:W-:Y:S01]  /*6a70*/  IADD3 R5, R16, 0x40, RZ ;  /* 0x0000004010057810 */ /* 0x008fe20007ffe0ff */
[----:B------:R3:W1:Y:S01]  /*6a80*/  SHFL.IDX PT, R7, R17, 0x2, 0x181f ;  /* 0x00581f0011077f89 */ /* 0x00066200000e0000 */
[----:B------:R-:W-:Y:S02]  /*6a90*/  BSSY B0, `(.L_x_568) ;  /* 0x0000014000007945 */ /* 0x000fe40003800000 */
[----:B------:R-:W-:Y:S01]  /*6aa0*/  ISETP.GE.AND P0, PT, R5, R44, PT ;  /* 0x0000002c0500720c */ /* 0x000fe20003f06270 */
[----:B----4-:R3:W4:-:S12]  /*6ab0*/  SHFL.IDX PT, R6, R18, 0x2, 0x181f ;  /* 0x00581f0012067f89 */ /* 0x01071800000e0000 */
        /* <DEDUP_REMOVED lines=10> */
[----:B-1----:R-:W-:Y:S01]  /*6b60*/  LEA.HI.X R9, R15, R7, R11, 0x1, P0 ;  /* 0x000000070f097211 */ /* 0x002fe200000f0c0b */
[----:B------:R-:W-:-:S04]  /*6b70*/  IMAD.WIDE R12, R12, 0x2, R6 ;  /* 0x000000020c0c7825 */ /* 0x000fc800078e0206 */
[----:B------:R-:W-:Y:S01]  /*6b80*/  IMAD.WIDE R6, R14, 0x2, R6 ;  /* 0x000000020e067825 */ /* 0x000fe200078e0206 */
[----:B------:R-:W-:Y:S01]  /*6b90*/  @!PT LDS RZ, [RZ] ;  /* 0x00000000fffff984 */ /* 0x000fe20000000800 */
[----:B------:R1:W-:Y:S04]  /*6ba0*/  LDGSTS.E.BYPASS.LTC128B.128 [R5+0xe100], [R8.64], !P1 ;  /* 0x0e10000008057fae */ /* 0x0003e8000c901d46 */
[----:B------:R1:W-:Y:S04]  /*6bb0*/  LDGSTS.E.BYPASS.LTC128B.128 [R5+0x12100], [R12.64], !P2 ;  /* 0x121000000c057fae */ /* 0x0003e8000d101d46 */
[----:B------:R1:W-:Y:S02]  /*6bc0*/  LDGSTS.E.BYPASS.LTC128B.128 [R5+0x16100], [R6.64], !P3 ;  /* 0x1610000006057fae */ /* 0x0003e4000d901d46 */
.L_x_569:
[----:B------:R-:W-:Y:S05]  /*6bd0*/  BSYNC B0 ;  /* 0x0000000000007941 */ /* 0x000fea0003800000 */
.L_x_568:
[----:B-1--4-:R-:W1:Y:S01]  /*6be0*/  SHFL.IDX PT, R6, R18, 0x3, 0x181f ;  /* 0x00781f0012067f89 */ /* 0x012e6200000e0000 */
[----:B------:R-:W-:Y:S01]  /*6bf0*/  IADD3 R5, R16, 0x60, RZ ;  /* 0x0000006010057810 */ /* 0x000fe20007ffe0ff */
[----:B------:R-:W-:Y:S01]  /*6c00*/  IMAD.IADD R10, R232, 0x1, -R93 ;  /* 0x00000001e80a7824 */ /* 0x000fe200078e0a5d */
[----:B------:R-:W-:Y:S01]  /*6c10*/  IADD3 R109, R153, -0x1, RZ ;  /* 0xffffffff996d7810 */ /* 0x000fe20007ffe0ff */
[----:B------:R-:W4:Y:S01]  /*6c20*/  SHFL.IDX PT, R7, R17, 0x3, 0x181f ;  /* 0x00781f0011077f89 */ /* 0x000f2200000e0000 */
[----:B------:R-:W-:Y:S01]  /*6c30*/  ISETP.GE.AND P0, PT, R5, R44, PT ;  /* 0x0000002c0500720c */ /* 0x000fe20003f06270 */
[----:B------:R-:W-:Y:S01]  /*6c40*/  IMAD.MOV.U32 R12, RZ, RZ, c[0x0][0x1e0] ;  /* 0x00007800ff0c7624 */ /* 0x000fe200078e00ff */
[----:B------:R-:W-:Y:S01]  /*6c50*/  SHF.R.S32.HI R111, RZ, 0x1f, R109 ;  /* 0x0000001fff6f7819 */ /* 0x000fe2000001146d */
[----:B------:R-:W-:Y:S01]  /*6c60*/  IMAD.MOV.U32 R246, RZ, RZ, 0x6 ;  /* 0x00000006fff67424 */ /* 0x000fe200078e00ff */
[----:B------:R-:W-:Y:S01]  /*6c70*/  LEA.HI R113, R116, R164, RZ, 0x5 ;  /* 0x000000a474717211 */ /* 0x000fe200078f28ff */
[C---:B------:R-:W-:Y:S01]  /*6c80*/  IMAD.SHL.U32 R118, R12.reuse, 0x40, RZ ;  /* 0x000000400c767824 */ /* 0x040fe200078e00ff */
[----:B------:R-:W-:Y:S01]  /*6c90*/  SEL R114, RZ, 0x1, P5 ;  /* 0x00000001ff727807 */ /* 0x000fe20002800000 */
[----:B------:R-:W-:Y:S01]  /*6ca0*/  IMAD.MOV.U32 R230, RZ, RZ, R228 ;  /* 0x000000ffffe67224 */ /* 0x000fe200078e00e4 */
[C---:B------:R-:W-:Y:S01]  /*6cb0*/  SHF.L.U64.HI R117, R12.reuse, R246, c[0x0][0x1e4] ;  /* 0x000079000c757619 */ /* 0x040fe200000102f6 */
[----:B------:R-:W-:Y:S01]  /*6cc0*/  IMAD.SHL.U32 R247, R12, 0x20, RZ ;  /* 0x000000200cf77824 */ /* 0x000fe200078e00ff */
[----:B------:R-:W-:-:S03]  /*6cd0*/  SHF.R.S32.HI R115, RZ, 0x5, R113 ;  /* 0x00000005ff737819 */ /* 0x000fc60000011471 */
[C---:B------:R-:W-:Y:S02]  /*6ce0*/  @!P0 IADD3 R5, R15.reuse, 0x80, RZ ;  /* 0x000000800f058810 */ /* 0x040fe40007ffe0ff */
[----:B-1----:R-:W-:-:S04]  /*6cf0*/  @!P0 LEA R8, P4, R15, R6, 0x1 ;  /* 0x000000060f088211 */ /* 0x002fc800078808ff */
[----:B----4-:R-:W-:Y:S01]  /*6d00*/  @!P0 LEA.HI.X R9, R15, R7, R11, 0x1, P4 ;  /* 0x000000070f098211 */ /* 0x010fe200020f0c0b */
[----:B------:R-:W-:Y:S01]  /*6d10*/  @!P0 IMAD.SHL.U32 R11, R209, 0x2, RZ ;  /* 0x00000002d10b8824 */ /* 0x000fe200078e00ff */
[----:B------:R-:W-:-:S04]  /*6d20*/  ISETP.NE.AND P4, PT, R249, 0x1, PT ;  /* 0x00000001f900780c */ /* 0x000fc80003f85270 */
[----:B------:R-:W-:Y:S01]  /*6d30*/  @!PT LDS RZ, [RZ] ;  /* 0x00000000fffff984 */ /* 0x000fe20000000800 */
[----:B------:R1:W-:Y:S02]  /*6d40*/  @!P0 LDGSTS.E.BYPASS.LTC128B.128 [R11+0xf100], [R8.64], !P1 ;  /* 0x0f100000080b8fae */ /* 0x0003e4000c901d46 */
[----:B-1----:R-:W-:Y:S02]  /*6d50*/  @!P0 SHF.R.S32.HI R8, RZ, 0x1f, R0 ;  /* 0x0000001fff088819 */ /* 0x002fe40000011400 */
[----:B------:R-:W-:Y:S02]  /*6d60*/  @!P0 SHF.R.S32.HI R9, RZ, 0x1f, R5 ;  /* 0x0000001fff098819 */ /* 0x000fe40000011405 */
[----:B------:R-:W-:Y:S02]  /*6d70*/  @!P0 LEA.HI R8, R8, R0, RZ, 0x3 ;  /* 0x0000000008088211 */ /* 0x000fe400078f18ff */
[----:B------:R-:W-:Y:S02]  /*6d80*/  @!P0 LEA.HI R5, R9, R5, RZ, 0x3 ;  /* 0x0000000509058211 */ /* 0x000fe400078f18ff */
[----:B------:R-:W-:-:S02]  /*6d90*/  @!P0 LOP3.LUT R8, R8, 0xfffffff8, RZ, 0xc0, !PT ;  /* 0xfffffff808088812 */ /* 0x000fc400078ec0ff */
[----:B------:R-:W-:Y:S01]  /*6da0*/  @!P0 LOP3.LUT R0, R5, 0xfffffff8, RZ, 0xc0, !PT ;  /* 0xfffffff805008812 */ /* 0x000fe200078ec0ff */
[----:B------:R-:W-:Y:S02]  /*6db0*/  IMAD R5, R109, -0x40, R10 ;  /* 0xffffffc06d057824 */ /* 0x000fe400078e020a */
[----:B------:R-:W-:-:S03]  /*6dc0*/  @!P0 IMAD.WIDE R8, R8, 0x2, R6 ;  /* 0x0000000208088825 */ /* 0x000fc600078e0206 */
[----:B------:R-:W-:Y:S01]  /*6dd0*/  ISETP.GE.AND P1, PT, R5, 0x1, PT ;  /* 0x000000010500780c */ /* 0x000fe20003f26270 */
[----:B------:R-:W-:Y:S01]  /*6de0*/  @!P0 IMAD.WIDE R6, R0, 0x2, R6 ;  /* 0x0000000200068825 */ /* 0x000fe200078e0206 */
[----:B------:R1:W-:Y:S03]  /*6df0*/  @!P0 LDGSTS.E.BYPASS.LTC128B.128 [R11+0x13100], [R8.64], !P2 ;  /* 0x13100000080b8fae */ /* 0x0003e6000d101d46 */
[----:B------:R-:W-:Y:S01]  /*6e00*/  IMAD R0, R117, R109, RZ ;  /* 0x0000006d75007224 */ /* 0x000fe200078e02ff */
[----:B------:R4:W-:Y:S01]  /*6e10*/  @!P0 LDGSTS.E.BYPASS.LTC128B.128 [R11+0x17100], [R6.64], !P3 ;  /* 0x17100000060b8fae */ /* 0x0009e2000d901d46 */
[----:B------:R-:W-:Y:S01]  /*6e20*/  ISETP.GE.AND P0, PT, R5, 0x21, PT ;  /* 0x000000210500780c */ /* 0x000fe20003f06270 */
[----:B------:R-:W-:Y:S01]  /*6e30*/  IMAD.MOV.U32 R5, RZ, RZ, 0x5 ;  /* 0x00000005ff057424 */ /* 0x000fe200078e00ff */
[----:B------:R-:W-:Y:S01]  /*6e40*/  ISETP.NE.AND P3, PT, R240, RZ, PT ;  /* 0x000000fff000720c */ /* 0x000fe20003f65270 */
[----:B------:R-:W0:Y:S01]  /*6e50*/  LDGDEPBAR ;  /* 0x00000000000079af */ /* 0x000e220000000000 */
[----:B------:R-:W-:-:S02]  /*6e60*/  IMAD R0, R111, R118, R0 ;  /* 0x000000766f007224 */ /* 0x000fc400078e0200 */
[----:B------:R-:W-:Y:S01]  /*6e70*/  SHF.L.U64.HI R245, R12, R5, c[0x0][0x1e4] ;  /* 0x000079000cf57619 */ /* 0x000fe20000010205 */
[----:B------:R-:W-:Y:S02]  /*6e80*/  @P1 IMAD.SHL.U32 R5, R209, 0x2, RZ ;  /* 0x00000002d1051824 */ /* 0x000fe400078e00ff */
[----:B----4-:R-:W-:-:S04]  /*6e90*/  IMAD.WIDE.U32 R6, R109, R118, R230 ;  /* 0x000000766d067225 */ /* 0x010fc800078e00e6 */
[----:B------:R-:W-:Y:S01]  /*6ea0*/  IMAD.IADD R0, R7, 0x1, R0 ;  /* 0x0000000107007824 */ /* 0x000fe200078e0200 */
[----:B------:R-:W-:Y:S01]  /*6eb0*/  BAR.SYNC.DEFER_BLOCKING 0x0 ;  /* 0x0000000000007b1d */ /* 0x000fe20000010000 */
[----:B-1----:R-:W-:-:S04]  /*6ec0*/  @P1 LEA R8, P2, R6, c[0x0][0x1c8], 0x1 ;  /* 0x0000720006081a11 */ /* 0x002fc800078408ff */
[----:B------:R-:W-:Y:S02]  /*6ed0*/  @P1 LEA.HI.X R9, R6, c[0x0][0x1cc], R0, 0x1, P2 ;  /* 0x0000730006091a11 */ /* 0x000fe400010f0c00 */
[----:B------:R-:W-:-:S05]  /*6ee0*/  @P0 IADD3 R7, P2, R247, R6, RZ ;  /* 0x00000006f7070210 */ /* 0x000fca0007f5e0ff */
[----:B------:R-:W-:Y:S01]  /*6ef0*/  @P0 IMAD.X R0, R245, 0x1, R0, P2 ;  /* 0x00000001f5000824 */ /* 0x000fe200010e0600 */
[----:B------:R-:W-:-:S04]  /*6f00*/  @P0 LEA R6, P2, R7, c[0x0][0x1c8], 0x1 ;  /* 0x0000720007060a11 */ /* 0x000fc800078408ff */
[----:B------:R-:W-:Y:S01]  /*6f10*/  @P0 LEA.HI.X R7, R7, c[0x0][0x1cc], R0, 0x1, P2 ;  /* 0x0000730007070a11 */ /* 0x000fe200010f0c00 */
[----:B------:R-:W-:Y:S01]  /*6f20*/  @P0 IMAD.SHL.U32 R0, R209, 0x2, RZ ;  /* 0x00000002d1000824 */ /* 0x000fe200078e00ff */
        /* <DEDUP_REMOVED lines=9> */
[----:B------:R-:W-:-:S03]  /*6fc0*/  ISETP.LT.AND P0, PT, RZ, c[0x0][0x27c], PT ;  /* 0x00009f00ff007a0c */ /* 0x000fc60003f01270 */
[----:B------:R-:W0:Y:S10]  /*6fd0*/  LDGDEPBAR ;  /* 0x00000000000079af */ /* 0x000e340000000000 */
[----:B------:R-:W-:Y:S05]  /*6fe0*/  @P0 BRA `(.L_x_570) ;  /* 0x0000002000000947 */ /* 0x000fea0003800000 */
[----:B------:R-:W-:-:S04]  /*6ff0*/  DEPBAR.LE SB0, 0x1 ;  /* 0x000080400000791a */ /* 0x000fc80000000000 */
[----:B------:R-:W-:Y:S05]  /*7000*/  BRA `(.L_x_571) ;  /* 0x00006f9000007947 */ /* 0x000fea0003800000 */
.L_x_570:
[----:B------:R-:W-:Y:S01]  /*7010*/  ULDC.U8 UR4, c[0x0][0x298] ;  /* 0x0000a60000047ab9 */ /* 0x000fe20000000000 */
[----:B-1---5:R-:W-:Y:S01]  /*7020*/  SHF.R.S32.HI R0, RZ, 0x1f, R146 ;  /* 0x0000001fff007819 */ /* 0x022fe20000011492 */
[----:B------:R-:W-:Y:S01]  /*7030*/  IMAD.WIDE.U32 R12, R146, c[0x0][0x280], RZ ;  /* 0x0000a000920c7a25 */ /* 0x000fe200078e00ff */
        /* <DEDUP_REMOVED lines=11> */
[----:B------:R-:W-:-:S02]  /*70f0*/  IADD3 R28, R244, R69, RZ ;  /* 0x00000045f41c7210 */ /* 0x000fc40007ffe0ff */
[----:B------:R-:W-:Y:S01]  /*7100*/  IADD3 R9, R5, R13, RZ ;  /* 0x0000000d05097210 */ /* 0x000fe20007ffe0ff */
[----:B------:R-:W-:Y:S01]  /*7110*/  IMAD.IADD R7, R0, 0x1, R11 ;  /* 0x0000000100077824 */ /* 0x000fe200078e020b */
[C---:B------:R-:W-:Y:S01]  /*7120*/  SHF.L.U32 R68, R48.reuse, 0x3, RZ ;  /* 0x0000000330447819 */ /* 0x040fe200000006ff */
[----:B------:R-:W-:Y:S01]  /*7130*/  IMAD R0, R48, 0x40, R28 ;  /* 0x0000004030007824 */ /* 0x000fe200078e021c */
[----:B------:R-:W-:Y:S05]  /*7140*/  @!P0 BRA `(.L_x_572) ;  /* 0x000035f000008947 */ /* 0x000fea0003800000 */
[----:B------:R-:W-:Y:S01]  /*7150*/  @P4 IMAD.HI.U32 R5, R0, c[0x0][0x2c8], RZ ;  /* 0x0000b20000054a27 */ /* 0x000fe200078e00ff */
[----:B------:R-:W-:Y:S01]  /*7160*/  MOV R8, R12 ;  /* 0x0000000c00087202 */ /* 0x000fe20000000f00 */
[----:B------:R-:W-:Y:S01]  /*7170*/  BSSY B0, `(.L_x_573) ;  /* 0x0000062000007945 */ /* 0x000fe20003800000 */
[----:B------:R-:W-:Y:S01]  /*7180*/  MOV R6, R10 ;  /* 0x0000000a00067202 */ /* 0x000fe20000000f00 */
[----:B------:R-:W-:Y:S01]  /*7190*/  IMAD.SHL.U32 R20, R48, 0x4, RZ ;  /* 0x0000000430147824 */ /* 0x000fe200078e00ff */
[----:B------:R-:W-:Y:S01]  /*71a0*/  @P4 SHF.R.U32.HI R0, RZ, c[0x0][0x2cc], R5 ;  /* 0x0000b300ff004a19 */ /* 0x000fe20000011605 */
[----:B------:R-:W-:Y:S01]  /*71b0*/  CS2R R74, SRZ ;  /* 0x00000000004a7805 */ /* 0x000fe2000001ff00 */
[----:B------:R-:W-:Y:S01]  /*71c0*/  CS2R R48, SRZ ;  /* 0x0000000000307805 */ /* 0x000fe2000001ff00 */
[----:B------:R-:W-:Y:S01]  /*71d0*/  CS2R R42, SRZ ;  /* 0x00000000002a7805 */ /* 0x000fe2000001ff00 */
[----:B------:R-:W-:Y:S01]  /*71e0*/  SHF.R.S32.HI R5, RZ, 0x1f, R0 ;  /* 0x0000001fff057819 */ /* 0x000fe20000011400 */
[----:B------:R-:W-:Y:S01]  /*71f0*/  IMAD.WIDE.U32 R8, R0, c[0x0][0x280], R8 ;  /* 0x0000a00000087a25 */ /* 0x000fe200078e0008 */
[----:B------:R-:W-:Y:S01]  /*7200*/  CS2R R40, SRZ ;  /* 0x0000000000287805 */ /* 0x000fe2000001ff00 */
[----:B------:R-:W-:Y:S01]  /*7210*/  CS2R R36, SRZ ;  /* 0x0000000000247805 */ /* 0x000fe2000001ff00 */
[----:B------:R-:W-:Y:S01]  /*7220*/  CS2R R26, SRZ ;  /* 0x00000000001a7805 */ /* 0x000fe2000001ff00 */
[C---:B------:R-:W-:Y:S01]  /*7230*/  IMAD R11, R5.reuse, c[0x0][0x280], RZ ;  /* 0x0000a000050b7a24 */ /* 0x040fe200078e02ff */
[----:B------:R-:W-:Y:S01]  /*7240*/  LEA R32, P1, R8, c[0x0][0x270], 0x1 ;  /* 0x00009c0008207a11 */ /* 0x000fe200078208ff */
[----:B------:R-:W-:Y:S01]  /*7250*/  IMAD R10, R5, c[0x0][0x290], RZ ;  /* 0x0000a400050a7a24 */ /* 0x000fe200078e02ff */
[----:B------:R-:W-:Y:S01]  /*7260*/  CS2R R24, SRZ ;  /* 0x0000000000187805 */ /* 0x000fe2000001ff00 */
[C---:B------:R-:W-:Y:S01]  /*7270*/  IMAD.WIDE.U32 R6, R0.reuse, c[0x0][0x290], R6 ;  /* 0x0000a40000067a25 */ /* 0x040fe200078e0006 */
[----:B------:R-:W-:Y:S01]  /*7280*/  CS2R R50, SRZ ;  /* 0x0000000000327805 */ /* 0x000fe2000001ff00 */
[----:B------:R-:W-:Y:S01]  /*7290*/  CS2R R46, SRZ ;  /* 0x00000000002e7805 */ /* 0x000fe2000001ff00 */
[----:B------:R-:W-:Y:S01]  /*72a0*/  CS2R R38, SRZ ;  /* 0x0000000000267805 */ /* 0x000fe2000001ff00 */
[----:B------:R-:W-:Y:S01]  /*72b0*/  IMAD R5, R0, c[0x0][0x284], R11 ;  /* 0x0000a10000057a24 */ /* 0x000fe200078e020b */
[----:B------:R-:W-:Y:S01]  /*72c0*/  LEA R33, P0, R6, c[0x0][0x288], 0x1 ;  /* 0x0000a20006217a11 */ /* 0x000fe200078008ff */
[----:B------:R-:W-:Y:S01]  /*72d0*/  IMAD R0, R0, c[0x0][0x294], R10 ;  /* 0x0000a50000007a24 */ /* 0x000fe200078e020a */
[----:B------:R-:W-:Y:S01]  /*72e0*/  CS2R R34, SRZ ;  /* 0x0000000000227805 */ /* 0x000fe2000001ff00 */
[----:B------:R-:W-:Y:S01]  /*72f0*/  IMAD.IADD R5, R9, 0x1, R5 ;  /* 0x0000000109057824 */ /* 0x000fe200078e0205 */
[----:B------:R-:W-:Y:S01]  /*7300*/  CS2R R30, SRZ ;  /* 0x00000000001e7805 */ /* 0x000fe2000001ff00 */
[----:B------:R-:W-:Y:S01]  /*7310*/  CS2R R22, SRZ ;  /* 0x0000000000167805 */ /* 0x000fe2000001ff00 */
[----:B------:R-:W-:-:S02]  /*7320*/  IADD3 R0, R7, R0, RZ ;  /* 0x0000000007007210 */ /* 0x000fc40007ffe0ff */
[----:B------:R-:W-:Y:S02]  /*7330*/  LEA.HI.X R29, R8, c[0x0][0x274], R5, 0x1, P1 ;  /* 0x00009d00081d7a11 */ /* 0x000fe400008f0c05 */
[----:B------:R-:W-:Y:S01]  /*7340*/  LEA.HI.X R21, R6, c[0x0][0x28c], R0, 0x1, P0 ;  /* 0x0000a30006157a11 */ /* 0x000fe200000f0c00 */
[----:B------:R1:W4:Y:S01]  /*7350*/  SHFL.IDX PT, R8, R32, RZ, 0x1c1f ;  /* 0x001c1fff20087589 */ /* 0x00032200000e0000 */
[----:B------:R-:W-:-:S03]  /*7360*/  ISETP.GE.AND P0, PT, R28, R44, PT ;  /* 0x0000002c1c00720c */ /* 0x000fc60003f06270 */
[----:B------:R1:W2:Y:S04]  /*7370*/  SHFL.IDX PT, R6, R33, RZ, 0x1c1f ;  /* 0x001c1fff21067589 */ /* 0x0002a800000e0000 */
[----:B------:R1:W3:Y:S04]  /*7380*/  SHFL.IDX PT, R9, R29, RZ, 0x1c1f ;  /* 0x001c1fff1d097589 */ /* 0x0002e800000e0000 */
[----:B------:R1:W1:Y:S02]  /*7390*/  SHFL.IDX PT, R7, R21, RZ, 0x1c1f ;  /* 0x001c1fff15077589 */ /* 0x00026400000e0000 */
[----:B------:R-:W-:Y:S05]  /*73a0*/  @P0 BRA `(.L_x_574) ;  /* 0x000003e000000947 */ /* 0x000fea0003800000 */
[C---:B------:R-:W-:Y:S01]  /*73b0*/  IADD3 R12, R20.reuse, 0x10, RZ ;  /* 0x00000010140c7810 */ /* 0x040fe20007ffe0ff */
[----:B------:R-:W-:Y:S01]  /*73c0*/  CS2R R24, SRZ ;  /* 0x0000000000187805 */ /* 0x000fe2000001ff00 */
[----:B------:R-:W-:-:S02]  /*73d0*/  IADD3 R13, R20, 0x20, RZ ;  /* 0x00000020140d7810 */ /* 0x000fc40007ffe0ff */
[----:B------:R-:W-:Y:S02]  /*73e0*/  ISETP.GE.AND P1, PT, R12, c[0x0][0x27c], PT ;  /* 0x00009f000c007a0c */ /* 0x000fe40003f26270 */
[----:B------:R-:W-:Y:S02]  /*73f0*/  ISETP.GE.AND P0, PT, R13, c[0x0][0x27c], PT ;  /* 0x00009f000d007a0c */ /* 0x000fe40003f06270 */
[----:B------:R-:W-:Y:S01]  /*7400*/  ISETP.GE.AND P2, PT, R20, c[0x0][0x27c], PT ;  /* 0x00009f0014007a0c */ /* 0x000fe20003f46270 */
[----:B------:R-:W-:-:S08]  /*7410*/  CS2R R22, SRZ ;  /* 0x0000000000167805 */ /* 0x000fd0000001ff00 */
[----:B------:R-:W-:Y:S02]  /*7420*/  @!P1 SHF.R.S32.HI R5, RZ, 0x1f, R12 ;  /* 0x0000001fff059819 */ /* 0x000fe4000001140c */
[----:B------:R-:W-:Y:S02]  /*7430*/  @!P0 SHF.R.S32.HI R0, RZ, 0x1f, R13 ;  /* 0x0000001fff008819 */ /* 0x000fe4000001140d */
[----:B------:R-:W-:Y:S01]  /*7440*/  @!P1 LEA.HI R12, R5, R12, RZ, 0x2 ;  /* 0x0000000c050c9211 */ /* 0x000fe200078f10ff */
[----:B---34-:R-:W-:Y:S01]  /*7450*/  @!P2 IMAD.WIDE R10, R20, 0x2, R8 ;  /* 0x00000002140aa825 */ /* 0x018fe200078e0208 */
[----:B------:R-:W-:Y:S02]  /*7460*/  @!P0 LEA.HI R5, R0, R13, RZ, 0x2 ;  /* 0x0000000d00058211 */ /* 0x000fe400078f10ff */
[----:B------:R-:W-:Y:S01]  /*7470*/  @!P1 LOP3.LUT R0, R12, 0xfffffffc, RZ, 0xc0, !PT ;  /* 0xfffffffc0c009812 */ /* 0x000fe200078ec0ff */
[----:B-12---:R-:W-:Y:S01]  /*7480*/  @!P2 IMAD.WIDE R12, R20, 0x2, R6 ;  /* 0x00000002140ca825 */ /* 0x006fe200078e0206 */
[----:B------:R-:W-:Y:S01]  /*7490*/  @!P0 LOP3.LUT R5, R5, 0xfffffffc, RZ, 0xc0, !PT ;  /* 0xfffffffc05058812 */ /* 0x000fe200078ec0ff */
[----:B------:R1:W5:Y:S01]  /*74a0*/  @!P2 LD.E.64 R24, [R10.64] ;  /* 0x000000060a18a980 */ /* 0x000362000c101b00 */
[----:B------:R-:W-:Y:S01]  /*74b0*/  CS2R R30, SRZ ;  /* 0x00000000001e7805 */ /* 0x000fe2000001ff00 */
[----:B------:R-:W-:Y:S01]  /*74c0*/  CS2R R36, SRZ ;  /* 0x0000000000247805 */ /* 0x000fe2000001ff00 */
[----:B------:R-:W-:Y:S01]  /*74d0*/  CS2R R26, SRZ ;  /* 0x00000000001a7805 */ /* 0x000fe2000001ff00 */
[----:B------:R2:W5:Y:S01]  /*74e0*/  @!P2 LD.E.64 R22, [R12.64] ;  /* 0x000000060c16a980 */ /* 0x000562000c101b00 */
[----:B------:R-:W-:Y:S01]  /*74f0*/  @!P1 IMAD.WIDE R14, R0, 0x2, R8 ;  /* 0x00000002000e9825 */ /* 0x000fe200078e0208 */
[----:B------:R-:W-:-:S04]  /*7500*/  CS2R R34, SRZ ;  /* 0x0000000000227805 */ /* 0x000fc8000001ff00 */
[----:B------:R3:W5:Y:S01]  /*7510*/  @!P1 LD.E.64 R26, [R14.64] ;  /* 0x000000060e1a9980 */ /* 0x000762000c101b00 */
[----:B-1----:R-:W-:-:S04]  /*7520*/  @!P1 IMAD.WIDE R10, R0, 0x2, R6 ;  /* 0x00000002000a9825 */ /* 0x002fc800078e0206 */
[C---:B--2---:R-:W-:Y:S01]  /*7530*/  @!P0 IMAD.WIDE R12, R5.reuse, 0x2, R8 ;  /* 0x00000002050c8825 */ /* 0x044fe200078e0208 */
[----:B------:R1:W5:Y:S04]  /*7540*/  @!P1 LD.E.64 R30, [R10.64] ;  /* 0x000000060a1e9980 */ /* 0x000368000c101b00 */
[----:B------:R2:W5:Y:S01]  /*7550*/  @!P0 LD.E.64 R36, [R12.64] ;  /* 0x000000060c248980 */ /* 0x000562000c101b00 */
[C---:B---3--:R-:W-:Y:S01]  /*7560*/  IADD3 R14, R20.reuse, 0x50, RZ ;  /* 0x00000050140e7810 */ /* 0x048fe20007ffe0ff */
[----:B-1----:R-:W-:Y:S01]  /*7570*/  @!P0 IMAD.WIDE R10, R5, 0x2, R6 ;  /* 0x00000002050a8825 */ /* 0x002fe200078e0206 */
[----:B--2---:R-:W-:-:S04]  /*7580*/  IADD3 R12, R20, 0x30, RZ ;  /* 0x00000030140c7810 */ /* 0x004fc80007ffe0ff */
[----:B------:R1:W5:Y:S01]  /*7590*/  @!P0 LD.E.64 R34, [R10.64] ;  /* 0x000000060a228980 */ /* 0x000362000c101b00 */
[----:B------:R-:W-:Y:S02]  /*75a0*/  IADD3 R13, R20, 0x40, RZ ;  /* 0x00000040140d7810 */ /* 0x000fe40007ffe0ff */
[----:B------:R-:W-:Y:S02]  /*75b0*/  ISETP.GE.AND P2, PT, R12, c[0x0][0x27c], PT ;  /* 0x00009f000c007a0c */ /* 0x000fe40003f46270 */
[----:B------:R-:W-:Y:S02]  /*75c0*/  ISETP.GE.AND P1, PT, R13, c[0x0][0x27c], PT ;  /* 0x00009f000d007a0c */ /* 0x000fe40003f26270 */
[----:B------:R-:W-:-:S11]  /*75d0*/  ISETP.GE.AND P0, PT, R14, c[0x0][0x27c], PT ;  /* 0x00009f000e007a0c */ /* 0x000fd60003f06270 */
[----:B------:R-:W-:Y:S02]  /*75e0*/  @!P1 SHF.R.S32.HI R5, RZ, 0x1f, R13 ;  /* 0x0000001fff059819 */ /* 0x000fe4000001140d */
[----:B------:R-:W-:Y:S02]  /*75f0*/  @!P0 SHF.R.S32.HI R0, RZ, 0x1f, R14 ;  /* 0x0000001fff008819 */ /* 0x000fe4000001140e */
[----:B-1----:R-:W-:-:S04]  /*7600*/  @!P2 SHF.R.S32.HI R10, RZ, 0x1f, R12 ;  /* 0x0000001fff0aa819 */ /* 0x002fc8000001140c */
[----:B------:R-:W-:Y:S02]  /*7610*/  @!P2 LEA.HI R11, R10, R12, RZ, 0x2 ;  /* 0x0000000c0a0ba211 */ /* 0x000fe400078f10ff */
[----:B------:R-:W-:Y:S02]  /*7620*/  @!P1 LEA.HI R10, R5, R13, RZ, 0x2 ;  /* 0x0000000d050a9211 */ /* 0x000fe400078f10ff */
[----:B------:R-:W-:Y:S02]  /*7630*/  @!P0 LEA.HI R12, R0, R14, RZ, 0x2 ;  /* 0x0000000e000c8211 */ /* 0x000fe400078f10ff */
[----:B------:R-:W-:Y:S02]  /*7640*/  @!P2 LOP3.LUT R5, R11, 0xfffffffc, RZ, 0xc0, !PT ;  /* 0xfffffffc0b05a812 */ /* 0x000fe400078ec0ff */
[----:B------:R-:W-:Y:S02]  /*7650*/  @!P1 LOP3.LUT R0, R10, 0xfffffffc, RZ, 0xc0, !PT ;  /* 0xfffffffc0a009812 */ /* 0x000fe400078ec0ff */
[----:B------:R-:W-:Y:S01]  /*7660*/  @!P0 LOP3.LUT R12, R12, 0xfffffffc, RZ, 0xc0, !PT ;  /* 0xfffffffc0c0c8812 */ /* 0x000fe200078ec0ff */
[C-C-:B------:R-:W-:Y:S01]  /*7670*/  @!P2 IMAD.WIDE R18, R5.reuse, 0x2, R8.reuse ;  /* 0x000000020512a825 */ /* 0x140fe200078e0208 */
[----:B------:R-:W-:Y:S01]  /*7680*/  CS2R R40, SRZ ;  /* 0x0000000000287805 */ /* 0x000fe2000001ff00 */
[----:B------:R-:W-:Y:S01]  /*7690*/  CS2R R38, SRZ ;  /* 0x0000000000267805 */ /* 0x000fe2000001ff00 */
[----:B------:R-:W-:Y:S01]  /*76a0*/  CS2R R42, SRZ ;  /* 0x00000000002a7805 */ /* 0x000fe2000001ff00 */
[--C-:B------:R-:W-:Y:S01]  /*76b0*/  @!P1 IMAD.WIDE R16, R0, 0x2, R8.reuse ;  /* 0x0000000200109825 */ /* 0x100fe200078e0208 */
[----:B------:R-:W-:Y:S01]  /*76c0*/  CS2R R48, SRZ ;  /* 0x0000000000307805 */ /* 0x000fe2000001ff00 */
[----:B------:R-:W-:Y:S01]  /*76d0*/  CS2R R46, SRZ ;  /* 0x00000000002e7805 */ /* 0x000fe2000001ff00 */
[----:B------:R-:W-:Y:S01]  /*76e0*/  CS2R R50, SRZ ;  /* 0x0000000000327805 */ /* 0x000fe2000001ff00 */
[----:B------:R-:W-:Y:S01]  /*76f0*/  @!P0 IMAD.WIDE R14, R12, 0x2, R8 ;  /* 0x000000020c0e8825 */ /* 0x000fe200078e0208 */
[----:B------:R1:W5:Y:S03]  /*7700*/  @!P2 LD.E.64 R40, [R18.64] ;  /* 0x000000061228a980 */ /* 0x000366000c101b00 */
[--C-:B------:R-:W-:Y:S01]  /*7710*/  @!P2 IMAD.WIDE R10, R5, 0x2, R6.reuse ;  /* 0x00000002050aa825 */ /* 0x100fe200078e0206 */
[----:B------:R1:W5:Y:S03]  /*7720*/  @!P1 LD.E.64 R42, [R16.64] ;  /* 0x00000006102a9980 */ /* 0x000366000c101b00 */
[--C-:B------:R-:W-:Y:S01]  /*7730*/  @!P1 IMAD.WIDE R8, R0, 0x2, R6.reuse ;  /* 0x0000000200089825 */ /* 0x100fe200078e0206 */
[----:B------:R1:W5:Y:S03]  /*7740*/  @!P2 LD.E.64 R38, [R10.64] ;  /* 0x000000060a26a980 */ /* 0x000366000c101b00 */
[----:B------:R-:W-:Y:S01]  /*7750*/  @!P0 IMAD.WIDE R6, R12, 0x2, R6 ;  /* 0x000000020c068825 */ /* 0x000fe200078e0206 */
[----:B------:R1:W5:Y:S04]  /*7760*/  @!P0 LD.E.64 R48, [R14.64] ;  /* 0x000000060e308980 */ /* 0x000368000c101b00 */
[----:B------:R1:W5:Y:S04]  /*7770*/  @!P1 LD.E.64 R46, [R8.64] ;  /* 0x00000006082e9980 */ /* 0x000368000c101b00 */
[----:B------:R1:W5:Y:S02]  /*7780*/  @!P0 LD.E.64 R50, [R6.64] ;  /* 0x0000000606328980 */ /* 0x000364000c101b00 */
.L_x_574:
[----:B------:R-:W-:Y:S05]  /*7790*/  BSYNC B0 ;  /* 0x0000000000007941 */ /* 0x000fea0003800000 */
.L_x_573:
[----:B-----5:R-:W-:Y:S01]  /*77a0*/  IMAD.MOV.U32 R0, RZ, RZ, R48 ;  /* 0x000000ffff007224 */ /* 0x020fe200078e0030 */
[----:B------:R-:W-:Y:S01]  /*77b0*/  IADD3 R5, R28, 0x40, RZ ;  /* 0x000000401c057810 */ /* 0x000fe20007ffe0ff */
[----:B-1----:R-:W-:Y:S01]  /*77c0*/  IMAD.MOV.U32 R7, RZ, RZ, R49 ;  /* 0x000000ffff077224 */ /* 0x002fe200078e0031 */
[----:B---3--:R-:W1:Y:S01]  /*77d0*/  SHFL.IDX PT, R9, R29, 0x1, 0x1c1f ;  /* 0x003c1f001d097f89 */ /* 0x008e6200000e0000 */
[----:B--2---:R-:W-:Y:S01]  /*77e0*/  IMAD.MOV.U32 R6, RZ, RZ, R42 ;  /* 0x000000ffff067224 */ /* 0x004fe200078e002a */
[----:B------:R-:W-:Y:S01]  /*77f0*/  ISETP.GE.AND P0, PT, R5, R44, PT ;  /* 0x0000002c0500720c */ /* 0x000fe20003f06270 */
        /* <DEDUP_REMOVED lines=41> */
[----:B----4-:R-:W2:Y:S01]  /*7a90*/  SHFL.IDX PT, R8, R32, 0x1, 0x1c1f ;  /* 0x003c1f0020087f89 */ /* 0x010ea200000e0000 */
[----:B------:R-:W-:Y:S01]  /*7aa0*/  BSSY B0, `(.L_x_575) ;  /* 0x0000051000007945 */ /* 0x000fe20003800000 */
[----:B------:R-:W-:Y:S01]  /*7ab0*/  PRMT R76, R76, 0x5410, R11 ;  /* 0x000054104c4c7816 */ /* 0x000fe2000000000b */
[----:B------:R-:W-:Y:S01]  /*7ac0*/  CS2R R66, SRZ ;  /* 0x0000000000427805 */ /* 0x000fe2000001ff00 */
[----:B------:R3:W4:Y:S01]  /*7ad0*/  SHFL.IDX PT, R7, R21, 0x1, 0x1c1f ;  /* 0x003c1f0015077f89 */ /* 0x00072200000e0000 */
[----:B------:R-:W-:Y:S01]  /*7ae0*/  PRMT R77, R10, 0x7610, R77 ;  /* 0x000076100a4d7816 */ /* 0x000fe2000000004d */
[----:B------:R-:W-:Y:S01]  /*7af0*/  CS2R R64, SRZ ;  /* 0x0000000000407805 */ /* 0x000fe2000001ff00 */
[----:B------:R-:W-:Y:S01]  /*7b00*/  PRMT R45, R0, 0x7610, R45 ;  /* 0x00007610002d7816 */ /* 0x000fe2000000002d */
[----:B------:R1:W2:Y:S01]  /*7b10*/  SHFL.IDX PT, R6, R33, 0x1, 0x1c1f ;  /* 0x003c1f0021067f89 */ /* 0x0002a200000e0000 */
        /* <DEDUP_REMOVED lines=8> */
[----:B---3--:R-:W-:Y:S01]  /*7ba0*/  PRMT R21, R5, 0x7610, R21 ;  /* 0x0000761005157816 */ /* 0x008fe20000000015 */
[----:B-1----:R-:W-:Y:S01]  /*7bb0*/  CS2R R32, SRZ ;  /* 0x0000000000207805 */ /* 0x002fe2000001ff00 */
[----:B------:R-:W-:Y:S05]  /*7bc0*/  @P0 BRA `(.L_x_576) ;  /* 0x000003e000000947 */ /* 0x000fea0003800000 */
[C---:B--2-4-:R-:W-:Y:S01]  /*7bd0*/  IADD3 R12, R20.reuse, 0x10, RZ ;  /* 0x00000010140c7810 */ /* 0x054fe20007ffe0ff */
        /* <DEDUP_REMOVED lines=9> */
[----:B------:R-:W-:Y:S01]  /*7c70*/  @!P2 IMAD.WIDE R10, R20, 0x2, R8 ;  /* 0x00000002140aa825 */ /* 0x000fe200078e0208 */
[----:B------:R-:W-:Y:S02]  /*7c80*/  @!P0 LEA.HI R5, R0, R13, RZ, 0x2 ;  /* 0x0000000d00058211 */ /* 0x000fe400078f10ff */
[----:B------:R-:W-:Y:S01]  /*7c90*/  @!P1 LOP3.LUT R0, R12, 0xfffffffc, RZ, 0xc0, !PT ;  /* 0xfffffffc0c009812 */ /* 0x000fe200078ec0ff */
[----:B------:R-:W-:Y:S01]  /*7ca0*/  @!P2 IMAD.WIDE R12, R20, 0x2, R6 ;  /* 0x00000002140ca825 */ /* 0x000fe200078e0206 */
        /* <DEDUP_REMOVED lines=48> */
.L_x_576:
[----:B--2-4-:R-:W-:Y:S05]  /*7fb0*/  BSYNC B0 ;  /* 0x0000000000007941 */ /* 0x014fea0003800000 */
.L_x_575:
[----:B-----5:R-:W-:Y:S01]  /*7fc0*/  IMAD.MOV.U32 R0, RZ, RZ, R75 ;  /* 0x000000ffff007224 */ /* 0x020fe200078e004b */
[----:B------:R-:W-:-:S04]  /*7fd0*/  DEPBAR.LE SB0, 0x1 ;  /* 0x000080400000791a */ /* 0x000fc80000000000 */
[----:B-1----:R-:W-:Y:S01]  /*7fe0*/  IMAD.MOV.U32 R6, RZ, RZ, R66 ;  /* 0x000000ffff067224 */ /* 0x002fe200078e0042 */
[----:B------:R-:W-:Y:S01]  /*7ff0*/  PRMT R99, R0, 0x7610, R99 ;  /* 0x0000761000637816 */ /* 0x000fe20000000063 */
        /* <DEDUP_REMOVED lines=23> */
[----:B------:R-:W-:Y:S01]  /*8170*/  SHF.R.S32.HI R6, RZ, 0x1f, R69 ;  /* 0x0000001fff067819 */ /* 0x000fe20000011445 */
[----:B------:R-:W-:Y:S01]  /*8180*/  IMAD.MOV.U32 R8, RZ, RZ, R57 ;  /* 0x000000ffff087224 */ /* 0x000fe200078e0039 */
[----:B------:R-:W-:Y:S01]  /*8190*/  PRMT R97, R97, 0x5410, R0 ;  /* 0x0000541061617816 */ /* 0x000fe20000000000 */
[----:B------:R-:W-:Y:S01]  /*81a0*/  IMAD.MOV.U32 R0, RZ, RZ, R73 ;  /* 0x000000ffff007224 */ /* 0x000fe200078e0049 */
[----:B------:R-:W-:-:S02]  /*81b0*/  PRMT R85, R5, 0x7610, R85 ;  /* 0x0000761005557816 */ /* 0x000fc40000000055 */
[----:B------:R-:W-:Y:S01]  /*81c0*/  LEA.HI R5, R6, R69, RZ, 0x3 ;  /* 0x0000004506057211 */ /* 0x000fe200078f18ff */
[----:B------:R-:W-:Y:S01]  /*81d0*/  IMAD.MOV.U32 R6, RZ, RZ, R71 ;  /* 0x000000ffff067224 */ /* 0x000fe200078e0047 */
[----:B------:R-:W-:Y:S02]  /*81e0*/  PRMT R98, R0, 0x7610, R98 ;  /* 0x0000761000627816 */ /* 0x000fe40000000062 */
[----:B------:R-:W-:Y:S01]  /*81f0*/  LOP3.LUT R0, R5, 0xfffffff8, RZ, 0xc0, !PT ;  /* 0xfffffff805007812 */ /* 0x000fe200078ec0ff */
[----:B------:R-:W-:Y:S01]  /*8200*/  IMAD.MOV.U32 R5, RZ, RZ, R58 ;  /* 0x000000ffff057224 */ /* 0x000fe200078e003a */
[----:B------:R-:W-:Y:S01]  /*8210*/  PRMT R95, R95, 0x5410, R7 ;  /* 0x000054105f5f7816 */ /* 0x000fe20000000007 */
[----:B------:R-:W-:Y:S01]  /*8220*/  IMAD.MOV.U32 R7, RZ, RZ, R62 ;  /* 0x000000ffff077224 */ /* 0x000fe200078e003e */
[----:B------:R-:W-:Y:S01]  /*8230*/  PRMT R96, R6, 0x7610, R96 ;  /* 0x0000761006607816 */ /* 0x000fe20000000060 */
[----:B------:R-:W-:Y:S01]  /*8240*/  IMAD.IADD R0, R69, 0x1, -R0 ;  /* 0x0000000145007824 */ /* 0x000fe200078e0a00 */
[----:B------:R-:W-:Y:S01]  /*8250*/  PRMT R89, R89, 0x5410, R5 ;  /* 0x0000541059597816 */ /* 0x000fe20000000005 */
[----:B------:R-:W-:Y:S01]  /*8260*/  IMAD.MOV.U32 R6, RZ, RZ, R63 ;  /* 0x000000ffff067224 */ /* 0x000fe200078e003f */
[----:B------:R-:W-:Y:S01]  /*8270*/  PRMT R91, R91, 0x5410, R7 ;  /* 0x000054105b5b7816 */ /* 0x000fe20000000007 */
[C---:B------:R-:W-:Y:S01]  /*8280*/  IMAD.SHL.U32 R7, R0.reuse, 0x40, RZ ;  /* 0x0000004000077824 */ /* 0x040fe200078e00ff */
[----:B------:R-:W-:Y:S01]  /*8290*/  BAR.SYNC.DEFER_BLOCKING 0x0 ;  /* 0x0000000000007b1d */ /* 0x000fe20000010000 */
[----:B------:R-:W-:-:S02]  /*82a0*/  LOP3.LUT P1, RZ, R0, 0x4, RZ, 0xc0, !PT ;  /* 0x0000000400ff7812 */ /* 0x000fc4000782c0ff */
[----:B------:R-:W-:Y:S02]  /*82b0*/  PRMT R94, R6, 0x7610, R94 ;  /* 0x00007610065e7816 */ /* 0x000fe4000000005e */
[----:B------:R-:W-:Y:S01]  /*82c0*/  LOP3.LUT R0, R7, 0x1c0, RZ, 0xc0, !PT ;  /* 0x000001c007007812 */ /* 0x000fe200078ec0ff */
[----:B------:R-:W-:Y:S01]  /*82d0*/  IMAD.MOV.U32 R7, RZ, RZ, R56 ;  /* 0x000000ffff077224 */ /* 0x000fe200078e0038 */
[----:B------:R-:W-:Y:S02]  /*82e0*/  PRMT R86, R86, 0x5410, R8 ;  /* 0x0000541056567816 */ /* 0x000fe40000000008 */
[----:B------:R-:W-:Y:S02]  /*82f0*/  LOP3.LUT R6, R0, 0x18, R68, 0xf8, !PT ;  /* 0x0000001800067812 */ /* 0x000fe400078ef844 */
[----:B------:R-:W-:Y:S01]  /*8300*/  SHF.R.U32.HI R5, RZ, 0x3, R0 ;  /* 0x00000003ff057819 */ /* 0x000fe20000011600 */
[----:B------:R-:W-:Y:S01]  /*8310*/  IMAD.MOV.U32 R0, RZ, RZ, R59 ;  /* 0x000000ffff007224 */ /* 0x000fe200078e003b */
[----:B------:R-:W-:Y:S01]  /*8320*/  PRMT R85, R85, 0x5410, R7 ;  /* 0x0000541055557816 */ /* 0x000fe20000000007 */
[----:B------:R-:W-:Y:S01]  /*8330*/  IMAD.MOV.U32 R7, RZ, RZ, R32 ;  /* 0x000000ffff077224 */ /* 0x000fe200078e0020 */
[----:B------:R-:W-:Y:S01]  /*8340*/  LOP3.LUT R6, R6, R5, RZ, 0x3c, !PT ;  /* 0x0000000506067212 */ /* 0x000fe200078e3cff */
[----:B------:R-:W-:Y:S01]  /*8350*/  IMAD.IADD R5, R44, 0x1, -R244 ;  /* 0x000000012c057824 */ /* 0x000fe200078e0af4 */
[----:B------:R-:W-:-:S03]  /*8360*/  PRMT R90, R0, 0x7610, R90 ;  /* 0x00007610005a7816 */ /* 0x000fc6000000005a */
[----:B------:R-:W-:Y:S01]  /*8370*/  IMAD R0, R115, 0x200, R6 ;  /* 0x0000020073007824 */ /* 0x000fe200078e0206 */
[----:B------:R-:W-:Y:S01]  /*8380*/  IMNMX R44, R5, 0x80, PT ;  /* 0x00000080052c7817 */ /* 0x000fe20003800200 */
[----:B------:R-:W-:-:S03]  /*8390*/  IMAD.MOV.U32 R6, RZ, RZ, R33 ;  /* 0x000000ffff067224 */ /* 0x000fc600078e0021 */
[----:B------:R-:W-:Y:S02]  /*83a0*/  ISETP.GE.AND P0, PT, R69, R44, PT ;  /* 0x0000002c4500720c */ /* 0x000fe40003f06270 */
[C---:B------:R-:W-:Y:S02]  /*83b0*/  IADD3 R5, R0.reuse, 0x20, RZ ;  /* 0x0000002000057810 */ /* 0x040fe40007ffe0ff */
[C---:B------:R-:W-:Y:S02]  /*83c0*/  @P1 IADD3 R5, R0.reuse, -0x20, RZ ;  /* 0xffffffe000051810 */ /* 0x040fe40007ffe0ff */
[----:B------:R-:W-:Y:S02]  /*83d0*/  PRMT R68, R7, 0x5410, R6 ;  /* 0x0000541007447816 */ /* 0x000fe40000000006 */
[----:B------:R-:W-:Y:S02]  /*83e0*/  LEA R28, R0, 0xc100, 0x1 ;  /* 0x0000c100001c7811 */ /* 0x000fe400078e08ff */
[----:B------:R-:W-:-:S03]  /*83f0*/  LEA R29, R5, 0xc100, 0x1 ;  /* 0x0000c100051d7811 */ /* 0x000fc600078e08ff */
[----:B------:R-:W-:Y:S05]  /*8400*/  @P0 BRA `(.L_x_578) ;  /* 0x0000117000000947 */ /* 0x000fea0003800000 */
[----:B------:R-:W-:Y:S01]  /*8410*/  ISETP.GE.AND P0, PT, R20, c[0x0][0x27c], PT ;  /* 0x00009f0014007a0c */ /* 0x000fe20003f06270 */
[----:B------:R-:W-:-:S12]  /*8420*/  BSSY B0, `(.L_x_579) ;  /* 0x000002c000007945 */ /* 0x000fd80003800000 */
[----:B------:R-:W-:Y:S05]  /*8430*/  @P0 BRA `(.L_x_580) ;  /* 0x000002a000000947 */ /* 0x000fea0003800000 */
[----:B------:R-:W1:Y:S01]  /*8440*/  LDS.128 R8, [R28] ;  /* 0x000000001c087984 */ /* 0x000e620000000c00 */
[----:B------:R-:W-:Y:S02]  /*8450*/  SHF.R.U32.HI R0, RZ, 0x10, R23 ;  /* 0x00000010ff007819 */ /* 0x000fe40000011617 */
[----:B------:R-:W-:Y:S02]  /*8460*/  SHF.R.U32.HI R5, RZ, 0x10, R25 ;  /* 0x00000010ff057819 */ /* 0x000fe40000011619 */
[----:B------:R-:W-:Y:S02]  /*8470*/  SHF.R.U64 R17, R22, 0x10, R23 ;  /* 0x0000001016117819 */ /* 0x000fe40000001217 */
[----:B------:R-:W-:-:S05]  /*8480*/  SHF.R.U64 R19, R24, 0x10, R25 ;  /* 0x0000001018137819 */ /* 0x000fca0000001219 */
[----:B------:R-:W-:Y:S02]  /*8490*/  HADD2.F32 R19, -RZ, R19.H0_H0 ;  /* 0x20000013ff137230 */ /* 0x000fe40000004100 */
[--C-:B-1----:R-:W-:Y:S02]  /*84a0*/  HADD2.F32 R7, -RZ, R11.reuse.H0_H0 ;  /* 0x2000000bff077230 */ /* 0x102fe40000004100 */
[--C-:B------:R-:W-:Y:S02]  /*84b0*/  HADD2.F32 R14, -RZ, R10.reuse.H0_H0 ;  /* 0x2000000aff0e7230 */ /* 0x100fe40000004100 */
[----:B------:R-:W-:Y:S02]  /*84c0*/  HADD2.F32 R13, -RZ, R10.H1_H1 ;  /* 0x3000000aff0d7230 */ /* 0x000fe40000004100 */
[----:B------:R-:W-:Y:S02]  /*84d0*/  HADD2.F32 R11, -RZ, R11.H1_H1 ;  /* 0x3000000bff0b7230 */ /* 0x000fe40000004100 */
[----:B------:R-:W-:-:S02]  /*84e0*/  HADD2.F32 R10, -RZ, R0.H0_H0 ;  /* 0x20000000ff0a7230 */ /* 0x000fc40000004100 */
[----:B------:R-:W-:Y:S02]  /*84f0*/  HADD2.F32 R0, -RZ, R21.H0_H0 ;  /* 0x20000015ff007230 */ /* 0x000fe40000004100 */
[--C-:B------:R-:W-:Y:S02]  /*8500*/  HADD2.F32 R6, -RZ, R8.reuse.H0_H0 ;  /* 0x20000008ff067230 */ /* 0x100fe40000004100 */
[--C-:B------:R-:W-:Y:S02]  /*8510*/  HADD2.F32 R16, -RZ, R9.reuse.H0_H0 ;  /* 0x20000009ff107230 */ /* 0x100fe40000004100 */
[----:B------:R-:W-:Y:S01]  /*8520*/  HADD2.F32 R15, -RZ, R9.H1_H1 ;  /* 0x30000009ff0f7230 */ /* 0x000fe20000004100 */
[-C--:B------:R-:W-:Y:S01]  /*8530*/  FMUL.FTZ R9, R11, R10.reuse ;  /* 0x0000000a0b097220 */ /* 0x080fe20000410000 */
[----:B------:R-:W-:Y:S01]  /*8540*/  HADD2.F32 R21, -RZ, R5.H0_H0 ;  /* 0x20000005ff157230 */ /* 0x000fe20000004100 */
[----:B------:R-:W-:Y:S01]  /*8550*/  FMUL.FTZ R10, R7, R10 ;  /* 0x0000000a070a7220 */ /* 0x000fe20000410000 */
[----:B------:R-:W-:-:S02]  /*8560*/  HADD2.F32 R8, -RZ, R8.H1_H1 ;  /* 0x30000008ff087230 */ /* 0x000fc40000004100 */
[----:B------:R-:W-:Y:S01]  /*8570*/  HADD2.F32 R5, -RZ, R45.H1_H1 ;  /* 0x3000002dff057230 */ /* 0x000fe20000004100 */
[-C--:B------:R-:W-:Y:S01]  /*8580*/  FFMA.FTZ R18, R7, R21.reuse, -R9 ;  /* 0x0000001507127223 */ /* 0x080fe20000010809 */
[----:B------:R-:W-:Y:S01]  /*8590*/  HADD2.F32 R9, -RZ, R17.H0_H0 ;  /* 0x20000011ff097230 */ /* 0x000fe20000004100 */
[-C--:B------:R-:W-:Y:S02]  /*85a0*/  FMUL.FTZ R12, R8, R0.reuse ;  /* 0x00000000080c7220 */ /* 0x080fe40000410000 */
[C---:B------:R-:W-:Y:S01]  /*85b0*/  FMUL.FTZ R7, R6.reuse, R0 ;  /* 0x0000000006077220 */ /* 0x040fe20000410000 */
[----:B------:R-:W-:Y:S01]  /*85c0*/  HADD2.F32 R0, -RZ, R45.H0_H0 ;  /* 0x2000002dff007230 */ /* 0x000fe20000004100 */
[----:B------:R-:W-:Y:S02]  /*85d0*/  FFMA.FTZ R11, R11, R21, R10 ;  /* 0x000000150b0b7223 */ /* 0x000fe4000001000a */
[-C--:B------:R-:W-:Y:S02]  /*85e0*/  FFMA.FTZ R12, R6, R5.reuse, -R12 ;  /* 0x00000005060c7223 */ /* 0x080fe4000001080c */
[----:B------:R-:W-:Y:S01]  /*85f0*/  FFMA.FTZ R8, R8, R5, R7 ;  /* 0x0000000508087223 */ /* 0x000fe20000010007 */
[----:B------:R-:W-:Y:S01]  /*8600*/  HADD2.F32 R5, -RZ, R76.H0_H0 ;  /* 0x2000004cff057230 */ /* 0x000fe20000004100 */
[----:B------:R-:W-:Y:S01]  /*8610*/  FMUL.FTZ R6, R13, R0 ;  /* 0x000000000d067220 */ /* 0x000fe20000410000 */
[----:B------:R-:W-:Y:S01]  /*8620*/  F2FP.PACK_AB R11, R11, R18 ;  /* 0x000000120b0b723e */ /* 0x000fe200000000ff */
[----:B------:R-:W-:Y:S01]  /*8630*/  FMUL.FTZ R10, R14, R0 ;  /* 0x000000000e0a7220 */ /* 0x000fe20000410000 */
[----:B------:R-:W-:Y:S01]  /*8640*/  F2FP.PACK_AB R8, R8, R12 ;  /* 0x0000000c0808723e */ /* 0x000fe200000000ff */
[----:B------:R-:W-:-:S02]  /*8650*/  FMUL.FTZ R0, R15, R9 ;  /* 0x000000090f007220 */ /* 0x000fc40000410000 */
[----:B------:R-:W-:Y:S02]  /*8660*/  FMUL.FTZ R9, R16, R9 ;  /* 0x0000000910097220 */ /* 0x000fe40000410000 */
[-C--:B------:R-:W-:Y:S02]  /*8670*/  FFMA.FTZ R6, R14, R5.reuse, -R6 ;  /* 0x000000050e067223 */ /* 0x080fe40000010806 */
[----:B------:R-:W-:Y:S02]  /*8680*/  FFMA.FTZ R10, R13, R5, R10 ;  /* 0x000000050d0a7223 */ /* 0x000fe4000001000a */
[-C--:B------:R-:W-:Y:S02]  /*8690*/  FFMA.FTZ R0, R16, R19.reuse, -R0 ;  /* 0x0000001310007223 */ /* 0x080fe40000010800 */
[----:B------:R-:W-:Y:S01]  /*86a0*/  FFMA.FTZ R9, R15, R19, R9 ;  /* 0x000000130f097223 */ /* 0x000fe20000010009 */
[----:B------:R-:W-:-:S04]  /*86b0*/  F2FP.PACK_AB R10, R10, R6 ;  /* 0x000000060a0a723e */ /* 0x000fc800000000ff */
[----:B------:R-:W-:-:S05]  /*86c0*/  F2FP.PACK_AB R9, R9, R0 ;  /* 0x000000000909723e */ /* 0x000fca00000000ff */
[----:B------:R1:W-:Y:S02]  /*86d0*/  STS.128 [R28], R8 ;  /* 0x000000081c007388 */ /* 0x0003e40000000c00 */
.L_x_580:
[----:B------:R-:W-:Y:S05]  /*86e0*/  BSYNC B0 ;  /* 0x0000000000007941 */ /* 0x000fea0003800000 */
.L_x_579:
[----:B------:R-:W-:Y:S01]  /*86f0*/  IADD3 R0, R20, 0x10, RZ ;  /* 0x0000001014007810 */ /* 0x000fe20007ffe0ff */
[----:B------:R-:W-:Y:S03]  /*8700*/  BSSY B0, `(.L_x_581) ;  /* 0x000002d000007945 */ /* 0x000fe60003800000 */
[----:B------:R-:W-:-:S13]  /*8710*/  ISETP.GE.AND P0, PT, R0, c[0x0][0x27c], PT ;  /* 0x00009f0000007a0c */ /* 0x000fda0003f06270 */
[----:B------:R-:W-:Y:S05]  /*8720*/  @P0 BRA `(.L_x_582) ;  /* 0x000002a000000947 */ /* 0x000fea0003800000 */
[----:B-1----:R-:W1:Y:S01]  /*8730*/  LDS.128 R8, [R29] ;  /* 0x000000001d087984 */ /* 0x002e620000000c00 */
[----:B------:R-:W-:Y:S02]  /*8740*/  SHF.R.U32.HI R0, RZ, 0x10, R31 ;  /* 0x00000010ff007819 */ /* 0x000fe4000001161f */
[----:B------:R-:W-:Y:S02]  /*8750*/  SHF.R.U32.HI R5, RZ, 0x10, R27 ;  /* 0x00000010ff057819 */ /* 0x000fe4000001161b */
[----:B------:R-:W-:Y:S02]  /*8760*/  SHF.R.U64 R17, R30, 0x10, R31 ;  /* 0x000000101e117819 */ /* 0x000fe4000000121f */
[----:B------:R-:W-:Y:S01]  /*8770*/  SHF.R.U64 R19, R26, 0x10, R27 ;  /* 0x000000101a137819 */ /* 0x000fe2000000121b */
[----:B------:R-:W-:Y:S02]  /*8780*/  HADD2.F32 R21, -RZ, R5.H0_H0 ;  /* 0x20000005ff157230 */ /* 0x000fe40000004100 */
[----:B------:R-:W-:-:S02]  /*8790*/  HADD2.F32 R5, -RZ, R77.H1_H1 ;  /* 0x3000004dff057230 */ /* 0x000fc40000004100 */
[----:B------:R-:W-:Y:S02]  /*87a0*/  HADD2.F32 R19, -RZ, R19.H0_H0 ;  /* 0x20000013ff137230 */ /* 0x000fe40000004100 */
[--C-:B-1----:R-:W-:Y:S02]  /*87b0*/  HADD2.F32 R7, -RZ, R11.reuse.H0_H0 ;  /* 0x2000000bff077230 */ /* 0x102fe40000004100 */
[--C-:B------:R-:W-:Y:S02]  /*87c0*/  HADD2.F32 R14, -RZ, R10.reuse.H0_H0 ;  /* 0x2000000aff0e7230 */ /* 0x100fe40000004100 */
[----:B------:R-:W-:Y:S02]  /*87d0*/  HADD2.F32 R13, -RZ, R10.H1_H1 ;  /* 0x3000000aff0d7230 */ /* 0x000fe40000004100 */
[----:B------:R-:W-:Y:S02]  /*87e0*/  HADD2.F32 R11, -RZ, R11.H1_H1 ;  /* 0x3000000bff0b7230 */ /* 0x000fe40000004100 */
[----:B------:R-:W-:-:S02]  /*87f0*/  HADD2.F32 R10, -RZ, R0.H0_H0 ;  /* 0x20000000ff0a7230 */ /* 0x000fc40000004100 */
[--C-:B------:R-:W-:Y:S02]  /*8800*/  HADD2.F32 R6, -RZ, R8.reuse.H0_H0 ;  /* 0x20000008ff067230 */ /* 0x100fe40000004100 */
[--C-:B------:R-:W-:Y:S02]  /*8810*/  HADD2.F32 R16, -RZ, R9.reuse.H0_H0 ;  /* 0x20000009ff107230 */ /* 0x100fe40000004100 */
[----:B------:R-:W-:Y:S01]  /*8820*/  HADD2.F32 R15, -RZ, R9.H1_H1 ;  /* 0x30000009ff0f7230 */ /* 0x000fe20000004100 */
[-C--:B------:R-:W-:Y:S01]  /*8830*/  FMUL.FTZ R9, R11, R10.reuse ;  /* 0x0000000a0b097220 */ /* 0x080fe20000410000 */
[----:B------:R-:W-:Y:S01]  /*8840*/  HADD2.F32 R8, -RZ, R8.H1_H1 ;  /* 0x30000008ff087230 */ /* 0x000fe20000004100 */
[C---:B------:R-:W-:Y:S01]  /*8850*/  FMUL.FTZ R10, R7.reuse, R10 ;  /* 0x0000000a070a7220 */ /* 0x040fe20000410000 */
[----:B------:R-:W-:Y:S01]  /*8860*/  HADD2.F32 R0, -RZ, R76.H1_H1 ;  /* 0x3000004cff007230 */ /* 0x000fe20000004100 */
[-C--:B------:R-:W-:Y:S01]  /*8870*/  FFMA.FTZ R18, R7, R21.reuse, -R9 ;  /* 0x0000001507127223 */ /* 0x080fe20000010809 */
[----:B------:R-:W-:Y:S01]  /*8880*/  HADD2.F32 R9, -RZ, R17.H0_H0 ;  /* 0x20000011ff097230 */ /* 0x000fe20000004100 */
[----:B------:R-:W-:-:S02]  /*8890*/  FFMA.FTZ R11, R11, R21, R10 ;  /* 0x000000150b0b7223 */ /* 0x000fc4000001000a */
[-C--:B------:R-:W-:Y:S02]  /*88a0*/  FMUL.FTZ R12, R8, R0.reuse ;  /* 0x00000000080c7220 */ /* 0x080fe40000410000 */
[C---:B------:R-:W-:Y:S01]  /*88b0*/  FMUL.FTZ R7, R6.reuse, R0 ;  /* 0x0000000006077220 */ /* 0x040fe20000410000 */
[----:B------:R-:W-:Y:S01]  /*88c0*/  HADD2.F32 R0, -RZ, R77.H0_H0 ;  /* 0x2000004dff007230 */ /* 0x000fe20000004100 */
[-C--:B------:R-:W-:Y:S01]  /*88d0*/  FFMA.FTZ R12, R6, R5.reuse, -R12 ;  /* 0x00000005060c7223 */ /* 0x080fe2000001080c */
[----:B------:R-:W-:Y:S01]  /*88e0*/  F2FP.PACK_AB R11, R11, R18 ;  /* 0x000000120b0b723e */ /* 0x000fe200000000ff */
[----:B------:R-:W-:Y:S01]  /*88f0*/  FFMA.FTZ R8, R8, R5, R7 ;  /* 0x0000000508087223 */ /* 0x000fe20000010007 */
[----:B------:R-:W-:Y:S01]  /*8900*/  HADD2.F32 R5, -RZ, R78.H0_H0 ;  /* 0x2000004eff057230 */ /* 0x000fe20000004100 */
[-C--:B------:R-:W-:Y:S02]  /*8910*/  FMUL.FTZ R6, R13, R0.reuse ;  /* 0x000000000d067220 */ /* 0x080fe40000410000 */
        /* <DEDUP_REMOVED lines=11> */
.L_x_582:
[----:B------:R-:W-:Y:S05]  /*89d0*/  BSYNC B0 ;  /* 0x0000000000007941 */ /* 0x000fea0003800000 */
.L_x_581:
[----:B------:R-:W-:Y:S01]  /*89e0*/  IADD3 R0, R20, 0x20, RZ ;  /* 0x0000002014007810 */ /* 0x000fe20007ffe0ff */
[----:B------:R-:W-:Y:S03]  /*89f0*/  BSSY B0, `(.L_x_583) ;  /* 0x000002d000007945 */ /* 0x000fe60003800000 */
[----:B------:R-:W-:-:S13]  /*8a00*/  ISETP.GE.AND P0, PT, R0, c[0x0][0x27c], PT ;  /* 0x00009f0000007a0c */ /* 0x000fda0003f06270 */
[----:B------:R-:W-:Y:S05]  /*8a10*/  @P0 BRA `(.L_x_584) ;  /* 0x000002a000000947 */ /* 0x000fea0003800000 */
[----:B-1----:R-:W1:Y:S01]  /*8a20*/  LDS.128 R8, [R28+0x4000] ;  /* 0x004000001c087984 */ /* 0x002e620000000c00 */
        /* <DEDUP_REMOVED lines=40> */
[----:B------:R1:W-:Y:S02]  /*8cb0*/  STS.128 [R28+0x4000], R8 ;  /* 0x004000081c007388 */ /* 0x0003e40000000c00 */
.L_x_584:
[----:B------:R-:W-:Y:S05]  /*8cc0*/  BSYNC B0 ;  /* 0x0000000000007941 */ /* 0x000fea0003800000 */
.L_x_583:
        /* <DEDUP_REMOVED lines=46> */
.L_x_586:
[----:B------:R-:W-:Y:S05]  /*8fb0*/  BSYNC B0 ;  /* 0x0000000000007941 */ /* 0x000fea0003800000 */
.L_x_585:
        /* <DEDUP_REMOVED lines=33> */
[----:B------:R-:W-:Y:S01]  /*91d0*/  HADD2.F32 R5, -RZ, R84.H1_H1 ;  /* 0x30000054ff057230 */ /* 0x000fe20000004100 */
        /* <DEDUP_REMOVED lines=12> */
.L_x_588:
[----:B------:R-:W-:Y:S05]  /*92a0*/  BSYNC B0 ;  /* 0x0000000000007941 */ /* 0x000fea0003800000 */
.L_x_587:
[----:B------:R-:W-:-:S04]  /*92b0*/  IADD3 R0, R20, 0x50, RZ ;  /* 0x0000005014007810 */ /* 0x000fc80007ffe0ff */
        /* <DEDUP_REMOVED lines=21> */
[----:B------:R-:W-:Y:S01]  /*9410*/  HADD2.F32 R0, -RZ, R86.H0_H0 ;  /* 0x20000056ff007230 */ /* 0x000fe20000004100 */
        /* <DEDUP_REMOVED lines=22> */
.L_x_578:
[----:B------:R-:W-:Y:S05]  /*9580*/  BSYNC B1 ;  /* 0x0000000000017941 */ /* 0x000fea0003800000 */
.L_x_577:
[----:B------:R-:W-:-:S04]  /*9590*/  IADD3 R0, R69, 0x40, RZ ;  /* 0x0000004045007810 */ /* 0x000fc80007ffe0ff */
[----:B------:R-:W-:-:S13]  /*95a0*/  ISETP.GE.AND P0, PT, R0, R44, PT ;  /* 0x0000002c0000720c */ /* 0x000fda0003f06270 */
[----:B------:R-:W-:Y:S05]  /*95b0*/  @P0 BRA `(.L_x_589) ;  /* 0x000049d000000947 */ /* 0x000fea0003800000 */
[----:B------:R-:W-:Y:S01]  /*95c0*/  ISETP.GE.AND P0, PT, R20, c[0x0][0x27c], PT ;  /* 0x00009f0014007a0c */ /* 0x000fe20003f06270 */
[----:B------:R-:W-:-:S12]  /*95d0*/  BSSY B0, `(.L_x_590) ;  /* 0x000002c000007945 */ /* 0x000fd80003800000 */
[----:B------:R-:W-:Y:S05]  /*95e0*/  @P0 BRA `(.L_x_591) ;  /* 0x000002a000000947 */ /* 0x000fea0003800000 */
[----:B-1----:R-:W1:Y:S01]  /*95f0*/  LDS.128 R8, [R28+0x2000] ;  /* 0x002000001c087984 */ /* 0x002e620000000c00 */
[----:B------:R-:W-:Y:S02]  /*9600*/  SHF.R.U32.HI R0, RZ, 0x10, R33 ;  /* 0x00000010ff007819 */ /* 0x000fe40000011621 */
[----:B------:R-:W-:Y:S02]  /*9610*/  SHF.R.U32.HI R5, RZ, 0x10, R53 ;  /* 0x00000010ff057819 */ /* 0x000fe40000011635 */
[----:B------:R-:W-:Y:S02]  /*9620*/  SHF.R.U64 R17, R32, 0x10, R33 ;  /* 0x0000001020117819 */ /* 0x000fe40000001221 */
[----:B------:R-:W-:Y:S01]  /*9630*/  SHF.R.U64 R19, R52, 0x10, R53 ;  /* 0x0000001034137819 */ /* 0x000fe20000001235 */
[----:B------:R-:W-:Y:S02]  /*9640*/  HADD2.F32 R21, -RZ, R5.H0_H0 ;  /* 0x20000005ff157230 */ /* 0x000fe40000004100 */
[----:B------:R-:W-:-:S02]  /*9650*/  HADD2.F32 R5, -RZ, R84.H0_H0 ;  /* 0x20000054ff057230 */ /* 0x000fc40000004100 */
        /* <DEDUP_REMOVED lines=18> */
[----:B------:R-:W-:Y:S01]  /*9780*/  HADD2.F32 R0, -RZ, R68.H1_H1 ;  /* 0x30000044ff007230 */ /* 0x000fe20000004100 */
        /* <DEDUP_REMOVED lines=16> */
.L_x_591:
[----:B------:R-:W-:Y:S05]  /*9890*/  BSYNC B0 ;  /* 0x0000000000007941 */ /* 0x000fea0003800000 */
.L_x_590:
        /* <DEDUP_REMOVED lines=46> */
.L_x_593:
[----:B------:R-:W-:Y:S05]  /*9b80*/  BSYNC B0 ;  /* 0x0000000000007941 */ /* 0x000fea0003800000 */
.L_x_592:
        /* <DEDUP_REMOVED lines=46> */
.L_x_595:
[----:B------:R-:W-:Y:S05]  /*9e70*/  BSYNC B0 ;  /* 0x0000000000007941 */ /* 0x000fea0003800000 */
.L_x_594:
        /* <DEDUP_REMOVED lines=46> */
.L_x_597:
[----:B------:R-:W-:Y:S05]  /*a160*/  BSYNC B0 ;  /* 0x0000000000007941 */ /* 0x000fea0003800000 */
.L_x_596:
        /* <DEDUP_REMOVED lines=46> */
.L_x_599:
[----:B------:R-:W-:Y:S05]  /*a450*/  BSYNC B0 ;  /* 0x0000000000007941 */ /* 0x000fea0003800000 */
.L_x_598:
        /* <DEDUP_REMOVED lines=44> */
[----:B------:R1:W-:Y:S01]  /*a720*/  STS.128 [R29+0xa000], R8 ;  /* 0x00a000081d007388 */ /* 0x0003e20000000c00 */
[----:B------:R-:W-:Y:S05]  /*a730*/  BRA `(.L_x_589) ;  /* 0x0000385000007947 */ /* 0x000fea0003800000 */
.L_x_572:
[----:B------:R-:W-:Y:S01]  /*a740*/  @P4 IMAD.HI.U32 R5, R0, c[0x0][0x2c8], RZ ;  /* 0x0000b20000054a27 */ /* 0x000fe200078e00ff */
[----:B------:R-:W-:Y:S01]  /*a750*/  BSSY B0, `(.L_x_600) ;  /* 0x0000047000007945 */ /* 0x000fe20003800000 */
[----:B------:R-:W-:Y:S01]  /*a760*/  CS2R R86, SRZ ;  /* 0x0000000000567805 */ /* 0x000fe2000001ff00 */
[----:B------:R-:W-:Y:S01]  /*a770*/  CS2R R54, SRZ ;  /* 0x0000000000367805 */ /* 0x000fe2000001ff00 */
[----:B------:R-:W-:Y:S01]  /*a780*/  IMAD.MOV.U32 R8, RZ, RZ, R12 ;  /* 0x000000ffff087224 */ /* 0x000fe200078e000c */
[----:B------:R-:W-:Y:S01]  /*a790*/  @P4 SHF.R.U32.HI R0, RZ, c[0x0][0x2cc], R5 ;  /* 0x0000b300ff004a19 */ /* 0x000fe20000011605 */
[----:B------:R-:W-:Y:S01]  /*a7a0*/  IMAD.MOV.U32 R6, RZ, RZ, R10 ;  /* 0x000000ffff067224 */ /* 0x000fe200078e000a */
        /* <DEDUP_REMOVED lines=19> */
[----:B------:R-:W-:Y:S01]  /*a8e0*/  CS2R R20, SRZ ;  /* 0x0000000000147805 */ /* 0x000fe2000001ff00 */
[----:B------:R-:W-:-:S02]  /*a8f0*/  IADD3 R5, R9, R5, RZ ;  /* 0x0000000509057210 */ /* 0x000fc40007ffe0ff */
[----:B------:R-:W-:Y:S02]  /*a900*/  IADD3 R0, R7, R0, RZ ;  /* 0x0000000007007210 */ /* 0x000fe40007ffe0ff */
[----:B------:R-:W-:Y:S02]  /*a910*/  LEA.HI.X R19, R8, c[0x0][0x274], R5, 0x1, P1 ;  /* 0x00009d0008137a11 */ /* 0x000fe400008f0c05 */
[----:B--23--:R-:W-:Y:S01]  /*a920*/  LEA.HI.X R18, R6, c[0x0][0x28c], R0, 0x1, P0 ;  /* 0x0000a30006127a11 */ /* 0x00cfe200000f0c00 */
[----:B------:R1:W2:Y:S01]  /*a930*/  SHFL.IDX PT, R8, R30, RZ, 0x1c1f ;  /* 0x001c1fff1e087589 */ /* 0x0002a200000e0000 */
[----:B------:R-:W-:-:S03]  /*a940*/  ISETP.GE.AND P0, PT, R28, R44, PT ;  /* 0x0000002c1c00720c */ /* 0x000fc60003f06270 */
[----:B------:R1:W3:Y:S04]  /*a950*/  SHFL.IDX PT, R6, R29, RZ, 0x1c1f ;  /* 0x001c1fff1d067589 */ /* 0x0002e800000e0000 */
[----:B------:R1:W4:Y:S04]  /*a960*/  SHFL.IDX PT, R7, R19, RZ, 0x1c1f ;  /* 0x001c1fff13077589 */ /* 0x00032800000e0000 */
[----:B------:R1:W1:Y:S02]  /*a970*/  SHFL.IDX PT, R9, R18, RZ, 0x1c1f ;  /* 0x001c1fff12097589 */ /* 0x00026400000e0000 */
[----:B------:R-:W-:Y:S05]  /*a980*/  @P0 BRA `(.L_x_601) ;  /* 0x0000023000000947 */ /* 0x000fea0003800000 */
[C---:B------:R-:W-:Y:S01]  /*a990*/  IADD3 R12, R68.reuse, 0x20, RZ ;  /* 0x00000020440c7810 */ /* 0x040fe20007ffe0ff */
[----:B------:R-:W-:Y:S01]  /*a9a0*/  CS2R R26, SRZ ;  /* 0x00000000001a7805 */ /* 0x000fe2000001ff00 */
[C---:B------:R-:W-:Y:S01]  /*a9b0*/  IADD3 R13, R68.reuse, 0x40, RZ ;  /* 0x00000040440d7810 */ /* 0x040fe20007ffe0ff */
[----:B------:R-:W-:Y:S01]  /*a9c0*/  CS2R R24, SRZ ;  /* 0x0000000000187805 */ /* 0x000fe2000001ff00 */
[----:B------:R-:W-:-:S02]  /*a9d0*/  ISETP.GE.AND P2, PT, R68, c[0x0][0x27c], PT ;  /* 0x00009f0044007a0c */ /* 0x000fc40003f46270 */
[----:B------:R-:W-:Y:S02]  /*a9e0*/  ISETP.GE.AND P1, PT, R12, c[0x0][0x27c], PT ;  /* 0x00009f000c007a0c */ /* 0x000fe40003f26270 */
[----:B------:R-:W-:-:S09]  /*a9f0*/  ISETP.GE.AND P0, PT, R13, c[0x0][0x27c], PT ;  /* 0x00009f000d007a0c */ /* 0x000fd20003f06270 */
[----:B---34-:R-:W-:Y:S02]  /*aa00*/  @!P2 IMAD.WIDE R10, R68, 0x2, R6 ;  /* 0x00000002440aa825 */ /* 0x018fe400078e0206 */
[----:B------:R-:W-:Y:S02]  /*aa10*/  @!P1 SHF.R.S32.HI R0, RZ, 0x1f, R12 ;  /* 0x0000001fff009819 */ /* 0x000fe4000001140c */
[----:B------:R-:W-:Y:S01]  /*aa20*/  @!P0 SHF.R.S32.HI R5, RZ, 0x1f, R13 ;  /* 0x0000001fff058819 */ /* 0x000fe2000001140d */
[----:B------:R3:W5:Y:S01]  /*aa30*/  @!P2 LD.E.128 R24, [R10.64] ;  /* 0x000000060a18a980 */ /* 0x000762000c101d00 */
[----:B------:R-:W-:Y:S01]  /*aa40*/  @!P1 LEA.HI R0, R0, R12, RZ, 0x3 ;  /* 0x0000000c00009211 */ /* 0x000fe200078f18ff */
        /* <DEDUP_REMOVED lines=10> */
[----:B---3--:R-:W-:-:S02]  /*aaf0*/  @!P0 LEA.HI R10, R5, R13, RZ, 0x3 ;  /* 0x0000000d050a8211 */ /* 0x008fc400078f18ff */
[----:B------:R-:W-:Y:S02]  /*ab00*/  @!P1 LOP3.LUT R5, R0, 0xfffffff8, RZ, 0xc0, !PT ;  /* 0xfffffff800059812 */ /* 0x000fe400078ec0ff */
[----:B------:R-:W-:-:S03]  /*ab10*/  @!P0 LOP3.LUT R0, R10, 0xfffffff8, RZ, 0xc0, !PT ;  /* 0xfffffff80a008812 */ /* 0x000fc600078ec0ff */
[----:B------:R-:W-:-:S04]  /*ab20*/  @!P1 IMAD.WIDE R16, R5, 0x2, R6 ;  /* 0x0000000205109825 */ /* 0x000fc800078e0206 */
[C---:B------:R-:W-:Y:S01]  /*ab30*/  @!P0 IMAD.WIDE R14, R0.reuse, 0x2, R6 ;  /* 0x00000002000e8825 */ /* 0x040fe200078e0206 */
[----:B------:R3:W5:Y:S03]  /*ab40*/  @!P1 LD.E.128 R36, [R16.64] ;  /* 0x0000000610249980 */ /* 0x000766000c101d00 */
[--C-:B-12---:R-:W-:Y:S01]  /*ab50*/  @!P1 IMAD.WIDE R12, R5, 0x2, R8.reuse ;  /* 0x00000002050c9825 */ /* 0x106fe200078e0208 */
[----:B------:R3:W5:Y:S03]  /*ab60*/  @!P0 LD.E.128 R52, [R14.64] ;  /* 0x000000060e348980 */ /* 0x000766000c101d00 */
[--C-:B------:R-:W-:Y:S01]  /*ab70*/  @!P0 IMAD.WIDE R10, R0, 0x2, R8.reuse ;  /* 0x00000002000a8825 */ /* 0x100fe200078e0208 */
[----:B------:R3:W5:Y:S03]  /*ab80*/  @!P1 LD.E.128 R40, [R12.64] ;  /* 0x000000060c289980 */ /* 0x000766000c101d00 */
[----:B------:R-:W-:Y:S01]  /*ab90*/  @!P2 IMAD.WIDE R6, R68, 0x2, R8 ;  /* 0x000000024406a825 */ /* 0x000fe200078e0208 */
[----:B------:R3:W5:Y:S04]  /*aba0*/  @!P0 LD.E.128 R56, [R10.64] ;  /* 0x000000060a388980 */ /* 0x000768000c101d00 */
[----:B------:R3:W5:Y:S02]  /*abb0*/  @!P2 LD.E.128 R20, [R6.64] ;  /* 0x000000060614a980 */ /* 0x000764000c101d00 */
.L_x_601:
[----:B------:R-:W-:Y:S05]  /*abc0*/  BSYNC B0 ;  /* 0x0000000000007941 */ /* 0x000fea0003800000 */
.L_x_600:
[----:B------:R-:W-:Y:S01]  /*abd0*/  IADD3 R5, R28, 0x40, RZ ;  /* 0x000000401c057810 */ /* 0x000fe20007ffe0ff */
[----:B-----5:R-:W-:Y:S01]  /*abe0*/  IMAD.MOV.U32 R0, RZ, RZ, R54 ;  /* 0x000000ffff007224 */ /* 0x020fe200078e0036 */
[----:B---3--:R-:W-:Y:S01]  /*abf0*/  MOV R11, R22 ;  /* 0x00000016000b7202 */ /* 0x008fe20000000f00 */
[----:B----4-:R-:W-:Y:S01]  /*ac00*/  IMAD.MOV.U32 R7, RZ, RZ, R55 ;  /* 0x000000ffff077224 */ /* 0x010fe200078e0037 */
[----:B------:R-:W-:Y:S01]  /*ac10*/  ISETP.GE.AND P0, PT, R5, R44, PT ;  /* 0x0000002c0500720c */ /* 0x000fe20003f06270 */
[----:B------:R-:W-:Y:S01]  /*ac20*/  IMAD.MOV.U32 R6, RZ, RZ, R52 ;  /* 0x000000ffff067224 */ /* 0x000fe200078e0034 */
[----:B------:R-:W-:Y:S01]  /*ac30*/  PRMT R97, R97, 0x5410, R0 ;  /* 0x0000541061617816 */ /* 0x000fe20000000000 */
[----:B------:R-:W-:Y:S01]  /*ac40*/  IMAD.MOV.U32 R5, RZ, RZ, R53 ;  /* 0x000000ffff057224 */ /* 0x000fe200078e0035 */
[----:B-1----:R-:W1:Y:S01]  /*ac50*/  SHFL.IDX PT, R9, R18, 0x1, 0x1c1f ;  /* 0x003c1f0012097f89 */ /* 0x002e6200000e0000 */
        /* <DEDUP_REMOVED lines=15> */
[----:B--2---:R2:W3:Y:S01]  /*ad50*/  SHFL.IDX PT, R8, R30, 0x1, 0x1c1f ;  /* 0x003c1f001e087f89 */ /* 0x0044e200000e0000 */
        /* <DEDUP_REMOVED lines=19> */
[----:B------:R-:W-:Y:S01]  /*ae90*/  PRMT R95, R6, 0x7610, R95 ;  /* 0x00007610065f7816 */ /* 0x000fe2000000005f */
[----:B------:R4:W1:Y:S01]  /*aea0*/  SHFL.IDX PT, R7, R19, 0x1, 0x1c1f ;  /* 0x003c1f0013077f89 */ /* 0x00086200000e0000 */
[----:B------:R-:W-:Y:S01]  /*aeb0*/  CS2R R84, SRZ ;  /* 0x0000000000547805 */ /* 0x000fe2000001ff00 */
[----:B--2---:R-:W-:Y:S01]  /*aec0*/  PRMT R30, R5, 0x5410, R11 ;  /* 0x00005410051e7816 */ /* 0x004fe2000000000b */
[----:B------:R-:W-:Y:S01]  /*aed0*/  CS2R R74, SRZ ;  /* 0x00000000004a7805 */ /* 0x000fe2000001ff00 */
[----:B------:R4:W2:Y:S01]  /*aee0*/  SHFL.IDX PT, R6, R29, 0x1, 0x1c1f ;  /* 0x003c1f001d067f89 */ /* 0x0008a200000e0000 */
[----:B------:R-:W-:Y:S01]  /*aef0*/  PRMT R28, R10, 0x5410, R0 ;  /* 0x000054100a1c7816 */ /* 0x000fe20000000000 */
        /* <DEDUP_REMOVED lines=10> */
[C---:B---3--:R-:W-:Y:S01]  /*afa0*/  IADD3 R12, R68.reuse, 0x20, RZ ;  /* 0x00000020440c7810 */ /* 0x048fe20007ffe0ff */
[----:B------:R-:W-:Y:S01]  /*afb0*/  CS2R R66, SRZ ;  /* 0x0000000000427805 */ /* 0x000fe2000001ff00 */
[C---:B------:R-:W-:Y:S01]  /*afc0*/  IADD3 R13, R68.reuse, 0x40, RZ ;  /* 0x00000040440d7810 */ /* 0x040fe20007ffe0ff */
[----:B------:R-:W-:Y:S01]  /*afd0*/  CS2R R64, SRZ ;  /* 0x0000000000407805 */ /* 0x000fe2000001ff00 */
[----:B------:R-:W-:-:S02]  /*afe0*/  ISETP.GE.AND P2, PT, R68, c[0x0][0x27c], PT ;  /* 0x00009f0044007a0c */ /* 0x000fc40003f46270 */
[----:B------:R-:W-:Y:S02]  /*aff0*/  ISETP.GE.AND P1, PT, R12, c[0x0][0x27c], PT ;  /* 0x00009f000c007a0c */ /* 0x000fe40003f26270 */
[----:B------:R-:W-:-:S09]  /*b000*/  ISETP.GE.AND P0, PT, R13, c[0x0][0x27c], PT ;  /* 0x00009f000d007a0c */ /* 0x000fd20003f06270 */
[----:B-12---:R-:W-:Y:S02]  /*b010*/  @!P2 IMAD.WIDE R10, R68, 0x2, R6 ;  /* 0x00000002440aa825 */ /* 0x006fe400078e0206 */
        /* <DEDUP_REMOVED lines=14> */
[----:B-1----:R-:W-:-:S02]  /*b100*/  @!P0 LEA.HI R10, R5, R13, RZ, 0x3 ;  /* 0x0000000d050a8211 */ /* 0x002fc400078f18ff */
[----:B------:R-:W-:Y:S02]  /*b110*/  @!P1 LOP3.LUT R5, R0, 0xfffffff8, RZ, 0xc0, !PT ;  /* 0xfffffff800059812 */ /* 0x000fe400078ec0ff */
[----:B------:R-:W-:-:S03]  /*b120*/  @!P0 LOP3.LUT R0, R10, 0xfffffff8, RZ, 0xc0, !PT ;  /* 0xfffffff80a008812 */ /* 0x000fc600078ec0ff */
[----:B------:R-:W-:-:S04]  /*b130*/  @!P1 IMAD.WIDE R16, R5, 0x2, R6 ;  /* 0x0000000205109825 */ /* 0x000fc800078e0206 */
[C---:B------:R-:W-:Y:S01]  /*b140*/  @!P0 IMAD.WIDE R14, R0.reuse, 0x2, R6 ;  /* 0x00000002000e8825 */ /* 0x040fe200078e0206 */
[----:B------:R1:W5:Y:S03]  /*b150*/  @!P1 LD.E.128 R72, [R16.64] ;  /* 0x0000000610489980 */ /* 0x000366000c101d00 */
[--C-:B------:R-:W-:Y:S01]  /*b160*/  @!P1 IMAD.WIDE R12, R5, 0x2, R8.reuse ;  /* 0x00000002050c9825 */ /* 0x100fe200078e0208 */
[----:B------:R1:W5:Y:S03]  /*b170*/  @!P0 LD.E.128 R84, [R14.64] ;  /* 0x000000060e548980 */ /* 0x000366000c101d00 */
[--C-:B------:R-:W-:Y:S01]  /*b180*/  @!P0 IMAD.WIDE R10, R0, 0x2, R8.reuse ;  /* 0x00000002000a8825 */ /* 0x100fe200078e0208 */
[----:B------:R1:W5:Y:S03]  /*b190*/  @!P1 LD.E.128 R76, [R12.64] ;  /* 0x000000060c4c9980 */ /* 0x000366000c101d00 */
[----:B------:R-:W-:Y:S01]  /*b1a0*/  @!P2 IMAD.WIDE R6, R68, 0x2, R8 ;  /* 0x000000024406a825 */ /* 0x000fe200078e0208 */
[----:B------:R1:W5:Y:S04]  /*b1b0*/  @!P0 LD.E.128 R80, [R10.64] ;  /* 0x000000060a508980 */ /* 0x000368000c101d00 */
[----:B------:R1:W5:Y:S02]  /*b1c0*/  @!P2 LD.E.128 R60, [R6.64] ;  /* 0x00000006063ca980 */ /* 0x000364000c101d00 */
.L_x_603:
[----:B---3--:R-:W-:Y:S05]  /*b1d0*/  BSYNC B0 ;  /* 0x0000000000007941 */ /* 0x008fea0003800000 */
.L_x_602:
[----:B-1---5:R-:W-:Y:S01]  /*b1e0*/  IMAD.MOV.U32 R7, RZ, RZ, R87 ;  /* 0x000000ffff077224 */ /* 0x022fe200078e0057 */
[----:B------:R-:W-:-:S04]  /*b1f0*/  DEPBAR.LE SB0, 0x1 ;  /* 0x000080400000791a */ /* 0x000fc80000000000 */
[----:B--2---:R-:W-:Y:S01]  /*b200*/  IMAD.MOV.U32 R6, RZ, RZ, R84 ;  /* 0x000000ffff067224 */ /* 0x004fe200078e0054 */
[----:B------:R-:W-:Y:S01]  /*b210*/  PRMT R106, R106, 0x5410, R7 ;  /* 0x000054106a6a7816 */ /* 0x000fe20000000007 */
[----:B------:R-:W-:Y:S01]  /*b220*/  IMAD.MOV.U32 R7, RZ, RZ, R75 ;  /* 0x000000ffff077224 */ /* 0x000fe200078e004b */
[----:B------:R-:W-:Y:S01]  /*b230*/  BSSY B1, `(.L_x_604) ;  /* 0x000017d000017945 */ /* 0x000fe20003800000 */
[----:B------:R-:W-:Y:S01]  /*b240*/  IMAD.MOV.U32 R0, RZ, RZ, R86 ;  /* 0x000000ffff007224 */ /* 0x000fe200078e0056 */
[----:B------:R-:W-:Y:S01]  /*b250*/  PRMT R108, R108, 0x5410, R6 ;  /* 0x000054106c6c7816 */ /* 0x000fe20000000006 */
[----:B------:R-:W-:Y:S02]  /*b260*/  IMAD.MOV.U32 R6, RZ, RZ, R72 ;  /* 0x000000ffff067224 */ /* 0x000fe400078e0048 */
        /* <DEDUP_REMOVED lines=15> */
[----:B------:R-:W-:-:S02]  /*b360*/  PRMT R105, R105, 0x5410, R7 ;  /* 0x0000541069697816 */ /* 0x000fc40000000007 */
[----:B------:R-:W-:Y:S02]  /*b370*/  IADD3 R7, -R244, R44, RZ ;  /* 0x0000002cf4077210 */ /* 0x000fe40007ffe1ff */
[----:B------:R-:W-:Y:S02]  /*b380*/  MOV R0, R82 ;  /* 0x0000005200007202 */ /* 0x000fe40000000f00 */
[----:B------:R-:W-:Y:S01]  /*b390*/  IMNMX R71, R7, 0x80, PT ;  /* 0x0000008007477817 */ /* 0x000fe20003800200 */
[----:B------:R-:W-:Y:S01]  /*b3a0*/  IMAD.MOV.U32 R7, RZ, RZ, R62 ;  /* 0x000000ffff077224 */ /* 0x000fe200078e003e */
[----:B------:R-:W-:Y:S01]  /*b3b0*/  PRMT R100, R5, 0x5410, R6 ;  /* 0x0000541005647816 */ /* 0x000fe20000000006 */
[----:B------:R-:W-:Y:S01]  /*b3c0*/  IMAD.MOV.U32 R6, RZ, RZ, R80 ;  /* 0x000000ffff067224 */ /* 0x000fe200078e0050 */
[----:B------:R-:W-:Y:S01]  /*b3d0*/  PRMT R108, R0, 0x7610, R108 ;  /* 0x00007610006c7816 */ /* 0x000fe2000000006c */
[----:B------:R-:W-:Y:S01]  /*b3e0*/  IMAD.MOV.U32 R5, RZ, RZ, R81 ;  /* 0x000000ffff057224 */ /* 0x000fe200078e0051 */
[----:B------:R-:W-:Y:S01]  /*b3f0*/  BAR.SYNC.DEFER_BLOCKING 0x0 ;  /* 0x0000000000007b1d */ /* 0x000fe20000010000 */
[----:B------:R-:W-:Y:S01]  /*b400*/  IMAD.MOV.U32 R0, RZ, RZ, R78 ;  /* 0x000000ffff007224 */ /* 0x000fe200078e004e */
[----:B------:R-:W-:-:S02]  /*b410*/  ISETP.GE.AND P0, PT, R69, R71, PT ;  /* 0x000000474500720c */ /* 0x000fc40003f06270 */
        /* <DEDUP_REMOVED lines=13> */
[----:B------:R-:W-:Y:S02]  /*b4f0*/  PRMT R97, R6, 0x7610, R97 ;  /* 0x0000761006617816 */ /* 0x000fe40000000061 */
[----:B------:R-:W-:Y:S01]  /*b500*/  PRMT R98, R0, 0x5410, R5 ;  /* 0x0000541000627816 */ /* 0x000fe20000000005 */
[----:B------:R-:W-:Y:S05]  /*b510*/  @P0 BRA `(.L_x_605) ;  /* 0x000014e000000947 */ /* 0x000fea0003800000 */
[----:B------:R-:W-:Y:S01]  /*b520*/  ISETP.GE.AND P0, PT, R68, c[0x0][0x27c], PT ;  /* 0x00009f0044007a0c */ /* 0x000fe20003f06270 */
[----:B------:R-:W-:-:S12]  /*b530*/  BSSY B0, `(.L_x_606) ;  /* 0x0000068000007945 */ /* 0x000fd80003800000 */
[----:B------:R-:W-:Y:S05]  /*b540*/  @P0 BRA `(.L_x_607) ;  /* 0x0000066000000947 */ /* 0x000fea0003800000 */
[----:B------:R-:W-:Y:S02]  /*b550*/  MOV R7, c[0x0][0x27c] ;  /* 0x00009f0000077a02 */ /* 0x000fe40000000f00 */
[----:B------:R-:W-:Y:S02]  /*b560*/  SHF.L.U32 R0, R69, 0x6, RZ ;  /* 0x0000000645007819 */ /* 0x000fe400000006ff */
[----:B------:R-:W-:Y:S02]  /*b570*/  LEA.HI R7, R7, R48, RZ, 0x1d ;  /* 0x0000003007077211 */ /* 0x000fe400078fe8ff */
[----:B------:R-:W-:Y:S02]  /*b580*/  LOP3.LUT R0, R0, 0x1c0, RZ, 0xc0, !PT ;  /* 0x000001c000007812 */ /* 0x000fe400078ec0ff */
[----:B------:R-:W-:Y:S02]  /*b590*/  SHF.R.S32.HI R9, RZ, 0x1f, R7 ;  /* 0x0000001fff097819 */ /* 0x000fe40000011407 */
[----:B------:R-:W-:-:S02]  /*b5a0*/  SHF.L.U32 R5, R7, 0x3, RZ ;  /* 0x0000000307057819 */ /* 0x000fc400000006ff */
[----:B------:R-:W-:Y:S02]  /*b5b0*/  LEA.HI R7, R9, R7, RZ, 0x3 ;  /* 0x0000000709077211 */ /* 0x000fe400078f18ff */
[C---:B------:R-:W-:Y:S02]  /*b5c0*/  LOP3.LUT R6, R0.reuse, 0x38, R68, 0xf8, !PT ;  /* 0x0000003800067812 */ /* 0x040fe400078ef844 */
[----:B------:R-:W-:Y:S02]  /*b5d0*/  SHF.R.U32.HI R8, RZ, 0x3, R0 ;  /* 0x00000003ff087819 */ /* 0x000fe40000011600 */
[----:B------:R-:W-:Y:S02]  /*b5e0*/  LOP3.LUT R5, R0, 0x38, R5, 0xf8, !PT ;  /* 0x0000003800057812 */ /* 0x000fe400078ef805 */
[----:B------:R-:W-:Y:S02]  /*b5f0*/  SHF.L.U32 R0, R7, 0xa, RZ ;  /* 0x0000000a07007819 */ /* 0x000fe400000006ff */
[----:B------:R-:W-:-:S02]  /*b600*/  SHF.L.U32 R12, R115, 0x9, RZ ;  /* 0x00000009730c7819 */ /* 0x000fc400000006ff */
[----:B------:R-:W-:Y:S02]  /*b610*/  LOP3.LUT R5, R5, R8, RZ, 0x3c, !PT ;  /* 0x0000000805057212 */ /* 0x000fe400078e3cff */
[----:B------:R-:W-:Y:S02]  /*b620*/  LOP3.LUT R0, R0, 0x7fffe000, RZ, 0xc0, !PT ;  /* 0x7fffe00000007812 */ /* 0x000fe400078ec0ff */
[----:B------:R-:W-:Y:S02]  /*b630*/  LOP3.LUT R6, R12, R6, R8, 0xf6, !PT ;  /* 0x000000060c067212 */ /* 0x000fe400078ef608 */
[----:B------:R-:W-:Y:S02]  /*b640*/  IADD3 R0, R5, R0, R12 ;  /* 0x0000000005007210 */ /* 0x000fe40007ffe00c */
[----:B------:R-:W-:Y:S02]  /*b650*/  SHF.L.U32 R44, R6, 0x1, RZ ;  /* 0x00000001062c7819 */ /* 0x000fe400000006ff */
[----:B------:R-:W-:Y:S01]  /*b660*/  SHF.L.U32 R34, R0, 0x1, RZ ;  /* 0x0000000100227819 */ /* 0x000fe200000006ff */
[----:B------:R-:W-:Y:S01]  /*b670*/  HADD2.F32 R0, -RZ, R28.H0_H0 ;  /* 0x2000001cff007230 */ /* 0x000fe20000004100 */
[----:B------:R-:W-:Y:S01]  /*b680*/  SHF.R.U32.HI R5, RZ, 0x10, R23 ;  /* 0x00000010ff057819 */ /* 0x000fe20000011617 */
[----:B------:R-:W1:Y:S01]  /*b690*/  LDS.128 R8, [R44+0xc100] ;  /* 0x00c100002c087984 */ /* 0x000e620000000c00 */
[----:B------:R-:W-:-:S02]  /*b6a0*/  SHF.R.U64 R49, R26, 0x10, R27 ;  /* 0x000000101a317819 */ /* 0x000fc4000000121b */
[----:B------:R-:W-:Y:S01]  /*b6b0*/  SHF.R.U32.HI R17, RZ, 0x10, R27 ;  /* 0x00000010ff117819 */ /* 0x000fe2000001161b */
[----:B------:R-:W2:Y:S01]  /*b6c0*/  LDS.128 R12, [R34+0xc100] ;  /* 0x00c10000220c7984 */ /* 0x000ea20000000c00 */
[----:B------:R-:W-:Y:S01]  /*b6d0*/  SHF.R.U64 R46, R22, 0x10, R23 ;  /* 0x00000010162e7819 */ /* 0x000fe20000001217 */
[----:B------:R-:W-:Y:S01]  /*b6e0*/  HADD2.F32 R27, -RZ, R5.H0_H0 ;  /* 0x20000005ff1b7230 */ /* 0x000fe20000004100 */
[--C-:B------:R-:W-:Y:S01]  /*b6f0*/  SHF.R.U64 R47, R24, 0x10, R25.reuse ;  /* 0x00000010182f7819 */ /* 0x100fe20000001219 */
[----:B------:R-:W-:Y:S01]  /*b700*/  HADD2.F32 R5, -RZ, R28.H1_H1 ;  /* 0x3000001cff057230 */ /* 0x000fe20000004100 */
[----:B------:R-:W-:Y:S01]  /*b710*/  SHF.R.U32.HI R26, RZ, 0x10, R25 ;  /* 0x00000010ff1a7819 */ /* 0x000fe20000011619 */
[----:B------:R-:W-:Y:S01]  /*b720*/  HADD2.F32 R51, -RZ, R17.H0_H0 ;  /* 0x20000011ff337230 */ /* 0x000fe20000004100 */
[--C-:B----4-:R-:W-:Y:S01]  /*b730*/  SHF.R.U64 R29, R20, 0x10, R21.reuse ;  /* 0x00000010141d7819 */ /* 0x110fe20000001215 */
[----:B------:R-:W-:Y:S01]  /*b740*/  HADD2.F32 R47, -RZ, R47.H0_H0 ;  /* 0x2000002fff2f7230 */ /* 0x000fe20000004100 */
[----:B------:R-:W-:-:S05]  /*b750*/  SHF.R.U32.HI R16, RZ, 0x10, R21 ;  /* 0x00000010ff107819 */ /* 0x000fca0000011615 */
[----:B------:R-:W-:Y:S02]  /*b760*/  HADD2.F32 R16, -RZ, R16.H0_H0 ;  /* 0x20000010ff107230 */ /* 0x000fe40000004100 */
[--C-:B-1----:R-:W-:Y:S02]  /*b770*/  HADD2.F32 R19, -RZ, R11.reuse.H0_H0 ;  /* 0x2000000bff137230 */ /* 0x102fe40000004100 */
[----:B------:R-:W-:Y:S02]  /*b780*/  HADD2.F32 R18, -RZ, R11.H1_H1 ;  /* 0x3000000bff127230 */ /* 0x000fe40000004100 */
[----:B--2---:R-:W-:Y:S02]  /*b790*/  HADD2.F32 R7, -RZ, R15.H0_H0 ;  /* 0x2000000fff077230 */ /* 0x004fe40000004100 */
[--C-:B------:R-:W-:Y:S02]  /*b7a0*/  HADD2.F32 R23, -RZ, R8.reuse.H0_H0 ;  /* 0x20000008ff177230 */ /* 0x100fe40000004100 */
[----:B------:R-:W-:Y:S01]  /*b7b0*/  HADD2.F32 R25, -RZ, R8.H1_H1 ;  /* 0x30000008ff197230 */ /* 0x000fe20000004100 */
[----:B------:R-:W-:Y:S01]  /*b7c0*/  FMUL.FTZ R32, R7, R0 ;  /* 0x0000000007207220 */ /* 0x000fe20000410000 */
[----:B------:R-:W-:-:S02]  /*b7d0*/  HADD2.F32 R22, -RZ, R10.H0_H0 ;  /* 0x2000000aff167230 */ /* 0x000fc40000004100 */
[----:B------:R-:W-:Y:S02]  /*b7e0*/  HADD2.F32 R24, -RZ, R10.H1_H1 ;  /* 0x3000000aff187230 */ /* 0x000fe40000004100 */
[--C-:B------:R-:W-:Y:S02]  /*b7f0*/  HADD2.F32 R8, -RZ, R13.reuse.H0_H0 ;  /* 0x2000000dff087230 */ /* 0x100fe40000004100 */
[----:B------:R-:W-:Y:S02]  /*b800*/  HADD2.F32 R10, -RZ, R13.H1_H1 ;  /* 0x3000000dff0a7230 */ /* 0x000fe40000004100 */
[--C-:B------:R-:W-:Y:S02]  /*b810*/  HADD2.F32 R21, -RZ, R9.reuse.H0_H0 ;  /* 0x20000009ff157230 */ /* 0x100fe40000004100 */
[----:B------:R-:W-:Y:S01]  /*b820*/  HADD2.F32 R20, -RZ, R9.H1_H1 ;  /* 0x30000009ff147230 */ /* 0x000fe20000004100 */
[----:B------:R-:W-:Y:S01]  /*b830*/  FMUL.FTZ R9, R19, R0 ;  /* 0x0000000013097220 */ /* 0x000fe20000410000 */
[----:B------:R-:W-:Y:S01]  /*b840*/  HADD2.F32 R13, -RZ, R31.H0_H0 ;  /* 0x2000001fff0d7230 */ /* 0x000fe20000004100 */
[----:B------:R-:W-:Y:S01]  /*b850*/  FMUL.FTZ R0, R18, R27 ;  /* 0x0000001b12007220 */ /* 0x000fe20000410000 */
[----:B------:R-:W-:-:S02]  /*b860*/  HADD2.F32 R6, -RZ, R15.H1_H1 ;  /* 0x3000000fff067230 */ /* 0x000fc40000004100 */
[--C-:B------:R-:W-:Y:S01]  /*b870*/  HADD2.F32 R11, -RZ, R12.reuse.H0_H0 ;  /* 0x2000000cff0b7230 */ /* 0x100fe20000004100 */
[----:B------:R-:W-:Y:S01]  /*b880*/  FFMA.FTZ R45, R7, R13, R9 ;  /* 0x0000000d072d7223 */ /* 0x000fe20000010009 */
[----:B------:R-:W-:Y:S01]  /*b890*/  HADD2.F32 R9, -RZ, R31.H1_H1 ;  /* 0x3000001fff097230 */ /* 0x000fe20000004100 */
[----:B------:R-:W-:Y:S01]  /*b8a0*/  FMUL.FTZ R7, R21, R5 ;  /* 0x0000000515077220 */ /* 0x000fe20000410000 */
[----:B------:R-:W-:Y:S01]  /*b8b0*/  HADD2.F32 R15, -RZ, R12.H1_H1 ;  /* 0x3000000cff0f7230 */ /* 0x000fe20000004100 */
[C---:B------:R-:W-:Y:S01]  /*b8c0*/  FFMA.FTZ R35, R6.reuse, R51, R0 ;  /* 0x0000003306237223 */ /* 0x040fe20000010000 */
[----:B------:R-:W-:Y:S01]  /*b8d0*/  HADD2.F32 R0, -RZ, R30.H0_H0 ;  /* 0x2000001eff007230 */ /* 0x000fe20000004100 */
[----:B------:R-:W-:Y:S01]  /*b8e0*/  FMUL.FTZ R31, R6, R27 ;  /* 0x0000001b061f7220 */ /* 0x000fe20000410000 */
[----:B------:R-:W-:Y:S01]  /*b8f0*/  HADD2.F32 R12, -RZ, R14.H0_H0 ;  /* 0x2000000eff0c7230 */ /* 0x000fe20000004100 */
[C---:B------:R-:W-:Y:S01]  /*b900*/  FMUL.FTZ R27, R8.reuse, R5 ;  /* 0x00000005081b7220 */ /* 0x040fe20000410000 */
[----:B------:R-:W-:Y:S01]  /*b910*/  HADD2.F32 R5, -RZ, R30.H1_H1 ;  /* 0x3000001eff057230 */ /* 0x000fe20000004100 */
[----:B------:R-:W-:Y:S01]  /*b920*/  FFMA.FTZ R33, R8, R9, R7 ;  /* 0x0000000908217223 */ /* 0x000fe20000010007 */
[----:B------:R-:W-:Y:S01]  /*b930*/  HADD2.F32 R8, -RZ, R50.H0_H0 ;  /* 0x20000032ff087230 */ /* 0x000fe20000004100 */
[----:B------:R-:W-:Y:S01]  /*b940*/  FMUL.FTZ R7, R23, R0 ;  /* 0x0000000017077220 */ /* 0x000fe20000410000 */
[----:B------:R-:W-:Y:S01]  /*b950*/  HADD2.F32 R50, -RZ, R26.H0_H0 ;  /* 0x2000001aff327230 */ /* 0x000fe20000004100 */
[----:B------:R-:W-:Y:S01]  /*b960*/  FMUL.FTZ R6, R20, R16 ;  /* 0x0000001014067220 */ /* 0x000fe20000410000 */
[----:B------:R-:W-:Y:S01]  /*b970*/  HADD2.F32 R14, -RZ, R14.H1_H1 ;  /* 0x3000000eff0e7230 */ /* 0x000fe20000004100 */
[----:B------:R-:W-:Y:S01]  /*b980*/  FFMA.FTZ R28, R11, R8, R7 ;  /* 0x000000080b1c7223 */ /* 0x000fe20000010007 */
[----:B------:R-:W-:Y:S01]  /*b990*/  HADD2.F32 R7, -RZ, R29.H0_H0 ;  /* 0x2000001dff077230 */ /* 0x000fe20000004100 */
[----:B------:R-:W-:-:S02]  /*b9a0*/  FMUL.FTZ R26, R10, R16 ;  /* 0x000000100a1a7220 */ /* 0x000fc40000410000 */
[----:B------:R-:W-:Y:S01]  /*b9b0*/  FMUL.FTZ R16, R11, R0 ;  /* 0x000000000b107220 */ /* 0x000fe20000410000 */
[----:B------:R-:W-:Y:S01]  /*b9c0*/  HADD2.F32 R0, -RZ, R70.H0_H0 ;  /* 0x20000046ff007230 */ /* 0x000fe20000004100 */
[----:B------:R-:W-:Y:S01]  /*b9d0*/  FFMA.FTZ R30, R10, R50, R6 ;  /* 0x000000320a1e7223 */ /* 0x000fe20000010006 */
[----:B------:R-:W-:Y:S01]  /*b9e0*/  HADD2.F32 R10, -RZ, R46.H0_H0 ;  /* 0x2000002eff0a7230 */ /* 0x000fe20000004100 */
[-C--:B------:R-:W-:Y:S01]  /*b9f0*/  FMUL.FTZ R6, R22, R5.reuse ;  /* 0x0000000516067220 */ /* 0x080fe20000410000 */
[----:B------:R-:W-:Y:S01]  /*ba00*/  HADD2.F32 R46, -RZ, R49.H0_H0 ;  /* 0x20000031ff2e7230 */ /* 0x000fe20000004100 */
[C---:B------:R-:W-:Y:S02]  /*ba10*/  FMUL.FTZ R11, R12.reuse, R5 ;  /* 0x000000050c0b7220 */ /* 0x040fe40000410000 */
[----:B------:R-:W-:Y:S02]  /*ba20*/  FMUL.FTZ R5, R25, R7 ;  /* 0x0000000719057220 */ /* 0x000fe40000410000 */
[----:B------:R-:W-:-:S02]  /*ba30*/  FFMA.FTZ R29, R12, R0, R6 ;  /* 0x000000000c1d7223 */ /* 0x000fc40000010006 */
[-C--:B------:R-:W-:Y:S02]  /*ba40*/  FMUL.FTZ R6, R24, R10.reuse ;  /* 0x0000000a18067220 */ /* 0x080fe40000410000 */
[C---:B------:R-:W-:Y:S02]  /*ba50*/  FMUL.FTZ R7, R15.reuse, R7 ;  /* 0x000000070f077220 */ /* 0x040fe40000410000 */
[----:B------:R-:W-:Y:S02]  /*ba60*/  FFMA.FTZ R15, R15, R47, R5 ;  /* 0x0000002f0f0f7223 */ /* 0x000fe40000010005 */
[C---:B------:R-:W-:Y:S02]  /*ba70*/  FMUL.FTZ R5, R14.reuse, R10 ;  /* 0x0000000a0e057220 */ /* 0x040fe40000410000 */
[----:B------:R-:W-:Y:S02]  /*ba80*/  FFMA.FTZ R17, R14, R46, R6 ;  /* 0x0000002e0e117223 */ /* 0x000fe40000010006 */
[----:B------:R-:W-:-:S02]  /*ba90*/  FFMA.FTZ R10, R19, R13, -R32 ;  /* 0x0000000d130a7223 */ /* 0x000fc40000010820 */
[----:B------:R-:W-:Y:S01]  /*baa0*/  FFMA.FTZ R12, R21, R9, -R27 ;  /* 0x00000009150c7223 */ /* 0x000fe2000001081b */
[----:B------:R-:W-:Y:S01]  /*bab0*/  F2FP.PACK_AB R9, R30, R33 ;  /* 0x000000211e09723e */ /* 0x000fe200000000ff */
[----:B------:R-:W-:Y:S02]  /*bac0*/  FFMA.FTZ R13, R20, R50, -R26 ;  /* 0x00000032140d7223 */ /* 0x000fe4000001081a */
        /* <DEDUP_REMOVED lines=14> */
.L_x_607:
[----:B------:R-:W-:Y:S05]  /*bbb0*/  BSYNC B0 ;  /* 0x0000000000007941 */ /* 0x000fea0003800000 */
.L_x_606:
[----:B------:R-:W-:Y:S01]  /*bbc0*/  IADD3 R0, R68, 0x20, RZ ;  /* 0x0000002044007810 */ /* 0x000fe20007ffe0ff */
[----:B------:R-:W-:Y:S03]  /*bbd0*/  BSSY B0, `(.L_x_608) ;  /* 0x0000071000007945 */ /* 0x000fe60003800000 */
[----:B------:R-:W-:-:S13]  /*bbe0*/  ISETP.GE.AND P0, PT, R0, c[0x0][0x27c], PT ;  /* 0x00009f0000007a0c */ /* 0x000fda0003f06270 */
[----:B------:R-:W-:Y:S05]  /*bbf0*/  @P0 BRA `(.L_x_609) ;  /* 0x000006e000000947 */ /* 0x000fea0003800000 */
[----:B------:R-:W-:Y:S02]  /*bc00*/  SHF.R.S32.HI R7, RZ, 0x1f, R0 ;  /* 0x0000001fff077819 */ /* 0x000fe40000011400 */
[----:B-1----:R-:W-:Y:S02]  /*bc10*/  SHF.L.U32 R8, R69, 0x6, RZ ;  /* 0x0000000645087819 */ /* 0x002fe400000006ff */
[CC--:B------:R-:W-:Y:S02]  /*bc20*/  LEA.HI R6, R7.reuse, R0.reuse, RZ, 0x3 ;  /* 0x0000000007067211 */ /* 0x0c0fe400078f18ff */
[----:B------:R-:W-:Y:S02]  /*bc30*/  LEA.HI R7, R7, R0, RZ, 0x6 ;  /* 0x0000000007077211 */ /* 0x000fe400078f30ff */
[----:B------:R-:W-:Y:S02]  /*bc40*/  MOV R9, c[0x0][0x27c] ;  /* 0x00009f0000097a02 */ /* 0x000fe40000000f00 */
[----:B------:R-:W-:Y:S01]  /*bc50*/  SHF.R.S32.HI R5, RZ, 0x3, R6 ;  /* 0x00000003ff057819 */ /* 0x000fe20000011406 */
[----:B------:R-:W-:Y:S01]  /*bc60*/  IMAD.SHL.U32 R7, R7, 0x80, RZ ;  /* 0x0000008007077824 */ /* 0x000fe200078e00ff */
[----:B------:R-:W-:-:S02]  /*bc70*/  LOP3.LUT R0, R8, 0x1c0, RZ, 0xc0, !PT ;  /* 0x000001c008007812 */ /* 0x000fc400078ec0ff */
[----:B------:R-:W-:Y:S02]  /*bc80*/  LEA.HI R5, R9, R5, RZ, 0x1d ;  /* 0x0000000509057211 */ /* 0x000fe400078fe8ff */
[----:B------:R-:W-:Y:S02]  /*bc90*/  LOP3.LUT R8, R0, 0x38, R6, 0xf8, !PT ;  /* 0x0000003800087812 */ /* 0x000fe400078ef806 */
[----:B------:R-:W-:Y:S02]  /*bca0*/  SHF.R.S32.HI R6, RZ, 0x1f, R5 ;  /* 0x0000001fff067819 */ /* 0x000fe40000011405 */
[----:B------:R-:W-:Y:S02]  /*bcb0*/  SHF.R.U32.HI R10, RZ, 0x3, R0 ;  /* 0x00000003ff0a7819 */ /* 0x000fe40000011600 */
[----:B------:R-:W-:Y:S02]  /*bcc0*/  LOP3.LUT R7, R7, 0x7fffe000, RZ, 0xc0, !PT ;  /* 0x7fffe00007077812 */ /* 0x000fe400078ec0ff */
[----:B------:R-:W-:-:S02]  /*bcd0*/  LEA.HI R6, R6, R5, RZ, 0x3 ;  /* 0x0000000506067211 */ /* 0x000fc400078f18ff */
[-C--:B------:R-:W-:Y:S02]  /*bce0*/  LOP3.LUT R9, R8, R10.reuse, RZ, 0x3c, !PT ;  /* 0x0000000a08097212 */ /* 0x080fe400078e3cff */
[----:B------:R-:W-:Y:S01]  /*bcf0*/  LEA R8, R115, R7, 0x9 ;  /* 0x0000000773087211 */ /* 0x000fe200078e48ff */
[----:B------:R-:W-:Y:S01]  /*bd00*/  IMAD.SHL.U32 R7, R5, 0x8, RZ ;  /* 0x0000000805077824 */ /* 0x000fe200078e00ff */
[----:B------:R-:W-:Y:S02]  /*bd10*/  SHF.L.U32 R5, R6, 0xa, RZ ;  /* 0x0000000a06057819 */ /* 0x000fe400000006ff */
[----:B------:R-:W-:Y:S01]  /*bd20*/  SHF.R.U32.HI R16, RZ, 0x10, R37 ;  /* 0x00000010ff107819 */ /* 0x000fe20000011625 */
[----:B------:R-:W-:Y:S01]  /*bd30*/  IMAD.IADD R8, R8, 0x1, R9 ;  /* 0x0000000108087824 */ /* 0x000fe200078e0209 */
[----:B------:R-:W-:Y:S02]  /*bd40*/  LOP3.LUT R6, R0, 0x38, R7, 0xf8, !PT ;  /* 0x0000003800067812 */ /* 0x000fe400078ef807 */
[----:B------:R-:W-:Y:S01]  /*bd50*/  LOP3.LUT R0, R5, 0x7fffe000, RZ, 0xc0, !PT ;  /* 0x7fffe00005007812 */ /* 0x000fe200078ec0ff */
[----:B------:R-:W-:Y:S01]  /*bd60*/  HADD2.F32 R5, -RZ, R70.H1_H1 ;  /* 0x30000046ff057230 */ /* 0x000fe20000004100 */
[----:B------:R-:W-:-:S02]  /*bd70*/  LOP3.LUT R6, R6, R10, RZ, 0x3c, !PT ;  /* 0x0000000a06067212 */ /* 0x000fc400078e3cff */
[----:B------:R-:W-:Y:S01]  /*bd80*/  SHF.L.U32 R44, R8, 0x1, RZ ;  /* 0x00000001082c7819 */ /* 0x000fe200000006ff */
[----:B------:R-:W-:Y:S01]  /*bd90*/  IMAD R0, R115, 0x200, R0 ;  /* 0x0000020073007824 */ /* 0x000fe200078e0200 */
[----:B------:R-:W-:Y:S02]  /*bda0*/  SHF.R.U64 R45, R36, 0x10, R37 ;  /* 0x00000010242d7819 */ /* 0x000fe40000001225 */
[----:B------:R-:W-:Y:S01]  /*bdb0*/  SHF.R.U64 R36, R40, 0x10, R41 ;  /* 0x0000001028247819 */ /* 0x000fe20000001229 */
[----:B------:R-:W1:Y:S01]  /*bdc0*/  LDS.128 R8, [R44+0xc100] ;  /* 0x00c100002c087984 */ /* 0x000e620000000c00 */
[----:B------:R-:W-:Y:S01]  /*bdd0*/  IADD3 R0, R0, R6, RZ ;  /* 0x0000000600007210 */ /* 0x000fe20007ffe0ff */
[----:B------:R-:W-:Y:S01]  /*bde0*/  HADD2.F32 R40, -RZ, R16.H0_H0 ;  /* 0x20000010ff287230 */ /* 0x000fe20000004100 */
[----:B------:R-:W-:Y:S02]  /*bdf0*/  SHF.R.U32.HI R17, RZ, 0x10, R43 ;  /* 0x00000010ff117819 */ /* 0x000fe4000001162b */
[----:B------:R-:W-:Y:S01]  /*be00*/  SHF.R.U32.HI R18, RZ, 0x10, R39 ;  /* 0x00000010ff127819 */ /* 0x000fe20000011627 */
[----:B------:R-:W-:Y:S01]  /*be10*/  IMAD.SHL.U32 R35, R0, 0x2, RZ ;  /* 0x0000000200237824 */ /* 0x000fe200078e00ff */
[----:B------:R-:W-:Y:S01]  /*be20*/  SHF.R.U32.HI R0, RZ, 0x10, R41 ;  /* 0x00000010ff007819 */ /* 0x000fe20000011629 */
[----:B------:R-:W-:Y:S01]  /*be30*/  HADD2.F32 R17, -RZ, R17.H0_H0 ;  /* 0x20000011ff117230 */ /* 0x000fe20000004100 */
[----:B------:R-:W-:Y:S01]  /*be40*/  SHF.R.U64 R38, R38, 0x10, R39 ;  /* 0x0000001026267819 */ /* 0x000fe20000001227 */
[----:B------:R-:W-:Y:S01]  /*be50*/  HADD2.F32 R39, -RZ, R18.H0_H0 ;  /* 0x20000012ff277230 */ /* 0x000fe20000004100 */
[----:B------:R-:W2:Y:S01]  /*be60*/  LDS.128 R12, [R35+0xc100] ;  /* 0x00c10000230c7984 */ /* 0x000ea20000000c00 */
[----:B------:R-:W-:Y:S01]  /*be70*/  HADD2.F32 R27, -RZ, R0.H0_H0 ;  /* 0x20000000ff1b7230 */ /* 0x000fe20000004100 */
[----:B------:R-:W-:Y:S01]  /*be80*/  SHF.R.U64 R30, R42, 0x10, R43 ;  /* 0x000000102a1e7819 */ /* 0x000fe2000000122b */
[----:B------:R-:W-:-:S02]  /*be90*/  HADD2.F32 R0, -RZ, R88.H0_H0 ;  /* 0x20000058ff007230 */ /* 0x000fc40000004100 */
[----:B------:R-:W-:Y:S02]  /*bea0*/  HADD2.F32 R38, -RZ, R38.H0_H0 ;  /* 0x20000026ff267230 */ /* 0x000fe40000004100 */
[--C-:B-1----:R-:W-:Y:S02]  /*beb0*/  HADD2.F32 R20, -RZ, R9.reuse.H0_H0 ;  /* 0x20000009ff147230 */ /* 0x102fe40000004100 */
[--C-:B------:R-:W-:Y:S02]  /*bec0*/  HADD2.F32 R24, -RZ, R8.reuse.H0_H0 ;  /* 0x20000008ff187230 */ /* 0x100fe40000004100 */
[----:B------:R-:W-:Y:S02]  /*bed0*/  HADD2.F32 R26, -RZ, R8.H1_H1 ;  /* 0x30000008ff1a7230 */ /* 0x000fe40000004100 */
[----:B----4-:R-:W-:Y:S01]  /*bee0*/  HADD2.F32 R19, -RZ, R9.H1_H1 ;  /* 0x30000009ff137230 */ /* 0x010fe20000004100 */
[----:B------:R-:W-:Y:S01]  /*bef0*/  FMUL.FTZ R9, R20, R5 ;  /* 0x0000000514097220 */ /* 0x000fe20000410000 */
[----:B------:R-:W-:-:S02]  /*bf00*/  HADD2.F32 R22, -RZ, R11.H0_H0 ;  /* 0x2000000bff167230 */ /* 0x000fc40000004100 */
[----:B------:R-:W-:Y:S02]  /*bf10*/  HADD2.F32 R21, -RZ, R11.H1_H1 ;  /* 0x3000000bff157230 */ /* 0x000fe40000004100 */
[--C-:B--2---:R-:W-:Y:S02]  /*bf20*/  HADD2.F32 R8, -RZ, R13.reuse.H0_H0 ;  /* 0x2000000dff087230 */ /* 0x104fe40000004100 */
[----:B------:R-:W-:Y:S02]  /*bf30*/  HADD2.F32 R7, -RZ, R13.H1_H1 ;  /* 0x3000000dff077230 */ /* 0x000fe40000004100 */
[----:B------:R-:W-:Y:S01]  /*bf40*/  HADD2.F32 R13, -RZ, R89.H0_H0 ;  /* 0x20000059ff0d7230 */ /* 0x000fe20000004100 */
[C---:B------:R-:W-:Y:S01]  /*bf50*/  FMUL.FTZ R33, R8.reuse, R5 ;  /* 0x0000000508217220 */ /* 0x040fe20000410000 */
[--C-:B------:R-:W-:Y:S01]  /*bf60*/  HADD2.F32 R6, -RZ, R15.reuse.H0_H0 ;  /* 0x2000000fff067230 */ /* 0x100fe20000004100 */
[----:B------:R-:W-:Y:S01]  /*bf70*/  FMUL.FTZ R31, R7, R27 ;  /* 0x0000001b071f7220 */ /* 0x000fe20000410000 */
[----:B------:R-:W-:Y:S01]  /*bf80*/  HADD2.F32 R11, -RZ, R12.H0_H0 ;  /* 0x2000000cff0b7230 */ /* 0x000fe20000004100 */
[----:B------:R-:W-:Y:S01]  /*bf90*/  FFMA.FTZ R37, R8, R13, R9 ;  /* 0x0000000d08257223 */ /* 0x000fe20000010009 */
[----:B------:R-:W-:Y:S01]  /*bfa0*/  HADD2.F32 R9, -RZ, R90.H0_H0 ;  /* 0x2000005aff097230 */ /* 0x000fe20000004100 */
[----:B------:R-:W-:Y:S01]  /*bfb0*/  FMUL.FTZ R8, R19, R27 ;  /* 0x0000001b13087220 */ /* 0x000fe20000410000 */
[--C-:B------:R-:W-:Y:S01]  /*bfc0*/  HADD2.F32 R23, -RZ, R10.reuse.H0_H0 ;  /* 0x2000000aff177230 */ /* 0x100fe20000004100 */
[-C--:B------:R-:W-:Y:S01]  /*bfd0*/  FMUL.FTZ R5, R22, R0.reuse ;  /* 0x0000000016057220 */ /* 0x080fe20000410000 */
[----:B------:R-:W-:Y:S01]  /*bfe0*/  HADD2.F32 R25, -RZ, R10.H1_H1 ;  /* 0x3000000aff197230 */ /* 0x000fe20000004100 */
[C---:B------:R-:W-:Y:S01]  /*bff0*/  FMUL.FTZ R27, R6.reuse, R0 ;  /* 0x00000000061b7220 */ /* 0x040fe20000410000 */
[----:B------:R-:W-:Y:S01]  /*c000*/  HADD2.F32 R0, -RZ, R88.H1_H1 ;  /* 0x30000058ff007230 */ /* 0x000fe20000004100 */
[----:B------:R-:W-:Y:S01]  /*c010*/  FFMA.FTZ R34, R7, R40, R8 ;  /* 0x0000002807227223 */ /* 0x000fe20000010008 */
[----:B------:R-:W-:Y:S01]  /*c020*/  HADD2.F32 R8, -RZ, R90.H1_H1 ;  /* 0x3000005aff087230 */ /* 0x000fe20000004100 */
[----:B------:R-:W-:Y:S01]  /*c030*/  FFMA.FTZ R32, R6, R9, R5 ;  /* 0x0000000906207223 */ /* 0x000fe20000010005 */
[----:B------:R-:W-:Y:S01]  /*c040*/  HADD2.F32 R10, -RZ, R15.H1_H1 ;  /* 0x3000000fff0a7230 */ /* 0x000fe20000004100 */
[----:B------:R-:W-:Y:S01]  /*c050*/  FMUL.FTZ R7, R24, R0 ;  /* 0x0000000018077220 */ /* 0x000fe20000410000 */
[----:B------:R-:W-:Y:S01]  /*c060*/  HADD2.F32 R15, -RZ, R12.H1_H1 ;  /* 0x3000000cff0f7230 */ /* 0x000fe20000004100 */
[-C--:B------:R-:W-:Y:S01]  /*c070*/  FMUL.FTZ R6, R21, R17.reuse ;  /* 0x0000001115067220 */ /* 0x080fe20000410000 */
[----:B------:R-:W-:Y:S01]  /*c080*/  HADD2.F32 R5, -RZ, R89.H1_H1 ;  /* 0x30000059ff057230 */ /* 0x000fe20000004100 */
[C---:B------:R-:W-:Y:S01]  /*c090*/  FFMA.FTZ R28, R11.reuse, R8, R7 ;  /* 0x000000080b1c7223 */ /* 0x040fe20000010007 */
[----:B------:R-:W-:Y:S01]  /*c0a0*/  HADD2.F32 R12, -RZ, R14.H0_H0 ;  /* 0x2000000eff0c7230 */ /* 0x000fe20000004100 */
[----:B------:R-:W-:Y:S01]  /*c0b0*/  FMUL.FTZ R16, R11, R0 ;  /* 0x000000000b107220 */ /* 0x000fe20000410000 */
[----:B------:R-:W-:Y:S01]  /*c0c0*/  HADD2.F32 R7, -RZ, R36.H0_H0 ;  /* 0x20000024ff077230 */ /* 0x000fe20000004100 */
[C---:B------:R-:W-:Y:S01]  /*c0d0*/  FMUL.FTZ R17, R10.reuse, R17 ;  /* 0x000000110a117220 */ /* 0x040fe20000410000 */
[----:B------:R-:W-:Y:S01]  /*c0e0*/  HADD2.F32 R0, -RZ, R91.H0_H0 ;  /* 0x2000005bff007230 */ /* 0x000fe20000004100 */
[----:B------:R-:W-:Y:S01]  /*c0f0*/  FFMA.FTZ R29, R10, R39, R6 ;  /* 0x000000270a1d7223 */ /* 0x000fe20000010006 */
[----:B------:R-:W-:Y:S01]  /*c100*/  HADD2.F32 R10, -RZ, R30.H0_H0 ;  /* 0x2000001eff0a7230 */ /* 0x000fe20000004100 */
[-C--:B------:R-:W-:Y:S01]  /*c110*/  FMUL.FTZ R6, R23, R5.reuse ;  /* 0x0000000517067220 */ /* 0x080fe20000410000 */
[----:B------:R-:W-:Y:S01]  /*c120*/  HADD2.F32 R36, -RZ, R45.H0_H0 ;  /* 0x2000002dff247230 */ /* 0x000fe20000004100 */
[----:B------:R-:W-:Y:S01]  /*c130*/  FMUL.FTZ R11, R12, R5 ;  /* 0x000000050c0b7220 */ /* 0x000fe20000410000 */
[----:B------:R-:W-:Y:S01]  /*c140*/  HADD2.F32 R14, -RZ, R14.H1_H1 ;  /* 0x3000000eff0e7230 */ /* 0x000fe20000004100 */
[----:B------:R-:W-:-:S02]  /*c150*/  FMUL.FTZ R5, R26, R7 ;  /* 0x000000071a057220 */ /* 0x000fc40000410000 */
[----:B------:R-:W-:Y:S02]  /*c160*/  FFMA.FTZ R30, R12, R0, R6 ;  /* 0x000000000c1e7223 */ /* 0x000fe40000010006 */
[----:B------:R-:W-:Y:S02]  /*c170*/  FMUL.FTZ R6, R25, R10 ;  /* 0x0000000a19067220 */ /* 0x000fe40000410000 */
[C---:B------:R-:W-:Y:S02]  /*c180*/  FMUL.FTZ R7, R15.reuse, R7 ;  /* 0x000000070f077220 */ /* 0x040fe40000410000 */
[----:B------:R-:W-:Y:S02]  /*c190*/  FFMA.FTZ R15, R15, R36, R5 ;  /* 0x000000240f0f7223 */ /* 0x000fe40000010005 */
[C---:B------:R-:W-:Y:S02]  /*c1a0*/  FMUL.FTZ R5, R14.reuse, R10 ;  /* 0x0000000a0e057220 */ /* 0x040fe40000410000 */
[----:B------:R-:W-:-:S02]  /*c1b0*/  FFMA.FTZ R18, R14, R38, R6 ;  /* 0x000000260e127223 */ /* 0x000fc40000010006 */
        /* <DEDUP_REMOVED lines=18> */
.L_x_609:
[----:B------:R-:W-:Y:S05]  /*c2e0*/  BSYNC B0 ;  /* 0x0000000000007941 */ /* 0x000fea0003800000 */
.L_x_608:
[----:B------:R-:W-:-:S04]  /*c2f0*/  IADD3 R0, R68, 0x40, RZ ;  /* 0x0000004044007810 */ /* 0x000fc80007ffe0ff */
        /* <DEDUP_REMOVED lines=25> */
[----:B------:R-:W-:Y:S01]  /*c490*/  LOP3.LUT R6, R6, R10, RZ, 0x3c, !PT ;  /* 0x0000000a06067212 */ /* 0x000fe200078e3cff */
[----:B------:R-:W-:Y:S01]  /*c4a0*/  HADD2.F32 R42, -RZ, R16.H0_H0 ;  /* 0x20000010ff2a7230 */ /* 0x000fe20000004100 */
[----:B------:R-:W-:Y:S01]  /*c4b0*/  SHF.L.U32 R36, R8, 0x1, RZ ;  /* 0x0000000108247819 */ /* 0x000fe200000006ff */
[----:B------:R-:W-:Y:S01]  /*c4c0*/  IMAD R0, R115, 0x200, R0 ;  /* 0x0000020073007824 */ /* 0x000fe200078e0200 */
[----:B------:R-:W-:-:S02]  /*c4d0*/  SHF.R.U32.HI R17, RZ, 0x10, R59 ;  /* 0x00000010ff117819 */ /* 0x000fc4000001163b */
[----:B------:R-:W-:Y:S01]  /*c4e0*/  SHF.R.U32.HI R18, RZ, 0x10, R55 ;  /* 0x00000010ff127819 */ /* 0x000fe20000011637 */
[----:B------:R-:W1:Y:S01]  /*c4f0*/  LDS.128 R8, [R36+0xc100] ;  /* 0x00c1000024087984 */ /* 0x000e620000000c00 */
[----:B------:R-:W-:Y:S01]  /*c500*/  IADD3 R0, R0, R6, RZ ;  /* 0x0000000600007210 */ /* 0x000fe20007ffe0ff */
[----:B------:R-:W-:Y:S01]  /*c510*/  HADD2.F32 R17, -RZ, R17.H0_H0 ;  /* 0x20000011ff117230 */ /* 0x000fe20000004100 */
[----:B------:R-:W-:Y:S01]  /*c520*/  SHF.R.U64 R30, R56, 0x10, R57 ;  /* 0x00000010381e7819 */ /* 0x000fe20000001239 */
[----:B------:R-:W-:Y:S01]  /*c530*/  HADD2.F32 R41, -RZ, R18.H0_H0 ;  /* 0x20000012ff297230 */ /* 0x000fe20000004100 */
[----:B------:R-:W-:Y:S01]  /*c540*/  SHF.R.U64 R35, R58, 0x10, R59 ;  /* 0x000000103a237819 */ /* 0x000fe2000000123b */
[----:B------:R-:W-:Y:S01]  /*c550*/  IMAD.SHL.U32 R33, R0, 0x2, RZ ;  /* 0x0000000200217824 */ /* 0x000fe200078e00ff */
[----:B------:R-:W-:Y:S02]  /*c560*/  SHF.R.U32.HI R0, RZ, 0x10, R57 ;  /* 0x00000010ff007819 */ /* 0x000fe40000011639 */
[----:B------:R-:W-:-:S02]  /*c570*/  SHF.R.U64 R38, R52, 0x10, R53 ;  /* 0x0000001034267819 */ /* 0x000fc40000001235 */
[----:B------:R-:W2:Y:S01]  /*c580*/  LDS.128 R12, [R33+0xc100] ;  /* 0x00c10000210c7984 */ /* 0x000ea20000000c00 */
[----:B------:R-:W-:Y:S01]  /*c590*/  HADD2.F32 R27, -RZ, R0.H0_H0 ;  /* 0x20000000ff1b7230 */ /* 0x000fe20000004100 */
[----:B------:R-:W-:Y:S01]  /*c5a0*/  SHF.R.U64 R39, R54, 0x10, R55 ;  /* 0x0000001036277819 */ /* 0x000fe20000001237 */
[----:B------:R-:W-:Y:S02]  /*c5b0*/  HADD2.F32 R0, -RZ, R94.H0_H0 ;  /* 0x2000005eff007230 */ /* 0x000fe40000004100 */
[----:B------:R-:W-:Y:S02]  /*c5c0*/  HADD2.F32 R38, -RZ, R38.H0_H0 ;  /* 0x20000026ff267230 */ /* 0x000fe40000004100 */
[----:B-1----:R-:W-:Y:S02]  /*c5d0*/  HADD2.F32 R20, -RZ, R9.H0_H0 ;  /* 0x20000009ff147230 */ /* 0x002fe40000004100 */
[--C-:B------:R-:W-:Y:S02]  /*c5e0*/  HADD2.F32 R24, -RZ, R8.reuse.H0_H0 ;  /* 0x20000008ff187230 */ /* 0x100fe40000004100 */
[----:B------:R-:W-:-:S02]  /*c5f0*/  HADD2.F32 R26, -RZ, R8.H1_H1 ;  /* 0x30000008ff1a7230 */ /* 0x000fc40000004100 */
[----:B----4-:R-:W-:Y:S01]  /*c600*/  HADD2.F32 R19, -RZ, R9.H1_H1 ;  /* 0x30000009ff137230 */ /* 0x010fe20000004100 */
[-C--:B------:R-:W-:Y:S01]  /*c610*/  FMUL.FTZ R9, R20, R5.reuse ;  /* 0x0000000514097220 */ /* 0x080fe20000410000 */
[--C-:B------:R-:W-:Y:S02]  /*c620*/  HADD2.F32 R22, -RZ, R11.reuse.H0_H0 ;  /* 0x2000000bff167230 */ /* 0x100fe40000004100 */
[----:B------:R-:W-:Y:S02]  /*c630*/  HADD2.F32 R21, -RZ, R11.H1_H1 ;  /* 0x3000000bff157230 */ /* 0x000fe40000004100 */
[--C-:B--2---:R-:W-:Y:S02]  /*c640*/  HADD2.F32 R8, -RZ, R13.reuse.H0_H0 ;  /* 0x2000000dff087230 */ /* 0x104fe40000004100 */
[----:B------:R-:W-:Y:S02]  /*c650*/  HADD2.F32 R7, -RZ, R13.H1_H1 ;  /* 0x3000000dff077230 */ /* 0x000fe40000004100 */
[----:B------:R-:W-:Y:S01]  /*c660*/  HADD2.F32 R13, -RZ, R94.H1_H1 ;  /* 0x3000005eff0d7230 */ /* 0x000fe20000004100 */
[C---:B------:R-:W-:Y:S01]  /*c670*/  FMUL.FTZ R34, R8.reuse, R5 ;  /* 0x0000000508227220 */ /* 0x040fe20000410000 */
[----:B------:R-:W-:Y:S01]  /*c680*/  HADD2.F32 R6, -RZ, R15.H0_H0 ;  /* 0x2000000fff067230 */ /* 0x000fe20000004100 */
        /* <DEDUP_REMOVED lines=9> */
[----:B------:R-:W-:Y:S01]  /*c720*/  HADD2.F32 R0, -RZ, R95.H0_H0 ;  /* 0x2000005fff007230 */ /* 0x000fe20000004100 */
        /* <DEDUP_REMOVED lines=16> */
[-C--:B------:R-:W-:Y:S01]  /*c830*/  FMUL.FTZ R6, R23, R5.reuse ;  /* 0x0000000517067220 */ /* 0x080fe20000410000 */
[----:B------:R-:W-:Y:S01]  /*c840*/  HADD2.F32 R14, -RZ, R14.H1_H1 ;  /* 0x3000000eff0e7230 */ /* 0x000fe20000004100 */
[----:B------:R-:W-:Y:S01]  /*c850*/  FMUL.FTZ R11, R12, R5 ;  /* 0x000000050c0b7220 */ /* 0x000fe20000410000 */
[----:B------:R-:W-:Y:S01]  /*c860*/  HADD2.F32 R35, -RZ, R39.H0_H0 ;  /* 0x20000027ff237230 */ /* 0x000fe20000004100 */
        /* <DEDUP_REMOVED lines=25> */
.L_x_605:
[----:B------:R-:W-:Y:S05]  /*ca00*/  BSYNC B1 ;  /* 0x0000000000017941 */ /* 0x000fea0003800000 */
.L_x_604:
[----:B------:R-:W-:-:S04]  /*ca10*/  IADD3 R18, R69, 0x40, RZ ;  /* 0x0000004045127810 */ /* 0x000fc80007ffe0ff */
[----:B------:R-:W-:-:S13]  /*ca20*/  ISETP.GE.AND P0, PT, R18, R71, PT ;  /* 0x000000471200720c */ /* 0x000fda0003f06270 */
[----:B------:R-:W-:Y:S05]  /*ca30*/  @P0 BRA `(.L_x_589) ;  /* 0x0000155000000947 */ /* 0x000fea0003800000 */
[----:B------:R-:W-:Y:S01]  /*ca40*/  ISETP.GE.AND P0, PT, R68, c[0x0][0x27c], PT ;  /* 0x00009f0044007a0c */ /* 0x000fe20003f06270 */
[----:B------:R-:W-:-:S12]  /*ca50*/  BSSY B0, `(.L_x_610) ;  /* 0x000006b000007945 */ /* 0x000fd80003800000 */
[----:B------:R-:W-:Y:S05]  /*ca60*/  @P0 BRA `(.L_x_611) ;  /* 0x0000069000000947 */ /* 0x000fea0003800000 */
[----:B------:R-:W-:Y:S02]  /*ca70*/  MOV R7, c[0x0][0x27c] ;  /* 0x00009f0000077a02 */ /* 0x000fe40000000f00 */
[----:B------:R-:W-:Y:S02]  /*ca80*/  SHF.R.S32.HI R0, RZ, 0x1f, R18 ;  /* 0x0000001fff007819 */ /* 0x000fe40000011412 */
[----:B------:R-:W-:Y:S02]  /*ca90*/  LEA.HI R7, R7, R48, RZ, 0x1d ;  /* 0x0000003007077211 */ /* 0x000fe400078fe8ff */
[----:B------:R-:W-:Y:S02]  /*caa0*/  SHF.L.U32 R6, R18, 0x6, RZ ;  /* 0x0000000612067819 */ /* 0x000fe400000006ff */
[----:B------:R-:W-:Y:S02]  /*cab0*/  LEA.HI R5, R0, R18, RZ, 0x3 ;  /* 0x0000001200057211 */ /* 0x000fe400078f18ff */
[----:B-1----:R-:W-:-:S02]  /*cac0*/  SHF.R.S32.HI R10, RZ, 0x1f, R7 ;  /* 0x0000001fff0a7819 */ /* 0x002fc40000011407 */
[----:B------:R-:W-:Y:S01]  /*cad0*/  LOP3.LUT R0, R6, 0x1c0, RZ, 0xc0, !PT ;  /* 0x000001c006007812 */ /* 0x000fe200078ec0ff */
[----:B------:R-:W-:Y:S01]  /*cae0*/  IMAD.SHL.U32 R6, R5, 0x40, RZ ;  /* 0x0000004005067824 */ /* 0x000fe200078e00ff */
[----:B------:R-:W-:Y:S02]  /*caf0*/  SHF.L.U32 R8, R7, 0x3, RZ ;  /* 0x0000000307087819 */ /* 0x000fe400000006ff */
[----:B------:R-:W-:Y:S02]  /*cb00*/  LEA.HI R7, R10, R7, RZ, 0x3 ;  /* 0x000000070a077211 */ /* 0x000fe400078f18ff */
[C---:B------:R-:W-:Y:S02]  /*cb10*/  LOP3.LUT R9, R0.reuse, 0x38, R68, 0xf8, !PT ;  /* 0x0000003800097812 */ /* 0x040fe400078ef844 */
[----:B------:R-:W-:Y:S02]  /*cb20*/  SHF.R.U32.HI R5, RZ, 0x3, R0 ;  /* 0x00000003ff057819 */ /* 0x000fe40000011600 */
[----:B------:R-:W-:Y:S01]  /*cb30*/  LOP3.LUT R8, R0, 0x38, R8, 0xf8, !PT ;  /* 0x0000003800087812 */ /* 0x000fe200078ef808 */
[----:B------:R-:W-:Y:S01]  /*cb40*/  IMAD.SHL.U32 R0, R7, 0x400, RZ ;  /* 0x0000040007007824 */ /* 0x000fe200078e00ff */
[----:B------:R-:W-:-:S02]  /*cb50*/  LOP3.LUT R6, R6, 0xfffffe00, RZ, 0xc0, !PT ;  /* 0xfffffe0006067812 */ /* 0x000fc400078ec0ff */
[----:B------:R-:W-:Y:S02]  /*cb60*/  SHF.R.U32.HI R16, RZ, 0x10, R67 ;  /* 0x00000010ff107819 */ /* 0x000fe40000011643 */
[----:B------:R-:W-:Y:S02]  /*cb70*/  LOP3.LUT R9, R6, R9, R5, 0xf6, !PT ;  /* 0x0000000906097212 */ /* 0x000fe400078ef605 */
[----:B------:R-:W-:Y:S01]  /*cb80*/  LOP3.LUT R5, R8, R5, RZ, 0x3c, !PT ;  /* 0x0000000508057212 */ /* 0x000fe200078e3cff */
[----:B------:R-:W-:Y:S01]  /*cb90*/  HADD2.F32 R43, -RZ, R16.H0_H0 ;  /* 0x20000010ff2b7230 */ /* 0x000fe20000004100 */
[----:B------:R-:W-:Y:S02]  /*cba0*/  LOP3.LUT R0, R0, 0x7fffe000, RZ, 0xc0, !PT ;  /* 0x7fffe00000007812 */ /* 0x000fe400078ec0ff */
[----:B------:R-:W-:Y:S02]  /*cbb0*/  SHF.L.U32 R36, R9, 0x1, RZ ;  /* 0x0000000109247819 */ /* 0x000fe400000006ff */
[----:B------:R-:W-:-:S02]  /*cbc0*/  IADD3 R0, R5, R0, R6 ;  /* 0x0000000005007210 */ /* 0x000fc40007ffe006 */
[----:B------:R-:W-:Y:S01]  /*cbd0*/  SHF.R.U32.HI R5, RZ, 0x10, R63 ;  /* 0x00000010ff057819 */ /* 0x000fe2000001163f */
[----:B------:R-:W1:Y:S01]  /*cbe0*/  LDS.128 R8, [R36+0xc100] ;  /* 0x00c1000024087984 */ /* 0x000e620000000c00 */
[----:B------:R-:W-:Y:S01]  /*cbf0*/  SHF.L.U32 R33, R0, 0x1, RZ ;  /* 0x0000000100217819 */ /* 0x000fe200000006ff */
[----:B------:R-:W-:Y:S01]  /*cc00*/  HADD2.F32 R0, -RZ, R97.H0_H0 ;  /* 0x20000061ff007230 */ /* 0x000fe20000004100 */
[----:B------:R-:W-:Y:S01]  /*cc10*/  SHF.R.U32.HI R17, RZ, 0x10, R61 ;  /* 0x00000010ff117819 */ /* 0x000fe2000001163d */
[----:B------:R-:W-:Y:S01]  /*cc20*/  HADD2.F32 R28, -RZ, R5.H0_H0 ;  /* 0x20000005ff1c7230 */ /* 0x000fe20000004100 */
[----:B----4-:R-:W-:Y:S01]  /*cc30*/  SHF.R.U32.HI R19, RZ, 0x10, R65 ;  /* 0x00000010ff137819 */ /* 0x010fe20000011641 */
[----:B------:R-:W2:Y:S01]  /*cc40*/  LDS.128 R12, [R33+0xc100] ;  /* 0x00c10000210c7984 */ /* 0x000ea20000000c00 */
[----:B------:R-:W-:Y:S01]  /*cc50*/  HADD2.F32 R5, -RZ, R98.H0_H0 ;  /* 0x20000062ff057230 */ /* 0x000fe20000004100 */
[----:B------:R-:W-:Y:S01]  /*cc60*/  SHF.R.U64 R30, R60, 0x10, R61 ;  /* 0x000000103c1e7819 */ /* 0x000fe2000000123d */
[----:B------:R-:W-:Y:S01]  /*cc70*/  HADD2.F32 R17, -RZ, R17.H0_H0 ;  /* 0x20000011ff117230 */ /* 0x000fe20000004100 */
[----:B------:R-:W-:Y:S01]  /*cc80*/  SHF.R.U64 R37, R62, 0x10, R63 ;  /* 0x000000103e257819 */ /* 0x000fe2000000123f */
[----:B------:R-:W-:Y:S01]  /*cc90*/  HADD2.F32 R42, -RZ, R19.H0_H0 ;  /* 0x20000013ff2a7230 */ /* 0x000fe20000004100 */
[----:B------:R-:W-:-:S02]  /*cca0*/  SHF.R.U64 R39, R64, 0x10, R65 ;  /* 0x0000001040277819 */ /* 0x000fc40000001241 */
[----:B------:R-:W-:-:S03]  /*ccb0*/  SHF.R.U64 R40, R66, 0x10, R67 ;  /* 0x0000001042287819 */ /* 0x000fc60000001243 */
[----:B------:R-:W-:Y:S02]  /*ccc0*/  HADD2.F32 R39, -RZ, R39.H0_H0 ;  /* 0x20000027ff277230 */ /* 0x000fe40000004100 */
[--C-:B-1----:R-:W-:Y:S02]  /*ccd0*/  HADD2.F32 R21, -RZ, R11.reuse.H0_H0 ;  /* 0x2000000bff157230 */ /* 0x102fe40000004100 */
[----:B------:R-:W-:Y:S02]  /*cce0*/  HADD2.F32 R20, -RZ, R11.H1_H1 ;  /* 0x3000000bff147230 */ /* 0x000fe40000004100 */
[--C-:B------:R-:W-:Y:S02]  /*ccf0*/  HADD2.F32 R25, -RZ, R8.reuse.H0_H0 ;  /* 0x20000008ff197230 */ /* 0x100fe40000004100 */
[----:B--2---:R-:W-:Y:S02]  /*cd00*/  HADD2.F32 R7, -RZ, R15.H0_H0 ;  /* 0x2000000fff077230 */ /* 0x004fe40000004100 */
[----:B------:R-:W-:-:S02]  /*cd10*/  HADD2.F32 R27, -RZ, R8.H1_H1 ;  /* 0x30000008ff1b7230 */ /* 0x000fc40000004100 */
[--C-:B------:R-:W-:Y:S01]  /*cd20*/  HADD2.F32 R24, -RZ, R10.reuse.H0_H0 ;  /* 0x2000000aff187230 */ /* 0x100fe20000004100 */
[-C--:B------:R-:W-:Y:S01]  /*cd30*/  FMUL.FTZ R35, R7, R0.reuse ;  /* 0x0000000007237220 */ /* 0x080fe20000410000 */
[----:B------:R-:W-:Y:S02]  /*cd40*/  HADD2.F32 R26, -RZ, R10.H1_H1 ;  /* 0x3000000aff1a7230 */ /* 0x000fe40000004100 */
[--C-:B------:R-:W-:Y:S02]  /*cd50*/  HADD2.F32 R8, -RZ, R13.reuse.H0_H0 ;  /* 0x2000000dff087230 */ /* 0x100fe40000004100 */
[----:B------:R-:W-:Y:S02]  /*cd60*/  HADD2.F32 R10, -RZ, R13.H1_H1 ;  /* 0x3000000dff0a7230 */ /* 0x000fe40000004100 */
[--C-:B------:R-:W-:Y:S02]  /*cd70*/  HADD2.F32 R23, -RZ, R9.reuse.H0_H0 ;  /* 0x20000009ff177230 */ /* 0x100fe40000004100 */
[----:B------:R-:W-:Y:S01]  /*cd80*/  HADD2.F32 R22, -RZ, R9.H1_H1 ;  /* 0x30000009ff167230 */ /* 0x000fe20000004100 */
[----:B------:R-:W-:Y:S01]  /*cd90*/  FMUL.FTZ R9, R21, R0 ;  /* 0x0000000015097220 */ /* 0x000fe20000410000 */
[----:B------:R-:W-:Y:S01]  /*cda0*/  HADD2.F32 R13, -RZ, R99.H0_H0 ;  /* 0x20000063ff0d7230 */ /* 0x000fe20000004100 */
[-C--:B------:R-:W-:Y:S01]  /*cdb0*/  FMUL.FTZ R0, R20, R28.reuse ;  /* 0x0000001c14007220 */ /* 0x080fe20000410000 */
[----:B------:R-:W-:Y:S01]  /*cdc0*/  HADD2.F32 R6, -RZ, R15.H1_H1 ;  /* 0x3000000fff067230 */ /* 0x000fe20000004100 */
[----:B------:R-:W-:Y:S01]  /*cdd0*/  FMUL.FTZ R19, R10, R17 ;  /* 0x000000110a137220 */ /* 0x000fe20000410000 */
[----:B------:R-:W-:Y:S01]  /*cde0*/  HADD2.F32 R11, -RZ, R12.H0_H0 ;  /* 0x2000000cff0b7230 */ /* 0x000fe20000004100 */
[----:B------:R-:W-:Y:S01]  /*cdf0*/  FFMA.FTZ R41, R7, R13, R9 ;  /* 0x0000000d07297223 */ /* 0x000fe20000010009 */
[----:B------:R-:W-:Y:S01]  /*ce00*/  HADD2.F32 R9, -RZ, R100.H0_H0 ;  /* 0x20000064ff097230 */ /* 0x000fe20000004100 */
[----:B------:R-:W-:Y:S01]  /*ce10*/  FMUL.FTZ R7, R23, R5 ;  /* 0x0000000517077220 */ /* 0x000fe20000410000 */
[----:B------:R-:W-:Y:S01]  /*ce20*/  HADD2.F32 R15, -RZ, R12.H1_H1 ;  /* 0x3000000cff0f7230 */ /* 0x000fe20000004100 */
[C---:B------:R-:W-:Y:S01]  /*ce30*/  FFMA.FTZ R38, R6.reuse, R43, R0 ;  /* 0x0000002b06267223 */ /* 0x040fe20000010000 */
[----:B------:R-:W-:Y:S01]  /*ce40*/  HADD2.F32 R0, -RZ, R98.H1_H1 ;  /* 0x30000062ff007230 */ /* 0x000fe20000004100 */
[----:B------:R-:W-:Y:S01]  /*ce50*/  FMUL.FTZ R32, R6, R28 ;  /* 0x0000001c06207220 */ /* 0x000fe20000410000 */
[----:B------:R-:W-:Y:S01]  /*ce60*/  HADD2.F32 R12, -RZ, R14.H0_H0 ;  /* 0x2000000eff0c7230 */ /* 0x000fe20000004100 */
[C---:B------:R-:W-:Y:S01]  /*ce70*/  FMUL.FTZ R28, R8.reuse, R5 ;  /* 0x00000005081c7220 */ /* 0x040fe20000410000 */
[----:B------:R-:W-:Y:S01]  /*ce80*/  HADD2.F32 R5, -RZ, R99.H1_H1 ;  /* 0x30000063ff057230 */ /* 0x000fe20000004100 */
[----:B------:R-:W-:Y:S01]  /*ce90*/  FFMA.FTZ R34, R8, R9, R7 ;  /* 0x0000000908227223 */ /* 0x000fe20000010007 */
[----:B------:R-:W-:Y:S01]  /*cea0*/  HADD2.F32 R8, -RZ, R100.H1_H1 ;  /* 0x30000064ff087230 */ /* 0x000fe20000004100 */
[----:B------:R-:W-:Y:S01]  /*ceb0*/  FMUL.FTZ R7, R25, R0 ;  /* 0x0000000019077220 */ /* 0x000fe20000410000 */
[----:B------:R-:W-:Y:S01]  /*cec0*/  HADD2.F32 R14, -RZ, R14.H1_H1 ;  /* 0x3000000eff0e7230 */ /* 0x000fe20000004100 */
[----:B------:R-:W-:-:S02]  /*ced0*/  FMUL.FTZ R6, R22, R17 ;  /* 0x0000001116067220 */ /* 0x000fc40000410000 */
[C---:B------:R-:W-:Y:S01]  /*cee0*/  FFMA.FTZ R29, R11.reuse, R8, R7 ;  /* 0x000000080b1d7223 */ /* 0x040fe20000010007 */
[----:B------:R-:W-:Y:S01]  /*cef0*/  HADD2.F32 R7, -RZ, R30.H0_H0 ;  /* 0x2000001eff077230 */ /* 0x000fe20000004100 */
[----:B------:R-:W-:Y:S01]  /*cf00*/  FMUL.FTZ R16, R11, R0 ;  /* 0x000000000b107220 */ /* 0x000fe20000410000 */
[----:B------:R-:W-:Y:S01]  /*cf10*/  HADD2.F32 R0, -RZ, R101.H0_H0 ;  /* 0x20000065ff007230 */ /* 0x000fe20000004100 */
[----:B------:R-:W-:Y:S01]  /*cf20*/  FFMA.FTZ R31, R10, R42, R6 ;  /* 0x0000002a0a1f7223 */ /* 0x000fe20000010006 */
[----:B------:R-:W-:Y:S01]  /*cf30*/  HADD2.F32 R10, -RZ, R37.H0_H0 ;  /* 0x20000025ff0a7230 */ /* 0x000fe20000004100 */
[-C--:B------:R-:W-:Y:S01]  /*cf40*/  FMUL.FTZ R6, R24, R5.reuse ;  /* 0x0000000518067220 */ /* 0x080fe20000410000 */
[----:B------:R-:W-:Y:S01]  /*cf50*/  HADD2.F32 R37, -RZ, R40.H0_H0 ;  /* 0x20000028ff257230 */ /* 0x000fe20000004100 */
[----:B------:R-:W-:Y:S02]  /*cf60*/  FMUL.FTZ R11, R12, R5 ;  /* 0x000000050c0b7220 */ /* 0x000fe40000410000 */
[----:B------:R-:W-:-:S02]  /*cf70*/  FMUL.FTZ R5, R27, R7 ;  /* 0x000000071b057220 */ /* 0x000fc40000410000 */
[----:B------:R-:W-:Y:S02]  /*cf80*/  FFMA.FTZ R30, R12, R0, R6 ;  /* 0x000000000c1e7223 */ /* 0x000fe40000010006 */
[-C--:B------:R-:W-:Y:S02]  /*cf90*/  FMUL.FTZ R6, R26, R10.reuse ;  /* 0x0000000a1a067220 */ /* 0x080fe40000410000 */
[C---:B------:R-:W-:Y:S02]  /*cfa0*/  FMUL.FTZ R7, R15.reuse, R7 ;  /* 0x000000070f077220 */ /* 0x040fe40000410000 */
[----:B------:R-:W-:Y:S02]  /*cfb0*/  FFMA.FTZ R15, R15, R39, R5 ;  /* 0x000000270f0f7223 */ /* 0x000fe40000010005 */
[C---:B------:R-:W-:Y:S02]  /*cfc0*/  FMUL.FTZ R5, R14.reuse, R10 ;  /* 0x0000000a0e057220 */ /* 0x040fe40000410000 */
[----:B------:R-:W-:-:S02]  /*cfd0*/  FFMA.FTZ R17, R14, R37, R6 ;  /* 0x000000250e117223 */ /* 0x000fc40000010006 */
        /* <DEDUP_REMOVED lines=18> */
.L_x_611:
[----:B------:R-:W-:Y:S05]  /*d100*/  BSYNC B0 ;  /* 0x0000000000007941 */ /* 0x000fea0003800000 */
.L_x_610:
[----:B------:R-:W-:Y:S01]  /*d110*/  IADD3 R0, R68, 0x20, RZ ;  /* 0x0000002044007810 */ /* 0x000fe20007ffe0ff */
[----:B------:R-:W-:Y:S03]  /*d120*/  BSSY B0, `(.L_x_612) ;  /* 0x0000073000007945 */ /* 0x000fe60003800000 */
[----:B------:R-:W-:-:S13]  /*d130*/  ISETP.GE.AND P0, PT, R0, c[0x0][0x27c], PT ;  /* 0x00009f0000007a0c */ /* 0x000fda0003f06270 */
[----:B------:R-:W-:Y:S05]  /*d140*/  @P0 BRA `(.L_x_613) ;  /* 0x0000070000000947 */ /* 0x000fea0003800000 */
[----:B------:R-:W-:Y:S01]  /*d150*/  SHF.R.S32.HI R7, RZ, 0x1f, R0 ;  /* 0x0000001fff077819 */ /* 0x000fe20000011400 */
[----:B-1----:R-:W-:Y:S01]  /*d160*/  IMAD.SHL.U32 R8, R18, 0x40, RZ ;  /* 0x0000004012087824 */ /* 0x002fe200078e00ff */
[----:B------:R-:W-:Y:S01]  /*d170*/  SHF.R.S32.HI R9, RZ, 0x1f, R18 ;  /* 0x0000001fff097819 */ /* 0x000fe20000011412 */
[----:B------:R-:W-:Y:S01]  /*d180*/  IMAD.MOV.U32 R10, RZ, RZ, c[0x0][0x27c] ;  /* 0x00009f00ff0a7624 */ /* 0x000fe200078e00ff */
[CC--:B------:R-:W-:Y:S02]  /*d190*/  LEA.HI R6, R7.reuse, R0.reuse, RZ, 0x3 ;  /* 0x0000000007067211 */ /* 0x0c0fe400078f18ff */
[----:B------:R-:W-:Y:S02]  /*d1a0*/  LEA.HI R7, R7, R0, RZ, 0x6 ;  /* 0x0000000007077211 */ /* 0x000fe400078f30ff */
[----:B------:R-:W-:Y:S02]  /*d1b0*/  SHF.R.S32.HI R5, RZ, 0x3, R6 ;  /* 0x00000003ff057819 */ /* 0x000fe40000011406 */
[----:B------:R-:W-:-:S02]  /*d1c0*/  LOP3.LUT R0, R8, 0x1c0, RZ, 0xc0, !PT ;  /* 0x000001c008007812 */ /* 0x000fc400078ec0ff */
[----:B------:R-:W-:Y:S02]  /*d1d0*/  LEA.HI R5, R10, R5, RZ, 0x1d ;  /* 0x000000050a057211 */ /* 0x000fe400078fe8ff */
[----:B------:R-:W-:Y:S02]  /*d1e0*/  SHF.L.U32 R7, R7, 0x7, RZ ;  /* 0x0000000707077819 */ /* 0x000fe400000006ff */
[----:B------:R-:W-:Y:S02]  /*d1f0*/  LEA.HI R8, R9, R18, RZ, 0x3 ;  /* 0x0000001209087211 */ /* 0x000fe400078f18ff */
[----:B------:R-:W-:Y:S02]  /*d200*/  LOP3.LUT R9, R0, 0x38, R6, 0xf8, !PT ;  /* 0x0000003800097812 */ /* 0x000fe400078ef806 */
[----:B------:R-:W-:Y:S01]  /*d210*/  SHF.R.S32.HI R6, RZ, 0x1f, R5 ;  /* 0x0000001fff067819 */ /* 0x000fe20000011405 */
[----:B------:R-:W-:Y:S01]  /*d220*/  IMAD.SHL.U32 R8, R8, 0x40, RZ ;  /* 0x0000004008087824 */ /* 0x000fe200078e00ff */
[----:B------:R-:W-:Y:S01]  /*d230*/  LOP3.LUT R10, R7, 0x7fffe000, RZ, 0xc0, !PT ;  /* 0x7fffe000070a7812 */ /* 0x000fe200078ec0ff */
[----:B------:R-:W-:Y:S01]  /*d240*/  IMAD.SHL.U32 R7, R5, 0x8, RZ ;  /* 0x0000000805077824 */ /* 0x000fe200078e00ff */
[----:B------:R-:W-:-:S02]  /*d250*/  SHF.R.U32.HI R11, RZ, 0x3, R0 ;  /* 0x00000003ff0b7819 */ /* 0x000fc40000011600 */
[----:B------:R-:W-:Y:S02]  /*d260*/  LEA.HI R5, R6, R5, RZ, 0x3 ;  /* 0x0000000506057211 */ /* 0x000fe400078f18ff */
[----:B------:R-:W-:Y:S02]  /*d270*/  LOP3.LUT R6, R0, 0x38, R7, 0xf8, !PT ;  /* 0x0000003800067812 */ /* 0x000fe400078ef807 */
[----:B------:R-:W-:Y:S02]  /*d280*/  LOP3.LUT R9, R9, R11, RZ, 0x3c, !PT ;  /* 0x0000000b09097212 */ /* 0x000fe400078e3cff */
[----:B------:R-:W-:Y:S02]  /*d290*/  LOP3.LUT R12, R8, 0xfffffe00, RZ, 0xc0, !PT ;  /* 0xfffffe00080c7812 */ /* 0x000fe400078ec0ff */
[----:B------:R-:W-:Y:S01]  /*d2a0*/  SHF.L.U32 R0, R5, 0xa, RZ ;  /* 0x0000000a05007819 */ /* 0x000fe200000006ff */
[----:B------:R-:W-:Y:S01]  /*d2b0*/  HADD2.F32 R5, -RZ, R101.H1_H1 ;  /* 0x30000065ff057230 */ /* 0x000fe20000004100 */
[----:B------:R-:W-:-:S02]  /*d2c0*/  IADD3 R8, R9, R10, R12 ;  /* 0x0000000a09087210 */ /* 0x000fc40007ffe00c */
[----:B------:R-:W-:Y:S02]  /*d2d0*/  LOP3.LUT R6, R6, R11, RZ, 0x3c, !PT ;  /* 0x0000000b06067212 */ /* 0x000fe400078e3cff */
[----:B------:R-:W-:Y:S01]  /*d2e0*/  LOP3.LUT R0, R0, 0x7fffe000, RZ, 0xc0, !PT ;  /* 0x7fffe00000007812 */ /* 0x000fe200078ec0ff */
[----:B------:R-:W-:Y:S01]  /*d2f0*/  IMAD.SHL.U32 R37, R8, 0x2, RZ ;  /* 0x0000000208257824 */ /* 0x000fe200078e00ff */
[----:B------:R-:W-:Y:S02]  /*d300*/  SHF.R.U32.HI R16, RZ, 0x10, R73 ;  /* 0x00000010ff107819 */ /* 0x000fe40000011649 */
[----:B------:R-:W-:Y:S02]  /*d310*/  IADD3 R0, R6, R0, R12 ;  /* 0x0000000006007210 */ /* 0x000fe40007ffe00c */
[----:B------:R-:W1:Y:S01]  /*d320*/  LDS.128 R8, [R37+0xc100] ;  /* 0x00c1000025087984 */ /* 0x000e620000000c00 */
[----:B------:R-:W-:Y:S01]  /*d330*/  SHF.R.U32.HI R17, RZ, 0x10, R79 ;  /* 0x00000010ff117819 */ /* 0x000fe2000001164f */
[----:B------:R-:W-:Y:S01]  /*d340*/  HADD2.F32 R43, -RZ, R16.H0_H0 ;  /* 0x20000010ff2b7230 */ /* 0x000fe20000004100 */
[----:B------:R-:W-:-:S02]  /*d350*/  SHF.L.U32 R34, R0, 0x1, RZ ;  /* 0x0000000100227819 */ /* 0x000fc400000006ff */
[----:B------:R-:W-:Y:S01]  /*d360*/  SHF.R.U32.HI R0, RZ, 0x10, R77 ;  /* 0x00000010ff007819 */ /* 0x000fe2000001164d */
[----:B------:R-:W-:Y:S01]  /*d370*/  HADD2.F32 R17, -RZ, R17.H0_H0 ;  /* 0x20000011ff117230 */ /* 0x000fe20000004100 */
[----:B----4-:R-:W-:Y:S01]  /*d380*/  SHF.R.U32.HI R19, RZ, 0x10, R75 ;  /* 0x00000010ff137819 */ /* 0x010fe2000001164b */
[----:B------:R-:W2:Y:S01]  /*d390*/  LDS.128 R12, [R34+0xc100] ;  /* 0x00c10000220c7984 */ /* 0x000ea20000000c00 */
[----:B------:R-:W-:Y:S01]  /*d3a0*/  SHF.R.U64 R31, R76, 0x10, R77 ;  /* 0x000000104c1f7819 */ /* 0x000fe2000000124d */
[----:B------:R-:W-:Y:S01]  /*d3b0*/  HADD2.F32 R28, -RZ, R0.H0_H0 ;  /* 0x20000000ff1c7230 */ /* 0x000fe20000004100 */
[----:B------:R-:W-:Y:S01]  /*d3c0*/  SHF.R.U64 R36, R78, 0x10, R79 ;  /* 0x000000104e247819 */ /* 0x000fe2000000124f */
[----:B------:R-:W-:Y:S01]  /*d3d0*/  HADD2.F32 R0, -RZ, R102.H0_H0 ;  /* 0x20000066ff007230 */ /* 0x000fe20000004100 */
[----:B------:R-:W-:Y:S01]  /*d3e0*/  SHF.R.U64 R39, R72, 0x10, R73 ;  /* 0x0000001048277819 */ /* 0x000fe20000001249 */
[----:B------:R-:W-:Y:S01]  /*d3f0*/  HADD2.F32 R42, -RZ, R19.H0_H0 ;  /* 0x20000013ff2a7230 */ /* 0x000fe20000004100 */
[----:B------:R-:W-:-:S03]  /*d400*/  SHF.R.U64 R40, R74, 0x10, R75 ;  /* 0x000000104a287819 */ /* 0x000fc6000000124b */
[----:B------:R-:W-:Y:S02]  /*d410*/  HADD2.F32 R39, -RZ, R39.H0_H0 ;  /* 0x20000027ff277230 */ /* 0x000fe40000004100 */
[--C-:B-1----:R-:W-:Y:S02]  /*d420*/  HADD2.F32 R21, -RZ, R9.reuse.H0_H0 ;  /* 0x20000009ff157230 */ /* 0x102fe40000004100 */
[--C-:B------:R-:W-:Y:S02]  /*d430*/  HADD2.F32 R25, -RZ, R8.reuse.H0_H0 ;  /* 0x20000008ff197230 */ /* 0x100fe40000004100 */
[----:B------:R-:W-:Y:S02]  /*d440*/  HADD2.F32 R27, -RZ, R8.H1_H1 ;  /* 0x30000008ff1b7230 */ /* 0x000fe40000004100 */
[----:B------:R-:W-:Y:S01]  /*d450*/  HADD2.F32 R20, -RZ, R9.H1_H1 ;  /* 0x30000009ff147230 */ /* 0x000fe20000004100 */
[----:B------:R-:W-:Y:S01]  /*d460*/  FMUL.FTZ R9, R21, R5 ;  /* 0x0000000515097220 */ /* 0x000fe20000410000 */
[----:B--2---:R-:W-:-:S02]  /*d470*/  HADD2.F32 R8, -RZ, R13.H0_H0 ;  /* 0x2000000dff087230 */ /* 0x004fc40000004100 */
[----:B------:R-:W-:Y:S02]  /*d480*/  HADD2.F32 R7, -RZ, R13.H1_H1 ;  /* 0x3000000dff077230 */ /* 0x000fe40000004100 */
[----:B------:R-:W-:Y:S01]  /*d490*/  HADD2.F32 R13, -RZ, R102.H1_H1 ;  /* 0x30000066ff0d7230 */ /* 0x000fe20000004100 */
[C---:B------:R-:W-:Y:S01]  /*d4a0*/  FMUL.FTZ R35, R8.reuse, R5 ;  /* 0x0000000508237220 */ /* 0x040fe20000410000 */
[----:B------:R-:W-:Y:S01]  /*d4b0*/  HADD2.F32 R23, -RZ, R11.H0_H0 ;  /* 0x2000000bff177230 */ /* 0x000fe20000004100 */
[-C--:B------:R-:W-:Y:S01]  /*d4c0*/  FMUL.FTZ R32, R7, R28.reuse ;  /* 0x0000001c07207220 */ /* 0x080fe20000410000 */
[----:B------:R-:W-:Y:S01]  /*d4d0*/  HADD2.F32 R6, -RZ, R15.H0_H0 ;  /* 0x2000000fff067230 */ /* 0x000fe20000004100 */
[----:B------:R-:W-:Y:S01]  /*d4e0*/  FFMA.FTZ R41, R8, R13, R9 ;  /* 0x0000000d08297223 */ /* 0x000fe20000010009 */
[----:B------:R-:W-:Y:S01]  /*d4f0*/  HADD2.F32 R9, -RZ, R104.H0_H0 ;  /* 0x20000068ff097230 */ /* 0x000fe20000004100 */
[----:B------:R-:W-:Y:S01]  /*d500*/  FMUL.FTZ R8, R20, R28 ;  /* 0x0000001c14087220 */ /* 0x000fe20000410000 */
[----:B------:R-:W-:Y:S01]  /*d510*/  HADD2.F32 R22, -RZ, R11.H1_H1 ;  /* 0x3000000bff167230 */ /* 0x000fe20000004100 */
[-C--:B------:R-:W-:Y:S01]  /*d520*/  FMUL.FTZ R5, R23, R0.reuse ;  /* 0x0000000017057220 */ /* 0x080fe20000410000 */
[----:B------:R-:W-:Y:S01]  /*d530*/  HADD2.F32 R11, -RZ, R12.H0_H0 ;  /* 0x2000000cff0b7230 */ /* 0x000fe20000004100 */
[C---:B------:R-:W-:Y:S01]  /*d540*/  FMUL.FTZ R28, R6.reuse, R0 ;  /* 0x00000000061c7220 */ /* 0x040fe20000410000 */
[----:B------:R-:W-:Y:S01]  /*d550*/  HADD2.F32 R0, -RZ, R103.H0_H0 ;  /* 0x20000067ff007230 */ /* 0x000fe20000004100 */
[----:B------:R-:W-:Y:S01]  /*d560*/  FFMA.FTZ R38, R7, R43, R8 ;  /* 0x0000002b07267223 */ /* 0x000fe20000010008 */
[----:B------:R-:W-:Y:S01]  /*d570*/  HADD2.F32 R8, -RZ, R104.H1_H1 ;  /* 0x30000068ff087230 */ /* 0x000fe20000004100 */
[----:B------:R-:W-:Y:S01]  /*d580*/  FFMA.FTZ R33, R6, R9, R5 ;  /* 0x0000000906217223 */ /* 0x000fe20000010005 */
[--C-:B------:R-:W-:Y:S01]  /*d590*/  HADD2.F32 R24, -RZ, R10.reuse.H0_H0 ;  /* 0x2000000aff187230 */ /* 0x100fe20000004100 */
[----:B------:R-:W-:Y:S01]  /*d5a0*/  FMUL.FTZ R7, R25, R0 ;  /* 0x0000000019077220 */ /* 0x000fe20000410000 */
[----:B------:R-:W-:Y:S01]  /*d5b0*/  HADD2.F32 R26, -RZ, R10.H1_H1 ;  /* 0x3000000aff1a7230 */ /* 0x000fe20000004100 */
[-C--:B------:R-:W-:Y:S01]  /*d5c0*/  FMUL.FTZ R6, R22, R17.reuse ;  /* 0x0000001116067220 */ /* 0x080fe20000410000 */
[----:B------:R-:W-:Y:S01]  /*d5d0*/  HADD2.F32 R10, -RZ, R15.H1_H1 ;  /* 0x3000000fff0a7230 */ /* 0x000fe20000004100 */
[C---:B------:R-:W-:Y:S01]  /*d5e0*/  FFMA.FTZ R29, R11.reuse, R8, R7 ;  /* 0x000000080b1d7223 */ /* 0x040fe20000010007 */
[----:B------:R-:W-:Y:S01]  /*d5f0*/  HADD2.F32 R15, -RZ, R12.H1_H1 ;  /* 0x3000000cff0f7230 */ /* 0x000fe20000004100 */
[----:B------:R-:W-:Y:S01]  /*d600*/  FMUL.FTZ R16, R11, R0 ;  /* 0x000000000b107220 */ /* 0x000fe20000410000 */
[----:B------:R-:W-:Y:S01]  /*d610*/  HADD2.F32 R5, -RZ, R103.H1_H1 ;  /* 0x30000067ff057230 */ /* 0x000fe20000004100 */
[C---:B------:R-:W-:Y:S01]  /*d620*/  FMUL.FTZ R17, R10.reuse, R17 ;  /* 0x000000110a117220 */ /* 0x040fe20000410000 */
[----:B------:R-:W-:Y:S01]  /*d630*/  HADD2.F32 R12, -RZ, R14.H0_H0 ;  /* 0x2000000eff0c7230 */ /* 0x000fe20000004100 */
[----:B------:R-:W-:Y:S01]  /*d640*/  FFMA.FTZ R30, R10, R42, R6 ;  /* 0x0000002a0a1e7223 */ /* 0x000fe20000010006 */
[----:B------:R-:W-:Y:S01]  /*d650*/  HADD2.F32 R7, -RZ, R31.H0_H0 ;  /* 0x2000001fff077230 */ /* 0x000fe20000004100 */
[-C--:B------:R-:W-:Y:S01]  /*d660*/  FMUL.FTZ R6, R24, R5.reuse ;  /* 0x0000000518067220 */ /* 0x080fe20000410000 */
[----:B------:R-:W-:Y:S01]  /*d670*/  HADD2.F32 R0, -RZ, R105.H0_H0 ;  /* 0x20000069ff007230 */ /* 0x000fe20000004100 */
[C---:B------:R-:W-:Y:S01]  /*d680*/  FMUL.FTZ R11, R12.reuse, R5 ;  /* 0x000000050c0b7220 */ /* 0x040fe20000410000 */
[----:B------:R-:W-:Y:S01]  /*d690*/  HADD2.F32 R10, -RZ, R36.H0_H0 ;  /* 0x20000024ff0a7230 */ /* 0x000fe20000004100 */
[----:B------:R-:W-:Y:S01]  /*d6a0*/  FMUL.FTZ R5, R27, R7 ;  /* 0x000000071b057220 */ /* 0x000fe20000410000 */
[----:B------:R-:W-:Y:S01]  /*d6b0*/  HADD2.F32 R14, -RZ, R14.H1_H1 ;  /* 0x3000000eff0e7230 */ /* 0x000fe20000004100 */
[----:B------:R-:W-:Y:S01]  /*d6c0*/  FFMA.FTZ R31, R12, R0, R6 ;  /* 0x000000000c1f7223 */ /* 0x000fe20000010006 */
[----:B------:R-:W-:Y:S01]  /*d6d0*/  HADD2.F32 R36, -RZ, R40.H0_H0 ;  /* 0x20000028ff247230 */ /* 0x000fe20000004100 */
[----:B------:R-:W-:-:S02]  /*d6e0*/  FMUL.FTZ R6, R26, R10 ;  /* 0x0000000a1a067220 */ /* 0x000fc40000410000 */
[C---:B------:R-:W-:Y:S02]  /*d6f0*/  FMUL.FTZ R7, R15.reuse, R7 ;  /* 0x000000070f077220 */ /* 0x040fe40000410000 */
[----:B------:R-:W-:Y:S02]  /*d700*/  FFMA.FTZ R15, R15, R39, R5 ;  /* 0x000000270f0f7223 */ /* 0x000fe40000010005 */
[C---:B------:R-:W-:Y:S02]  /*d710*/  FMUL.FTZ R5, R14.reuse, R10 ;  /* 0x0000000a0e057220 */ /* 0x040fe40000410000 */
[----:B------:R-:W-:Y:S02]  /*d720*/  FFMA.FTZ R19, R14, R36, R6 ;  /* 0x000000240e137223 */ /* 0x000fe40000010006 */
[----:B------:R-:W-:Y:S02]  /*d730*/  FFMA.FTZ R12, R21, R13, -R35 ;  /* 0x0000000d150c7223 */ /* 0x000fe40000010823 */
[----:B------:R-:W-:-:S02]  /*d740*/  FFMA.FTZ R13, R20, R43, -R32 ;  /* 0x0000002b140d7223 */ /* 0x000fc40000010820 */
        /* <DEDUP_REMOVED lines=16> */
.L_x_613:
[----:B------:R-:W-:Y:S05]  /*d850*/  BSYNC B0 ;  /* 0x0000000000007941 */ /* 0x000fea0003800000 */
.L_x_612:
[----:B------:R-:W-:-:S04]  /*d860*/  IADD3 R0, R68, 0x40, RZ ;  /* 0x0000004044007810 */ /* 0x000fc80007ffe0ff */
        /* <DEDUP_REMOVED lines=12> */
[----:B------:R-:W-:Y:S02]  /*d930*/  LOP3.LUT R8, R0, 0x38, R6, 0xf8, !PT ;  /* 0x0000003800087812 */ /* 0x000fe400078ef806 */
[----:B------:R-:W-:Y:S02]  /*d940*/  SHF.R.U32.HI R11, RZ, 0x3, R0 ;  /* 0x00000003ff0b7819 */ /* 0x000fe40000011600 */
[----:B------:R-:W-:Y:S02]  /*d950*/  LEA.HI R9, R9, R18, RZ, 0x3 ;  /* 0x0000001209097211 */ /* 0x000fe400078f18ff */
[----:B------:R-:W-:-:S02]  /*d960*/  LOP3.LUT R10, R7, 0x7fffe000, RZ, 0xc0, !PT ;  /* 0x7fffe000070a7812 */ /* 0x000fc400078ec0ff */
[----:B------:R-:W-:Y:S01]  /*d970*/  SHF.R.S32.HI R6, RZ, 0x1f, R5 ;  /* 0x0000001fff067819 */ /* 0x000fe20000011405 */
[----:B------:R-:W-:Y:S01]  /*d980*/  IMAD.SHL.U32 R9, R9, 0x40, RZ ;  /* 0x0000004009097824 */ /* 0x000fe200078e00ff */
[----:B------:R-:W-:Y:S01]  /*d990*/  LOP3.LUT R7, R8, R11, RZ, 0x3c, !PT ;  /* 0x0000000b08077212 */ /* 0x000fe200078e3cff */
[----:B------:R-:W-:Y:S01]  /*d9a0*/  IMAD.SHL.U32 R8, R5, 0x8, RZ ;  /* 0x0000000805087824 */ /* 0x000fe200078e00ff */
[----:B------:R-:W-:Y:S02]  /*d9b0*/  LEA.HI R5, R6, R5, RZ, 0x3 ;  /* 0x0000000506057211 */ /* 0x000fe400078f18ff */
[----:B------:R-:W-:Y:S02]  /*d9c0*/  LOP3.LUT R12, R9, 0xfffffe00, RZ, 0xc0, !PT ;  /* 0xfffffe00090c7812 */ /* 0x000fe400078ec0ff */
[----:B------:R-:W-:Y:S02]  /*d9d0*/  LOP3.LUT R6, R0, 0x38, R8, 0xf8, !PT ;  /* 0x0000003800067812 */ /* 0x000fe400078ef808 */
[----:B------:R-:W-:-:S02]  /*d9e0*/  SHF.L.U32 R0, R5, 0xa, RZ ;  /* 0x0000000a05007819 */ /* 0x000fc400000006ff */
[----:B------:R-:W-:Y:S02]  /*d9f0*/  LOP3.LUT R6, R6, R11, RZ, 0x3c, !PT ;  /* 0x0000000b06067212 */ /* 0x000fe400078e3cff */
[----:B------:R-:W-:Y:S02]  /*da00*/  LOP3.LUT R0, R0, 0x7fffe000, RZ, 0xc0, !PT ;  /* 0x7fffe00000007812 */ /* 0x000fe400078ec0ff */
[--C-:B------:R-:W-:Y:S02]  /*da10*/  IADD3 R7, R7, R10, R12.reuse ;  /* 0x0000000a07077210 */ /* 0x100fe40007ffe00c */
[----:B------:R-:W-:Y:S02]  /*da20*/  IADD3 R0, R6, R0, R12 ;  /* 0x0000000006007210 */ /* 0x000fe40007ffe00c */
[----:B------:R-:W-:Y:S01]  /*da30*/  SHF.R.U32.HI R5, RZ, 0x10, R83 ;  /* 0x00000010ff057819 */ /* 0x000fe20000011653 */
[----:B------:R-:W-:Y:S01]  /*da40*/  IMAD.SHL.U32 R38, R7, 0x2, RZ ;  /* 0x0000000207267824 */ /* 0x000fe200078e00ff */
[----:B------:R-:W-:Y:S01]  /*da50*/  SHF.L.U32 R35, R0, 0x1, RZ ;  /* 0x0000000100237819 */ /* 0x000fe200000006ff */
[----:B------:R-:W-:Y:S01]  /*da60*/  HADD2.F32 R0, -RZ, R105.H1_H1 ;  /* 0x30000069ff007230 */ /* 0x000fe20000004100 */
[----:B------:R-:W-:Y:S01]  /*da70*/  SHF.R.U32.HI R16, RZ, 0x10, R87 ;  /* 0x00000010ff107819 */ /* 0x000fe20000011657 */
[----:B----4-:R-:W-:Y:S01]  /*da80*/  HADD2.F32 R19, -RZ, R5.H0_H0 ;  /* 0x20000005ff137230 */ /* 0x010fe20000004100 */
[----:B------:R-:W1:Y:S01]  /*da90*/  LDS.128 R8, [R38+0xc100] ;  /* 0x00c1000026087984 */ /* 0x000e620000000c00 */
[----:B------:R-:W-:Y:S01]  /*daa0*/  HADD2.F32 R5, -RZ, R106.H0_H0 ;  /* 0x2000006aff057230 */ /* 0x000fe20000004100 */
[----:B------:R-:W-:Y:S01]  /*dab0*/  SHF.R.U32.HI R17, RZ, 0x10, R81 ;  /* 0x00000010ff117819 */ /* 0x000fe20000011651 */
[----:B------:R-:W-:Y:S01]  /*dac0*/  HADD2.F32 R44, -RZ, R16.H0_H0 ;  /* 0x20000010ff2c7230 */ /* 0x000fe20000004100 */
[----:B------:R-:W2:Y:S01]  /*dad0*/  LDS.128 R12, [R35+0xc100] ;  /* 0x00c10000230c7984 */ /* 0x000ea20000000c00 */
[----:B------:R-:W-:-:S02]  /*dae0*/  SHF.R.U32.HI R18, RZ, 0x10, R85 ;  /* 0x00000010ff127819 */ /* 0x000fc40000011655 */
[----:B------:R-:W-:Y:S01]  /*daf0*/  HADD2.F32 R17, -RZ, R17.H0_H0 ;  /* 0x20000011ff117230 */ /* 0x000fe20000004100 */
[----:B------:R-:W-:Y:S02]  /*db00*/  SHF.R.U64 R31, R80, 0x10, R81 ;  /* 0x00000010501f7819 */ /* 0x000fe40000001251 */
[----:B------:R-:W-:Y:S01]  /*db10*/  HADD2.F32 R43, -RZ, R18.H0_H0 ;  /* 0x20000012ff2b7230 */ /* 0x000fe20000004100 */
[----:B------:R-:W-:Y:S02]  /*db20*/  SHF.R.U64 R37, R82, 0x10, R83 ;  /* 0x0000001052257819 */ /* 0x000fe40000001253 */
[----:B------:R-:W-:Y:S02]  /*db30*/  SHF.R.U64 R40, R84, 0x10, R85 ;  /* 0x0000001054287819 */ /* 0x000fe40000001255 */
[----:B------:R-:W-:-:S03]  /*db40*/  SHF.R.U64 R41, R86, 0x10, R87 ;  /* 0x0000001056297819 */ /* 0x000fc60000001257 */
[----:B------:R-:W-:Y:S02]  /*db50*/  HADD2.F32 R40, -RZ, R40.H0_H0 ;  /* 0x20000028ff287230 */ /* 0x000fe40000004100 */
[----:B------:R-:W-:Y:S02]  /*db60*/  HADD2.F32 R41, -RZ, R41.H0_H0 ;  /* 0x20000029ff297230 */ /* 0x000fe40000004100 */
[--C-:B-1----:R-:W-:Y:S02]  /*db70*/  HADD2.F32 R22, -RZ, R11.reuse.H0_H0 ;  /* 0x2000000bff167230 */ /* 0x102fe40000004100 */
[----:B------:R-:W-:Y:S02]  /*db80*/  HADD2.F32 R21, -RZ, R11.H1_H1 ;  /* 0x3000000bff157230 */ /* 0x000fe40000004100 */
[----:B--2---:R-:W-:Y:S02]  /*db90*/  HADD2.F32 R7, -RZ, R15.H0_H0 ;  /* 0x2000000fff077230 */ /* 0x004fe40000004100 */
[----:B------:R-:W-:-:S02]  /*dba0*/  HADD2.F32 R25, -RZ, R10.H0_H0 ;  /* 0x2000000aff197230 */ /* 0x000fc40000004100 */
[----:B------:R-:W-:Y:S01]  /*dbb0*/  HADD2.F32 R27, -RZ, R10.H1_H1 ;  /* 0x3000000aff1b7230 */ /* 0x000fe20000004100 */
[-C--:B------:R-:W-:Y:S01]  /*dbc0*/  FMUL.FTZ R36, R7, R0.reuse ;  /* 0x0000000007247220 */ /* 0x080fe20000410000 */
[----:B------:R-:W-:Y:S02]  /*dbd0*/  HADD2.F32 R6, -RZ, R15.H1_H1 ;  /* 0x3000000fff067230 */ /* 0x000fe40000004100 */
[--C-:B------:R-:W-:Y:S02]  /*dbe0*/  HADD2.F32 R10, -RZ, R12.reuse.H0_H0 ;  /* 0x2000000cff0a7230 */ /* 0x100fe40000004100 */
[----:B------:R-:W-:Y:S01]  /*dbf0*/  HADD2.F32 R15, -RZ, R12.H1_H1 ;  /* 0x3000000cff0f7230 */ /* 0x000fe20000004100 */
[-C--:B------:R-:W-:Y:S01]  /*dc00*/  FMUL.FTZ R33, R6, R19.reuse ;  /* 0x0000001306217220 */ /* 0x080fe20000410000 */
[--C-:B------:R-:W-:Y:S02]  /*dc10*/  HADD2.F32 R24, -RZ, R9.reuse.H0_H0 ;  /* 0x20000009ff187230 */ /* 0x100fe40000004100 */
[----:B------:R-:W-:Y:S01]  /*dc20*/  HADD2.F32 R23, -RZ, R9.H1_H1 ;  /* 0x30000009ff177230 */ /* 0x000fe20000004100 */
[----:B------:R-:W-:Y:S01]  /*dc30*/  FMUL.FTZ R9, R22, R0 ;  /* 0x0000000016097220 */ /* 0x000fe20000410000 */
[----:B------:R-:W-:Y:S01]  /*dc40*/  HADD2.F32 R12, -RZ, R106.H1_H1 ;  /* 0x3000006aff0c7230 */ /* 0x000fe20000004100 */
[----:B------:R-:W-:Y:S01]  /*dc50*/  FMUL.FTZ R0, R21, R19 ;  /* 0x0000001315007220 */ /* 0x000fe20000410000 */
[----:B------:R-:W-:-:S02]  /*dc60*/  HADD2.F32 R26, -RZ, R8.H0_H0 ;  /* 0x20000008ff1a7230 */ /* 0x000fc40000004100 */
[----:B------:R-:W-:Y:S01]  /*dc70*/  HADD2.F32 R28, -RZ, R8.H1_H1 ;  /* 0x30000008ff1c7230 */ /* 0x000fe20000004100 */
[----:B------:R-:W-:Y:S01]  /*dc80*/  FFMA.FTZ R42, R7, R12, R9 ;  /* 0x0000000c072a7223 */ /* 0x000fe20000010009 */
[----:B------:R-:W-:Y:S01]  /*dc90*/  HADD2.F32 R8, -RZ, R13.H0_H0 ;  /* 0x2000000dff087230 */ /* 0x000fe20000004100 */
[-C--:B------:R-:W-:Y:S01]  /*dca0*/  FMUL.FTZ R7, R24, R5.reuse ;  /* 0x0000000518077220 */ /* 0x080fe20000410000 */
[--C-:B------:R-:W-:Y:S01]  /*dcb0*/  HADD2.F32 R9, -RZ, R107.reuse.H1_H1 ;  /* 0x3000006bff097230 */ /* 0x100fe20000004100 */
[----:B------:R-:W-:Y:S01]  /*dcc0*/  FFMA.FTZ R39, R6, R44, R0 ;  /* 0x0000002c06277223 */ /* 0x000fe20000010000 */
[----:B------:R-:W-:Y:S01]  /*dcd0*/  HADD2.F32 R0, -RZ, R107.H0_H0 ;  /* 0x2000006bff007230 */ /* 0x000fe20000004100 */
[C---:B------:R-:W-:Y:S01]  /*dce0*/  FMUL.FTZ R29, R8.reuse, R5 ;  /* 0x00000005081d7220 */ /* 0x040fe20000410000 */
[----:B------:R-:W-:Y:S01]  /*dcf0*/  HADD2.F32 R13, -RZ, R13.H1_H1 ;  /* 0x3000000dff0d7230 */ /* 0x000fe20000004100 */
[----:B------:R-:W-:Y:S01]  /*dd00*/  FFMA.FTZ R34, R8, R9, R7 ;  /* 0x0000000908227223 */ /* 0x000fe20000010007 */
[--C-:B------:R-:W-:Y:S01]  /*dd10*/  HADD2.F32 R8, -RZ, R108.reuse.H1_H1 ;  /* 0x3000006cff087230 */ /* 0x100fe20000004100 */
[----:B------:R-:W-:Y:S01]  /*dd20*/  FMUL.FTZ R7, R26, R0 ;  /* 0x000000001a077220 */ /* 0x000fe20000410000 */
[----:B------:R-:W-:Y:S01]  /*dd30*/  HADD2.F32 R5, -RZ, R108.H0_H0 ;  /* 0x2000006cff057230 */ /* 0x000fe20000004100 */
[----:B------:R-:W-:Y:S01]  /*dd40*/  FMUL.FTZ R6, R23, R17 ;  /* 0x0000001117067220 */ /* 0x000fe20000410000 */
[----:B------:R-:W-:Y:S01]  /*dd50*/  HADD2.F32 R11, -RZ, R14.H0_H0 ;  /* 0x2000000eff0b7230 */ /* 0x000fe20000004100 */
[C---:B------:R-:W-:Y:S01]  /*dd60*/  FFMA.FTZ R30, R10.reuse, R8, R7 ;  /* 0x000000080a1e7223 */ /* 0x040fe20000010007 */
[----:B------:R-:W-:Y:S01]  /*dd70*/  HADD2.F32 R7, -RZ, R31.H0_H0 ;  /* 0x2000001fff077230 */ /* 0x000fe20000004100 */
[----:B------:R-:W-:Y:S01]  /*dd80*/  FMUL.FTZ R18, R10, R0 ;  /* 0x000000000a127220 */ /* 0x000fe20000410000 */
[----:B------:R-:W-:Y:S01]  /*dd90*/  HADD2.F32 R0, -RZ, R110.H0_H0 ;  /* 0x2000006eff007230 */ /* 0x000fe20000004100 */
[----:B------:R-:W-:Y:S01]  /*dda0*/  FFMA.FTZ R32, R13, R43, R6 ;  /* 0x0000002b0d207223 */ /* 0x000fe20000010006 */
[----:B------:R-:W-:Y:S01]  /*ddb0*/  HADD2.F32 R10, -RZ, R37.H0_H0 ;  /* 0x20000025ff0a7230 */ /* 0x000fe20000004100 */
[-C--:B------:R-:W-:Y:S01]  /*ddc0*/  FMUL.FTZ R6, R25, R5.reuse ;  /* 0x0000000519067220 */ /* 0x080fe20000410000 */
[----:B------:R-:W-:Y:S01]  /*ddd0*/  HADD2.F32 R14, -RZ, R14.H1_H1 ;  /* 0x3000000eff0e7230 */ /* 0x000fe20000004100 */
[----:B------:R-:W-:-:S02]  /*dde0*/  FMUL.FTZ R16, R11, R5 ;  /* 0x000000050b107220 */ /* 0x000fc40000410000 */
[----:B------:R-:W-:Y:S02]  /*ddf0*/  FMUL.FTZ R5, R28, R7 ;  /* 0x000000071c057220 */ /* 0x000fe40000410000 */
[----:B------:R-:W-:Y:S01]  /*de00*/  FFMA.FTZ R31, R11, R0, R6 ;  /* 0x000000000b1f7223 */ /* 0x000fe20000010006 */
[----:B------:R-:W-:Y:S01]  /*de10*/  F2FP.PACK_AB R11, R39, R42 ;  /* 0x0000002a270b723e */ /* 0x000fe200000000ff */
[----:B------:R-:W-:Y:S02]  /*de20*/  FMUL.FTZ R20, R13, R17 ;  /* 0x000000110d147220 */ /* 0x000fe40000410000 */
[----:B------:R-:W-:Y:S02]  /*de30*/  FMUL.FTZ R6, R27, R10 ;  /* 0x0000000a1b067220 */ /* 0x000fe40000410000 */
[C---:B------:R-:W-:Y:S02]  /*de40*/  FFMA.FTZ R17, R15.reuse, R40, R5 ;  /* 0x000000280f117223 */ /* 0x040fe40000010005 */
[----:B------:R-:W-:-:S02]  /*de50*/  FMUL.FTZ R7, R15, R7 ;  /* 0x000000070f077220 */ /* 0x000fc40000410000 */
[C---:B------:R-:W-:Y:S02]  /*de60*/  FMUL.FTZ R5, R14.reuse, R10 ;  /* 0x0000000a0e057220 */ /* 0x040fe40000410000 */
[----:B------:R-:W-:Y:S02]  /*de70*/  FFMA.FTZ R19, R14, R41, R6 ;  /* 0x000000290e137223 */ /* 0x000fe40000010006 */
        /* <DEDUP_REMOVED lines=12> */
[----:B------:R-:W-:-:S03]  /*df40*/  FFMA.FTZ R5, R27, R41, -R5 ;  /* 0x000000291b057223 */ /* 0x000fc60000010805 */
[----:B------:R-:W-:Y:S02]  /*df50*/  F2FP.PACK_AB R12, R7, R12 ;  /* 0x0000000c070c723e */ /* 0x000fe400000000ff */
[----:B------:R-:W-:-:S05]  /*df60*/  F2FP.PACK_AB R14, R5, R14 ;  /* 0x0000000e050e723e */ /* 0x000fca00000000ff */
[----:B------:R1:W-:Y:S04]  /*df70*/  STS.128 [R38+0xc100], R12 ;  /* 0x00c1000c26007388 */ /* 0x0003e80000000c00 */
[----:B------:R1:W-:Y:S02]  /*df80*/  STS.128 [R35+0xc100], R8 ;  /* 0x00c1000823007388 */ /* 0x0003e40000000c00 */
.L_x_589:
[----:B------:R-:W-:Y:S05]  /*df90*/  BSYNC B2 ;  /* 0x0000000000027941 */ /* 0x000fea0003800000 */
.L_x_571:
[C---:B-1----:R-:W-:Y:S01]  /*dfa0*/  IMAD.SHL.U32 R0, R92.reuse, 0x40, RZ ;  /* 0x000000405c007824 */ /* 0x042fe200078e00ff */
[----:B------:R-:W-:Y:S01]  /*dfb0*/  LOP3.LUT P1, RZ, R92, 0x2, RZ, 0xc0, !PT ;  /* 0x000000025cff7812 */ /* 0x000fe2000782c0ff */
[----:B------:R-:W-:Y:S01]  /*dfc0*/  IMAD.SHL.U32 R9, R93, 0x8, RZ ;  /* 0x000000085d097824 */ /* 0x000fe200078e00ff */
[----:B------:R-:W-:-:S04]  /*dfd0*/  DEPBAR.LE SB0, 0x0 ;  /* 0x000080000000791a */ /* 0x000fc80000000000 */
[----:B------:R-:W-:Y:S01]  /*dfe0*/  LOP3.LUT R0, R0, 0x1c0, RZ, 0xc0, !PT ;  /* 0x000001c000007812 */ /* 0x000fe200078ec0ff */
[----:B------:R-:W-:Y:S01]  /*dff0*/  IMAD R5, R111, c[0x0][0x208], RZ ;  /* 0x000082006f057a24 */ /* 0x000fe200078e02ff */
[----:B------:R-:W-:Y:S01]  /*e000*/  IADD3 R207, R153, -0x2, RZ ;  /* 0xfffffffe99cf7810 */ /* 0x000fe20007ffe0ff */
[C---:B------:R-:W-:Y:S01]  /*e010*/  IMAD.WIDE.U32 R6, R109.reuse, c[0x0][0x208], RZ ;  /* 0x000082006d067a25 */ /* 0x040fe200078e00ff */
[----:B------:R-:W-:Y:S02]  /*e020*/  LOP3.LUT R9, R0, 0x8, R9, 0xf8, !PT ;  /* 0x0000000800097812 */ /* 0x000fe400078ef809 */
[----:B------:R-:W-:Y:S01]  /*e030*/  SHF.R.U32.HI R8, RZ, 0x3, R0 ;  /* 0x00000003ff087819 */ /* 0x000fe20000011600 */
[C---:B------:R-:W-:Y:S02]  /*e040*/  IMAD R0, R109.reuse, c[0x0][0x20c], R5 ;  /* 0x000083006d007a24 */ /* 0x040fe400078e0205 */
[----:B------:R-:W-:Y:S01]  /*e050*/  IMAD R108, R109, -0x40, R232 ;  /* 0xffffffc06d6c7824 */ /* 0x000fe200078e02e8 */
[----:B------:R-:W-:Y:S01]  /*e060*/  LOP3.LUT R5, R9, R8, RZ, 0x3c, !PT ;  /* 0x0000000809057212 */ /* 0x000fe200078e3cff */
[----:B------:R-:W-:Y:S01]  /*e070*/  IMAD.IADD R7, R7, 0x1, R0 ;  /* 0x0000000107077824 */ /* 0x000fe200078e0200 */
[----:B------:R-:W-:Y:S01]  /*e080*/  BAR.SYNC.DEFER_BLOCKING 0x0 ;  /* 0x0000000000007b1d */ /* 0x000fe20000010000 */
[----:B------:R-:W-:Y:S01]  /*e090*/  LEA R8, P0, R6, R236, 0x6 ;  /* 0x000000ec06087211 */ /* 0x000fe200078030ff */
[----:B------:R-:W-:-:S02]  /*e0a0*/  IMAD.SHL.U32 R209, R209, 0x2, RZ ;  /* 0x00000002d1d17824 */ /* 0x000fc400078e00ff */
[----:B------:R-:W-:Y:S01]  /*e0b0*/  IMAD R0, R112, 0x200, R5 ;  /* 0x0000020070007824 */ /* 0x000fe200078e0205 */
[----:B------:R-:W-:Y:S01]  /*e0c0*/  LEA.HI.X R9, R6, R233, R7, 0x6, P0 ;  /* 0x000000e906097211 */ /* 0x000fe200000f3407 */
[----:B------:R-:W-:Y:S01]  /*e0d0*/  IMAD.SHL.U32 R185, R4, 0x2, RZ ;  /* 0x0000000204b97824 */ /* 0x000fe200078e00ff */
[----:B------:R-:W-:Y:S01]  /*e0e0*/  SEL R7, RZ, 0x2, P6 ;  /* 0x00000002ff077807 */ /* 0x000fe20003000000 */
[----:B------:R-:W-:Y:S01]  /*e0f0*/  IMAD.SHL.U32 R184, R0, 0x2, RZ ;  /* 0x0000000200b87824 */ /* 0x000fe200078e00ff */
[----:B------:R-:W-:Y:S01]  /*e100*/  SEL R5, RZ, 0x4, P3 ;  /* 0x00000004ff057807 */ /* 0x000fe20001800000 */
[--C-:B------:R-:W-:Y:S01]  /*e110*/  IMAD R186, R3, 0x2, R185.reuse ;  /* 0x0000000203ba7824 */ /* 0x100fe200078e02b9 */
[----:B------:R-:W-:Y:S01]  /*e120*/  LEA R6, P0, R8, c[0x0][0x1f8], 0x1 ;  /* 0x00007e0008067a11 */ /* 0x000fe200078008ff */
[----:B------:R-:W-:Y:S01]  /*e130*/  IMAD R188, R2, 0x2, R185 ;  /* 0x0000000202bc7824 */ /* 0x000fe200078e02b9 */
[----:B------:R-:W-:Y:S01]  /*e140*/  IADD3 R0, R184, 0x6100, RZ ;  /* 0x00006100b8007810 */ /* 0x000fe20007ffe0ff */
[----:B------:R-:W-:Y:S01]  /*e150*/  IMAD R187, R2, 0x2, R186 ;  /* 0x0000000202bb7824 */ /* 0x000fe200078e02ba */
[----:B------:R-:W-:Y:S01]  /*e160*/  IADD3 R12, R5, R7, R114 ;  /* 0x00000007050c7210 */ /* 0x000fe20007ffe072 */
[----:B------:R-:W-:Y:S01]  /*e170*/  IMAD.IADD R5, R108, 0x1, -R93 ;  /* 0x000000016c057824 */ /* 0x000fe200078e0a5d */
[----:B------:R-:W-:-:S02]  /*e180*/  IADD3 R195, R184, 0x6120, RZ ;  /* 0x00006120b8c37810 */ /* 0x000fc40007ffe0ff */
[----:B------:R-:W-:Y:S01]  /*e190*/  @P1 IADD3 R195, R0, -0x20, RZ ;  /* 0xffffffe000c31810 */ /* 0x000fe20007ffe0ff */
[----:B------:R-:W-:Y:S01]  /*e1a0*/  IMAD R0, R115, 0x400, R4 ;  /* 0x0000040073007824 */ /* 0x000fe200078e0204 */
[----:B------:R-:W-:Y:S02]  /*e1b0*/  LEA.HI.X R7, R8, c[0x0][0x1fc], R9, 0x1, P0 ;  /* 0x00007f0008077a11 */ /* 0x000fe400000f0c09 */
[----:B------:R-:W-:Y:S01]  /*e1c0*/  LOP3.LUT P2, RZ, R12, 0x2, RZ, 0xc0, !PT ;  /* 0x000000020cff7812 */ /* 0x000fe2000784c0ff */
[----:B------:R-:W-:Y:S01]  /*e1d0*/  IMAD.SHL.U32 R191, R0, 0x2, RZ ;  /* 0x0000000200bf7824 */ /* 0x000fe200078e00ff */
[C---:B------:R-:W-:Y:S01]  /*e1e0*/  ISETP.LT.OR P0, PT, R5.reuse, 0x1, P5 ;  /* 0x000000010500780c */ /* 0x040fe20002f01670 */
[----:B------:R-:W-:Y:S01]  /*e1f0*/  LDSM.16.M88.4 R24, [R184+0x6100] ;  /* 0x00610000b818783b */ /* 0x000fe20000000200 */
[----:B------:R-:W-:Y:S01]  /*e200*/  ISETP.LT.OR P1, PT, R5, 0x1, !P2 ;  /* 0x000000010500780c */ /* 0x000fe20005721670 */
[----:B------:R-:W-:Y:S01]  /*e210*/  IMAD R192, R3, 0x2, R191 ;  /* 0x0000000203c07824 */ /* 0x000fe200078e02bf */
[----:B------:R-:W-:Y:S01]  /*e220*/  ISETP.LT.OR P3, PT, R5, 0x21, P5 ;  /* 0x000000210500780c */ /* 0x000fe20002f61670 */
[----:B------:R-:W1:Y:S01]  /*e230*/  LDSM.16.M88.4 R8, [R191+0xc100] ;  /* 0x00c10000bf08783b */ /* 0x000e620000000200 */
[----:B------:R-:W-:-:S02]  /*e240*/  IMAD.MOV.U32 R0, RZ, RZ, c[0x0][0x208] ;  /* 0x00008200ff007624 */ /* 0x000fc400078e00ff */
[C---:B------:R-:W-:Y:S01]  /*e250*/  IMAD R194, R2.reuse, 0x2, R191 ;  /* 0x0000000202c27824 */ /* 0x040fe200078e02bf */
[----:B--234-:R-:W-:Y:S01]  /*e260*/  LDSM.16.M88.4 R16, [R192+0xc100] ;  /* 0x00c10000c010783b */ /* 0x01cfe20000000200 */
[----:B------:R-:W-:Y:S01]  /*e270*/  IMAD R193, R2, 0x2, R192 ;  /* 0x0000000202c17824 */ /* 0x000fe200078e02c0 */
[----:B------:R-:W-:Y:S02]  /*e280*/  SHF.L.U64.HI R246, R0, R246, c[0x0][0x20c] ;  /* 0x0000830000f67619 */ /* 0x000fe400000102f6 */
[----:B------:R-:W2:Y:S04]  /*e290*/  LDSM.16.M88.4 R40, [R184+0x6900] ;  /* 0x00690000b828783b */ /* 0x000ea80000000200 */
[----:B------:R-:W-:Y:S04]  /*e2a0*/  LDSM.16.M88.4 R44, [R184+0x7100] ;  /* 0x00710000b82c783b */ /* 0x000fe80000000200 */
[----:B------:R-:W3:Y:S04]  /*e2b0*/  LDSM.16.M88.4 R48, [R184+0x7900] ;  /* 0x00790000b830783b */ /* 0x000ee80000000200 */
[----:B------:R-:W4:Y:S04]  /*e2c0*/  LDSM.16.M88.4 R32, [R195] ;  /* 0x00000000c320783b */ /* 0x000f280000000200 */
[----:B------:R-:W4:Y:S04]  /*e2d0*/  LDSM.16.M88.4 R60, [R195+0x800] ;  /* 0x00080000c33c783b */ /* 0x000f280000000200 */
[----:B------:R-:W-:Y:S04]  /*e2e0*/  LDSM.16.M88.4 R72, [R195+0x1000] ;  /* 0x00100000c348783b */ /* 0x000fe80000000200 */
[----:B------:R-:W4:Y:S04]  /*e2f0*/  LDSM.16.M88.4 R80, [R195+0x1800] ;  /* 0x00180000c350783b */ /* 0x000f280000000200 */
[----:B------:R-:W-:Y:S01]  /*e300*/  @!PT LDS RZ, [RZ] ;  /* 0x00000000fffff984 */ /* 0x000fe20000000800 */
[----:B------:R-:W-:Y:S01]  /*e310*/  @!PT LDS RZ, [RZ] ;  /* 0x00000000fffff984 */ /* 0x000fe20000000800 */
[----:B------:R-:W-:Y:S01]  /*e320*/  @!PT LDS RZ, [RZ] ;  /* 0x00000000fffff984 */ /* 0x000fe20000000800 */
[----:B------:R4:W-:Y:S01]  /*e330*/  LDGSTS.E.BYPASS.LTC128B.128 [R209+0x100], [R6.64], !P0 ;  /* 0x0010000006d17fae */ /* 0x0009e2000c101d46 */
[----:B------:R-:W-:Y:S01]  /*e340*/  LOP3.LUT P0, RZ, R12, 0x4, RZ, 0xc0, !PT ;  /* 0x000000040cff7812 */ /* 0x000fe2000780c0ff */
[----:B------:R-:W-:-:S02]  /*e350*/  IMAD.SHL.U32 R12, R0, 0x40, RZ ;  /* 0x00000040000c7824 */ /* 0x000fc400078e00ff */
[----:B------:R4:W-:Y:S01]  /*e360*/  LDGSTS.E.BYPASS.LTC128B.128 [R209+0x2100], [R6.64+0x80], !P1 ;  /* 0x0210008006d17fae */ /* 0x0009e2000c901d46 */
[C---:B------:R-:W-:Y:S01]  /*e370*/  ISETP.LT.OR P1, PT, R5.reuse, 0x1, !P0 ;  /* 0x000000010500780c */ /* 0x040fe20004721670 */
[----:B------:R-:W-:Y:S01]  /*e380*/  IMAD.MOV.U32 R0, RZ, RZ, 0x40 ;  /* 0x00000040ff007424 */ /* 0x000fe200078e00ff */
[----:B------:R-:W-:Y:S01]  /*e390*/  ISETP.LT.OR P0, PT, R5, 0x21, !P0 ;  /* 0x000000210500780c */ /* 0x000fe20004701670 */
[C---:B-1----:R-:W-:Y:S08]  /*e3a0*/  HMMA.16816.F32 R28, R8.reuse, R26, RZ ;  /* 0x0000001a081c723c */ /* 0x042ff000000018ff */
[C---:B--2---:R-:W-:Y:S02]  /*e3b0*/  HMMA.16816.F32 R36, R8.reuse, R40, RZ ;  /* 0x000000280824723c */ /* 0x044fe400000018ff */
[----:B------:R1:W-:Y:S06]  /*e3c0*/  LDGSTS.E.BYPASS.LTC128B.128 [R209+0x4100], [R6.64+0x100], !P1 ;  /* 0x0410010006d17fae */ /* 0x0003ec000c901d46 */
[----:B---3--:R-:W-:Y:S08]  /*e3d0*/  HMMA.16816.F32 R52, R8, R48, RZ ;  /* 0x000000300834723c */ /* 0x008ff000000018ff */
[C---:B----4-:R-:W-:Y:S08]  /*e3e0*/  HMMA.16816.F32 R56, R16.reuse, R34, R28 ;  /* 0x000000221038723c */ /* 0x050ff0000000181c */
[----:B------:R-:W-:Y:S01]  /*e3f0*/  HMMA.16816.F32 R36, R16, R60, R36 ;  /* 0x0000003c1024723c */ /* 0x000fe20000001824 */
[----:B-1----:R-:W-:-:S07]  /*e400*/  IADD3 R6, P1, R12, R6, RZ ;  /* 0x000000060c067210 */ /* 0x002fce0007f3e0ff */
[----:B------:R-:W-:Y:S01]  /*e410*/  HMMA.16816.F32 R12, R8, R24, RZ ;  /* 0x00000018080c723c */ /* 0x000fe200000018ff */
[----:B------:R-:W-:Y:S01]  /*e420*/  IMAD.X R7, R246, 0x1, R7, P1 ;  /* 0x00000001f6077824 */ /* 0x000fe200008e0607 */
[----:B------:R-:W-:-:S04]  /*e430*/  LOP3.LUT P1, RZ, R92, 0x4, RZ, 0xc0, !PT ;  /* 0x000000045cff7812 */ /* 0x000fc8000782c0ff */
[----:B------:R-:W-:Y:S01]  /*e440*/  SEL R0, R0, 0xffffffc0, !P1 ;  /* 0xffffffc000007807 */ /* 0x000fe20004800000 */
[----:B------:R1:W-:Y:S01]  /*e450*/  LDGSTS.E.BYPASS.LTC128B.128 [R209+0x1100], [R6.64], !P3 ;  /* 0x0110000006d17fae */ /* 0x0003e2000d901d46 */
[----:B------:R-:W-:Y:S01]  /*e460*/  ISETP.LT.OR P1, PT, R5, 0x21, !P2 ;  /* 0x000000210500780c */ /* 0x000fe20005721670 */
[----:B------:R-:W-:Y:S01]  /*e470*/  HMMA.16816.F32 R52, R16, R80, R52 ;  /* 0x000000501034723c */ /* 0x000fe20000001834 */
[----:B------:R-:W-:Y:S01]  /*e480*/  LOP3.LUT R5, R113, 0xffffffe0, RZ, 0xc0, !PT ;  /* 0xffffffe071057812 */ /* 0x000fe200078ec0ff */
[----:B------:R-:W-:Y:S02]  /*e490*/  IMAD.IADD R190, R184, 0x1, R0 ;  /* 0x00000001b8be7824 */ /* 0x000fe400078e0200 */
[----:B------:R-:W-:-:S08]  /*e4a0*/  IMAD.IADD R189, R0, 0x1, R195 ;  /* 0x0000000100bd7824 */ /* 0x000fd000078e02c3 */
[----:B------:R1:W-:Y:S03]  /*e4b0*/  LDGSTS.E.BYPASS.LTC128B.128 [R209+0x3100], [R6.64+0x80], !P1 ;  /* 0x0310008006d17fae */ /* 0x0003e6000c901d46 */
[----:B------:R-:W-:Y:S01]  /*e4c0*/  HMMA.16816.F32 R12, R16, R32, R12 ;  /* 0x00000020100c723c */ /* 0x000fe2000000180c */
[----:B------:R1:W-:Y:S04]  /*e4d0*/  LDGSTS.E.BYPASS.LTC128B.128 [R209+0x5100], [R6.64+0x100], !P0 ;  /* 0x0510010006d17fae */ /* 0x0003e8000c101d46 */
[----:B------:R-:W-:Y:S03]  /*e4e0*/  LDSM.16.M88.4 R20, [R194+0xc100] ;  /* 0x00c10000c214783b */ /* 0x000fe60000000200 */
[C---:B------:R-:W-:Y:S01]  /*e4f0*/  HMMA.16816.F32 R32, R8.reuse, R42, RZ ;  /* 0x0000002a0820723c */ /* 0x040fe200000018ff */
[----:B------:R-:W2:Y:S04]  /*e500*/  LDSM.16.M88.4 R64, [R190+0x6100] ;  /* 0x00610000be40783b */ /* 0x000ea80000000200 */
[----:B------:R-:W-:Y:S03]  /*e510*/  LDSM.16.M88.4 R24, [R193+0xc100] ;  /* 0x00c10000c118783b */ /* 0x000fe60000000200 */
[C---:B------:R-:W-:Y:S01]  /*e520*/  HMMA.16816.F32 R40, R8.reuse, R44, RZ ;  /* 0x0000002c0828723c */ /* 0x040fe200000018ff */
[----:B------:R-:W3:Y:S04]  /*e530*/  LDSM.16.M88.4 R84, [R189] ;  /* 0x00000000bd54783b */ /* 0x000ee80000000200 */
[----:B------:R-:W4:Y:S03]  /*e540*/  LDSM.16.M88.4 R68, [R190+0x6900] ;  /* 0x00690000be44783b */ /* 0x000f260000000200 */
[----:B------:R-:W-:Y:S01]  /*e550*/  HMMA.16816.F32 R44, R8, R46, RZ ;  /* 0x0000002e082c723c */ /* 0x000fe200000018ff */
[----:B------:R-:W3:Y:S01]  /*e560*/  LDSM.16.M88.4 R76, [R190+0x7100] ;  /* 0x00710000be4c783b */ /* 0x000ee20000000200 */
[----:B-1----:R-:W-:-:S03]  /*e570*/  SHF.R.S32.HI R6, RZ, 0x1f, R115 ;  /* 0x0000001fff067819 */ /* 0x002fc60000011473 */
[----:B------:R-:W1:Y:S01]  /*e580*/  LDSM.16.M88.4 R96, [R190+0x7900] ;  /* 0x00790000be60783b */ /* 0x000e620000000200 */
[----:B------:R-:W-:Y:S02]  /*e590*/  LEA.HI R7, R116, R164, RZ, 0x2 ;  /* 0x000000a474077211 */ /* 0x000fe400078f10ff */
[----:B------:R-:W-:Y:S01]  /*e5a0*/  HMMA.16816.F32 R8, R8, R50, RZ ;  /* 0x000000320808723c */ /* 0x000fe200000018ff */
[----:B------:R-:W-:Y:S01]  /*e5b0*/  LEA.HI R6, R6, R115, RZ, 0x3 ;  /* 0x0000007306067211 */ /* 0x000fe200078f18ff */
[----:B------:R-:W-:Y:S03]  /*e5c0*/  LDSM.16.M88.4 R100, [R184+0x8100] ;  /* 0x00810000b864783b */ /* 0x000fe60000000200 */
[----:B------:R-:W-:Y:S01]  /*e5d0*/  LOP3.LUT R6, R6, 0xffffff8, RZ, 0xc0, !PT ;  /* 0x0ffffff806067812 */ /* 0x000fe200078ec0ff */
[----:B------:R-:W-:Y:S02]  /*e5e0*/  LDSM.16.M88.4 R48, [R189+0x800] ;  /* 0x00080000bd30783b */ /* 0x000fe40000000200 */
[C---:B------:R-:W-:Y:S02]  /*e5f0*/  HMMA.16816.F32 R32, R16.reuse, R62, R32 ;  /* 0x0000003e1020723c */ /* 0x040fe40000001820 */
[----:B------:R-:W-:Y:S04]  /*e600*/  LDSM.16.M88.4 R92, [R189+0x1800] ;  /* 0x00180000bd5c783b */ /* 0x000fe80000000200 */
[----:B------:R-:W-:Y:S02]  /*e610*/  LDSM.16.M88.4 R60, [R184+0x8900] ;  /* 0x00890000b83c783b */ /* 0x000fe40000000200 */
[----:B------:R-:W-:Y:S02]  /*e620*/  HMMA.16816.F32 R40, R16, R72, R40 ;  /* 0x000000481028723c */ /* 0x000fe40000001828 */
[----:B------:R-:W-:Y:S04]  /*e630*/  LDSM.16.M88.4 R88, [R184+0x9900] ;  /* 0x00990000b858783b */ /* 0x000fe80000000200 */
[----:B------:R-:W-:Y:S02]  /*e640*/  LDSM.16.M88.4 R104, [R189+0x2000] ;  /* 0x00200000bd68783b */ /* 0x000fe40000000200 */
[C---:B--2---:R-:W-:Y:S02]  /*e650*/  HMMA.16816.F32 R28, R20.reuse, R64, R12 ;  /* 0x00000040141c723c */ /* 0x044fe4000000180c */
[----:B------:R-:W2:Y:S04]  /*e660*/  LDSM.16.M88.4 R12, [R191+0x10100] ;  /* 0x01010000bf0c783b */ /* 0x000ea80000000200 */
[----:B------:R-:W0:Y:S02]  /*e670*/  LDGDEPBAR ;  /* 0x00000000000079af */ /* 0x000e240000000000 */
[----:B------:R-:W-:Y:S08]  /*e680*/  HMMA.16816.F32 R64, R20, R66, R56 ;  /* 0x000000421440723c */ /* 0x000ff00000001838 */
[----:B------:R-:W-:Y:S01]  /*e690*/  HMMA.16816.F32 R44, R16, R74, R44 ;  /* 0x0000004a102c723c */ /* 0x000fe2000000182c */
[----:B------:R-:W1:Y:S07]  /*e6a0*/  LDSM.16.M88.4 R72, [R189+0x1000] ;  /* 0x00100000bd48783b */ /* 0x000e6e0000000200 */
[----:B---3--:R-:W-:Y:S08]  /*e6b0*/  HMMA.16816.F32 R28, R24, R84, R28 ;  /* 0x00000054181c723c */ /* 0x008ff0000000181c */
[----:B------:R-:W-:Y:S01]  /*e6c0*/  HMMA.16816.F32 R16, R16, R82, R8 ;  /* 0x000000521010723c */ /* 0x000fe20000001808 */
[----:B------:R-:W-:Y:S04]  /*e6d0*/  LDSM.16.M88.4 R8, [R192+0x10100] ;  /* 0x01010000c008783b */ /* 0x000fe80000000200 */
[----:B------:R-:W3:Y:S03]  /*e6e0*/  LDSM.16.M88.4 R80, [R195+0x2000] ;  /* 0x00200000c350783b */ /* 0x000ee60000000200 */
[----:B------:R-:W-:Y:S01]  /*e6f0*/  HMMA.16816.F32 R64, R24, R86, R64 ;  /* 0x000000561840723c */ /* 0x000fe20000001840 */
[----:B------:R-:W-:Y:S07]  /*e700*/  LDSM.16.M88.4 R84, [R195+0x3800] ;  /* 0x00380000c354783b */ /* 0x000fee0000000200 */
[C---:B----4-:R-:W-:Y:S08]  /*e710*/  HMMA.16816.F32 R56, R20.reuse, R68, R36 ;  /* 0x000000441438723c */ /* 0x050ff00000001824 */
[C---:B------:R-:W-:Y:S01]  /*e720*/  HMMA.16816.F32 R36, R20.reuse, R70, R32 ;  /* 0x000000461424723c */ /* 0x040fe20000001820 */
[----:B------:R-:W-:Y:S07]  /*e730*/  LDSM.16.M88.4 R68, [R195+0x2800] ;  /* 0x00280000c344783b */ /* 0x000fee0000000200 */
[C---:B------:R-:W-:Y:S08]  /*e740*/  HMMA.16816.F32 R32, R20.reuse, R76, R40 ;  /* 0x0000004c1420723c */ /* 0x040ff00000001828 */
[C---:B------:R-:W-:Y:S01]  /*e750*/  HMMA.16816.F32 R40, R20.reuse, R78, R44 ;  /* 0x0000004e1428723c */ /* 0x040fe2000000182c */
[----:B------:R-:W4:Y:S07]  /*e760*/  LDSM.16.M88.4 R76, [R184+0x9100] ;  /* 0x00910000b84c783b */ /* 0x000f2e0000000200 */
[----:B-1----:R-:W-:Y:S08]  /*e770*/  HMMA.16816.F32 R52, R20, R96, R52 ;  /* 0x000000601434723c */ /* 0x002ff00000001834 */
[----:B--2---:R-:W-:Y:S08]  /*e780*/  HMMA.16816.F32 R28, R12, R100, R28 ;  /* 0x000000640c1c723c */ /* 0x004ff0000000181c */
[----:B------:R-:W-:Y:S01]  /*e790*/  HMMA.16816.F32 R16, R20, R98, R16 ;  /* 0x000000621410723c */ /* 0x000fe20000001810 */
[----:B------:R-:W-:Y:S04]  /*e7a0*/  LDSM.16.M88.4 R20, [R194+0x10100] ;  /* 0x01010000c214783b */ /* 0x000fe80000000200 */
[----:B------:R-:W1:Y:S03]  /*e7b0*/  LDSM.16.M88.4 R96, [R190+0x8100] ;  /* 0x00810000be60783b */ /* 0x000e660000000200 */
[----:B------:R-:W-:Y:S01]  /*e7c0*/  HMMA.16816.F32 R64, R12, R102, R64 ;  /* 0x000000660c40723c */ /* 0x000fe20000001840 */
[----:B------:R-:W-:Y:S07]  /*e7d0*/  LDSM.16.M88.4 R100, [R195+0x4000] ;  /* 0x00400000c364783b */ /* 0x000fee0000000200 */
[C---:B------:R-:W-:Y:S08]  /*e7e0*/  HMMA.16816.F32 R56, R24.reuse, R48, R56 ;  /* 0x000000301838723c */ /* 0x040ff00000001838 */
[C---:B------:R-:W-:Y:S08]  /*e7f0*/  HMMA.16816.F32 R36, R24.reuse, R50, R36 ;  /* 0x000000321824723c */ /* 0x040ff00000001824 */
[C---:B------:R-:W-:Y:S08]  /*e800*/  HMMA.16816.F32 R32, R24.reuse, R72, R32 ;  /* 0x000000481820723c */ /* 0x040ff00000001820 */
[C---:B------:R-:W-:Y:S01]  /*e810*/  HMMA.16816.F32 R40, R24.reuse, R74, R40 ;  /* 0x0000004a1828723c */ /* 0x040fe20000001828 */
[----:B------:R-:W2:Y:S07]  /*e820*/  LDSM.16.M88.4 R72, [R195+0x3000] ;  /* 0x00300000c348783b */ /* 0x000eae0000000200 */
[----:B------:R-:W-:Y:S08]  /*e830*/  HMMA.16816.F32 R52, R24, R92, R52 ;  /* 0x0000005c1834723c */ /* 0x000ff00000001834 */
[----:B---3--:R-:W-:Y:S01]  /*e840*/  HMMA.16816.F32 R44, R8, R80, R28 ;  /* 0x00000050082c723c */ /* 0x008fe2000000181c */
[----:B------:R-:W3:Y:S07]  /*e850*/  LDSM.16.M88.4 R28, [R193+0x10100] ;  /* 0x01010000c11c783b */ /* 0x000eee0000000200 */
[----:B------:R-:W-:Y:S01]  /*e860*/  HMMA.16816.F32 R24, R24, R94, R16 ;  /* 0x0000005e1818723c */ /* 0x000fe20000001810 */
[----:B------:R-:W-:Y:S07]  /*e870*/  LDSM.16.M88.4 R92, [R190+0x9900] ;  /* 0x00990000be5c783b */ /* 0x000fee0000000200 */
[----:B------:R-:W-:Y:S01]  /*e880*/  HMMA.16816.F32 R64, R8, R82, R64 ;  /* 0x000000520840723c */ /* 0x000fe20000001840 */
[----:B------:R-:W-:Y:S07]  /*e890*/  LDSM.16.M88.4 R80, [R190+0x9100] ;  /* 0x00910000be50783b */ /* 0x000fee0000000200 */
[C---:B------:R-:W-:Y:S08]  /*e8a0*/  HMMA.16816.F32 R56, R12.reuse, R60, R56 ;  /* 0x0000003c0c38723c */ /* 0x040ff00000001838 */
[C---:B------:R-:W-:Y:S08]  /*e8b0*/  HMMA.16816.F32 R48, R12.reuse, R62, R36 ;  /* 0x0000003e0c30723c */ /* 0x040ff00000001824 */
[C---:B----4-:R-:W-:Y:S08]  /*e8c0*/  HMMA.16816.F32 R36, R12.reuse, R76, R32 ;  /* 0x0000004c0c24723c */ /* 0x050ff00000001820 */
[C---:B------:R-:W-:Y:S01]  /*e8d0*/  HMMA.16816.F32 R32, R12.reuse, R78, R40 ;  /* 0x0000004e0c20723c */ /* 0x040fe20000001828 */
[----:B------:R-:W4:Y:S07]  /*e8e0*/  LDSM.16.M88.4 R76, [R190+0x8900] ;  /* 0x00890000be4c783b */ /* 0x000f2e0000000200 */
[----:B------:R-:W-:Y:S08]  /*e8f0*/  HMMA.16816.F32 R16, R12, R88, R52 ;  /* 0x000000580c10723c */ /* 0x000ff00000001834 */
[----:B-1----:R-:W-:Y:S08]  /*e900*/  HMMA.16816.F32 R44, R20, R96, R44 ;  /* 0x00000060142c723c */ /* 0x002ff0000000182c */
[----:B------:R-:W-:Y:S01]  /*e910*/  HMMA.16816.F32 R40, R12, R90, R24 ;  /* 0x0000005a0c28723c */ /* 0x000fe20000001818 */
[----:B------:R-:W-:Y:S04]  /*e920*/  LDSM.16.M88.4 R24, [R191+0x14100] ;  /* 0x01410000bf18783b */ /* 0x000fe80000000200 */
[----:B------:R-:W1:Y:S03]  /*e930*/  LDSM.16.M88.4 R88, [R184+0xa100] ;  /* 0x00a10000b858783b */ /* 0x000e660000000200 */
[----:B------:R-:W-:Y:S01]  /*e940*/  HMMA.16816.F32 R12, R20, R98, R64 ;  /* 0x00000062140c723c */ /* 0x000fe20000001840 */
[----:B------:R-:W-:Y:S04]  /*e950*/  LDSM.16.M88.4 R96, [R189+0x3000] ;  /* 0x00300000bd60783b */ /* 0x000fe80000000200 */
[----:B------:R-:W-:Y:S03]  /*e960*/  LDSM.16.M88.4 R64, [R189+0x3800] ;  /* 0x00380000bd40783b */ /* 0x000fe60000000200 */
[C---:B------:R-:W-:Y:S08]  /*e970*/  HMMA.16816.F32 R60, R8.reuse, R68, R56 ;  /* 0x00000044083c723c */ /* 0x040ff00000001838 */
[C---:B------:R-:W-:Y:S08]  /*e980*/  HMMA.16816.F32 R56, R8.reuse, R70, R48 ;  /* 0x000000460838723c */ /* 0x040ff00000001830 */
[C---:B--2---:R-:W-:Y:S08]  /*e990*/  HMMA.16816.F32 R52, R8.reuse, R72, R36 ;  /* 0x000000480834723c */ /* 0x044ff00000001824 */
[C---:B------:R-:W-:Y:S01]  /*e9a0*/  HMMA.16816.F32 R48, R8.reuse, R74, R32 ;  /* 0x0000004a0830723c */ /* 0x040fe20000001820 */
[----:B------:R-:W2:Y:S07]  /*e9b0*/  LDSM.16.M88.4 R72, [R189+0x2800] ;  /* 0x00280000bd48783b */ /* 0x000eae0000000200 */
[----:B------:R-:W-:Y:S01]  /*e9c0*/  HMMA.16816.F32 R32, R8, R84, R16 ;  /* 0x000000540820723c */ /* 0x000fe20000001810 */
[----:B------:R-:W1:Y:S07]  /*e9d0*/  LDSM.16.M88.4 R16, [R192+0x14100] ;  /* 0x01410000c010783b */ /* 0x000e6e0000000200 */
[----:B---3--:R-:W-:Y:S08]  /*e9e0*/  HMMA.16816.F32 R36, R28, R104, R44 ;  /* 0x000000681c24723c */ /* 0x008ff0000000182c */
[----:B------:R-:W-:Y:S01]  /*e9f0*/  HMMA.16816.F32 R40, R8, R86, R40 ;  /* 0x000000560828723c */ /* 0x000fe20000001828 */
[----:B------:R-:W-:Y:S07]  /*ea00*/  LDSM.16.M88.4 R84, [R195+0x4800] ;  /* 0x00480000c354783b */ /* 0x000fee0000000200 */
[----:B------:R-:W-:Y:S01]  /*ea10*/  HMMA.16816.F32 R8, R28, R106, R12 ;  /* 0x0000006a1c08723c */ /* 0x000fe2000000180c */
[----:B------:R-:W-:Y:S07]  /*ea20*/  LDSM.16.M88.4 R12, [R194+0x14100] ;  /* 0x01410000c20c783b */ /* 0x000fee0000000200 */
[C---:B----4-:R-:W-:Y:S08]  /*ea30*/  HMMA.16816.F32 R44, R20.reuse, R76, R60 ;  /* 0x0000004c142c723c */ /* 0x050ff0000000183c */
[C---:B------:R-:W-:Y:S08]  /*ea40*/  HMMA.16816.F32 R52, R20.reuse, R80, R52 ;  /* 0x000000501434723c */ /* 0x040ff00000001834 */
[C---:B------:R-:W-:Y:S01]  /*ea50*/  HMMA.16816.F32 R68, R20.reuse, R82, R48 ;  /* 0x000000521444723c */ /* 0x040fe20000001830 */
[----:B------:R-:W3:Y:S04]  /*ea60*/  LDSM.16.M88.4 R80, [R184+0xa900] ;  /* 0x00a90000b850783b */ /* 0x000ee80000000200 */
[----:B------:R-:W-:Y:S03]  /*ea70*/  LDSM.16.M88.4 R48, [R184+0xb100] ;  /* 0x00b10000b830783b */ /* 0x000fe60000000200 */
[C---:B------:R-:W-:Y:S08]  /*ea80*/  HMMA.16816.F32 R56, R20.reuse, R78, R56 ;  /* 0x0000004e1438723c */ /* 0x040ff00000001838 */
[----:B------:R-:W-:Y:S08]  /*ea90*/  HMMA.16816.F32 R76, R20, R92, R32 ;  /* 0x0000005c144c723c */ /* 0x000ff00000001820 */
[----:B-1----:R-:W-:Y:S08]  /*eaa0*/  HMMA.16816.F32 R32, R24, R88, R36 ;  /* 0x000000581820723c */ /* 0x002ff00000001824 */
[----:B------:R-:W-:Y:S01]  /*eab0*/  HMMA.16816.F32 R40, R20, R94, R40 ;  /* 0x0000005e1428723c */ /* 0x000fe20000001828 */
[----:B------:R-:W1:Y:S07]  /*eac0*/  LDSM.16.M88.4 R92, [R190+0xa100] ;  /* 0x00a10000be5c783b */ /* 0x000e6e0000000200 */
[----:B------:R-:W-:Y:S01]  /*ead0*/  HMMA.16816.F32 R20, R24, R90, R8 ;  /* 0x0000005a1814723c */ /* 0x000fe20000001808 */
[----:B------:R-:W-:Y:S04]  /*eae0*/  LDSM.16.M88.4 R8, [R193+0x14100] ;  /* 0x01410000c108783b */ /* 0x000fe80000000200 */
[----:B------:R-:W-:Y:S03]  /*eaf0*/  LDSM.16.M88.4 R88, [R184+0xb900] ;  /* 0x00b90000b858783b */ /* 0x000fe60000000200 */
[----:B--2---:R-:W-:Y:S08]  /*eb00*/  HMMA.16816.F32 R36, R28, R72, R44 ;  /* 0x000000481c24723c */ /* 0x004ff0000000182c */
[----:B------:R-:W-:Y:S08]  /*eb10*/  HMMA.16816.F32 R32, R16, R100, R32 ;  /* 0x000000641020723c */ /* 0x000ff00000001820 */
[C---:B------:R-:W-:Y:S08]  /*eb20*/  HMMA.16816.F32 R60, R28.reuse, R74, R56 ;  /* 0x0000004a1c3c723c */ /* 0x040ff00000001838 */
[C---:B------:R-:W-:Y:S08]  /*eb30*/  HMMA.16816.F32 R52, R28.reuse, R96, R52 ;  /* 0x000000601c34723c */ /* 0x040ff00000001834 */
[----:B------:R-:W-:Y:S01]  /*eb40*/  HMMA.16816.F32 R44, R28, R98, R68 ;  /* 0x000000621c2c723c */ /* 0x000fe20000001844 */
[----:B------:R-:W2:Y:S04]  /*eb50*/  LDSM.16.M88.4 R96, [R189+0x4000] ;  /* 0x00400000bd60783b */ /* 0x000ea80000000200 */
[----:B------:R-:W-:Y:S03]  /*eb60*/  LDSM.16.M88.4 R68, [R195+0x5000] ;  /* 0x00500000c344783b */ /* 0x000fe60000000200 */
[----:B------:R-:W-:Y:S08]  /*eb70*/  HMMA.16816.F32 R20, R16, R102, R20 ;  /* 0x000000661014723c */ /* 0x000ff00000001814 */
[----:B---3--:R-:W-:Y:S08]  /*eb80*/  HMMA.16816.F32 R36, R24, R80, R36 ;  /* 0x000000501824723c */ /* 0x008ff00000001824 */
[C---:B------:R-:W-:Y:S01]  /*eb90*/  HMMA.16816.F32 R56, R28.reuse, R64, R76 ;  /* 0x000000401c38723c */ /* 0x040fe2000000184c */
[----:B------:R-:W3:Y:S07]  /*eba0*/  LDSM.16.M88.4 R76, [R190+0xa900] ;  /* 0x00a90000be4c783b */ /* 0x000eee0000000200 */
[----:B------:R-:W-:Y:S08]  /*ebb0*/  HMMA.16816.F32 R72, R28, R66, R40 ;  /* 0x000000421c48723c */ /* 0x000ff00000001828 */
[----:B-1----:R-:W-:Y:S08]  /*ebc0*/  HMMA.16816.F32 R28, R12, R92, R32 ;  /* 0x0000005c0c1c723c */ /* 0x002ff00000001820 */
[----:B------:R-:W-:Y:S01]  /*ebd0*/  HMMA.16816.F32 R32, R24, R82, R60 ;  /* 0x000000521820723c */ /* 0x000fe2000000183c */
[----:B------:R-:W-:Y:S07]  /*ebe0*/  LDSM.16.M88.4 R60, [R195+0x5800] ;  /* 0x00580000c33c783b */ /* 0x000fee0000000200 */
[----:B------:R-:W-:Y:S08]  /*ebf0*/  HMMA.16816.F32 R20, R12, R94, R20 ;  /* 0x0000005e0c14723c */ /* 0x000ff00000001814 */
[----:B------:R-:W-:Y:S08]  /*ec00*/  HMMA.16816.F32 R36, R16, R84, R36 ;  /* 0x000000541024723c */ /* 0x000ff00000001824 */
[C---:B------:R-:W-:Y:S01]  /*ec10*/  HMMA.16816.F32 R40, R24.reuse, R50, R44 ;  /* 0x000000321828723c */ /* 0x040fe2000000182c */
[----:B------:R-:W1:Y:S07]  /*ec20*/  LDSM.16.M88.4 R44, [R189+0x4800] ;  /* 0x00480000bd2c783b */ /* 0x000e6e0000000200 */
[----:B------:R-:W-:Y:S08]  /*ec30*/  HMMA.16816.F32 R52, R24, R48, R52 ;  /* 0x000000301834723c */ /* 0x000ff00000001834 */
[----:B--2---:R-:W-:Y:S08]  /*ec40*/  HMMA.16816.F32 R48, R8, R96, R28 ;  /* 0x000000600830723c */ /* 0x004ff0000000181c */
[----:B------:R-:W-:Y:S08]  /*ec50*/  HMMA.16816.F32 R32, R16, R86, R32 ;  /* 0x000000561020723c */ /* 0x000ff00000001820 */
[----:B------:R-:W-:Y:S08]  /*ec60*/  HMMA.16816.F32 R20, R8, R98, R20 ;  /* 0x000000620814723c */ /* 0x000ff00000001814 */
[----:B---3--:R-:W-:Y:S01]  /*ec70*/  HMMA.16816.F32 R28, R12, R76, R36 ;  /* 0x0000004c0c1c723c */ /* 0x008fe20000001824 */
[----:B------:R-:W-:-:S02]  /*ec80*/  FMUL.FTZ R0, R48, c[0x0][0x320] ;  /* 0x0000c80030007a20 */ /* 0x000fc40000410000 */
[----:B------:R-:W-:-:S05]  /*ec90*/  FMUL.FTZ R49, R49, c[0x0][0x320] ;  /* 0x0000c80031317a20 */ /* 0x000fca0000410000 */
[C---:B------:R-:W-:Y:S08]  /*eca0*/  HMMA.16816.F32 R64, R24.reuse, R88, R56 ;  /* 0x000000581840723c */ /* 0x040ff00000001838 */
[----:B------:R-:W-:Y:S01]  /*ecb0*/  HMMA.16816.F32 R56, R24, R90, R72 ;  /* 0x0000005a1838723c */ /* 0x000fe20000001848 */
[----:B------:R2:W3:Y:S07]  /*ecc0*/  MUFU.TANH R73, R0 ;  /* 0x0000000000497308 */ /* 0x0004ee0000002400 */
[----:B------:R-:W-:Y:S01]  /*ecd0*/  HMMA.16816.F32 R24, R12, R78, R32 ;  /* 0x0000004e0c18723c */ /* 0x000fe20000001820 */
[----:B------:R-:W4:Y:S01]  /*ece0*/  LDSM.16.M88.4 R32, [R190+0xb100] ;  /* 0x00b10000be20783b */ /* 0x000f220000000200 */
[----:B------:R-:W3:Y:S06]  /*ecf0*/  MUFU.TANH R72, R49 ;  /* 0x0000003100487308 */ /* 0x000eec0000002400 */
[----:B-1----:R-:W-:Y:S01]  /*ed00*/  HMMA.16816.F32 R36, R8, R44, R28 ;  /* 0x0000002c0824723c */ /* 0x002fe2000000181c */
[----:B--2---:R-:W-:Y:S01]  /*ed10*/  FMUL.FTZ R0, R50, c[0x0][0x320] ;  /* 0x0000c80032007a20 */ /* 0x004fe20000410000 */
[----:B------:R-:W1:Y:S03]  /*ed20*/  LDSM.16.M88.4 R28, [R189+0x5000] ;  /* 0x00500000bd1c783b */ /* 0x000e660000000200 */
[----:B------:R2:W-:Y:S03]  /*ed30*/  MUFU.TANH R76, R0 ;  /* 0x00000000004c7308 */ /* 0x0005e60000002400 */
[C---:B------:R-:W-:Y:S08]  /*ed40*/  HMMA.16816.F32 R64, R16.reuse, R60, R64 ;  /* 0x0000003c1040723c */ /* 0x040ff00000001840 */
[----:B------:R-:W-:Y:S01]  /*ed50*/  HMMA.16816.F32 R52, R16, R68, R52 ;  /* 0x000000441034723c */ /* 0x000fe20000001834 */
[----:B--2---:R-:W-:-:S07]  /*ed60*/  FMUL.FTZ R0, R20, c[0x0][0x320] ;  /* 0x0000c80014007a20 */ /* 0x004fce0000410000 */
[----:B------:R-:W-:Y:S01]  /*ed70*/  HMMA.16816.F32 R68, R16, R70, R40 ;  /* 0x000000461044723c */ /* 0x000fe20000001828 */
[----:B------:R2:W1:Y:S01]  /*ed80*/  MUFU.TANH R61, R0 ;  /* 0x00000000003d7308 */ /* 0x0004620000002400 */
[----:B------:R-:W-:Y:S02]  /*ed90*/  FMUL.FTZ R38, R38, c[0x0][0x320] ;  /* 0x0000c80026267a20 */ /* 0x000fe40000410000 */
[----:B------:R-:W-:-:S04]  /*eda0*/  FMUL.FTZ R39, R39, c[0x0][0x320] ;  /* 0x0000c80027277a20 */ /* 0x000fc80000410000 */
[----:B------:R-:W-:Y:S01]  /*edb0*/  HMMA.16816.F32 R40, R8, R46, R24 ;  /* 0x0000002e0828723c */ /* 0x000fe20000001818 */
[----:B------:R-:W3:Y:S01]  /*edc0*/  LDSM.16.M88.4 R44, [R190+0xb900] ;  /* 0x00b90000be2c783b */ /* 0x000ee20000000200 */
[----:B------:R-:W-:Y:S06]  /*edd0*/  MUFU.TANH R38, R38 ;  /* 0x0000002600267308 */ /* 0x000fec0000002400 */
[----:B----4-:R-:W-:Y:S01]  /*ede0*/  HMMA.16816.F32 R24, R12, R32, R52 ;  /* 0x000000200c18723c */ /* 0x010fe20000001834 */
[----:B--2---:R-:W-:Y:S01]  /*edf0*/  FMUL.FTZ R0, R21, c[0x0][0x320] ;  /* 0x0000c80015007a20 */ /* 0x004fe20000410000 */
[----:B------:R-:W2:Y:S01]  /*ee00*/  LDSM.16.M88.4 R52, [R189+0x5800] ;  /* 0x00580000bd34783b */ /* 0x000ea20000000200 */
[----:B------:R-:W-:Y:S01]  /*ee10*/  MUFU.TANH R39, R39 ;  /* 0x0000002700277308 */ /* 0x000fe20000002400 */
[----:B------:R-:W-:-:S07]  /*ee20*/  DEPBAR.LE SB0, 0x0 ;  /* 0x000080000000791a */ /* 0x000fce0000000000 */
[----:B------:R4:W2:Y:S05]  /*ee30*/  MUFU.TANH R60, R0 ;  /* 0x00000000003c7308 */ /* 0x0008aa0000002400 */
[----:B------:R-:W-:-:S06]  /*ee40*/  FMUL.FTZ R41, R41, c[0x0][0x320] ;  /* 0x0000c80029297a20 */ /* 0x000fcc0000410000 */
[----:B------:R-:W-:Y:S02]  /*ee50*/  MUFU.TANH R41, R41 ;  /* 0x0000002900297308 */ /* 0x000fe40000002400 */
[----:B-1----:R-:W-:Y:S01]  /*ee60*/  HMMA.16816.F32 R24, R8, R28, R24 ;  /* 0x0000001c0818723c */ /* 0x002fe20000001818 */
[----:B----4-:R-:W-:-:S05]  /*ee70*/  FMUL.FTZ R0, R23, c[0x0][0x320] ;  /* 0x0000c80017007a20 */ /* 0x010fca0000410000 */
[----:B------:R1:W-:Y:S02]  /*ee80*/  MUFU.TANH R75, R0 ;  /* 0x00000000004b7308 */ /* 0x0003e40000002400 */
[----:B-1----:R-:W-:Y:S02]  /*ee90*/  FMUL.FTZ R0, R51, c[0x0][0x320] ;  /* 0x0000c80033007a20 */ /* 0x002fe40000410000 */
[----:B------:R-:W-:Y:S04]  /*eea0*/  HMMA.16816.F32 R48, R16, R62, R56 ;  /* 0x0000003e1030723c */ /* 0x000fe80000001838 */
[----:B------:R1:W-:Y:S03]  /*eeb0*/  MUFU.TANH R74, R0 ;  /* 0x00000000004a7308 */ /* 0x0003e60000002400 */
[----:B------:R-:W-:-:S02]  /*eec0*/  IMAD.IADD R17, R115, 0x1, -R6 ;  /* 0x0000000173117824 */ /* 0x000fc400078e0a06 */
[----:B-1----:R-:W-:Y:S02]  /*eed0*/  FMUL.FTZ R0, R22, c[0x0][0x320] ;  /* 0x0000c80016007a20 */ /* 0x002fe40000410000 */
[C---:B------:R-:W-:Y:S02]  /*eee0*/  HMMA.16816.F32 R20, R12.reuse, R34, R68 ;  /* 0x000000220c14723c */ /* 0x040fe40000001844 */
[----:B------:R1:W-:Y:S06]  /*eef0*/  MUFU.TANH R62, R0 ;  /* 0x00000000003e7308 */ /* 0x0003ec0000002400 */
[----:B---3--:R-:W-:Y:S01]  /*ef00*/  HMMA.16816.F32 R32, R12, R44, R64 ;  /* 0x0000002c0c20723c */ /* 0x008fe20000001840 */
[----:B-1----:R-:W-:-:S04]  /*ef10*/  FMUL.FTZ R0, R36, c[0x0][0x320] ;  /* 0x0000c80024007a20 */ /* 0x002fc80000410000 */
[----:B------:R1:W3:Y:S11]  /*ef20*/  MUFU.TANH R56, R0 ;  /* 0x0000000000387308 */ /* 0x0002f60000002400 */
[C---:B------:R-:W-:Y:S08]  /*ef30*/  HMMA.16816.F32 R28, R8.reuse, R30, R20 ;  /* 0x0000001e081c723c */ /* 0x040ff00000001814 */
[----:B--2---:R-:W-:Y:S01]  /*ef40*/  HMMA.16816.F32 R20, R8, R52, R32 ;  /* 0x000000340814723c */ /* 0x004fe20000001820 */
[----:B-1----:R-:W-:-:S04]  /*ef50*/  FMUL.FTZ R0, R37, c[0x0][0x320] ;  /* 0x0000c80025007a20 */ /* 0x002fc80000410000 */
[----:B------:R1:W2:Y:S11]  /*ef60*/  MUFU.TANH R37, R0 ;  /* 0x0000000000257308 */ /* 0x0002b60000002400 */
[----:B------:R-:W-:-:S02]  /*ef70*/  FMUL.FTZ R28, R28, c[0x0][0x320] ;  /* 0x0000c8001c1c7a20 */ /* 0x000fc40000410000 */
[----:B------:R-:W-:-:S04]  /*ef80*/  FMUL.FTZ R29, R29, c[0x0][0x320] ;  /* 0x0000c8001d1d7a20 */ /* 0x000fc80000410000 */
[----:B------:R-:W-:Y:S02]  /*ef90*/  MUFU.TANH R28, R28 ;  /* 0x0000001c001c7308 */ /* 0x000fe40000002400 */
[----:B------:R-:W-:Y:S02]  /*efa0*/  FMUL.FTZ R22, R22, c[0x0][0x320] ;  /* 0x0000c80016167a20 */ /* 0x000fe40000410000 */
[----:B-1----:R-:W-:Y:S01]  /*efb0*/  IMAD.IADD R0, R164, 0x1, -R5 ;  /* 0x00000001a4007824 */ /* 0x002fe200078e0a05 */
[----:B------:R-:W-:Y:S01]  /*efc0*/  LOP3.LUT R5, R7, 0xfffffffc, RZ, 0xc0, !PT ;  /* 0xfffffffc07057812 */ /* 0x000fe200078ec0ff */
[----:B------:R-:W-:Y:S02]  /*efd0*/  FMUL.FTZ R7, R40, c[0x0][0x320] ;  /* 0x0000c80028077a20 */ /* 0x000fe40000410000 */
[----:B------:R-:W-:Y:S01]  /*efe0*/  MUFU.TANH R29, R29 ;  /* 0x0000001d001d7308 */ /* 0x000fe20000002400 */
[----:B------:R-:W-:Y:S01]  /*eff0*/  SHF.R.S32.HI R16, RZ, 0x1f, R0 ;  /* 0x0000001fff107819 */ /* 0x000fe20000011400 */
[----:B------:R-:W-:-:S02]  /*f000*/  IMAD.IADD R5, R164, 0x1, -R5 ;  /* 0x00000001a4057824 */ /* 0x000fc400078e0a05 */
[----:B------:R-:W-:Y:S01]  /*f010*/  FMUL.FTZ R23, R23, c[0x0][0x320] ;  /* 0x0000c80017177a20 */ /* 0x000fe20000410000 */
[----:B------:R-:W-:Y:S02]  /*f020*/  LEA.HI R6, R16, R0, RZ, 0x2 ;  /* 0x0000000010067211 */ /* 0x000fe400078f10ff */
[----:B------:R-:W-:Y:S01]  /*f030*/  LEA.HI R16, R5, R5, RZ, 0x1 ;  /* 0x0000000505107211 */ /* 0x000fe200078f08ff */
[----:B------:R1:W4:Y:S03]  /*f040*/  MUFU.TANH R36, R7 ;  /* 0x0000000700247308 */ /* 0x0003260000002400 */
[----:B------:R-:W-:-:S05]  /*f050*/  LOP3.LUT R16, R16, 0x1ffffffe, RZ, 0xc0, !PT ;  /* 0x1ffffffe10107812 */ /* 0x000fca00078ec0ff */
[----:B------:R-:W-:Y:S02]  /*f060*/  IMAD.IADD R5, R5, 0x1, -R16 ;  /* 0x0000000105057824 */ /* 0x000fe400078e0a10 */
[----:B------:R-:W-:-:S04]  /*f070*/  FMUL.FTZ R16, R42, c[0x0][0x320] ;  /* 0x0000c8002a107a20 */ /* 0x000fc80000410000 */
[----:B------:R2:W-:Y:S01]  /*f080*/  MUFU.TANH R58, R16 ;  /* 0x00000010003a7308 */ /* 0x0005e20000002400 */
[----:B-1----:R-:W-:-:S05]  /*f090*/  LEA.HI.SX32 R7, R6, R244, 0x1e ;  /* 0x000000f406077211 */ /* 0x002fca00078ff2ff */
[----:B------:R-:W-:-:S04]  /*f0a0*/  IMAD R7, R17, 0x10, R7 ;  /* 0x0000001011077824 */ /* 0x000fc800078e0207 */
[----:B------:R-:W-:-:S04]  /*f0b0*/  IMAD R238, R5, 0x8, R7 ;  /* 0x0000000805ee7824 */ /* 0x000fc800078e0207 */
[----:B------:R-:W-:Y:S01]  /*f0c0*/  @P4 IMAD.HI.U32 R7, R238, c[0x0][0x2c8], RZ ;  /* 0x0000b200ee074a27 */ /* 0x000fe200078e00ff */
[----:B--2---:R-:W-:Y:S03]  /*f0d0*/  HMMA.16816.F32 R16, R12, R46, R48 ;  /* 0x0000002e0c10723c */ /* 0x004fe60000001830 */
[----:B------:R-:W-:Y:S01]  /*f0e0*/  IMAD.MOV.U32 R5, RZ, RZ, R238 ;  /* 0x000000ffff057224 */ /* 0x000fe200078e00ee */
[----:B------:R-:W-:-:S03]  /*f0f0*/  @P4 SHF.R.U32.HI R5, RZ, c[0x0][0x2cc], R7 ;  /* 0x0000b300ff054a19 */ /* 0x000fc60000011607 */
[----:B------:R-:W-:Y:S02]  /*f100*/  IMAD.MOV.U32 R14, RZ, RZ, -0x40 ;  /* 0xffffffc0ff0e7424 */ /* 0x000fe400078e00ff */
[----:B------:R-:W1:Y:S01]  /*f110*/  SHFL.IDX PT, R12, R5, RZ, 0x1c1f ;  /* 0x001c1fff050c7589 */ /* 0x000e6200000e0000 */
[----:B------:R-:W-:-:S03]  /*f120*/  FMUL.FTZ R13, R43, c[0x0][0x320] ;  /* 0x0000c8002b0d7a20 */ /* 0x000fc60000410000 */
[----:B------:R2:W1:Y:S01]  /*f130*/  SHFL.IDX PT, R7, R5, 0x1, 0x1c1f ;  /* 0x003c1f0005077f89 */ /* 0x00046200000e0000 */
[----:B------:R-:W-:Y:S10]  /*f140*/  MUFU.TANH R57, R13 ;  /* 0x0000000d00397308 */ /* 0x000ff40000002400 */
[----:B------:R-:W-:Y:S07]  /*f150*/  HMMA.16816.F32 R8, R8, R54, R16 ;  /* 0x000000360808723c */ /* 0x000fee0000001810 */
[----:B------:R-:W-:Y:S01]  /*f160*/  FMUL.FTZ R18, R27, c[0x0][0x320] ;  /* 0x0000c8001b127a20 */ /* 0x000fe20000410000 */
[----:B--2---:R-:W-:Y:S01]  /*f170*/  LOP3.LUT R5, R6, 0x7ffffffc, RZ, 0xc0, !PT ;  /* 0x7ffffffc06057812 */ /* 0x004fe200078ec0ff */
[----:B------:R-:W-:-:S04]  /*f180*/  FMUL.FTZ R6, R24, c[0x0][0x320] ;  /* 0x0000c80018067a20 */ /* 0x000fc80000410000 */
[----:B------:R-:W-:Y:S01]  /*f190*/  IMAD.IADD R5, R0, 0x1, -R5 ;  /* 0x0000000100057824 */ /* 0x000fe200078e0a05 */
[----:B------:R2:W1:Y:S01]  /*f1a0*/  MUFU.TANH R24, R6 ;  /* 0x0000000600187308 */ /* 0x0004620000002400 */
[----:B------:R-:W-:Y:S02]  /*f1b0*/  IMAD R0, R109, R14, 0x1 ;  /* 0x000000016d007424 */ /* 0x000fe400078e020e */
[----:B------:R-:W-:-:S07]  /*f1c0*/  IMAD.SHL.U32 R239, R5, 0x2, RZ ;  /* 0x0000000205ef7824 */ /* 0x000fce00078e00ff */
[----:B------:R-:W-:Y:S01]  /*f1d0*/  FMUL.FTZ R8, R8, c[0x0][0x320] ;  /* 0x0000c80008087a20 */ /* 0x000fe20000410000 */
[----:B------:R-:W-:Y:S01]  /*f1e0*/  IADD3 R0, -R239, R0, R232 ;  /* 0x00000000ef007210 */ /* 0x000fe20007ffe1e8 */
[----:B------:R-:W-:-:S04]  /*f1f0*/  FMUL.FTZ R9, R9, c[0x0][0x320] ;  /* 0x0000c80009097a20 */ /* 0x000fc80000410000 */
[----:B------:R-:W-:Y:S01]  /*f200*/  MUFU.TANH R8, R8 ;  /* 0x0000000800087308 */ /* 0x000fe20000002400 */
[----:B------:R-:W-:Y:S02]  /*f210*/  IMAD.IADD R0, R0, 0x1, -R242 ;  /* 0x0000000100007824 */ /* 0x000fe400078e0af2 */
[----:B--2---:R-:W-:Y:S02]  /*f220*/  IMAD.IADD R6, R108, 0x1, -R239 ;  /* 0x000000016c067824 */ /* 0x004fe400078e0aef */
[C---:B-1----:R-:W-:Y:S02]  /*f230*/  IMAD.IADD R5, R0.reuse, 0x1, R12 ;  /* 0x0000000100057824 */ /* 0x042fe400078e020c */
[----:B------:R-:W-:Y:S01]  /*f240*/  IMAD.IADD R0, R0, 0x1, R7 ;  /* 0x0000000100007824 */ /* 0x000fe200078e0207 */
[----:B------:R-:W-:Y:S01]  /*f250*/  MUFU.TANH R9, R9 ;  /* 0x0000000900097308 */ /* 0x000fe20000002400 */
[----:B------:R-:W-:Y:S01]  /*f260*/  FMUL.FTZ R7, R25, c[0x0][0x320] ;  /* 0x0000c80019077a20 */ /* 0x000fe20000410000 */
[----:B------:R-:W-:-:S02]  /*f270*/  IMNMX R5, R6, R5, PT ;  /* 0x0000000506057217 */ /* 0x000fc40003800200 */
[----:B------:R-:W-:Y:S01]  /*f280*/  IMNMX R0, R6, R0, PT ;  /* 0x0000000006007217 */ /* 0x000fe20003800200 */
[----:B------:R-:W-:Y:S01]  /*f290*/  FMUL.FTZ R6, R20, c[0x0][0x320] ;  /* 0x0000c80014067a20 */ /* 0x000fe20000410000 */
[----:B------:R-:W-:Y:S01]  /*f2a0*/  BAR.SYNC.DEFER_BLOCKING 0x0 ;  /* 0x0000000000007b1d */ /* 0x000fe20000010000 */
[C---:B------:R-:W-:Y:S01]  /*f2b0*/  ISETP.GT.AND P0, PT, R5.reuse, RZ, PT ;  /* 0x000000ff0500720c */ /* 0x040fe20003f04270 */
[----:B------:R-:W-:Y:S01]  /*f2c0*/  FMUL.FTZ R20, R10, c[0x0][0x320] ;  /* 0x0000c8000a147a20 */ /* 0x000fe20000410000 */
[C---:B------:R-:W-:Y:S02]  /*f2d0*/  ISETP.GT.AND P1, PT, R5.reuse, 0x1, PT ;  /* 0x000000010500780c */ /* 0x040fe40003f24270 */
[----:B------:R-:W-:Y:S01]  /*f2e0*/  ISETP.GT.AND P2, PT, R5, 0x8, PT ;  /* 0x000000080500780c */ /* 0x000fe20003f44270 */
[----:B------:R-:W1:Y:S01]  /*f2f0*/  MUFU.TANH R7, R7 ;  /* 0x0000000700077308 */ /* 0x000e620000002400 */
[----:B------:R-:W-:Y:S02]  /*f300*/  FSEL R13, R73, -INF , P0 ;  /* 0xff800000490d7808 */ /* 0x000fe40000000000 */
[----:B------:R-:W-:-:S02]  /*f310*/  FSEL R15, R72, -INF , P1 ;  /* 0xff800000480f7808 */ /* 0x000fc40000800000 */
[----:B------:R-:W-:Y:S02]  /*f320*/  ISETP.GT.AND P0, PT, R5, 0x9, PT ;  /* 0x000000090500780c */ /* 0x000fe40003f04270 */
[----:B------:R-:W-:Y:S01]  /*f330*/  FSEL R16, R61, -INF , P2 ;  /* 0xff8000003d107808 */ /* 0x000fe20001000000 */
[----:B------:R2:W1:Y:S01]  /*f340*/  MUFU.TANH R12, R6 ;  /* 0x00000006000c7308 */ /* 0x0004620000002400 */
[C---:B------:R-:W-:Y:S02]  /*f350*/  ISETP.GT.AND P1, PT, R5.reuse, 0x10, PT ;  /* 0x000000100500780c */ /* 0x040fe40003f24270 */
[----:B------:R-:W-:Y:S02]  /*f360*/  ISETP.GT.AND P2, PT, R5, 0x11, PT ;  /* 0x000000110500780c */ /* 0x000fe40003f44270 */
[----:B------:R-:W-:Y:S02]  /*f370*/  FMNMX.FTZ R101, R13, R15, !PT ;  /* 0x0000000f0d657209 */ /* 0x000fe40007810000 */
[----:B------:R-:W-:Y:S01]  /*f380*/  FSEL R17, R60, -INF , P0 ;  /* 0xff8000003c117808 */ /* 0x000fe20000000000 */
[----:B------:R-:W-:Y:S01]  /*f390*/  MUFU.TANH R10, R23 ;  /* 0x00000017000a7308 */ /* 0x000fe20000002400 */
[----:B------:R-:W-:-:S02]  /*f3a0*/  ISETP.GT.AND P0, PT, R5, 0x18, PT ;  /* 0x000000180500780c */ /* 0x000fc40003f04270 */
[----:B---3--:R-:W-:Y:S02]  /*f3b0*/  FSEL R46, R56, -INF , P1 ;  /* 0xff800000382e7808 */ /* 0x008fe40000800000 */
[----:B------:R-:W-:Y:S02]  /*f3c0*/  FSEL R45, R37, -INF , P2 ;  /* 0xff800000252d7808 */ /* 0x000fe40001000000 */
[----:B------:R-:W-:Y:S01]  /*f3d0*/  ISETP.GT.AND P1, PT, R5, 0x19, PT ;  /* 0x000000190500780c */ /* 0x000fe20003f24270 */
[----:B--2---:R-:W-:Y:S01]  /*f3e0*/  FMUL.FTZ R6, R21, c[0x0][0x320] ;  /* 0x0000c80015067a20 */ /* 0x004fe20000410000 */
[----:B------:R-:W-:Y:S01]  /*f3f0*/  ISETP.GT.AND P2, PT, R5, 0x20, PT ;  /* 0x000000200500780c */ /* 0x000fe20003f44270 */
[----:B------:R-:W-:Y:S01]  /*f400*/  FMUL.FTZ R21, R11, c[0x0][0x320] ;  /* 0x0000c8000b157a20 */ /* 0x000fe20000410000 */
[----:B------:R-:W-:Y:S01]  /*f410*/  FMNMX.FTZ R101, R16, R101, !PT ;  /* 0x0000006510657209 */ /* 0x000fe20007810000 */
[----:B------:R2:W3:Y:S01]  /*f420*/  MUFU.TANH R14, R6 ;  /* 0x00000006000e7308 */ /* 0x0004e20000002400 */
[----:B----4-:R-:W-:-:S02]  /*f430*/  FSEL R47, R36, -INF , P0 ;  /* 0xff800000242f7808 */ /* 0x010fc40000000000 */
[----:B------:R-:W-:Y:S02]  /*f440*/  ISETP.GT.AND P0, PT, R5, 0x21, PT ;  /* 0x000000210500780c */ /* 0x000fe40003f04270 */
[----:B------:R-:W-:Y:S02]  /*f450*/  FSEL R59, R41, -INF , P1 ;  /* 0xff800000293b7808 */ /* 0x000fe40000800000 */
[----:B------:R-:W-:Y:S01]  /*f460*/  FSEL R151, R24, -INF , P2 ;  /* 0xff80000018977808 */ /* 0x000fe20001000000 */
[----:B------:R-:W-:Y:S01]  /*f470*/  MUFU.TANH R11, R22 ;  /* 0x00000016000b7308 */ /* 0x000fe20000002400 */
[C---:B------:R-:W-:Y:S02]  /*f480*/  ISETP.GT.AND P1, PT, R5.reuse, 0x28, PT ;  /* 0x000000280500780c */ /* 0x040fe40003f24270 */
[----:B------:R-:W-:Y:S02]  /*f490*/  ISETP.GT.AND P2, PT, R5, 0x29, PT ;  /* 0x000000290500780c */ /* 0x000fe40003f44270 */
[----:B------:R-:W-:-:S02]  /*f4a0*/  FMNMX.FTZ R101, R17, R101, !PT ;  /* 0x0000006511657209 */ /* 0x000fc40007810000 */
[----:B-1----:R-:W-:Y:S01]  /*f4b0*/  FSEL R150, R7, -INF , P0 ;  /* 0xff80000007967808 */ /* 0x002fe20000000000 */
[----:B------:R-:W-:Y:S01]  /*f4c0*/  FMUL.FTZ R7, R26, c[0x0][0x320] ;  /* 0x0000c8001a077a20 */ /* 0x000fe20000410000 */
[----:B------:R-:W-:Y:S01]  /*f4d0*/  ISETP.GT.AND P0, PT, R5, 0x30, PT ;  /* 0x000000300500780c */ /* 0x000fe20003f04270 */
[----:B--2---:R-:W-:Y:S01]  /*f4e0*/  FMUL.FTZ R6, R30, c[0x0][0x320] ;  /* 0x0000c8001e067a20 */ /* 0x004fe20000410000 */
[----:B------:R-:W-:Y:S02]  /*f4f0*/  FSEL R156, R28, -INF , P1 ;  /* 0xff8000001c9c7808 */ /* 0x000fe40000800000 */
[----:B------:R-:W-:Y:S01]  /*f500*/  FSEL R157, R29, -INF , P2 ;  /* 0xff8000001d9d7808 */ /* 0x000fe20001000000 */
[----:B------:R-:W1:Y:S01]  /*f510*/  MUFU.TANH R7, R7 ;  /* 0x0000000700077308 */ /* 0x000e620000002400 */
[----:B------:R-:W-:Y:S02]  /*f520*/  FMNMX.FTZ R101, R46, R101, !PT ;  /* 0x000000652e657209 */ /* 0x000fe40007810000 */
[----:B------:R-:W-:-:S02]  /*f530*/  ISETP.GT.AND P1, PT, R5, 0x31, PT ;  /* 0x000000310500780c */ /* 0x000fc40003f24270 */
[----:B------:R-:W-:Y:S02]  /*f540*/  ISETP.GT.AND P2, PT, R5, 0x38, PT ;  /* 0x000000380500780c */ /* 0x000fe40003f44270 */
[----:B------:R-:W-:Y:S01]  /*f550*/  FSEL R214, R12, -INF , P0 ;  /* 0xff8000000cd67808 */ /* 0x000fe20000000000 */
[----:B------:R-:W-:Y:S01]  /*f560*/  MUFU.TANH R24, R6 ;  /* 0x0000000600187308 */ /* 0x000fe20000002400 */
[----:B------:R-:W-:Y:S02]  /*f570*/  FMNMX.FTZ R101, R45, R101, !PT ;  /* 0x000000652d657209 */ /* 0x000fe40007810000 */
[----:B------:R-:W-:Y:S01]  /*f580*/  ISETP.GT.AND P0, PT, R5, 0x39, PT ;  /* 0x000000390500780c */ /* 0x000fe20003f04270 */
[----:B------:R-:W-:Y:S01]  /*f590*/  FMUL.FTZ R5, R31, c[0x0][0x320] ;  /* 0x0000c8001f057a20 */ /* 0x000fe20000410000 */
[----:B---3--:R-:W-:Y:S02]  /*f5a0*/  FSEL R212, R14, -INF , P1 ;  /* 0xff8000000ed47808 */ /* 0x008fe40000800000 */
[----:B------:R-:W-:Y:S01]  /*f5b0*/  FSEL R213, R8, -INF , P2 ;  /* 0xff80000008d57808 */ /* 0x000fe20001000000 */
[----:B------:R2:W-:Y:S01]  /*f5c0*/  MUFU.TANH R19, R5 ;  /* 0x0000000500137308 */ /* 0x0005e20000002400 */
[----:B------:R-:W-:-:S02]  /*f5d0*/  ISETP.GT.AND P1, PT, R0, RZ, PT ;  /* 0x000000ff0000720c */ /* 0x000fc40003f24270 */
[C---:B------:R-:W-:Y:S02]  /*f5e0*/  ISETP.GT.AND P2, PT, R0.reuse, 0x1, PT ;  /* 0x000000010000780c */ /* 0x040fe40003f44270 */
[----:B------:R-:W-:Y:S02]  /*f5f0*/  FMNMX.FTZ R101, R47, R101, !PT ;  /* 0x000000652f657209 */ /* 0x000fe40007810000 */
[----:B------:R-:W-:Y:S01]  /*f600*/  FSEL R215, R9, -INF , P0 ;  /* 0xff80000009d77808 */ /* 0x000fe20000000000 */
[----:B------:R-:W3:Y:S01]  /*f610*/  MUFU.TANH R6, R18 ;  /* 0x0000001200067308 */ /* 0x000ee20000002400 */
[----:B------:R-:W-:Y:S02]  /*f620*/  ISETP.GT.AND P0, PT, R0, 0x8, PT ;  /* 0x000000080000780c */ /* 0x000fe40003f04270 */
[----:B------:R-:W-:Y:S02]  /*f630*/  FSEL R9, R76, -INF , P1 ;  /* 0xff8000004c097808 */ /* 0x000fe40000800000 */
[----:B------:R-:W-:-:S02]  /*f640*/  FSEL R12, R74, -INF , P2 ;  /* 0xff8000004a0c7808 */ /* 0x000fc40001000000 */
[----:B------:R-:W-:Y:S01]  /*f650*/  FMNMX.FTZ R101, R59, R101, !PT ;  /* 0x000000653b657209 */ /* 0x000fe20007810000 */
[----:B------:R-:W4:Y:S01]  /*f660*/  MUFU.TANH R8, R20 ;  /* 0x0000001400087308 */ /* 0x000f220000002400 */
[----:B------:R-:W-:Y:S02]  /*f670*/  ISETP.GT.AND P1, PT, R0, 0x9, PT ;  /* 0x000000090000780c */ /* 0x000fe40003f24270 */
[----:B------:R-:W-:Y:S02]  /*f680*/  FSEL R14, R62, -INF , P0 ;  /* 0xff8000003e0e7808 */ /* 0x000fe40000000000 */
[----:B--2---:R-:W-:Y:S02]  /*f690*/  FMNMX.FTZ R5, R9, R12, !PT ;  /* 0x0000000c09057209 */ /* 0x004fe40007810000 */
        /* <DEDUP_REMOVED lines=22> */
[----:B-1----:R-:W-:Y:S02]  /*f800*/  FSEL R103, R7, -INF , P1 ;  /* 0xff80000007677808 */ /* 0x002fe40000800000 */
[----:B------:R-:W-:Y:S01]  /*f810*/  FMNMX.FTZ R5, R57, R5, !PT ;  /* 0x0000000539057209 */ /* 0x000fe20007810000 */
[----:B------:R-:W1:Y:S01]  /*f820*/  MUFU.TANH R7, R21 ;  /* 0x0000001500077308 */ /* 0x000e620000002400 */
[----:B------:R-:W-:Y:S02]  /*f830*/  FMNMX.FTZ R101, R213, R101, !PT ;  /* 0x00000065d5657209 */ /* 0x000fe40007810000 */
[----:B------:R-:W-:-:S02]  /*f840*/  ISETP.GT.AND P2, PT, R0, 0x28, PT ;  /* 0x000000280000780c */ /* 0x000fc40003f44270 */
[----:B---3--:R-:W-:Y:S02]  /*f850*/  FSEL R102, R6, -INF , P0 ;  /* 0xff80000006667808 */ /* 0x008fe40000000000 */
[----:B------:R-:W-:Y:S02]  /*f860*/  FMNMX.FTZ R5, R103, R5, !PT ;  /* 0x0000000567057209 */ /* 0x000fe40007810000 */
[----:B------:R-:W-:Y:S02]  /*f870*/  FMNMX.FTZ R101, R215, R101, !PT ;  /* 0x00000065d7657209 */ /* 0x000fe40007810000 */
[----:B------:R-:W-:Y:S02]  /*f880*/  ISETP.GT.AND P0, PT, R0, 0x29, PT ;  /* 0x000000290000780c */ /* 0x000fe40003f04270 */
[----:B------:R-:W-:Y:S01]  /*f890*/  FSEL R148, R24, -INF , P2 ;  /* 0xff80000018947808 */ /* 0x000fe20001000000 */
[----:B------:R-:W2:Y:S01]  /*f8a0*/  SHFL.BFLY PT, R6, R101, 0x2, 0x1f ;  /* 0x0c401f0065067f89 */ /* 0x000ea200000e0000 */
[----:B------:R-:W-:-:S02]  /*f8b0*/  FMNMX.FTZ R5, R102, R5, !PT ;  /* 0x0000000566057209 */ /* 0x000fc40007810000 */
[----:B------:R-:W-:Y:S02]  /*f8c0*/  ISETP.GT.AND P1, PT, R0, 0x30, PT ;  /* 0x000000300000780c */ /* 0x000fe40003f24270 */
[----:B------:R-:W-:Y:S02]  /*f8d0*/  FSEL R149, R19, -INF , P0 ;  /* 0xff80000013957808 */ /* 0x000fe40000000000 */
[----:B------:R-:W-:Y:S02]  /*f8e0*/  FMNMX.FTZ R5, R148, R5, !PT ;  /* 0x0000000594057209 */ /* 0x000fe40007810000 */
[----:B------:R-:W-:Y:S02]  /*f8f0*/  ISETP.GT.AND P0, PT, R0, 0x31, PT ;  /* 0x000000310000780c */ /* 0x000fe40003f04270 */
[----:B------:R-:W-:Y:S02]  /*f900*/  FSEL R208, R11, -INF , P1 ;  /* 0xff8000000bd07808 */ /* 0x000fe40000800000 */
[----:B------:R-:W-:-:S02]  /*f910*/  FMNMX.FTZ R5, R149, R5, !PT ;  /* 0x0000000595057209 */ /* 0x000fc40007810000 */
[----:B------:R-:W-:Y:S02]  /*f920*/  ISETP.GT.AND P1, PT, R0, 0x38, PT ;  /* 0x000000380000780c */ /* 0x000fe40003f24270 */
[----:B------:R-:W-:Y:S02]  /*f930*/  FSEL R206, R10, -INF , P0 ;  /* 0xff8000000ace7808 */ /* 0x000fe40000000000 */
[----:B------:R-:W-:Y:S02]  /*f940*/  FMNMX.FTZ R5, R208, R5, !PT ;  /* 0x00000005d0057209 */ /* 0x000fe40007810000 */
[----:B------:R-:W-:Y:S02]  /*f950*/  ISETP.GT.AND P0, PT, R0, 0x39, PT ;  /* 0x000000390000780c */ /* 0x000fe40003f04270 */
[----:B----4-:R-:W-:Y:S02]  /*f960*/  FSEL R210, R8, -INF , P1 ;  /* 0xff80000008d27808 */ /* 0x010fe40000800000 */
[----:B------:R-:W-:-:S02]  /*f970*/  FMNMX.FTZ R0, R206, R5, !PT ;  /* 0x00000005ce007209 */ /* 0x000fc40007810000 */
[----:B-1----:R-:W-:Y:S02]  /*f980*/  FSEL R211, R7, -INF , P0 ;  /* 0xff80000007d37808 */ /* 0x002fe40000000000 */
[----:B------:R-:W-:Y:S02]  /*f990*/  FMNMX.FTZ R0, R210, R0, !PT ;  /* 0x00000000d2007209 */ /* 0x000fe40007810000 */
[----:B--2---:R-:W-:Y:S02]  /*f9a0*/  FMNMX.FTZ R101, R101, R6, !PT ;  /* 0x0000000665657209 */ /* 0x004fe40007810000 */
[----:B------:R-:W-:Y:S02]  /*f9b0*/  FMNMX.FTZ R0, R211, R0, !PT ;  /* 0x00000000d3007209 */ /* 0x000fe40007810000 */
[----:B------:R-:W-:Y:S01]  /*f9c0*/  ISETP.GE.AND P0, PT, R153, 0x2, PT ;  /* 0x000000029900780c */ /* 0x000fe20003f06270 */
[----:B------:R-:W1:Y:S01]  /*f9d0*/  SHFL.BFLY PT, R6, R101, 0x1, 0x1f ;  /* 0x0c201f0065067f89 */ /* 0x000e6200000e0000 */
[----:B------:R-:W-:-:S03]  /*f9e0*/  ISETP.NE.AND P3, PT, R240, RZ, PT ;  /* 0x000000fff000720c */ /* 0x000fc60003f65270 */
[----:B------:R-:W2:Y:S08]  /*f9f0*/  SHFL.BFLY PT, R5, R0, 0x2, 0x1f ;  /* 0x0c401f0000057f89 */ /* 0x000eb000000e0000 */
[----:B------:R-:W-:Y:S01]  /*fa00*/  @P0 IMAD.WIDE.U32 R10, R207, R118, R230 ;  /* 0x00000076cf0a0225 */ /* 0x000fe200078e00e6 */
[----:B-1----:R-:W-:Y:S02]  /*fa10*/  FMNMX.FTZ R101, R101, R6, !PT ;  /* 0x0000000665657209 */ /* 0x002fe40007810000 */
[----:B------:R-:W-:-:S02]  /*fa20*/  @P0 SHF.R.S32.HI R6, RZ, 0x1f, R207 ;  /* 0x0000001fff060819 */ /* 0x000fc400000114cf */
[----:B--2---:R-:W-:Y:S01]  /*fa30*/  FMNMX.FTZ R5, R0, R5, !PT ;  /* 0x0000000500057209 */ /* 0x004fe20007810000 */
[C---:B------:R-:W-:Y:S01]  /*fa40*/  FMUL.FTZ R8, R101.reuse, c[0x0][0x2d0] ;  /* 0x0000b40065087a20 */ /* 0x040fe20000410000 */
[----:B------:R-:W-:Y:S01]  /*fa50*/  FSETP.NEU.FTZ.AND P1, PT, R101, -INF , PT ;  /* 0xff8000006500780b */ /* 0x000fe20003f3d000 */
[----:B------:R-:W-:Y:S02]  /*fa60*/  @P0 IMAD R0, R117, R207, RZ ;  /* 0x000000cf75000224 */ /* 0x000fe400078e02ff */
[----:B------:R-:W1:Y:S01]  /*fa70*/  SHFL.BFLY PT, R100, R5, 0x1, 0x1f ;  /* 0x0c201f0005647f89 */ /* 0x000e6200000e0000 */
[----:B------:R-:W-:Y:S01]  /*fa80*/  FSEL R8, R8, RZ, P1 ;  /* 0x000000ff08087208 */ /* 0x000fe20000800000 */
[----:B------:R-:W-:Y:S01]  /*fa90*/  @P0 IMAD R0, R6, R118, R0 ;  /* 0x0000007606000224 */ /* 0x000fe200078e0200 */
[----:B------:R-:W-:-:S03]  /*faa0*/  @P0 LEA R6, P1, R10, c[0x0][0x1c8], 0x1 ;  /* 0x000072000a060a11 */ /* 0x000fc600078208ff */
[----:B------:R-:W-:Y:S02]  /*fab0*/  FFMA.FTZ R7, R13, c[0x0][0x2d0], -R8 ;  /* 0x0000b4000d077a23 */ /* 0x000fe40000010808 */
[----:B------:R-:W-:Y:S02]  /*fac0*/  @P0 IMAD.IADD R0, R11, 0x1, R0 ;  /* 0x000000010b000824 */ /* 0x000fe400078e0200 */
[----:B------:R2:W-:Y:S01]  /*fad0*/  MUFU.EX2 R241, R7 ;  /* 0x0000000700f17308 */ /* 0x0005e20000000800 */
[----:B-1----:R-:W-:Y:S01]  /*fae0*/  FMNMX.FTZ R100, R5, R100, !PT ;  /* 0x0000006405647209 */ /* 0x002fe20007810000 */
[--C-:B------:R-:W-:Y:S02]  /*faf0*/  FFMA.FTZ R5, R17, c[0x0][0x2d0], -R8.reuse ;  /* 0x0000b40011057a23 */ /* 0x100fe40000010808 */
[----:B--2---:R-:W-:-:S04]  /*fb00*/  FFMA.FTZ R7, R15, c[0x0][0x2d0], -R8 ;  /* 0x0000b4000f077a23 */ /* 0x004fc80000010808 */
[----:B------:R-:W-:Y:S08]  /*fb10*/  MUFU.EX2 R235, R5 ;  /* 0x0000000500eb7308 */ /* 0x000ff00000000800 */
[----:B------:R1:W-:Y:S02]  /*fb20*/  MUFU.EX2 R234, R7 ;  /* 0x0000000700ea7308 */ /* 0x0003e40000000800 */
[----:B-1----:R-:W-:Y:S01]  /*fb30*/  @P0 LEA.HI.X R7, R10, c[0x0][0x1cc], R0, 0x1, P1 ;  /* 0x000073000a070a11 */ /* 0x002fe200008f0c00 */
[----:B------:R-:W-:Y:S01]  /*fb40*/  FFMA.FTZ R0, R16, c[0x0][0x2d0], -R8 ;  /* 0x0000b40010007a23 */ /* 0x000fe20000010808 */
[----:B------:R-:W-:-:S04]  /*fb50*/  @P0 LEA R10, P1, R247, R6, 0x1 ;  /* 0x00000006f70a0211 */ /* 0x000fc800078208ff */
[----:B------:R1:W2:Y:S01]  /*fb60*/  MUFU.EX2 R227, R0 ;  /* 0x0000000000e37308 */ /* 0x0002a20000000800 */
[----:B------:R-:W-:Y:S01]  /*fb70*/  @P0 LEA.HI.X R11, R247, R7, R245, 0x1, P1 ;  /* 0x00000007f70b0211 */ /* 0x000fe200008f0cf5 */
[----:B------:R2:W-:Y:S01]  /*fb80*/  @P0 LDGSTS.E.BYPASS.LTC128B.128 [R209+0x6100], [R6.64], !P5 ;  /* 0x0610000006d10fae */ /* 0x0005e2000e901d46 */
[----:B------:R-:W-:-:S03]  /*fb90*/  FSETP.NEU.FTZ.AND P1, PT, R100, -INF , PT ;  /* 0xff8000006400780b */ /* 0x000fc60003f3d000 */
[----:B------:R2:W-:Y:S04]  /*fba0*/  @P0 LDGSTS.E.BYPASS.LTC128B.128 [R209+0x8100], [R6.64+0x80], !P6 ;  /* 0x0810008006d10fae */ /* 0x0005e8000f101d46 */
[----:B------:R2:W-:Y:S04]  /*fbb0*/  @P0 LDGSTS.E.BYPASS.LTC128B.128 [R209+0xa100], [R6.64+0x100], !P3 ;  /* 0x0a10010006d10fae */ /* 0x0005e8000d901d46 */
[----:B------:R3:W-:Y:S01]  /*fbc0*/  @P0 LDGSTS.E.BYPASS.LTC128B.128 [R209+0x7100], [R10.64], !P5 ;  /* 0x071000000ad10fae */ /* 0x0007e2000e901d46 */
[----:B-1----:R-:W-:-:S03]  /*fbd0*/  FMUL.FTZ R0, R100, c[0x0][0x2d0] ;  /* 0x0000b40064007a20 */ /* 0x002fc60000410000 */
[----:B------:R3:W-:Y:S02]  /*fbe0*/  @P0 LDGSTS.E.BYPASS.LTC128B.128 [R209+0x9100], [R10.64+0x80], !P6 ;  /* 0x091000800ad10fae */ /* 0x0007e4000f101d46 */
[----:B------:R-:W-:Y:S02]  /*fbf0*/  FSEL R0, R0, RZ, P1 ;  /* 0x000000ff00007208 */ /* 0x000fe40000800000 */
[----:B------:R3:W-:Y:S03]  /*fc00*/  @P0 LDGSTS.E.BYPASS.LTC128B.128 [R209+0xb100], [R10.64+0x100], !P3 ;  /* 0x0b1001000ad10fae */ /* 0x0007e6000d901d46 */
[--C-:B------:R-:W-:Y:S01]  /*fc10*/  FFMA.FTZ R3, R12, c[0x0][0x2d0], -R0.reuse ;  /* 0x0000b4000c037a23 */ /* 0x100fe20000010800 */
[----:B------:R-:W1:Y:S01]  /*fc20*/  LDSM.16.MT88.4 R20, [R186+0x100] ;  /* 0x00010000ba14783b */ /* 0x000e620000004200 */
[--C-:B------:R-:W-:Y:S02]  /*fc30*/  FFMA.FTZ R2, R14, c[0x0][0x2d0], -R0.reuse ;  /* 0x0000b4000e027a23 */ /* 0x100fe40000010800 */
[----:B------:R-:W-:Y:S01]  /*fc40*/  FFMA.FTZ R4, R9, c[0x0][0x2d0], -R0 ;  /* 0x0000b40009047a23 */ /* 0x000fe20000010800 */
[----:B------:R-:W4:Y:S01]  /*fc50*/  LDSM.16.MT88.4 R12, [R187+0x100] ;  /* 0x00010000bb0c783b */ /* 0x000f220000004200 */
[----:B------:R3:W-:Y:S03]  /*fc60*/  MUFU.EX2 R226, R2 ;  /* 0x0000000200e27308 */ /* 0x0007e60000000800 */
[----:B------:R-:W1:Y:S01]  /*fc70*/  LDSM.16.MT88.4 R16, [R188+0x100] ;  /* 0x00010000bc10783b */ /* 0x000e620000004200 */
[----:B--2---:R-:W-:-:S03]  /*fc80*/  F2FP.PACK_AB R6, R235, R227 ;  /* 0x000000e3eb06723e */ /* 0x004fc600000000ff */
[----:B------:R-:W2:Y:S01]  /*fc90*/  LDSM.16.MT88.4 R24, [R185+0x100] ;  /* 0x00010000b918783b */ /* 0x000ea20000004200 */
[----:B------:R3:W-:Y:S03]  /*fca0*/  MUFU.EX2 R224, R4 ;  /* 0x0000000400e07308 */ /* 0x0007e60000000800 */
[----:B------:R-:W2:Y:S04]  /*fcb0*/  LDSM.16.MT88.4 R40, [R187+0x2100] ;  /* 0x00210000bb28783b */ /* 0x000ea80000004200 */
[----:B------:R-:W-:Y:S01]  /*fcc0*/  LDSM.16.MT88.4 R36, [R185+0x2100] ;  /* 0x00210000b924783b */ /* 0x000fe20000004200 */
[----:B---3--:R-:W-:Y:S01]  /*fcd0*/  FFMA.FTZ R2, R28, c[0x0][0x2d0], -R0 ;  /* 0x0000b4001c027a23 */ /* 0x008fe20000010800 */
[----:B------:R-:W3:Y:S02]  /*fce0*/  MUFU.EX2 R3, R3 ;  /* 0x0000000300037308 */ /* 0x000ee40000000800 */
[----:B------:R-:W2:Y:S04]  /*fcf0*/  LDSM.16.MT88.4 R28, [R188+0x2100] ;  /* 0x00210000bc1c783b */ /* 0x000ea80000004200 */
[----:B------:R-:W-:Y:S01]  /*fd00*/  LDSM.16.MT88.4 R32, [R186+0x2100] ;  /* 0x00210000ba20783b */ /* 0x000fe20000004200 */
[----:B------:R-:W-:Y:S01]  /*fd10*/  F2FP.PACK_AB R4, R234, R241 ;  /* 0x000000f1ea04723e */ /* 0x000fe200000000ff */
[----:B------:R-:W4:Y:S02]  /*fd20*/  MUFU.EX2 R225, R2 ;  /* 0x0000000200e17308 */ /* 0x000f240000000800 */
[----:B------:R-:W0:Y:S01]  /*fd30*/  LDGDEPBAR ;  /* 0x00000000000079af */ /* 0x000e220000000000 */
[----:B---3--:R-:W-:Y:S01]  /*fd40*/  F2FP.PACK_AB R5, R3, R224 ;  /* 0x000000e00305723e */ /* 0x008fe200000000ff */
[----:B------:R-:W-:Y:S01]  /*fd50*/  FADD.FTZ R3, R224, R3 ;  /* 0x00000003e0037221 */ /* 0x000fe20000010000 */
[----:B----4-:R-:W-:Y:S01]  /*fd60*/  F2FP.PACK_AB R7, R225, R226 ;  /* 0x000000e2e107723e */ /* 0x010fe200000000ff */
[----:B------:R-:W-:-:S04]  /*fd70*/  FFMA.FTZ R2, R46, c[0x0][0x2d0], -R8 ;  /* 0x0000b4002e027a23 */ /* 0x000fc80000010808 */
[----:B------:R3:W-:Y:S02]  /*fd80*/  MUFU.EX2 R223, R2 ;  /* 0x0000000200df7308 */ /* 0x0007e40000000800 */
[C---:B-1----:R-:W-:Y:S08]  /*fd90*/  HMMA.16816.F32 R108, R4.reuse, R20, RZ ;  /* 0x00000014046c723c */ /* 0x042ff000000018ff */
[----:B------:R-:W-:Y:S01]  /*fda0*/  HMMA.16816.F32 R104, R4, R22, RZ ;  /* 0x000000160468723c */ /* 0x000fe200000018ff */
[----:B------:R-:W1:Y:S01]  /*fdb0*/  LDSM.16.MT88.4 R20, [R185+0x4100] ;  /* 0x00410000b914783b */ /* 0x000e620000004200 */
[----:B---3--:R-:W-:-:S06]  /*fdc0*/  FFMA.FTZ R2, R45, c[0x0][0x2d0], -R8 ;  /* 0x0000b4002d027a23 */ /* 0x008fcc0000010808 */
[C---:B------:R-:W-:Y:S01]  /*fdd0*/  HMMA.16816.F32 R88, R4.reuse, R12, RZ ;  /* 0x0000000c0458723c */ /* 0x040fe200000018ff */
[----:B------:R3:W4:Y:S07]  /*fde0*/  MUFU.EX2 R221, R2 ;  /* 0x0000000200dd7308 */ /* 0x00072e0000000800 */
[C---:B------:R-:W-:Y:S01]  /*fdf0*/  HMMA.16816.F32 R84, R4.reuse, R14, RZ ;  /* 0x0000000e0454723c */ /* 0x040fe200000018ff */
[----:B------:R-:W1:Y:S07]  /*fe00*/  LDSM.16.MT88.4 R12, [R186+0x4100] ;  /* 0x00410000ba0c783b */ /* 0x000e6e0000004200 */
[----:B------:R-:W-:Y:S01]  /*fe10*/  HMMA.16816.F32 R96, R4, R16, RZ ;  /* 0x000000100460723c */ /* 0x000fe200000018ff */
[----:B---3--:R-:W-:-:S04]  /*fe20*/  FFMA.FTZ R2, R47, c[0x0][0x2d0], -R8 ;  /* 0x0000b4002f027a23 */ /* 0x008fc80000010808 */
[----:B------:R3:W-:Y:S03]  /*fe30*/  MUFU.EX2 R222, R2 ;  /* 0x0000000200de7308 */ /* 0x0007e60000000800 */
[C---:B------:R-:W-:Y:S01]  /*fe40*/  HMMA.16816.F32 R92, R4.reuse, R18, RZ ;  /* 0x00000012045c723c */ /* 0x040fe200000018ff */
[----:B------:R-:W1:Y:S07]  /*fe50*/  LDSM.16.MT88.4 R16, [R188+0x4100] ;  /* 0x00410000bc10783b */ /* 0x000e6e0000004200 */
[----:B--2---:R-:W-:Y:S01]  /*fe60*/  HMMA.16816.F32 R120, R4, R24, RZ ;  /* 0x000000180478723c */ /* 0x004fe200000018ff */
[----:B---3--:R-:W-:-:S07]  /*fe70*/  FFMA.FTZ R2, R59, c[0x0][0x2d0], -R8 ;  /* 0x0000b4003b027a23 */ /* 0x008fce0000010808 */
[C---:B------:R-:W-:Y:S01]  /*fe80*/  HMMA.16816.F32 R112, R4.reuse, R26, RZ ;  /* 0x0000001a0470723c */ /* 0x040fe200000018ff */
[----:B------:R-:W2:Y:S01]  /*fe90*/  LDSM.16.MT88.4 R24, [R187+0x4100] ;  /* 0x00410000bb18783b */ /* 0x000ea20000004200 */
[----:B------:R3:W1:Y:S06]  /*fea0*/  MUFU.EX2 R220, R2 ;  /* 0x0000000200dc7308 */ /* 0x00066c0000000800 */
[C---:B------:R-:W-:Y:S08]  /*feb0*/  HMMA.16816.F32 R52, R4.reuse, R40, RZ ;  /* 0x000000280434723c */ /* 0x040ff000000018ff */
[----:B------:R-:W-:Y:S01]  /*fec0*/  HMMA.16816.F32 R48, R4, R42, RZ ;  /* 0x0000002a0430723c */ /* 0x000fe200000018ff */
[----:B------:R-:W-:Y:S01]  /*fed0*/  LDSM.16.MT88.4 R40, [R186+0x900] ;  /* 0x00090000ba28783b */ /* 0x000fe20000004200 */
[----:B---3--:R-:W-:-:S03]  /*fee0*/  FFMA.FTZ R2, R44, c[0x0][0x2d0], -R0 ;  /* 0x0000b4002c027a23 */ /* 0x008fc60000010800 */
[----:B------:R-:W3:Y:S01]  /*fef0*/  LDSM.16.MT88.4 R44, [R185+0x900] ;  /* 0x00090000b92c783b */ /* 0x000ee20000004200 */
[----:B------:R1:W-:Y:S02]  /*ff00*/  MUFU.EX2 R219, R2 ;  /* 0x0000000200db7308 */ /* 0x0003e40000000800 */
[C---:B------:R-:W-:Y:S08]  /*ff10*/  HMMA.16816.F32 R64, R4.reuse, R28, RZ ;  /* 0x0000001c0440723c */ /* 0x040ff000000018ff */
[----:B------:R-:W-:Y:S01]  /*ff20*/  HMMA.16816.F32 R60, R4, R30, RZ ;  /* 0x0000001e043c723c */ /* 0x000fe200000018ff */
[----:B------:R-:W2:Y:S01]  /*ff30*/  LDSM.16.MT88.4 R28, [R185+0x2900] ;  /* 0x00290000b91c783b */ /* 0x000ea20000004200 */
[----:B-1----:R-:W-:-:S06]  /*ff40*/  FFMA.FTZ R2, R56, c[0x0][0x2d0], -R0 ;  /* 0x0000b40038027a23 */ /* 0x002fcc0000010800 */
[C---:B------:R-:W-:Y:S01]  /*ff50*/  HMMA.16816.F32 R116, R4.reuse, R20, RZ ;  /* 0x000000140474723c */ /* 0x040fe200000018ff */
[----:B------:R1:W1:Y:S07]  /*ff60*/  MUFU.EX2 R217, R2 ;  /* 0x0000000200d97308 */ /* 0x00026e0000000800 */
[C---:B------:R-:W-:Y:S01]  /*ff70*/  HMMA.16816.F32 R124, R4.reuse, R22, RZ ;  /* 0x00000016047c723c */ /* 0x040fe200000018ff */
[----:B------:R-:W2:Y:S07]  /*ff80*/  LDSM.16.MT88.4 R20, [R186+0x2900] ;  /* 0x00290000ba14783b */ /* 0x000eae0000004200 */
[----:B------:R-:W-:Y:S01]  /*ff90*/  HMMA.16816.F32 R132, R4, R12, RZ ;  /* 0x0000000c0484723c */ /* 0x000fe200000018ff */
[----:B-1----:R-:W-:-:S04]  /*ffa0*/  FFMA.FTZ R2, R58, c[0x0][0x2d0], -R0 ;  /* 0x0000b4003a027a23 */ /* 0x002fc80000010800 */
[----:B------:R1:W-:Y:S03]  /*ffb0*/  MUFU.EX2 R218, R2 ;  /* 0x0000000200da7308 */ /* 0x0003e60000000800 */
[C---:B------:R-:W-:Y:S01]  /*ffc0*/  HMMA.16816.F32 R136, R4.reuse, R14, RZ ;  /* 0x0000000e0488723c */ /* 0x040fe200000018ff */
[----:B------:R-:W2:Y:S07]  /*ffd0*/  LDSM.16.MT88.4 R12, [R187+0x2900] ;  /* 0x00290000bb0c783b */ /* 0x000eae0000004200 */
[----:B------:R-:W-:Y:S01]  /*ffe0*/  HMMA.16816.F32 R80, R4, R36, RZ ;  /* 0x000000240450723c */ /* 0x000fe200000018ff */
[----:B-1----:R-:W-:-:S07]  /*fff0*/  FFMA.FTZ R2, R57, c[0x0][0x2d0], -R0 ;  /* 0x0000b40039027a23 */ /* 0x002fce0000010800 */
[C---:B------:R-:W-:Y:S01]  /*10000*/  HMMA.16816.F32 R72, R4.reuse, R38, RZ ;  /* 0x000000260448723c */ /* 0x040fe200000018ff */
[----:B------:R-:W1:Y:S01]  /*10010*/  LDSM.16.MT88.4 R36, [R188+0x900] ;  /* 0x00090000bc24783b */ /* 0x000e620000004200 */
[----:B------:R3:W1:Y:S06]  /*10020*/  MUFU.EX2 R216, R2 ;  /* 0x0000000200d87308 */ /* 0x00066c0000000800 */
[C---:B------:R-:W-:Y:S08]  /*10030*/  HMMA.16816.F32 R76, R4.reuse, R32, RZ ;  /* 0x00000020044c723c */ /* 0x040ff000000018ff */
[----:B------:R-:W-:Y:S01]  /*10040*/  HMMA.16816.F32 R68, R4, R34, RZ ;  /* 0x000000220444723c */ /* 0x000fe200000018ff */
[----:B------:R-:W1:Y:S01]  /*10050*/  LDSM.16.MT88.4 R32, [R187+0x900] ;  /* 0x00090000bb20783b */ /* 0x000e620000004200 */
[----:B---3--:R-:W-:-:S04]  /*10060*/  FFMA.FTZ R2, R151, c[0x0][0x2d0], -R8 ;  /* 0x0000b40097027a23 */ /* 0x008fc80000010808 */
[----:B------:R3:W-:Y:S02]  /*10070*/  MUFU.EX2 R205, R2 ;  /* 0x0000000200cd7308 */ /* 0x0007e40000000800 */
[C---:B-----5:R-:W-:Y:S08]  /*10080*/  HMMA.16816.F32 R144, R4.reuse, R16, RZ ;  /* 0x000000100490723c */ /* 0x060ff000000018ff */
[----:B------:R-:W-:Y:S01]  /*10090*/  HMMA.16816.F32 R164, R4, R18, RZ ;  /* 0x0000001204a4723c */ /* 0x000fe200000018ff */
[----:B------:R-:W1:Y:S01]  /*100a0*/  LDSM.16.MT88.4 R16, [R188+0x2900] ;  /* 0x00290000bc10783b */ /* 0x000e620000004200 */
[----:B---3--:R-:W-:-:S06]  /*100b0*/  FFMA.FTZ R2, R150, c[0x0][0x2d0], -R8 ;  /* 0x0000b40096027a23 */ /* 0x008fcc0000010808 */
[C---:B--2---:R-:W-:Y:S01]  /*100c0*/  HMMA.16816.F32 R176, R4.reuse, R24, RZ ;  /* 0x0000001804b0723c */ /* 0x044fe200000018ff */
[----:B------:R2:W3:Y:S07]  /*100d0*/  MUFU.EX2 R159, R2 ;  /* 0x00000002009f7308 */ /* 0x0004ee0000000800 */
[----:B------:R-:W-:Y:S01]  /*100e0*/  HMMA.16816.F32 R196, R4, R26, RZ ;  /* 0x0000001a04c4723c */ /* 0x000fe200000018ff */
[----:B------:R-:W3:Y:S06]  /*100f0*/  LDSM.16.MT88.4 R24, [R185+0x4900] ;  /* 0x00490000b918783b */ /* 0x000eec0000004200 */
[----:B----4-:R-:W-:-:S02]  /*10100*/  F2FP.PACK_AB R4, R221, R223 ;  /* 0x000000dfdd04723e */ /* 0x010fc400000000ff */
[----:B------:R-:W-:Y:S01]  /*10110*/  F2FP.PACK_AB R6, R220, R222 ;  /* 0x000000dedc06723e */ /* 0x000fe200000000ff */
[--C-:B--2---:R-:W-:Y:S01]  /*10120*/  FFMA.FTZ R2, R156, c[0x0][0x2d0], -R8.reuse ;  /* 0x0000b4009c027a23 */ /* 0x104fe20000010808 */
[----:B------:R-:W-:Y:S02]  /*10130*/  F2FP.PACK_AB R5, R217, R219 ;  /* 0x000000dbd905723e */ /* 0x000fe400000000ff */
[----:B-1----:R-:W-:Y:S01]  /*10140*/  F2FP.PACK_AB R7, R216, R218 ;  /* 0x000000dad807723e */ /* 0x002fe200000000ff */
[----:B------:R1:W-:Y:S06]  /*10150*/  MUFU.EX2 R204, R2 ;  /* 0x0000000200cc7308 */ /* 0x0003ec0000000800 */
[C---:B------:R-:W-:Y:S08]  /*10160*/  HMMA.16816.F32 R200, R4.reuse, R44, R120 ;  /* 0x0000002c04c8723c */ /* 0x040ff00000001878 */
[----:B------:R-:W-:Y:S01]  /*10170*/  HMMA.16816.F32 R180, R4, R46, R112 ;  /* 0x0000002e04b4723c */ /* 0x000fe20000001870 */
[----:B------:R-:W-:Y:S01]  /*10180*/  LDSM.16.MT88.4 R44, [R186+0x1100] ;  /* 0x00110000ba2c783b */ /* 0x000fe20000004200 */
[----:B-1----:R-:W-:-:S04]  /*10190*/  FFMA.FTZ R2, R157, c[0x0][0x2d0], -R8 ;  /* 0x0000b4009d027a23 */ /* 0x002fc80000010808 */
[----:B------:R1:W2:Y:S02]  /*101a0*/  MUFU.EX2 R158, R2 ;  /* 0x00000002009e7308 */ /* 0x0002a40000000800 */
[C---:B------:R-:W-:Y:S08]  /*101b0*/  HMMA.16816.F32 R172, R4.reuse, R40, R108 ;  /* 0x0000002804ac723c */ /* 0x040ff0000000186c */
[----:B------:R-:W-:Y:S01]  /*101c0*/  HMMA.16816.F32 R120, R4, R28, R80 ;  /* 0x0000001c0478723c */ /* 0x000fe20000001850 */
[----:B-1----:R-:W-:-:S07]  /*101d0*/  FFMA.FTZ R2, R103, c[0x0][0x2d0], -R0 ;  /* 0x0000b40067027a23 */ /* 0x002fce0000010800 */
[C---:B------:R-:W-:Y:S01]  /*101e0*/  HMMA.16816.F32 R112, R4.reuse, R30, R72 ;  /* 0x0000001e0470723c */ /* 0x040fe20000001848 */
[----:B------:R-:W1:Y:S01]  /*101f0*/  LDSM.16.MT88.4 R28, [R186+0x4900] ;  /* 0x00490000ba1c783b */ /* 0x000e620000004200 */
[----:B------:R4:W-:Y:S06]  /*10200*/  MUFU.EX2 R157, R2 ;  /* 0x00000002009d7308 */ /* 0x0009ec0000000800 */
[C---:B------:R-:W-:Y:S08]  /*10210*/  HMMA.16816.F32 R108, R4.reuse, R20, R76 ;  /* 0x00000014046c723c */ /* 0x040ff0000000184c */
[----:B------:R-:W-:Y:S01]  /*10220*/  HMMA.16816.F32 R76, R4, R12, R52 ;  /* 0x0000000c044c723c */ /* 0x000fe20000001834 */
[----:B----4-:R-:W-:-:S04]  /*10230*/  FFMA.FTZ R2, R102, c[0x0][0x2d0], -R0 ;  /* 0x0000b40066027a23 */ /* 0x010fc80000010800 */
[----:B------:R4:W1:Y:S03]  /*10240*/  MUFU.EX2 R102, R2 ;  /* 0x0000000200667308 */ /* 0x0008660000000800 */
[C---:B------:R-:W-:Y:S01]  /*10250*/  HMMA.16816.F32 R56, R4.reuse, R14, R48 ;  /* 0x0000000e0438723c */ /* 0x040fe20000001830 */
[----:B------:R-:W1:Y:S04]  /*10260*/  LDSM.16.MT88.4 R12, [R188+0x4900] ;  /* 0x00490000bc0c783b */ /* 0x000e680000004200 */
[----:B------:R-:W-:Y:S03]  /*10270*/  LDSM.16.MT88.4 R48, [R185+0x1100] ;  /* 0x00110000b930783b */ /* 0x000fe60000004200 */
[----:B------:R-:W-:Y:S01]  /*10280*/  HMMA.16816.F32 R160, R4, R36, R96 ;  /* 0x0000002404a0723c */ /* 0x000fe20000001860 */
[----:B----4-:R-:W-:-:S07]  /*10290*/  FFMA.FTZ R2, R148, c[0x0][0x2d0], -R0 ;  /* 0x0000b40094027a23 */ /* 0x010fce0000010800 */
[C---:B------:R-:W-:Y:S01]  /*102a0*/  HMMA.16816.F32 R128, R4.reuse, R34, R84 ;  /* 0x000000220480723c */ /* 0x040fe20000001854 */
[----:B------:R4:W-:Y:S07]  /*102b0*/  MUFU.EX2 R156, R2 ;  /* 0x00000002009c7308 */ /* 0x0009ee0000000800 */
[C---:B------:R-:W-:Y:S01]  /*102c0*/  HMMA.16816.F32 R96, R4.reuse, R22, R68 ;  /* 0x000000160460723c */ /* 0x040fe20000001844 */
[----:B------:R-:W-:Y:S07]  /*102d0*/  LDSM.16.MT88.4 R20, [R188+0x3100] ;  /* 0x00310000bc14783b */ /* 0x000fee0000004200 */
[----:B------:R-:W-:Y:S01]  /*102e0*/  HMMA.16816.F32 R84, R4, R18, R60 ;  /* 0x000000120454723c */ /* 0x000fe2000000183c */
[----:B----4-:R-:W-:-:S04]  /*102f0*/  FFMA.FTZ R2, R149, c[0x0][0x2d0], -R0 ;  /* 0x0000b40095027a23 */ /* 0x010fc80000010800 */
[----:B------:R4:W1:Y:S03]  /*10300*/  MUFU.EX2 R103, R2 ;  /* 0x0000000200677308 */ /* 0x0008660000000800 */
[C---:B---3--:R-:W-:Y:S01]  /*10310*/  HMMA.16816.F32 R68, R4.reuse, R24, R116 ;  /* 0x000000180444723c */ /* 0x048fe20000001874 */
[----:B------:R-:W-:Y:S07]  /*10320*/  LDSM.16.MT88.4 R116, [R186+0x1900] ;  /* 0x00190000ba74783b */ /* 0x000fee0000004200 */
[----:B------:R-:W-:Y:S01]  /*10330*/  HMMA.16816.F32 R60, R4, R26, R124 ;  /* 0x0000001a043c723c */ /* 0x000fe2000000187c */
[----:B------:R-:W3:Y:S04]  /*10340*/  LDSM.16.MT88.4 R24, [R187+0x4900] ;  /* 0x00490000bb18783b */ /* 0x000ee80000004200 */
[----:B------:R-:W-:Y:S01]  /*10350*/  LDSM.16.MT88.4 R124, [R188+0x1900] ;  /* 0x00190000bc7c783b */ /* 0x000fe20000004200 */
[----:B----4-:R-:W-:-:S02]  /*10360*/  FFMA.FTZ R2, R214, c[0x0][0x2d0], -R8 ;  /* 0x0000b400d6027a23 */ /* 0x010fc40000010808 */
[C---:B------:R-:W-:Y:S01]  /*10370*/  HMMA.16816.F32 R168, R4.reuse, R42, R104 ;  /* 0x0000002a04a8723c */ /* 0x040fe20000001868 */
[----:B------:R-:W4:Y:S07]  /*10380*/  LDSM.16.MT88.4 R40, [R188+0x1100] ;  /* 0x00110000bc28783b */ /* 0x000f2e0000004200 */
[C---:B------:R-:W-:Y:S01]  /*10390*/  HMMA.16816.F32 R140, R4.reuse, R32, R88 ;  /* 0x00000020048c723c */ /* 0x040fe20000001858 */
[----:B------:R-:W-:Y:S07]  /*103a0*/  LDSM.16.MT88.4 R32, [R185+0x3100] ;  /* 0x00310000b920783b */ /* 0x000fee0000004200 */
[C---:B------:R-:W-:Y:S01]  /*103b0*/  HMMA.16816.F32 R152, R4.reuse, R38, R92 ;  /* 0x000000260498723c */ /* 0x040fe2000000185c */
[----:B------:R-:W2:Y:S07]  /*103c0*/  LDSM.16.MT88.4 R36, [R187+0x1100] ;  /* 0x00110000bb24783b */ /* 0x000eae0000004200 */
[C---:B------:R-:W-:Y:S01]  /*103d0*/  HMMA.16816.F32 R88, R4.reuse, R16, R64 ;  /* 0x000000100458723c */ /* 0x040fe20000001840 */
[----:B------:R-:W-:Y:S07]  /*103e0*/  LDSM.16.MT88.4 R16, [R187+0x3100] ;  /* 0x00310000bb10783b */ /* 0x000fee0000004200 */
[C---:B-1----:R-:W-:Y:S01]  /*103f0*/  HMMA.16816.F32 R64, R4.reuse, R28, R132 ;  /* 0x0000001c0440723c */ /* 0x042fe20000001884 */
[----:B------:R-:W-:Y:S07]  /*10400*/  LDSM.16.MT88.4 R132, [R187+0x1900] ;  /* 0x00190000bb84783b */ /* 0x000fee0000004200 */
[C---:B------:R-:W-:Y:S01]  /*10410*/  HMMA.16816.F32 R52, R4.reuse, R30, R136 ;  /* 0x0000001e0434723c */ /* 0x040fe20000001888 */
[----:B------:R-:W1:Y:S07]  /*10420*/  LDSM.16.MT88.4 R28, [R186+0x3100] ;  /* 0x00310000ba1c783b */ /* 0x000e6e0000004200 */
[C---:B------:R-:W-:Y:S08]  /*10430*/  HMMA.16816.F32 R72, R4.reuse, R12, R144 ;  /* 0x0000000c0448723c */ /* 0x040ff00000001890 */
[C---:B------:R-:W-:Y:S01]  /*10440*/  HMMA.16816.F32 R80, R4.reuse, R14, R164 ;  /* 0x0000000e0450723c */ /* 0x040fe200000018a4 */
[----:B------:R-:W1:Y:S07]  /*10450*/  LDSM.16.MT88.4 R12, [R185+0x5100] ;  /* 0x00510000b90c783b */ /* 0x000e6e0000004200 */
[C---:B---3--:R-:W-:Y:S08]  /*10460*/  HMMA.16816.F32 R104, R4.reuse, R24, R176 ;  /* 0x000000180468723c */ /* 0x048ff000000018b0 */
[----:B------:R-:W-:Y:S01]  /*10470*/  HMMA.16816.F32 R92, R4, R26, R196 ;  /* 0x0000001a045c723c */ /* 0x000fe200000018c4 */
[----:B------:R-:W3:Y:S06]  /*10480*/  LDSM.16.MT88.4 R24, [R186+0x5100] ;  /* 0x00510000ba18783b */ /* 0x000eec0000004200 */
[----:B------:R-:W-:-:S02]  /*10490*/  F2FP.PACK_AB R4, R159, R205 ;  /* 0x000000cd9f04723e */ /* 0x000fc400000000ff */
[----:B--2---:R-:W-:Y:S02]  /*104a0*/  F2FP.PACK_AB R6, R158, R204 ;  /* 0x000000cc9e06723e */ /* 0x004fe400000000ff */
[----:B------:R-:W-:Y:S02]  /*104b0*/  F2FP.PACK_AB R5, R102, R157 ;  /* 0x0000009d6605723e */ /* 0x000fe400000000ff */
[----:B------:R-:W-:-:S07]  /*104c0*/  F2FP.PACK_AB R7, R103, R156 ;  /* 0x0000009c6707723e */ /* 0x000fce00000000ff */
[C---:B------:R-:W-:Y:S08]  /*104d0*/  HMMA.16816.F32 R196, R4.reuse, R50, R180 ;  /* 0x0000003204c4723c */ /* 0x040ff000000018b4 */
[C---:B------:R-:W-:Y:S08]  /*104e0*/  HMMA.16816.F32 R180, R4.reuse, R44, R172 ;  /* 0x0000002c04b4723c */ /* 0x040ff000000018ac */
[C---:B------:R-:W-:Y:S08]  /*104f0*/  HMMA.16816.F32 R176, R4.reuse, R46, R168 ;  /* 0x0000002e04b0723c */ /* 0x040ff000000018a8 */
[C---:B----4-:R-:W-:Y:S08]  /*10500*/  HMMA.16816.F32 R172, R4.reuse, R40, R160 ;  /* 0x0000002804ac723c */ /* 0x050ff000000018a0 */
[C---:B------:R-:W-:Y:S01]  /*10510*/  HMMA.16816.F32 R164, R4.reuse, R42, R152 ;  /* 0x0000002a04a4723c */ /* 0x040fe20000001898 */
[----:B------:R-:W-:Y:S07]  /*10520*/  LDSM.16.MT88.4 R40, [R185+0x3900] ;  /* 0x00390000b928783b */ /* 0x000fee0000004200 */
[C---:B------:R-:W-:Y:S08]  /*10530*/  HMMA.16816.F32 R168, R4.reuse, R36, R140 ;  /* 0x0000002404a8723c */ /* 0x040ff0000000188c */
[C---:B------:R-:W-:Y:S08]  /*10540*/  HMMA.16816.F32 R160, R4.reuse, R38, R128 ;  /* 0x0000002604a0723c */ /* 0x040ff00000001880 */
[C---:B------:R-:W-:Y:S08]  /*10550*/  HMMA.16816.F32 R36, R4.reuse, R32, R120 ;  /* 0x000000200424723c */ /* 0x040ff00000001878 */
[C---:B------:R-:W-:Y:S08]  /*10560*/  HMMA.16816.F32 R152, R4.reuse, R34, R112 ;  /* 0x000000220498723c */ /* 0x040ff00000001870 */
[C---:B-1----:R-:W-:Y:S01]  /*10570*/  HMMA.16816.F32 R44, R4.reuse, R28, R108 ;  /* 0x0000001c042c723c */ /* 0x042fe2000000186c */
[----:B------:R-:W-:Y:S07]  /*10580*/  LDSM.16.MT88.4 R108, [R185+0x1900] ;  /* 0x00190000b96c783b */ /* 0x000fee0000004200 */
[C---:B------:R-:W-:Y:S08]  /*10590*/  HMMA.16816.F32 R148, R4.reuse, R30, R96 ;  /* 0x0000001e0494723c */ /* 0x040ff00000001860 */
[C---:B------:R-:W-:Y:S08]  /*105a0*/  HMMA.16816.F32 R140, R4.reuse, R16, R76 ;  /* 0x00000010048c723c */ /* 0x040ff0000000184c */
[C---:B------:R-:W-:Y:S01]  /*105b0*/  HMMA.16816.F32 R32, R4.reuse, R18, R56 ;  /* 0x000000120420723c */ /* 0x040fe20000001838 */
[----:B------:R-:W1:Y:S04]  /*105c0*/  LDSM.16.MT88.4 R16, [R188+0x5100] ;  /* 0x00510000bc10783b */ /* 0x000e680000004200 */
[----:B------:R-:W-:Y:S03]  /*105d0*/  LDSM.16.MT88.4 R56, [R188+0x3900] ;  /* 0x00390000bc38783b */ /* 0x000fe60000004200 */
[C---:B------:R-:W-:Y:S08]  /*105e0*/  HMMA.16816.F32 R68, R4.reuse, R12, R68 ;  /* 0x0000000c0444723c */ /* 0x040ff00000001844 */
[C---:B------:R-:W-:Y:S01]  /*105f0*/  HMMA.16816.F32 R28, R4.reuse, R14, R60 ;  /* 0x0000000e041c723c */ /* 0x040fe2000000183c */
[----:B------:R-:W2:Y:S07]  /*10600*/  LDSM.16.MT88.4 R12, [R187+0x5100] ;  /* 0x00510000bb0c783b */ /* 0x000eae0000004200 */
[C---:B------:R-:W-:Y:S01]  /*10610*/  HMMA.16816.F32 R84, R4.reuse, R22, R84 ;  /* 0x000000160454723c */ /* 0x040fe20000001854 */
[----:B------:R4:W-:Y:S07]  /*10620*/  MUFU.EX2 R22, R2 ;  /* 0x0000000200167308 */ /* 0x0009ee0000000800 */
[C---:B------:R-:W-:Y:S08]  /*10630*/  HMMA.16816.F32 R88, R4.reuse, R20, R88 ;  /* 0x000000140458723c */ /* 0x040ff00000001858 */
[C---:B---3--:R-:W-:Y:S01]  /*10640*/  HMMA.16816.F32 R76, R4.reuse, R24, R64 ;  /* 0x00000018044c723c */ /* 0x048fe20000001840 */
[--C-:B----4-:R-:W-:Y:S01]  /*10650*/  FFMA.FTZ R2, R212, c[0x0][0x2d0], -R8.reuse ;  /* 0x0000b400d4027a23 */ /* 0x110fe20000010808 */
[----:B------:R-:W-:Y:S03]  /*10660*/  LDSM.16.MT88.4 R64, [R187+0x3900] ;  /* 0x00390000bb40783b */ /* 0x000fe60000004200 */
[----:B------:R3:W4:Y:S03]  /*10670*/  MUFU.EX2 R21, R2 ;  /* 0x0000000200157308 */ /* 0x0007260000000800 */
[C---:B-1----:R-:W-:Y:S01]  /*10680*/  HMMA.16816.F32 R136, R4.reuse, R16, R72 ;  /* 0x000000100488723c */ /* 0x042fe20000001848 */
[----:B------:R-:W-:Y:S07]  /*10690*/  LDSM.16.MT88.4 R72, [R185+0x5900] ;  /* 0x00590000b948783b */ /* 0x000fee0000004200 */
[----:B------:R-:W-:Y:S01]  /*106a0*/  HMMA.16816.F32 R200, R4, R48, R200 ;  /* 0x0000003004c8723c */ /* 0x000fe200000018c8 */
[----:B------:R-:W-:Y:S01]  /*106b0*/  LDSM.16.MT88.4 R48, [R186+0x3900] ;  /* 0x00390000ba30783b */ /* 0x000fe20000004200 */
[----:B---3--:R-:W-:Y:S01]  /*106c0*/  FFMA.FTZ R2, R213, c[0x0][0x2d0], -R8 ;  /* 0x0000b400d5027a23 */ /* 0x008fe20000010808 */
[----:B----4-:R-:W-:-:S05]  /*106d0*/  F2FP.PACK_AB R96, R21, R22 ;  /* 0x000000161560723e */ /* 0x010fca00000000ff */
[C---:B--2---:R-:W-:Y:S01]  /*106e0*/  HMMA.16816.F32 R144, R4.reuse, R12, R104 ;  /* 0x0000000c0490723c */ /* 0x044fe20000001868 */
[----:B------:R1:W-:Y:S07]  /*106f0*/  MUFU.EX2 R23, R2 ;  /* 0x0000000200177308 */ /* 0x0003ee0000000800 */
[C---:B------:R-:W-:Y:S08]  /*10700*/  HMMA.16816.F32 R24, R4.reuse, R26, R52 ;  /* 0x0000001a0418723c */ /* 0x040ff00000001834 */
[C---:B------:R-:W-:Y:S01]  /*10710*/  HMMA.16816.F32 R16, R4.reuse, R18, R80 ;  /* 0x000000120410723c */ /* 0x040fe20000001850 */
[----:B-1----:R-:W-:Y:S01]  /*10720*/  FFMA.FTZ R2, R215, c[0x0][0x2d0], -R8 ;  /* 0x0000b400d7027a23 */ /* 0x002fe20000010808 */
[----:B------:R-:W-:Y:S03]  /*10730*/  LDSM.16.MT88.4 R80, [R186+0x5900] ;  /* 0x00590000ba50783b */ /* 0x000fe60000004200 */
[----:B------:R1:W2:Y:S03]  /*10740*/  MUFU.EX2 R20, R2 ;  /* 0x0000000200147308 */ /* 0x0002a60000000800 */
[----:B------:R-:W-:Y:S01]  /*10750*/  HMMA.16816.F32 R12, R4, R14, R92 ;  /* 0x0000000e040c723c */ /* 0x000fe2000000185c */
[----:B------:R-:W3:Y:S01]  /*10760*/  LDSM.16.MT88.4 R4, [R187+0x5900] ;  /* 0x00590000bb04783b */ /* 0x000ee20000004200 */
[----:B-1----:R-:W-:Y:S01]  /*10770*/  FFMA.FTZ R2, R208, c[0x0][0x2d0], -R0 ;  /* 0x0000b400d0027a23 */ /* 0x002fe20000010800 */
[----:B--2---:R-:W-:-:S03]  /*10780*/  F2FP.PACK_AB R98, R20, R23 ;  /* 0x000000171462723e */ /* 0x004fc600000000ff */
[----:B------:R1:W-:Y:S02]  /*10790*/  MUFU.EX2 R10, R2 ;  /* 0x00000002000a7308 */ /* 0x0003e40000000800 */
[----:B-1----:R-:W-:Y:S01]  /*107a0*/  FFMA.FTZ R2, R206, c[0x0][0x2d0], -R0 ;  /* 0x0000b400ce027a23 */ /* 0x002fe20000010800 */
[----:B------:R-:W-:-:S05]  /*107b0*/  IADD3 R206, R195, 0x800, RZ ;  /* 0x00000800c3ce7810 */ /* 0x000fca0007ffe0ff */
[----:B------:R1:W2:Y:S02]  /*107c0*/  MUFU.EX2 R8, R2 ;  /* 0x0000000200087308 */ /* 0x0002a40000000800 */
[--C-:B-1----:R-:W-:Y:S01]  /*107d0*/  FFMA.FTZ R2, R210, c[0x0][0x2d0], -R0.reuse ;  /* 0x0000b400d2027a23 */ /* 0x102fe20000010800 */
[----:B--2---:R-:W-:Y:S01]  /*107e0*/  F2FP.PACK_AB R97, R8, R10 ;  /* 0x0000000a0861723e */ /* 0x004fe200000000ff */
[----:B------:R-:W-:-:S04]  /*107f0*/  FFMA.FTZ R0, R211, c[0x0][0x2d0], -R0 ;  /* 0x0000b400d3007a23 */ /* 0x000fc80000010800 */
[----:B------:R-:W-:Y:S08]  /*10800*/  MUFU.EX2 R11, R2 ;  /* 0x00000002000b7308 */ /* 0x000ff00000000800 */
[----:B------:R1:W2:Y:S02]  /*10810*/  MUFU.EX2 R9, R0 ;  /* 0x0000000000097308 */ /* 0x0002a40000000800 */
[----:B-1----:R-:W-:Y:S01]  /*10820*/  FADD.FTZ R0, R241, R234 ;  /* 0x000000eaf1007221 */ /* 0x002fe20000010000 */
[----:B--2---:R-:W-:-:S03]  /*10830*/  F2FP.PACK_AB R99, R9, R11 ;  /* 0x0000000b0963723e */ /* 0x004fc600000000ff */
[----:B------:R-:W-:Y:S02]  /*10840*/  FADD.FTZ R2, R227, R0 ;  /* 0x00000000e3027221 */ /* 0x000fe40000010000 */
[----:B------:R-:W-:Y:S02]  /*10850*/  FADD.FTZ R0, R226, R3 ;  /* 0x00000003e2007221 */ /* 0x000fe40000010000 */
[----:B------:R-:W-:Y:S01]  /*10860*/  FADD.FTZ R2, R235, R2 ;  /* 0x00000002eb027221 */ /* 0x000fe20000010000 */
[----:B------:R-:W-:Y:S01]  /*10870*/  HMMA.16816.F32 R52, R96, R56, R88 ;  /* 0x000000386034723c */ /* 0x000fe20000001858 */
[----:B------:R-:W-:Y:S01]  /*10880*/  FADD.FTZ R0, R225, R0 ;  /* 0x00000000e1007221 */ /* 0x000fe20000010000 */
[----:B------:R-:W1:Y:S01]  /*10890*/  LDSM.16.MT88.4 R88, [R188+0x5900] ;  /* 0x00590000bc58783b */ /* 0x000e620000004200 */
[----:B------:R-:W-:Y:S02]  /*108a0*/  FADD.FTZ R2, R223, R2 ;  /* 0x00000002df027221 */ /* 0x000fe40000010000 */
[----:B------:R-:W-:-:S02]  /*108b0*/  FADD.FTZ R0, R219, R0 ;  /* 0x00000000db007221 */ /* 0x000fc40000010000 */
[----:B------:R-:W-:Y:S01]  /*108c0*/  FADD.FTZ R2, R221, R2 ;  /* 0x00000002dd027221 */ /* 0x000fe20000010000 */
[C---:B---3--:R-:W-:Y:S01]  /*108d0*/  HMMA.16816.F32 R92, R96.reuse, R4, R144 ;  /* 0x00000004605c723c */ /* 0x048fe20000001890 */
[----:B------:R-:W-:Y:S02]  /*108e0*/  FADD.FTZ R0, R217, R0 ;  /* 0x00000000d9007221 */ /* 0x000fe40000010000 */
[----:B------:R-:W-:Y:S02]  /*108f0*/  FADD.FTZ R2, R222, R2 ;  /* 0x00000002de027221 */ /* 0x000fe40000010000 */
[----:B------:R-:W-:Y:S02]  /*10900*/  FADD.FTZ R0, R218, R0 ;  /* 0x00000000da007221 */ /* 0x000fe40000010000 */
[----:B------:R-:W-:Y:S01]  /*10910*/  FADD.FTZ R2, R220, R2 ;  /* 0x00000002dc027221 */ /* 0x000fe20000010000 */
[----:B------:R-:W-:Y:S01]  /*10920*/  HMMA.16816.F32 R56, R96, R58, R84 ;  /* 0x0000003a6038723c */ /* 0x000fe20000001854 */
[----:B------:R-:W-:-:S02]  /*10930*/  FADD.FTZ R0, R216, R0 ;  /* 0x00000000d8007221 */ /* 0x000fc40000010000 */
[----:B------:R-:W-:Y:S01]  /*10940*/  FADD.FTZ R2, R205, R2 ;  /* 0x00000002cd027221 */ /* 0x000fe20000010000 */
[----:B------:R-:W-:Y:S01]  /*10950*/  IADD3 R205, R195, 0x1000, RZ ;  /* 0x00001000c3cd7810 */ /* 0x000fe20007ffe0ff */
[----:B------:R-:W-:Y:S02]  /*10960*/  FADD.FTZ R0, R157, R0 ;  /* 0x000000009d007221 */ /* 0x000fe40000010000 */
[----:B------:R-:W-:Y:S01]  /*10970*/  FADD.FTZ R2, R159, R2 ;  /* 0x000000029f027221 */ /* 0x000fe20000010000 */
[----:B------:R-:W-:Y:S01]  /*10980*/  HMMA.16816.F32 R104, R96, R108, R200 ;  /* 0x0000006c6068723c */ /* 0x000fe200000018c8 */
[----:B------:R-:W-:Y:S02]  /*10990*/  FADD.FTZ R0, R102, R0 ;  /* 0x0000000066007221 */ /* 0x000fe40000010000 */
[----:B------:R-:W-:-:S04]  /*109a0*/  @P4 IMAD.HI.U32 R3, R244, c[0x0][0x2c8], RZ ;  /* 0x0000b200f4034a27 */ /* 0x000fc800078e00ff */
[----:B------:R-:W-:Y:S01]  /*109b0*/  FADD.FTZ R2, R204, R2 ;  /* 0x00000002cc027221 */ /* 0x000fe20000010000 */
[----:B------:R-:W-:Y:S01]  /*109c0*/  @P4 SHF.R.U32.HI R244, RZ, c[0x0][0x2cc], R3 ;  /* 0x0000b300fff44a19 */ /* 0x000fe20000011603 */
[----:B------:R-:W-:Y:S01]  /*109d0*/  FADD.FTZ R0, R156, R0 ;  /* 0x000000009c007221 */ /* 0x000fe20000010000 */
[C---:B------:R-:W-:Y:S01]  /*109e0*/  HMMA.16816.F32 R112, R96.reuse, R116, R180 ;  /* 0x000000746070723c */ /* 0x040fe200000018b4 */
[----:B------:R-:W-:Y:S01]  /*109f0*/  FADD.FTZ R3, R158, R2 ;  /* 0x000000029e037221 */ /* 0x000fe20000010000 */
[----:B------:R-:W-:Y:S01]  /*10a00*/  IADD3 R204, R195, 0x1800, RZ ;  /* 0x00001800c3cc7810 */ /* 0x000fe20007ffe0ff */
[----:B------:R-:W-:Y:S01]  /*10a10*/  FADD.FTZ R2, R103, R0 ;  /* 0x0000000067027221 */ /* 0x000fe20000010000 */
[----:B------:R-:W-:Y:S01]  /*10a20*/  IADD3 R0, R244, R232, -R242 ;  /* 0x000000e8f4007210 */ /* 0x000fe20007ffe8f2 */
[----:B------:R-:W-:Y:S01]  /*10a30*/  FADD.FTZ R4, R22, R3 ;  /* 0x0000000316047221 */ /* 0x000fe20000010000 */
[----:B------:R-:W-:Y:S01]  /*10a40*/  IADD3 R203, R195, 0x2000, RZ ;  /* 0x00002000c3cb7810 */ /* 0x000fe20007ffe0ff */
[----:B------:R-:W-:Y:S01]  /*10a50*/  FADD.FTZ R3, R10, R2 ;  /* 0x000000020a037221 */ /* 0x000fe20000010000 */
[----:B------:R-:W-:Y:S01]  /*10a60*/  SHF.R.S32.HI R2, RZ, 0x1f, R0 ;  /* 0x0000001fff027819 */ /* 0x000fe20000011400 */
[----:B------:R-:W-:Y:S01]  /*10a70*/  FADD.FTZ R4, R21, R4 ;  /* 0x0000000415047221 */ /* 0x000fe20000010000 */
[C---:B------:R-:W-:Y:S01]  /*10a80*/  HMMA.16816.F32 R120, R96.reuse, R124, R172 ;  /* 0x0000007c6078723c */ /* 0x040fe200000018ac */
[----:B------:R-:W-:Y:S01]  /*10a90*/  FADD.FTZ R3, R8, R3 ;  /* 0x0000000308037221 */ /* 0x000fe20000010000 */
[----:B------:R-:W-:Y:S01]  /*10aa0*/  LEA.HI R0, R2, R0, RZ, 0x6 ;  /* 0x0000000002007211 */ /* 0x000fe200078f30ff */
[----:B------:R-:W-:Y:S01]  /*10ab0*/  FADD.FTZ R222, R23, R4 ;  /* 0x0000000417de7221 */ /* 0x000fe20000010000 */
[----:B------:R-:W-:Y:S01]  /*10ac0*/  IADD3 R202, R195, 0x2800, RZ ;  /* 0x00002800c3ca7810 */ /* 0x000fe20007ffe0ff */
[----:B------:R-:W-:Y:S01]  /*10ad0*/  FADD.FTZ R223, R11, R3 ;  /* 0x000000030bdf7221 */ /* 0x000fe20000010000 */
[----:B------:R-:W-:Y:S01]  /*10ae0*/  SHF.R.S32.HI R0, RZ, 0x6, R0 ;  /* 0x00000006ff007819 */ /* 0x000fe20000011400 */
[----:B------:R-:W-:Y:S01]  /*10af0*/  FADD.FTZ R222, R20, R222 ;  /* 0x000000de14de7221 */ /* 0x000fe20000010000 */
[----:B------:R-:W-:Y:S01]  /*10b00*/  HMMA.16816.F32 R128, R96, R132, R168 ;  /* 0x000000846080723c */ /* 0x000fe200000018a8 */
[----:B------:R-:W-:Y:S01]  /*10b10*/  FADD.FTZ R223, R9, R223 ;  /* 0x000000df09df7221 */ /* 0x000fe20000010000 */
[----:B------:R-:W-:-:S02]  /*10b20*/  IMNMX R234, RZ, R0, !PT ;  /* 0x00000000ffea7217 */ /* 0x000fc40007800200 */
[----:B------:R-:W-:Y:S02]  /*10b30*/  IADD3 R201, R195, 0x3000, RZ ;  /* 0x00003000c3c97810 */ /* 0x000fe40007ffe0ff */
[----:B------:R-:W-:Y:S02]  /*10b40*/  ISETP.GE.AND P0, PT, R207, R234, PT ;  /* 0x000000eacf00720c */ /* 0x000fe40003f06270 */
[----:B------:R-:W-:Y:S01]  /*10b50*/  HMMA.16816.F32 R36, R96, R40, R36 ;  /* 0x000000286024723c */ /* 0x000fe20000001824 */
[----:B------:R-:W-:-:S07]  /*10b60*/  IADD3 R200, R195, 0x3800, RZ ;  /* 0x00003800c3c87810 */ /* 0x000fce0007ffe0ff */
[C---:B------:R-:W-:Y:S08]  /*10b70*/  HMMA.16816.F32 R44, R96.reuse, R48, R44 ;  /* 0x00000030602c723c */ /* 0x040ff0000000182c */
[C---:B------:R-:W-:Y:S08]  /*10b80*/  HMMA.16816.F32 R60, R96.reuse, R64, R140 ;  /* 0x00000040603c723c */ /* 0x040ff0000000188c */
[C---:B------:R-:W-:Y:S08]  /*10b90*/  HMMA.16816.F32 R68, R96.reuse, R72, R68 ;  /* 0x000000486044723c */ /* 0x040ff00000001844 */
[C---:B------:R-:W-:Y:S08]  /*10ba0*/  HMMA.16816.F32 R76, R96.reuse, R80, R76 ;  /* 0x00000050604c723c */ /* 0x040ff0000000184c */
[C---:B-1----:R-:W-:Y:S08]  /*10bb0*/  HMMA.16816.F32 R84, R96.reuse, R88, R136 ;  /* 0x000000586054723c */ /* 0x042ff00000001888 */
[C---:B------:R-:W-:Y:S07]  /*10bc0*/  HMMA.16816.F32 R108, R96.reuse, R110, R196 ;  /* 0x0000006e606c723c */ /* 0x040fee00000018c4 */
[C---:B------:R-:W-:Y:S01]  /*10bd0*/  IADD3 R199, R195.reuse, 0x4000, RZ ;  /* 0x00004000c3c77810 */ /* 0x040fe20007ffe0ff */
[----:B------:R-:W-:Y:S01]  /*10be0*/  HMMA.16816.F32 R116, R96, R118, R176 ;  /* 0x000000766074723c */ /* 0x000fe200000018b0 */
[----:B------:R-:W-:-:S02]  /*10bf0*/  IADD3 R198, R195, 0x4800, RZ ;  /* 0x00004800c3c67810 */ /* 0x000fc40007ffe0ff */
[C---:B------:R-:W-:Y:S02]  /*10c00*/  IADD3 R197, R195.reuse, 0x5000, RZ ;  /* 0x00005000c3c57810 */ /* 0x040fe40007ffe0ff */
[----:B------:R-:W-:-:S03]  /*10c10*/  IADD3 R196, R195, 0x5800, RZ ;  /* 0x00005800c3c47810 */ /* 0x000fc60007ffe0ff */
        /* <DEDUP_REMOVED lines=10> */
[----:B------:R-:W-:Y:S01]  /*10cc0*/  IADD3 RZ, P0, R228, 0x80, RZ ;  /* 0x00000080e4ff7810 */ /* 0x000fe20007f1e0ff */
[----:B------:R-:W-:Y:S01]  /*10cd0*/  IMAD.MOV.U32 R102, RZ, RZ, R100 ;  /* 0x000000ffff667224 */ /* 0x000fe200078e0064 */
[----:B------:R-:W-:Y:S01]  /*10ce0*/  IADD3 R224, P1, R236, 0x40, RZ ;  /* 0x00000040ece07810 */ /* 0x000fe20007f3e0ff */
[----:B------:R-:W-:Y:S01]  /*10cf0*/  IMAD.MOV.U32 R3, RZ, RZ, R101 ;  /* 0x000000ffff037224 */ /* 0x000fe200078e0065 */
[----:B------:R-:W-:Y:S01]  /*10d00*/  IADD3 R226, P2, R228, 0x40, RZ ;  /* 0x00000040e4e27810 */ /* 0x000fe20007f5e0ff */
[----:B------:R-:W-:Y:S01]  /*10d10*/  IMAD.X R227, RZ, RZ, R231, P0 ;  /* 0x000000ffffe37224 */ /* 0x000fe200000e06e7 */
[----:B------:R-:W-:Y:S01]  /*10d20*/  IADD3 R221, P0, R236, 0x80, RZ ;  /* 0x00000080ecdd7810 */ /* 0x000fe20007f1e0ff */
[----:B------:R-:W-:Y:S01]  /*10d30*/  IMAD.MOV.U32 R241, RZ, RZ, c[0x0][0x208] ;  /* 0x00008200fff17624 */ /* 0x000fe200078e00ff */
[----:B------:R-:W-:Y:S01]  /*10d40*/  MOV R208, R207 ;  /* 0x000000cf00d07202 */ /* 0x000fe20000000f00 */
[----:B------:R-:W-:Y:S01]  /*10d50*/  @P4 IMAD.HI.U32 R235, R238, c[0x0][0x2c8], RZ ;  /* 0x0000b200eeeb4a27 */ /* 0x000fe200078e00ff */
[----:B------:R-:W-:-:S02]  /*10d60*/  IADD3 R220, R228, 0x80, RZ ;  /* 0x00000080e4dc7810 */ /* 0x000fc40007ffe0ff */
[----:B------:R-:W-:Y:S01]  /*10d70*/  MOV R248, c[0x0][0x20c] ;  /* 0x0000830000f87a02 */ /* 0x000fe20000000f00 */
[----:B------:R-:W-:Y:S01]  /*10d80*/  IMAD.MOV.U32 R244, RZ, RZ, -0x40 ;  /* 0xffffffc0fff47424 */ /* 0x000fe200078e00ff */
[----:B------:R-:W-:Y:S01]  /*10d90*/  IADD3.X R225, RZ, R231, RZ, P2, !PT ;  /* 0x000000e7ffe17210 */ /* 0x000fe200017fe4ff */
[----:B------:R-:W-:Y:S01]  /*10da0*/  IMAD.X R219, RZ, RZ, R233, P1 ;  /* 0x000000ffffdb7224 */ /* 0x000fe200008e06e9 */
[----:B------:R-:W-:Y:S02]  /*10db0*/  IADD3.X R218, RZ, R233, RZ, P0, !PT ;  /* 0x000000e9ffda7210 */ /* 0x000fe400007fe4ff */
.L_x_615:
[----:B------:R-:W-:Y:S01]  /*10dc0*/  ISETP.GE.AND P0, PT, R208, RZ, PT ;  /* 0x000000ffd000720c */ /* 0x000fe20003f06270 */
[----:B------:R-:W-:Y:S04]  /*10dd0*/  DEPBAR.LE SB0, 0x0 ;  /* 0x000080000000791a */ /* 0x000fe80000000000 */
[----:B------:R-:W-:Y:S01]  /*10de0*/  BAR.SYNC.DEFER_BLOCKING 0x0 ;  /* 0x0000000000007b1d */ /* 0x000fe20000010000 */
[----:B------:R-:W-:Y:S02]  /*10df0*/  ISETP.NE.AND P4, PT, R240, RZ, PT ;  /* 0x000000fff000720c */ /* 0x000fe40003f85270 */
[----:B------:R-:W-:Y:S05]  /*10e00*/  ISETP.NE.AND P3, PT, R249, 0x1, PT ;  /* 0x00000001f900780c */ /* 0x000fea0003f65270 */
[----:B------:R-:W-:Y:S01]  /*10e10*/  @P0 SHF.R.S32.HI R0, RZ, 0x1f, R208 ;  /* 0x0000001fff000819 */ /* 0x000fe200000114d0 */
[----:B------:R-:W-:Y:S04]  /*10e20*/  @P0 IMAD.WIDE.U32 R4, R208, c[0x0][0x208], RZ ;  /* 0x00008200d0040a25 */ /* 0x000fe800078e00ff */
[----:B------:R-:W-:Y:S01]  /*10e30*/  @P0 IMAD R0, R0, c[0x0][0x208], RZ ;  /* 0x0000820000000a24 */ /* 0x000fe200078e02ff */
[----:B------:R-:W-:Y:S03]  /*10e40*/  @P0 SHF.L.U32 R2, R4, 0x6, RZ ;  /* 0x0000000604020819 */ /* 0x000fe600000006ff */
[----:B------:R-:W-:Y:S05]  /*10e50*/  @P0 IMAD R0, R208, c[0x0][0x20c], R0 ;  /* 0x00008300d0000a24 */ /* 0x000fea00078e0200 */
[----:B------:R-:W-:Y:S02]  /*10e60*/  @P0 IADD3 R0, R5, R0, RZ ;  /* 0x0000000005000210 */ /* 0x000fe40007ffe0ff */
[----:B------:R-:W-:Y:S01]  /*10e70*/  @P0 IADD3 R5, P1, R2, R236, RZ ;  /* 0x000000ec02050210 */ /* 0x000fe20007f3e0ff */
[----:B------:R-:W-:Y:S01]  /*10e80*/  LDSM.16.M88.4 R32, [R191+0xc100] ;  /* 0x00c10000bf20783b */ /* 0x000fe20000000200 */
[----:B------:R-:W-:Y:S02]  /*10e90*/  @P0 SHF.L.U64.HI R0, R4, 0x6, R0 ;  /* 0x0000000604000819 */ /* 0x000fe40000010200 */
[C---:B------:R-:W-:Y:S02]  /*10ea0*/  @P0 LEA R30, P2, R5.reuse, c[0x0][0x1f8], 0x1 ;  /* 0x00007e00051e0a11 */ /* 0x040fe400078408ff */
[----:B------:R-:W-:Y:S02]  /*10eb0*/  @P0 IADD3.X R4, R0, R233, RZ, P1, !PT ;  /* 0x000000e900040210 */ /* 0x000fe40000ffe4ff */
[----:B------:R-:W-:Y:S01]  /*10ec0*/  @P0 IADD3 R6, P1, R2, R224, RZ ;  /* 0x000000e002060210 */ /* 0x000fe20007f3e0ff */
[----:B------:R-:W1:Y:S01]  /*10ed0*/  LDSM.16.M88.4 R8, [R184+0x6100] ;  /* 0x00610000b808783b */ /* 0x000e620000000200 */
[----:B------:R-:W-:Y:S02]  /*10ee0*/  @P0 LEA.HI.X R31, R5, c[0x0][0x1fc], R4, 0x1, P2 ;  /* 0x00007f00051f0a11 */ /* 0x000fe400010f0c04 */
[----:B------:R-:W-:Y:S02]  /*10ef0*/  @P0 LEA R22, P2, R6, c[0x0][0x1f8], 0x1 ;  /* 0x00007e0006160a11 */ /* 0x000fe400078408ff */
[----:B------:R-:W-:Y:S02]  /*10f00*/  @P0 IADD3.X R5, R0, R219, RZ, P1, !PT ;  /* 0x000000db00050210 */ /* 0x000fe40000ffe4ff */
[C---:B------:R-:W-:Y:S01]  /*10f10*/  @P0 LEA R4, P1, R241.reuse, R2, 0x5 ;  /* 0x00000002f1040211 */ /* 0x040fe200078228ff */
[----:B------:R-:W2:Y:S01]  /*10f20*/  LDSM.16.M88.4 R16, [R184+0x6900] ;  /* 0x00690000b810783b */ /* 0x000ea20000000200 */
[----:B------:R-:W-:Y:S02]  /*10f30*/  @P0 LEA.HI.X R23, R6, c[0x0][0x1fc], R5, 0x1, P2 ;  /* 0x00007f0006170a11 */ /* 0x000fe400010f0c05 */
[----:B------:R-:W-:Y:S02]  /*10f40*/  @P0 IADD3 R5, P2, R2, R221, RZ ;  /* 0x000000dd02050210 */ /* 0x000fe40007f5e0ff */
[----:B------:R-:W-:Y:S02]  /*10f50*/  @P0 LEA.HI.X R2, R241, R0, R248, 0x5, P1 ;  /* 0x00000000f1020211 */ /* 0x000fe400008f2cf8 */
[----:B------:R-:W-:Y:S01]  /*10f60*/  @P0 IADD3.X R0, R0, R218, RZ, P2, !PT ;  /* 0x000000da00000210 */ /* 0x000fe200017fe4ff */
[----:B------:R-:W3:Y:S01]  /*10f70*/  LDSM.16.M88.4 R24, [R184+0x7100] ;  /* 0x00710000b818783b */ /* 0x000ee20000000200 */
[C---:B------:R-:W-:Y:S02]  /*10f80*/  @P0 LEA R14, P2, R5.reuse, c[0x0][0x1f8], 0x1 ;  /* 0x00007e00050e0a11 */ /* 0x040fe400078408ff */
[----:B------:R-:W-:Y:S02]  /*10f90*/  @P0 IADD3 R6, P1, R4, R236, RZ ;  /* 0x000000ec04060210 */ /* 0x000fe40007f3e0ff */
[----:B------:R-:W-:Y:S02]  /*10fa0*/  @P0 LEA.HI.X R15, R5, c[0x0][0x1fc], R0, 0x1, P2 ;  /* 0x00007f00050f0a11 */ /* 0x000fe400010f0c00 */
[----:B------:R-:W-:Y:S01]  /*10fb0*/  @P0 IADD3.X R7, R2, R233, RZ, P1, !PT ;  /* 0x000000e902070210 */ /* 0x000fe20000ffe4ff */
[----:B------:R-:W4:Y:S01]  /*10fc0*/  LDSM.16.M88.4 R136, [R184+0x7900] ;  /* 0x00790000b888783b */ /* 0x000f220000000200 */
[----:B------:R-:W-:Y:S02]  /*10fd0*/  @P0 LEA R28, P1, R6, c[0x0][0x1f8], 0x1 ;  /* 0x00007e00061c0a11 */ /* 0x000fe400078208ff */
[----:B------:R-:W-:Y:S02]  /*10fe0*/  @P0 IADD3 R0, P2, R4, R224, RZ ;  /* 0x000000e004000210 */ /* 0x000fe40007f5e0ff */
[----:B------:R-:W-:Y:S02]  /*10ff0*/  @P0 LEA.HI.X R29, R6, c[0x0][0x1fc], R7, 0x1, P1 ;  /* 0x00007f00061d0a11 */ /* 0x000fe400008f0c07 */
[----:B------:R-:W-:Y:S01]  /*11000*/  @P0 IADD3.X R5, R2, R219, RZ, P2, !PT ;  /* 0x000000db02050210 */ /* 0x000fe200017fe4ff */
[----:B------:R-:W-:Y:S01]  /*11010*/  LDSM.16.M88.4 R140, [R192+0xc100] ;  /* 0x00c10000c08c783b */ /* 0x000fe20000000200 */
[----:B------:R-:W-:Y:S02]  /*11020*/  @P0 LEA R20, P2, R0, c[0x0][0x1f8], 0x1 ;  /* 0x00007e0000140a11 */ /* 0x000fe400078408ff */
[----:B------:R-:W-:Y:S02]  /*11030*/  @P0 IADD3 R4, P1, R4, R221, RZ ;  /* 0x000000dd04040210 */ /* 0x000fe40007f3e0ff */
[----:B------:R-:W-:Y:S02]  /*11040*/  @P0 LEA.HI.X R21, R0, c[0x0][0x1fc], R5, 0x1, P2 ;  /* 0x00007f0000150a11 */ /* 0x000fe400010f0c05 */
[----:B------:R-:W-:Y:S01]  /*11050*/  @P0 IADD3.X R2, R2, R218, RZ, P1, !PT ;  /* 0x000000da02020210 */ /* 0x000fe20000ffe4ff */
[----:B------:R-:W5:Y:S01]  /*11060*/  LDSM.16.M88.4 R144, [R195] ;  /* 0x00000000c390783b */ /* 0x000f620000000200 */
[C---:B------:R-:W-:Y:S02]  /*11070*/  @P0 LEA R12, P1, R4.reuse, c[0x0][0x1f8], 0x1 ;  /* 0x00007e00040c0a11 */ /* 0x040fe400078208ff */
[----:B------:R-:W-:Y:S02]  /*11080*/  MOV R0, R238 ;  /* 0x000000ee00007202 */ /* 0x000fe40000000f00 */
[----:B------:R-:W-:Y:S02]  /*11090*/  @P0 LEA.HI.X R13, R4, c[0x0][0x1fc], R2, 0x1, P1 ;  /* 0x00007f00040d0a11 */ /* 0x000fe400008f0c02 */
[C---:B-1----:R-:W-:Y:S01]  /*110a0*/  HMMA.16816.F32 R4, R32.reuse, R8, RZ ;  /* 0x000000082004723c */ /* 0x042fe200000018ff */
[----:B------:R-:W1:Y:S02]  /*110b0*/  LDSM.16.M88.4 R148, [R206] ;  /* 0x00000000ce94783b */ /* 0x000e640000000200 */
[----:B------:R-:W-:Y:S05]  /*110c0*/  @P3 SHF.R.U32.HI R0, RZ, c[0x0][0x2cc], R235 ;  /* 0x0000b300ff003a19 */ /* 0x000fea00000116eb */
[C---:B------:R-:W-:Y:S01]  /*110d0*/  HMMA.16816.F32 R8, R32.reuse, R10, RZ ;  /* 0x0000000a2008723c */ /* 0x040fe200000018ff */
[----:B------:R-:W1:Y:S08]  /*110e0*/  LDSM.16.M88.4 R152, [R205] ;  /* 0x00000000cd98783b */ /* 0x000e700000000200 */
[----:B------:R-:W1:Y:S08]  /*110f0*/  LDSM.16.M88.4 R156, [R204] ;  /* 0x00000000cc9c783b */ /* 0x000e700000000200 */
[----:B------:R-:W-:Y:S01]  /*11100*/  @!PT LDS RZ, [RZ] ;  /* 0x00000000fffff984 */ /* 0x000fe20000000800 */
[----:B------:R-:W-:Y:S01]  /*11110*/  @!PT LDS RZ, [RZ] ;  /* 0x00000000fffff984 */ /* 0x000fe20000000800 */
[----:B------:R-:W-:Y:S01]  /*11120*/  @!PT LDS RZ, [RZ] ;  /* 0x00000000fffff984 */ /* 0x000fe20000000800 */
[----:B------:R4:W-:Y:S08]  /*11130*/  @P0 LDGSTS.E.BYPASS.LTC128B.128 [R209+0x100], [R30.64], !P5 ;  /* 0x001000001ed10fae */ /* 0x0009f0000e901d46 */
[----:B------:R3:W-:Y:S08]  /*11140*/  @P0 LDGSTS.E.BYPASS.LTC128B.128 [R209+0x2100], [R22.64], !P6 ;  /* 0x0210000016d10fae */ /* 0x0007f0000f101d46 */
[----:B------:R2:W-:Y:S08]  /*11150*/  @P0 LDGSTS.E.BYPASS.LTC128B.128 [R209+0x4100], [R14.64], !P4 ;  /* 0x041000000ed10fae */ /* 0x0005f0000e101d46 */
[----:B------:R4:W-:Y:S08]  /*11160*/  @P0 LDGSTS.E.BYPASS.LTC128B.128 [R209+0x1100], [R28.64], !P5 ;  /* 0x011000001cd10fae */ /* 0x0009f0000e901d46 */
[----:B------:R3:W-:Y:S08]  /*11170*/  @P0 LDGSTS.E.BYPASS.LTC128B.128 [R209+0x3100], [R20.64], !P6 ;  /* 0x0310000014d10fae */ /* 0x0007f0000f101d46 */
[----:B------:R2:W-:Y:S08]  /*11180*/  @P0 LDGSTS.E.BYPASS.LTC128B.128 [R209+0x5100], [R12.64], !P4 ;  /* 0x051000000cd10fae */ /* 0x0005f0000e101d46 */
[----:B------:R-:W-:Y:S08]  /*11190*/  LDSM.16.M88.4 R160, [R194+0xc100] ;  /* 0x00c10000c2a0783b */ /* 0x000ff00000000200 */
[----:B------:R-:W0:Y:S08]  /*111a0*/  LDGDEPBAR ;  /* 0x00000000000079af */ /* 0x000e300000000000 */
[----:B------:R-:W1:Y:S01]  /*111b0*/  LDSM.16.M88.4 R164, [R190+0x6100] ;  /* 0x00610000bea4783b */ /* 0x000e620000000200 */
[C---:B--2---:R-:W-:Y:S07]  /*111c0*/  HMMA.16816.F32 R12, R32.reuse, R16, RZ ;  /* 0x00000010200c723c */ /* 0x044fee00000018ff */
[----:B------:R-:W-:Y:S01]  /*111d0*/  LDSM.16.M88.4 R168, [R190+0x7100] ;  /* 0x00710000bea8783b */ /* 0x000fe20000000200 */
[C---:B------:R-:W-:Y:S07]  /*111e0*/  HMMA.16816.F32 R16, R32.reuse, R18, RZ ;  /* 0x000000122010723c */ /* 0x040fee00000018ff */
[----:B------:R-:W-:Y:S01]  /*111f0*/  LDSM.16.M88.4 R172, [R190+0x7900] ;  /* 0x00790000beac783b */ /* 0x000fe20000000200 */
[C---:B---3--:R-:W-:Y:S07]  /*11200*/  HMMA.16816.F32 R20, R32.reuse, R24, RZ ;  /* 0x000000182014723c */ /* 0x048fee00000018ff */
[----:B------:R-:W-:Y:S01]  /*11210*/  LDSM.16.M88.4 R176, [R193+0xc100] ;  /* 0x00c10000c1b0783b */ /* 0x000fe20000000200 */
[C---:B------:R-:W-:Y:S07]  /*11220*/  HMMA.16816.F32 R24, R32.reuse, R26, RZ ;  /* 0x0000001a2018723c */ /* 0x040fee00000018ff */
[----:B------:R-:W-:Y:S01]  /*11230*/  LDSM.16.M88.4 R180, [R189] ;  /* 0x00000000bdb4783b */ /* 0x000fe20000000200 */
[C---:B----4-:R-:W-:Y:S07]  /*11240*/  HMMA.16816.F32 R28, R32.reuse, R136, RZ ;  /* 0x00000088201c723c */ /* 0x050fee00000018ff */
[----:B------:R-:W-:Y:S01]  /*11250*/  SHFL.IDX PT, R2, R0, RZ, 0x1c1f ;  /* 0x001c1fff00027589 */ /* 0x000fe200000e0000 */
[----:B------:R-:W-:Y:S07]  /*11260*/  HMMA.16816.F32 R32, R32, R138, RZ ;  /* 0x0000008a2020723c */ /* 0x000fee00000018ff */
[----:B------:R-:W2:Y:S01]  /*11270*/  LDSM.16.M88.4 R136, [R190+0x6900] ;  /* 0x00690000be88783b */ /* 0x000ea20000000200 */
[C---:B-----5:R-:W-:Y:S08]  /*11280*/  HMMA.16816.F32 R4, R140.reuse, R144, R4 ;  /* 0x000000908c04723c */ /* 0x060ff00000001804 */
[C---:B------:R-:W-:Y:S01]  /*11290*/  HMMA.16816.F32 R8, R140.reuse, R146, R8 ;  /* 0x000000928c08723c */ /* 0x040fe20000001808 */
[----:B------:R-:W-:Y:S07]  /*112a0*/  LDSM.16.M88.4 R144, [R189+0x1000] ;  /* 0x00100000bd90783b */ /* 0x000fee0000000200 */
[C---:B-1----:R-:W-:Y:S08]  /*112b0*/  HMMA.16816.F32 R12, R140.reuse, R148, R12 ;  /* 0x000000948c0c723c */ /* 0x042ff0000000180c */
[C---:B------:R-:W-:Y:S01]  /*112c0*/  HMMA.16816.F32 R16, R140.reuse, R150, R16 ;  /* 0x000000968c10723c */ /* 0x040fe20000001810 */
[----:B------:R-:W-:Y:S07]  /*112d0*/  LDSM.16.M88.4 R148, [R189+0x1800] ;  /* 0x00180000bd94783b */ /* 0x000fee0000000200 */
[C---:B------:R-:W-:Y:S08]  /*112e0*/  HMMA.16816.F32 R20, R140.reuse, R152, R20 ;  /* 0x000000988c14723c */ /* 0x040ff00000001814 */
[C---:B------:R-:W-:Y:S01]  /*112f0*/  HMMA.16816.F32 R24, R140.reuse, R154, R24 ;  /* 0x0000009a8c18723c */ /* 0x040fe20000001818 */
[----:B------:R-:W-:Y:S07]  /*11300*/  LDSM.16.M88.4 R152, [R191+0x10100] ;  /* 0x01010000bf98783b */ /* 0x000fee0000000200 */
[C---:B------:R-:W-:Y:S08]  /*11310*/  HMMA.16816.F32 R28, R140.reuse, R156, R28 ;  /* 0x0000009c8c1c723c */ /* 0x040ff0000000181c */
[----:B------:R-:W-:Y:S01]  /*11320*/  HMMA.16816.F32 R32, R140, R158, R32 ;  /* 0x0000009e8c20723c */ /* 0x000fe20000001820 */
[----:B------:R-:W1:Y:S07]  /*11330*/  LDSM.16.M88.4 R140, [R189+0x800] ;  /* 0x00080000bd8c783b */ /* 0x000e6e0000000200 */
[C---:B------:R-:W-:Y:S01]  /*11340*/  HMMA.16816.F32 R4, R160.reuse, R164, R4 ;  /* 0x000000a4a004723c */ /* 0x040fe20000001804 */
[----:B------:R-:W3:Y:S07]  /*11350*/  LDSM.16.M88.4 R156, [R184+0x8100] ;  /* 0x00810000b89c783b */ /* 0x000eee0000000200 */
[C---:B------:R-:W-:Y:S01]  /*11360*/  HMMA.16816.F32 R8, R160.reuse, R166, R8 ;  /* 0x000000a6a008723c */ /* 0x040fe20000001808 */
[----:B------:R-:W-:Y:S07]  /*11370*/  LDSM.16.M88.4 R164, [R184+0x9900] ;  /* 0x00990000b8a4783b */ /* 0x000fee0000000200 */
[C---:B--2---:R-:W-:Y:S08]  /*11380*/  HMMA.16816.F32 R12, R160.reuse, R136, R12 ;  /* 0x00000088a00c723c */ /* 0x044ff0000000180c */
[C---:B------:R-:W-:Y:S01]  /*11390*/  HMMA.16816.F32 R16, R160.reuse, R138, R16 ;  /* 0x0000008aa010723c */ /* 0x040fe20000001810 */
[----:B------:R-:W2:Y:S07]  /*113a0*/  LDSM.16.M88.4 R136, [R184+0x8900] ;  /* 0x00890000b888783b */ /* 0x000eae0000000200 */
[C---:B------:R-:W-:Y:S08]  /*113b0*/  HMMA.16816.F32 R20, R160.reuse, R168, R20 ;  /* 0x000000a8a014723c */ /* 0x040ff00000001814 */
[C---:B------:R-:W-:Y:S01]  /*113c0*/  HMMA.16816.F32 R24, R160.reuse, R170, R24 ;  /* 0x000000aaa018723c */ /* 0x040fe20000001818 */
[----:B------:R-:W-:Y:S07]  /*113d0*/  LDSM.16.M88.4 R168, [R192+0x10100] ;  /* 0x01010000c0a8783b */ /* 0x000fee0000000200 */
[C---:B------:R-:W-:Y:S08]  /*113e0*/  HMMA.16816.F32 R28, R160.reuse, R172, R28 ;  /* 0x000000aca01c723c */ /* 0x040ff0000000181c */
[----:B------:R-:W-:Y:S01]  /*113f0*/  HMMA.16816.F32 R32, R160, R174, R32 ;  /* 0x000000aea020723c */ /* 0x000fe20000001820 */
[----:B------:R-:W4:Y:S07]  /*11400*/  LDSM.16.M88.4 R160, [R184+0x9100] ;  /* 0x00910000b8a0783b */ /* 0x000f2e0000000200 */
[C---:B------:R-:W-:Y:S01]  /*11410*/  HMMA.16816.F32 R4, R176.reuse, R180, R4 ;  /* 0x000000b4b004723c */ /* 0x040fe20000001804 */
[----:B------:R-:W5:Y:S07]  /*11420*/  LDSM.16.M88.4 R172, [R203] ;  /* 0x00000000cbac783b */ /* 0x000f6e0000000200 */
        /* <DEDUP_REMOVED lines=15> */
[C---:B--2---:R-:W-:Y:S08]  /*11520*/  HMMA.16816.F32 R12, R152.reuse, R136, R12 ;  /* 0x00000088980c723c */ /* 0x044ff0000000180c */
[C---:B------:R-:W-:Y:S01]  /*11530*/  HMMA.16816.F32 R16, R152.reuse, R138, R16 ;  /* 0x0000008a9810723c */ /* 0x040fe20000001810 */
[----:B------:R-:W2:Y:S07]  /*11540*/  LDSM.16.M88.4 R136, [R190+0x8900] ;  /* 0x00890000be88783b */ /* 0x000eae0000000200 */
[C---:B----4-:R-:W-:Y:S08]  /*11550*/  HMMA.16816.F32 R20, R152.reuse, R160, R20 ;  /* 0x000000a09814723c */ /* 0x050ff00000001814 */
[C---:B------:R-:W-:Y:S01]  /*11560*/  HMMA.16816.F32 R24, R152.reuse, R162, R24 ;  /* 0x000000a29818723c */ /* 0x040fe20000001818 */
[----:B------:R-:W-:Y:S07]  /*11570*/  LDSM.16.M88.4 R160, [R193+0x10100] ;  /* 0x01010000c1a0783b */ /* 0x000fee0000000200 */
[C---:B------:R-:W-:Y:S08]  /*11580*/  HMMA.16816.F32 R28, R152.reuse, R164, R28 ;  /* 0x000000a4981c723c */ /* 0x040ff0000000181c */
[----:B------:R-:W-:Y:S01]  /*11590*/  HMMA.16816.F32 R32, R152, R166, R32 ;  /* 0x000000a69820723c */ /* 0x000fe20000001820 */
[----:B------:R-:W4:Y:S07]  /*115a0*/  LDSM.16.M88.4 R152, [R190+0x9100] ;  /* 0x00910000be98783b */ /* 0x000f2e0000000200 */
[C---:B-----5:R-:W-:Y:S01]  /*115b0*/  HMMA.16816.F32 R4, R168.reuse, R172, R4 ;  /* 0x000000aca804723c */ /* 0x060fe20000001804 */
[----:B------:R-:W5:Y:S07]  /*115c0*/  LDSM.16.M88.4 R164, [R189+0x2000] ;  /* 0x00200000bda4783b */ /* 0x000f6e0000000200 */
        /* <DEDUP_REMOVED lines=23> */
[----:B------:R-:W2:Y:S07]  /*11740*/  LDSM.16.M88.4 R156, [R184+0xb900] ;  /* 0x00b90000b89c783b */ /* 0x000eae0000000200 */
[C---:B-----5:R-:W-:Y:S01]  /*11750*/  HMMA.16816.F32 R4, R160.reuse, R164, R4 ;  /* 0x000000a4a004723c */ /* 0x060fe20000001804 */
[----:B------:R-:W5:Y:S07]  /*11760*/  LDSM.16.M88.4 R176, [R192+0x14100] ;  /* 0x01410000c0b0783b */ /* 0x000f6e0000000200 */
        /* <DEDUP_REMOVED lines=35> */
[C---:B--2---:R-:W-:Y:S08]  /*119a0*/  HMMA.16816.F32 R12, R160.reuse, R136, R12 ;  /* 0x00000088a00c723c */ /* 0x044ff0000000180c */
[C---:B------:R-:W-:Y:S01]  /*119b0*/  HMMA.16816.F32 R16, R160.reuse, R138, R16 ;  /* 0x0000008aa010723c */ /* 0x040fe20000001810 */
[----:B------:R-:W1:Y:S07]  /*119c0*/  LDSM.16.M88.4 R136, [R189+0x4800] ;  /* 0x00480000bd88783b */ /* 0x000e6e0000000200 */
[C---:B----4-:R-:W-:Y:S08]  /*119d0*/  HMMA.16816.F32 R20, R160.reuse, R152, R20 ;  /* 0x00000098a014723c */ /* 0x050ff00000001814 */
[C---:B------:R-:W-:Y:S08]  /*119e0*/  HMMA.16816.F32 R24, R160.reuse, R154, R24 ;  /* 0x0000009aa018723c */ /* 0x040ff00000001818 */
[C---:B------:R-:W-:Y:S08]  /*119f0*/  HMMA.16816.F32 R28, R160.reuse, R156, R28 ;  /* 0x0000009ca01c723c */ /* 0x040ff0000000181c */
[----:B------:R-:W-:Y:S08]  /*11a00*/  HMMA.16816.F32 R32, R160, R158, R32 ;  /* 0x0000009ea020723c */ /* 0x000ff00000001820 */
[C---:B-----5:R-:W-:Y:S08]  /*11a10*/  HMMA.16816.F32 R4, R168.reuse, R172, R4 ;  /* 0x000000aca804723c */ /* 0x060ff00000001804 */
        /* <DEDUP_REMOVED lines=17> */
[----:B------:R-:W-:Y:S01]  /*11b30*/  MUFU.TANH R143, R6 ;  /* 0x00000006008f7308 */ /* 0x000fe20000002400 */
[----:B------:R-:W-:Y:S02]  /*11b40*/  FMUL.FTZ R16, R16, c[0x0][0x320] ;  /* 0x0000c80010107a20 */ /* 0x000fe40000410000 */
[----:B------:R-:W-:Y:S02]  /*11b50*/  FMUL.FTZ R14, R14, c[0x0][0x320] ;  /* 0x0000c8000e0e7a20 */ /* 0x000fe40000410000 */
[----:B------:R-:W-:Y:S02]  /*11b60*/  FMUL.FTZ R17, R17, c[0x0][0x320] ;  /* 0x0000c80011117a20 */ /* 0x000fe40000410000 */
[----:B------:R-:W-:Y:S03]  /*11b70*/  FMUL.FTZ R15, R15, c[0x0][0x320] ;  /* 0x0000c8000f0f7a20 */ /* 0x000fe60000410000 */
[----:B------:R3:W-:Y:S10]  /*11b80*/  MUFU.TANH R142, R7 ;  /* 0x00000007008e7308 */ /* 0x0007f40000002400 */
[----:B------:R-:W4:Y:S10]  /*11b90*/  MUFU.TANH R141, R8 ;  /* 0x00000008008d7308 */ /* 0x000f340000002400 */
[----:B------:R-:W5:Y:S01]  /*11ba0*/  MUFU.TANH R136, R9 ;  /* 0x0000000900887308 */ /* 0x000f620000002400 */
[----:B---3--:R-:W3:Y:S09]  /*11bb0*/  LDSM.16.M88.4 R4, [R189+0x5000] ;  /* 0x00500000bd04783b */ /* 0x008ef20000000200 */
[----:B------:R-:W-:Y:S10]  /*11bc0*/  MUFU.TANH R103, R10 ;  /* 0x0000000a00677308 */ /* 0x000ff40000002400 */
[----:B------:R1:W-:Y:S10]  /*11bd0*/  MUFU.TANH R101, R11 ;  /* 0x0000000b00657308 */ /* 0x0003f40000002400 */
[----:B------:R-:W-:Y:S10]  /*11be0*/  MUFU.TANH R13, R13 ;  /* 0x0000000d000d7308 */ /* 0x000ff40000002400 */
[----:B------:R4:W-:Y:S01]  /*11bf0*/  MUFU.TANH R148, R18 ;  /* 0x0000001200947308 */ /* 0x0009e20000002400 */
[C---:B---3--:R-:W-:Y:S01]  /*11c00*/  HMMA.16816.F32 R20, R168.reuse, R4, R20 ;  /* 0x00000004a814723c */ /* 0x048fe20000001814 */
[----:B-1----:R-:W1:Y:S01]  /*11c10*/  LDSM.16.M88.4 R8, [R189+0x5800] ;  /* 0x00580000bd08783b */ /* 0x002e620000000200 */
[----:B------:R-:W-:Y:S07]  /*11c20*/  DEPBAR.LE SB0, 0x0 ;  /* 0x000080000000791a */ /* 0x000fee0000000000 */
[----:B------:R-:W-:Y:S01]  /*11c30*/  MUFU.TANH R16, R16 ;  /* 0x0000001000107308 */ /* 0x000fe20000002400 */
[C---:B------:R-:W-:Y:S01]  /*11c40*/  HMMA.16816.F32 R24, R168.reuse, R6, R24 ;  /* 0x00000006a818723c */ /* 0x040fe20000001818 */
[----:B------:R3:W1:Y:S08]  /*11c50*/  SHFL.IDX PT, R4, R0, 0x1, 0x1c1f ;  /* 0x003c1f0000047f89 */ /* 0x00067000000e0000 */
[----:B------:R5:W-:Y:S01]  /*11c60*/  MUFU.TANH R149, R19 ;  /* 0x0000001300957308 */ /* 0x000be20000002400 */
[----:B------:R-:W-:Y:S04]  /*11c70*/  BAR.SYNC.DEFER_BLOCKING 0x0 ;  /* 0x0000000000007b1d */ /* 0x000fe80000010000 */
[----:B------:R-:W-:Y:S02]  /*11c80*/  FMUL.FTZ R23, R23, c[0x0][0x320] ;  /* 0x0000c80017177a20 */ /* 0x000fe40000410000 */
[----:B------:R-:W-:Y:S02]  /*11c90*/  FMUL.FTZ R20, R20, c[0x0][0x320] ;  /* 0x0000c80014147a20 */ /* 0x000fe40000410000 */
[----:B------:R-:W-:Y:S02]  /*11ca0*/  FMUL.FTZ R22, R22, c[0x0][0x320] ;  /* 0x0000c80016167a20 */ /* 0x000fe40000410000 */
[----:B------:R-:W-:Y:S02]  /*11cb0*/  FMUL.FTZ R21, R21, c[0x0][0x320] ;  /* 0x0000c80015157a20 */ /* 0x000fe40000410000 */
[----:B---3--:R-:W-:Y:S02]  /*11cc0*/  IMAD R0, R208, R244, 0x1 ;  /* 0x00000001d0007424 */ /* 0x008fe400078e02f4 */
[----:B------:R-:W-:Y:S02]  /*11cd0*/  FMUL.FTZ R24, R24, c[0x0][0x320] ;  /* 0x0000c80018187a20 */ /* 0x000fe40000410000 */
[----:B------:R-:W-:Y:S01]  /*11ce0*/  FMUL.FTZ R25, R25, c[0x0][0x320] ;  /* 0x0000c80019197a20 */ /* 0x000fe20000410000 */
[----:B------:R-:W-:Y:S01]  /*11cf0*/  IADD3 R0, R232, R0, -R239 ;  /* 0x00000000e8007210 */ /* 0x000fe20007ffe8ef */
[----:B------:R-:W-:Y:S02]  /*11d00*/  FMUL.FTZ R26, R26, c[0x0][0x320] ;  /* 0x0000c8001a1a7a20 */ /* 0x000fe40000410000 */
[----:B------:R-:W-:Y:S01]  /*11d10*/  FMUL.FTZ R27, R27, c[0x0][0x320] ;  /* 0x0000c8001b1b7a20 */ /* 0x000fe20000410000 */
[C---:B-1----:R-:W-:Y:S01]  /*11d20*/  HMMA.16816.F32 R28, R168.reuse, R8, R28 ;  /* 0x00000008a81c723c */ /* 0x042fe2000000181c */
[----:B------:R-:W1:Y:S02]  /*11d30*/  MUFU.TANH R140, R12 ;  /* 0x0000000c008c7308 */ /* 0x000e640000002400 */
[----:B------:R-:W-:Y:S04]  /*11d40*/  IADD3 R0, R0, -R242, RZ ;  /* 0x800000f200007210 */ /* 0x000fe80007ffe0ff */
[----:B------:R-:W-:Y:S01]  /*11d50*/  IADD3 R2, R0, R2, RZ ;  /* 0x0000000200027210 */ /* 0x000fe20007ffe0ff */
[----:B------:R-:W-:Y:S03]  /*11d60*/  HMMA.16816.F32 R32, R168, R10, R32 ;  /* 0x0000000aa820723c */ /* 0x000fe60000001820 */
[----:B------:R3:W-:Y:S01]  /*11d70*/  MUFU.TANH R7, R22 ;  /* 0x0000001600077308 */ /* 0x0007e20000002400 */
[C---:B------:R-:W-:Y:S02]  /*11d80*/  ISETP.GT.AND P0, PT, R2.reuse, RZ, PT ;  /* 0x000000ff0200720c */ /* 0x040fe40003f04270 */
[C---:B------:R-:W-:Y:S02]  /*11d90*/  ISETP.GT.AND P2, PT, R2.reuse, 0x1, PT ;  /* 0x000000010200780c */ /* 0x040fe40003f44270 */
[----:B------:R-:W-:Y:S02]  /*11da0*/  FSEL R10, R145, -INF , P0 ;  /* 0xff800000910a7808 */ /* 0x000fe40000000000 */
[----:B------:R-:W-:Y:S02]  /*11db0*/  ISETP.GT.AND P3, PT, R2, 0x8, PT ;  /* 0x000000080200780c */ /* 0x000fe40003f64270 */
[----:B--2---:R-:W-:Y:S01]  /*11dc0*/  FSEL R11, R144, -INF , P2 ;  /* 0xff800000900b7808 */ /* 0x004fe20001000000 */
[----:B------:R2:W-:Y:S01]  /*11dd0*/  MUFU.TANH R12, R20 ;  /* 0x00000014000c7308 */ /* 0x0005e20000002400 */
[----:B------:R-:W-:Y:S02]  /*11de0*/  IADD3 R0, R0, R4, RZ ;  /* 0x0000000400007210 */ /* 0x000fe40007ffe0ff */
[----:B------:R-:W-:Y:S01]  /*11df0*/  FMNMX.FTZ R4, R10, R3, !PT ;  /* 0x000000030a047209 */ /* 0x000fe20007810000 */
[----:B------:R-:W-:Y:S01]  /*11e00*/  FMUL.FTZ R28, R28, c[0x0][0x320] ;  /* 0x0000c8001c1c7a20 */ /* 0x000fe20000410000 */
[----:B------:R-:W-:Y:S01]  /*11e10*/  ISETP.GT.AND P2, PT, R2, 0x9, PT ;  /* 0x000000090200780c */ /* 0x000fe20003f44270 */
[----:B------:R-:W-:Y:S01]  /*11e20*/  FMUL.FTZ R29, R29, c[0x0][0x320] ;  /* 0x0000c8001d1d7a20 */ /* 0x000fe20000410000 */
[----:B------:R-:W-:Y:S01]  /*11e30*/  FMNMX.FTZ R4, R11, R4, !PT ;  /* 0x000000040b047209 */ /* 0x000fe20007810000 */
[----:B------:R-:W-:Y:S01]  /*11e40*/  FMUL.FTZ R30, R30, c[0x0][0x320] ;  /* 0x0000c8001e1e7a20 */ /* 0x000fe20000410000 */
[----:B----4-:R-:W-:Y:S01]  /*11e50*/  FSEL R18, R141, -INF , P3 ;  /* 0xff8000008d127808 */ /* 0x010fe20001800000 */
[----:B------:R4:W-:Y:S01]  /*11e60*/  MUFU.TANH R5, R21 ;  /* 0x0000001500057308 */ /* 0x0009e20000002400 */
[----:B-----5:R-:W-:Y:S01]  /*11e70*/  FSEL R19, R136, -INF , P2 ;  /* 0xff80000088137808 */ /* 0x020fe20001000000 */
[----:B------:R-:W-:Y:S01]  /*11e80*/  FMUL.FTZ R32, R32, c[0x0][0x320] ;  /* 0x0000c80020207a20 */ /* 0x000fe20000410000 */
[----:B------:R-:W-:Y:S01]  /*11e90*/  ISETP.GT.AND P3, PT, R2, 0x10, PT ;  /* 0x000000100200780c */ /* 0x000fe20003f64270 */
[----:B------:R-:W-:Y:S01]  /*11ea0*/  FMUL.FTZ R33, R33, c[0x0][0x320] ;  /* 0x0000c80021217a20 */ /* 0x000fe20000410000 */
[----:B------:R-:W-:Y:S01]  /*11eb0*/  FMNMX.FTZ R4, R18, R4, !PT ;  /* 0x0000000412047209 */ /* 0x000fe20007810000 */
[----:B------:R-:W-:Y:S01]  /*11ec0*/  FMUL.FTZ R6, R31, c[0x0][0x320] ;  /* 0x0000c8001f067a20 */ /* 0x000fe20000410000 */
[----:B-1----:R-:W-:Y:S01]  /*11ed0*/  FSEL R140, R140, -INF , P3 ;  /* 0xff8000008c8c7808 */ /* 0x002fe20001800000 */
[----:B------:R-:W-:Y:S01]  /*11ee0*/  FMUL.FTZ R34, R34, c[0x0][0x320] ;  /* 0x0000c80022227a20 */ /* 0x000fe20000410000 */
[----:B------:R-:W-:Y:S01]  /*11ef0*/  ISETP.GT.AND P1, PT, R0, RZ, PT ;  /* 0x000000ff0000720c */ /* 0x000fe20003f24270 */
[----:B------:R-:W1:Y:S01]  /*11f00*/  MUFU.TANH R14, R14 ;  /* 0x0000000e000e7308 */ /* 0x000e620000002400 */
[----:B------:R-:W-:Y:S01]  /*11f10*/  ISETP.GT.AND P2, PT, R2, 0x11, PT ;  /* 0x000000110200780c */ /* 0x000fe20003f44270 */
[----:B------:R-:W-:Y:S01]  /*11f20*/  FMUL.FTZ R35, R35, c[0x0][0x320] ;  /* 0x0000c80023237a20 */ /* 0x000fe20000410000 */
[----:B------:R-:W-:Y:S02]  /*11f30*/  FMNMX.FTZ R4, R19, R4, !PT ;  /* 0x0000000413047209 */ /* 0x000fe40007810000 */
[----:B------:R-:W-:Y:S02]  /*11f40*/  FSEL R141, R13, -INF , P2 ;  /* 0xff8000000d8d7808 */ /* 0x000fe40001000000 */
[----:B------:R-:W-:Y:S02]  /*11f50*/  FMNMX.FTZ R4, R140, R4, !PT ;  /* 0x000000048c047209 */ /* 0x000fe40007810000 */
[----:B---3--:R-:W-:Y:S01]  /*11f60*/  FSEL R22, R143, -INF , P1 ;  /* 0xff8000008f167808 */ /* 0x008fe20000800000 */
[----:B------:R-:W3:Y:S01]  /*11f70*/  MUFU.TANH R17, R17 ;  /* 0x0000001100117308 */ /* 0x000ee20000002400 */
[----:B------:R-:W-:Y:S02]  /*11f80*/  ISETP.GT.AND P1, PT, R0, 0x8, PT ;  /* 0x000000080000780c */ /* 0x000fe40003f24270 */
[----:B------:R-:W-:Y:S02]  /*11f90*/  ISETP.GT.AND P3, PT, R2, 0x18, PT ;  /* 0x000000180200780c */ /* 0x000fe40003f64270 */
[----:B------:R-:W-:Y:S02]  /*11fa0*/  FMNMX.FTZ R4, R141, R4, !PT ;  /* 0x000000048d047209 */ /* 0x000fe40007810000 */
[----:B------:R-:W-:Y:S02]  /*11fb0*/  FSEL R146, R16, -INF , P3 ;  /* 0xff80000010927808 */ /* 0x000fe40001800000 */
[C---:B------:R-:W-:Y:S01]  /*11fc0*/  ISETP.GT.AND P0, PT, R0.reuse, 0x1, PT ;  /* 0x000000010000780c */ /* 0x040fe20003f04270 */
[----:B------:R5:W-:Y:S01]  /*11fd0*/  MUFU.TANH R100, R23 ;  /* 0x0000001700647308 */ /* 0x000be20000002400 */
[----:B--2---:R-:W-:Y:S02]  /*11fe0*/  FSEL R20, R103, -INF , P1 ;  /* 0xff80000067147808 */ /* 0x004fe40000800000 */
[----:B------:R-:W-:Y:S02]  /*11ff0*/  ISETP.GT.AND P1, PT, R0, 0x10, PT ;  /* 0x000000100000780c */ /* 0x000fe40003f24270 */
[----:B------:R-:W-:Y:S02]  /*12000*/  ISETP.GT.AND P2, PT, R2, 0x19, PT ;  /* 0x000000190200780c */ /* 0x000fe40003f44270 */
[----:B------:R-:W-:Y:S02]  /*12010*/  FMNMX.FTZ R4, R146, R4, !PT ;  /* 0x0000000492047209 */ /* 0x000fe40007810000 */
[----:B----4-:R-:W-:Y:S01]  /*12020*/  FSEL R21, R142, -INF , P0 ;  /* 0xff8000008e157808 */ /* 0x010fe20000000000 */
[----:B------:R-:W2:Y:S01]  /*12030*/  MUFU.TANH R15, R15 ;  /* 0x0000000f000f7308 */ /* 0x000ea20000002400 */
[----:B-1----:R-:W-:Y:S02]  /*12040*/  FSEL R142, R14, -INF , P1 ;  /* 0xff8000000e8e7808 */ /* 0x002fe40000800000 */
[C---:B------:R-:W-:Y:S02]  /*12050*/  ISETP.GT.AND P0, PT, R0.reuse, 0x9, PT ;  /* 0x000000090000780c */ /* 0x040fe40003f04270 */
[----:B---3--:R-:W-:Y:S02]  /*12060*/  FSEL R147, R17, -INF , P2 ;  /* 0xff80000011937808 */ /* 0x008fe40001000000 */
[----:B------:R-:W-:Y:S02]  /*12070*/  ISETP.GT.AND P1, PT, R0, 0x18, PT ;  /* 0x000000180000780c */ /* 0x000fe40003f24270 */
[----:B------:R-:W-:Y:S01]  /*12080*/  ISETP.GT.AND P2, PT, R2, 0x20, PT ;  /* 0x000000200200780c */ /* 0x000fe20003f44270 */
[----:B------:R-:W1:Y:S01]  /*12090*/  MUFU.TANH R24, R24 ;  /* 0x0000001800187308 */ /* 0x000e620000002400 */
[----:B------:R-:W-:Y:S02]  /*120a0*/  FSEL R148, R148, -INF , P1 ;  /* 0xff80000094947808 */ /* 0x000fe40000800000 */
[----:B------:R-:W-:Y:S02]  /*120b0*/  FSEL R151, R12, -INF , P2 ;  /* 0xff8000000c977808 */ /* 0x000fe40001000000 */
[----:B-----5:R-:W-:Y:S02]  /*120c0*/  FSEL R23, R101, -INF , P0 ;  /* 0xff80000065177808 */ /* 0x020fe40000000000 */
[----:B------:R-:W-:Y:S02]  /*120d0*/  FMNMX.FTZ R4, R147, R4, !PT ;  /* 0x0000000493047209 */ /* 0x000fe40007810000 */
[----:B------:R-:W-:Y:S01]  /*120e0*/  ISETP.GT.AND P0, PT, R0, 0x11, PT ;  /* 0x000000110000780c */ /* 0x000fe20003f04270 */
[----:B------:R-:W3:Y:S01]  /*120f0*/  MUFU.TANH R25, R25 ;  /* 0x0000001900197308 */ /* 0x000ee20000002400 */
[----:B------:R-:W-:Y:S02]  /*12100*/  ISETP.GT.AND P1, PT, R2, 0x21, PT ;  /* 0x000000210200780c */ /* 0x000fe40003f24270 */
[----:B------:R-:W-:Y:S02]  /*12110*/  FMNMX.FTZ R4, R151, R4, !PT ;  /* 0x0000000497047209 */ /* 0x000fe40007810000 */
[----:B--2---:R-:W-:Y:S02]  /*12120*/  FSEL R143, R15, -INF , P0 ;  /* 0xff8000000f8f7808 */ /* 0x004fe40000000000 */
[----:B------:R-:W-:Y:S02]  /*12130*/  FSEL R152, R5, -INF , P1 ;  /* 0xff80000005987808 */ /* 0x000fe40000800000 */
[----:B------:R-:W-:Y:S01]  /*12140*/  ISETP.GT.AND P0, PT, R0, 0x19, PT ;  /* 0x000000190000780c */ /* 0x000fe20003f04270 */
[----:B------:R-:W2:Y:S01]  /*12150*/  MUFU.TANH R28, R28 ;  /* 0x0000001c001c7308 */ /* 0x000ea20000002400 */
[----:B------:R-:W-:Y:S02]  /*12160*/  ISETP.GT.AND P2, PT, R2, 0x28, PT ;  /* 0x000000280200780c */ /* 0x000fe40003f44270 */
[----:B------:R-:W-:Y:S02]  /*12170*/  FSEL R149, R149, -INF , P0 ;  /* 0xff80000095957808 */ /* 0x000fe40000000000 */
[----:B-1----:R-:W-:Y:S02]  /*12180*/  FSEL R156, R24, -INF , P2 ;  /* 0xff800000189c7808 */ /* 0x002fe40001000000 */
[----:B------:R-:W-:Y:S02]  /*12190*/  FMNMX.FTZ R4, R152, R4, !PT ;  /* 0x0000000498047209 */ /* 0x000fe40007810000 */
[----:B------:R-:W-:Y:S01]  /*121a0*/  ISETP.GT.AND P0, PT, R0, 0x20, PT ;  /* 0x000000200000780c */ /* 0x000fe20003f04270 */
[----:B------:R-:W1:Y:S01]  /*121b0*/  MUFU.TANH R29, R29 ;  /* 0x0000001d001d7308 */ /* 0x000e620000002400 */
[----:B------:R-:W-:Y:S02]  /*121c0*/  ISETP.GT.AND P1, PT, R2, 0x29, PT ;  /* 0x000000290200780c */ /* 0x000fe40003f24270 */
[----:B------:R-:W-:Y:S02]  /*121d0*/  FMNMX.FTZ R5, R22, R102, !PT ;  /* 0x0000006616057209 */ /* 0x000fe40007810000 */
[----:B------:R-:W-:Y:S02]  /*121e0*/  FSEL R154, R7, -INF , P0 ;  /* 0xff800000079a7808 */ /* 0x000fe40000000000 */
[----:B---3--:R-:W-:Y:S02]  /*121f0*/  FSEL R157, R25, -INF , P1 ;  /* 0xff800000199d7808 */ /* 0x008fe40000800000 */
[C---:B------:R-:W-:Y:S01]  /*12200*/  ISETP.GT.AND P2, PT, R2.reuse, 0x38, PT ;  /* 0x000000380200780c */ /* 0x040fe20003f44270 */
[----:B------:R-:W3:Y:S01]  /*12210*/  MUFU.TANH R32, R32 ;  /* 0x0000002000207308 */ /* 0x000ee20000002400 */
[C---:B------:R-:W-:Y:S02]  /*12220*/  ISETP.GT.AND P0, PT, R2.reuse, 0x30, PT ;  /* 0x000000300200780c */ /* 0x040fe40003f04270 */
[C---:B------:R-:W-:Y:S02]  /*12230*/  ISETP.GT.AND P3, PT, R2.reuse, 0x31, PT ;  /* 0x000000310200780c */ /* 0x040fe40003f64270 */
[----:B------:R-:W-:Y:S02]  /*12240*/  ISETP.GT.AND P1, PT, R2, 0x39, PT ;  /* 0x000000390200780c */ /* 0x000fe40003f24270 */
[----:B------:R-:W-:Y:S02]  /*12250*/  FMNMX.FTZ R2, R156, R4, !PT ;  /* 0x000000049c027209 */ /* 0x000fe40007810000 */
[----:B------:R-:W-:Y:S01]  /*12260*/  FMNMX.FTZ R5, R21, R5, !PT ;  /* 0x0000000515057209 */ /* 0x000fe20007810000 */
[----:B------:R-:W4:Y:S01]  /*12270*/  MUFU.TANH R33, R33 ;  /* 0x0000002100217308 */ /* 0x000f220000002400 */
[----:B--2---:R-:W-:Y:S02]  /*12280*/  FSEL R161, R28, -INF , P0 ;  /* 0xff8000001ca17808 */ /* 0x004fe40000000000 */
[----:B------:R-:W-:Y:S02]  /*12290*/  FMNMX.FTZ R2, R157, R2, !PT ;  /* 0x000000029d027209 */ /* 0x000fe40007810000 */
[----:B------:R-:W-:Y:S02]  /*122a0*/  FMNMX.FTZ R5, R20, R5, !PT ;  /* 0x0000000514057209 */ /* 0x000fe40007810000 */
[----:B-1----:R-:W-:Y:S02]  /*122b0*/  FSEL R160, R29, -INF , P3 ;  /* 0xff8000001da07808 */ /* 0x002fe40001800000 */
[----:B------:R-:W-:Y:S01]  /*122c0*/  FMNMX.FTZ R2, R161, R2, !PT ;  /* 0x00000002a1027209 */ /* 0x000fe20007810000 */
[----:B------:R-:W1:Y:S01]  /*122d0*/  MUFU.TANH R26, R26 ;  /* 0x0000001a001a7308 */ /* 0x000e620000002400 */
[----:B------:R-:W-:Y:S02]  /*122e0*/  FMNMX.FTZ R5, R23, R5, !PT ;  /* 0x0000000517057209 */ /* 0x000fe40007810000 */
[----:B------:R-:W-:Y:S02]  /*122f0*/  FMNMX.FTZ R2, R160, R2, !PT ;  /* 0x00000002a0027209 */ /* 0x000fe40007810000 */
[----:B---3--:R-:W-:Y:S02]  /*12300*/  FSEL R162, R32, -INF , P2 ;  /* 0xff80000020a27808 */ /* 0x008fe40001000000 */
[----:B------:R-:W-:Y:S02]  /*12310*/  FMNMX.FTZ R4, R142, R5, !PT ;  /* 0x000000058e047209 */ /* 0x000fe40007810000 */
[----:B------:R-:W-:Y:S01]  /*12320*/  FMNMX.FTZ R2, R162, R2, !PT ;  /* 0x00000002a2027209 */ /* 0x000fe20007810000 */
[----:B------:R-:W2:Y:S01]  /*12330*/  MUFU.TANH R27, R27 ;  /* 0x0000001b001b7308 */ /* 0x000ea20000002400 */
[----:B------:R-:W-:Y:S02]  /*12340*/  FMNMX.FTZ R4, R143, R4, !PT ;  /* 0x000000048f047209 */ /* 0x000fe40007810000 */
[----:B------:R-:W-:Y:S02]  /*12350*/  ISETP.GT.AND P0, PT, R0, 0x21, PT ;  /* 0x000000210000780c */ /* 0x000fe40003f04270 */
[----:B----4-:R-:W-:Y:S02]  /*12360*/  FSEL R207, R33, -INF , P1 ;  /* 0xff80000021cf7808 */ /* 0x010fe40000800000 */
[----:B------:R-:W-:Y:S02]  /*12370*/  FMNMX.FTZ R4, R148, R4, !PT ;  /* 0x0000000494047209 */ /* 0x000fe40007810000 */
[----:B------:R-:W-:Y:S01]  /*12380*/  FMNMX.FTZ R2, R207, R2, !PT ;  /* 0x00000002cf027209 */ /* 0x000fe20007810000 */
[----:B------:R-:W3:Y:S01]  /*12390*/  MUFU.TANH R30, R30 ;  /* 0x0000001e001e7308 */ /* 0x000ee20000002400 */
[----:B------:R-:W-:Y:S02]  /*123a0*/  FMNMX.FTZ R4, R149, R4, !PT ;  /* 0x0000000495047209 */ /* 0x000fe40007810000 */
[----:B------:R-:W-:Y:S01]  /*123b0*/  FSEL R150, R100, -INF , P0 ;  /* 0xff80000064967808 */ /* 0x000fe20000000000 */
[----:B------:R-:W4:Y:S01]  /*123c0*/  SHFL.BFLY PT, R101, R2, 0x2, 0x1f ;  /* 0x0c401f0002657f89 */ /* 0x000f2200000e0000 */
[----:B------:R-:W-:Y:S02]  /*123d0*/  FMNMX.FTZ R4, R154, R4, !PT ;  /* 0x000000049a047209 */ /* 0x000fe40007810000 */
[----:B------:R-:W-:Y:S02]  /*123e0*/  ISETP.GT.AND P3, PT, R0, 0x28, PT ;  /* 0x000000280000780c */ /* 0x000fe40003f64270 */
[----:B------:R-:W-:Y:S01]  /*123f0*/  FMNMX.FTZ R4, R150, R4, !PT ;  /* 0x0000000496047209 */ /* 0x000fe20007810000 */
[----:B------:R-:W5:Y:S01]  /*12400*/  MUFU.TANH R6, R6 ;  /* 0x0000000600067308 */ /* 0x000f620000002400 */
[----:B-1----:R-:W-:Y:S02]  /*12410*/  FSEL R153, R26, -INF , P3 ;  /* 0xff8000001a997808 */ /* 0x002fe40001800000 */
[----:B------:R-:W-:Y:S02]  /*12420*/  ISETP.GT.AND P0, PT, R0, 0x29, PT ;  /* 0x000000290000780c */ /* 0x000fe40003f04270 */
[----:B------:R-:W-:Y:S02]  /*12430*/  ISETP.GE.AND P2, PT, R208, 0x1, PT ;  /* 0x00000001d000780c */ /* 0x000fe40003f46270 */
[----:B--2---:R-:W-:Y:S02]  /*12440*/  FSEL R155, R27, -INF , P0 ;  /* 0xff8000001b9b7808 */ /* 0x004fe40000000000 */
[----:B------:R-:W-:Y:S01]  /*12450*/  FMNMX.FTZ R4, R153, R4, !PT ;  /* 0x0000000499047209 */ /* 0x000fe20007810000 */
[----:B------:R-:W1:Y:S01]  /*12460*/  MUFU.TANH R34, R34 ;  /* 0x0000002200227308 */ /* 0x000e620000002400 */
[----:B------:R-:W-:Y:S02]  /*12470*/  ISETP.GT.AND P1, PT, R0, 0x30, PT ;  /* 0x000000300000780c */ /* 0x000fe40003f24270 */
[----:B------:R-:W-:Y:S02]  /*12480*/  FMNMX.FTZ R4, R155, R4, !PT ;  /* 0x000000049b047209 */ /* 0x000fe40007810000 */
[----:B---3--:R-:W-:Y:S02]  /*12490*/  FSEL R158, R30, -INF , P1 ;  /* 0xff8000001e9e7808 */ /* 0x008fe40000800000 */
[----:B------:R-:W-:Y:S02]  /*124a0*/  ISETP.GT.AND P0, PT, R0, 0x31, PT ;  /* 0x000000310000780c */ /* 0x000fe40003f04270 */
[----:B------:R-:W-:Y:S01]  /*124b0*/  FMNMX.FTZ R5, R158, R4, !PT ;  /* 0x000000049e057209 */ /* 0x000fe20007810000 */
[----:B------:R-:W2:Y:S01]  /*124c0*/  MUFU.TANH R103, R35 ;  /* 0x0000002300677308 */ /* 0x000ea20000002400 */
[----:B------:R-:W-:Y:S02]  /*124d0*/  IADD3 R4, R208, -0x1, RZ ;  /* 0xffffffffd0047810 */ /* 0x000fe40007ffe0ff */
[----:B----4-:R-:W-:Y:S02]  /*124e0*/  FMNMX.FTZ R101, R2, R101, !PT ;  /* 0x0000006502657209 */ /* 0x010fe40007810000 */
[----:B-----5:R-:W-:Y:S01]  /*124f0*/  FSEL R159, R6, -INF , P0 ;  /* 0xff800000069f7808 */ /* 0x020fe20000000000 */
[----:B------:R-:W-:Y:S01]  /*12500*/  @P2 IMAD.WIDE.U32 R6, R4, c[0x0][0x1e0], RZ ;  /* 0x0000780004062a25 */ /* 0x000fe200078e00ff */
[C---:B------:R-:W-:Y:S01]  /*12510*/  ISETP.GT.AND P1, PT, R0.reuse, 0x38, PT ;  /* 0x000000380000780c */ /* 0x040fe20003f24270 */
[----:B------:R-:W3:Y:S01]  /*12520*/  SHFL.BFLY PT, R9, R101, 0x1, 0x1f ;  /* 0x0c201f0065097f89 */ /* 0x000ee200000e0000 */
[----:B------:R-:W-:Y:S02]  /*12530*/  ISETP.GT.AND P0, PT, R0, 0x39, PT ;  /* 0x000000390000780c */ /* 0x000fe40003f04270 */
[----:B------:R-:W-:Y:S02]  /*12540*/  FMNMX.FTZ R0, R159, R5, !PT ;  /* 0x000000059f007209 */ /* 0x000fe40007810000 */
[----:B------:R-:W-:Y:S02]  /*12550*/  @P2 SHF.R.S32.HI R5, RZ, 0x1f, R4 ;  /* 0x0000001fff052819 */ /* 0x000fe40000011404 */
[----:B-1----:R-:W-:Y:S03]  /*12560*/  FSEL R183, R34, -INF , P1 ;  /* 0xff80000022b77808 */ /* 0x002fe60000800000 */
[----:B------:R-:W-:Y:S01]  /*12570*/  @P2 IMAD R5, R5, c[0x0][0x1e0], RZ ;  /* 0x0000780005052a24 */ /* 0x000fe200078e02ff */
[----:B------:R-:W-:Y:S03]  /*12580*/  FMNMX.FTZ R0, R183, R0, !PT ;  /* 0x00000000b7007209 */ /* 0x000fe60007810000 */
[----:B------:R-:W-:Y:S01]  /*12590*/  @P2 IMAD R4, R4, c[0x0][0x1e4], R5 ;  /* 0x0000790004042a24 */ /* 0x000fe200078e0205 */
[C---:B------:R-:W-:Y:S02]  /*125a0*/  @P2 SHF.L.U32 R5, R6.reuse, 0x6, RZ ;  /* 0x0000000606052819 */ /* 0x040fe400000006ff */
[----:B--2---:R-:W-:Y:S02]  /*125b0*/  FSEL R103, R103, -INF , P0 ;  /* 0xff80000067677808 */ /* 0x004fe40000000000 */
[----:B------:R-:W-:Y:S02]  /*125c0*/  @P2 IADD3 R4, R7, R4, RZ ;  /* 0x0000000407042210 */ /* 0x000fe40007ffe0ff */
[----:B------:R-:W-:Y:S02]  /*125d0*/  @P2 IADD3 R7, P0, R5, R228, RZ ;  /* 0x000000e405072210 */ /* 0x000fe40007f1e0ff */
[----:B------:R-:W-:Y:S02]  /*125e0*/  @P2 SHF.L.U64.HI R4, R6, 0x6, R4 ;  /* 0x0000000606042819 */ /* 0x000fe40000010204 */
[----:B------:R-:W-:Y:S02]  /*125f0*/  FMNMX.FTZ R0, R103, R0, !PT ;  /* 0x0000000067007209 */ /* 0x000fe40007810000 */
[----:B------:R-:W-:Y:S02]  /*12600*/  @P2 LEA R16, P1, R7, c[0x0][0x1c8], 0x1 ;  /* 0x0000720007102a11 */ /* 0x000fe400078208ff */
[----:B------:R-:W-:Y:S01]  /*12610*/  @P2 IADD3.X R8, R4, R231, RZ, P0, !PT ;  /* 0x000000e704082210 */ /* 0x000fe200007fe4ff */
[----:B------:R-:W1:Y:S01]  /*12620*/  SHFL.BFLY PT, R2, R0, 0x2, 0x1f ;  /* 0x0c401f0000027f89 */ /* 0x000e6200000e0000 */
[----:B------:R-:W-:Y:S02]  /*12630*/  @P2 IADD3 R6, P0, R5, R226, RZ ;  /* 0x000000e205062210 */ /* 0x000fe40007f1e0ff */
[----:B------:R-:W-:Y:S02]  /*12640*/  @P2 LEA.HI.X R17, R7, c[0x0][0x1cc], R8, 0x1, P1 ;  /* 0x0000730007112a11 */ /* 0x000fe400008f0c08 */
[----:B------:R-:W-:Y:S02]  /*12650*/  @P2 LEA R14, P1, R6, c[0x0][0x1c8], 0x1 ;  /* 0x00007200060e2a11 */ /* 0x000fe400078208ff */
[----:B------:R-:W-:Y:S01]  /*12660*/  @P2 IADD3.X R8, R4, R225, RZ, P0, !PT ;  /* 0x000000e104082210 */ /* 0x000fe200007fe4ff */
[----:B------:R2:W-:Y:S01]  /*12670*/  @P2 LDGSTS.E.BYPASS.LTC128B.128 [R209+0x6100], [R16.64], !P5 ;  /* 0x0610000010d12fae */ /* 0x0005e2000e901d46 */
[----:B------:R-:W-:Y:S02]  /*12680*/  @P2 IADD3 R7, P0, R5, R220, RZ ;  /* 0x000000dc05072210 */ /* 0x000fe40007f1e0ff */
[----:B---3--:R-:W-:Y:S02]  /*12690*/  FMNMX.FTZ R101, R101, R9, !PT ;  /* 0x0000000965657209 */ /* 0x008fe40007810000 */
[----:B------:R-:W-:Y:S02]  /*126a0*/  @P2 LEA.HI.X R15, R6, c[0x0][0x1cc], R8, 0x1, P1 ;  /* 0x00007300060f2a11 */ /* 0x000fe400008f0c08 */
[----:B------:R-:W-:Y:S01]  /*126b0*/  @P2 LEA R12, P1, R7, c[0x0][0x1c8], 0x1 ;  /* 0x00007200070c2a11 */ /* 0x000fe200078208ff */
[----:B------:R-:W-:Y:S01]  /*126c0*/  FMUL.FTZ R144, R101, c[0x0][0x2d0] ;  /* 0x0000b40065907a20 */ /* 0x000fe20000410000 */
[----:B------:R-:W-:Y:S01]  /*126d0*/  @P2 IADD3.X R6, R4, R227, RZ, P0, !PT ;  /* 0x000000e304062210 */ /* 0x000fe200007fe4ff */
[----:B------:R3:W-:Y:S01]  /*126e0*/  @P2 LDGSTS.E.BYPASS.LTC128B.128 [R209+0x8100], [R14.64], !P6 ;  /* 0x081000000ed12fae */ /* 0x0007e2000f101d46 */
[----:B------:R-:W-:Y:S02]  /*126f0*/  @P2 IADD3 R5, P0, R247, R5, RZ ;  /* 0x00000005f7052210 */ /* 0x000fe40007f1e0ff */
[----:B------:R-:W-:Y:S02]  /*12700*/  @P2 LEA.HI.X R13, R7, c[0x0][0x1cc], R6, 0x1, P1 ;  /* 0x00007300070d2a11 */ /* 0x000fe400008f0c06 */
[----:B------:R-:W-:Y:S02]  /*12710*/  FSETP.NEU.FTZ.AND P1, PT, R101, -INF , PT ;  /* 0xff8000006500780b */ /* 0x000fe40003f3d000 */
[----:B-1----:R-:W-:Y:S01]  /*12720*/  FMNMX.FTZ R0, R0, R2, !PT ;  /* 0x0000000200007209 */ /* 0x002fe20007810000 */
[----:B------:R3:W-:Y:S01]  /*12730*/  @P2 LDGSTS.E.BYPASS.LTC128B.128 [R209+0xa100], [R12.64], !P4 ;  /* 0x0a1000000cd12fae */ /* 0x0007e2000e101d46 */
[----:B------:R-:W-:Y:S02]  /*12740*/  FSEL R144, R144, RZ, P1 ;  /* 0x000000ff90907208 */ /* 0x000fe40000800000 */
[----:B------:R-:W-:Y:S02]  /*12750*/  @P2 IADD3 R6, P3, R5, R228, RZ ;  /* 0x000000e405062210 */ /* 0x000fe40007f7e0ff */
[----:B------:R-:W-:Y:S01]  /*12760*/  @P2 IADD3.X R4, R245, R4, RZ, P0, !PT ;  /* 0x00000004f5042210 */ /* 0x000fe200007fe4ff */
[--C-:B------:R-:W-:Y:S01]  /*12770*/  FFMA.FTZ R10, R10, c[0x0][0x2d0], -R144.reuse ;  /* 0x0000b4000a0a7a23 */ /* 0x100fe20000010890 */
[----:B------:R-:W-:Y:S01]  /*12780*/  @P2 LEA R8, P0, R6, c[0x0][0x1c8], 0x1 ;  /* 0x0000720006082a11 */ /* 0x000fe200078008ff */
[----:B------:R-:W1:Y:S01]  /*12790*/  SHFL.BFLY PT, R2, R0, 0x1, 0x1f ;  /* 0x0c201f0000027f89 */ /* 0x000e6200000e0000 */
[----:B------:R-:W-:Y:S01]  /*127a0*/  @P2 IADD3.X R7, R4, R231, RZ, P3, !PT ;  /* 0x000000e704072210 */ /* 0x000fe20001ffe4ff */
[----:B------:R4:W-:Y:S01]  /*127b0*/  MUFU.EX2 R216, R10 ;  /* 0x0000000a00d87308 */ /* 0x0009e20000000800 */
[--C-:B------:R-:W-:Y:S02]  /*127c0*/  FFMA.FTZ R18, R18, c[0x0][0x2d0], -R144.reuse ;  /* 0x0000b40012127a23 */ /* 0x100fe40000010890 */
[----:B------:R-:W-:Y:S01]  /*127d0*/  @P2 LEA.HI.X R9, R6, c[0x0][0x1cc], R7, 0x1, P0 ;  /* 0x0000730006092a11 */ /* 0x000fe200000f0c07 */
[--C-:B------:R-:W-:Y:S01]  /*127e0*/  FFMA.FTZ R7, R11, c[0x0][0x2d0], -R144.reuse ;  /* 0x0000b4000b077a23 */ /* 0x100fe20000010890 */
[----:B------:R-:W-:Y:S01]  /*127f0*/  @P2 IADD3 R6, P0, R5, R226, RZ ;  /* 0x000000e205062210 */ /* 0x000fe20007f1e0ff */
[----:B------:R-:W-:Y:S02]  /*12800*/  FFMA.FTZ R19, R19, c[0x0][0x2d0], -R144 ;  /* 0x0000b40013137a23 */ /* 0x000fe40000010890 */
[----:B------:R5:W-:Y:S01]  /*12810*/  @P2 LDGSTS.E.BYPASS.LTC128B.128 [R209+0x7100], [R8.64], !P5 ;  /* 0x0710000008d12fae */ /* 0x000be2000e901d46 */
[----:B------:R-:W-:Y:S01]  /*12820*/  @P2 IADD3.X R24, R4, R225, RZ, P0, !PT ;  /* 0x000000e104182210 */ /* 0x000fe200007fe4ff */
[----:B------:R-:W2:Y:S10]  /*12830*/  MUFU.EX2 R217, R7 ;  /* 0x0000000700d97308 */ /* 0x000eb40000000800 */
[----:B------:R-:W-:Y:S01]  /*12840*/  MUFU.EX2 R215, R18 ;  /* 0x0000001200d77308 */ /* 0x000fe20000000800 */
[----:B-1----:R-:W-:Y:S02]  /*12850*/  FMNMX.FTZ R100, R0, R2, !PT ;  /* 0x0000000200647209 */ /* 0x002fe40007810000 */
[----:B----4-:R-:W-:Y:S03]  /*12860*/  @P2 LEA R10, P0, R6, c[0x0][0x1c8], 0x1 ;  /* 0x00007200060a2a11 */ /* 0x010fe600078008ff */
[----:B------:R-:W-:Y:S01]  /*12870*/  FMUL.FTZ R145, R100, c[0x0][0x2d0] ;  /* 0x0000b40064917a20 */ /* 0x000fe20000410000 */
[----:B------:R-:W-:Y:S02]  /*12880*/  @P2 LEA.HI.X R11, R6, c[0x0][0x1cc], R24, 0x1, P0 ;  /* 0x00007300060b2a11 */ /* 0x000fe400000f0c18 */
[----:B------:R-:W-:Y:S01]  /*12890*/  @P2 IADD3 R5, P0, R5, R220, RZ ;  /* 0x000000dc05052210 */ /* 0x000fe20007f1e0ff */
[----:B------:R-:W1:Y:S02]  /*128a0*/  MUFU.EX2 R214, R19 ;  /* 0x0000001300d67308 */ /* 0x000e640000000800 */
[----:B------:R4:W-:Y:S01]  /*128b0*/  @P2 LDGSTS.E.BYPASS.LTC128B.128 [R209+0x9100], [R10.64], !P6 ;  /* 0x091000000ad12fae */ /* 0x0009e2000f101d46 */
[----:B------:R-:W-:Y:S02]  /*128c0*/  @P2 IADD3.X R0, R4, R227, RZ, P0, !PT ;  /* 0x000000e304002210 */ /* 0x000fe400007fe4ff */
[----:B------:R-:W-:Y:S02]  /*128d0*/  @P2 LEA R4, P0, R5, c[0x0][0x1c8], 0x1 ;  /* 0x0000720005042a11 */ /* 0x000fe400078008ff */
[----:B--2---:R-:W-:Y:S02]  /*128e0*/  F2FP.PACK_AB R136, R217, R216 ;  /* 0x000000d8d988723e */ /* 0x004fe400000000ff */
[----:B------:R-:W-:Y:S02]  /*128f0*/  @P2 LEA.HI.X R5, R5, c[0x0][0x1cc], R0, 0x1, P0 ;  /* 0x0000730005052a11 */ /* 0x000fe400000f0c00 */
[----:B------:R-:W-:Y:S02]  /*12900*/  FSETP.NEU.FTZ.AND P0, PT, R100, -INF , PT ;  /* 0xff8000006400780b */ /* 0x000fe40003f1d000 */
[----:B------:R-:W-:Y:S01]  /*12910*/  FSEL R0, R101, RZ, P1 ;  /* 0x000000ff65007208 */ /* 0x000fe20000800000 */
[----:B------:R2:W-:Y:S01]  /*12920*/  @P2 LDGSTS.E.BYPASS.LTC128B.128 [R209+0xb100], [R4.64], !P4 ;  /* 0x0b10000004d12fae */ /* 0x0005e2000e101d46 */
[----:B------:R-:W-:Y:S03]  /*12930*/  FSEL R145, R145, RZ, P0 ;  /* 0x000000ff91917208 */ /* 0x000fe60000000000 */
[----:B------:R-:W-:Y:S02]  /*12940*/  FADD.FTZ R0, -R0, R3 ;  /* 0x0000000300007221 */ /* 0x000fe40000010100 */
[--C-:B------:R-:W-:Y:S02]  /*12950*/  FFMA.FTZ R2, R23, c[0x0][0x2d0], -R145.reuse ;  /* 0x0000b40017027a23 */ /* 0x100fe40000010891 */
[----:B------:R-:W-:Y:S01]  /*12960*/  FMUL.FTZ R0, R0, c[0x0][0x2d0] ;  /* 0x0000b40000007a20 */ /* 0x000fe20000410000 */
[----:B---3--:R-:W3:Y:S01]  /*12970*/  LDSM.16.MT88.4 R12, [R185+0x100] ;  /* 0x00010000b90c783b */ /* 0x008ee20000004200 */
[----:B------:R2:W-:Y:S01]  /*12980*/  MUFU.EX2 R210, R2 ;  /* 0x0000000200d27308 */ /* 0x0005e20000000800 */
[--C-:B------:R-:W-:Y:S01]  /*12990*/  FFMA.FTZ R22, R22, c[0x0][0x2d0], -R145.reuse ;  /* 0x0000b40016167a23 */ /* 0x100fe20000010891 */
[----:B-1----:R-:W-:Y:S01]  /*129a0*/  F2FP.PACK_AB R138, R214, R215 ;  /* 0x000000d7d68a723e */ /* 0x002fe200000000ff */
[--C-:B------:R-:W-:Y:S02]  /*129b0*/  FFMA.FTZ R21, R21, c[0x0][0x2d0], -R145.reuse ;  /* 0x0000b40015157a23 */ /* 0x100fe40000010891 */
[--C-:B------:R-:W-:Y:S02]  /*129c0*/  FFMA.FTZ R20, R20, c[0x0][0x2d0], -R145.reuse ;  /* 0x0000b40014147a23 */ /* 0x100fe40000010891 */
[----:B------:R-:W-:Y:S03]  /*129d0*/  LDSM.16.MT88.4 R28, [R188+0x100] ;  /* 0x00010000bc1c783b */ /* 0x000fe60000004200 */
[----:B------:R1:W1:Y:S05]  /*129e0*/  MUFU.EX2 R3, R0 ;  /* 0x0000000000037308 */ /* 0x00026a0000000800 */
[----:B------:R-:W0:Y:S05]  /*129f0*/  LDGDEPBAR ;  /* 0x00000000000079af */ /* 0x000e2a0000000000 */
[----:B------:R-:W-:Y:S01]  /*12a00*/  MUFU.EX2 R213, R22 ;  /* 0x0000001600d57308 */ /* 0x000fe20000000800 */
[----:B--2---:R-:W-:Y:S02]  /*12a10*/  FSEL R2, R100, RZ, P0 ;  /* 0x000000ff64027208 */ /* 0x004fe40000000000 */
[----:B------:R-:W-:Y:S07]  /*12a20*/  ISETP.GT.AND P0, PT, R208, R234, PT ;  /* 0x000000ead000720c */ /* 0x000fee0003f04270 */
[----:B------:R-:W2:Y:S01]  /*12a30*/  MUFU.EX2 R212, R21 ;  /* 0x0000001500d47308 */ /* 0x000ea20000000800 */
[----:B-1----:R-:W-:Y:S02]  /*12a40*/  FADD.FTZ R0, -R2, R102 ;  /* 0x0000006602007221 */ /* 0x002fe40000010100 */
[--C-:B------:R-:W-:Y:S02]  /*12a50*/  FFMA.FTZ R2, R140, c[0x0][0x2d0], -R144.reuse ;  /* 0x0000b4008c027a23 */ /* 0x100fe40000010890 */
[----:B------:R-:W-:Y:S05]  /*12a60*/  FMUL.FTZ R0, R0, c[0x0][0x2d0] ;  /* 0x0000b40000007a20 */ /* 0x000fea0000410000 */
[----:B------:R1:W-:Y:S01]  /*12a70*/  MUFU.EX2 R182, R2 ;  /* 0x0000000200b67308 */ /* 0x0003e20000000800 */
[C---:B------:R-:W-:Y:S02]  /*12a80*/  FMUL.FTZ R4, R3.reuse, R104 ;  /* 0x0000006803047220 */ /* 0x040fe40000410000 */
[C---:B------:R-:W-:Y:S02]  /*12a90*/  FMUL.FTZ R5, R3.reuse, R105 ;  /* 0x0000006903057220 */ /* 0x040fe40000410000 */
[C---:B-----5:R-:W-:Y:S02]  /*12aa0*/  FMUL.FTZ R8, R3.reuse, R108 ;  /* 0x0000006c03087220 */ /* 0x060fe40000410000 */
[C---:B------:R-:W-:Y:S02]  /*12ab0*/  FMUL.FTZ R9, R3.reuse, R109 ;  /* 0x0000006d03097220 */ /* 0x040fe40000410000 */
[C---:B------:R-:W-:Y:S01]  /*12ac0*/  FMUL.FTZ R16, R3.reuse, R116 ;  /* 0x0000007403107220 */ /* 0x040fe20000410000 */
[----:B------:R5:W3:Y:S01]  /*12ad0*/  MUFU.EX2 R211, R20 ;  /* 0x0000001400d37308 */ /* 0x000ae20000000800 */
[C---:B------:R-:W-:Y:S02]  /*12ae0*/  FMUL.FTZ R17, R3.reuse, R117 ;  /* 0x0000007503117220 */ /* 0x040fe40000410000 */
[C---:B------:R-:W-:Y:S01]  /*12af0*/  FMUL.FTZ R24, R3.reuse, R124 ;  /* 0x0000007c03187220 */ /* 0x040fe20000410000 */
[----:B--2---:R-:W-:Y:S01]  /*12b00*/  F2FP.PACK_AB R137, R212, R213 ;  /* 0x000000d5d489723e */ /* 0x004fe200000000ff */
[C---:B------:R-:W-:Y:S02]  /*12b10*/  FMUL.FTZ R25, R3.reuse, R125 ;  /* 0x0000007d03197220 */ /* 0x040fe40000410000 */
[C---:B------:R-:W-:Y:S02]  /*12b20*/  FMUL.FTZ R32, R3.reuse, R132 ;  /* 0x0000008403207220 */ /* 0x040fe40000410000 */
[C---:B------:R-:W-:Y:S01]  /*12b30*/  FMUL.FTZ R33, R3.reuse, R133 ;  /* 0x0000008503217220 */ /* 0x040fe20000410000 */
[----:B------:R-:W2:Y:S01]  /*12b40*/  MUFU.EX2 R0, R0 ;  /* 0x0000000000007308 */ /* 0x000ea20000000800 */
[C---:B------:R-:W-:Y:S02]  /*12b50*/  FMUL.FTZ R36, R3.reuse, R36 ;  /* 0x0000002403247220 */ /* 0x040fe40000410000 */
[----:B------:R-:W-:Y:S02]  /*12b60*/  FMUL.FTZ R37, R3, R37 ;  /* 0x0000002503257220 */ /* 0x000fe40000410000 */
[--C-:B-1----:R-:W-:Y:S02]  /*12b70*/  FFMA.FTZ R2, R141, c[0x0][0x2d0], -R144.reuse ;  /* 0x0000b4008d027a23 */ /* 0x102fe40000010890 */
[C---:B------:R-:W-:Y:S02]  /*12b80*/  FMUL.FTZ R40, R3.reuse, R40 ;  /* 0x0000002803287220 */ /* 0x040fe40000410000 */
[C---:B------:R-:W-:Y:S01]  /*12b90*/  FMUL.FTZ R41, R3.reuse, R41 ;  /* 0x0000002903297220 */ /* 0x040fe20000410000 */
[----:B------:R1:W1:Y:S01]  /*12ba0*/  MUFU.EX2 R181, R2 ;  /* 0x0000000200b57308 */ /* 0x0002620000000800 */
[C---:B------:R-:W-:Y:S02]  /*12bb0*/  FMUL.FTZ R44, R3.reuse, R44 ;  /* 0x0000002c032c7220 */ /* 0x040fe40000410000 */
[C---:B------:R-:W-:Y:S01]  /*12bc0*/  FMUL.FTZ R45, R3.reuse, R45 ;  /* 0x0000002d032d7220 */ /* 0x040fe20000410000 */
[----:B-----5:R-:W5:Y:S01]  /*12bd0*/  LDSM.16.MT88.4 R20, [R186+0x100] ;  /* 0x00010000ba14783b */ /* 0x020f620000004200 */
[----:B---3--:R-:W-:Y:S01]  /*12be0*/  F2FP.PACK_AB R139, R210, R211 ;  /* 0x000000d3d28b723e */ /* 0x008fe200000000ff */
[C---:B------:R-:W-:Y:S02]  /*12bf0*/  FMUL.FTZ R48, R3.reuse, R48 ;  /* 0x0000003003307220 */ /* 0x040fe40000410000 */
[C---:B------:R-:W-:Y:S02]  /*12c00*/  FMUL.FTZ R49, R3.reuse, R49 ;  /* 0x0000003103317220 */ /* 0x040fe40000410000 */
[C---:B------:R-:W-:Y:S02]  /*12c10*/  FMUL.FTZ R52, R3.reuse, R52 ;  /* 0x0000003403347220 */ /* 0x040fe40000410000 */
[C---:B------:R-:W-:Y:S02]  /*12c20*/  FMUL.FTZ R53, R3.reuse, R53 ;  /* 0x0000003503357220 */ /* 0x040fe40000410000 */
[C---:B--2---:R-:W-:Y:S02]  /*12c30*/  FMUL.FTZ R6, R0.reuse, R106 ;  /* 0x0000006a00067220 */ /* 0x044fe40000410000 */
[C---:B------:R-:W-:Y:S02]  /*12c40*/  FMUL.FTZ R7, R0.reuse, R107 ;  /* 0x0000006b00077220 */ /* 0x040fe40000410000 */
[----:B------:R-:W2:Y:S01]  /*12c50*/  LDSM.16.MT88.4 R104, [R187+0x100] ;  /* 0x00010000bb68783b */ /* 0x000ea20000004200 */
[C---:B----4-:R-:W-:Y:S02]  /*12c60*/  FMUL.FTZ R10, R0.reuse, R110 ;  /* 0x0000006e000a7220 */ /* 0x050fe40000410000 */
[----:B------:R-:W-:Y:S02]  /*12c70*/  FMUL.FTZ R11, R0, R111 ;  /* 0x0000006f000b7220 */ /* 0x000fe40000410000 */
[C---:B------:R-:W-:Y:S03]  /*12c80*/  HMMA.16816.F32 R4, R136.reuse, R12, R4 ;  /* 0x0000000c8804723c */ /* 0x040fe60000001804 */
[----:B------:R-:W3:Y:S02]  /*12c90*/  LDSM.16.MT88.4 R108, [R185+0x2100] ;  /* 0x00210000b96c783b */ /* 0x000ee40000004200 */
[--C-:B-1----:R-:W-:Y:S02]  /*12ca0*/  FFMA.FTZ R2, R142, c[0x0][0x2d0], -R145.reuse ;  /* 0x0000b4008e027a23 */ /* 0x102fe40000010891 */
[C---:B------:R-:W-:Y:S01]  /*12cb0*/  FMUL.FTZ R12, R3.reuse, R112 ;  /* 0x00000070030c7220 */ /* 0x040fe20000410000 */
[C---:B------:R-:W-:Y:S01]  /*12cc0*/  HMMA.16816.F32 R8, R136.reuse, R14, R8 ;  /* 0x0000000e8808723c */ /* 0x040fe20000001808 */
[----:B------:R1:W-:Y:S03]  /*12cd0*/  MUFU.EX2 R180, R2 ;  /* 0x0000000200b47308 */ /* 0x0003e60000000800 */
[----:B------:R-:W-:Y:S02]  /*12ce0*/  FMUL.FTZ R13, R3, R113 ;  /* 0x00000071030d7220 */ /* 0x000fe40000410000 */
[C---:B------:R-:W-:Y:S02]  /*12cf0*/  FMUL.FTZ R18, R0.reuse, R118 ;  /* 0x0000007600127220 */ /* 0x040fe40000410000 */
[C---:B------:R-:W-:Y:S04]  /*12d00*/  FMUL.FTZ R14, R0.reuse, R114 ;  /* 0x00000072000e7220 */ /* 0x040fe80000410000 */
[C---:B------:R-:W-:Y:S02]  /*12d10*/  FMUL.FTZ R15, R0.reuse, R115 ;  /* 0x00000073000f7220 */ /* 0x040fe40000410000 */
[----:B------:R-:W4:Y:S01]  /*12d20*/  LDSM.16.MT88.4 R112, [R186+0x2100] ;  /* 0x00210000ba70783b */ /* 0x000f220000004200 */
[C---:B------:R-:W-:Y:S02]  /*12d30*/  FMUL.FTZ R19, R0.reuse, R119 ;  /* 0x0000007700137220 */ /* 0x040fe40000410000 */
[C---:B------:R-:W-:Y:S02]  /*12d40*/  FMUL.FTZ R26, R0.reuse, R126 ;  /* 0x0000007e001a7220 */ /* 0x040fe40000410000 */
[C---:B-----5:R-:W-:Y:S03]  /*12d50*/  HMMA.16816.F32 R12, R136.reuse, R20, R12 ;  /* 0x00000014880c723c */ /* 0x060fe6000000180c */
[----:B------:R-:W-:Y:S01]  /*12d60*/  LDSM.16.MT88.4 R116, [R185+0x900] ;  /* 0x00090000b974783b */ /* 0x000fe20000004200 */
[C---:B------:R-:W-:Y:S02]  /*12d70*/  FMUL.FTZ R27, R0.reuse, R127 ;  /* 0x0000007f001b7220 */ /* 0x040fe40000410000 */
[--C-:B-1----:R-:W-:Y:S02]  /*12d80*/  FFMA.FTZ R2, R143, c[0x0][0x2d0], -R145.reuse ;  /* 0x0000b4008f027a23 */ /* 0x102fe40000010891 */
[C---:B------:R-:W-:Y:S02]  /*12d90*/  HMMA.16816.F32 R16, R136.reuse, R22, R16 ;  /* 0x000000168810723c */ /* 0x040fe40000001810 */
[----:B------:R1:W5:Y:S01]  /*12da0*/  MUFU.EX2 R179, R2 ;  /* 0x0000000200b37308 */ /* 0x0003620000000800 */
[----:B------:R-:W-:Y:S01]  /*12db0*/  LDSM.16.MT88.4 R124, [R187+0x900] ;  /* 0x00090000bb7c783b */ /* 0x000fe20000004200 */
[C---:B------:R-:W-:Y:S02]  /*12dc0*/  FMUL.FTZ R20, R3.reuse, R120 ;  /* 0x0000007803147220 */ /* 0x040fe40000410000 */
[C---:B------:R-:W-:Y:S02]  /*12dd0*/  FMUL.FTZ R21, R3.reuse, R121 ;  /* 0x0000007903157220 */ /* 0x040fe40000410000 */
[C---:B------:R-:W-:Y:S03]  /*12de0*/  FMUL.FTZ R22, R0.reuse, R122 ;  /* 0x0000007a00167220 */ /* 0x040fe60000410000 */
[----:B------:R-:W-:Y:S01]  /*12df0*/  LDSM.16.MT88.4 R140, [R188+0x2900] ;  /* 0x00290000bc8c783b */ /* 0x000fe20000004200 */
[C---:B------:R-:W-:Y:S02]  /*12e00*/  FMUL.FTZ R23, R0.reuse, R123 ;  /* 0x0000007b00177220 */ /* 0x040fe40000410000 */
[C---:B------:R-:W-:Y:S02]  /*12e10*/  FMUL.FTZ R34, R0.reuse, R134 ;  /* 0x0000008600227220 */ /* 0x040fe40000410000 */
[C---:B------:R-:W-:Y:S02]  /*12e20*/  FMUL.FTZ R35, R0.reuse, R135 ;  /* 0x0000008700237220 */ /* 0x040fe40000410000 */
[C---:B------:R-:W-:Y:S01]  /*12e30*/  FMUL.FTZ R38, R0.reuse, R38 ;  /* 0x0000002600267220 */ /* 0x040fe20000410000 */
[C---:B------:R-:W-:Y:S01]  /*12e40*/  HMMA.16816.F32 R20, R136.reuse, R28, R20 ;  /* 0x0000001c8814723c */ /* 0x040fe20000001814 */
[----:B------:R-:W-:Y:S02]  /*12e50*/  LDSM.16.MT88.4 R120, [R186+0x900] ;  /* 0x00090000ba78783b */ /* 0x000fe40000004200 */
[C---:B------:R-:W-:Y:S02]  /*12e60*/  FMUL.FTZ R39, R0.reuse, R39 ;  /* 0x0000002700277220 */ /* 0x040fe40000410000 */
[----:B------:R-:W-:Y:S02]  /*12e70*/  FMUL.FTZ R42, R0, R42 ;  /* 0x0000002a002a7220 */ /* 0x000fe40000410000 */
[C---:B------:R-:W-:Y:S01]  /*12e80*/  FMUL.FTZ R28, R3.reuse, R128 ;  /* 0x00000080031c7220 */ /* 0x040fe20000410000 */
[C---:B------:R-:W-:Y:S01]  /*12e90*/  HMMA.16816.F32 R24, R136.reuse, R30, R24 ;  /* 0x0000001e8818723c */ /* 0x040fe20000001818 */
[----:B------:R-:W-:Y:S03]  /*12ea0*/  LDSM.16.MT88.4 R132, [R186+0x2900] ;  /* 0x00290000ba84783b */ /* 0x000fe60000004200 */
[----:B------:R-:W-:Y:S02]  /*12eb0*/  FMUL.FTZ R29, R3, R129 ;  /* 0x00000081031d7220 */ /* 0x000fe40000410000 */
[--C-:B-1----:R-:W-:Y:S02]  /*12ec0*/  FFMA.FTZ R2, R146, c[0x0][0x2d0], -R144.reuse ;  /* 0x0000b40092027a23 */ /* 0x102fe40000010890 */
[C---:B------:R-:W-:Y:S02]  /*12ed0*/  FMUL.FTZ R30, R0.reuse, R130 ;  /* 0x00000082001e7220 */ /* 0x040fe40000410000 */
[----:B------:R1:W-:Y:S02]  /*12ee0*/  MUFU.EX2 R178, R2 ;  /* 0x0000000200b27308 */ /* 0x0003e40000000800 */
        /* <DEDUP_REMOVED lines=8> */
[C---:B------:R-:W-:Y:S01]  /*12f70*/  HMMA.16816.F32 R32, R136.reuse, R106, R32 ;  /* 0x0000006a8820723c */ /* 0x040fe20000001820 */
[----:B------:R-:W2:Y:S03]  /*12f80*/  LDSM.16.MT88.4 R104, [R188+0x2100] ;  /* 0x00210000bc68783b */ /* 0x000ea60000004200 */
[C---:B------:R-:W-:Y:S02]  /*12f90*/  FMUL.FTZ R54, R0.reuse, R54 ;  /* 0x0000003600367220 */ /* 0x040fe40000410000 */
[C---:B------:R-:W-:Y:S02]  /*12fa0*/  FMUL.FTZ R55, R0.reuse, R55 ;  /* 0x0000003700377220 */ /* 0x040fe40000410000 */
[C---:B---3--:R-:W-:Y:S04]  /*12fb0*/  HMMA.16816.F32 R36, R136.reuse, R108, R36 ;  /* 0x0000006c8824723c */ /* 0x048fe80000001824 */
[--C-:B-1----:R-:W-:Y:S02]  /*12fc0*/  FFMA.FTZ R2, R147, c[0x0][0x2d0], -R144.reuse ;  /* 0x0000b40093027a23 */ /* 0x102fe40000010890 */
[C---:B------:R-:W-:Y:S02]  /*12fd0*/  FMUL.FTZ R56, R3.reuse, R56 ;  /* 0x0000003803387220 */ /* 0x040fe40000410000 */
[C---:B------:R-:W-:Y:S01]  /*12fe0*/  HMMA.16816.F32 R40, R136.reuse, R110, R40 ;  /* 0x0000006e8828723c */ /* 0x040fe20000001828 */
[----:B------:R-:W1:Y:S01]  /*12ff0*/  LDSM.16.MT88.4 R108, [R187+0x2100] ;  /* 0x00210000bb6c783b */ /* 0x000e620000004200 */
[----:B------:R3:W1:Y:S02]  /*13000*/  MUFU.EX2 R177, R2 ;  /* 0x0000000200b17308 */ /* 0x0006640000000800 */
[C---:B------:R-:W-:Y:S02]  /*13010*/  FMUL.FTZ R57, R3.reuse, R57 ;  /* 0x0000003903397220 */ /* 0x040fe40000410000 */
[C---:B------:R-:W-:Y:S02]  /*13020*/  FMUL.FTZ R58, R0.reuse, R58 ;  /* 0x0000003a003a7220 */ /* 0x040fe40000410000 */
[C---:B----4-:R-:W-:Y:S04]  /*13030*/  HMMA.16816.F32 R44, R136.reuse, R112, R44 ;  /* 0x00000070882c723c */ /* 0x050fe8000000182c */
[C---:B------:R-:W-:Y:S02]  /*13040*/  FMUL.FTZ R59, R0.reuse, R59 ;  /* 0x0000003b003b7220 */ /* 0x040fe40000410000 */
[C---:B------:R-:W-:Y:S02]  /*13050*/  FMUL.FTZ R60, R3.reuse, R60 ;  /* 0x0000003c033c7220 */ /* 0x040fe40000410000 */
[C---:B------:R-:W-:Y:S01]  /*13060*/  HMMA.16816.F32 R48, R136.reuse, R114, R48 ;  /* 0x000000728830723c */ /* 0x040fe20000001830 */
[----:B------:R-:W4:Y:S03]  /*13070*/  LDSM.16.MT88.4 R112, [R185+0x4100] ;  /* 0x00410000b970783b */ /* 0x000f260000004200 */
[C---:B------:R-:W-:Y:S02]  /*13080*/  FMUL.FTZ R61, R3.reuse, R61 ;  /* 0x0000003d033d7220 */ /* 0x040fe40000410000 */
[C---:B------:R-:W-:Y:S02]  /*13090*/  FMUL.FTZ R62, R0.reuse, R62 ;  /* 0x0000003e003e7220 */ /* 0x040fe40000410000 */
[----:B------:R-:W-:Y:S01]  /*130a0*/  FMUL.FTZ R63, R0, R63 ;  /* 0x0000003f003f7220 */ /* 0x000fe20000410000 */
[C---:B--2---:R-:W-:Y:S03]  /*130b0*/  HMMA.16816.F32 R52, R136.reuse, R104, R52 ;  /* 0x000000688834723c */ /* 0x044fe60000001834 */
[--C-:B---3--:R-:W-:Y:S02]  /*130c0*/  FFMA.FTZ R2, R148, c[0x0][0x2d0], -R145.reuse ;  /* 0x0000b40094027a23 */ /* 0x108fe40000010891 */
[C---:B------:R-:W-:Y:S02]  /*130d0*/  FMUL.FTZ R64, R3.reuse, R64 ;  /* 0x0000004003407220 */ /* 0x040fe40000410000 */
[----:B------:R2:W-:Y:S01]  /*130e0*/  MUFU.EX2 R176, R2 ;  /* 0x0000000200b07308 */ /* 0x0005e20000000800 */
[C---:B------:R-:W-:Y:S01]  /*130f0*/  HMMA.16816.F32 R56, R136.reuse, R106, R56 ;  /* 0x0000006a8838723c */ /* 0x040fe20000001838 */
[----:B------:R-:W3:Y:S03]  /*13100*/  LDSM.16.MT88.4 R104, [R186+0x4100] ;  /* 0x00410000ba68783b */ /* 0x000ee60000004200 */
[C---:B------:R-:W-:Y:S02]  /*13110*/  FMUL.FTZ R65, R3.reuse, R65 ;  /* 0x0000004103417220 */ /* 0x040fe40000410000 */
[C---:B------:R-:W-:Y:S02]  /*13120*/  FMUL.FTZ R66, R0.reuse, R66 ;  /* 0x0000004200427220 */ /* 0x040fe40000410000 */
[C---:B-1----:R-:W-:Y:S04]  /*13130*/  HMMA.16816.F32 R60, R136.reuse, R108, R60 ;  /* 0x0000006c883c723c */ /* 0x042fe8000000183c */
[C---:B------:R-:W-:Y:S02]  /*13140*/  FMUL.FTZ R67, R0.reuse, R67 ;  /* 0x0000004300437220 */ /* 0x040fe40000410000 */
[C---:B------:R-:W-:Y:S02]  /*13150*/  FMUL.FTZ R68, R3.reuse, R68 ;  /* 0x0000004403447220 */ /* 0x040fe40000410000 */
[----:B------:R-:W-:Y:S03]  /*13160*/  FMUL.FTZ R69, R3, R69 ;  /* 0x0000004503457220 */ /* 0x000fe60000410000 */
[C---:B------:R-:W-:Y:S01]  /*13170*/  HMMA.16816.F32 R64, R136.reuse, R110, R64 ;  /* 0x0000006e8840723c */ /* 0x040fe20000001840 */
[----:B------:R-:W1:Y:S02]  /*13180*/  LDSM.16.MT88.4 R108, [R188+0x4100] ;  /* 0x00410000bc6c783b */ /* 0x000e640000004200 */
[C---:B------:R-:W-:Y:S02]  /*13190*/  FMUL.FTZ R70, R0.reuse, R70 ;  /* 0x0000004600467220 */ /* 0x040fe40000410000 */
[C---:B------:R-:W-:Y:S02]  /*131a0*/  FMUL.FTZ R71, R0.reuse, R71 ;  /* 0x0000004700477220 */ /* 0x040fe40000410000 */
[--C-:B--2---:R-:W-:Y:S02]  /*131b0*/  FFMA.FTZ R2, R149, c[0x0][0x2d0], -R145.reuse ;  /* 0x0000b40095027a23 */ /* 0x104fe40000010891 */
[C---:B------:R-:W-:Y:S02]  /*131c0*/  FMUL.FTZ R72, R3.reuse, R72 ;  /* 0x0000004803487220 */ /* 0x040fe40000410000 */
[----:B------:R2:W1:Y:S01]  /*131d0*/  MUFU.EX2 R175, R2 ;  /* 0x0000000200af7308 */ /* 0x0004620000000800 */
[C---:B----4-:R-:W-:Y:S03]  /*131e0*/  HMMA.16816.F32 R68, R136.reuse, R112, R68 ;  /* 0x000000708844723c */ /* 0x050fe60000001844 */
[C---:B------:R-:W-:Y:S02]  /*131f0*/  FMUL.FTZ R73, R3.reuse, R73 ;  /* 0x0000004903497220 */ /* 0x040fe40000410000 */
[C---:B------:R-:W-:Y:S02]  /*13200*/  FMUL.FTZ R74, R0.reuse, R74 ;  /* 0x0000004a004a7220 */ /* 0x040fe40000410000 */
[C---:B------:R-:W-:Y:S02]  /*13210*/  FMUL.FTZ R75, R0.reuse, R75 ;  /* 0x0000004b004b7220 */ /* 0x040fe40000410000 */
[C---:B------:R-:W-:Y:S03]  /*13220*/  FMUL.FTZ R76, R3.reuse, R76 ;  /* 0x0000004c034c7220 */ /* 0x040fe60000410000 */
[C---:B------:R-:W-:Y:S02]  /*13230*/  FMUL.FTZ R77, R3.reuse, R77 ;  /* 0x0000004d034d7220 */ /* 0x040fe40000410000 */
[C---:B------:R-:W-:Y:S01]  /*13240*/  HMMA.16816.F32 R72, R136.reuse, R114, R72 ;  /* 0x000000728848723c */ /* 0x040fe20000001848 */
[----:B------:R-:W4:Y:S02]  /*13250*/  LDSM.16.MT88.4 R112, [R187+0x4100] ;  /* 0x00410000bb70783b */ /* 0x000f240000004200 */
[C---:B------:R-:W-:Y:S02]  /*13260*/  FMUL.FTZ R78, R0.reuse, R78 ;  /* 0x0000004e004e7220 */ /* 0x040fe40000410000 */
[C---:B------:R-:W-:Y:S02]  /*13270*/  FMUL.FTZ R79, R0.reuse, R79 ;  /* 0x0000004f004f7220 */ /* 0x040fe40000410000 */
[----:B------:R-:W-:Y:S02]  /*13280*/  FMUL.FTZ R80, R3, R80 ;  /* 0x0000005003507220 */ /* 0x000fe40000410000 */
[--C-:B--2---:R-:W-:Y:S03]  /*13290*/  FFMA.FTZ R2, R151, c[0x0][0x2d0], -R144.reuse ;  /* 0x0000b40097027a23 */ /* 0x104fe60000010890 */
[C---:B---3--:R-:W-:Y:S01]  /*132a0*/  HMMA.16816.F32 R76, R136.reuse, R104, R76 ;  /* 0x00000068884c723c */ /* 0x048fe2000000184c */
[----:B------:R2:W-:Y:S02]  /*132b0*/  MUFU.EX2 R174, R2 ;  /* 0x0000000200ae7308 */ /* 0x0005e40000000800 */
[----:B------:R-:W-:Y:S02]  /*132c0*/  FMUL.FTZ R81, R3, R81 ;  /* 0x0000005103517220 */ /* 0x000fe40000410000 */
[C---:B------:R-:W-:Y:S02]  /*132d0*/  FMUL.FTZ R82, R0.reuse, R82 ;  /* 0x0000005200527220 */ /* 0x040fe40000410000 */
[C---:B------:R-:W-:Y:S01]  /*132e0*/  FMUL.FTZ R83, R0.reuse, R83 ;  /* 0x0000005300537220 */ /* 0x040fe20000410000 */
[----:B------:R-:W-:Y:S01]  /*132f0*/  F2FP.PACK_AB R104, R181, R182 ;  /* 0x000000b6b568723e */ /* 0x000fe200000000ff */
[C---:B------:R-:W-:Y:S03]  /*13300*/  FMUL.FTZ R84, R3.reuse, R84 ;  /* 0x0000005403547220 */ /* 0x040fe60000410000 */
[----:B------:R-:W-:Y:S01]  /*13310*/  FMUL.FTZ R85, R3, R85 ;  /* 0x0000005503557220 */ /* 0x000fe20000410000 */
[----:B-----5:R-:W-:Y:S01]  /*13320*/  F2FP.PACK_AB R105, R179, R180 ;  /* 0x000000b4b369723e */ /* 0x020fe200000000ff */
[C---:B------:R-:W-:Y:S03]  /*13330*/  HMMA.16816.F32 R80, R136.reuse, R106, R80 ;  /* 0x0000006a8850723c */ /* 0x040fe60000001850 */
[C---:B------:R-:W-:Y:S02]  /*13340*/  FMUL.FTZ R86, R0.reuse, R86 ;  /* 0x0000005600567220 */ /* 0x040fe40000410000 */
[C---:B------:R-:W-:Y:S02]  /*13350*/  FMUL.FTZ R87, R0.reuse, R87 ;  /* 0x0000005700577220 */ /* 0x040fe40000410000 */
[----:B------:R-:W-:Y:S01]  /*13360*/  FMUL.FTZ R88, R3, R88 ;  /* 0x0000005803587220 */ /* 0x000fe20000410000 */
[----:B------:R-:W-:Y:S01]  /*13370*/  F2FP.PACK_AB R106, R177, R178 ;  /* 0x000000b2b16a723e */ /* 0x000fe200000000ff */
[----:B------:R-:W-:Y:S03]  /*13380*/  FMUL.FTZ R89, R3, R89 ;  /* 0x0000005903597220 */ /* 0x000fe60000410000 */
[C---:B-1----:R-:W-:Y:S03]  /*13390*/  HMMA.16816.F32 R84, R136.reuse, R108, R84 ;  /* 0x0000006c8854723c */ /* 0x042fe60000001854 */
[C---:B------:R-:W-:Y:S01]  /*133a0*/  FMUL.FTZ R90, R0.reuse, R90 ;  /* 0x0000005a005a7220 */ /* 0x040fe20000410000 */
[----:B------:R-:W-:Y:S01]  /*133b0*/  F2FP.PACK_AB R107, R175, R176 ;  /* 0x000000b0af6b723e */ /* 0x000fe200000000ff */
[----:B------:R-:W-:Y:S02]  /*133c0*/  FMUL.FTZ R91, R0, R91 ;  /* 0x0000005b005b7220 */ /* 0x000fe40000410000 */
[----:B--2---:R-:W-:Y:S02]  /*133d0*/  FFMA.FTZ R2, R152, c[0x0][0x2d0], -R144 ;  /* 0x0000b40098027a23 */ /* 0x004fe40000010890 */
[C---:B------:R-:W-:Y:S02]  /*133e0*/  FMUL.FTZ R92, R3.reuse, R92 ;  /* 0x0000005c035c7220 */ /* 0x040fe40000410000 */
[----:B------:R1:W2:Y:S01]  /*133f0*/  MUFU.EX2 R173, R2 ;  /* 0x0000000200ad7308 */ /* 0x0002a20000000800 */
[C---:B------:R-:W-:Y:S01]  /*13400*/  HMMA.16816.F32 R88, R136.reuse, R110, R88 ;  /* 0x0000006e8858723c */ /* 0x040fe20000001858 */
[----:B------:R-:W3:Y:S02]  /*13410*/  LDSM.16.MT88.4 R108, [R188+0x900] ;  /* 0x00090000bc6c783b */ /* 0x000ee40000004200 */
[C---:B------:R-:W-:Y:S02]  /*13420*/  FMUL.FTZ R93, R3.reuse, R93 ;  /* 0x0000005d035d7220 */ /* 0x040fe40000410000 */
[C---:B------:R-:W-:Y:S02]  /*13430*/  FMUL.FTZ R94, R0.reuse, R94 ;  /* 0x0000005e005e7220 */ /* 0x040fe40000410000 */
[C---:B------:R-:W-:Y:S02]  /*13440*/  FMUL.FTZ R95, R0.reuse, R95 ;  /* 0x0000005f005f7220 */ /* 0x040fe40000410000 */
[C---:B------:R-:W-:Y:S03]  /*13450*/  FMUL.FTZ R96, R3.reuse, R96 ;  /* 0x0000006003607220 */ /* 0x040fe60000410000 */
[C---:B------:R-:W-:Y:S02]  /*13460*/  FMUL.FTZ R97, R3.reuse, R97 ;  /* 0x0000006103617220 */ /* 0x040fe40000410000 */
[C---:B----4-:R-:W-:Y:S03]  /*13470*/  HMMA.16816.F32 R92, R136.reuse, R112, R92 ;  /* 0x00000070885c723c */ /* 0x050fe6000000185c */
[C---:B------:R-:W-:Y:S02]  /*13480*/  FMUL.FTZ R98, R0.reuse, R98 ;  /* 0x0000006200627220 */ /* 0x040fe40000410000 */
[----:B------:R-:W-:Y:S02]  /*13490*/  FMUL.FTZ R99, R0, R99 ;  /* 0x0000006300637220 */ /* 0x000fe40000410000 */
[----:B------:R-:W-:Y:S02]  /*134a0*/  FFMA.FTZ R3, R3, R222, R216 ;  /* 0x000000de03037223 */ /* 0x000fe400000100d8 */
[--C-:B-1----:R-:W-:Y:S03]  /*134b0*/  FFMA.FTZ R2, R154, c[0x0][0x2d0], -R145.reuse ;  /* 0x0000b4009a027a23 */ /* 0x102fe60000010891 */
[----:B------:R-:W-:Y:S01]  /*134c0*/  HMMA.16816.F32 R96, R136, R114, R96 ;  /* 0x000000728860723c */ /* 0x000fe20000001860 */
[----:B------:R-:W1:Y:S01]  /*134d0*/  LDSM.16.MT88.4 R112, [R187+0x2900] ;  /* 0x00290000bb70783b */ /* 0x000e620000004200 */
[----:B------:R4:W-:Y:S06]  /*134e0*/  MUFU.EX2 R172, R2 ;  /* 0x0000000200ac7308 */ /* 0x0009ec0000000800 */
[C---:B------:R-:W-:Y:S01]  /*134f0*/  HMMA.16816.F32 R4, R104.reuse, R116, R4 ;  /* 0x000000746804723c */ /* 0x040fe20000001804 */
[----:B------:R-:W-:Y:S07]  /*13500*/  LDSM.16.MT88.4 R136, [R188+0x3100] ;  /* 0x00310000bc88783b */ /* 0x000fee0000004200 */
[C---:B------:R-:W-:Y:S01]  /*13510*/  HMMA.16816.F32 R8, R104.reuse, R118, R8 ;  /* 0x000000766808723c */ /* 0x040fe20000001808 */
[----:B------:R-:W-:Y:S07]  /*13520*/  LDSM.16.MT88.4 R116, [R186+0x4900] ;  /* 0x00490000ba74783b */ /* 0x000fee0000004200 */
[C---:B------:R-:W-:Y:S04]  /*13530*/  HMMA.16816.F32 R12, R104.reuse, R120, R12 ;  /* 0x00000078680c723c */ /* 0x040fe8000000180c */
[--C-:B----4-:R-:W-:Y:S02]  /*13540*/  FFMA.FTZ R2, R150, c[0x0][0x2d0], -R145.reuse ;  /* 0x0000b40096027a23 */ /* 0x110fe40000010891 */
[----:B------:R-:W-:Y:S02]  /*13550*/  LDSM.16.MT88.4 R148, [R188+0x3900] ;  /* 0x00390000bc94783b */ /* 0x000fe40000004200 */
[C---:B------:R-:W-:Y:S01]  /*13560*/  HMMA.16816.F32 R16, R104.reuse, R122, R16 ;  /* 0x0000007a6810723c */ /* 0x040fe20000001810 */
[----:B------:R4:W5:Y:S05]  /*13570*/  MUFU.EX2 R171, R2 ;  /* 0x0000000200ab7308 */ /* 0x00096a0000000800 */
[----:B------:R-:W-:Y:S02]  /*13580*/  LDSM.16.MT88.4 R120, [R188+0x4900] ;  /* 0x00490000bc78783b */ /* 0x000fe40000004200 */
[C---:B---3--:R-:W-:Y:S08]  /*13590*/  HMMA.16816.F32 R20, R104.reuse, R108, R20 ;  /* 0x0000006c6814723c */ /* 0x048ff00000001814 */
[C---:B------:R-:W-:Y:S01]  /*135a0*/  HMMA.16816.F32 R24, R104.reuse, R110, R24 ;  /* 0x0000006e6818723c */ /* 0x040fe20000001818 */
[----:B------:R-:W3:Y:S07]  /*135b0*/  LDSM.16.MT88.4 R108, [R185+0x4900] ;  /* 0x00490000b96c783b */ /* 0x000eee0000004200 */
[C---:B------:R-:W-:Y:S04]  /*135c0*/  HMMA.16816.F32 R28, R104.reuse, R124, R28 ;  /* 0x0000007c681c723c */ /* 0x040fe8000000181c */
[--C-:B----4-:R-:W-:Y:S04]  /*135d0*/  FFMA.FTZ R2, R156, c[0x0][0x2d0], -R144.reuse ;  /* 0x0000b4009c027a23 */ /* 0x110fe80000010890 */
[C---:B------:R-:W-:Y:S01]  /*135e0*/  HMMA.16816.F32 R32, R104.reuse, R126, R32 ;  /* 0x0000007e6820723c */ /* 0x040fe20000001820 */
[----:B------:R-:W-:Y:S01]  /*135f0*/  LDSM.16.MT88.4 R124, [R186+0x1100] ;  /* 0x00110000ba7c783b */ /* 0x000fe20000004200 */
[----:B------:R4:W-:Y:S06]  /*13600*/  MUFU.EX2 R170, R2 ;  /* 0x0000000200aa7308 */ /* 0x0009ec0000000800 */
[C---:B------:R-:W-:Y:S08]  /*13610*/  HMMA.16816.F32 R36, R104.reuse, R128, R36 ;  /* 0x000000806824723c */ /* 0x040ff00000001824 */
[C---:B------:R-:W-:Y:S01]  /*13620*/  HMMA.16816.F32 R40, R104.reuse, R130, R40 ;  /* 0x000000826828723c */ /* 0x040fe20000001828 */
[----:B------:R-:W-:Y:S07]  /*13630*/  LDSM.16.MT88.4 R128, [R187+0x1100] ;  /* 0x00110000bb80783b */ /* 0x000fee0000004200 */
[C---:B------:R-:W-:Y:S04]  /*13640*/  HMMA.16816.F32 R44, R104.reuse, R132, R44 ;  /* 0x00000084682c723c */ /* 0x040fe8000000182c */
[--C-:B----4-:R-:W-:Y:S04]  /*13650*/  FFMA.FTZ R2, R157, c[0x0][0x2d0], -R144.reuse ;  /* 0x0000b4009d027a23 */ /* 0x110fe80000010890 */
[C---:B------:R-:W-:Y:S01]  /*13660*/  HMMA.16816.F32 R48, R104.reuse, R134, R48 ;  /* 0x000000866830723c */ /* 0x040fe20000001830 */
[----:B------:R-:W-:Y:S01]  /*13670*/  LDSM.16.MT88.4 R132, [R186+0x3100] ;  /* 0x00310000ba84783b */ /* 0x000fe20000004200 */
[----:B------:R4:W2:Y:S06]  /*13680*/  MUFU.EX2 R169, R2 ;  /* 0x0000000200a97308 */ /* 0x0008ac0000000800 */
[C---:B------:R-:W-:Y:S08]  /*13690*/  HMMA.16816.F32 R52, R104.reuse, R140, R52 ;  /* 0x0000008c6834723c */ /* 0x040ff00000001834 */
[C---:B------:R-:W-:Y:S01]  /*136a0*/  HMMA.16816.F32 R56, R104.reuse, R142, R56 ;  /* 0x0000008e6838723c */ /* 0x040fe20000001838 */
[----:B------:R-:W-:Y:S07]  /*136b0*/  LDSM.16.MT88.4 R140, [R185+0x3900] ;  /* 0x00390000b98c783b */ /* 0x000fee0000004200 */
[C---:B-1----:R-:W-:Y:S04]  /*136c0*/  HMMA.16816.F32 R60, R104.reuse, R112, R60 ;  /* 0x00000070683c723c */ /* 0x042fe8000000183c */
[--C-:B----4-:R-:W-:Y:S04]  /*136d0*/  FFMA.FTZ R2, R153, c[0x0][0x2d0], -R145.reuse ;  /* 0x0000b40099027a23 */ /* 0x110fe80000010891 */
[C---:B------:R-:W-:Y:S01]  /*136e0*/  HMMA.16816.F32 R64, R104.reuse, R114, R64 ;  /* 0x000000726840723c */ /* 0x040fe20000001840 */
[----:B------:R-:W1:Y:S01]  /*136f0*/  LDSM.16.MT88.4 R112, [R187+0x4900] ;  /* 0x00490000bb70783b */ /* 0x000e620000004200 */
[----:B------:R4:W-:Y:S06]  /*13700*/  MUFU.EX2 R168, R2 ;  /* 0x0000000200a87308 */ /* 0x0009ec0000000800 */
[C---:B---3--:R-:W-:Y:S08]  /*13710*/  HMMA.16816.F32 R68, R104.reuse, R108, R68 ;  /* 0x0000006c6844723c */ /* 0x048ff00000001844 */
[C---:B------:R-:W-:Y:S01]  /*13720*/  HMMA.16816.F32 R72, R104.reuse, R110, R72 ;  /* 0x0000006e6848723c */ /* 0x040fe20000001848 */
[----:B------:R-:W3:Y:S07]  /*13730*/  LDSM.16.MT88.4 R108, [R185+0x1100] ;  /* 0x00110000b96c783b */ /* 0x000eee0000004200 */
[C---:B------:R-:W-:Y:S04]  /*13740*/  HMMA.16816.F32 R76, R104.reuse, R116, R76 ;  /* 0x00000074684c723c */ /* 0x040fe8000000184c */
[--C-:B----4-:R-:W-:Y:S02]  /*13750*/  FFMA.FTZ R2, R155, c[0x0][0x2d0], -R145.reuse ;  /* 0x0000b4009b027a23 */ /* 0x110fe40000010891 */
[----:B------:R-:W-:Y:S02]  /*13760*/  LDSM.16.MT88.4 R152, [R187+0x3900] ;  /* 0x00390000bb98783b */ /* 0x000fe40000004200 */
[C---:B------:R-:W-:Y:S01]  /*13770*/  HMMA.16816.F32 R80, R104.reuse, R118, R80 ;  /* 0x000000766850723c */ /* 0x040fe20000001850 */
[----:B------:R4:W2:Y:S05]  /*13780*/  MUFU.EX2 R167, R2 ;  /* 0x0000000200a77308 */ /* 0x0008aa0000000800 */
[----:B------:R-:W3:Y:S02]  /*13790*/  LDSM.16.MT88.4 R116, [R188+0x1100] ;  /* 0x00110000bc74783b */ /* 0x000ee40000004200 */
[C---:B------:R-:W-:Y:S08]  /*137a0*/  HMMA.16816.F32 R84, R104.reuse, R120, R84 ;  /* 0x000000786854723c */ /* 0x040ff00000001854 */
[C---:B------:R-:W-:Y:S01]  /*137b0*/  HMMA.16816.F32 R88, R104.reuse, R122, R88 ;  /* 0x0000007a6858723c */ /* 0x040fe20000001858 */
[----:B------:R-:W3:Y:S07]  /*137c0*/  LDSM.16.MT88.4 R120, [R185+0x3100] ;  /* 0x00310000b978783b */ /* 0x000eee0000004200 */
[C---:B-1----:R-:W-:Y:S04]  /*137d0*/  HMMA.16816.F32 R92, R104.reuse, R112, R92 ;  /* 0x00000070685c723c */ /* 0x042fe8000000185c */
[--C-:B----4-:R-:W-:Y:S04]  /*137e0*/  FFMA.FTZ R2, R161, c[0x0][0x2d0], -R144.reuse ;  /* 0x0000b400a1027a23 */ /* 0x110fe80000010890 */
[----:B------:R-:W-:Y:S01]  /*137f0*/  HMMA.16816.F32 R96, R104, R114, R96 ;  /* 0x000000726860723c */ /* 0x000fe20000001860 */
[----:B------:R-:W-:Y:S01]  /*13800*/  LDSM.16.MT88.4 R112, [R185+0x5100] ;  /* 0x00510000b970783b */ /* 0x000fe20000004200 */
[----:B------:R1:W-:Y:S05]  /*13810*/  MUFU.EX2 R166, R2 ;  /* 0x0000000200a67308 */ /* 0x0003ea0000000800 */
[----:B--2---:R-:W-:Y:S02]  /*13820*/  F2FP.PACK_AB R104, R173, R174 ;  /* 0x000000aead68723e */ /* 0x004fe400000000ff */
[----:B-----5:R-:W-:Y:S03]  /*13830*/  F2FP.PACK_AB R105, R171, R172 ;  /* 0x000000acab69723e */ /* 0x020fe600000000ff */
[----:B------:R-:W-:Y:S02]  /*13840*/  F2FP.PACK_AB R106, R169, R170 ;  /* 0x000000aaa96a723e */ /* 0x000fe400000000ff */
[----:B------:R-:W-:Y:S07]  /*13850*/  F2FP.PACK_AB R107, R167, R168 ;  /* 0x000000a8a76b723e */ /* 0x000fee00000000ff */
[C---:B---3--:R-:W-:Y:S03]  /*13860*/  HMMA.16816.F32 R4, R104.reuse, R108, R4 ;  /* 0x0000006c6804723c */ /* 0x048fe60000001804 */
[--C-:B-1----:R-:W-:Y:S05]  /*13870*/  FFMA.FTZ R2, R160, c[0x0][0x2d0], -R144.reuse ;  /* 0x0000b400a0027a23 */ /* 0x102fea0000010890 */
[C---:B------:R-:W-:Y:S01]  /*13880*/  HMMA.16816.F32 R8, R104.reuse, R110, R8 ;  /* 0x0000006e6808723c */ /* 0x040fe20000001808 */
[----:B------:R-:W1:Y:S01]  /*13890*/  LDSM.16.MT88.4 R108, [R187+0x3100] ;  /* 0x00310000bb6c783b */ /* 0x000e620000004200 */
[----:B------:R2:W3:Y:S06]  /*138a0*/  MUFU.EX2 R165, R2 ;  /* 0x0000000200a57308 */ /* 0x0004ec0000000800 */
[C---:B------:R-:W-:Y:S08]  /*138b0*/  HMMA.16816.F32 R12, R104.reuse, R124, R12 ;  /* 0x0000007c680c723c */ /* 0x040ff0000000180c */
[C---:B------:R-:W-:Y:S01]  /*138c0*/  HMMA.16816.F32 R16, R104.reuse, R126, R16 ;  /* 0x0000007e6810723c */ /* 0x040fe20000001810 */
[----:B------:R-:W-:Y:S07]  /*138d0*/  LDSM.16.MT88.4 R124, [R188+0x1900] ;  /* 0x00190000bc7c783b */ /* 0x000fee0000004200 */
[C---:B------:R-:W-:Y:S04]  /*138e0*/  HMMA.16816.F32 R20, R104.reuse, R116, R20 ;  /* 0x000000746814723c */ /* 0x040fe80000001814 */
[--C-:B--2---:R-:W-:Y:S04]  /*138f0*/  FFMA.FTZ R2, R158, c[0x0][0x2d0], -R145.reuse ;  /* 0x0000b4009e027a23 */ /* 0x104fe80000010891 */
[C---:B------:R-:W-:Y:S01]  /*13900*/  HMMA.16816.F32 R24, R104.reuse, R118, R24 ;  /* 0x000000766818723c */ /* 0x040fe20000001818 */
[----:B------:R-:W2:Y:S01]  /*13910*/  LDSM.16.MT88.4 R116, [R186+0x5100] ;  /* 0x00510000ba74783b */ /* 0x000ea20000004200 */
[----:B------:R4:W-:Y:S06]  /*13920*/  MUFU.EX2 R164, R2 ;  /* 0x0000000200a47308 */ /* 0x0009ec0000000800 */
[C---:B------:R-:W-:Y:S08]  /*13930*/  HMMA.16816.F32 R28, R104.reuse, R128, R28 ;  /* 0x00000080681c723c */ /* 0x040ff0000000181c */
[C---:B------:R-:W-:Y:S08]  /*13940*/  HMMA.16816.F32 R32, R104.reuse, R130, R32 ;  /* 0x000000826820723c */ /* 0x040ff00000001820 */
[C---:B------:R-:W-:Y:S04]  /*13950*/  HMMA.16816.F32 R36, R104.reuse, R120, R36 ;  /* 0x000000786824723c */ /* 0x040fe80000001824 */
[--C-:B----4-:R-:W-:Y:S02]  /*13960*/  FFMA.FTZ R2, R159, c[0x0][0x2d0], -R145.reuse ;  /* 0x0000b4009f027a23 */ /* 0x110fe40000010891 */
[----:B------:R-:W-:Y:S02]  /*13970*/  LDSM.16.MT88.4 R156, [R185+0x5900] ;  /* 0x00590000b99c783b */ /* 0x000fe40000004200 */
[C---:B------:R-:W-:Y:S01]  /*13980*/  HMMA.16816.F32 R40, R104.reuse, R122, R40 ;  /* 0x0000007a6828723c */ /* 0x040fe20000001828 */
[----:B------:R4:W5:Y:S05]  /*13990*/  MUFU.EX2 R163, R2 ;  /* 0x0000000200a37308 */ /* 0x00096a0000000800 */
[----:B------:R-:W2:Y:S02]  /*139a0*/  LDSM.16.MT88.4 R120, [R188+0x5100] ;  /* 0x00510000bc78783b */ /* 0x000ea40000004200 */
[C---:B------:R-:W-:Y:S08]  /*139b0*/  HMMA.16816.F32 R44, R104.reuse, R132, R44 ;  /* 0x00000084682c723c */ /* 0x040ff0000000182c */
[C---:B------:R-:W-:Y:S01]  /*139c0*/  HMMA.16816.F32 R48, R104.reuse, R134, R48 ;  /* 0x000000866830723c */ /* 0x040fe20000001830 */
[----:B------:R-:W-:Y:S07]  /*139d0*/  LDSM.16.MT88.4 R132, [R187+0x1900] ;  /* 0x00190000bb84783b */ /* 0x000fee0000004200 */
[C---:B------:R-:W-:Y:S04]  /*139e0*/  HMMA.16816.F32 R52, R104.reuse, R136, R52 ;  /* 0x000000886834723c */ /* 0x040fe80000001834 */
[--C-:B----4-:R-:W-:Y:S02]  /*139f0*/  FFMA.FTZ R2, R162, c[0x0][0x2d0], -R144.reuse ;  /* 0x0000b400a2027a23 */ /* 0x110fe40000010890 */
[----:B------:R-:W-:Y:S01]  /*13a00*/  FFMA.FTZ R144, R207, c[0x0][0x2d0], -R144 ;  /* 0x0000b400cf907a23 */ /* 0x000fe20000010890 */
[----:B---3--:R-:W-:Y:S01]  /*13a10*/  F2FP.PACK_AB R136, R165, R166 ;  /* 0x000000a6a588723e */ /* 0x008fe200000000ff */
[C---:B------:R-:W-:Y:S01]  /*13a20*/  HMMA.16816.F32 R56, R104.reuse, R138, R56 ;  /* 0x0000008a6838723c */ /* 0x040fe20000001838 */
[----:B------:R3:W-:Y:S03]  /*13a30*/  MUFU.EX2 R162, R2 ;  /* 0x0000000200a27308 */ /* 0x0007e60000000800 */
[----:B-----5:R-:W-:Y:S02]  /*13a40*/  F2FP.PACK_AB R137, R163, R164 ;  /* 0x000000a4a389723e */ /* 0x020fe400000000ff */
[----:B------:R-:W-:Y:S02]  /*13a50*/  IADD3 R207, R208, -0x1, RZ ;  /* 0xffffffffd0cf7810 */ /* 0x000fe40007ffe0ff */
[C---:B-1----:R-:W-:Y:S03]  /*13a60*/  HMMA.16816.F32 R60, R104.reuse, R108, R60 ;  /* 0x0000006c683c723c */ /* 0x042fe6000000183c */
[----:B------:R-:W1:Y:S01]  /*13a70*/  MUFU.EX2 R161, R144 ;  /* 0x0000009000a17308 */ /* 0x000e620000000800 */
[----:B------:R-:W-:Y:S04]  /*13a80*/  MOV R208, R207 ;  /* 0x000000cf00d07202 */ /* 0x000fe80000000f00 */
[C---:B------:R-:W-:Y:S01]  /*13a90*/  HMMA.16816.F32 R64, R104.reuse, R110, R64 ;  /* 0x0000006e6840723c */ /* 0x040fe20000001840 */
[----:B------:R-:W4:Y:S07]  /*13aa0*/  LDSM.16.MT88.4 R108, [R187+0x5100] ;  /* 0x00510000bb6c783b */ /* 0x000f2e0000004200 */
[C---:B------:R-:W-:Y:S04]  /*13ab0*/  HMMA.16816.F32 R68, R104.reuse, R112, R68 ;  /* 0x000000706844723c */ /* 0x040fe80000001844 */
[--C-:B---3--:R-:W-:Y:S02]  /*13ac0*/  FFMA.FTZ R2, R183, c[0x0][0x2d0], -R145.reuse ;  /* 0x0000b400b7027a23 */ /* 0x108fe40000010891 */
[----:B------:R-:W-:Y:S02]  /*13ad0*/  FFMA.FTZ R145, R103, c[0x0][0x2d0], -R145 ;  /* 0x0000b40067917a23 */ /* 0x000fe40000010891 */
[C---:B------:R-:W-:Y:S01]  /*13ae0*/  HMMA.16816.F32 R72, R104.reuse, R114, R72 ;  /* 0x000000726848723c */ /* 0x040fe20000001848 */
[----:B------:R-:W3:Y:S01]  /*13af0*/  LDSM.16.MT88.4 R112, [R185+0x1900] ;  /* 0x00190000b970783b */ /* 0x000ee20000004200 */
[----:B------:R5:W-:Y:S02]  /*13b00*/  MUFU.EX2 R102, R145 ;  /* 0x0000009100667308 */ /* 0x000be40000000800 */
[----:B-1----:R-:W-:Y:S04]  /*13b10*/  F2FP.PACK_AB R138, R161, R162 ;  /* 0x000000a2a18a723e */ /* 0x002fe800000000ff */
[C---:B--2---:R-:W-:Y:S04]  /*13b20*/  HMMA.16816.F32 R76, R104.reuse, R116, R76 ;  /* 0x00000074684c723c */ /* 0x044fe8000000184c */
[----:B------:R-:W1:Y:S04]  /*13b30*/  MUFU.EX2 R160, R2 ;  /* 0x0000000200a07308 */ /* 0x000e680000000800 */
[C---:B------:R-:W-:Y:S01]  /*13b40*/  HMMA.16816.F32 R80, R104.reuse, R118, R80 ;  /* 0x000000766850723c */ /* 0x040fe20000001850 */
[----:B------:R-:W2:Y:S07]  /*13b50*/  LDSM.16.MT88.4 R116, [R186+0x1900] ;  /* 0x00190000ba74783b */ /* 0x000eae0000004200 */
[C---:B------:R-:W-:Y:S01]  /*13b60*/  HMMA.16816.F32 R84, R104.reuse, R120, R84 ;  /* 0x000000786854723c */ /* 0x040fe20000001854 */
[----:B-----5:R-:W5:Y:S07]  /*13b70*/  LDSM.16.MT88.4 R144, [R186+0x3900] ;  /* 0x00390000ba90783b */ /* 0x020f6e0000004200 */
[C---:B------:R-:W-:Y:S04]  /*13b80*/  HMMA.16816.F32 R88, R104.reuse, R122, R88 ;  /* 0x0000007a6858723c */ /* 0x040fe80000001858 */
[----:B-1----:R-:W-:Y:S01]  /*13b90*/  F2FP.PACK_AB R139, R102, R160 ;  /* 0x000000a0668b723e */ /* 0x002fe200000000ff */
[----:B------:R-:W-:Y:S02]  /*13ba0*/  FFMA.FTZ R2, R0, R223, R213 ;  /* 0x000000df00027223 */ /* 0x000fe400000100d5 */
[----:B------:R-:W-:Y:S01]  /*13bb0*/  FADD.FTZ R0, R217, R3 ;  /* 0x00000003d9007221 */ /* 0x000fe20000010000 */
[C---:B----4-:R-:W-:Y:S04]  /*13bc0*/  HMMA.16816.F32 R92, R104.reuse, R108, R92 ;  /* 0x0000006c685c723c */ /* 0x050fe8000000185c */
[----:B------:R-:W-:Y:S02]  /*13bd0*/  FADD.FTZ R2, R212, R2 ;  /* 0x00000002d4027221 */ /* 0x000fe40000010000 */
[----:B------:R-:W-:Y:S02]  /*13be0*/  FADD.FTZ R0, R215, R0 ;  /* 0x00000000d7007221 */ /* 0x000fe40000010000 */
[----:B------:R-:W-:Y:S04]  /*13bf0*/  HMMA.16816.F32 R96, R104, R110, R96 ;  /* 0x0000006e6860723c */ /* 0x000fe80000001860 */
[----:B------:R-:W-:Y:S02]  /*13c00*/  FADD.FTZ R2, R211, R2 ;  /* 0x00000002d3027221 */ /* 0x000fe40000010000 */
[----:B------:R-:W-:Y:S02]  /*13c10*/  FADD.FTZ R0, R214, R0 ;  /* 0x00000000d6007221 */ /* 0x000fe40000010000 */
[C---:B---3--:R-:W-:Y:S01]  /*13c20*/  HMMA.16816.F32 R104, R136.reuse, R112, R4 ;  /* 0x000000708868723c */ /* 0x048fe20000001804 */
[----:B------:R-:W1:Y:S04]  /*13c30*/  LDSM.16.MT88.4 R4, [R186+0x5900] ;  /* 0x00590000ba04783b */ /* 0x000e680000004200 */
[----:B------:R-:W-:Y:S02]  /*13c40*/  FADD.FTZ R2, R210, R2 ;  /* 0x00000002d2027221 */ /* 0x000fe40000010000 */
[----:B------:R-:W-:Y:S01]  /*13c50*/  FADD.FTZ R0, R182, R0 ;  /* 0x00000000b6007221 */ /* 0x000fe20000010000 */
[C---:B------:R-:W-:Y:S01]  /*13c60*/  HMMA.16816.F32 R108, R136.reuse, R114, R8 ;  /* 0x00000072886c723c */ /* 0x040fe20000001808 */
[----:B------:R-:W3:Y:S03]  /*13c70*/  LDSM.16.MT88.4 R8, [R188+0x5900] ;  /* 0x00590000bc08783b */ /* 0x000ee60000004200 */
[----:B------:R-:W-:Y:S02]  /*13c80*/  FADD.FTZ R2, R180, R2 ;  /* 0x00000002b4027221 */ /* 0x000fe40000010000 */
[----:B------:R-:W-:Y:S02]  /*13c90*/  FADD.FTZ R0, R181, R0 ;  /* 0x00000000b5007221 */ /* 0x000fe40000010000 */
[C---:B--2---:R-:W-:Y:S01]  /*13ca0*/  HMMA.16816.F32 R112, R136.reuse, R116, R12 ;  /* 0x000000748870723c */ /* 0x044fe2000000180c */
[----:B------:R-:W2:Y:S03]  /*13cb0*/  LDSM.16.MT88.4 R12, [R187+0x5900] ;  /* 0x00590000bb0c783b */ /* 0x000ea60000004200 */
        /* <DEDUP_REMOVED lines=21> */
[----:B------:R-:W-:Y:S01]  /*13e10*/  FADD.FTZ R0, R164, R3 ;  /* 0x00000003a4007221 */ /* 0x000fe20000010000 */
[----:B------:R-:W-:Y:S01]  /*13e20*/  MOV R3, R101 ;  /* 0x0000006500037202 */ /* 0x000fe20000000f00 */
[----:B------:R-:W-:Y:S02]  /*13e30*/  FADD.FTZ R2, R165, R2 ;  /* 0x00000002a5027221 */ /* 0x000fe40000010000 */
[C---:B-----5:R-:W-:Y:S04]  /*13e40*/  HMMA.16816.F32 R44, R136.reuse, R144, R44 ;  /* 0x00000090882c723c */ /* 0x060fe8000000182c */
[----:B------:R-:W-:Y:S02]  /*13e50*/  FADD.FTZ R0, R163, R0 ;  /* 0x00000000a3007221 */ /* 0x000fe40000010000 */
[----:B------:R-:W-:Y:S02]  /*13e60*/  FADD.FTZ R2, R162, R2 ;  /* 0x00000002a2027221 */ /* 0x000fe40000010000 */
[C---:B------:R-:W-:Y:S04]  /*13e70*/  HMMA.16816.F32 R48, R136.reuse, R146, R48 ;  /* 0x000000928830723c */ /* 0x040fe80000001830 */
[----:B------:R-:W-:Y:S02]  /*13e80*/  FADD.FTZ R0, R160, R0 ;  /* 0x00000000a0007221 */ /* 0x000fe40000010000 */
[----:B------:R-:W-:Y:S02]  /*13e90*/  FADD.FTZ R222, R161, R2 ;  /* 0x00000002a1de7221 */ /* 0x000fe40000010000 */
[C---:B------:R-:W-:Y:S04]  /*13ea0*/  HMMA.16816.F32 R52, R136.reuse, R148, R52 ;  /* 0x000000948834723c */ /* 0x040fe80000001834 */
[----:B------:R-:W-:Y:S01]  /*13eb0*/  FADD.FTZ R223, R102, R0 ;  /* 0x0000000066df7221 */ /* 0x000fe20000010000 */
[----:B------:R-:W-:Y:S03]  /*13ec0*/  MOV R102, R100 ;  /* 0x0000006400667202 */ /* 0x000fe60000000f00 */
[C---:B------:R-:W-:Y:S08]  /*13ed0*/  HMMA.16816.F32 R56, R136.reuse, R150, R56 ;  /* 0x000000968838723c */ /* 0x040ff00000001838 */
[C---:B------:R-:W-:Y:S08]  /*13ee0*/  HMMA.16816.F32 R60, R136.reuse, R152, R60 ;  /* 0x00000098883c723c */ /* 0x040ff0000000183c */
[C---:B------:R-:W-:Y:S08]  /*13ef0*/  HMMA.16816.F32 R64, R136.reuse, R154, R64 ;  /* 0x0000009a8840723c */ /* 0x040ff00000001840 */
[C---:B------:R-:W-:Y:S08]  /*13f00*/  HMMA.16816.F32 R68, R136.reuse, R156, R68 ;  /* 0x0000009c8844723c */ /* 0x040ff00000001844 */
[C---:B------:R-:W-:Y:S08]  /*13f10*/  HMMA.16816.F32 R72, R136.reuse, R158, R72 ;  /* 0x0000009e8848723c */ /* 0x040ff00000001848 */
[C---:B-1----:R-:W-:Y:S08]  /*13f20*/  HMMA.16816.F32 R76, R136.reuse, R4, R76 ;  /* 0x00000004884c723c */ /* 0x042ff0000000184c */
[C---:B------:R-:W-:Y:S08]  /*13f30*/  HMMA.16816.F32 R80, R136.reuse, R6, R80 ;  /* 0x000000068850723c */ /* 0x040ff00000001850 */
[C---:B---3--:R-:W-:Y:S08]  /*13f40*/  HMMA.16816.F32 R84, R136.reuse, R8, R84 ;  /* 0x000000088854723c */ /* 0x048ff00000001854 */
[C---:B------:R-:W-:Y:S08]  /*13f50*/  HMMA.16816.F32 R88, R136.reuse, R10, R88 ;  /* 0x0000000a8858723c */ /* 0x040ff00000001858 */
[C---:B--2---:R-:W-:Y:S08]  /*13f60*/  HMMA.16816.F32 R92, R136.reuse, R12, R92 ;  /* 0x0000000c885c723c */ /* 0x044ff0000000185c */
[----:B------:R-:W-:Y:S01]  /*13f70*/  HMMA.16816.F32 R96, R136, R14, R96 ;  /* 0x0000000e8860723c */ /* 0x000fe20000001860 */
[----:B------:R-:W-:-:S07]  /*13f80*/  @P0 BRA `(.L_x_615) ;  /* 0xffffce3000000947 */ /* 0x000fce000383ffff */
.L_x_614:
[----:B------:R-:W-:-:S13]  /*13f90*/  ISETP.GE.AND P0, PT, R207, RZ, PT ;  /* 0x000000ffcf00720c */ /* 0x000fda0003f06270 */
        /* <DEDUP_REMOVED lines=9> */
[----:B------:R-:W-:Y:S01]  /*14030*/  IADD3 R225, R228, 0x80, RZ ;  /* 0x00000080e4e17810 */ /* 0x000fe20007ffe0ff */
[----:B------:R-:W-:Y:S01]  /*14040*/  IMAD.MOV.U32 R102, RZ, RZ, R101 ;  /* 0x000000ffff667224 */ /* 0x000fe200078e0065 */
[C---:B------:R-:W-:Y:S01]  /*14050*/  IADD3 R218, R236.reuse, 0x40, RZ ;  /* 0x00000040ecda7810 */ /* 0x040fe20007ffe0ff */
[--C-:B------:R-:W-:Y:S01]  /*14060*/  IMAD.X R219, RZ, RZ, R233.reuse, P3 ;  /* 0x000000ffffdb7224 */ /* 0x100fe200018e06e9 */
[----:B------:R-:W-:Y:S01]  /*14070*/  IADD3 R216, R236, 0x80, RZ ;  /* 0x00000080ecd87810 */ /* 0x000fe20007ffe0ff */
[----:B------:R-:W-:Y:S01]  /*14080*/  IMAD.X R217, RZ, RZ, R233, P2 ;  /* 0x000000ffffd97224 */ /* 0x000fe200010e06e9 */
[----:B------:R-:W-:Y:S01]  /*14090*/  IADD3 R224, R228, 0x40, RZ ;  /* 0x00000040e4e07810 */ /* 0x000fe20007ffe0ff */
[--C-:B------:R-:W-:Y:S01]  /*140a0*/  IMAD.X R227, RZ, RZ, R231.reuse, P1 ;  /* 0x000000ffffe37224 */ /* 0x100fe200008e06e7 */
[----:B------:R-:W-:Y:S01]  /*140b0*/  ULDC UR4, c[0x0][0x208] ;  /* 0x0000820000047ab9 */ /* 0x000fe20000000800 */
[----:B------:R-:W-:Y:S01]  /*140c0*/  IMAD.X R226, RZ, RZ, R231, P0 ;  /* 0x000000ffffe27224 */ /* 0x000fe200000e06e7 */
[----:B------:R-:W-:Y:S01]  /*140d0*/  USHF.L.U32 UR4, UR4, 0x6, URZ ;  /* 0x0000000604047899 */ /* 0x000fe2000800063f */
[----:B------:R-:W-:-:S02]  /*140e0*/  IMAD.MOV.U32 R232, RZ, RZ, R236 ;  /* 0x000000ffffe87224 */ /* 0x000fc400078e00ec */
.L_x_617:
[----:B------:R-:W-:Y:S04]  /*140f0*/  DEPBAR.LE SB0, 0x0 ;  /* 0x000080000000791a */ /* 0x000fe80000000000 */
[----:B------:R-:W-:Y:S01]  /*14100*/  BAR.SYNC.DEFER_BLOCKING 0x0 ;  /* 0x0000000000007b1d */ /* 0x000fe20000010000 */
[----:B------:R-:W-:Y:S01]  /*14110*/  SHF.R.S32.HI R2, RZ, 0x1f, R207 ;  /* 0x0000001fff027819 */ /* 0x000fe200000114cf */
[----:B------:R-:W-:Y:S01]  /*14120*/  IMAD R0, R246, R207, RZ ;  /* 0x000000cff6007224 */ /* 0x000fe200078e02ff */
[----:B------:R-:W-:Y:S01]  /*14130*/  MOV R12, UR8 ;  /* 0x00000008000c7c02 */ /* 0x000fe20008000f00 */
[C---:B------:R-:W-:Y:S01]  /*14140*/  IMAD.WIDE.U32 R6, R207.reuse, UR4, R232 ;  /* 0x00000004cf067c25 */ /* 0x040fe2000f8e00e8 */
[----:B------:R-:W-:Y:S02]  /*14150*/  MOV R13, UR5 ;  /* 0x00000005000d7c02 */ /* 0x000fe40008000f00 */
[----:B------:R-:W-:Y:S01]  /*14160*/  ISETP.NE.AND P3, PT, R240, RZ, PT ;  /* 0x000000fff000720c */ /* 0x000fe20003f65270 */
[----:B------:R-:W-:Y:S01]  /*14170*/  IMAD R0, R2, UR4, R0 ;  /* 0x0000000402007c24 */ /* 0x000fe2000f8e0200 */
[----:B------:R-:W-:Y:S01]  /*14180*/  LEA R28, P2, R6, c[0x0][0x1f8], 0x1 ;  /* 0x00007e00061c7a11 */ /* 0x000fe200078408ff */
[----:B------:R-:W-:Y:S03]  /*14190*/  IMAD.WIDE.U32 R4, R207, UR4, R218 ;  /* 0x00000004cf047c25 */ /* 0x000fe6000f8e00da */
[----:B------:R-:W-:Y:S01]  /*141a0*/  IADD3 R7, R7, R0, RZ ;  /* 0x0000000007077210 */ /* 0x000fe20007ffe0ff */
[C---:B------:R-:W-:Y:S01]  /*141b0*/  IMAD.WIDE.U32 R2, R207.reuse, UR4, R216 ;  /* 0x00000004cf027c25 */ /* 0x040fe2000f8e00d8 */
[----:B------:R-:W-:Y:S02]  /*141c0*/  LEA R22, P1, R4, c[0x0][0x1f8], 0x1 ;  /* 0x00007e0004167a11 */ /* 0x000fe400078208ff */
[----:B------:R-:W-:Y:S01]  /*141d0*/  LEA.HI.X R29, R6, c[0x0][0x1fc], R7, 0x1, P2 ;  /* 0x00007f00061d7a11 */ /* 0x000fe200010f0c07 */
[----:B------:R-:W-:Y:S01]  /*141e0*/  IMAD.WIDE.U32 R12, R207, UR4, R12 ;  /* 0x00000004cf0c7c25 */ /* 0x000fe2000f8e000c */
[----:B------:R-:W-:Y:S02]  /*141f0*/  IADD3 R5, R0, R5, RZ ;  /* 0x0000000500057210 */ /* 0x000fe40007ffe0ff */
[----:B------:R-:W-:Y:S02]  /*14200*/  LEA R20, P0, R2, c[0x0][0x1f8], 0x1 ;  /* 0x00007e0002147a11 */ /* 0x000fe400078008ff */
[----:B------:R-:W-:Y:S01]  /*14210*/  LEA.HI.X R23, R4, c[0x0][0x1fc], R5, 0x1, P1 ;  /* 0x00007f0004177a11 */ /* 0x000fe200008f0c05 */
[----:B------:R-:W-:Y:S01]  /*14220*/  LDSM.16.M88.4 R32, [R191+0xc100] ;  /* 0x00c10000bf20783b */ /* 0x000fe20000000200 */
[C---:B------:R-:W-:Y:S02]  /*14230*/  IADD3 R3, R0.reuse, R3, RZ ;  /* 0x0000000300037210 */ /* 0x040fe40007ffe0ff */
[----:B------:R-:W-:Y:S02]  /*14240*/  IADD3 R0, R0, R13, RZ ;  /* 0x0000000d00007210 */ /* 0x000fe40007ffe0ff */
[----:B------:R-:W-:Y:S02]  /*14250*/  LEA.HI.X R21, R2, c[0x0][0x1fc], R3, 0x1, P0 ;  /* 0x00007f0002157a11 */ /* 0x000fe400000f0c03 */
[-C--:B------:R-:W-:Y:S01]  /*14260*/  IADD3 R4, P2, R236, R12.reuse, RZ ;  /* 0x0000000cec047210 */ /* 0x080fe20007f5e0ff */
[----:B------:R-:W1:Y:S01]  /*14270*/  LDSM.16.M88.4 R8, [R184+0x6100] ;  /* 0x00610000b808783b */ /* 0x000e620000000200 */
[-C--:B------:R-:W-:Y:S02]  /*14280*/  IADD3 R5, P1, R218, R12.reuse, RZ ;  /* 0x0000000cda057210 */ /* 0x080fe40007f3e0ff */
[----:B------:R-:W-:Y:S02]  /*14290*/  IADD3.X R6, R0, R233, RZ, P2, !PT ;  /* 0x000000e900067210 */ /* 0x000fe400017fe4ff */
[----:B------:R-:W-:Y:S02]  /*142a0*/  LEA R14, P2, R4, c[0x0][0x1f8], 0x1 ;  /* 0x00007e00040e7a11 */ /* 0x000fe400078408ff */
[----:B------:R-:W-:Y:S01]  /*142b0*/  IADD3 R3, P0, R216, R12, RZ ;  /* 0x0000000cd8037210 */ /* 0x000fe20007f1e0ff */
[----:B------:R-:W2:Y:S01]  /*142c0*/  LDSM.16.M88.4 R16, [R184+0x6900] ;  /* 0x00690000b810783b */ /* 0x000ea20000000200 */
[----:B------:R-:W-:Y:S02]  /*142d0*/  LEA.HI.X R15, R4, c[0x0][0x1fc], R6, 0x1, P2 ;  /* 0x00007f00040f7a11 */ /* 0x000fe400010f0c06 */
[C---:B------:R-:W-:Y:S02]  /*142e0*/  IADD3.X R7, R0.reuse, R219, RZ, P1, !PT ;  /* 0x000000db00077210 */ /* 0x040fe40000ffe4ff */
[C---:B------:R-:W-:Y:S02]  /*142f0*/  LEA R12, P1, R5.reuse, c[0x0][0x1f8], 0x1 ;  /* 0x00007e00050c7a11 */ /* 0x040fe400078208ff */
[----:B------:R-:W-:Y:S01]  /*14300*/  IADD3.X R0, R0, R217, RZ, P0, !PT ;  /* 0x000000d900007210 */ /* 0x000fe200007fe4ff */
[----:B------:R-:W3:Y:S01]  /*14310*/  LDSM.16.M88.4 R24, [R184+0x7100] ;  /* 0x00710000b818783b */ /* 0x000ee20000000200 */
[----:B------:R-:W-:Y:S02]  /*14320*/  LEA.HI.X R13, R5, c[0x0][0x1fc], R7, 0x1, P1 ;  /* 0x00007f00050d7a11 */ /* 0x000fe400008f0c07 */
[C---:B------:R-:W-:Y:S04]  /*14330*/  LEA R2, P0, R3.reuse, c[0x0][0x1f8], 0x1 ;  /* 0x00007e0003027a11 */ /* 0x040fe800078008ff */
[----:B------:R-:W-:Y:S01]  /*14340*/  LEA.HI.X R3, R3, c[0x0][0x1fc], R0, 0x1, P0 ;  /* 0x00007f0003037a11 */ /* 0x000fe200000f0c00 */
[----:B------:R-:W4:Y:S01]  /*14350*/  LDSM.16.M88.4 R136, [R184+0x7900] ;  /* 0x00790000b888783b */ /* 0x000f220000000200 */
[C---:B------:R-:W-:Y:S02]  /*14360*/  ISETP.GT.AND P0, PT, R207.reuse, RZ, PT ;  /* 0x000000ffcf00720c */ /* 0x040fe40003f04270 */
[----:B------:R-:W-:Y:S05]  /*14370*/  IADD3 R207, R207, -0x1, RZ ;  /* 0xffffffffcfcf7810 */ /* 0x000fea0007ffe0ff */
[----:B------:R-:W-:Y:S01]  /*14380*/  LDSM.16.M88.4 R140, [R192+0xc100] ;  /* 0x00c10000c08c783b */ /* 0x000fe20000000200 */
[C---:B-1----:R-:W-:Y:S07]  /*14390*/  HMMA.16816.F32 R4, R32.reuse, R8, RZ ;  /* 0x000000082004723c */ /* 0x042fee00000018ff */
[----:B------:R-:W1:Y:S01]  /*143a0*/  LDSM.16.M88.4 R144, [R195] ;  /* 0x00000000c390783b */ /* 0x000e620000000200 */
[C---:B------:R-:W-:Y:S07]  /*143b0*/  HMMA.16816.F32 R8, R32.reuse, R10, RZ ;  /* 0x0000000a2008723c */ /* 0x040fee00000018ff */
[----:B------:R-:W5:Y:S08]  /*143c0*/  LDSM.16.M88.4 R148, [R206] ;  /* 0x00000000ce94783b */ /* 0x000f700000000200 */
[----:B------:R-:W1:Y:S08]  /*143d0*/  LDSM.16.M88.4 R152, [R205] ;  /* 0x00000000cd98783b */ /* 0x000e700000000200 */
[----:B------:R-:W1:Y:S08]  /*143e0*/  LDSM.16.M88.4 R156, [R204] ;  /* 0x00000000cc9c783b */ /* 0x000e700000000200 */
[----:B------:R-:W-:Y:S01]  /*143f0*/  @!PT LDS RZ, [RZ] ;  /* 0x00000000fffff984 */ /* 0x000fe20000000800 */
[----:B------:R-:W-:Y:S01]  /*14400*/  @!PT LDS RZ, [RZ] ;  /* 0x00000000fffff984 */ /* 0x000fe20000000800 */
[----:B------:R-:W-:Y:S01]  /*14410*/  @!PT LDS RZ, [RZ] ;  /* 0x00000000fffff984 */ /* 0x000fe20000000800 */
[----:B------:R4:W-:Y:S08]  /*14420*/  LDGSTS.E.BYPASS.LTC128B.128 [R209+0x100], [R28.64], !P5 ;  /* 0x001000001cd17fae */ /* 0x0009f0000e901d46 */
[----:B------:R3:W-:Y:S08]  /*14430*/  LDGSTS.E.BYPASS.LTC128B.128 [R209+0x2100], [R22.64], !P6 ;  /* 0x0210000016d17fae */ /* 0x0007f0000f101d46 */
[----:B------:R3:W-:Y:S08]  /*14440*/  LDGSTS.E.BYPASS.LTC128B.128 [R209+0x4100], [R20.64], !P3 ;  /* 0x0410000014d17fae */ /* 0x0007f0000d901d46 */
[----:B------:R2:W-:Y:S08]  /*14450*/  LDGSTS.E.BYPASS.LTC128B.128 [R209+0x1100], [R14.64], !P5 ;  /* 0x011000000ed17fae */ /* 0x0005f0000e901d46 */
[----:B------:R2:W-:Y:S08]  /*14460*/  LDGSTS.E.BYPASS.LTC128B.128 [R209+0x3100], [R12.64], !P6 ;  /* 0x031000000cd17fae */ /* 0x0005f0000f101d46 */
[----:B------:R1:W-:Y:S08]  /*14470*/  LDGSTS.E.BYPASS.LTC128B.128 [R209+0x5100], [R2.64], !P3 ;  /* 0x0510000002d17fae */ /* 0x0003f0000d901d46 */
[----:B------:R-:W-:Y:S08]  /*14480*/  LDSM.16.M88.4 R160, [R194+0xc100] ;  /* 0x00c10000c2a0783b */ /* 0x000ff00000000200 */
[----:B------:R-:W0:Y:S01]  /*14490*/  LDGDEPBAR ;  /* 0x00000000000079af */ /* 0x000e220000000000 */
[C---:B--2---:R-:W-:Y:S07]  /*144a0*/  HMMA.16816.F32 R12, R32.reuse, R16, RZ ;  /* 0x00000010200c723c */ /* 0x044fee00000018ff */
[----:B------:R-:W2:Y:S01]  /*144b0*/  LDSM.16.M88.4 R164, [R190+0x6100] ;  /* 0x00610000bea4783b */ /* 0x000ea20000000200 */
[C---:B------:R-:W-:Y:S07]  /*144c0*/  HMMA.16816.F32 R16, R32.reuse, R18, RZ ;  /* 0x000000122010723c */ /* 0x040fee00000018ff */
[----:B------:R-:W-:Y:S01]  /*144d0*/  LDSM.16.M88.4 R168, [R190+0x7100] ;  /* 0x00710000bea8783b */ /* 0x000fe20000000200 */
[C---:B---3--:R-:W-:Y:S07]  /*144e0*/  HMMA.16816.F32 R20, R32.reuse, R24, RZ ;  /* 0x000000182014723c */ /* 0x048fee00000018ff */
[----:B------:R-:W-:Y:S01]  /*144f0*/  LDSM.16.M88.4 R172, [R190+0x7900] ;  /* 0x00790000beac783b */ /* 0x000fe20000000200 */
[C---:B------:R-:W-:Y:S07]  /*14500*/  HMMA.16816.F32 R24, R32.reuse, R26, RZ ;  /* 0x0000001a2018723c */ /* 0x040fee00000018ff */
[----:B------:R-:W-:Y:S01]  /*14510*/  LDSM.16.M88.4 R176, [R193+0xc100] ;  /* 0x00c10000c1b0783b */ /* 0x000fe20000000200 */
[C---:B----4-:R-:W-:Y:S07]  /*14520*/  HMMA.16816.F32 R28, R32.reuse, R136, RZ ;  /* 0x00000088201c723c */ /* 0x050fee00000018ff */
[----:B------:R-:W-:Y:S01]  /*14530*/  LDSM.16.M88.4 R180, [R189] ;  /* 0x00000000bdb4783b */ /* 0x000fe20000000200 */
[----:B------:R-:W-:Y:S07]  /*14540*/  HMMA.16816.F32 R32, R32, R138, RZ ;  /* 0x0000008a2020723c */ /* 0x000fee00000018ff */
[----:B------:R-:W3:Y:S01]  /*14550*/  LDSM.16.M88.4 R136, [R190+0x6900] ;  /* 0x00690000be88783b */ /* 0x000ee20000000200 */
[C---:B-1----:R-:W-:Y:S08]  /*14560*/  HMMA.16816.F32 R4, R140.reuse, R144, R4 ;  /* 0x000000908c04723c */ /* 0x042ff00000001804 */
[C---:B------:R-:W-:Y:S01]  /*14570*/  HMMA.16816.F32 R8, R140.reuse, R146, R8 ;  /* 0x000000928c08723c */ /* 0x040fe20000001808 */
[----:B------:R-:W-:Y:S07]  /*14580*/  LDSM.16.M88.4 R144, [R189+0x1000] ;  /* 0x00100000bd90783b */ /* 0x000fee0000000200 */
[C---:B-----5:R-:W-:Y:S08]  /*14590*/  HMMA.16816.F32 R12, R140.reuse, R148, R12 ;  /* 0x000000948c0c723c */ /* 0x060ff0000000180c */
        /* <DEDUP_REMOVED lines=8> */
[C---:B--2---:R-:W-:Y:S01]  /*14620*/  HMMA.16816.F32 R4, R160.reuse, R164, R4 ;  /* 0x000000a4a004723c */ /* 0x044fe20000001804 */
[----:B------:R-:W2:Y:S07]  /*14630*/  LDSM.16.M88.4 R156, [R184+0x8100] ;  /* 0x00810000b89c783b */ /* 0x000eae0000000200 */
[C---:B------:R-:W-:Y:S01]  /*14640*/  HMMA.16816.F32 R8, R160.reuse, R166, R8 ;  /* 0x000000a6a008723c */ /* 0x040fe20000001808 */
[----:B------:R-:W-:Y:S07]  /*14650*/  LDSM.16.M88.4 R164, [R184+0x9900] ;  /* 0x00990000b8a4783b */ /* 0x000fee0000000200 */
[C---:B---3--:R-:W-:Y:S08]  /*14660*/  HMMA.16816.F32 R12, R160.reuse, R136, R12 ;  /* 0x00000088a00c723c */ /* 0x048ff0000000180c */
[C---:B------:R-:W-:Y:S01]  /*14670*/  HMMA.16816.F32 R16, R160.reuse, R138, R16 ;  /* 0x0000008aa010723c */ /* 0x040fe20000001810 */
[----:B------:R-:W3:Y:S07]  /*14680*/  LDSM.16.M88.4 R136, [R184+0x8900] ;  /* 0x00890000b888783b */ /* 0x000eee0000000200 */
        /* <DEDUP_REMOVED lines=23> */
[C---:B---3--:R-:W-:Y:S08]  /*14800*/  HMMA.16816.F32 R12, R152.reuse, R136, R12 ;  /* 0x00000088980c723c */ /* 0x048ff0000000180c */
[C---:B------:R-:W-:Y:S01]  /*14810*/  HMMA.16816.F32 R16, R152.reuse, R138, R16 ;  /* 0x0000008a9810723c */ /* 0x040fe20000001810 */
[----:B------:R-:W3:Y:S07]  /*14820*/  LDSM.16.M88.4 R136, [R190+0x8900] ;  /* 0x00890000be88783b */ /* 0x000eee0000000200 */
        /* <DEDUP_REMOVED lines=67> */
[C---:B--2---:R-:W-:Y:S08]  /*14c60*/  HMMA.16816.F32 R4, R160.reuse, R164, R4 ;  /* 0x000000a4a004723c */ /* 0x044ff00000001804 */
[C---:B------:R-:W-:Y:S08]  /*14c70*/  HMMA.16816.F32 R8, R160.reuse, R166, R8 ;  /* 0x000000a6a008723c */ /* 0x040ff00000001808 */
[C---:B---3--:R-:W-:Y:S08]  /*14c80*/  HMMA.16816.F32 R12, R160.reuse, R136, R12 ;  /* 0x00000088a00c723c */ /* 0x048ff0000000180c */
        /* <DEDUP_REMOVED lines=39> */
[----:B------:R2:W5:Y:S01]  /*14f00*/  MUFU.TANH R145, R11 ;  /* 0x0000000b00917308 */ /* 0x0005620000002400 */
[----:B---3--:R-:W-:Y:S09]  /*14f10*/  FMNMX.FTZ R0, R142, R0, !PT ;  /* 0x000000008e007209 */ /* 0x008ff20007810000 */
[----:B------:R-:W-:Y:S01]  /*14f20*/  MUFU.TANH R148, R13 ;  /* 0x0000000d00947308 */ /* 0x000fe20000002400 */
[----:B----4-:R-:W-:Y:S09]  /*14f30*/  FMNMX.FTZ R2, R144, R2, !PT ;  /* 0x0000000290027209 */ /* 0x010ff20007810000 */
[----:B------:R-:W3:Y:S01]  /*14f40*/  MUFU.TANH R150, R14 ;  /* 0x0000000e00967308 */ /* 0x000ee20000002400 */
[C---:B-1----:R-:W-:Y:S01]  /*14f50*/  HMMA.16816.F32 R20, R168.reuse, R4, R20 ;  /* 0x00000004a814723c */ /* 0x042fe20000001814 */
[----:B--2---:R-:W1:Y:S01]  /*14f60*/  LDSM.16.M88.4 R8, [R189+0x5800] ;  /* 0x00580000bd08783b */ /* 0x004e620000000200 */
[----:B------:R-:W-:Y:S07]  /*14f70*/  DEPBAR.LE SB0, 0x0 ;  /* 0x000080000000791a */ /* 0x000fee0000000000 */
[----:B------:R-:W2:Y:S03]  /*14f80*/  MUFU.TANH R138, R12 ;  /* 0x0000000c008a7308 */ /* 0x000ea60000002400 */
[----:B-----5:R-:W-:Y:S01]  /*14f90*/  FMNMX.FTZ R2, R145, R2, !PT ;  /* 0x0000000291027209 */ /* 0x020fe20007810000 */
[C---:B------:R-:W-:Y:S01]  /*14fa0*/  HMMA.16816.F32 R24, R168.reuse, R6, R24 ;  /* 0x00000006a818723c */ /* 0x040fe20000001818 */
[----:B------:R-:W-:Y:S06]  /*14fb0*/  BAR.SYNC.DEFER_BLOCKING 0x0 ;  /* 0x0000000000007b1d */ /* 0x000fec0000010000 */
[----:B------:R-:W-:Y:S01]  /*14fc0*/  @P0 IMAD.WIDE.U32 R6, R207, c[0x0][0x1e0], RZ ;  /* 0x00007800cf060a25 */ /* 0x000fe200078e00ff */
[----:B---3--:R-:W-:Y:S04]  /*14fd0*/  FMNMX.FTZ R2, R150, R2, !PT ;  /* 0x0000000296027209 */ /* 0x008fe80007810000 */
[----:B------:R-:W-:Y:S02]  /*14fe0*/  FMUL.FTZ R20, R20, c[0x0][0x320] ;  /* 0x0000c80014147a20 */ /* 0x000fe40000410000 */
[----:B------:R-:W-:Y:S02]  /*14ff0*/  FMUL.FTZ R21, R21, c[0x0][0x320] ;  /* 0x0000c80015157a20 */ /* 0x000fe40000410000 */
[----:B------:R-:W-:Y:S02]  /*15000*/  FMUL.FTZ R22, R22, c[0x0][0x320] ;  /* 0x0000c80016167a20 */ /* 0x000fe40000410000 */
[----:B------:R-:W-:Y:S01]  /*15010*/  FMUL.FTZ R23, R23, c[0x0][0x320] ;  /* 0x0000c80017177a20 */ /* 0x000fe20000410000 */
[----:B--2---:R-:W-:Y:S05]  /*15020*/  FMNMX.FTZ R0, R138, R0, !PT ;  /* 0x000000008a007209 */ /* 0x004fea0007810000 */
[----:B------:R-:W-:Y:S01]  /*15030*/  FMUL.FTZ R24, R24, c[0x0][0x320] ;  /* 0x0000c80018187a20 */ /* 0x000fe20000410000 */
[----:B------:R-:W2:Y:S01]  /*15040*/  MUFU.TANH R139, R16 ;  /* 0x00000010008b7308 */ /* 0x000ea20000002400 */
[----:B------:R-:W-:Y:S01]  /*15050*/  FMUL.FTZ R25, R25, c[0x0][0x320] ;  /* 0x0000c80019197a20 */ /* 0x000fe20000410000 */
[----:B------:R-:W-:Y:S01]  /*15060*/  FMNMX.FTZ R0, R148, R0, !PT ;  /* 0x0000000094007209 */ /* 0x000fe20007810000 */
[----:B------:R-:W-:Y:S02]  /*15070*/  FMUL.FTZ R26, R26, c[0x0][0x320] ;  /* 0x0000c8001a1a7a20 */ /* 0x000fe40000410000 */
[----:B------:R-:W-:Y:S01]  /*15080*/  FMUL.FTZ R27, R27, c[0x0][0x320] ;  /* 0x0000c8001b1b7a20 */ /* 0x000fe20000410000 */
[C---:B-1----:R-:W-:Y:S04]  /*15090*/  HMMA.16816.F32 R28, R168.reuse, R8, R28 ;  /* 0x00000008a81c723c */ /* 0x042fe8000000181c */
[----:B------:R-:W1:Y:S04]  /*150a0*/  MUFU.TANH R152, R15 ;  /* 0x0000000f00987308 */ /* 0x000e680000002400 */
[----:B------:R-:W-:Y:S06]  /*150b0*/  HMMA.16816.F32 R32, R168, R10, R32 ;  /* 0x0000000aa820723c */ /* 0x000fec0000001820 */
[----:B------:R-:W3:Y:S01]  /*150c0*/  MUFU.TANH R149, R17 ;  /* 0x0000001100957308 */ /* 0x000ee20000002400 */
[----:B--2---:R-:W-:Y:S09]  /*150d0*/  FMNMX.FTZ R0, R139, R0, !PT ;  /* 0x000000008b007209 */ /* 0x004ff20007810000 */
[----:B------:R-:W2:Y:S01]  /*150e0*/  MUFU.TANH R151, R18 ;  /* 0x0000001200977308 */ /* 0x000ea20000002400 */
[----:B------:R-:W-:Y:S01]  /*150f0*/  FMUL.FTZ R28, R28, c[0x0][0x320] ;  /* 0x0000c8001c1c7a20 */ /* 0x000fe20000410000 */
[----:B-1----:R-:W-:Y:S01]  /*15100*/  FMNMX.FTZ R2, R152, R2, !PT ;  /* 0x0000000298027209 */ /* 0x002fe20007810000 */
[----:B------:R-:W-:Y:S02]  /*15110*/  FMUL.FTZ R29, R29, c[0x0][0x320] ;  /* 0x0000c8001d1d7a20 */ /* 0x000fe40000410000 */
[----:B------:R-:W-:Y:S02]  /*15120*/  FMUL.FTZ R30, R30, c[0x0][0x320] ;  /* 0x0000c8001e1e7a20 */ /* 0x000fe40000410000 */
[----:B------:R-:W-:Y:S03]  /*15130*/  FMUL.FTZ R31, R31, c[0x0][0x320] ;  /* 0x0000c8001f1f7a20 */ /* 0x000fe60000410000 */
[----:B------:R-:W1:Y:S01]  /*15140*/  MUFU.TANH R155, R20 ;  /* 0x00000014009b7308 */ /* 0x000e620000002400 */
[----:B------:R-:W-:Y:S02]  /*15150*/  FMUL.FTZ R32, R32, c[0x0][0x320] ;  /* 0x0000c80020207a20 */ /* 0x000fe40000410000 */
[----:B------:R-:W-:Y:S01]  /*15160*/  FMUL.FTZ R33, R33, c[0x0][0x320] ;  /* 0x0000c80021217a20 */ /* 0x000fe20000410000 */
[----:B---3--:R-:W-:Y:S01]  /*15170*/  FMNMX.FTZ R0, R149, R0, !PT ;  /* 0x0000000095007209 */ /* 0x008fe20007810000 */
[----:B------:R-:W-:Y:S05]  /*15180*/  FMUL.FTZ R34, R34, c[0x0][0x320] ;  /* 0x0000c80022227a20 */ /* 0x000fea0000410000 */
[----:B------:R-:W3:Y:S01]  /*15190*/  MUFU.TANH R153, R19 ;  /* 0x0000001300997308 */ /* 0x000ee20000002400 */
[----:B--2---:R-:W-:Y:S09]  /*151a0*/  FMNMX.FTZ R2, R151, R2, !PT ;  /* 0x0000000297027209 */ /* 0x004ff20007810000 */
[----:B------:R-:W2:Y:S01]  /*151b0*/  MUFU.TANH R156, R21 ;  /* 0x00000015009c7308 */ /* 0x000ea20000002400 */
[----:B-1----:R-:W-:Y:S09]  /*151c0*/  FMNMX.FTZ R0, R155, R0, !PT ;  /* 0x000000009b007209 */ /* 0x002ff20007810000 */
[----:B------:R-:W1:Y:S01]  /*151d0*/  MUFU.TANH R154, R24 ;  /* 0x00000018009a7308 */ /* 0x000e620000002400 */
[----:B---3--:R-:W-:Y:S09]  /*151e0*/  FMNMX.FTZ R3, R153, R2, !PT ;  /* 0x0000000299037209 */ /* 0x008ff20007810000 */
[----:B------:R-:W3:Y:S01]  /*151f0*/  MUFU.TANH R159, R22 ;  /* 0x00000016009f7308 */ /* 0x000ee20000002400 */
[----:B--2---:R-:W-:Y:S01]  /*15200*/  FMNMX.FTZ R2, R156, R0, !PT ;  /* 0x000000009c027209 */ /* 0x004fe20007810000 */
[----:B------:R-:W-:Y:S08]  /*15210*/  FMUL.FTZ R0, R35, c[0x0][0x320] ;  /* 0x0000c80023007a20 */ /* 0x000ff00000410000 */
[----:B------:R-:W2:Y:S01]  /*15220*/  MUFU.TANH R157, R25 ;  /* 0x00000019009d7308 */ /* 0x000ea20000002400 */
[----:B-1----:R-:W-:Y:S09]  /*15230*/  FMNMX.FTZ R2, R154, R2, !PT ;  /* 0x000000029a027209 */ /* 0x002ff20007810000 */
[----:B------:R2:W-:Y:S01]  /*15240*/  MUFU.TANH R137, R0 ;  /* 0x0000000000897308 */ /* 0x0005e20000002400 */
[----:B---3--:R-:W-:Y:S09]  /*15250*/  FMNMX.FTZ R3, R159, R3, !PT ;  /* 0x000000039f037209 */ /* 0x008ff20007810000 */
[----:B------:R-:W1:Y:S10]  /*15260*/  MUFU.TANH R160, R23 ;  /* 0x0000001700a07308 */ /* 0x000e740000002400 */
        /* <DEDUP_REMOVED lines=17> */
[----:B---3--:R-:W-:Y:S05]  /*15380*/  FMNMX.FTZ R101, R215, R101, !PT ;  /* 0x00000065d7657209 */ /* 0x008fea0007810000 */
[----:B------:R-:W3:Y:S01]  /*15390*/  SHFL.BFLY PT, R3, R101, 0x2, 0x1f ;  /* 0x0c401f0065037f89 */ /* 0x000ee200000e0000 */
[----:B--2---:R-:W-:Y:S04]  /*153a0*/  FMNMX.FTZ R0, R221, R2, !PT ;  /* 0x00000002dd007209 */ /* 0x004fe80007810000 */
[----:B-1----:R-:W-:Y:S04]  /*153b0*/  FMNMX.FTZ R0, R136, R0, !PT ;  /* 0x0000000088007209 */ /* 0x002fe80007810000 */
[----:B------:R-:W-:Y:S05]  /*153c0*/  FMNMX.FTZ R0, R137, R0, !PT ;  /* 0x0000000089007209 */ /* 0x000fea0007810000 */
[----:B------:R-:W1:Y:S01]  /*153d0*/  SHFL.BFLY PT, R2, R0, 0x2, 0x1f ;  /* 0x0c401f0000027f89 */ /* 0x000e6200000e0000 */
[----:B---3--:R-:W-:Y:S07]  /*153e0*/  FMNMX.FTZ R101, R101, R3, !PT ;  /* 0x0000000365657209 */ /* 0x008fee0007810000 */
[----:B------:R-:W2:Y:S01]  /*153f0*/  SHFL.BFLY PT, R4, R101, 0x1, 0x1f ;  /* 0x0c201f0065047f89 */ /* 0x000ea200000e0000 */
[----:B-1----:R-:W-:Y:S07]  /*15400*/  FMNMX.FTZ R0, R0, R2, !PT ;  /* 0x0000000200007209 */ /* 0x002fee0007810000 */
[----:B------:R-:W1:Y:S01]  /*15410*/  SHFL.BFLY PT, R3, R0, 0x1, 0x1f ;  /* 0x0c201f0000037f89 */ /* 0x000e6200000e0000 */
[----:B--2---:R-:W-:Y:S02]  /*15420*/  FMNMX.FTZ R101, R101, R4, !PT ;  /* 0x0000000465657209 */ /* 0x004fe40007810000 */
[----:B------:R-:W-:Y:S03]  /*15430*/  @P0 SHF.L.U32 R4, R6, 0x6, RZ ;  /* 0x0000000606040819 */ /* 0x000fe600000006ff */
[----:B------:R-:W-:Y:S01]  /*15440*/  FADD.FTZ R2, -R101, R102 ;  /* 0x0000006665027221 */ /* 0x000fe20000010100 */
[----:B-1----:R-:W-:Y:S03]  /*15450*/  FMNMX.FTZ R100, R0, R3, !PT ;  /* 0x0000000300647209 */ /* 0x002fe60007810000 */
[----:B------:R-:W-:Y:S01]  /*15460*/  FMUL.FTZ R0, R2, c[0x0][0x2d0] ;  /* 0x0000b40002007a20 */ /* 0x000fe20000410000 */
[----:B------:R-:W-:Y:S03]  /*15470*/  @P0 SHF.R.S32.HI R3, RZ, 0x1f, R207 ;  /* 0x0000001fff030819 */ /* 0x000fe600000114cf */
[----:B------:R1:W2:Y:S01]  /*15480*/  MUFU.EX2 R2, R0 ;  /* 0x0000000000027308 */ /* 0x0002a20000000800 */
[----:B------:R-:W-:Y:S02]  /*15490*/  FMUL.FTZ R102, R100, c[0x0][0x2d0] ;  /* 0x0000b40064667a20 */ /* 0x000fe40000410000 */
[----:B------:R-:W-:Y:S02]  /*154a0*/  @P0 IMAD R3, R3, c[0x0][0x1e0], RZ ;  /* 0x0000780003030a24 */ /* 0x000fe400078e02ff */
[----:B------:R-:W-:Y:S02]  /*154b0*/  FFMA.FTZ R136, R136, c[0x0][0x2d0], -R102 ;  /* 0x0000b40088887a23 */ /* 0x000fe40000010866 */
[----:B------:R-:W-:Y:S05]  /*154c0*/  @P0 IMAD R3, R207, c[0x0][0x1e4], R3 ;  /* 0x00007900cf030a24 */ /* 0x000fea00078e0203 */
[----:B------:R-:W-:Y:S02]  /*154d0*/  @P0 IADD3 R3, R7, R3, RZ ;  /* 0x0000000307030210 */ /* 0x000fe40007ffe0ff */
[----:B------:R-:W-:Y:S02]  /*154e0*/  @P0 IADD3 R7, P1, R4, R228, RZ ;  /* 0x000000e404070210 */ /* 0x000fe40007f3e0ff */
[----:B------:R-:W-:Y:S02]  /*154f0*/  @P0 SHF.L.U64.HI R3, R6, 0x6, R3 ;  /* 0x0000000606030819 */ /* 0x000fe40000010203 */
[----:B------:R-:W-:Y:S02]  /*15500*/  @P0 LEA R14, P4, R7, c[0x0][0x1c8], 0x1 ;  /* 0x00007200070e0a11 */ /* 0x000fe400078808ff */
[----:B------:R-:W-:Y:S01]  /*15510*/  @P0 IADD3.X R8, R3, R231, RZ, P1, !PT ;  /* 0x000000e703080210 */ /* 0x000fe20000ffe4ff */
[----:B-1----:R-:W-:Y:S03]  /*15520*/  FADD.FTZ R0, -R100, R103 ;  /* 0x0000006764007221 */ /* 0x002fe60000010100 */
[----:B------:R-:W-:Y:S01]  /*15530*/  @P0 LEA.HI.X R15, R7, c[0x0][0x1cc], R8, 0x1, P4 ;  /* 0x00007300070f0a11 */ /* 0x000fe200020f0c08 */
[----:B------:R-:W-:Y:S01]  /*15540*/  FMUL.FTZ R103, R101, c[0x0][0x2d0] ;  /* 0x0000b40065677a20 */ /* 0x000fe20000410000 */
[----:B------:R-:W-:Y:S01]  /*15550*/  ISETP.NE.AND P4, PT, R240, RZ, PT ;  /* 0x000000fff000720c */ /* 0x000fe20003f85270 */
[----:B------:R-:W-:Y:S02]  /*15560*/  FMUL.FTZ R0, R0, c[0x0][0x2d0] ;  /* 0x0000b40000007a20 */ /* 0x000fe40000410000 */
[--C-:B------:R-:W-:Y:S01]  /*15570*/  FFMA.FTZ R5, R140, c[0x0][0x2d0], -R103.reuse ;  /* 0x0000b4008c057a23 */ /* 0x100fe20000010867 */
[----:B------:R1:W-:Y:S01]  /*15580*/  @P0 LDGSTS.E.BYPASS.LTC128B.128 [R209+0x6100], [R14.64], !P5 ;  /* 0x061000000ed10fae */ /* 0x0003e2000e901d46 */
[--C-:B------:R-:W-:Y:S02]  /*15590*/  FFMA.FTZ R6, R141, c[0x0][0x2d0], -R103.reuse ;  /* 0x0000b4008d067a23 */ /* 0x100fe40000010867 */
[----:B------:R3:W-:Y:S01]  /*155a0*/  MUFU.EX2 R214, R5 ;  /* 0x0000000500d67308 */ /* 0x0007e20000000800 */
[----:B------:R-:W-:Y:S02]  /*155b0*/  FFMA.FTZ R7, R143, c[0x0][0x2d0], -R103 ;  /* 0x0000b4008f077a23 */ /* 0x000fe40000010867 */
[C---:B--2---:R-:W-:Y:S02]  /*155c0*/  FMUL.FTZ R24, R2.reuse, R124 ;  /* 0x0000007c02187220 */ /* 0x044fe40000410000 */
[C---:B------:R-:W-:Y:S02]  /*155d0*/  FMUL.FTZ R25, R2.reuse, R125 ;  /* 0x0000007d02197220 */ /* 0x040fe40000410000 */
[C---:B------:R-:W-:Y:S02]  /*155e0*/  FMUL.FTZ R32, R2.reuse, R132 ;  /* 0x0000008402207220 */ /* 0x040fe40000410000 */
[C---:B------:R-:W-:Y:S01]  /*155f0*/  FMUL.FTZ R33, R2.reuse, R133 ;  /* 0x0000008502217220 */ /* 0x040fe20000410000 */
[----:B------:R2:W-:Y:S01]  /*15600*/  MUFU.EX2 R213, R6 ;  /* 0x0000000600d57308 */ /* 0x0005e20000000800 */
[C---:B------:R-:W-:Y:S02]  /*15610*/  FMUL.FTZ R36, R2.reuse, R36 ;  /* 0x0000002402247220 */ /* 0x040fe40000410000 */
[C---:B------:R-:W-:Y:S02]  /*15620*/  FMUL.FTZ R37, R2.reuse, R37 ;  /* 0x0000002502257220 */ /* 0x040fe40000410000 */
[C---:B------:R-:W-:Y:S02]  /*15630*/  FMUL.FTZ R40, R2.reuse, R40 ;  /* 0x0000002802287220 */ /* 0x040fe40000410000 */
[C---:B------:R-:W-:Y:S02]  /*15640*/  FMUL.FTZ R41, R2.reuse, R41 ;  /* 0x0000002902297220 */ /* 0x040fe40000410000 */
[C---:B------:R-:W-:Y:S01]  /*15650*/  FMUL.FTZ R44, R2.reuse, R44 ;  /* 0x0000002c022c7220 */ /* 0x040fe20000410000 */
[----:B------:R4:W-:Y:S01]  /*15660*/  MUFU.EX2 R212, R7 ;  /* 0x0000000700d47308 */ /* 0x0009e20000000800 */
[C---:B------:R-:W-:Y:S02]  /*15670*/  FMUL.FTZ R45, R2.reuse, R45 ;  /* 0x0000002d022d7220 */ /* 0x040fe40000410000 */
[----:B------:R-:W-:Y:S01]  /*15680*/  FMUL.FTZ R48, R2, R48 ;  /* 0x0000003002307220 */ /* 0x000fe20000410000 */
[----:B---3--:R-:W-:Y:S01]  /*15690*/  @P0 IADD3 R5, P2, R4, R224, RZ ;  /* 0x000000e004050210 */ /* 0x008fe20007f5e0ff */
[C---:B------:R-:W-:Y:S02]  /*156a0*/  FMUL.FTZ R49, R2.reuse, R49 ;  /* 0x0000003102317220 */ /* 0x040fe40000410000 */
[C---:B------:R-:W-:Y:S01]  /*156b0*/  FMUL.FTZ R52, R2.reuse, R52 ;  /* 0x0000003402347220 */ /* 0x040fe20000410000 */
[----:B------:R-:W-:Y:S01]  /*156c0*/  @P0 LEA R12, P1, R5, c[0x0][0x1c8], 0x1 ;  /* 0x00007200050c0a11 */ /* 0x000fe200078208ff */
[C---:B------:R-:W-:Y:S01]  /*156d0*/  FMUL.FTZ R53, R2.reuse, R53 ;  /* 0x0000003502357220 */ /* 0x040fe20000410000 */
[----:B------:R-:W-:Y:S01]  /*156e0*/  @P0 IADD3.X R9, R3, R227, RZ, P2, !PT ;  /* 0x000000e303090210 */ /* 0x000fe200017fe4ff */
[----:B------:R-:W3:Y:S01]  /*156f0*/  MUFU.EX2 R0, R0 ;  /* 0x0000000000007308 */ /* 0x000ee20000000800 */
[----:B------:R-:W-:Y:S01]  /*15700*/  FMUL.FTZ R56, R2, R56 ;  /* 0x0000003802387220 */ /* 0x000fe20000410000 */
[----:B--2---:R-:W-:Y:S01]  /*15710*/  @P0 IADD3 R6, P3, R4, R225, RZ ;  /* 0x000000e104060210 */ /* 0x004fe20007f7e0ff */
[C---:B------:R-:W-:Y:S01]  /*15720*/  FMUL.FTZ R57, R2.reuse, R57 ;  /* 0x0000003902397220 */ /* 0x040fe20000410000 */
[----:B------:R-:W-:Y:S01]  /*15730*/  @P0 LEA.HI.X R13, R5, c[0x0][0x1cc], R9, 0x1, P1 ;  /* 0x00007300050d0a11 */ /* 0x000fe200008f0c09 */
[----:B------:R-:W-:Y:S01]  /*15740*/  FMUL.FTZ R60, R2, R60 ;  /* 0x0000003c023c7220 */ /* 0x000fe20000410000 */
[----:B------:R-:W-:Y:S01]  /*15750*/  @P0 LEA R10, P2, R6, c[0x0][0x1c8], 0x1 ;  /* 0x00007200060a0a11 */ /* 0x000fe200078408ff */
[C---:B------:R-:W-:Y:S01]  /*15760*/  FMUL.FTZ R61, R2.reuse, R61 ;  /* 0x0000003d023d7220 */ /* 0x040fe20000410000 */
[----:B------:R-:W-:Y:S01]  /*15770*/  @P0 IADD3 R4, P1, R247, R4, RZ ;  /* 0x00000004f7040210 */ /* 0x000fe20007f3e0ff */
[----:B------:R1:W-:Y:S01]  /*15780*/  @P0 LDGSTS.E.BYPASS.LTC128B.128 [R209+0x8100], [R12.64], !P6 ;  /* 0x081000000cd10fae */ /* 0x0003e2000f101d46 */
[----:B------:R-:W-:Y:S01]  /*15790*/  @P0 IADD3.X R5, R3, R226, RZ, P3, !PT ;  /* 0x000000e203050210 */ /* 0x000fe20001ffe4ff */
[C---:B------:R-:W-:Y:S01]  /*157a0*/  FMUL.FTZ R64, R2.reuse, R64 ;  /* 0x0000004002407220 */ /* 0x040fe20000410000 */
[----:B------:R-:W-:Y:S01]  /*157b0*/  @P0 IADD3.X R3, R245, R3, RZ, P1, !PT ;  /* 0x00000003f5030210 */ /* 0x000fe20000ffe4ff */
[----:B------:R-:W-:Y:S01]  /*157c0*/  FMUL.FTZ R65, R2, R65 ;  /* 0x0000004102417220 */ /* 0x000fe20000410000 */
[----:B------:R-:W-:Y:S01]  /*157d0*/  @P0 LEA.HI.X R11, R6, c[0x0][0x1cc], R5, 0x1, P2 ;  /* 0x00007300060b0a11 */ /* 0x000fe200010f0c05 */
[----:B------:R-:W-:Y:S01]  /*157e0*/  FMUL.FTZ R68, R2, R68 ;  /* 0x0000004402447220 */ /* 0x000fe20000410000 */
[----:B------:R-:W-:Y:S01]  /*157f0*/  @P0 IADD3 R9, P3, R4, R228, RZ ;  /* 0x000000e404090210 */ /* 0x000fe20007f7e0ff */
[----:B------:R-:W-:Y:S01]  /*15800*/  FMUL.FTZ R69, R2, R69 ;  /* 0x0000004502457220 */ /* 0x000fe20000410000 */
[C---:B----4-:R-:W-:Y:S01]  /*15810*/  @P0 IADD3 R7, P2, R4.reuse, R224, RZ ;  /* 0x000000e004070210 */ /* 0x050fe20007f5e0ff */
[----:B------:R2:W-:Y:S01]  /*15820*/  @P0 LDGSTS.E.BYPASS.LTC128B.128 [R209+0xa100], [R10.64], !P4 ;  /* 0x0a1000000ad10fae */ /* 0x0005e2000e101d46 */
[----:B------:R-:W-:Y:S01]  /*15830*/  @P0 IADD3 R5, P1, R4, R225, RZ ;  /* 0x000000e104050210 */ /* 0x000fe20007f3e0ff */
[----:B------:R-:W-:Y:S01]  /*15840*/  FFMA.FTZ R4, R142, c[0x0][0x2d0], -R103 ;  /* 0x0000b4008e047a23 */ /* 0x000fe20000010867 */
[C---:B------:R-:W-:Y:S01]  /*15850*/  @P0 IADD3.X R16, R3.reuse, R231, RZ, P3, !PT ;  /* 0x000000e703100210 */ /* 0x040fe20001ffe4ff */
[C---:B---3--:R-:W-:Y:S01]  /*15860*/  FMUL.FTZ R19, R0.reuse, R119 ;  /* 0x0000007700137220 */ /* 0x048fe20000410000 */
[C---:B------:R-:W-:Y:S01]  /*15870*/  @P0 IADD3.X R18, R3.reuse, R227, RZ, P2, !PT ;  /* 0x000000e303120210 */ /* 0x040fe200017fe4ff */
[----:B------:R3:W4:Y:S01]  /*15880*/  MUFU.EX2 R211, R4 ;  /* 0x0000000400d37308 */ /* 0x0007220000000800 */
[----:B------:R-:W-:Y:S01]  /*15890*/  @P0 IADD3.X R17, R3, R226, RZ, P1, !PT ;  /* 0x000000e203110210 */ /* 0x000fe20000ffe4ff */
[----:B------:R-:W-:Y:S01]  /*158a0*/  FFMA.FTZ R3, R147, c[0x0][0x2d0], -R102 ;  /* 0x0000b40093037a23 */ /* 0x000fe20000010866 */
[----:B------:R-:W-:Y:S01]  /*158b0*/  @P0 LEA R8, P3, R9, c[0x0][0x1c8], 0x1 ;  /* 0x0000720009080a11 */ /* 0x000fe200078608ff */
[C---:B------:R-:W-:Y:S01]  /*158c0*/  FMUL.FTZ R26, R0.reuse, R126 ;  /* 0x0000007e001a7220 */ /* 0x040fe20000410000 */
[----:B------:R-:W-:Y:S01]  /*158d0*/  @P0 LEA R6, P2, R7, c[0x0][0x1c8], 0x1 ;  /* 0x0000720007060a11 */ /* 0x000fe200078408ff */
[----:B------:R-:W-:Y:S01]  /*158e0*/  FMUL.FTZ R27, R0, R127 ;  /* 0x0000007f001b7220 */ /* 0x000fe20000410000 */
[----:B------:R-:W-:Y:S01]  /*158f0*/  @P0 LEA.HI.X R9, R9, c[0x0][0x1cc], R16, 0x1, P3 ;  /* 0x0000730009090a11 */ /* 0x000fe200018f0c10 */
[----:B------:R-:W-:Y:S01]  /*15900*/  FMUL.FTZ R16, R2, R116 ;  /* 0x0000007402107220 */ /* 0x000fe20000410000 */
[----:B------:R-:W-:Y:S01]  /*15910*/  @P0 LEA.HI.X R7, R7, c[0x0][0x1cc], R18, 0x1, P2 ;  /* 0x0000730007070a11 */ /* 0x000fe200010f0c12 */
[----:B------:R5:W-:Y:S01]  /*15920*/  MUFU.EX2 R177, R3 ;  /* 0x0000000300b17308 */ /* 0x000be20000000800 */
[C---:B------:R-:W-:Y:S01]  /*15930*/  FMUL.FTZ R18, R0.reuse, R118 ;  /* 0x0000007600127220 */ /* 0x040fe20000410000 */
[----:B------:R1:W-:Y:S01]  /*15940*/  @P0 LDGSTS.E.BYPASS.LTC128B.128 [R209+0x7100], [R8.64], !P5 ;  /* 0x0710000008d10fae */ /* 0x0003e2000e901d46 */
[C---:B------:R-:W-:Y:S02]  /*15950*/  FMUL.FTZ R34, R0.reuse, R134 ;  /* 0x0000008600227220 */ /* 0x040fe40000410000 */
[C---:B------:R-:W-:Y:S02]  /*15960*/  FMUL.FTZ R35, R0.reuse, R135 ;  /* 0x0000008700237220 */ /* 0x040fe40000410000 */
[C---:B------:R-:W-:Y:S02]  /*15970*/  FMUL.FTZ R38, R0.reuse, R38 ;  /* 0x0000002600267220 */ /* 0x040fe40000410000 */
[C---:B------:R-:W-:Y:S01]  /*15980*/  FMUL.FTZ R39, R0.reuse, R39 ;  /* 0x0000002700277220 */ /* 0x040fe20000410000 */
[----:B------:R4:W-:Y:S01]  /*15990*/  @P0 LDGSTS.E.BYPASS.LTC128B.128 [R209+0x9100], [R6.64], !P6 ;  /* 0x0910000006d10fae */ /* 0x0009e2000f101d46 */
[C---:B--2---:R-:W-:Y:S02]  /*159a0*/  FMUL.FTZ R10, R0.reuse, R110 ;  /* 0x0000006e000a7220 */ /* 0x044fe40000410000 */
[C---:B------:R-:W-:Y:S01]  /*159b0*/  FMUL.FTZ R11, R0.reuse, R111 ;  /* 0x0000006f000b7220 */ /* 0x040fe20000410000 */
[C---:B---3--:R-:W-:Y:S01]  /*159c0*/  @P0 LEA R4, P1, R5.reuse, c[0x0][0x1c8], 0x1 ;  /* 0x0000720005040a11 */ /* 0x048fe200078208ff */
[C---:B------:R-:W-:Y:S02]  /*159d0*/  FMUL.FTZ R42, R0.reuse, R42 ;  /* 0x0000002a002a7220 */ /* 0x040fe40000410000 */
[----:B------:R-:W-:Y:S01]  /*159e0*/  FMUL.FTZ R43, R0, R43 ;  /* 0x0000002b002b7220 */ /* 0x000fe20000410000 */
[----:B------:R-:W-:Y:S01]  /*159f0*/  @P0 LEA.HI.X R5, R5, c[0x0][0x1cc], R17, 0x1, P1 ;  /* 0x0000730005050a11 */ /* 0x000fe200008f0c11 */
[----:B------:R-:W-:Y:S02]  /*15a00*/  FMUL.FTZ R17, R2, R117 ;  /* 0x0000007502117220 */ /* 0x000fe40000410000 */
[----:B------:R-:W-:Y:S02]  /*15a10*/  FMUL.FTZ R46, R0, R46 ;  /* 0x0000002e002e7220 */ /* 0x000fe40000410000 */
[----:B------:R2:W-:Y:S01]  /*15a20*/  @P0 LDGSTS.E.BYPASS.LTC128B.128 [R209+0xb100], [R4.64], !P4 ;  /* 0x0b10000004d10fae */ /* 0x0005e2000e101d46 */
[--C-:B-----5:R-:W-:Y:S02]  /*15a30*/  FFMA.FTZ R3, R146, c[0x0][0x2d0], -R102.reuse ;  /* 0x0000b40092037a23 */ /* 0x120fe40000010866 */
[----:B------:R-:W-:Y:S02]  /*15a40*/  FMUL.FTZ R47, R0, R47 ;  /* 0x0000002f002f7220 */ /* 0x000fe40000410000 */
[----:B------:R3:W5:Y:S01]  /*15a50*/  MUFU.EX2 R176, R3 ;  /* 0x0000000300b07308 */ /* 0x0007620000000800 */
[C---:B-1----:R-:W-:Y:S02]  /*15a60*/  FMUL.FTZ R8, R2.reuse, R108 ;  /* 0x0000006c02087220 */ /* 0x042fe40000410000 */
[----:B------:R-:W1:Y:S01]  /*15a70*/  LDSM.16.MT88.4 R12, [R185+0x100] ;  /* 0x00010000b90c783b */ /* 0x000e620000004200 */
[----:B------:R-:W-:Y:S02]  /*15a80*/  FMUL.FTZ R9, R2, R109 ;  /* 0x0000006d02097220 */ /* 0x000fe40000410000 */
[C---:B------:R-:W-:Y:S02]  /*15a90*/  FMUL.FTZ R50, R0.reuse, R50 ;  /* 0x0000003200327220 */ /* 0x040fe40000410000 */
[C---:B------:R-:W-:Y:S02]  /*15aa0*/  FMUL.FTZ R51, R0.reuse, R51 ;  /* 0x0000003300337220 */ /* 0x040fe40000410000 */
[C---:B----4-:R-:W-:Y:S01]  /*15ab0*/  FMUL.FTZ R6, R0.reuse, R106 ;  /* 0x0000006a00067220 */ /* 0x050fe20000410000 */
[----:B------:R-:W4:Y:S01]  /*15ac0*/  LDSM.16.MT88.4 R20, [R186+0x100] ;  /* 0x00010000ba14783b */ /* 0x000f220000004200 */
[----:B------:R-:W-:Y:S01]  /*15ad0*/  F2FP.PACK_AB R106, R211, R212 ;  /* 0x000000d4d36a723e */ /* 0x000fe200000000ff */
[C---:B------:R-:W-:Y:S02]  /*15ae0*/  FMUL.FTZ R7, R0.reuse, R107 ;  /* 0x0000006b00077220 */ /* 0x040fe40000410000 */
[C---:B------:R-:W-:Y:S02]  /*15af0*/  FMUL.FTZ R54, R0.reuse, R54 ;  /* 0x0000003600367220 */ /* 0x040fe40000410000 */
[C---:B------:R-:W-:Y:S02]  /*15b00*/  FMUL.FTZ R55, R0.reuse, R55 ;  /* 0x0000003700377220 */ /* 0x040fe40000410000 */
[----:B------:R-:W1:Y:S01]  /*15b10*/  LDSM.16.MT88.4 R28, [R188+0x100] ;  /* 0x00010000bc1c783b */ /* 0x000e620000004200 */
[----:B------:R-:W-:Y:S02]  /*15b20*/  FMUL.FTZ R58, R0, R58 ;  /* 0x0000003a003a7220 */ /* 0x000fe40000410000 */
[----:B--2---:R-:W-:Y:S01]  /*15b30*/  FMUL.FTZ R4, R2, R104 ;  /* 0x0000006802047220 */ /* 0x004fe20000410000 */
[----:B------:R-:W-:Y:S01]  /*15b40*/  F2FP.PACK_AB R104, R213, R214 ;  /* 0x000000d6d568723e */ /* 0x000fe200000000ff */
[--C-:B---3--:R-:W-:Y:S02]  /*15b50*/  FFMA.FTZ R3, R144, c[0x0][0x2d0], -R102.reuse ;  /* 0x0000b40090037a23 */ /* 0x108fe40000010866 */
[----:B------:R-:W-:Y:S01]  /*15b60*/  FMUL.FTZ R5, R2, R105 ;  /* 0x0000006902057220 */ /* 0x000fe20000410000 */
[----:B-----5:R-:W-:Y:S01]  /*15b70*/  F2FP.PACK_AB R105, R176, R177 ;  /* 0x000000b1b069723e */ /* 0x020fe200000000ff */
[----:B------:R2:W-:Y:S01]  /*15b80*/  MUFU.EX2 R175, R3 ;  /* 0x0000000300af7308 */ /* 0x0005e20000000800 */
[----:B------:R-:W3:Y:S01]  /*15b90*/  LDSM.16.MT88.4 R108, [R187+0x100] ;  /* 0x00010000bb6c783b */ /* 0x000ee20000004200 */
[C---:B------:R-:W-:Y:S02]  /*15ba0*/  FMUL.FTZ R59, R0.reuse, R59 ;  /* 0x0000003b003b7220 */ /* 0x040fe40000410000 */
[C---:B------:R-:W-:Y:S02]  /*15bb0*/  FMUL.FTZ R62, R0.reuse, R62 ;  /* 0x0000003e003e7220 */ /* 0x040fe40000410000 */
[C---:B------:R-:W-:Y:S02]  /*15bc0*/  FMUL.FTZ R63, R0.reuse, R63 ;  /* 0x0000003f003f7220 */ /* 0x040fe40000410000 */
[C---:B------:R-:W-:Y:S01]  /*15bd0*/  FMUL.FTZ R66, R0.reuse, R66 ;  /* 0x0000004200427220 */ /* 0x040fe20000410000 */
[----:B------:R-:W-:Y:S01]  /*15be0*/  LDSM.16.MT88.4 R116, [R186+0x2100] ;  /* 0x00210000ba74783b */ /* 0x000fe20000004200 */
[C---:B------:R-:W-:Y:S02]  /*15bf0*/  FMUL.FTZ R67, R0.reuse, R67 ;  /* 0x0000004300437220 */ /* 0x040fe40000410000 */
[C---:B------:R-:W-:Y:S02]  /*15c00*/  FMUL.FTZ R70, R0.reuse, R70 ;  /* 0x0000004600467220 */ /* 0x040fe40000410000 */
[----:B------:R-:W-:Y:S02]  /*15c10*/  FMUL.FTZ R71, R0, R71 ;  /* 0x0000004700477220 */ /* 0x000fe40000410000 */
[C---:B------:R-:W-:Y:S01]  /*15c20*/  FMUL.FTZ R72, R2.reuse, R72 ;  /* 0x0000004802487220 */ /* 0x040fe20000410000 */
[----:B------:R-:W-:Y:S01]  /*15c30*/  LDSM.16.MT88.4 R124, [R187+0x900] ;  /* 0x00090000bb7c783b */ /* 0x000fe20000004200 */
[----:B------:R-:W-:Y:S02]  /*15c40*/  FMUL.FTZ R73, R2, R73 ;  /* 0x0000004902497220 */ /* 0x000fe40000410000 */
[C---:B------:R-:W-:Y:S02]  /*15c50*/  FMUL.FTZ R74, R0.reuse, R74 ;  /* 0x0000004a004a7220 */ /* 0x040fe40000410000 */
[----:B------:R-:W-:Y:S02]  /*15c60*/  FMUL.FTZ R75, R0, R75 ;  /* 0x0000004b004b7220 */ /* 0x000fe40000410000 */
[----:B--2---:R-:W-:Y:S01]  /*15c70*/  FFMA.FTZ R3, R145, c[0x0][0x2d0], -R102 ;  /* 0x0000b40091037a23 */ /* 0x004fe20000010866 */
[----:B------:R-:W-:Y:S01]  /*15c80*/  LDSM.16.MT88.4 R132, [R186+0x2900] ;  /* 0x00290000ba84783b */ /* 0x000fe20000004200 */
[C---:B------:R-:W-:Y:S02]  /*15c90*/  FMUL.FTZ R76, R2.reuse, R76 ;  /* 0x0000004c024c7220 */ /* 0x040fe40000410000 */
[----:B------:R2:W5:Y:S01]  /*15ca0*/  MUFU.EX2 R174, R3 ;  /* 0x0000000300ae7308 */ /* 0x0005620000000800 */
[----:B------:R-:W-:Y:S02]  /*15cb0*/  FMUL.FTZ R77, R2, R77 ;  /* 0x0000004d024d7220 */ /* 0x000fe40000410000 */
[C---:B------:R-:W-:Y:S02]  /*15cc0*/  FMUL.FTZ R78, R0.reuse, R78 ;  /* 0x0000004e004e7220 */ /* 0x040fe40000410000 */
[----:B------:R-:W-:Y:S01]  /*15cd0*/  LDSM.16.MT88.4 R140, [R188+0x2900] ;  /* 0x00290000bc8c783b */ /* 0x000fe20000004200 */
[----:B------:R-:W-:Y:S02]  /*15ce0*/  FMUL.FTZ R79, R0, R79 ;  /* 0x0000004f004f7220 */ /* 0x000fe40000410000 */
[C---:B------:R-:W-:Y:S02]  /*15cf0*/  FMUL.FTZ R80, R2.reuse, R80 ;  /* 0x0000005002507220 */ /* 0x040fe40000410000 */
[----:B------:R-:W-:Y:S02]  /*15d00*/  FMUL.FTZ R81, R2, R81 ;  /* 0x0000005102517220 */ /* 0x000fe40000410000 */
[C---:B------:R-:W-:Y:S01]  /*15d10*/  FMUL.FTZ R82, R0.reuse, R82 ;  /* 0x0000005200527220 */ /* 0x040fe20000410000 */
[----:B------:R-:W-:Y:S01]  /*15d20*/  LDSM.16.MT88.4 R144, [R186+0x3900] ;  /* 0x00390000ba90783b */ /* 0x000fe20000004200 */
[----:B------:R-:W-:Y:S02]  /*15d30*/  FMUL.FTZ R83, R0, R83 ;  /* 0x0000005300537220 */ /* 0x000fe40000410000 */
[C---:B------:R-:W-:Y:S02]  /*15d40*/  FMUL.FTZ R84, R2.reuse, R84 ;  /* 0x0000005402547220 */ /* 0x040fe40000410000 */
[----:B------:R-:W-:Y:S02]  /*15d50*/  FMUL.FTZ R85, R2, R85 ;  /* 0x0000005502557220 */ /* 0x000fe40000410000 */
[C---:B------:R-:W-:Y:S01]  /*15d60*/  FMUL.FTZ R86, R0.reuse, R86 ;  /* 0x0000005600567220 */ /* 0x040fe20000410000 */
[----:B------:R-:W0:Y:S01]  /*15d70*/  LDGDEPBAR ;  /* 0x00000000000079af */ /* 0x000e220000000000 */
[----:B------:R-:W-:Y:S02]  /*15d80*/  FMUL.FTZ R87, R0, R87 ;  /* 0x0000005700577220 */ /* 0x000fe40000410000 */
[--C-:B--2---:R-:W-:Y:S01]  /*15d90*/  FFMA.FTZ R3, R138, c[0x0][0x2d0], -R103.reuse ;  /* 0x0000b4008a037a23 */ /* 0x104fe20000010867 */
[----:B-----5:R-:W-:Y:S01]  /*15da0*/  F2FP.PACK_AB R107, R174, R175 ;  /* 0x000000afae6b723e */ /* 0x020fe200000000ff */
[C---:B------:R-:W-:Y:S02]  /*15db0*/  FMUL.FTZ R88, R2.reuse, R88 ;  /* 0x0000005802587220 */ /* 0x040fe40000410000 */
[----:B------:R2:W5:Y:S01]  /*15dc0*/  MUFU.EX2 R210, R3 ;  /* 0x0000000300d27308 */ /* 0x0005620000000800 */
[----:B------:R-:W-:Y:S02]  /*15dd0*/  FMUL.FTZ R89, R2, R89 ;  /* 0x0000005902597220 */ /* 0x000fe40000410000 */
[C---:B------:R-:W-:Y:S01]  /*15de0*/  FMUL.FTZ R90, R0.reuse, R90 ;  /* 0x0000005a005a7220 */ /* 0x040fe20000410000 */
[C---:B-1----:R-:W-:Y:S05]  /*15df0*/  HMMA.16816.F32 R4, R104.reuse, R12, R4 ;  /* 0x0000000c6804723c */ /* 0x042fea0000001804 */
[----:B------:R-:W-:Y:S02]  /*15e00*/  FMUL.FTZ R91, R0, R91 ;  /* 0x0000005b005b7220 */ /* 0x000fe40000410000 */
[C---:B------:R-:W-:Y:S01]  /*15e10*/  FMUL.FTZ R12, R2.reuse, R112 ;  /* 0x00000070020c7220 */ /* 0x040fe20000410000 */
[C---:B------:R-:W-:Y:S04]  /*15e20*/  HMMA.16816.F32 R8, R104.reuse, R14, R8 ;  /* 0x0000000e6808723c */ /* 0x040fe80000001808 */
[C---:B------:R-:W-:Y:S02]  /*15e30*/  FMUL.FTZ R13, R2.reuse, R113 ;  /* 0x00000071020d7220 */ /* 0x040fe40000410000 */
[----:B------:R-:W-:Y:S02]  /*15e40*/  FMUL.FTZ R92, R2, R92 ;  /* 0x0000005c025c7220 */ /* 0x000fe40000410000 */
[----:B------:R-:W-:Y:S04]  /*15e50*/  FMUL.FTZ R14, R0, R114 ;  /* 0x00000072000e7220 */ /* 0x000fe80000410000 */
[--C-:B--2---:R-:W-:Y:S02]  /*15e60*/  FFMA.FTZ R3, R148, c[0x0][0x2d0], -R103.reuse ;  /* 0x0000b40094037a23 */ /* 0x104fe40000010867 */
[----:B------:R-:W-:Y:S02]  /*15e70*/  FMUL.FTZ R15, R0, R115 ;  /* 0x00000073000f7220 */ /* 0x000fe40000410000 */
[----:B------:R1:W2:Y:S01]  /*15e80*/  MUFU.EX2 R208, R3 ;  /* 0x0000000300d07308 */ /* 0x0002a20000000800 */
[----:B------:R-:W2:Y:S01]  /*15e90*/  LDSM.16.MT88.4 R112, [R185+0x2100] ;  /* 0x00210000b970783b */ /* 0x000ea20000004200 */
[----:B------:R-:W-:Y:S02]  /*15ea0*/  FMUL.FTZ R93, R2, R93 ;  /* 0x0000005d025d7220 */ /* 0x000fe40000410000 */
[C---:B------:R-:W-:Y:S01]  /*15eb0*/  FMUL.FTZ R94, R0.reuse, R94 ;  /* 0x0000005e005e7220 */ /* 0x040fe20000410000 */
[C---:B----4-:R-:W-:Y:S03]  /*15ec0*/  HMMA.16816.F32 R12, R104.reuse, R20, R12 ;  /* 0x00000014680c723c */ /* 0x050fe6000000180c */
[----:B------:R-:W-:Y:S02]  /*15ed0*/  FMUL.FTZ R95, R0, R95 ;  /* 0x0000005f005f7220 */ /* 0x000fe40000410000 */
[C---:B------:R-:W-:Y:S02]  /*15ee0*/  FMUL.FTZ R96, R2.reuse, R96 ;  /* 0x0000006002607220 */ /* 0x040fe40000410000 */
[C---:B------:R-:W-:Y:S01]  /*15ef0*/  FMUL.FTZ R20, R2.reuse, R120 ;  /* 0x0000007802147220 */ /* 0x040fe20000410000 */
[C---:B------:R-:W-:Y:S04]  /*15f00*/  HMMA.16816.F32 R16, R104.reuse, R22, R16 ;  /* 0x000000166810723c */ /* 0x040fe80000001810 */
[C---:B------:R-:W-:Y:S02]  /*15f10*/  FMUL.FTZ R21, R2.reuse, R121 ;  /* 0x0000007902157220 */ /* 0x040fe40000410000 */
[----:B------:R-:W-:Y:S02]  /*15f20*/  FMUL.FTZ R97, R2, R97 ;  /* 0x0000006102617220 */ /* 0x000fe40000410000 */
[C---:B------:R-:W-:Y:S04]  /*15f30*/  FMUL.FTZ R22, R0.reuse, R122 ;  /* 0x0000007a00167220 */ /* 0x040fe80000410000 */
[--C-:B-1----:R-:W-:Y:S02]  /*15f40*/  FFMA.FTZ R3, R139, c[0x0][0x2d0], -R103.reuse ;  /* 0x0000b4008b037a23 */ /* 0x102fe40000010867 */
[C---:B------:R-:W-:Y:S02]  /*15f50*/  FMUL.FTZ R23, R0.reuse, R123 ;  /* 0x0000007b00177220 */ /* 0x040fe40000410000 */
[----:B------:R1:W4:Y:S01]  /*15f60*/  MUFU.EX2 R183, R3 ;  /* 0x0000000300b77308 */ /* 0x0003220000000800 */
[----:B------:R-:W-:Y:S01]  /*15f70*/  LDSM.16.MT88.4 R120, [R188+0x900] ;  /* 0x00090000bc78783b */ /* 0x000fe20000004200 */
[C---:B------:R-:W-:Y:S02]  /*15f80*/  FMUL.FTZ R98, R0.reuse, R98 ;  /* 0x0000006200627220 */ /* 0x040fe40000410000 */
[----:B------:R-:W-:Y:S01]  /*15f90*/  FMUL.FTZ R99, R0, R99 ;  /* 0x0000006300637220 */ /* 0x000fe20000410000 */
[C---:B------:R-:W-:Y:S07]  /*15fa0*/  HMMA.16816.F32 R20, R104.reuse, R28, R20 ;  /* 0x0000001c6814723c */ /* 0x040fee0000001814 */
[C---:B------:R-:W-:Y:S01]  /*15fb0*/  FMUL.FTZ R28, R2.reuse, R128 ;  /* 0x00000080021c7220 */ /* 0x040fe20000410000 */
[C---:B------:R-:W-:Y:S04]  /*15fc0*/  HMMA.16816.F32 R24, R104.reuse, R30, R24 ;  /* 0x0000001e6818723c */ /* 0x040fe80000001818 */
[C---:B------:R-:W-:Y:S02]  /*15fd0*/  FMUL.FTZ R29, R2.reuse, R129 ;  /* 0x00000081021d7220 */ /* 0x040fe40000410000 */
[----:B------:R-:W-:Y:S02]  /*15fe0*/  FFMA.FTZ R2, R2, R222, R214 ;  /* 0x000000de02027223 */ /* 0x000fe400000100d6 */
[C---:B------:R-:W-:Y:S04]  /*15ff0*/  FMUL.FTZ R30, R0.reuse, R130 ;  /* 0x00000082001e7220 */ /* 0x040fe80000410000 */
[----:B-1----:R-:W-:Y:S02]  /*16000*/  FFMA.FTZ R3, R149, c[0x0][0x2d0], -R103 ;  /* 0x0000b40095037a23 */ /* 0x002fe40000010867 */
[C---:B------:R-:W-:Y:S02]  /*16010*/  FMUL.FTZ R31, R0.reuse, R131 ;  /* 0x00000083001f7220 */ /* 0x040fe40000410000 */
[----:B------:R1:W1:Y:S01]  /*16020*/  MUFU.EX2 R182, R3 ;  /* 0x0000000300b67308 */ /* 0x0002620000000800 */
[----:B------:R-:W-:Y:S01]  /*16030*/  LDSM.16.MT88.4 R128, [R185+0x2900] ;  /* 0x00290000b980783b */ /* 0x000fe20000004200 */
[----:B------:R-:W-:Y:S02]  /*16040*/  FFMA.FTZ R0, R0, R223, R177 ;  /* 0x000000df00007223 */ /* 0x000fe400000100b1 */
[----:B------:R-:W-:Y:S01]  /*16050*/  FADD.FTZ R2, R213, R2 ;  /* 0x00000002d5027221 */ /* 0x000fe20000010000 */
[C---:B---3--:R-:W-:Y:S03]  /*16060*/  HMMA.16816.F32 R28, R104.reuse, R108, R28 ;  /* 0x0000006c681c723c */ /* 0x048fe6000000181c */
[----:B------:R-:W-:Y:S02]  /*16070*/  FADD.FTZ R0, R176, R0 ;  /* 0x00000000b0007221 */ /* 0x000fe40000010000 */
[----:B------:R-:W-:Y:S02]  /*16080*/  FADD.FTZ R2, R212, R2 ;  /* 0x00000002d4027221 */ /* 0x000fe40000010000 */
[----:B------:R-:W-:Y:S01]  /*16090*/  FADD.FTZ R0, R175, R0 ;  /* 0x00000000af007221 */ /* 0x000fe20000010000 */
[C---:B------:R-:W-:Y:S01]  /*160a0*/  HMMA.16816.F32 R32, R104.reuse, R110, R32 ;  /* 0x0000006e6820723c */ /* 0x040fe20000001820 */
[----:B------:R-:W3:Y:S03]  /*160b0*/  LDSM.16.MT88.4 R108, [R188+0x2100] ;  /* 0x00210000bc6c783b */ /* 0x000ee60000004200 */
[----:B------:R-:W-:Y:S02]  /*160c0*/  FADD.FTZ R2, R211, R2 ;  /* 0x00000002d3027221 */ /* 0x000fe40000010000 */
[----:B------:R-:W-:Y:S02]  /*160d0*/  FADD.FTZ R0, R174, R0 ;  /* 0x00000000ae007221 */ /* 0x000fe40000010000 */
[C---:B--2---:R-:W-:Y:S04]  /*160e0*/  HMMA.16816.F32 R36, R104.reuse, R112, R36 ;  /* 0x000000706824723c */ /* 0x044fe80000001824 */
[----:B-1----:R-:W-:Y:S02]  /*160f0*/  FFMA.FTZ R3, R150, c[0x0][0x2d0], -R102 ;  /* 0x0000b40096037a23 */ /* 0x002fe40000010866 */
[----:B-----5:R-:W-:Y:S02]  /*16100*/  FADD.FTZ R2, R210, R2 ;  /* 0x00000002d2027221 */ /* 0x020fe40000010000 */
[C---:B------:R-:W-:Y:S01]  /*16110*/  HMMA.16816.F32 R40, R104.reuse, R114, R40 ;  /* 0x000000726828723c */ /* 0x040fe20000001828 */
[----:B------:R1:W2:Y:S01]  /*16120*/  MUFU.EX2 R173, R3 ;  /* 0x0000000300ad7308 */ /* 0x0002a20000000800 */
[----:B------:R-:W5:Y:S02]  /*16130*/  LDSM.16.MT88.4 R112, [R187+0x2100] ;  /* 0x00210000bb70783b */ /* 0x000f640000004200 */
[----:B------:R-:W-:Y:S04]  /*16140*/  FADD.FTZ R2, R208, R2 ;  /* 0x00000002d0027221 */ /* 0x000fe80000010000 */
[C---:B------:R-:W-:Y:S04]  /*16150*/  HMMA.16816.F32 R44, R104.reuse, R116, R44 ;  /* 0x00000074682c723c */ /* 0x040fe8000000182c */
[----:B----4-:R-:W-:Y:S04]  /*16160*/  FADD.FTZ R2, R183, R2 ;  /* 0x00000002b7027221 */ /* 0x010fe80000010000 */
[C---:B------:R-:W-:Y:S01]  /*16170*/  HMMA.16816.F32 R48, R104.reuse, R118, R48 ;  /* 0x000000766830723c */ /* 0x040fe20000001830 */
[----:B------:R-:W4:Y:S03]  /*16180*/  LDSM.16.MT88.4 R116, [R185+0x4100] ;  /* 0x00410000b974783b */ /* 0x000f260000004200 */
[----:B------:R-:W-:Y:S04]  /*16190*/  FADD.FTZ R2, R182, R2 ;  /* 0x00000002b6027221 */ /* 0x000fe80000010000 */
[C---:B---3--:R-:W-:Y:S04]  /*161a0*/  HMMA.16816.F32 R52, R104.reuse, R108, R52 ;  /* 0x0000006c6834723c */ /* 0x048fe80000001834 */
[----:B-1----:R-:W-:Y:S02]  /*161b0*/  FFMA.FTZ R3, R152, c[0x0][0x2d0], -R102 ;  /* 0x0000b40098037a23 */ /* 0x002fe40000010866 */
[----:B--2---:R-:W-:Y:S02]  /*161c0*/  FADD.FTZ R0, R173, R0 ;  /* 0x00000000ad007221 */ /* 0x004fe40000010000 */
[----:B------:R1:W2:Y:S01]  /*161d0*/  MUFU.EX2 R172, R3 ;  /* 0x0000000300ac7308 */ /* 0x0002a20000000800 */
[C---:B------:R-:W-:Y:S01]  /*161e0*/  HMMA.16816.F32 R56, R104.reuse, R110, R56 ;  /* 0x0000006e6838723c */ /* 0x040fe20000001838 */
[----:B------:R-:W3:Y:S07]  /*161f0*/  LDSM.16.MT88.4 R108, [R186+0x4100] ;  /* 0x00410000ba6c783b */ /* 0x000eee0000004200 */
[C---:B-----5:R-:W-:Y:S08]  /*16200*/  HMMA.16816.F32 R60, R104.reuse, R112, R60 ;  /* 0x00000070683c723c */ /* 0x060ff0000000183c */
[C---:B------:R-:W-:Y:S01]  /*16210*/  HMMA.16816.F32 R64, R104.reuse, R114, R64 ;  /* 0x000000726840723c */ /* 0x040fe20000001840 */
[----:B------:R-:W5:Y:S03]  /*16220*/  LDSM.16.MT88.4 R112, [R188+0x4100] ;  /* 0x00410000bc70783b */ /* 0x000f660000004200 */
[----:B-1----:R-:W-:Y:S04]  /*16230*/  FFMA.FTZ R3, R151, c[0x0][0x2d0], -R102 ;  /* 0x0000b40097037a23 */ /* 0x002fe80000010866 */
[C---:B----4-:R-:W-:Y:S01]  /*16240*/  HMMA.16816.F32 R68, R104.reuse, R116, R68 ;  /* 0x000000746844723c */ /* 0x050fe20000001844 */
[----:B------:R-:W-:Y:S01]  /*16250*/  LDSM.16.MT88.4 R148, [R188+0x3900] ;  /* 0x00390000bc94783b */ /* 0x000fe20000004200 */
[----:B------:R1:W4:Y:S02]  /*16260*/  MUFU.EX2 R171, R3 ;  /* 0x0000000300ab7308 */ /* 0x0003240000000800 */
[----:B--2---:R-:W-:Y:S04]  /*16270*/  FADD.FTZ R0, R172, R0 ;  /* 0x00000000ac007221 */ /* 0x004fe80000010000 */
[C---:B------:R-:W-:Y:S01]  /*16280*/  HMMA.16816.F32 R72, R104.reuse, R118, R72 ;  /* 0x000000766848723c */ /* 0x040fe20000001848 */
[----:B------:R-:W2:Y:S07]  /*16290*/  LDSM.16.MT88.4 R116, [R187+0x4100] ;  /* 0x00410000bb74783b */ /* 0x000eae0000004200 */
[C---:B---3--:R-:W-:Y:S08]  /*162a0*/  HMMA.16816.F32 R76, R104.reuse, R108, R76 ;  /* 0x0000006c684c723c */ /* 0x048ff0000000184c */
[C---:B------:R-:W-:Y:S01]  /*162b0*/  HMMA.16816.F32 R80, R104.reuse, R110, R80 ;  /* 0x0000006e6850723c */ /* 0x040fe20000001850 */
[----:B------:R-:W3:Y:S03]  /*162c0*/  LDSM.16.MT88.4 R108, [R185+0x900] ;  /* 0x00090000b96c783b */ /* 0x000ee60000004200 */
[----:B-1----:R-:W-:Y:S02]  /*162d0*/  FFMA.FTZ R3, R153, c[0x0][0x2d0], -R102 ;  /* 0x0000b40099037a23 */ /* 0x002fe40000010866 */
[----:B----4-:R-:W-:Y:S02]  /*162e0*/  FADD.FTZ R0, R171, R0 ;  /* 0x00000000ab007221 */ /* 0x010fe40000010000 */
[----:B------:R1:W4:Y:S01]  /*162f0*/  MUFU.EX2 R170, R3 ;  /* 0x0000000300aa7308 */ /* 0x0003220000000800 */
[C---:B-----5:R-:W-:Y:S08]  /*16300*/  HMMA.16816.F32 R84, R104.reuse, R112, R84 ;  /* 0x000000706854723c */ /* 0x060ff00000001854 */
[C---:B------:R-:W-:Y:S01]  /*16310*/  HMMA.16816.F32 R88, R104.reuse, R114, R88 ;  /* 0x000000726858723c */ /* 0x040fe20000001858 */
[----:B------:R-:W5:Y:S07]  /*16320*/  LDSM.16.MT88.4 R112, [R186+0x900] ;  /* 0x00090000ba70783b */ /* 0x000f6e0000004200 */
[C---:B--2---:R-:W-:Y:S04]  /*16330*/  HMMA.16816.F32 R92, R104.reuse, R116, R92 ;  /* 0x00000074685c723c */ /* 0x044fe8000000185c */
[--C-:B-1----:R-:W-:Y:S04]  /*16340*/  FFMA.FTZ R3, R155, c[0x0][0x2d0], -R103.reuse ;  /* 0x0000b4009b037a23 */ /* 0x102fe80000010867 */
[----:B------:R-:W-:Y:S01]  /*16350*/  HMMA.16816.F32 R96, R104, R118, R96 ;  /* 0x000000766860723c */ /* 0x000fe20000001860 */
[----:B------:R-:W1:Y:S01]  /*16360*/  LDSM.16.MT88.4 R116, [R187+0x2900] ;  /* 0x00290000bb74783b */ /* 0x000e620000004200 */
[----:B------:R2:W2:Y:S02]  /*16370*/  MUFU.EX2 R181, R3 ;  /* 0x0000000300b57308 */ /* 0x0004a40000000800 */
[----:B----4-:R-:W-:Y:S03]  /*16380*/  FADD.FTZ R0, R170, R0 ;  /* 0x00000000aa007221 */ /* 0x010fe60000010000 */
[----:B------:R-:W-:Y:S02]  /*16390*/  F2FP.PACK_AB R104, R208, R210 ;  /* 0x000000d2d068723e */ /* 0x000fe400000000ff */
[----:B------:R-:W-:Y:S03]  /*163a0*/  F2FP.PACK_AB R106, R182, R183 ;  /* 0x000000b7b66a723e */ /* 0x000fe600000000ff */
[----:B------:R-:W-:Y:S02]  /*163b0*/  F2FP.PACK_AB R105, R172, R173 ;  /* 0x000000adac69723e */ /* 0x000fe400000000ff */
[----:B------:R-:W-:Y:S07]  /*163c0*/  F2FP.PACK_AB R107, R170, R171 ;  /* 0x000000abaa6b723e */ /* 0x000fee00000000ff */
[C---:B---3--:R-:W-:Y:S03]  /*163d0*/  HMMA.16816.F32 R4, R104.reuse, R108, R4 ;  /* 0x0000006c6804723c */ /* 0x048fe60000001804 */
[--C-:B--2---:R-:W-:Y:S05]  /*163e0*/  FFMA.FTZ R3, R156, c[0x0][0x2d0], -R103.reuse ;  /* 0x0000b4009c037a23 */ /* 0x104fea0000010867 */
[C---:B------:R-:W-:Y:S01]  /*163f0*/  HMMA.16816.F32 R8, R104.reuse, R110, R8 ;  /* 0x0000006e6808723c */ /* 0x040fe20000001808 */
[----:B------:R-:W2:Y:S01]  /*16400*/  LDSM.16.MT88.4 R108, [R185+0x4900] ;  /* 0x00490000b96c783b */ /* 0x000ea20000004200 */
[----:B------:R3:W4:Y:S02]  /*16410*/  MUFU.EX2 R180, R3 ;  /* 0x0000000300b47308 */ /* 0x0007240000000800 */
[----:B------:R-:W-:Y:S04]  /*16420*/  FADD.FTZ R2, R181, R2 ;  /* 0x00000002b5027221 */ /* 0x000fe80000010000 */
[C---:B-----5:R-:W-:Y:S08]  /*16430*/  HMMA.16816.F32 R12, R104.reuse, R112, R12 ;  /* 0x00000070680c723c */ /* 0x060ff0000000180c */
[C---:B------:R-:W-:Y:S01]  /*16440*/  HMMA.16816.F32 R16, R104.reuse, R114, R16 ;  /* 0x000000726810723c */ /* 0x040fe20000001810 */
[----:B------:R-:W5:Y:S07]  /*16450*/  LDSM.16.MT88.4 R112, [R186+0x4900] ;  /* 0x00490000ba70783b */ /* 0x000f6e0000004200 */
[C---:B------:R-:W-:Y:S04]  /*16460*/  HMMA.16816.F32 R20, R104.reuse, R120, R20 ;  /* 0x000000786814723c */ /* 0x040fe80000001814 */
[--C-:B---3--:R-:W-:Y:S02]  /*16470*/  FFMA.FTZ R3, R154, c[0x0][0x2d0], -R103.reuse ;  /* 0x0000b4009a037a23 */ /* 0x108fe40000010867 */
[----:B------:R-:W-:Y:S01]  /*16480*/  LDSM.16.MT88.4 R152, [R187+0x3900] ;  /* 0x00390000bb98783b */ /* 0x000fe20000004200 */
[----:B----4-:R-:W-:Y:S01]  /*16490*/  FADD.FTZ R2, R180, R2 ;  /* 0x00000002b4027221 */ /* 0x010fe20000010000 */
[C---:B------:R-:W-:Y:S01]  /*164a0*/  HMMA.16816.F32 R24, R104.reuse, R122, R24 ;  /* 0x0000007a6818723c */ /* 0x040fe20000001818 */
[----:B------:R3:W4:Y:S05]  /*164b0*/  MUFU.EX2 R179, R3 ;  /* 0x0000000300b37308 */ /* 0x00072a0000000800 */
[----:B------:R-:W-:Y:S02]  /*164c0*/  LDSM.16.MT88.4 R120, [R187+0x4900] ;  /* 0x00490000bb78783b */ /* 0x000fe40000004200 */
[C---:B------:R-:W-:Y:S08]  /*164d0*/  HMMA.16816.F32 R28, R104.reuse, R124, R28 ;  /* 0x0000007c681c723c */ /* 0x040ff0000000181c */
[C---:B------:R-:W-:Y:S01]  /*164e0*/  HMMA.16816.F32 R32, R104.reuse, R126, R32 ;  /* 0x0000007e6820723c */ /* 0x040fe20000001820 */
[----:B------:R-:W-:Y:S07]  /*164f0*/  LDSM.16.MT88.4 R124, [R186+0x1100] ;  /* 0x00110000ba7c783b */ /* 0x000fee0000004200 */
[C---:B------:R-:W-:Y:S04]  /*16500*/  HMMA.16816.F32 R36, R104.reuse, R128, R36 ;  /* 0x000000806824723c */ /* 0x040fe80000001824 */
[--C-:B---3--:R-:W-:Y:S02]  /*16510*/  FFMA.FTZ R3, R157, c[0x0][0x2d0], -R103.reuse ;  /* 0x0000b4009d037a23 */ /* 0x108fe40000010867 */
[----:B----4-:R-:W-:Y:S02]  /*16520*/  FADD.FTZ R2, R179, R2 ;  /* 0x00000002b3027221 */ /* 0x010fe40000010000 */
[C---:B------:R-:W-:Y:S01]  /*16530*/  HMMA.16816.F32 R40, R104.reuse, R130, R40 ;  /* 0x000000826828723c */ /* 0x040fe20000001828 */
[----:B------:R3:W4:Y:S01]  /*16540*/  MUFU.EX2 R178, R3 ;  /* 0x0000000300b27308 */ /* 0x0007220000000800 */
[----:B------:R-:W-:Y:S06]  /*16550*/  LDSM.16.MT88.4 R128, [R187+0x1100] ;  /* 0x00110000bb80783b */ /* 0x000fec0000004200 */
[C---:B------:R-:W-:Y:S08]  /*16560*/  HMMA.16816.F32 R44, R104.reuse, R132, R44 ;  /* 0x00000084682c723c */ /* 0x040ff0000000182c */
[C---:B------:R-:W-:Y:S01]  /*16570*/  HMMA.16816.F32 R48, R104.reuse, R134, R48 ;  /* 0x000000866830723c */ /* 0x040fe20000001830 */
[----:B------:R-:W-:Y:S07]  /*16580*/  LDSM.16.MT88.4 R132, [R187+0x1900] ;  /* 0x00190000bb84783b */ /* 0x000fee0000004200 */
[C---:B------:R-:W-:Y:S04]  /*16590*/  HMMA.16816.F32 R52, R104.reuse, R140, R52 ;  /* 0x0000008c6834723c */ /* 0x040fe80000001834 */
[----:B---3--:R-:W-:Y:S02]  /*165a0*/  FFMA.FTZ R3, R159, c[0x0][0x2d0], -R102 ;  /* 0x0000b4009f037a23 */ /* 0x008fe40000010866 */
[----:B----4-:R-:W-:Y:S02]  /*165b0*/  FADD.FTZ R2, R178, R2 ;  /* 0x00000002b2027221 */ /* 0x010fe40000010000 */
[C---:B------:R-:W-:Y:S01]  /*165c0*/  HMMA.16816.F32 R56, R104.reuse, R142, R56 ;  /* 0x0000008e6838723c */ /* 0x040fe20000001838 */
[----:B------:R3:W4:Y:S01]  /*165d0*/  MUFU.EX2 R165, R3 ;  /* 0x0000000300a57308 */ /* 0x0007220000000800 */
[----:B------:R-:W-:Y:S06]  /*165e0*/  LDSM.16.MT88.4 R140, [R185+0x3900] ;  /* 0x00390000b98c783b */ /* 0x000fec0000004200 */
[C---:B-1----:R-:W-:Y:S08]  /*165f0*/  HMMA.16816.F32 R60, R104.reuse, R116, R60 ;  /* 0x00000074683c723c */ /* 0x042ff0000000183c */
[C---:B------:R-:W-:Y:S01]  /*16600*/  HMMA.16816.F32 R64, R104.reuse, R118, R64 ;  /* 0x000000766840723c */ /* 0x040fe20000001840 */
[----:B------:R-:W1:Y:S07]  /*16610*/  LDSM.16.MT88.4 R116, [R188+0x4900] ;  /* 0x00490000bc74783b */ /* 0x000e6e0000004200 */
[C---:B--2---:R-:W-:Y:S04]  /*16620*/  HMMA.16816.F32 R68, R104.reuse, R108, R68 ;  /* 0x0000006c6844723c */ /* 0x044fe80000001844 */
[----:B---3--:R-:W-:Y:S02]  /*16630*/  FFMA.FTZ R3, R160, c[0x0][0x2d0], -R102 ;  /* 0x0000b400a0037a23 */ /* 0x008fe40000010866 */
[----:B----4-:R-:W-:Y:S02]  /*16640*/  FADD.FTZ R0, R165, R0 ;  /* 0x00000000a5007221 */ /* 0x010fe40000010000 */
[C---:B------:R-:W-:Y:S01]  /*16650*/  HMMA.16816.F32 R72, R104.reuse, R110, R72 ;  /* 0x0000006e6848723c */ /* 0x040fe20000001848 */
[----:B------:R2:W3:Y:S01]  /*16660*/  MUFU.EX2 R164, R3 ;  /* 0x0000000300a47308 */ /* 0x0004e20000000800 */
[----:B------:R-:W4:Y:S06]  /*16670*/  LDSM.16.MT88.4 R108, [R185+0x1100] ;  /* 0x00110000b96c783b */ /* 0x000f2c0000004200 */
[C---:B-----5:R-:W-:Y:S08]  /*16680*/  HMMA.16816.F32 R76, R104.reuse, R112, R76 ;  /* 0x00000070684c723c */ /* 0x060ff0000000184c */
[C---:B------:R-:W-:Y:S01]  /*16690*/  HMMA.16816.F32 R80, R104.reuse, R114, R80 ;  /* 0x000000726850723c */ /* 0x040fe20000001850 */
[----:B------:R-:W5:Y:S07]  /*166a0*/  LDSM.16.MT88.4 R112, [R188+0x1100] ;  /* 0x00110000bc70783b */ /* 0x000f6e0000004200 */
[C---:B-1----:R-:W-:Y:S04]  /*166b0*/  HMMA.16816.F32 R84, R104.reuse, R116, R84 ;  /* 0x000000746854723c */ /* 0x042fe80000001854 */
[----:B--2---:R-:W-:Y:S02]  /*166c0*/  FFMA.FTZ R3, R158, c[0x0][0x2d0], -R102 ;  /* 0x0000b4009e037a23 */ /* 0x004fe40000010866 */
[----:B------:R-:W-:Y:S01]  /*166d0*/  LDSM.16.MT88.4 R156, [R185+0x5900] ;  /* 0x00590000b99c783b */ /* 0x000fe20000004200 */
[----:B---3--:R-:W-:Y:S01]  /*166e0*/  FADD.FTZ R0, R164, R0 ;  /* 0x00000000a4007221 */ /* 0x008fe20000010000 */
[----:B------:R1:W2:Y:S01]  /*166f0*/  MUFU.EX2 R163, R3 ;  /* 0x0000000300a37308 */ /* 0x0002a20000000800 */
[C---:B------:R-:W-:Y:S05]  /*16700*/  HMMA.16816.F32 R88, R104.reuse, R118, R88 ;  /* 0x000000766858723c */ /* 0x040fea0000001858 */
[----:B------:R-:W3:Y:S03]  /*16710*/  LDSM.16.MT88.4 R116, [R185+0x3100] ;  /* 0x00310000b974783b */ /* 0x000ee60000004200 */
[C---:B------:R-:W-:Y:S08]  /*16720*/  HMMA.16816.F32 R92, R104.reuse, R120, R92 ;  /* 0x00000078685c723c */ /* 0x040ff0000000185c */
[----:B------:R-:W-:Y:S01]  /*16730*/  HMMA.16816.F32 R96, R104, R122, R96 ;  /* 0x0000007a6860723c */ /* 0x000fe20000001860 */
[----:B------:R-:W3:Y:S03]  /*16740*/  LDSM.16.MT88.4 R120, [R186+0x3100] ;  /* 0x00310000ba78783b */ /* 0x000ee60000004200 */
[----:B-1----:R-:W-:Y:S03]  /*16750*/  FFMA.FTZ R3, R161, c[0x0][0x2d0], -R102 ;  /* 0x0000b400a1037a23 */ /* 0x002fe60000010866 */
[----:B------:R-:W-:Y:S01]  /*16760*/  F2FP.PACK_AB R104, R180, R181 ;  /* 0x000000b5b468723e */ /* 0x000fe200000000ff */
[----:B--2---:R-:W-:Y:S01]  /*16770*/  FADD.FTZ R0, R163, R0 ;  /* 0x00000000a3007221 */ /* 0x004fe20000010000 */
[----:B------:R-:W1:Y:S03]  /*16780*/  MUFU.EX2 R162, R3 ;  /* 0x0000000300a27308 */ /* 0x000e660000000800 */
[----:B------:R-:W-:Y:S02]  /*16790*/  F2FP.PACK_AB R106, R178, R179 ;  /* 0x000000b3b26a723e */ /* 0x000fe400000000ff */
[----:B------:R-:W-:Y:S02]  /*167a0*/  F2FP.PACK_AB R105, R164, R165 ;  /* 0x000000a5a469723e */ /* 0x000fe400000000ff */
[----:B-1----:R-:W-:Y:S01]  /*167b0*/  F2FP.PACK_AB R107, R162, R163 ;  /* 0x000000a3a26b723e */ /* 0x002fe200000000ff */
[--C-:B------:R-:W-:Y:S04]  /*167c0*/  FFMA.FTZ R3, R166, c[0x0][0x2d0], -R103.reuse ;  /* 0x0000b400a6037a23 */ /* 0x100fe80000010867 */
[----:B------:R1:W-:Y:S02]  /*167d0*/  MUFU.EX2 R169, R3 ;  /* 0x0000000300a97308 */ /* 0x0003e40000000800 */
[C---:B----4-:R-:W-:Y:S08]  /*167e0*/  HMMA.16816.F32 R4, R104.reuse, R108, R4 ;  /* 0x0000006c6804723c */ /* 0x050ff00000001804 */
[C---:B------:R-:W-:Y:S01]  /*167f0*/  HMMA.16816.F32 R8, R104.reuse, R110, R8 ;  /* 0x0000006e6808723c */ /* 0x040fe20000001808 */
[----:B------:R-:W2:Y:S07]  /*16800*/  LDSM.16.MT88.4 R108, [R188+0x3100] ;  /* 0x00310000bc6c783b */ /* 0x000eae0000004200 */
[C---:B------:R-:W-:Y:S04]  /*16810*/  HMMA.16816.F32 R12, R104.reuse, R124, R12 ;  /* 0x0000007c680c723c */ /* 0x040fe8000000180c */
[--C-:B-1----:R-:W-:Y:S04]  /*16820*/  FFMA.FTZ R3, R168, c[0x0][0x2d0], -R103.reuse ;  /* 0x0000b400a8037a23 */ /* 0x102fe80000010867 */
[C---:B------:R-:W-:Y:S01]  /*16830*/  HMMA.16816.F32 R16, R104.reuse, R126, R16 ;  /* 0x0000007e6810723c */ /* 0x040fe20000001810 */
[----:B------:R-:W-:Y:S01]  /*16840*/  LDSM.16.MT88.4 R124, [R188+0x1900] ;  /* 0x00190000bc7c783b */ /* 0x000fe20000004200 */
[----:B------:R1:W4:Y:S06]  /*16850*/  MUFU.EX2 R168, R3 ;  /* 0x0000000300a87308 */ /* 0x00032c0000000800 */
[C---:B-----5:R-:W-:Y:S08]  /*16860*/  HMMA.16816.F32 R20, R104.reuse, R112, R20 ;  /* 0x000000706814723c */ /* 0x060ff00000001814 */
[C---:B------:R-:W-:Y:S01]  /*16870*/  HMMA.16816.F32 R24, R104.reuse, R114, R24 ;  /* 0x000000726818723c */ /* 0x040fe20000001818 */
[----:B------:R-:W5:Y:S07]  /*16880*/  LDSM.16.MT88.4 R112, [R187+0x3100] ;  /* 0x00310000bb70783b */ /* 0x000f6e0000004200 */
[C---:B------:R-:W-:Y:S04]  /*16890*/  HMMA.16816.F32 R28, R104.reuse, R128, R28 ;  /* 0x00000080681c723c */ /* 0x040fe8000000181c */
[--C-:B-1----:R-:W-:Y:S04]  /*168a0*/  FFMA.FTZ R3, R167, c[0x0][0x2d0], -R103.reuse ;  /* 0x0000b400a7037a23 */ /* 0x102fe80000010867 */
[C---:B------:R-:W-:Y:S01]  /*168b0*/  HMMA.16816.F32 R32, R104.reuse, R130, R32 ;  /* 0x000000826820723c */ /* 0x040fe20000001820 */
[----:B------:R1:W-:Y:S07]  /*168c0*/  MUFU.EX2 R167, R3 ;  /* 0x0000000300a77308 */ /* 0x0003ee0000000800 */
[C---:B---3--:R-:W-:Y:S08]  /*168d0*/  HMMA.16816.F32 R36, R104.reuse, R116, R36 ;  /* 0x000000746824723c */ /* 0x048ff00000001824 */
[C---:B------:R-:W-:Y:S01]  /*168e0*/  HMMA.16816.F32 R40, R104.reuse, R118, R40 ;  /* 0x000000766828723c */ /* 0x040fe20000001828 */
[----:B------:R-:W3:Y:S07]  /*168f0*/  LDSM.16.MT88.4 R116, [R185+0x5100] ;  /* 0x00510000b974783b */ /* 0x000eee0000004200 */
[C---:B------:R-:W-:Y:S04]  /*16900*/  HMMA.16816.F32 R44, R104.reuse, R120, R44 ;  /* 0x00000078682c723c */ /* 0x040fe8000000182c */
[----:B-1----:R-:W-:Y:S02]  /*16910*/  FFMA.FTZ R3, R215, c[0x0][0x2d0], -R103 ;  /* 0x0000b400d7037a23 */ /* 0x002fe40000010867 */
[----:B------:R4:W-:Y:S02]  /*16920*/  MUFU.EX2 R103, R136 ;  /* 0x0000008800677308 */ /* 0x0009e40000000800 */
[C---:B------:R-:W-:Y:S01]  /*16930*/  HMMA.16816.F32 R48, R104.reuse, R122, R48 ;  /* 0x0000007a6830723c */ /* 0x040fe20000001830 */
[----:B------:R-:W1:Y:S07]  /*16940*/  LDSM.16.MT88.4 R120, [R186+0x5100] ;  /* 0x00510000ba78783b */ /* 0x000e6e0000004200 */
[C---:B--2---:R-:W-:Y:S01]  /*16950*/  HMMA.16816.F32 R52, R104.reuse, R108, R52 ;  /* 0x0000006c6834723c */ /* 0x044fe20000001834 */
[----:B------:R2:W2:Y:S07]  /*16960*/  MUFU.EX2 R166, R3 ;  /* 0x0000000300a67308 */ /* 0x0004ae0000000800 */
[C---:B------:R-:W-:Y:S01]  /*16970*/  HMMA.16816.F32 R56, R104.reuse, R110, R56 ;  /* 0x0000006e6838723c */ /* 0x040fe20000001838 */
[----:B------:R-:W1:Y:S03]  /*16980*/  LDSM.16.MT88.4 R108, [R188+0x5100] ;  /* 0x00510000bc6c783b */ /* 0x000e660000004200 */
[----:B----4-:R-:W-:Y:S04]  /*16990*/  F2FP.PACK_AB R136, R168, R169 ;  /* 0x000000a9a888723e */ /* 0x010fe800000000ff */
[C---:B-----5:R-:W-:Y:S08]  /*169a0*/  HMMA.16816.F32 R60, R104.reuse, R112, R60 ;  /* 0x00000070683c723c */ /* 0x060ff0000000183c */
[C---:B------:R-:W-:Y:S01]  /*169b0*/  HMMA.16816.F32 R64, R104.reuse, R114, R64 ;  /* 0x000000726840723c */ /* 0x040fe20000001840 */
[----:B------:R-:W4:Y:S03]  /*169c0*/  LDSM.16.MT88.4 R112, [R187+0x5100] ;  /* 0x00510000bb70783b */ /* 0x000f260000004200 */
[--C-:B--2---:R-:W-:Y:S01]  /*169d0*/  FFMA.FTZ R3, R220, c[0x0][0x2d0], -R102.reuse ;  /* 0x0000b400dc037a23 */ /* 0x104fe20000010866 */
[----:B------:R-:W-:Y:S03]  /*169e0*/  F2FP.PACK_AB R138, R166, R167 ;  /* 0x000000a7a68a723e */ /* 0x000fe600000000ff */
[C---:B---3--:R-:W-:Y:S01]  /*169f0*/  HMMA.16816.F32 R68, R104.reuse, R116, R68 ;  /* 0x000000746844723c */ /* 0x048fe20000001844 */
[----:B------:R2:W-:Y:S07]  /*16a00*/  MUFU.EX2 R161, R3 ;  /* 0x0000000300a17308 */ /* 0x0005ee0000000800 */
[C---:B------:R-:W-:Y:S01]  /*16a10*/  HMMA.16816.F32 R72, R104.reuse, R118, R72 ;  /* 0x000000766848723c */ /* 0x040fe20000001848 */
[----:B------:R-:W3:Y:S07]  /*16a20*/  LDSM.16.MT88.4 R116, [R185+0x1900] ;  /* 0x00190000b974783b */ /* 0x000eee0000004200 */
[C---:B-1----:R-:W-:Y:S08]  /*16a30*/  HMMA.16816.F32 R76, R104.reuse, R120, R76 ;  /* 0x00000078684c723c */ /* 0x042ff0000000184c */
[C---:B------:R-:W-:Y:S01]  /*16a40*/  HMMA.16816.F32 R80, R104.reuse, R122, R80 ;  /* 0x0000007a6850723c */ /* 0x040fe20000001850 */
[----:B------:R-:W1:Y:S03]  /*16a50*/  LDSM.16.MT88.4 R120, [R186+0x1900] ;  /* 0x00190000ba78783b */ /* 0x000e660000004200 */
[--C-:B--2---:R-:W-:Y:S02]  /*16a60*/  FFMA.FTZ R3, R221, c[0x0][0x2d0], -R102.reuse ;  /* 0x0000b400dd037a23 */ /* 0x104fe40000010866 */
[----:B------:R-:W-:Y:S02]  /*16a70*/  FFMA.FTZ R102, R137, c[0x0][0x2d0], -R102 ;  /* 0x0000b40089667a23 */ /* 0x000fe40000010866 */
[C---:B------:R-:W-:Y:S01]  /*16a80*/  HMMA.16816.F32 R84, R104.reuse, R108, R84 ;  /* 0x0000006c6854723c */ /* 0x040fe20000001854 */
[----:B------:R-:W2:Y:S07]  /*16a90*/  MUFU.EX2 R160, R3 ;  /* 0x0000000300a07308 */ /* 0x000eae0000000800 */
[C---:B------:R-:W-:Y:S03]  /*16aa0*/  HMMA.16816.F32 R88, R104.reuse, R110, R88 ;  /* 0x0000006e6858723c */ /* 0x040fe60000001858 */
[----:B------:R-:W5:Y:S05]  /*16ab0*/  MUFU.EX2 R102, R102 ;  /* 0x0000006600667308 */ /* 0x000f6a0000000800 */
[C---:B----4-:R-:W-:Y:S08]  /*16ac0*/  HMMA.16816.F32 R92, R104.reuse, R112, R92 ;  /* 0x00000070685c723c */ /* 0x050ff0000000185c */
[----:B------:R-:W-:Y:S04]  /*16ad0*/  HMMA.16816.F32 R96, R104, R114, R96 ;  /* 0x000000726860723c */ /* 0x000fe80000001860 */
[----:B--2---:R-:W-:Y:S01]  /*16ae0*/  F2FP.PACK_AB R137, R160, R161 ;  /* 0x000000a1a089723e */ /* 0x004fe200000000ff */
[----:B------:R-:W-:Y:S02]  /*16af0*/  FADD.FTZ R3, R162, R0 ;  /* 0x00000000a2037221 */ /* 0x000fe40000010000 */
[----:B------:R-:W-:Y:S02]  /*16b00*/  FADD.FTZ R0, R169, R2 ;  /* 0x00000002a9007221 */ /* 0x000fe40000010000 */
[----:B------:R-:W-:Y:S03]  /*16b10*/  FADD.FTZ R3, R161, R3 ;  /* 0x00000003a1037221 */ /* 0x000fe60000010000 */
[----:B-----5:R-:W-:Y:S01]  /*16b20*/  F2FP.PACK_AB R139, R102, R103 ;  /* 0x00000067668b723e */ /* 0x020fe200000000ff */
[----:B------:R-:W-:Y:S02]  /*16b30*/  FADD.FTZ R0, R168, R0 ;  /* 0x00000000a8007221 */ /* 0x000fe40000010000 */
[----:B------:R-:W-:Y:S02]  /*16b40*/  FADD.FTZ R3, R160, R3 ;  /* 0x00000003a0037221 */ /* 0x000fe40000010000 */
[----:B------:R-:W-:Y:S02]  /*16b50*/  FADD.FTZ R2, R167, R0 ;  /* 0x00000000a7027221 */ /* 0x000fe40000010000 */
[C---:B---3--:R-:W-:Y:S01]  /*16b60*/  HMMA.16816.F32 R104, R136.reuse, R116, R4 ;  /* 0x000000748868723c */ /* 0x048fe20000001804 */
[----:B------:R-:W2:Y:S04]  /*16b70*/  LDSM.16.MT88.4 R4, [R186+0x5900] ;  /* 0x00590000ba04783b */ /* 0x000ea80000004200 */
[----:B------:R-:W-:Y:S01]  /*16b80*/  FADD.FTZ R0, R103, R3 ;  /* 0x0000000367007221 */ /* 0x000fe20000010000 */
[----:B------:R-:W-:Y:S01]  /*16b90*/  MOV R103, R100 ;  /* 0x0000006400677202 */ /* 0x000fe20000000f00 */
[----:B------:R-:W-:Y:S01]  /*16ba0*/  FADD.FTZ R222, R166, R2 ;  /* 0x00000002a6de7221 */ /* 0x000fe20000010000 */
[C---:B------:R-:W-:Y:S01]  /*16bb0*/  HMMA.16816.F32 R108, R136.reuse, R118, R8 ;  /* 0x00000076886c723c */ /* 0x040fe20000001808 */
[----:B------:R-:W3:Y:S03]  /*16bc0*/  LDSM.16.MT88.4 R8, [R188+0x5900] ;  /* 0x00590000bc08783b */ /* 0x000ee60000004200 */
[----:B------:R-:W-:Y:S01]  /*16bd0*/  FADD.FTZ R223, R102, R0 ;  /* 0x0000000066df7221 */ /* 0x000fe20000010000 */
[----:B------:R-:W-:Y:S03]  /*16be0*/  MOV R102, R101 ;  /* 0x0000006500667202 */ /* 0x000fe60000000f00 */
        /* <DEDUP_REMOVED lines=24> */
.L_x_616:
[----:B------:R-:W1:Y:S01]  /*16d70*/  SHFL.BFLY PT, R5, R222, 0x2, 0x1f ;  /* 0x0c401f00de057f89 */ /* 0x000e6200000e0000 */
[----:B------:R-:W-:-:S03]  /*16d80*/  PLOP3.LUT P2, PT, PT, PT, PT, 0x8, 0x0 ;  /* 0x000000000000781c */ /* 0x000fc60003f4e170 */
[----:B------:R-:W2:Y:S01]  /*16d90*/  SHFL.BFLY PT, R0, R223, 0x2, 0x1f ;  /* 0x0c401f00df007f89 */ /* 0x000ea200000e0000 */
        /* <DEDUP_REMOVED lines=35> */
[C---:B------:R-:W-:Y:S01]  /*16fd0*/  FMUL.FTZ R30, R2.reuse, R41 ;  /* 0x00000029021e7220 */ /* 0x040fe20000410000 */
[----:B------:R-:W-:Y:S01]  /*16fe0*/  MOV R41, 0xff800000 ;  /* 0xff80000000297802 */ /* 0x000fe20000000f00 */
[C---:B------:R-:W-:Y:S02]  /*16ff0*/  FMUL.FTZ R44, R2.reuse, R44 ;  /* 0x0000002c022c7220 */ /* 0x040fe40000410000 */
[C---:B------:R-:W-:Y:S01]  /*17000*/  FMUL.FTZ R29, R2.reuse, R45 ;  /* 0x0000002d021d7220 */ /* 0x040fe20000410000 */
[----:B------:R-:W-:Y:S01]  /*17010*/  MOV R45, 0xff800000 ;  /* 0xff800000002d7802 */ /* 0x000fe20000000f00 */
        /* <DEDUP_REMOVED lines=80> */
.L_x_563:
[----:B------:R-:W-:Y:S01]  /*17520*/  SHF.R.S32.HI R53, RZ, 0x1f, R251 ;  /* 0x0000001fff357819 */ /* 0x000fe200000114fb */
        /* <DEDUP_REMOVED lines=18> */
[----:B------:R-:W-:Y:S02]  /*17650*/  LEA.HI R37, R39, R49, RZ, 0x5 ;  /* 0x0000003127257211 */ /* 0x000fe400078f28ff */
[--C-:B------:R-:W-:Y:S02]  /*17660*/  SHF.R.S32.HI R4, RZ, 0x2, R2.reuse ;  /* 0x00000002ff047819 */ /* 0x100fe40000011402 */
[----:B------:R-:W-:Y:S02]  /*17670*/  SHF.R.S32.HI R0, RZ, 0x1f, R2 ;  /* 0x0000001fff007819 */ /* 0x000fe40000011402 */
[----:B------:R-:W-:Y:S02]  /*17680*/  SHF.R.S32.HI R36, RZ, 0x5, R37 ;  /* 0x00000005ff247819 */ /* 0x000fe40000011425 */
[----:B------:R-:W-:Y:S02]  /*17690*/  LEA.HI R0, R0, R4, RZ, 0x3 ;  /* 0x0000000400007211 */ /* 0x000fe400078f18ff */
[----:B------:R-:W-:-:S02]  /*176a0*/  F2FP.PACK_AB R126, R127, R126 ;  /* 0x0000007e7f7e723e */ /* 0x000fc400000000ff */
[----:B------:R-:W-:Y:S02]  /*176b0*/  LOP3.LUT R0, R0, 0xfffffff8, RZ, 0xc0, !PT ;  /* 0xfffffff800007812 */ /* 0x000fe400078ec0ff */
[----:B------:R-:W-:Y:S02]  /*176c0*/  F2FP.PACK_AB R33, R33, R128 ;  /* 0x000000802121723e */ /* 0x000fe400000000ff */
[----:B------:R-:W-:Y:S01]  /*176d0*/  F2FP.PACK_AB R130, R131, R130 ;  /* 0x000000828382723e */ /* 0x000fe200000000ff */
[----:B------:R-:W-:Y:S01]  /*176e0*/  IMAD.IADD R4, R4, 0x1, -R0 ;  /* 0x0000000104047824 */ /* 0x000fe200078e0a00 */
[----:B------:R-:W-:Y:S02]  /*176f0*/  LOP3.LUT R0, R2, 0xfffffffc, RZ, 0xc0, !PT ;  /* 0xfffffffc02007812 */ /* 0x000fe400078ec0ff */
[----:B------:R-:W-:Y:S01]  /*17700*/  F2FP.PACK_AB R32, R32, R132 ;  /* 0x000000842020723e */ /* 0x000fe200000000ff */
[C---:B------:R-:W-:Y:S01]  /*17710*/  IMAD.SHL.U32 R2, R4.reuse, 0x40, RZ ;  /* 0x0000004004027824 */ /* 0x040fe200078e00ff */
[----:B------:R-:W-:Y:S01]  /*17720*/  LOP3.LUT R3, R4, 0x1, RZ, 0xc0, !PT ;  /* 0x0000000104037812 */ /* 0x000fe200078ec0ff */
[----:B------:R-:W-:Y:S01]  /*17730*/  IMAD.IADD R23, R49, 0x1, -R0 ;  /* 0x0000000131177824 */ /* 0x000fe200078e0a00 */
[----:B------:R-:W-:-:S02]  /*17740*/  F2FP.PACK_AB R134, R135, R134 ;  /* 0x000000868786723e */ /* 0x000fc400000000ff */
        /* <DEDUP_REMOVED lines=9> */
[----:B------:R-:W-:Y:S01]  /*177e0*/  SEL R4, R4, 0xffffffe0, !P1 ;  /* 0xffffffe004047807 */ /* 0x000fe20004800000 */
[----:B------:R-:W-:Y:S01]  /*177f0*/  IMAD.SHL.U32 R0, R0, 0x2, RZ ;  /* 0x0000000200007824 */ /* 0x000fe200078e00ff */
[----:B------:R-:W-:Y:S02]  /*17800*/  F2FP.PACK_AB R29, R29, R44 ;  /* 0x0000002c1d1d723e */ /* 0x000fe400000000ff */
[----:B------:R-:W-:Y:S02]  /*17810*/  F2FP.PACK_AB R46, R47, R46 ;  /* 0x0000002e2f2e723e */ /* 0x000fe400000000ff */
[C---:B------:R-:W-:Y:S01]  /*17820*/  IADD3 R3, R0.reuse, 0x80, RZ ;  /* 0x0000008000037810 */ /* 0x040fe20007ffe0ff */
[----:B------:R1:W-:Y:S01]  /*17830*/  STS [R0+0x80], R8 ;  /* 0x0000800800007388 */ /* 0x0003e20000000800 */
[C---:B------:R-:W-:Y:S02]  /*17840*/  IADD3 R2, R0.reuse, 0x70, RZ ;  /* 0x0000007000027810 */ /* 0x040fe40007ffe0ff */
[----:B------:R-:W-:Y:S01]  /*17850*/  @P0 IADD3 R2, R3, 0x10, RZ ;  /* 0x0000001003020810 */ /* 0x000fe20007ffe0ff */
[----:B------:R-:W-:Y:S01]  /*17860*/  STS [R0+0x480], R107 ;  /* 0x0004806b00007388 */ /* 0x000fe20000000800 */
[----:B------:R-:W-:Y:S01]  /*17870*/  IMAD.IADD R3, R0, 0x1, R4 ;  /* 0x0000000100037824 */ /* 0x000fe200078e0204 */
[----:B------:R-:W-:-:S02]  /*17880*/  F2FP.PACK_AB R28, R28, R48 ;  /* 0x000000301c1c723e */ /* 0x000fc400000000ff */
[----:B------:R2:W-:Y:S01]  /*17890*/  STS [R2], R6 ;  /* 0x0000000602007388 */ /* 0x0005e20000000800 */
[----:B------:R-:W-:Y:S02]  /*178a0*/  F2FP.PACK_AB R50, R51, R50 ;  /* 0x000000323332723e */ /* 0x000fe400000000ff */
[----:B------:R-:W-:Y:S01]  /*178b0*/  F2FP.PACK_AB R27, R27, R52 ;  /* 0x000000341b1b723e */ /* 0x000fe200000000ff */
[----:B------:R-:W-:Y:S01]  /*178c0*/  STS [R2+0x400], R110 ;  /* 0x0004006e02007388 */ /* 0x000fe20000000800 */
        /* <DEDUP_REMOVED lines=8> */
[----:B-1----:R-:W-:Y:S01]  /*17950*/  IMAD.MOV.U32 R8, RZ, RZ, 0x40 ;  /* 0x00000040ff087424 */ /* 0x002fe200078e00ff */
[----:B------:R-:W-:Y:S02]  /*17960*/  F2FP.PACK_AB R66, R67, R66 ;  /* 0x000000424342723e */ /* 0x000fe400000000ff */
[----:B------:R-:W-:Y:S02]  /*17970*/  F2FP.PACK_AB R22, R22, R68 ;  /* 0x000000441616723e */ /* 0x000fe400000000ff */
[----:B------:R-:W-:Y:S02]  /*17980*/  F2FP.PACK_AB R71, R71, R70 ;  /* 0x000000464747723e */ /* 0x000fe400000000ff */
[----:B------:R-:W-:Y:S02]  /*17990*/  F2FP.PACK_AB R21, R21, R72 ;  /* 0x000000481515723e */ /* 0x000fe400000000ff */
[----:B--2---:R-:W-:Y:S01]  /*179a0*/  SEL R6, R8, 0xffffffc0, !P2 ;  /* 0xffffffc008067807 */ /* 0x004fe20005000000 */
[----:B------:R-:W-:Y:S01]  /*179b0*/  IMAD.IADD R8, R4, 0x1, R2 ;  /* 0x0000000104087824 */ /* 0x000fe200078e0202 */
[----:B------:R-:W-:-:S02]  /*179c0*/  F2FP.PACK_AB R75, R75, R74 ;  /* 0x0000004a4b4b723e */ /* 0x000fc400000000ff */
[----:B------:R-:W-:Y:S01]  /*179d0*/  F2FP.PACK_AB R20, R20, R76 ;  /* 0x0000004c1414723e */ /* 0x000fe200000000ff */
[----:B------:R-:W-:Y:S01]  /*179e0*/  IMAD.IADD R4, R6, 0x1, R3 ;  /* 0x0000000106047824 */ /* 0x000fe200078e0203 */
[----:B------:R1:W-:Y:S01]  /*179f0*/  STS [R8], R7 ;  /* 0x0000000708007388 */ /* 0x0003e20000000800 */
[----:B---3--:R-:W-:Y:S01]  /*17a00*/  IMAD.IADD R5, R0, 0x1, R6 ;  /* 0x0000000100057824 */ /* 0x008fe200078e0206 */
[----:B------:R-:W-:Y:S02]  /*17a10*/  F2FP.PACK_AB R19, R19, R78 ;  /* 0x0000004e1313723e */ /* 0x000fe400000000ff */
        /* <DEDUP_REMOVED lines=8> */
[----:B------:R-:W-:Y:S02]  /*17aa0*/  F2FP.PACK_AB R11, R11, R90 ;  /* 0x0000005a0b0b723e */ /* 0x000fe400000000ff */
[----:B------:R-:W-:Y:S02]  /*17ab0*/  F2FP.PACK_AB R9, R9, R92 ;  /* 0x0000005c0909723e */ /* 0x000fe400000000ff */
[----:B------:R-:W-:Y:S02]  /*17ac0*/  F2FP.PACK_AB R15, R15, R94 ;  /* 0x0000005e0f0f723e */ /* 0x000fe400000000ff */
[----:B------:R-:W-:-:S02]  /*17ad0*/  F2FP.PACK_AB R14, R14, R96 ;  /* 0x000000600e0e723e */ /* 0x000fc400000000ff */
[----:B------:R-:W-:Y:S01]  /*17ae0*/  F2FP.PACK_AB R10, R10, R98 ;  /* 0x000000620a0a723e */ /* 0x000fe200000000ff */
[----:B-1----:R-:W-:Y:S01]  /*17af0*/  IMAD.IADD R7, R6, 0x1, R2 ;  /* 0x0000000106077824 */ /* 0x002fe200078e0202 */
[----:B------:R-:W-:Y:S01]  /*17b00*/  ISETP.NE.U32.AND P0, PT, RZ, c[0x0][0x500], PT ;  /* 0x00014000ff007a0c */ /* 0x000fe20003f05070 */
[----:B------:R-:W-:Y:S01]  /*17b10*/  IMAD.IADD R6, R8, 0x1, R6 ;  /* 0x0000000108067824 */ /* 0x000fe200078e0206 */
[----:B------:R-:W-:Y:S02]  /*17b20*/  ISETP.NE.U32.AND P1, PT, RZ, c[0x0][0x508], PT ;  /* 0x00014200ff007a0c */ /* 0x000fe40003f25070 */
[----:B------:R-:W-:Y:S01]  /*17b30*/  STS [R7], R34 ;  /* 0x0000002207007388 */ /* 0x000fe20000000800 */
[----:B------:R-:W-:Y:S02]  /*17b40*/  ISETP.NE.AND.EX P0, PT, RZ, c[0x0][0x504], PT, P0 ;  /* 0x00014100ff007a0c */ /* 0x000fe40003f05300 */
[----:B------:R-:W-:Y:S01]  /*17b50*/  ISETP.NE.AND.EX P1, PT, RZ, c[0x0][0x50c], PT, P1 ;  /* 0x00014300ff007a0c */ /* 0x000fe20003f25310 */
        /* <DEDUP_REMOVED lines=38> */
[----:B-1----:R-:W-:-:S03]  /*17dc0*/  IMAD.WIDE R8, R243, R2, c[0x0][0x500] ;  /* 0x00014000f3087625 */ /* 0x002fc600078e0202 */
[----:B------:R-:W-:Y:S06]  /*17dd0*/  BAR.SYNC.DEFER_BLOCKING 0x1, 0x100 ;  /* 0x0044000000007b1d */ /* 0x000fec0000010000 */
[----:B------:R-:W3:Y:S01]  /*17de0*/  @P0 LDG.E R0, [R8.64] ;  /* 0x0000000608000981 */ /* 0x000ee2000c1e1900 */
[----:B------:R-:W-:Y:S02]  /*17df0*/  IMAD.MOV.U32 R24, RZ, RZ, c[0x0][0x388] ;  /* 0x0000e200ff187624 */ /* 0x000fe400078e00ff */
[----:B------:R-:W-:-:S05]  /*17e00*/  @P1 IMAD.WIDE R2, R243, R2, c[0x0][0x508] ;  /* 0x00014200f3021625 */ /* 0x000fca00078e0202 */
[----:B------:R1:W5:Y:S02]  /*17e10*/  @P1 LDG.E R24, [R2.64] ;  /* 0x0000000602181981 */ /* 0x000364000c1e1900 */
[----:B-1----:R-:W-:Y:S02]  /*17e20*/  CS2R R2, SRZ ;  /* 0x0000000000027805 */ /* 0x002fe4000001ff00 */
[--C-:B---3--:R-:W-:Y:S01]  /*17e30*/  @P0 SHF.R.S32.HI R3, RZ, 0x1f, R0.reuse ;  /* 0x0000001fff030819 */ /* 0x108fe20000011400 */
[----:B------:R-:W-:Y:S01]  /*17e40*/  @P0 IMAD.MOV.U32 R2, RZ, RZ, R0 ;  /* 0x000000ffff020224 */ /* 0x000fe200078e0000 */
[----:B------:R-:W-:Y:S05]  /*17e50*/  @P1 BRA `(.L_x_619) ;  /* 0x0000004000001947 */ /* 0x000fea0003800000 */
[----:B--2---:R-:W-:Y:S05]  /*17e60*/  @!P0 BRA `(.L_x_619) ;  /* 0x0000003000008947 */ /* 0x004fea0003800000 */
[----:B------:R-:W2:Y:S04]  /*17e70*/  LDG.E R4, [R8.64] ;  /* 0x0000000608047981 */ /* 0x000ea8000c1e1900 */
[----:B------:R-:W2:Y:S02]  /*17e80*/  LDG.E R0, [R8.64+0x4] ;  /* 0x0000040608007981 */ /* 0x000ea4000c1e1900 */
[----:B--2--5:R-:W-:-:S02]  /*17e90*/  IADD3 R24, -R4, R0, RZ ;  /* 0x0000000004187210 */ /* 0x024fc40007ffe1ff */
.L_x_619:
[----:B--2---:R-:W-:Y:S01]  /*17ea0*/  LOP3.LUT R0, R37, 0xffffffe0, RZ, 0xc0, !PT ;  /* 0xffffffe025007812 */ /* 0x004fe200078ec0ff */
[----:B------:R-:W1:Y:S01]  /*17eb0*/  S2R R20, SR_CTAID.X ;  /* 0x0000000000147919 */ /* 0x000e620000002500 */
[----:B------:R-:W-:Y:S01]  /*17ec0*/  SHF.R.S32.HI R4, RZ, 0x1f, R36 ;  /* 0x0000001fff047819 */ /* 0x000fe20000011424 */
[----:B------:R-:W-:Y:S01]  /*17ed0*/  IMAD.MOV.U32 R8, RZ, RZ, c[0x0][0x4e8] ;  /* 0x00013a00ff087624 */ /* 0x000fe200078e00ff */
[----:B------:R-:W-:Y:S01]  /*17ee0*/  LEA.HI R16, R39, R49, RZ, 0x3 ;  /* 0x0000003127107211 */ /* 0x000fe200078f18ff */
[----:B------:R-:W-:Y:S01]  /*17ef0*/  IMAD.IADD R0, R49, 0x1, -R0 ;  /* 0x0000000131007824 */ /* 0x000fe200078e0a00 */
[----:B------:R-:W-:Y:S01]  /*17f00*/  LEA.HI R4, R4, R36, RZ, 0x3 ;  /* 0x0000002404047211 */ /* 0x000fe200078f18ff */
[C---:B------:R-:W-:Y:S01]  /*17f10*/  IMAD R9, R53.reuse, c[0x0][0x3e8], RZ ;  /* 0x0000fa0035097a24 */ /* 0x040fe200078e02ff */
[----:B------:R-:W-:Y:S01]  /*17f20*/  ISETP.NE.AND P1, PT, R8, 0x1, PT ;  /* 0x000000010800780c */ /* 0x000fe20003f25270 */
[----:B------:R-:W-:Y:S01]  /*17f30*/  IMAD R8, R53, c[0x0][0x490], RZ ;  /* 0x0001240035087a24 */ /* 0x000fe200078e02ff */
[----:B------:R-:W-:Y:S01]  /*17f40*/  SHF.R.S32.HI R7, RZ, 0x1f, R0 ;  /* 0x0000001fff077819 */ /* 0x000fe20000011400 */
[C---:B------:R-:W-:Y:S01]  /*17f50*/  IMAD R9, R251.reuse, c[0x0][0x3ec], R9 ;  /* 0x0000fb00fb097a24 */ /* 0x040fe200078e0209 */
[----:B------:R-:W-:Y:S01]  /*17f60*/  LOP3.LUT R5, R4, 0xffffff8, RZ, 0xc0, !PT ;  /* 0x0ffffff804057812 */ /* 0x000fe200078ec0ff */
[----:B------:R-:W-:Y:S01]  /*17f70*/  IMAD R8, R251, c[0x0][0x494], R8 ;  /* 0x00012500fb087a24 */ /* 0x000fe200078e0208 */
[----:B------:R-:W-:Y:S01]  /*17f80*/  LEA.HI R4, R23, R23, RZ, 0x1 ;  /* 0x0000001717047211 */ /* 0x000fe200078f08ff */
[----:B-----5:R-:W-:Y:S01]  /*17f90*/  IMAD R24, R24, c[0x0][0x4e8], RZ ;  /* 0x00013a0018187a24 */ /* 0x020fe200078e02ff */
[----:B------:R-:W-:Y:S01]  /*17fa0*/  LEA.HI R7, R7, R0, RZ, 0x2 ;  /* 0x0000000007077211 */ /* 0x000fe200078f10ff */
[----:B------:R-:W-:Y:S01]  /*17fb0*/  BSSY B0, `(.L_x_620) ;  /* 0x0000076000007945 */ /* 0x000fe20003800000 */
[----:B------:R-:W-:-:S02]  /*17fc0*/  IADD3 R6, -R5, R36, RZ ;  /* 0x0000002405067210 */ /* 0x000fc40007ffe1ff */
[----:B------:R-:W-:Y:S02]  /*17fd0*/  LOP3.LUT R4, R4, 0x1ffffffe, RZ, 0xc0, !PT ;  /* 0x1ffffffe04047812 */ /* 0x000fe400078ec0ff */
[----:B------:R-:W-:Y:S02]  /*17fe0*/  SHF.R.S32.HI R5, RZ, 0x2, R7 ;  /* 0x00000002ff057819 */ /* 0x000fe40000011407 */
[----:B------:R-:W-:Y:S01]  /*17ff0*/  LOP3.LUT P2, RZ, R0, 0x3, RZ, 0xc0, !PT ;  /* 0x0000000300ff7812 */ /* 0x000fe2000784c0ff */
[----:B------:R-:W-:Y:S01]  /*18000*/  IMAD.IADD R7, R23, 0x1, -R4 ;  /* 0x0000000117077824 */ /* 0x000fe200078e0a04 */
[----:B------:R-:W-:Y:S01]  /*18010*/  SEL R15, R243, RZ, !P0 ;  /* 0x000000fff30f7207 */ /* 0x000fe20004000000 */
[----:B------:R-:W-:Y:S01]  /*18020*/  IMAD R17, R6, 0x10, R5 ;  /* 0x0000001006117824 */ /* 0x000fe200078e0205 */
[----:B------:R-:W-:Y:S01]  /*18030*/  LOP3.LUT R12, R16, 0xfffffff8, RZ, 0xc0, !PT ;  /* 0xfffffff8100c7812 */ /* 0x000fe200078ec0ff */
[----:B------:R-:W-:Y:S01]  /*18040*/  IMAD R0, R3, c[0x0][0x3a0], RZ ;  /* 0x0000e80003007a24 */ /* 0x000fe200078e02ff */
[----:B------:R-:W-:Y:S01]  /*18050*/  SHF.R.S32.HI R16, RZ, 0x3, R16 ;  /* 0x00000003ff107819 */ /* 0x000fe20000011410 */
[----:B------:R-:W-:Y:S01]  /*18060*/  IMAD.WIDE.U32 R4, R251, c[0x0][0x490], R2 ;  /* 0x00012400fb047a25 */ /* 0x000fe200078e0002 */
[----:B------:R-:W-:-:S02]  /*18070*/  LEA R6, R7, R17, 0x3 ;  /* 0x0000001107067211 */ /* 0x000fc400078e18ff */
[-C--:B------:R-:W-:Y:S01]  /*18080*/  IADD3 R12, -R12, R49.reuse, RZ ;  /* 0x000000310c0c7210 */ /* 0x080fe20007ffe1ff */
[----:B------:R-:W-:Y:S01]  /*18090*/  IMAD R7, R2, c[0x0][0x3a4], R0 ;  /* 0x0000e90002077a24 */ /* 0x000fe200078e0200 */
[----:B------:R-:W-:Y:S01]  /*180a0*/  SHF.L.U32 R18, R16, 0x6, RZ ;  /* 0x0000000610127819 */ /* 0x000fe200000006ff */
[----:B-1----:R-:W-:Y:S01]  /*180b0*/  IMAD R0, R20, 0x80, R6 ;  /* 0x0000008014007824 */ /* 0x002fe200078e0206 */
[----:B------:R-:W-:Y:S01]  /*180c0*/  LEA.HI R19, R39, R49, RZ, 0x6 ;  /* 0x0000003127137211 */ /* 0x000fe200078f30ff */
[----:B------:R-:W-:-:S04]  /*180d0*/  IMAD.WIDE.U32 R2, R2, c[0x0][0x3a0], RZ ;  /* 0x0000e80002027a25 */ /* 0x000fc800078e00ff */
[----:B------:R-:W-:Y:S02]  /*180e0*/  IMAD.IADD R5, R5, 0x1, R8 ;  /* 0x0000000105057824 */ /* 0x000fe400078e0208 */
[----:B------:R-:W-:-:S04]  /*180f0*/  @P1 IMAD.HI.U32 R8, R0, c[0x0][0x4ec], RZ ;  /* 0x00013b0000081a27 */ /* 0x000fc800078e00ff */
[----:B------:R-:W-:Y:S01]  /*18100*/  IMAD.IADD R3, R3, 0x1, R7 ;  /* 0x0000000103037824 */ /* 0x000fe200078e0207 */
[----:B------:R-:W-:Y:S01]  /*18110*/  SHF.R.S32.HI R7, RZ, 0x1f, R243 ;  /* 0x0000001fff077819 */ /* 0x000fe200000114f3 */
[----:B------:R-:W-:Y:S01]  /*18120*/  IMAD.MOV.U32 R6, RZ, RZ, R0 ;  /* 0x000000ffff067224 */ /* 0x000fe200078e0000 */
[----:B------:R-:W-:Y:S01]  /*18130*/  @P1 SHF.R.U32.HI R6, RZ, c[0x0][0x4f0], R8 ;  /* 0x00013c00ff061a19 */ /* 0x000fe20000011608 */
[----:B------:R-:W-:Y:S01]  /*18140*/  IMAD.WIDE.U32 R4, R15, c[0x0][0x498], R4 ;  /* 0x000126000f047a25 */ /* 0x000fe200078e0004 */
[----:B------:R-:W-:Y:S02]  /*18150*/  SEL R13, R7, RZ, !P0 ;  /* 0x000000ff070d7207 */ /* 0x000fe40004000000 */
[----:B------:R-:W-:Y:S01]  /*18160*/  IADD3 R7, -R6, RZ, RZ ;  /* 0x000000ff06077210 */ /* 0x000fe20007ffe1ff */
[----:B------:R-:W-:Y:S01]  /*18170*/  IMAD R14, R12, 0x20, R16 ;  /* 0x000000200c0e7824 */ /* 0x000fe200078e0210 */
[----:B------:R-:W-:Y:S01]  /*18180*/  IADD3 R4, P0, R6, R4, RZ ;  /* 0x0000000406047210 */ /* 0x000fe20007f1e0ff */
[----:B------:R-:W-:-:S04]  /*18190*/  IMAD.WIDE.U32 R2, R251, c[0x0][0x3e8], R2 ;  /* 0x0000fa00fb027a25 */ /* 0x000fc800078e0002 */
[----:B------:R-:W-:Y:S02]  /*181a0*/  IMAD R8, R7, c[0x0][0x4e8], R0 ;  /* 0x00013a0007087a24 */ /* 0x000fe400078e0200 */
[----:B------:R-:W-:Y:S02]  /*181b0*/  IMAD R0, R13, c[0x0][0x498], RZ ;  /* 0x000126000d007a24 */ /* 0x000fe400078e02ff */
[----:B------:R-:W-:Y:S01]  /*181c0*/  IMAD R14, R20, 0x80, R14 ;  /* 0x00000080140e7824 */ /* 0x000fe200078e020e */
[----:B------:R-:W-:Y:S01]  /*181d0*/  SHF.R.S32.HI R10, RZ, 0x1f, R8 ;  /* 0x0000001fff0a7819 */ /* 0x000fe20000011408 */
[----:B------:R-:W-:Y:S01]  /*181e0*/  IMAD R11, R15, c[0x0][0x49c], R0 ;  /* 0x000127000f0b7a24 */ /* 0x000fe200078e0200 */
[----:B------:R-:W-:Y:S01]  /*181f0*/  SHF.R.S32.HI R0, RZ, 0x1f, R6 ;  /* 0x0000001fff007819 */ /* 0x000fe20000011406 */
[----:B------:R-:W-:Y:S01]  /*18200*/  IMAD.IADD R3, R3, 0x1, R9 ;  /* 0x0000000103037824 */ /* 0x000fe200078e0209 */
[----:B------:R-:W-:Y:S01]  /*18210*/  SHF.L.U32 R6, R12, 0x3, RZ ;  /* 0x000000030c067819 */ /* 0x000fe200000006ff */
[----:B------:R-:W-:Y:S01]  /*18220*/  IMAD R10, R10, c[0x0][0x488], RZ ;  /* 0x000122000a0a7a24 */ /* 0x000fe200078e02ff */
[----:B------:R-:W-:Y:S01]  /*18230*/  IADD3.X R5, R0, R5, R11, P0, !PT ;  /* 0x0000000500057210 */ /* 0x000fe200007fe40b */
[----:B------:R-:W-:Y:S01]  /*18240*/  @P1 IMAD.HI.U32 R9, R14, c[0x0][0x4ec], RZ ;  /* 0x00013b000e091a27 */ /* 0x000fe200078e00ff */
[----:B------:R-:W-:-:S03]  /*18250*/  LOP3.LUT R0, R18, 0x1c0, RZ, 0xc0, !PT ;  /* 0x000001c012007812 */ /* 0x000fc600078ec0ff */
[----:B------:R-:W-:Y:S01]  /*18260*/  IMAD.WIDE.U32 R4, R8, c[0x0][0x488], R4 ;  /* 0x0001220008047a25 */ /* 0x000fe200078e0004 */
[----:B------:R-:W-:Y:S02]  /*18270*/  SHF.R.U32.HI R11, RZ, 0x3, R0 ;  /* 0x00000003ff0b7819 */ /* 0x000fe40000011600 */
[----:B------:R-:W-:Y:S01]  /*18280*/  LOP3.LUT R0, R0, 0x38, R6, 0xf8, !PT ;  /* 0x0000003800007812 */ /* 0x000fe200078ef806 */
[----:B------:R-:W-:Y:S02]  /*18290*/  IMAD R10, R8, c[0x0][0x48c], R10 ;  /* 0x00012300080a7a24 */ /* 0x000fe400078e020a */
[----:B------:R-:W-:Y:S01]  /*182a0*/  IMAD.MOV.U32 R7, RZ, RZ, R14 ;  /* 0x000000ffff077224 */ /* 0x000fe200078e000e */
[----:B------:R-:W-:Y:S01]  /*182b0*/  @P1 SHF.R.U32.HI R7, RZ, c[0x0][0x4f0], R9 ;  /* 0x00013c00ff071a19 */ /* 0x000fe20000011609 */
[----:B------:R-:W-:Y:S01]  /*182c0*/  IMAD R8, R13, c[0x0][0x3f0], RZ ;  /* 0x0000fc000d087a24 */ /* 0x000fe200078e02ff */
[----:B------:R-:W-:Y:S01]  /*182d0*/  LEA R9, P0, R4, c[0x0][0x450], 0x2 ;  /* 0x0001140004097a11 */ /* 0x000fe200078010ff */
[----:B------:R-:W-:Y:S01]  /*182e0*/  IMAD.IADD R10, R5, 0x1, R10 ;  /* 0x00000001050a7824 */ /* 0x000fe200078e020a */
[----:B------:R-:W-:Y:S01]  /*182f0*/  SHF.R.S32.HI R5, RZ, 0x1f, R7 ;  /* 0x0000001fff057819 */ /* 0x000fe20000011407 */
[----:B------:R-:W-:-:S02]  /*18300*/  IMAD R8, R15, c[0x0][0x3f4], R8 ;  /* 0x0000fd000f087a24 */ /* 0x000fc400078e0208 */
[----:B------:R-:W-:Y:S01]  /*18310*/  IMAD.WIDE.U32 R2, R15, c[0x0][0x3f0], R2 ;  /* 0x0000fc000f027a25 */ /* 0x000fe200078e0002 */
[----:B------:R-:W-:Y:S02]  /*18320*/  LEA.HI.X R4, R4, c[0x0][0x454], R10, 0x2, P0 ;  /* 0x0001150004047a11 */ /* 0x000fe400000f140a */
[----:B------:R-:W-:Y:S01]  /*18330*/  LOP3.LUT R15, R0, R11, RZ, 0x3c, !PT ;  /* 0x0000000b000f7212 */ /* 0x000fe200078e3cff */
[----:B------:R-:W-:Y:S01]  /*18340*/  IMAD.MOV R0, RZ, RZ, -R7 ;  /* 0x000000ffff007224 */ /* 0x000fe200078e0a07 */
[----:B------:R-:W-:Y:S01]  /*18350*/  IADD3 R3, R3, R8, RZ ;  /* 0x0000000803037210 */ /* 0x000fe20007ffe0ff */
[----:B------:R-:W-:Y:S01]  /*18360*/  SHFL.IDX PT, R10, R9, RZ, 0x1c1f ;  /* 0x001c1fff090a7589 */ /* 0x000fe200000e0000 */
[----:B------:R-:W-:-:S03]  /*18370*/  IMAD R5, R5, c[0x0][0x3e0], RZ ;  /* 0x0000f80005057a24 */ /* 0x000fc600078e02ff */
[----:B------:R-:W1:Y:S01]  /*18380*/  SHFL.IDX PT, R11, R4, RZ, 0x1c1f ;  /* 0x001c1fff040b7589 */ /* 0x000e6200000e0000 */
[----:B------:R-:W-:Y:S01]  /*18390*/  IMAD R12, R7, c[0x0][0x3e4], R5 ;  /* 0x0000f900070c7a24 */ /* 0x000fe200078e0205 */
[----:B------:R-:W-:Y:S01]  /*183a0*/  SHF.L.U32 R5, R19, 0x3, RZ ;  /* 0x0000000313057819 */ /* 0x000fe200000006ff */
[----:B------:R-:W-:Y:S01]  /*183b0*/  IMAD.WIDE.U32 R2, R7, c[0x0][0x3e0], R2 ;  /* 0x0000f80007027a25 */ /* 0x000fe200078e0002 */
[----:B------:R-:W-:Y:S02]  /*183c0*/  SHFL.IDX PT, R8, R9, 0x1, 0x1c1f ;  /* 0x003c1f0009087f89 */ /* 0x000fe400000e0000 */
[----:B------:R-:W-:Y:S01]  /*183d0*/  LOP3.LUT R7, R15, 0x7ffffe00, R5, 0xf8, !PT ;  /* 0x7ffffe000f077812 */ /* 0x000fe200078ef805 */
[----:B------:R-:W-:Y:S01]  /*183e0*/  IMAD.IADD R3, R3, 0x1, R12 ;  /* 0x0000000103037824 */ /* 0x000fe200078e020c */
[----:B------:R2:W3:Y:S02]  /*183f0*/  SHFL.IDX PT, R9, R4, 0x1, 0x1c1f ;  /* 0x003c1f0004097f89 */ /* 0x0004e400000e0000 */
[----:B--2---:R-:W-:-:S02]  /*18400*/  IMAD R4, R0, c[0x0][0x4e8], R14 ;  /* 0x00013a0000047a24 */ /* 0x004fc400078e020e */
[----:B------:R-:W-:Y:S02]  /*18410*/  IMAD R0, R20, 0x80, R17 ;  /* 0x0000008014007824 */ /* 0x000fe400078e0211 */
[----:B------:R-:W-:-:S03]  /*18420*/  IMAD.WIDE.U32 R2, R4, c[0x0][0x3d8], R2 ;  /* 0x0000f60004027a25 */ /* 0x000fc600078e0002 */
[C---:B------:R-:W-:Y:S02]  /*18430*/  IADD3 R13, R0.reuse, 0x8, RZ ;  /* 0x00000008000d7810 */ /* 0x040fe40007ffe0ff */
[-C--:B------:R-:W-:Y:S02]  /*18440*/  ISETP.GE.OR P1, PT, R0, R24.reuse, P2 ;  /* 0x000000180000720c */ /* 0x080fe40001726670 */
[----:B------:R-:W-:Y:S02]  /*18450*/  SHF.R.S32.HI R0, RZ, 0x1f, R4 ;  /* 0x0000001fff007819 */ /* 0x000fe40000011404 */
[----:B------:R-:W-:-:S03]  /*18460*/  ISETP.GE.OR P0, PT, R13, R24, P2 ;  /* 0x000000180d00720c */ /* 0x000fc60001706670 */
[----:B------:R-:W-:-:S04]  /*18470*/  IMAD R0, R0, c[0x0][0x3d8], RZ ;  /* 0x0000f60000007a24 */ /* 0x000fc800078e02ff */
[----:B------:R-:W-:Y:S01]  /*18480*/  IMAD R5, R4, c[0x0][0x3dc], R0 ;  /* 0x0000f70004057a24 */ /* 0x000fe200078e0200 */
[----:B------:R-:W-:Y:S01]  /*18490*/  SHF.L.U32 R0, R7, 0x1, RZ ;  /* 0x0000000107007819 */ /* 0x000fe200000006ff */
[----:B-1----:R1:W-:Y:S02]  /*184a0*/  @!P1 ST.E [R10.64], R41 ;  /* 0x000000290a009985 */ /* 0x0023e4000c101906 */
[----:B------:R-:W-:Y:S02]  /*184b0*/  IMAD.IADD R3, R3, 0x1, R5 ;  /* 0x0000000103037824 */ /* 0x000fe400078e0205 */
[----:B---3--:R2:W-:Y:S01]  /*184c0*/  @!P0 ST.E [R8.64], R45 ;  /* 0x0000002d08008985 */ /* 0x0085e2000c101906 */
[----:B------:R-:W-:-:S03]  /*184d0*/  LEA R25, P0, R2, c[0x0][0x380], 0x1 ;  /* 0x0000e00002197a11 */ /* 0x000fc600078008ff */
        /* <DEDUP_REMOVED lines=35> */
.L_x_621:
[----:B---3--:R-:W-:Y:S05]  /*18710*/  BSYNC B0 ;  /* 0x0000000000007941 */ /* 0x008fea0003800000 */
.L_x_620:
        /* <DEDUP_REMOVED lines=23> */
.L_x_623:
[----:B------:R-:W-:Y:S05]  /*18890*/  BSYNC B0 ;  /* 0x0000000000007941 */ /* 0x000fea0003800000 */
.L_x_622:
        /* <DEDUP_REMOVED lines=23> */
.L_x_625:
[----:B------:R-:W-:Y:S05]  /*18a10*/  BSYNC B0 ;  /* 0x0000000000007941 */ /* 0x000fea0003800000 */
.L_x_624:
        /* <DEDUP_REMOVED lines=24> */
.L_x_618:
        /* <DEDUP_REMOVED lines=18> */
.L_x_626:
        /* <DEDUP_REMOVED lines=12> */
[----:B------:R-:W-:Y:S01]  /*18d80*/  MOV R0, c[0x0][0x4e8] ;  /* 0x00013a0000007a02 */ /* 0x000fe20000000f00 */
[----:B------:R-:W-:Y:S01]  /*18d90*/  IMAD R6, R53, c[0x0][0x490], RZ ;  /* 0x0001240035067a24 */ /* 0x000fe200078e02ff */
[----:B------:R-:W-:Y:S01]  /*18da0*/  MOV R2, R4 ;  /* 0x0000000400027202 */ /* 0x000fe20000000f00 */
[----:B------:R-:W-:Y:S01]  /*18db0*/  IMAD.MOV.U32 R3, RZ, RZ, R5 ;  /* 0x000000ffff037224 */ /* 0x000fe200078e0005 */
[----:B------:R-:W-:Y:S01]  /*18dc0*/  ISETP.NE.AND P0, PT, R0, 0x1, PT ;  /* 0x000000010000780c */ /* 0x000fe20003f05270 */
[C---:B------:R-:W-:Y:S01]  /*18dd0*/  IMAD R6, R251.reuse, c[0x0][0x494], R6 ;  /* 0x00012500fb067a24 */ /* 0x040fe200078e0206 */
[----:B------:R-:W-:Y:S01]  /*18de0*/  MOV R0, R8 ;  /* 0x0000000800007202 */ /* 0x000fe20000000f00 */
[----:B------:R-:W-:-:S05]  /*18df0*/  IMAD.WIDE.U32 R2, R251, c[0x0][0x490], R2 ;  /* 0x00012400fb027a25 */ /* 0x000fca00078e0002 */
[----:B------:R-:W-:-:S05]  /*18e00*/  IADD3 R3, R6, R3, RZ ;  /* 0x0000000306037210 */ /* 0x000fca0007ffe0ff */
[----:B------:R-:W-:-:S04]  /*18e10*/  @P0 IMAD.HI.U32 R7, R8, c[0x0][0x4ec], RZ ;  /* 0x00013b0008070a27 */ /* 0x000fc800078e00ff */
[----:B------:R-:W-:Y:S01]  /*18e20*/  IMAD.WIDE.U32 R2, R9, c[0x0][0x498], R2 ;  /* 0x0001260009027a25 */ /* 0x000fe200078e0002 */
[----:B------:R-:W-:-:S03]  /*18e30*/  @P0 SHF.R.U32.HI R0, RZ, c[0x0][0x4f0], R7 ;  /* 0x00013c00ff000a19 */ /* 0x000fc60000011607 */
[----:B------:R-:W-:Y:S01]  /*18e40*/  IMAD R7, R10, c[0x0][0x498], RZ ;  /* 0x000126000a077a24 */ /* 0x000fe200078e02ff */
[----:B------:R-:W-:Y:S01]  /*18e50*/  IADD3 R2, P0, R0, R2, RZ ;  /* 0x0000000200027210 */ /* 0x000fe20007f1e0ff */
[----:B------:R-:W-:Y:S02]  /*18e60*/  IMAD.MOV R6, RZ, RZ, -R0 ;  /* 0x000000ffff067224 */ /* 0x000fe400078e0a00 */
[----:B------:R-:W-:Y:S02]  /*18e70*/  IMAD R7, R9, c[0x0][0x49c], R7 ;  /* 0x0001270009077a24 */ /* 0x000fe400078e0207 */
[----:B------:R-:W-:Y:S01]  /*18e80*/  IMAD R6, R6, c[0x0][0x4e8], R8 ;  /* 0x00013a0006067a24 */ /* 0x000fe200078e0208 */
[----:B------:R-:W-:-:S04]  /*18e90*/  SHF.R.S32.HI R8, RZ, 0x1f, R0 ;  /* 0x0000001fff087819 */ /* 0x000fc80000011400 */
[----:B------:R-:W-:Y:S02]  /*18ea0*/  SHF.R.S32.HI R0, RZ, 0x1f, R6 ;  /* 0x0000001fff007819 */ /* 0x000fe40000011406 */
[----:B------:R-:W-:-:S03]  /*18eb0*/  IADD3.X R3, R8, R3, R7, P0, !PT ;  /* 0x0000000308037210 */ /* 0x000fc600007fe407 */
[----:B------:R-:W-:Y:S02]  /*18ec0*/  IMAD R0, R0, c[0x0][0x488], RZ ;  /* 0x0001220000007a24 */ /* 0x000fe400078e02ff */
[----:B------:R-:W-:-:S04]  /*18ed0*/  IMAD.WIDE.U32 R2, R6, c[0x0][0x488], R2 ;  /* 0x0001220006027a25 */ /* 0x000fc800078e0002 */
[----:B------:R-:W-:Y:S01]  /*18ee0*/  IMAD R0, R6, c[0x0][0x48c], R0 ;  /* 0x0001230006007a24 */ /* 0x000fe200078e0200 */
[----:B------:R-:W-:-:S04]  /*18ef0*/  LEA R6, P0, R2, c[0x0][0x450], 0x2 ;  /* 0x0001140002067a11 */ /* 0x000fc800078010ff */
[----:B------:R-:W-:-:S04]  /*18f00*/  IADD3 R0, R3, R0, RZ ;  /* 0x0000000003007210 */ /* 0x000fc80007ffe0ff */
[----:B------:R-:W-:Y:S02]  /*18f10*/  LEA.HI.X R7, R2, c[0x0][0x454], R0, 0x2, P0 ;  /* 0x0001150002077a11 */ /* 0x000fe400000f1400 */
[----:B------:R-:W-:-:S05]  /*18f20*/  MOV R0, 0xff800000 ;  /* 0xff80000000007802 */ /* 0x000fca0000000f00 */
[----:B------:R1:W-:Y:S02]  /*18f30*/  STG.E [R6.64], R0 ;  /* 0x0000000006007986 */ /* 0x0003e4000c101906 */
.L_x_628:
[----:B------:R-:W-:Y:S05]  /*18f40*/  BSYNC B0 ;  /* 0x0000000000007941 */ /* 0x000fea0003800000 */
.L_x_627:
[----:B------:R-:W2:Y:S01]  /*18f50*/  S2R R15, SR_CTAID.X ;  /* 0x00000000000f7919 */ /* 0x000ea20000002500 */
[----:B-1----:R-:W-:Y:S01]  /*18f60*/  IMAD R0, R5, c[0x0][0x3a0], RZ ;  /* 0x0000e80005007a24 */ /* 0x002fe200078e02ff */
[----:B------:R-:W-:Y:S01]  /*18f70*/  SHF.R.S32.HI R5, RZ, 0x1f, R11 ;  /* 0x0000001fff057819 */ /* 0x000fe2000001140b */
[C---:B------:R-:W-:Y:S01]  /*18f80*/  IMAD.WIDE.U32 R2, R4.reuse, c[0x0][0x3a0], RZ ;  /* 0x0000e80004027a25 */ /* 0x040fe200078e00ff */
[----:B------:R-:W-:Y:S01]  /*18f90*/  MOV R6, c[0x0][0x4e8] ;  /* 0x00013a0000067a02 */ /* 0x000fe20000000f00 */
[----:B------:R-:W-:Y:S01]  /*18fa0*/  BSSY B0, `(.L_x_629) ;  /* 0x000003b000007945 */ /* 0x000fe20003800000 */
[----:B------:R-:W-:Y:S01]  /*18fb0*/  LEA.HI R5, R5, R11, RZ, 0x3 ;  /* 0x0000000b05057211 */ /* 0x000fe200078f18ff */
[----:B------:R-:W-:Y:S01]  /*18fc0*/  IMAD R0, R4, c[0x0][0x3a4], R0 ;  /* 0x0000e90004007a24 */ /* 0x000fe200078e0200 */
[----:B------:R-:W-:Y:S01]  /*18fd0*/  ISETP.NE.AND P0, PT, R6, 0x1, PT ;  /* 0x000000010600780c */ /* 0x000fe20003f05270 */
[----:B------:R-:W-:Y:S01]  /*18fe0*/  IMAD R6, R10, c[0x0][0x3f0], RZ ;  /* 0x0000fc000a067a24 */ /* 0x000fe200078e02ff */
[----:B------:R-:W-:Y:S01]  /*18ff0*/  LOP3.LUT R4, R5, 0xfffffff8, RZ, 0xc0, !PT ;  /* 0xfffffff805047812 */ /* 0x000fe200078ec0ff */
[----:B-----5:R-:W-:Y:S01]  /*19000*/  IMAD R13, R13, c[0x0][0x4e8], RZ ;  /* 0x00013a000d0d7a24 */ /* 0x020fe200078e02ff */
[----:B------:R-:W-:Y:S01]  /*19010*/  IADD3 R3, R3, R0, RZ ;  /* 0x0000000003037210 */ /* 0x000fe20007ffe0ff */
[----:B------:R-:W-:-:S02]  /*19020*/  IMAD R0, R53, c[0x0][0x3e8], RZ ;  /* 0x0000fa0035007a24 */ /* 0x000fc400078e02ff */
[----:B------:R-:W-:Y:S01]  /*19030*/  IMAD.IADD R8, R11, 0x1, -R4 ;  /* 0x000000010b087824 */ /* 0x000fe200078e0a04 */
[----:B------:R-:W-:Y:S01]  /*19040*/  SHF.R.S32.HI R11, RZ, 0x3, R5 ;  /* 0x00000003ff0b7819 */ /* 0x000fe20000011405 */
[C---:B------:R-:W-:Y:S02]  /*19050*/  IMAD R0, R251.reuse, c[0x0][0x3ec], R0 ;  /* 0x0000fb00fb007a24 */ /* 0x040fe400078e0200 */
[----:B------:R-:W-:Y:S01]  /*19060*/  IMAD.WIDE.U32 R2, R251, c[0x0][0x3e8], R2 ;  /* 0x0000fa00fb027a25 */ /* 0x000fe200078e0002 */
[----:B------:R-:W-:-:S03]  /*19070*/  LEA R4, R8, R11, 0x5 ;  /* 0x0000000b08047211 */ /* 0x000fc600078e28ff */
[----:B------:R-:W-:Y:S01]  /*19080*/  IMAD R7, R9, c[0x0][0x3f4], R6 ;  /* 0x0000fd0009077a24 */ /* 0x000fe200078e0206 */
[----:B------:R-:W-:Y:S01]  /*19090*/  IADD3 R3, R0, R3, RZ ;  /* 0x0000000300037210 */ /* 0x000fe20007ffe0ff */
[C---:B--2---:R-:W-:Y:S01]  /*190a0*/  IMAD R4, R15.reuse, 0x80, R4 ;  /* 0x000000800f047824 */ /* 0x044fe200078e0204 */
[----:B------:R-:W-:-:S03]  /*190b0*/  LEA R11, R15, R11, 0x7 ;  /* 0x0000000b0f0b7211 */ /* 0x000fc600078e38ff */
        /* <DEDUP_REMOVED lines=41> */
.L_x_630:
[----:B------:R-:W-:Y:S05]  /*19350*/  BSYNC B0 ;  /* 0x0000000000007941 */ /* 0x000fea0003800000 */
.L_x_629:
        /* <DEDUP_REMOVED lines=21> */
.L_x_632:
[----:B------:R-:W-:Y:S05]  /*194b0*/  BSYNC B0 ;  /* 0x0000000000007941 */ /* 0x000fea0003800000 */
.L_x_631:
        /* <DEDUP_REMOVED lines=21> */
.L_x_634:
[----:B------:R-:W-:Y:S05]  /*19610*/  BSYNC B0 ;  /* 0x0000000000007941 */ /* 0x000fea0003800000 */
.L_x_633:
        /* <DEDUP_REMOVED lines=22> */
.L_x_635:
        /* <DEDUP_REMOVED lines=16> */
.L_x_2576:


//--------------------- .text._ZN7cutlass13device_kernelIN5flash19enable_sm80_to_sm89INS1_16FlashAttnFwdSm80INS1_25CollectiveMainloopFwdSm80ILi8ELi2ELb1EN4cute5tupleIJNS5_1CILi128EEENS7_ILi96EEENS7_ILi192EEEEEELi192ENS_6half_tEfNS_4arch4Sm80ELb0ELb0ELb1ELb0ELb0ELb0ELb1ELb0EEENS1_21CollectiveEpilogueFwdINS6_IJS8_SA_S9_EEENS6_IJNS7_ILi1EEESI_SI_EEESC_SE_Li256ELb0ELb1ELb0ELb0EEENS1_19SingleTileSchedulerILb0ELb0ELb1ELi128EEEEEEEEEvNT_6ParamsE --------------------------
	.section	.text._ZN7cutlass13device_kernelIN5flash19enable_sm80_to_sm89INS1_16FlashAttnFwdSm80INS1_25CollectiveMainloopFwdSm80ILi8ELi2ELb1EN4cute5tupleIJNS5_1CILi128EEENS7_ILi96EEENS7_ILi192EEEEEELi192ENS_6half_tEfNS_4arch4Sm80ELb0ELb0ELb1ELb0ELb0ELb0ELb1ELb0EEENS1_21CollectiveEpilogueFwdINS6_IJS8_SA_S9_EEENS6_IJNS7_ILi1EEESI_SI_EEESC_SE_Li256ELb0ELb1ELb0ELb0EEENS1_19SingleTileSchedulerILb0ELb0ELb1ELi128EEEEEEEEEvNT_6ParamsE,"ax",@progbits
	.sectioninfo	@"SHI_REGISTERS=255"
	.align	128
.text._ZN7cutlass13device_kernelIN5flash19enable_sm80_to_sm89INS1_16FlashAttnFwdSm80INS1_25CollectiveMainloopFwdSm80ILi8ELi2ELb1EN4cute5tupleIJNS5_1CILi128EEENS7_ILi96EEENS7_ILi192EEEEEELi192ENS_6half_tEfNS_4arch4Sm80ELb0ELb0ELb1ELb0ELb0ELb0ELb1ELb0EEENS1_21CollectiveEpilogueFwdINS6_IJS8_SA_S9_EEENS6_IJNS7_ILi1EEESI_SI_EEESC_SE_Li256ELb0ELb1ELb0ELb0EEENS1_19SingleTileSchedulerILb0ELb0ELb1ELi128EEEEEEEEEvNT_6ParamsE:
        .type           _ZN7cutlass13device_kernelIN5flash19enable_sm80_to_sm89INS1_16FlashAttnFwdSm80INS1_25CollectiveMainloopFwdSm80ILi8ELi2ELb1EN4cute5tupleIJNS5_1CILi128EEENS7_ILi96EEENS7_ILi192EEEEEELi192ENS_6half_tEfNS_4arch4Sm80ELb0ELb0ELb1ELb0ELb0ELb0ELb1ELb0EEENS1_21CollectiveEpilogueFwdINS6_IJS8_SA_S9_EEENS6_IJNS7_ILi1EEESI_SI_EEESC_SE_Li256ELb0ELb1ELb0ELb0EEENS1_19SingleTileSchedulerILb0ELb0ELb1ELi128EEEEEEEEEvNT_6ParamsE,@function
        .size           _ZN7cutlass13device_kernelIN5flash19enable_sm80_to_sm89INS1_16FlashAttnFwdSm80INS1_25CollectiveMainloopFwdSm80ILi8ELi2ELb1EN4cute5tupleIJNS5_1CILi128EEENS7_ILi96EEENS7_ILi192EEEEEELi192ENS_6half_tEfNS_4arch4Sm80ELb0ELb0ELb1ELb0ELb0ELb0ELb1ELb0EEENS1_21CollectiveEpilogueFwdINS6_IJS8_SA_S9_EEENS6_IJNS7_ILi1EEESI_SI_EEESC_SE_Li256ELb0ELb1ELb0ELb0EEENS1_19SingleTileSchedulerILb0ELb0ELb1ELi128EEEEEEEEEvNT_6ParamsE,(.L_x_2577 - _ZN7cutlass13device_kernelIN5flash19enable_sm80_to_sm89INS1_16FlashAttnFwdSm80INS1_25CollectiveMainloopFwdSm80ILi8ELi2ELb1EN4cute5tupleIJNS5_1CILi128EEENS7_ILi96EEENS7_ILi192EEEEEELi192ENS_6half_tEfNS_4arch4Sm80ELb0ELb0ELb1ELb0ELb0ELb0ELb1ELb0EEENS1_21CollectiveEpilogueFwdINS6_IJS8_SA_S9_EEENS6_IJNS7_ILi1EEESI_SI_EEESC_SE_Li256ELb0ELb1ELb0ELb0EEENS1_19SingleTileSchedulerILb0ELb0ELb1ELi128EEEEEEEEEvNT_6ParamsE)
        .other          _ZN7cutlass13device_kernelIN5flash19enable_sm80_to_sm89INS1_16FlashAttnFwdSm80INS1_25CollectiveMainloopFwdSm80ILi8ELi2ELb1EN4cute5tupleIJNS5_1CILi128EEENS7_ILi96EEENS7_ILi192EEEEEELi192ENS_6half_tEfNS_4arch4Sm80ELb0ELb0ELb1ELb0ELb0ELb0ELb1ELb0EEENS1_21CollectiveEpilogueFwdINS6_IJS8_SA_S9_EEENS6_IJNS7_ILi1EEESI_SI_EEESC_SE_Li256ELb0ELb1ELb0ELb0EEENS1_19SingleTileSchedulerILb0ELb0ELb1ELi128EEEEEEEEEvNT_6ParamsE,@"STO_CUDA_ENTRY STV_DEFAULT"
_ZN7cutlass13device_kernelIN5flash19enable_sm80_to_sm89INS1_16FlashAttnFwdSm80INS1_25CollectiveMainloopFwdSm80ILi8ELi2ELb1EN4cute5tupleIJNS5_1CILi128EEENS7_ILi96EEENS7_ILi192EEEEEELi192ENS_6half_tEfNS_4arch4Sm80ELb0ELb0ELb1ELb0ELb0ELb0ELb1ELb0EEENS1_21CollectiveEpilogueFwdINS6_IJS8_SA_S9_EEENS6_IJNS7_ILi1EEESI_SI_EEESC_SE_Li256ELb0ELb1ELb0ELb0EEENS1_19SingleTileSchedulerILb0ELb0ELb1ELi128EEEEEEEEEvNT_6ParamsE:
[----:B------:R-:W-:-:S03]  /*0000*/  MOV R1, c[0x0][0x28] ;  /* 0x00000a0000017a02 */ /* 0x000fc60000000f00 */
[----:B------:R-:W1:Y:S01]  /*0010*/  S2R R17, SR_CTAID.Z ;  /* 0x0000000000117919 */ /* 0x000e620000002700 */
[----:B------:R-:W-:Y:S02]  /*0020*/  IADD3 R1, R1, -0x50, RZ ;  /* 0xffffffb001017810 */ /* 0x000fe40007ffe0ff */
[----:B-1----:R-:W-:-:S13]  /*0030*/  ISETP.GE.AND P0, PT, R17, RZ, PT ;  /* 0x000000ff1100720c */ /* 0x002fda0003f06270 */
[----:B------:R-:W-:Y:S05]  /*0040*/  @!P0 EXIT ;  /* 0x000000000000894d */ /* 0x000fea0003800000 */
[----:B------:R-:W-:Y:S01]  /*0050*/  ISETP.NE.U32.AND P4, PT, RZ, c[0x0][0x340], PT ;  /* 0x0000d000ff007a0c */ /* 0x000fe20003f85070 */
[----:B------:R-:W-:Y:S01]  /*0060*/  ULDC.64 UR20, c[0x0][0x118] ;  /* 0x0000460000147ab9 */ /* 0x000fe20000000a00 */
[----:B------:R-:W1:Y:S04]  /*0070*/  S2R R33, SR_TID.X ;  /* 0x0000000000217919 */ /* 0x000e680000002100 */
[----:B------:R-:W2:Y:S01]  /*0080*/  S2R R24, SR_CTAID.Y ;  /* 0x0000000000187919 */ /* 0x000ea20000002600 */
[----:B------:R-:W-:-:S03]  /*0090*/  ISETP.NE.AND.EX P4, PT, RZ, c[0x0][0x344], PT, P4 ;  /* 0x0000d100ff007a0c */ /* 0x000fc60003f85340 */
[----:B------:R-:W3:Y:S01]  /*00a0*/  S2R R8, SR_CTAID.X ;  /* 0x0000000000087919 */ /* 0x000ee20000002500 */
[----:B------:R-:W-:Y:S01]  /*00b0*/  IMAD.MOV.U32 R9, RZ, RZ, c[0x0][0x2c4] ;  /* 0x0000b100ff097624 */ /* 0x000fe200078e00ff */
[----:B------:R-:W-:Y:S02]  /*00c0*/  UMOV UR6, 0x60 ;  /* 0x0000006000067882 */ /* 0x000fe40000000000 */
[----:B------:R-:W-:Y:S01]  /*00d0*/  ULDC.64 UR4, c[0x0][0x1e0] ;  /* 0x0000780000047ab9 */ /* 0x000fe20000000a00 */
[----:B------:R-:W-:Y:S01]  /*00e0*/  SHF.R.S32.HI R18, RZ, 0x1f, R17 ;  /* 0x0000001fff127819 */ /* 0x000fe20000011411 */
[----:B------:R-:W-:Y:S01]  /*00f0*/  IMAD.MOV.U32 R36, RZ, RZ, c[0x0][0x1e0] ;  /* 0x00007800ff247624 */ /* 0x000fe200078e00ff */
[----:B------:R-:W-:-:S03]  /*0100*/  ULDC.64 UR10, c[0x0][0x208] ;  /* 0x00008200000a7ab9 */ /* 0x000fc60000000a00 */
[----:B------:R-:W-:-:S04]  /*0110*/  @P4 IMAD.MOV.U32 R2, RZ, RZ, 0x4 ;  /* 0x00000004ff024424 */ /* 0x000fc800078e00ff */
[----:B------:R-:W-:-:S05]  /*0120*/  @P4 IMAD.WIDE R2, R17, R2, c[0x0][0x340] ;  /* 0x0000d00011024625 */ /* 0x000fca00078e0202 */
[----:B------:R4:W5:Y:S01]  /*0130*/  @P4 LDG.E R16, [R2.64] ;  /* 0x0000001402104981 */ /* 0x000962000c1e1900 */
[----:B-1----:R-:W-:Y:S01]  /*0140*/  SHF.R.S32.HI R32, RZ, 0x1f, R33 ;  /* 0x0000001fff207819 */ /* 0x002fe20000011421 */
[----:B------:R-:W-:Y:S01]  /*0150*/  UIMAD.WIDE.U32 UR18, UR6, UR4, URZ ;  /* 0x00000004061272a5 */ /* 0x000fe2000f8e003f */
[----:B------:R-:W-:Y:S01]  /*0160*/  ISETP.NE.AND P0, PT, R9, 0x1, PT ;  /* 0x000000010900780c */ /* 0x000fe20003f05270 */
[----:B--2---:R-:W-:Y:S01]  /*0170*/  IMAD.WIDE.U32 R6, R24, c[0x0][0x1b8], RZ ;  /* 0x00006e0018067a25 */ /* 0x004fe200078e00ff */
[CC--:B------:R-:W-:Y:S01]  /*0180*/  LEA.HI R31, R32.reuse, R33.reuse, RZ, 0x3 ;  /* 0x00000021201f7211 */ /* 0x0c0fe200078f18ff */
[----:B------:R-:W-:Y:S01]  /*0190*/  ULDC UR4, c[0x0][0x1d0] ;  /* 0x0000740000047ab9 */ /* 0x000fe20000000800 */
[----:B------:R-:W-:Y:S01]  /*01a0*/  SHF.R.S32.HI R27, RZ, 0x1f, R24 ;  /* 0x0000001fff1b7819 */ /* 0x000fe20000011418 */
[----:B------:R-:W-:Y:S01]  /*01b0*/  IMAD.U32 R4, RZ, RZ, UR18 ;  /* 0x00000012ff047e24 */ /* 0x000fe2000f8e00ff */
[----:B------:R-:W-:Y:S01]  /*01c0*/  LOP3.LUT R0, R31, 0xfffffff8, RZ, 0xc0, !PT ;  /* 0xfffffff81f007812 */ /* 0x000fe200078ec0ff */
[----:B------:R-:W-:Y:S01]  /*01d0*/  IMAD.U32 R5, RZ, RZ, UR19 ;  /* 0x00000013ff057e24 */ /* 0x000fe2000f8e00ff */
[----:B------:R-:W-:Y:S01]  /*01e0*/  SHF.R.S32.HI R22, RZ, 0x3, R31 ;  /* 0x00000003ff167819 */ /* 0x000fe2000001141f */
[----:B------:R-:W-:Y:S01]  /*01f0*/  IMAD.MOV.U32 R30, RZ, RZ, R4 ;  /* 0x000000ffff1e7224 */ /* 0x000fe200078e0004 */
[----:B------:R-:W-:Y:S01]  /*0200*/  LEA.HI R12, R32, R33, RZ, 0x4 ;  /* 0x00000021200c7211 */ /* 0x000fe200078f20ff */
[----:B------:R-:W-:Y:S01]  /*0210*/  IMAD.IADD R26, R33, 0x1, -R0 ;  /* 0x00000001211a7824 */ /* 0x000fe200078e0a00 */
[----:B------:R-:W-:Y:S01]  /*0220*/  UIADD3 UR7, UR4, 0x5f, URZ ;  /* 0x0000005f04077890 */ /* 0x000fe2000fffe03f */
[----:B------:R-:W-:Y:S01]  /*0230*/  IMAD R4, R18, c[0x0][0x1c0], RZ ;  /* 0x0000700012047a24 */ /* 0x000fe200078e02ff */
[----:B------:R-:W-:Y:S01]  /*0240*/  SHF.R.S32.HI R11, RZ, 0x4, R12 ;  /* 0x00000004ff0b7819 */ /* 0x000fe2000001140c */
[----:B------:R-:W-:Y:S01]  /*0250*/  IMAD R0, R26, 0x20, R22 ;  /* 0x000000201a007824 */ /* 0x000fe200078e0216 */
[----:B------:R-:W-:Y:S01]  /*0260*/  UIMAD.WIDE UR8, UR7, 0x2aaaaaab, URZ ;  /* 0x2aaaaaab070878a5 */ /* 0x000fe2000f8e023f */
[----:B------:R-:W-:Y:S01]  /*0270*/  IMAD R4, R17, c[0x0][0x1c4], R4 ;  /* 0x0000710011047a24 */ /* 0x000fe200078e0204 */
[----:B------:R-:W-:Y:S01]  /*0280*/  UIMAD UR5, UR6, UR5, URZ ;  /* 0x00000005060572a4 */ /* 0x000fe2000f8e023f */
[C---:B---3--:R-:W-:Y:S01]  /*0290*/  IMAD R13, R8.reuse, 0x80, R0 ;  /* 0x00000080080d7824 */ /* 0x048fe200078e0200 */
[----:B------:R-:W-:Y:S01]  /*02a0*/  UIMAD.WIDE.U32 UR14, UR6, UR10, URZ ;  /* 0x0000000a060e72a5 */ /* 0x000fe2000f8e003f */
[----:B------:R-:W-:Y:S01]  /*02b0*/  IMAD R10, R8, 0x80, R22 ;  /* 0x00000080080a7824 */ /* 0x000fe200078e0216 */
[----:B------:R-:W-:Y:S01]  /*02c0*/  UIADD3 UR5, UR19, UR5, URZ ;  /* 0x0000000513057290 */ /* 0x000fe2000fffe03f */
[----:B----4-:R-:W-:Y:S01]  /*02d0*/  IMAD R2, R27, c[0x0][0x1b8], RZ ;  /* 0x00006e001b027a24 */ /* 0x010fe200078e02ff */
[----:B------:R-:W-:Y:S01]  /*02e0*/  STL [R1+0x40], R13 ;  /* 0x0000400d01007387 */ /* 0x000fe20000100800 */
[----:B------:R-:W-:Y:S01]  /*02f0*/  @P0 IMAD.HI.U32 R5, R13, c[0x0][0x2c8], RZ ;  /* 0x0000b2000d050a27 */ /* 0x000fe200078e00ff */
[----:B------:R-:W-:-:S02]  /*0300*/  UMOV UR7, UR9 ;  /* 0x0000000900077c82 */ /* 0x000fc40008000000 */
[----:B------:R1:W-:Y:S01]  /*0310*/  STL [R1+0x44], R10 ;  /* 0x0000440a01007387 */ /* 0x0003e20000100800 */
[----:B------:R-:W-:Y:S01]  /*0320*/  IMAD R2, R24, c[0x0][0x1bc], R2 ;  /* 0x00006f0018027a24 */ /* 0x000fe200078e0202 */
[----:B------:R-:W-:Y:S01]  /*0330*/  USHF.R.U32.HI UR16, URZ, 0x1f, UR7 ;  /* 0x0000001f3f107899 */ /* 0x000fe20008011607 */
[----:B------:R-:W-:Y:S01]  /*0340*/  IMAD.MOV.U32 R0, RZ, RZ, R13 ;  /* 0x000000ffff007224 */ /* 0x000fe200078e000d */
[----:B------:R-:W-:Y:S01]  /*0350*/  @P0 SHF.R.U32.HI R0, RZ, c[0x0][0x2cc], R5 ;  /* 0x0000b300ff000a19 */ /* 0x000fe20000011605 */
[----:B------:R-:W-:Y:S01]  /*0360*/  IMAD.IADD R3, R7, 0x1, R2 ;  /* 0x0000000107037824 */ /* 0x000fe200078e0202 */
[C---:B------:R-:W-:Y:S01]  /*0370*/  IADD3 R7, R10.reuse, 0x20, RZ ;  /* 0x000000200a077810 */ /* 0x040fe20007ffe0ff */
[----:B------:R-:W-:Y:S01]  /*0380*/  IMAD.MOV.U32 R2, RZ, RZ, R6 ;  /* 0x000000ffff027224 */ /* 0x000fe200078e0006 */
[----:B------:R-:W-:Y:S01]  /*0390*/  SHF.R.S32.HI R5, RZ, 0x1f, R0 ;  /* 0x0000001fff057819 */ /* 0x000fe20000011400 */
[----:B------:R-:W-:Y:S01]  /*03a0*/  IMAD R8, R9, c[0x0][0x168], RZ ;  /* 0x00005a0009087a24 */ /* 0x000fe200078e02ff */
[----:B------:R-:W-:Y:S01]  /*03b0*/  IADD3 R6, R10, 0x40, RZ ;  /* 0x000000400a067810 */ /* 0x000fe20007ffe0ff */
[----:B------:R-:W-:Y:S01]  /*03c0*/  IMAD.WIDE.U32 R2, R17, c[0x0][0x1c0], R2 ;  /* 0x0000700011027a25 */ /* 0x000fe200078e0002 */
[----:B------:R-:W-:-:S02]  /*03d0*/  ULEA.HI.SX32 UR16, UR7, UR16, 0x1c ;  /* 0x0000001007107291 */ /* 0x000fc4000f8fe23f */
[-C--:B------:R-:W-:Y:S01]  /*03e0*/  ISETP.GE.AND P1, PT, R6, R8.reuse, PT ;  /* 0x000000080600720c */ /* 0x080fe20003f26270 */
[----:B------:R-:W-:Y:S01]  /*03f0*/  IMAD.IADD R3, R3, 0x1, R4 ;  /* 0x0000000103037824 */ /* 0x000fe200078e0204 */
[-C--:B------:R-:W-:Y:S01]  /*0400*/  ISETP.GE.AND P5, PT, R7, R8.reuse, PT ;  /* 0x000000080700720c */ /* 0x080fe20003fa6270 */
[----:B------:R-:W-:Y:S01]  /*0410*/  IMAD.SHL.U32 R4, R22, 0x40, RZ ;  /* 0x0000004016047824 */ /* 0x000fe200078e00ff */
[C---:B------:R-:W-:Y:S01]  /*0420*/  IADD3 R7, R10.reuse, 0x60, RZ ;  /* 0x000000600a077810 */ /* 0x040fe20007ffe0ff */
[----:B------:R-:W-:Y:S01]  /*0430*/  IMAD R5, R5, c[0x0][0x1b0], RZ ;  /* 0x00006c0005057a24 */ /* 0x000fe200078e02ff */
[-C--:B------:R-:W-:Y:S01]  /*0440*/  ISETP.GE.AND P0, PT, R10, R8.reuse, PT ;  /* 0x000000080a00720c */ /* 0x080fe20003f06270 */
[----:B------:R-:W-:Y:S01]  /*0450*/  IMAD.SHL.U32 R42, R26, 0x8, RZ ;  /* 0x000000081a2a7824 */ /* 0x000fe200078e00ff */
[----:B------:R-:W-:Y:S01]  /*0460*/  LOP3.LUT R4, R4, 0x1c0, RZ, 0xc0, !PT ;  /* 0x000001c004047812 */ /* 0x000fe200078ec0ff */
[----:B------:R-:W-:Y:S01]  /*0470*/  IMAD.WIDE.U32 R2, R0, c[0x0][0x1b0], R2 ;  /* 0x00006c0000027a25 */ /* 0x000fe200078e0002 */
[----:B------:R-:W-:Y:S01]  /*0480*/  ISETP.GE.AND P2, PT, R7, R8, PT ;  /* 0x000000080700720c */ /* 0x000fe20003f46270 */
[----:B------:R-:W-:Y:S01]  /*0490*/  UIMAD UR7, UR16, -0x60, UR6 ;  /* 0xffffffa0100778a4 */ /* 0x000fe2000f8e0206 */
[----:B------:R-:W-:Y:S01]  /*04a0*/  LOP3.LUT R6, R4, 0x38, R42, 0xf8, !PT ;  /* 0x0000003804067812 */ /* 0x000fe200078ef82a */
[----:B------:R-:W-:Y:S01]  /*04b0*/  IMAD R5, R0, c[0x0][0x1b4], R5 ;  /* 0x00006d0000057a24 */ /* 0x000fe200078e0205 */
[----:B------:R-:W-:Y:S01]  /*04c0*/  SHF.R.U32.HI R4, RZ, 0x3, R4 ;  /* 0x00000003ff047819 */ /* 0x000fe20000011604 */
[----:B------:R-:W-:Y:S01]  /*04d0*/  IMAD.MOV R0, RZ, RZ, -R0 ;  /* 0x000000ffff007224 */ /* 0x000fe200078e0a00 */
[----:B------:R-:W-:Y:S01]  /*04e0*/  SHF.R.S32.HI R43, RZ, 0x1f, R42 ;  /* 0x0000001fff2b7819 */ /* 0x000fe2000001142a */
[----:B------:R-:W-:Y:S01]  /*04f0*/  IMAD.IADD R3, R3, 0x1, R5 ;  /* 0x0000000103037824 */ /* 0x000fe200078e0205 */
[----:B-1----:R-:W-:Y:S01]  /*0500*/  LOP3.LUT R10, R6, R4, RZ, 0x3c, !PT ;  /* 0x00000004060a7212 */ /* 0x002fe200078e3cff */
[----:B------:R-:W-:Y:S01]  /*0510*/  IMAD R0, R0, c[0x0][0x2c4], R13 ;  /* 0x0000b10000007a24 */ /* 0x000fe200078e020d */
[----:B------:R-:W-:Y:S01]  /*0520*/  LEA.HI R6, R32, R33, RZ, 0x6 ;  /* 0x0000002120067211 */ /* 0x000fe200078f30ff */
[----:B------:R-:W-:Y:S01]  /*0530*/  STL.64 [R1+0x10], R42 ;  /* 0x0000102a01007387 */ /* 0x000fe20000100a00 */
[----:B------:R-:W-:Y:S01]  /*0540*/  LEA.HI R5, R12, R11, RZ, 0x1 ;  /* 0x0000000b0c057211 */ /* 0x000fe200078f08ff */
[----:B------:R-:W-:Y:S01]  /*0550*/  IMAD.WIDE.U32 R2, R0, c[0x0][0x1a8], R2 ;  /* 0x00006a0000027a25 */ /* 0x000fe200078e0002 */
[----:B------:R-:W-:Y:S01]  /*0560*/  SHF.R.S32.HI R4, RZ, 0x1f, R0 ;  /* 0x0000001fff047819 */ /* 0x000fe20000011400 */
[----:B------:R-:W-:Y:S01]  /*0570*/  UIADD3 UR9, UR16, -0x1, URZ ;  /* 0xffffffff10097890 */ /* 0x000fe2000fffe03f */
[----:B------:R-:W-:Y:S01]  /*0580*/  LOP3.LUT R8, R5, 0xfffffffe, RZ, 0xc0, !PT ;  /* 0xfffffffe05087812 */ /* 0x000fe200078ec0ff */
[----:B------:R-:W-:Y:S01]  /*0590*/  IMAD.SHL.U32 R9, R6, 0x8, RZ ;  /* 0x0000000806097824 */ /* 0x000fe200078e00ff */
[----:B------:R-:W-:Y:S01]  /*05a0*/  LEA R14, P3, R2, c[0x0][0x160], 0x1 ;  /* 0x00005800020e7a11 */ /* 0x000fe200078608ff */
[----:B------:R-:W-:Y:S01]  /*05b0*/  IMAD R6, R4, c[0x0][0x1a8], RZ ;  /* 0x00006a0004067a24 */ /* 0x000fe200078e02ff */
[----:B------:R-:W-:Y:S01]  /*05c0*/  SHF.R.S32.HI R13, RZ, 0x1f, R22 ;  /* 0x0000001fff0d7819 */ /* 0x000fe20000011416 */
[----:B------:R-:W-:Y:S01]  /*05d0*/  IMAD.IADD R29, R11, 0x1, -R8 ;  /* 0x000000010b1d7824 */ /* 0x000fe200078e0a08 */
[----:B------:R-:W-:Y:S01]  /*05e0*/  LOP3.LUT R19, R10, 0xfffffe00, R9, 0xf8, !PT ;  /* 0xfffffe000a137812 */ /* 0x000fe200078ef809 */
[----:B------:R-:W-:Y:S01]  /*05f0*/  IMAD R6, R0, c[0x0][0x1ac], R6 ;  /* 0x00006b0000067a24 */ /* 0x000fe200078e0206 */
[----:B------:R-:W-:Y:S01]  /*0600*/  LOP3.LUT R10, R12, 0xfffffff0, RZ, 0xc0, !PT ;  /* 0xfffffff00c0a7812 */ /* 0x000fe200078ec0ff */
[----:B------:R-:W1:Y:S01]  /*0610*/  SHFL.IDX PT, R8, R14, RZ, 0x181f ;  /* 0x00181fff0e087589 */ /* 0x000e6200000e0000 */
[----:B------:R-:W-:Y:S01]  /*0620*/  IMAD R7, R13, c[0x0][0x1e0], RZ ;  /* 0x000078000d077a24 */ /* 0x000fe200078e02ff */
[C---:B------:R-:W-:Y:S01]  /*0630*/  IADD3 R41, R42.reuse, 0x40, RZ ;  /* 0x000000402a297810 */ /* 0x040fe20007ffe0ff */
[----:B------:R-:W-:Y:S01]  /*0640*/  IMAD.IADD R0, R3, 0x1, R6 ;  /* 0x0000000103007824 */ /* 0x000fe200078e0206 */
[C---:B------:R-:W-:Y:S01]  /*0650*/  IADD3 R40, R42.reuse, 0x80, RZ ;  /* 0x000000802a287810 */ /* 0x040fe20007ffe0ff */
[----:B------:R-:W-:Y:S01]  /*0660*/  IMAD.IADD R10, R33, 0x1, -R10 ;  /* 0x00000001210a7824 */ /* 0x000fe200078e0a0a */
[----:B------:R-:W-:Y:S01]  /*0670*/  ISETP.GE.AND P6, PT, R42, c[0x0][0x198], PT ;  /* 0x000066002a007a0c */ /* 0x000fe20003fc6270 */
[----:B------:R-:W-:Y:S01]  /*0680*/  IMAD R7, R22, c[0x0][0x1e4], R7 ;  /* 0x0000790016077a24 */ /* 0x000fe200078e0207 */
[----:B------:R-:W-:Y:S01]  /*0690*/  LEA.HI.X R15, R2, c[0x0][0x164], R0, 0x1, P3 ;  /* 0x00005900020f7a11 */ /* 0x000fe200018f0c00 */
[----:B------:R-:W-:Y:S01]  /*06a0*/  IMAD.WIDE.U32 R4, R22, c[0x0][0x1e0], R42 ;  /* 0x0000780016047a25 */ /* 0x000fe200078e002a */
[----:B------:R-:W-:Y:S01]  /*06b0*/  SHF.R.S32.HI R2, RZ, 0x1f, R10 ;  /* 0x0000001fff027819 */ /* 0x000fe2000001140a */
[----:B------:R-:W-:Y:S01]  /*06c0*/  STL [R1+0x24], R19 ;  /* 0x0000241301007387 */ /* 0x000fe20000100800 */
[----:B------:R-:W-:Y:S01]  /*06d0*/  USHF.R.S32.HI UR12, URZ, 0x1f, UR9 ;  /* 0x0000001f3f0c7899 */ /* 0x000fe20008011409 */
[----:B------:R-:W-:Y:S01]  /*06e0*/  IMAD R3, R27, c[0x0][0x1e8], RZ ;  /* 0x00007a001b037a24 */ /* 0x000fe200078e02ff */
[----:B------:R-:W-:Y:S01]  /*06f0*/  LEA.HI R28, R2, R10, RZ, 0x3 ;  /* 0x0000000a021c7211 */ /* 0x000fe200078f18ff */
[----:B------:R-:W2:Y:S01]  /*0700*/  SHFL.IDX PT, R9, R15, RZ, 0x181f ;  /* 0x00181fff0f097589 */ /* 0x000ea200000e0000 */
[----:B------:R-:W-:Y:S01]  /*0710*/  IMAD R0, R13, c[0x0][0x208], RZ ;  /* 0x000082000d007a24 */ /* 0x000fe200078e02ff */
[----:B------:R-:W-:Y:S01]  /*0720*/  UIMAD UR8, UR5, UR9, URZ ;  /* 0x00000009050872a4 */ /* 0x000fe2000f8e023f */
[----:B------:R-:W-:Y:S01]  /*0730*/  IMAD.IADD R5, R5, 0x1, R7 ;  /* 0x0000000105057824 */ /* 0x000fe200078e0207 */
[----:B------:R-:W-:Y:S01]  /*0740*/  LOP3.LUT R12, R28, 0xfffffff8, RZ, 0xc0, !PT ;  /* 0xfffffff81c0c7812 */ /* 0x000fe200078ec0ff */
[----:B------:R-:W-:Y:S01]  /*0750*/  IMAD R13, R24, c[0x0][0x1ec], R3 ;  /* 0x00007b00180d7a24 */ /* 0x000fe200078e0203 */
[----:B------:R-:W-:Y:S01]  /*0760*/  UIMAD UR8, UR12, UR18, UR8 ;  /* 0x000000120c0872a4 */ /* 0x000fe2000f8e0208 */
[C---:B------:R-:W-:Y:S01]  /*0770*/  IMAD R0, R22.reuse, c[0x0][0x20c], R0 ;  /* 0x0000830016007a24 */ /* 0x040fe200078e0200 */
[----:B------:R-:W-:Y:S01]  /*0780*/  UIMAD UR6, UR6, UR11, URZ ;  /* 0x0000000b060672a4 */ /* 0x000fe2000f8e023f */
[----:B------:R-:W-:Y:S01]  /*0790*/  IMAD.WIDE.U32 R2, R22, c[0x0][0x208], R42 ;  /* 0x0000820016027a25 */ /* 0x000fe200078e002a */
[----:B------:R-:W-:Y:S01]  /*07a0*/  STL [R1+0x20], R41 ;  /* 0x0000202901007387 */ /* 0x000fe20000100800 */
[----:B------:R-:W-:-:S02]  /*07b0*/  UISETP.GE.AND UP1, UPT, UR4, 0x61, UPT ;  /* 0x000000610400788c */ /* 0x000fc4000bf26270 */
[C---:B------:R-:W-:Y:S01]  /*07c0*/  IMAD.WIDE.U32 R6, R24.reuse, c[0x0][0x1e8], R4 ;  /* 0x00007a0018067a25 */ /* 0x040fe200078e0004 */
[----:B------:R-:W-:Y:S01]  /*07d0*/  UIADD3 UR6, UR15, UR6, URZ ;  /* 0x000000060f067290 */ /* 0x000fe2000fffe03f */
[----:B------:R-:W-:Y:S02]  /*07e0*/  STL [R1+0x8], R40 ;  /* 0x0000082801007387 */ /* 0x000fe40000100800 */
[----:B------:R-:W-:Y:S02]  /*07f0*/  IMAD R27, R27, c[0x0][0x210], RZ ;  /* 0x000084001b1b7a24 */ /* 0x000fe400078e02ff */
[----:B------:R-:W-:Y:S01]  /*0800*/  IMAD.IADD R5, R3, 0x1, R0 ;  /* 0x0000000103057824 */ /* 0x000fe200078e0200 */
[----:B------:R-:W-:Y:S01]  /*0810*/  @!P0 SHF.R.S32.HI R0, RZ, 0x1f, R40 ;  /* 0x0000001fff008819 */ /* 0x000fe20000011428 */
[----:B------:R-:W-:Y:S02]  /*0820*/  IMAD.MOV.U32 R4, RZ, RZ, R2 ;  /* 0x000000ffff047224 */ /* 0x000fe400078e0002 */
[----:B------:R-:W-:Y:S01]  /*0830*/  IMAD R27, R24, c[0x0][0x214], R27 ;  /* 0x00008500181b7a24 */ /* 0x000fe200078e021b */
[----:B------:R-:W-:Y:S01]  /*0840*/  @!P0 LEA.HI R0, R0, R40, RZ, 0x3 ;  /* 0x0000002800008211 */ /* 0x000fe200078f18ff */
[----:B------:R-:W-:-:S02]  /*0850*/  IMAD.U32 R11, RZ, RZ, UR7 ;  /* 0x00000007ff0b7e24 */ /* 0x000fc4000f8e00ff */
[----:B------:R-:W-:Y:S01]  /*0860*/  IMAD.WIDE.U32 R24, R24, c[0x0][0x210], R4 ;  /* 0x0000840018187a25 */ /* 0x000fe200078e0004 */
[----:B------:R-:W-:Y:S01]  /*0870*/  @!P0 SHF.R.S32.HI R4, RZ, 0x1f, R41 ;  /* 0x0000001fff048819 */ /* 0x000fe20000011429 */
[----:B------:R-:W-:Y:S01]  /*0880*/  SHFL.IDX PT, R5, R15, 0x2, 0x181f ;  /* 0x00581f000f057f89 */ /* 0x000fe200000e0000 */
[----:B------:R-:W-:Y:S01]  /*0890*/  IADD3 R22, R11, c[0x0][0x1d0], -R22 ;  /* 0x000074000b167a10 */ /* 0x000fe20007ffe816 */
[----:B------:R-:W-:Y:S01]  /*08a0*/  IMAD.IADD R23, R10, 0x1, -R12 ;  /* 0x000000010a177824 */ /* 0x000fe200078e0a0c */
[----:B-1----:R-:W-:Y:S01]  /*08b0*/  @!P0 LEA R10, P3, R42, R8, 0x1 ;  /* 0x000000082a0a8211 */ /* 0x002fe200078608ff */
[----:B------:R-:W-:Y:S01]  /*08c0*/  IMAD.IADD R21, R7, 0x1, R13 ;  /* 0x0000000107157824 */ /* 0x000fe200078e020d */
[----:B------:R-:W-:Y:S01]  /*08d0*/  @!P0 LEA.HI R4, R4, R41, RZ, 0x3 ;  /* 0x0000002904048211 */ /* 0x000fe200078f18ff */
[----:B------:R-:W-:Y:S01]  /*08e0*/  IMAD.SHL.U32 R243, R19, 0x2, RZ ;  /* 0x0000000213f37824 */ /* 0x000fe200078e00ff */
[----:B--2---:R-:W-:Y:S01]  /*08f0*/  @!P0 LEA.HI.X R11, R42, R9, R43, 0x1, P3 ;  /* 0x000000092a0b8211 */ /* 0x004fe200018f0c2b */
[----:B------:R-:W-:Y:S01]  /*0900*/  BAR.SYNC.DEFER_BLOCKING 0x0 ;  /* 0x0000000000007b1d */ /* 0x000fe20000010000 */
[----:B------:R-:W-:Y:S01]  /*0910*/  ISETP.GE.AND P3, PT, R40, c[0x0][0x198], PT ;  /* 0x0000660028007a0c */ /* 0x000fe20003f66270 */
[----:B------:R-:W-:Y:S01]  /*0920*/  IMAD.MOV.U32 R20, RZ, RZ, R6 ;  /* 0x000000ffff147224 */ /* 0x000fe200078e0006 */
[----:B------:R-:W-:Y:S01]  /*0930*/  @!P0 LOP3.LUT R4, R4, 0xfffffff8, RZ, 0xc0, !PT ;  /* 0xfffffff804048812 */ /* 0x000fe200078ec0ff */
[----:B------:R-:W-:Y:S01]  /*0940*/  IMAD.MOV.U32 R37, RZ, RZ, c[0x0][0x1e4] ;  /* 0x00007900ff257624 */ /* 0x000fe200078e00ff */
[----:B------:R-:W-:Y:S01]  /*0950*/  @!P0 LOP3.LUT R0, R0, 0xfffffff8, RZ, 0xc0, !PT ;  /* 0xfffffff800008812 */ /* 0x000fe200078ec0ff */
[----:B------:R-:W-:Y:S01]  /*0960*/  SHFL.IDX PT, R6, R14, 0x1, 0x181f ;  /* 0x00381f000e067f89 */ /* 0x000fe200000e0000 */
[----:B------:R-:W-:-:S02]  /*0970*/  IMAD.MOV.U32 R237, RZ, RZ, 0x20 ;  /* 0x00000020ffed7424 */ /* 0x000fc400078e00ff */
[--C-:B------:R-:W-:Y:S01]  /*0980*/  @!P0 IMAD.WIDE R12, R4, 0x2, R8.reuse ;  /* 0x00000002040c8825 */ /* 0x100fe200078e0208 */
[----:B------:R-:W1:Y:S03]  /*0990*/  SHFL.IDX PT, R7, R15, 0x1, 0x181f ;  /* 0x00381f000f077f89 */ /* 0x000e6600000e0000 */
[----:B------:R-:W-:Y:S01]  /*09a0*/  @!P0 IMAD.WIDE R8, R0, 0x2, R8 ;  /* 0x0000000200088825 */ /* 0x000fe200078e0208 */
[----:B------:R-:W2:Y:S01]  /*09b0*/  SHFL.IDX PT, R4, R14, 0x2, 0x181f ;  /* 0x00581f000e047f89 */ /* 0x000ea200000e0000 */
[----:B------:R-:W-:-:S04]  /*09c0*/  @!P1 SHF.R.S32.HI R0, RZ, 0x1f, R40 ;  /* 0x0000001fff009819 */ /* 0x000fc80000011428 */
[----:B------:R-:W-:Y:S01]  /*09d0*/  @!P1 LEA.HI R0, R0, R40, RZ, 0x3 ;  /* 0x0000002800009211 */ /* 0x000fe200078f18ff */
[----:B------:R3:W-:Y:S02]  /*09e0*/  @!P0 LDGSTS.E.BYPASS.LTC128B.128 [R243+0x100], [R10.64], !P6 ;  /* 0x001000000af38fae */ /* 0x0007e4000f101d54 */
[----:B---3--:R-:W-:-:S04]  /*09f0*/  @!P5 SHF.R.S32.HI R10, RZ, 0x1f, R41 ;  /* 0x0000001fff0ad819 */ /* 0x008fc80000011429 */
[----:B------:R-:W-:Y:S02]  /*0a00*/  @!P5 LEA.HI R10, R10, R41, RZ, 0x3 ;  /* 0x000000290a0ad211 */ /* 0x000fe400078f18ff */
[--C-:B-----5:R-:W-:Y:S01]  /*0a10*/  @P4 SHF.R.S32.HI R3, RZ, 0x1f, R16.reuse ;  /* 0x0000001fff034819 */ /* 0x120fe20000011410 */
[----:B------:R-:W-:Y:S01]  /*0a20*/  @P4 IMAD.MOV.U32 R2, RZ, RZ, R16 ;  /* 0x000000ffff024224 */ /* 0x000fe200078e0010 */
[----:B------:R-:W-:Y:S01]  /*0a30*/  @!P5 LOP3.LUT R16, R10, 0xfffffff8, RZ, 0xc0, !PT ;  /* 0xfffffff80a10d812 */ /* 0x000fe200078ec0ff */
[----:B------:R-:W-:Y:S02]  /*0a40*/  @!P4 IMAD.MOV.U32 R2, RZ, RZ, R17 ;  /* 0x000000ffff02c224 */ /* 0x000fe400078e0011 */
[----:B------:R-:W-:Y:S01]  /*0a50*/  @!P4 IMAD.MOV.U32 R3, RZ, RZ, R18 ;  /* 0x000000ffff03c224 */ /* 0x000fe200078e0012 */
[----:B------:R-:W-:Y:S01]  /*0a60*/  ISETP.GE.AND P4, PT, R41, c[0x0][0x198], PT ;  /* 0x0000660029007a0c */ /* 0x000fe20003f86270 */
[----:B-1----:R-:W-:Y:S01]  /*0a70*/  @!P5 IMAD.WIDE R16, R16, 0x2, R6 ;  /* 0x000000021010d825 */ /* 0x002fe200078e0206 */
[----:B------:R-:W-:-:S03]  /*0a80*/  @!P1 LOP3.LUT R18, R0, 0xfffffff8, RZ, 0xc0, !PT ;  /* 0xfffffff800129812 */ /* 0x000fc600078ec0ff */
[----:B------:R-:W-:Y:S02]  /*0a90*/  IMAD R0, R3, c[0x0][0x1f0], RZ ;  /* 0x00007c0003007a24 */ /* 0x000fe400078e02ff */
[----:B--2---:R-:W-:-:S04]  /*0aa0*/  @!P1 IMAD.WIDE R18, R18, 0x2, R4 ;  /* 0x0000000212129825 */ /* 0x004fc800078e0204 */
[C---:B------:R-:W-:Y:S02]  /*0ab0*/  IMAD R0, R2.reuse, c[0x0][0x1f4], R0 ;  /* 0x00007d0002007a24 */ /* 0x040fe400078e0200 */
[----:B------:R1:W-:Y:S01]  /*0ac0*/  @!P0 LDGSTS.E.BYPASS.LTC128B.128 [R243+0x4100], [R12.64], !P4 ;  /* 0x041000000cf38fae */ /* 0x0003e2000e101d54 */
[----:B------:R-:W-:-:S03]  /*0ad0*/  IMAD.WIDE.U32 R20, R2, c[0x0][0x1f0], R20 ;  /* 0x00007c0002147a25 */ /* 0x000fc600078e0014 */
[----:B------:R2:W-:Y:S01]  /*0ae0*/  @!P0 LDGSTS.E.BYPASS.LTC128B.128 [R243+0x8100], [R8.64], !P3 ;  /* 0x0810000008f38fae */ /* 0x0005e2000d901d54 */
[C---:B------:R-:W-:Y:S01]  /*0af0*/  @!P5 LEA R10, P0, R42.reuse, R6, 0x1 ;  /* 0x000000062a0ad211 */ /* 0x040fe200078008ff */
[----:B------:R-:W-:Y:S02]  /*0b00*/  IMAD.IADD R39, R21, 0x1, R0 ;  /* 0x0000000115277824 */ /* 0x000fe400078e0200 */
[----:B------:R-:W-:Y:S01]  /*0b10*/  IMAD.MOV.U32 R38, RZ, RZ, R20 ;  /* 0x000000ffff267224 */ /* 0x000fe200078e0014 */
[----:B------:R-:W-:Y:S01]  /*0b20*/  @!P5 LEA.HI.X R11, R42, R7, R43, 0x1, P0 ;  /* 0x000000072a0bd211 */ /* 0x000fe200000f0c2b */
[----:B------:R-:W-:Y:S01]  /*0b30*/  IMAD R3, R3, c[0x0][0x218], RZ ;  /* 0x0000860003037a24 */ /* 0x000fe200078e02ff */
[----:B------:R-:W-:Y:S04]  /*0b40*/  STL.64 [R1+0x38], R20 ;  /* 0x0000381401007387 */ /* 0x000fe80000100a00 */
[----:B------:R3:W-:Y:S04]  /*0b50*/  @!P5 LDGSTS.E.BYPASS.LTC128B.128 [R243+0x1100], [R10.64], !P6 ;  /* 0x011000000af3dfae */ /* 0x0007e8000f101d54 */
[----:B------:R4:W-:Y:S04]  /*0b60*/  @!P5 LDGSTS.E.BYPASS.LTC128B.128 [R243+0x5100], [R16.64], !P4 ;  /* 0x0510000010f3dfae */ /* 0x0009e8000e101d54 */
[----:B------:R-:W-:Y:S01]  /*0b70*/  STL.64 [R1+0x18], R38 ;  /* 0x0000182601007387 */ /* 0x000fe20000100a00 */
[----:B--2---:R-:W-:-:S02]  /*0b80*/  @!P5 SHF.R.S32.HI R9, RZ, 0x1f, R40 ;  /* 0x0000001fff09d819 */ /* 0x004fc40000011428 */
[----:B------:R-:W-:Y:S02]  /*0b90*/  @!P1 SHF.R.S32.HI R8, RZ, 0x1f, R41 ;  /* 0x0000001fff089819 */ /* 0x000fe40000011429 */
[----:B------:R-:W-:Y:S02]  /*0ba0*/  @!P5 LEA.HI R9, R9, R40, RZ, 0x3 ;  /* 0x000000280909d211 */ /* 0x000fe400078f18ff */
[----:B-1----:R-:W-:Y:S02]  /*0bb0*/  @!P1 LEA.HI R12, R8, R41, RZ, 0x3 ;  /* 0x00000029080c9211 */ /* 0x002fe400078f18ff */
[----:B------:R1:W2:Y:S02]  /*0bc0*/  SHFL.IDX PT, R8, R14, 0x3, 0x181f ;  /* 0x00781f000e087f89 */ /* 0x0002a400000e0000 */
[----:B------:R-:W-:-:S05]  /*0bd0*/  @!P1 LOP3.LUT R12, R12, 0xfffffff8, RZ, 0xc0, !PT ;  /* 0xfffffff80c0c9812 */ /* 0x000fca00078ec0ff */
[----:B------:R-:W-:-:S04]  /*0be0*/  @!P1 IMAD.WIDE R12, R12, 0x2, R4 ;  /* 0x000000020c0c9825 */ /* 0x000fc800078e0204 */
[----:B----4-:R-:W-:Y:S01]  /*0bf0*/  IMAD.WIDE.U32 R16, R36, 0x40, RZ ;  /* 0x0000004024107825 */ /* 0x010fe200078e00ff */
[----:B-1----:R-:W-:Y:S02]  /*0c00*/  @!P5 LOP3.LUT R14, R9, 0xfffffff8, RZ, 0xc0, !PT ;  /* 0xfffffff8090ed812 */ /* 0x002fe400078ec0ff */
[----:B------:R1:W4:Y:S03]  /*0c10*/  SHFL.IDX PT, R9, R15, 0x3, 0x181f ;  /* 0x00781f000f097f89 */ /* 0x00032600000e0000 */
[----:B-1----:R-:W-:Y:S01]  /*0c20*/  @!P5 IMAD.WIDE R14, R14, 0x2, R6 ;  /* 0x000000020e0ed825 */ /* 0x002fe200078e0206 */
[----:B------:R-:W-:-:S04]  /*0c30*/  @!P1 LEA R6, P0, R42, R4, 0x1 ;  /* 0x000000042a069211 */ /* 0x000fc800078008ff */
[C-C-:B------:R-:W-:Y:S01]  /*0c40*/  @!P1 LEA.HI.X R7, R42.reuse, R5, R43.reuse, 0x1, P0 ;  /* 0x000000052a079211 */ /* 0x140fe200000f0c2b */
[----:B------:R1:W-:Y:S01]  /*0c50*/  @!P5 LDGSTS.E.BYPASS.LTC128B.128 [R243+0x9100], [R14.64], !P3 ;  /* 0x091000000ef3dfae */ /* 0x0003e2000d901d54 */
[----:B--2---:R-:W-:Y:S02]  /*0c60*/  @!P2 LEA R4, P0, R42, R8, 0x1 ;  /* 0x000000082a04a211 */ /* 0x004fe400078008ff */
[----:B------:R-:W-:Y:S01]  /*0c70*/  ISETP.GE.AND P5, PT, R22, 0x21, PT ;  /* 0x000000211600780c */ /* 0x000fe20003fa6270 */
[----:B------:R2:W-:Y:S01]  /*0c80*/  @!P1 LDGSTS.E.BYPASS.LTC128B.128 [R243+0x2100], [R6.64], !P6 ;  /* 0x0210000006f39fae */ /* 0x0005e2000f101d54 */
[----:B----4-:R-:W-:-:S03]  /*0c90*/  @!P2 LEA.HI.X R5, R42, R9, R43, 0x1, P0 ;  /* 0x000000092a05a211 */ /* 0x010fc600000f0c2b */
[----:B------:R4:W-:Y:S04]  /*0ca0*/  @!P1 LDGSTS.E.BYPASS.LTC128B.128 [R243+0x6100], [R12.64], !P4 ;  /* 0x061000000cf39fae */ /* 0x0009e8000e101d54 */
[----:B------:R5:W-:Y:S01]  /*0cb0*/  @!P1 LDGSTS.E.BYPASS.LTC128B.128 [R243+0xa100], [R18.64], !P3 ;  /* 0x0a10000012f39fae */ /* 0x000be2000d901d54 */
[----:B------:R-:W-:-:S03]  /*0cc0*/  ISETP.GE.AND P1, PT, R22, 0x41, PT ;  /* 0x000000411600780c */ /* 0x000fc60003f26270 */
[----:B------:R1:W-:Y:S01]  /*0cd0*/  @!P2 LDGSTS.E.BYPASS.LTC128B.128 [R243+0x3100], [R4.64], !P6 ;  /* 0x0310000004f3afae */ /* 0x0003e2000f101d54 */
[----:B------:R-:W-:Y:S02]  /*0ce0*/  ISETP.GE.AND P6, PT, R22, 0x1, PT ;  /* 0x000000011600780c */ /* 0x000fe40003fc6270 */
[----:B--2---:R-:W-:Y:S02]  /*0cf0*/  @!P2 SHF.R.S32.HI R7, RZ, 0x1f, R41 ;  /* 0x0000001fff07a819 */ /* 0x004fe40000011429 */
[----:B------:R-:W-:Y:S01]  /*0d00*/  @!P2 SHF.R.S32.HI R6, RZ, 0x1f, R40 ;  /* 0x0000001fff06a819 */ /* 0x000fe20000011428 */
[----:B----4-:R-:W-:-:S03]  /*0d10*/  IMAD.IADD R13, R25, 0x1, R27 ;  /* 0x00000001190d7824 */ /* 0x010fc600078e021b */
[----:B------:R-:W-:Y:S01]  /*0d20*/  @!P2 LEA.HI R6, R6, R40, RZ, 0x3 ;  /* 0x000000280606a211 */ /* 0x000fe200078f18ff */
[----:B------:R-:W-:-:S03]  /*0d30*/  IMAD.MOV.U32 R12, RZ, RZ, R24 ;  /* 0x000000ffff0c7224 */ /* 0x000fc600078e0018 */
[----:B------:R-:W-:Y:S01]  /*0d40*/  @!P2 LOP3.LUT R6, R6, 0xfffffff8, RZ, 0xc0, !PT ;  /* 0xfffffff80606a812 */ /* 0x000fe200078ec0ff */
[----:B-----5:R-:W-:-:S04]  /*0d50*/  IMAD.WIDE.U32 R18, R2, c[0x0][0x218], R12 ;  /* 0x0000860002127a25 */ /* 0x020fc800078e000c */
[----:B-1----:R-:W-:Y:S01]  /*0d60*/  IMAD.WIDE.U32 R4, R30, UR9, R38 ;  /* 0x000000091e047c25 */ /* 0x002fe2000f8e0026 */
[----:B------:R1:W-:Y:S03]  /*0d70*/  STL.64 [R1+0x30], R18 ;  /* 0x0000301201007387 */ /* 0x0003e60000100a00 */
[----:B------:R-:W-:Y:S01]  /*0d80*/  IMAD.MOV.U32 R34, RZ, RZ, R18 ;  /* 0x000000ffff227224 */ /* 0x000fe200078e0012 */
[----:B------:R-:W-:Y:S01]  /*0d90*/  IADD3 R0, R5, UR8, RZ ;  /* 0x0000000805007c10 */ /* 0x000fe2000fffe0ff */
[----:B------:R-:W-:Y:S01]  /*0da0*/  UIMAD UR8, UR6, UR9, URZ ;  /* 0x00000009060872a4 */ /* 0x000fe2000f8e023f */
[C---:B---3--:R-:W-:Y:S02]  /*0db0*/  @P6 LEA R10, P0, R4.reuse, c[0x0][0x1c8], 0x1 ;  /* 0x00007200040a6a11 */ /* 0x048fe400078008ff */
[----:B------:R-:W-:Y:S01]  /*0dc0*/  @!P2 LEA.HI R5, R7, R41, RZ, 0x3 ;  /* 0x000000290705a211 */ /* 0x000fe200078f18ff */
[----:B------:R-:W-:Y:S01]  /*0dd0*/  UIMAD UR8, UR12, UR14, UR8 ;  /* 0x0000000e0c0872a4 */ /* 0x000fe2000f8e0208 */
[----:B------:R-:W-:Y:S01]  /*0de0*/  @P6 LEA.HI.X R11, R4, c[0x0][0x1cc], R0, 0x1, P0 ;  /* 0x00007300040b6a11 */ /* 0x000fe200000f0c00 */
[----:B------:R-:W-:Y:S01]  /*0df0*/  USHF.L.U32 UR12, UR10, 0x6, URZ ;  /* 0x000000060a0c7899 */ /* 0x000fe2000800063f */
[----:B------:R-:W-:-:S02]  /*0e00*/  @P5 LEA R7, P0, R36, R4, 0x5 ;  /* 0x0000000424075211 */ /* 0x000fc400078028ff */
[----:B------:R-:W-:Y:S02]  /*0e10*/  @!P2 LOP3.LUT R5, R5, 0xfffffff8, RZ, 0xc0, !PT ;  /* 0xfffffff80505a812 */ /* 0x000fe400078ec0ff */
[----:B------:R-:W-:Y:S02]  /*0e20*/  @P5 LEA.HI.X R15, R36, R0, R37, 0x5, P0 ;  /* 0x00000000240f5211 */ /* 0x000fe400000f2c25 */
[----:B------:R-:W-:Y:S01]  /*0e30*/  @P1 IADD3 R14, P0, R4, R16, RZ ;  /* 0x00000010040e1210 */ /* 0x000fe20007f1e0ff */
[----:B------:R-:W-:-:S04]  /*0e40*/  @!P2 IMAD.WIDE R4, R5, 0x2, R8 ;  /* 0x000000020504a825 */ /* 0x000fc800078e0208 */
[----:B------:R-:W-:Y:S01]  /*0e50*/  @!P2 IMAD.WIDE R8, R6, 0x2, R8 ;  /* 0x000000020608a825 */ /* 0x000fe200078e0208 */
[----:B------:R2:W-:Y:S01]  /*0e60*/  @!P2 LDGSTS.E.BYPASS.LTC128B.128 [R243+0x7100], [R4.64], !P4 ;  /* 0x0710000004f3afae */ /* 0x0005e2000e101d54 */
[----:B------:R-:W-:Y:S02]  /*0e70*/  ISETP.GE.AND P4, PT, R42, c[0x0][0x1d4], PT ;  /* 0x000075002a007a0c */ /* 0x000fe40003f86270 */
[----:B------:R-:W-:Y:S01]  /*0e80*/  IMAD.SHL.U32 R16, R37, 0x40, RZ ;  /* 0x0000004025107824 */ /* 0x000fe200078e00ff */
[----:B------:R3:W-:Y:S01]  /*0e90*/  @!P2 LDGSTS.E.BYPASS.LTC128B.128 [R243+0xb100], [R8.64], !P3 ;  /* 0x0b10000008f3afae */ /* 0x0007e2000d901d54 */
[----:B------:R-:W-:Y:S02]  /*0ea0*/  ISETP.GE.AND P3, PT, R41, c[0x0][0x1d4], PT ;  /* 0x0000750029007a0c */ /* 0x000fe40003f66270 */
[----:B------:R-:W-:Y:S01]  /*0eb0*/  ISETP.GE.AND P2, PT, R40, c[0x0][0x1d4], PT ;  /* 0x0000750028007a0c */ /* 0x000fe20003f46270 */
[----:B------:R-:W0:Y:S01]  /*0ec0*/  LDGDEPBAR ;  /* 0x00000000000079af */ /* 0x000e220000000000 */
[----:B------:R-:W-:Y:S01]  /*0ed0*/  @P1 IADD3.X R17, R0, R17, R16, P0, !PT ;  /* 0x0000001100111210 */ /* 0x000fe200007fe410 */
[----:B------:R-:W-:Y:S01]  /*0ee0*/  IMAD.SHL.U32 R0, R23, 0x40, RZ ;  /* 0x0000004017007824 */ /* 0x000fe200078e00ff */
[----:B------:R-:W-:Y:S01]  /*0ef0*/  @P5 LEA R6, P0, R7, c[0x0][0x1c8], 0x1 ;  /* 0x0000720007065a11 */ /* 0x000fe200078008ff */
[----:B------:R-:W-:-:S02]  /*0f00*/  IMAD R16, R2, c[0x0][0x21c], R3 ;  /* 0x0000870002107a24 */ /* 0x000fc400078e0203 */
[----:B------:R4:W-:Y:S01]  /*0f10*/  @P6 LDGSTS.E.BYPASS.LTC128B.128 [R243+0x12100], [R10.64], !P4 ;  /* 0x121000000af36fae */ /* 0x0009e2000e101d54 */
[----:B------:R-:W-:Y:S01]  /*0f20*/  @P5 LEA.HI.X R7, R7, c[0x0][0x1cc], R15, 0x1, P0 ;  /* 0x0000730007075a11 */ /* 0x000fe200000f0c0f */
[----:B------:R-:W-:Y:S01]  /*0f30*/  IMAD.SHL.U32 R2, R29, 0x8, RZ ;  /* 0x000000081d027824 */ /* 0x000fe200078e00ff */
[----:B------:R-:W-:Y:S01]  /*0f40*/  LOP3.LUT R0, R0, 0x1c0, RZ, 0xc0, !PT ;  /* 0x000001c000007812 */ /* 0x000fe200078ec0ff */
[----:B------:R4:W-:Y:S01]  /*0f50*/  @P6 LDGSTS.E.BYPASS.LTC128B.128 [R243+0x15100], [R10.64+0x80], !P3 ;  /* 0x151000800af36fae */ /* 0x0009e2000d901d54 */
[----:B------:R-:W-:Y:S02]  /*0f60*/  IMAD.IADD R35, R19, 0x1, R16 ;  /* 0x0000000113237824 */ /* 0x000fe400078e0210 */
[----:B------:R-:W-:Y:S01]  /*0f70*/  LOP3.LUT R2, R0, 0x8, R2, 0xf8, !PT ;  /* 0x0000000800027812 */ /* 0x000fe200078ef802 */
[----:B------:R4:W-:Y:S01]  /*0f80*/  @P6 LDGSTS.E.BYPASS.LTC128B.128 [R243+0x18100], [R10.64+0x100], !P2 ;  /* 0x181001000af36fae */ /* 0x0009e2000d101d54 */
[----:B------:R-:W-:Y:S02]  /*0f90*/  SHF.R.U32.HI R0, RZ, 0x3, R0 ;  /* 0x00000003ff007819 */ /* 0x000fe40000011600 */
[----:B------:R-:W-:Y:S01]  /*0fa0*/  LOP3.LUT P6, RZ, R23, 0x4, RZ, 0xc0, !PT ;  /* 0x0000000417ff7812 */ /* 0x000fe200078cc0ff */
[----:B------:R5:W-:Y:S01]  /*0fb0*/  @P5 LDGSTS.E.BYPASS.LTC128B.128 [R243+0x13100], [R6.64], !P4 ;  /* 0x1310000006f35fae */ /* 0x000be2000e101d54 */
[----:B--2---:R-:W-:-:S02]  /*0fc0*/  @P1 LEA R4, P0, R14, c[0x0][0x1c8], 0x1 ;  /* 0x000072000e041a11 */ /* 0x004fc400078008ff */
[----:B------:R-:W-:Y:S01]  /*0fd0*/  LOP3.LUT R3, R2, R0, RZ, 0x3c, !PT ;  /* 0x0000000002037212 */ /* 0x000fe200078e3cff */
[----:B------:R5:W-:Y:S01]  /*0fe0*/  @P5 LDGSTS.E.BYPASS.LTC128B.128 [R243+0x16100], [R6.64+0x80], !P3 ;  /* 0x1610008006f35fae */ /* 0x000be2000d901d54 */
[----:B------:R-:W-:Y:S01]  /*0ff0*/  @P1 LEA.HI.X R5, R14, c[0x0][0x1cc], R17, 0x1, P0 ;  /* 0x000073000e051a11 */ /* 0x000fe200000f0c11 */
[----:B---3--:R-:W-:Y:S01]  /*1000*/  IMAD.U32 R8, RZ, RZ, UR14 ;  /* 0x0000000eff087e24 */ /* 0x008fe2000f8e00ff */
[----:B------:R-:W-:Y:S01]  /*1010*/  LEA.HI R14, R32, R33, RZ, 0x5 ;  /* 0x00000021200e7211 */ /* 0x000fe200078f28ff */
[----:B------:R5:W-:Y:S01]  /*1020*/  @P5 LDGSTS.E.BYPASS.LTC128B.128 [R243+0x19100], [R6.64+0x100], !P2 ;  /* 0x1910010006f35fae */ /* 0x000be2000d101d54 */
[----:B------:R-:W-:Y:S01]  /*1030*/  IMAD.U32 R9, RZ, RZ, UR15 ;  /* 0x0000000fff097e24 */ /* 0x000fe2000f8e00ff */
[----:B------:R-:W-:Y:S01]  /*1040*/  LOP3.LUT P5, RZ, R23, 0x2, RZ, 0xc0, !PT ;  /* 0x0000000217ff7812 */ /* 0x000fe200078ac0ff */
[----:B------:R-:W-:Y:S01]  /*1050*/  IMAD.MOV.U32 R15, RZ, RZ, R8 ;  /* 0x000000ffff0f7224 */ /* 0x000fe200078e0008 */
[----:B------:R2:W-:Y:S01]  /*1060*/  @P1 LDGSTS.E.BYPASS.LTC128B.128 [R243+0x14100], [R4.64], !P4 ;  /* 0x1410000004f31fae */ /* 0x0005e2000e101d54 */
[----:B------:R-:W-:Y:S01]  /*1070*/  IMAD.SHL.U32 R2, R28, 0x40, RZ ;  /* 0x000000401c027824 */ /* 0x000fe200078e00ff */
[----:B------:R-:W-:Y:S01]  /*1080*/  SHF.R.S32.HI R212, RZ, 0x5, R14 ;  /* 0x00000005ffd47819 */ /* 0x000fe2000001140e */
[----:B------:R-:W-:Y:S01]  /*1090*/  IMAD.WIDE.U32 R8, R15, UR9, R34 ;  /* 0x000000090f087c25 */ /* 0x000fe2000f8e0022 */
[----:B------:R2:W-:Y:S02]  /*10a0*/  @P1 LDGSTS.E.BYPASS.LTC128B.128 [R243+0x17100], [R4.64+0x80], !P3 ;  /* 0x1710008004f31fae */ /* 0x0005e4000d901d54 */
[----:B------:R-:W-:Y:S01]  /*10b0*/  LOP3.LUT R2, R3, 0xfffffe00, R2, 0xf8, !PT ;  /* 0xfffffe0003027812 */ /* 0x000fe200078ef802 */
[----:B------:R-:W-:Y:S01]  /*10c0*/  IMAD.MOV.U32 R3, RZ, RZ, 0x10 ;  /* 0x00000010ff037424 */ /* 0x000fe200078e00ff */
[----:B------:R2:W-:Y:S01]  /*10d0*/  @P1 LDGSTS.E.BYPASS.LTC128B.128 [R243+0x1a100], [R4.64+0x100], !P2 ;  /* 0x1a10010004f31fae */ /* 0x0005e2000d101d54 */
[----:B------:R-:W-:Y:S01]  /*10e0*/  IADD3 R0, R9, UR8, RZ ;  /* 0x0000000809007c10 */ /* 0x000fe2000fffe0ff */
[----:B------:R-:W-:Y:S01]  /*10f0*/  UMOV UR8, 0x6 ;  /* 0x0000000600087882 */ /* 0x000fe20000000000 */
[----:B------:R-:W-:Y:S01]  /*1100*/  IMAD R212, R212, 0x400, R2 ;  /* 0x00000400d4d47824 */ /* 0x000fe200078e0202 */
[----:B------:R-:W0:Y:S01]  /*1110*/  LDGDEPBAR ;  /* 0x00000000000079af */ /* 0x000e220000000000 */
[----:B------:R-:W-:-:S03]  /*1120*/  USHF.L.U64.HI UR11, UR10, UR8, UR11 ;  /* 0x000000080a0b7299 */ /* 0x000fc6000801020b */
[C---:B------:R-:W-:Y:S01]  /*1130*/  LEA R220, R212.reuse, 0x100, 0x1 ;  /* 0x00000100d4dc7811 */ /* 0x040fe200078e08ff */
[----:B------:R-:W-:Y:S01]  /*1140*/  IMAD.SHL.U32 R212, R212, 0x2, RZ ;  /* 0x00000002d4d47824 */ /* 0x000fe200078e00ff */
[----:B------:R1:W-:Y:S01]  /*1150*/  STL.64 [R1+0x28], R34 ;  /* 0x0000282201007387 */ /* 0x0003e20000100a00 */
[----:B-----5:R-:W-:-:S04]  /*1160*/  LEA R6, P0, R8, c[0x0][0x1f8], 0x1 ;  /* 0x00007e0008067a11 */ /* 0x020fc800078008ff */
[----:B------:R-:W-:Y:S01]  /*1170*/  LEA.HI.X R7, R8, c[0x0][0x1fc], R0, 0x1, P0 ;  /* 0x00007f0008077a11 */ /* 0x000fe200000f0c00 */
[----:B------:R-:W-:-:S05]  /*1180*/  IMAD.U32 R0, RZ, RZ, UR12 ;  /* 0x0000000cff007e24 */ /* 0x000fca000f8e00ff */
[----:B------:R-:W-:Y:S01]  /*1190*/  IADD3 R12, P1, P0, R0, 0x80, R6 ;  /* 0x00000080000c7810 */ /* 0x000fe2000783e006 */
[----:B------:R-:W-:-:S04]  /*11a0*/  DEPBAR.LE SB0, 0x1 ;  /* 0x000080400000791a */ /* 0x000fc80000000000 */
[----:B------:R-:W-:Y:S01]  /*11b0*/  IADD3.X R13, RZ, UR11, R7, P1, P0 ;  /* 0x0000000bff0d7c10 */ /* 0x000fe20008fe0407 */
[----:B------:R-:W-:Y:S01]  /*11c0*/  BAR.SYNC.DEFER_BLOCKING 0x0 ;  /* 0x0000000000007b1d */ /* 0x000fe20000010000 */
[----:B------:R-:W-:-:S04]  /*11d0*/  IADD3 R8, P0, R6, UR12, RZ ;  /* 0x0000000c06087c10 */ /* 0x000fc8000ff1e0ff */
[----:B------:R-:W-:Y:S02]  /*11e0*/  IADD3.X R9, R7, UR11, RZ, P0, !PT ;  /* 0x0000000b07097c10 */ /* 0x000fe400087fe4ff */
[----:B----4-:R-:W-:Y:S02]  /*11f0*/  IADD3 R10, P1, P0, R0, 0x100, R6 ;  /* 0x00000100000a7810 */ /* 0x010fe4000783e006 */
[----:B------:R-:W-:Y:S01]  /*1200*/  SEL R0, R3, 0xfffffff0, !P5 ;  /* 0xfffffff003007807 */ /* 0x000fe20006800000 */
[----:B------:R-:W-:Y:S01]  /*1210*/  IMAD.SHL.U32 R3, R26, 0x40, RZ ;  /* 0x000000401a037824 */ /* 0x000fe200078e00ff */
[----:B------:R-:W-:Y:S02]  /*1220*/  IADD3.X R11, RZ, UR11, R7, P1, P0 ;  /* 0x0000000bff0b7c10 */ /* 0x000fe40008fe0407 */
[----:B--2---:R-:W-:Y:S01]  /*1230*/  IADD3 R4, P0, R8, UR12, RZ ;  /* 0x0000000c08047c10 */ /* 0x004fe2000ff1e0ff */
[----:B------:R-:W-:Y:S01]  /*1240*/  IMAD.SHL.U32 R235, R0, 0x2, RZ ;  /* 0x0000000200eb7824 */ /* 0x000fe200078e00ff */
[----:B------:R-:W-:-:S02]  /*1250*/  SEL R0, R237, 0xffffffe0, !P6 ;  /* 0xffffffe0ed007807 */ /* 0x000fc40007000000 */
[----:B------:R-:W-:Y:S01]  /*1260*/  ISETP.GE.AND P5, PT, R42, c[0x0][0x1d4], PT ;  /* 0x000075002a007a0c */ /* 0x000fe20003fa6270 */
[----:B------:R-:W-:Y:S01]  /*1270*/  IMAD.IADD R216, R220, 0x1, R235 ;  /* 0x00000001dcd87824 */ /* 0x000fe200078e02eb */
[----:B------:R-:W-:Y:S01]  /*1280*/  IADD3.X R5, R9, UR11, RZ, P0, !PT ;  /* 0x0000000b09057c10 */ /* 0x000fe200087fe4ff */
[C---:B------:R-:W-:Y:S01]  /*1290*/  IMAD R220, R0.reuse, 0x2, R220 ;  /* 0x0000000200dc7824 */ /* 0x040fe200078e02dc */
[----:B------:R-:W-:Y:S01]  /*12a0*/  ISETP.GE.AND P1, PT, R41, c[0x0][0x1d4], PT ;  /* 0x0000750029007a0c */ /* 0x000fe20003f26270 */
[----:B------:R-:W-:Y:S01]  /*12b0*/  IMAD R224, R0, 0x2, R216 ;  /* 0x0000000200e07824 */ /* 0x000fe200078e02d8 */
[C---:B------:R-:W-:Y:S01]  /*12c0*/  ISETP.LT.OR P0, PT, R22.reuse, 0x1, P5 ;  /* 0x000000011600780c */ /* 0x040fe20002f01670 */
[----:B------:R1:W2:Y:S01]  /*12d0*/  LDSM.16.M88.4 R152, [R212+0x100] ;  /* 0x00010000d498783b */ /* 0x0002a20000000200 */
[----:B------:R-:W-:Y:S02]  /*12e0*/  ISETP.LT.OR P6, PT, R22, 0x1, P1 ;  /* 0x000000011600780c */ /* 0x000fe40000fc1670 */
[----:B------:R-:W-:Y:S01]  /*12f0*/  LOP3.LUT R3, R3, 0x1c0, RZ, 0xc0, !PT ;  /* 0x000001c003037812 */ /* 0x000fe200078ec0ff */
[----:B------:R1:W3:Y:S03]  /*1300*/  LDSM.16.M88.4 R196, [R212+0x4100] ;  /* 0x00410000d4c4783b */ /* 0x0002e60000000200 */
[----:B------:R-:W-:Y:S01]  /*1310*/  SHF.R.U32.HI R232, RZ, 0x3, R3 ;  /* 0x00000003ffe87819 */ /* 0x000fe20000011603 */
[----:B------:R1:W4:Y:S04]  /*1320*/  LDSM.16.M88.4 R156, [R216] ;  /* 0x00000000d89c783b */ /* 0x0003280000000200 */
[----:B------:R1:W1:Y:S04]  /*1330*/  LDSM.16.M88.4 R200, [R216+0x4000] ;  /* 0x00400000d8c8783b */ /* 0x0002680000000200 */
[----:B------:R1:W1:Y:S04]  /*1340*/  LDSM.16.M88.4 R184, [R220] ;  /* 0x00000000dcb8783b */ /* 0x0002680000000200 */
[----:B------:R1:W1:Y:S04]  /*1350*/  LDSM.16.M88.4 R204, [R220+0x4000] ;  /* 0x00400000dccc783b */ /* 0x0002680000000200 */
[----:B------:R1:W1:Y:S04]  /*1360*/  LDSM.16.M88.4 R192, [R224] ;  /* 0x00000000e0c0783b */ /* 0x0002680000000200 */
[----:B------:R1:W1:Y:S04]  /*1370*/  LDSM.16.M88.4 R208, [R224+0x4000] ;  /* 0x00400000e0d0783b */ /* 0x0002680000000200 */
[----:B------:R-:W1:Y:S04]  /*1380*/  LDSM.16.M88.4 R212, [R212+0x8100] ;  /* 0x00810000d4d4783b */ /* 0x000e680000000200 */
[----:B------:R-:W1:Y:S04]  /*1390*/  LDSM.16.M88.4 R216, [R216+0x8000] ;  /* 0x00800000d8d8783b */ /* 0x000e680000000200 */
[----:B------:R-:W1:Y:S04]  /*13a0*/  LDSM.16.M88.4 R220, [R220+0x8000] ;  /* 0x00800000dcdc783b */ /* 0x000e680000000200 */
[----:B------:R-:W1:Y:S04]  /*13b0*/  LDSM.16.M88.4 R224, [R224+0x8000] ;  /* 0x00800000e0e0783b */ /* 0x000e680000000200 */
[----:B------:R-:W-:Y:S06]  /*13c0*/  BAR.SYNC.DEFER_BLOCKING 0x0 ;  /* 0x0000000000007b1d */ /* 0x000fec0000010000 */
[----:B------:R-:W-:Y:S01]  /*13d0*/  @!PT LDS RZ, [RZ] ;  /* 0x00000000fffff984 */ /* 0x000fe20000000800 */
[----:B------:R-:W-:Y:S01]  /*13e0*/  @!PT LDS RZ, [RZ] ;  /* 0x00000000fffff984 */ /* 0x000fe20000000800 */
[----:B------:R-:W-:Y:S01]  /*13f0*/  @!PT LDS RZ, [RZ] ;  /* 0x00000000fffff984 */ /* 0x000fe20000000800 */
[----:B------:R1:W-:Y:S01]  /*1400*/  LDGSTS.E.BYPASS.LTC128B.128 [R243+0x100], [R6.64], !P0 ;  /* 0x0010000006f37fae */ /* 0x0003e2000c101d54 */
[----:B------:R-:W-:-:S03]  /*1410*/  ISETP.GE.AND P0, PT, R40, c[0x0][0x1d4], PT ;  /* 0x0000750028007a0c */ /* 0x000fc60003f06270 */
[----:B------:R1:W-:Y:S01]  /*1420*/  LDGSTS.E.BYPASS.LTC128B.128 [R243+0x3100], [R6.64+0x80], !P6 ;  /* 0x0310008006f37fae */ /* 0x0003e2000f101d54 */
[----:B------:R-:W-:-:S13]  /*1430*/  ISETP.LT.OR P6, PT, R22, 0x1, P0 ;  /* 0x000000011600780c */ /* 0x000fda00007c1670 */
[----:B------:R1:W-:Y:S01]  /*1440*/  LDGSTS.E.BYPASS.LTC128B.128 [R243+0x6100], [R6.64+0x100], !P6 ;  /* 0x0610010006f37fae */ /* 0x0003e2000f101d54 */
[C---:B------:R-:W-:Y:S02]  /*1450*/  ISETP.LT.OR P6, PT, R22.reuse, 0x21, P5 ;  /* 0x000000211600780c */ /* 0x040fe40002fc1670 */
[----:B------:R-:W-:-:S11]  /*1460*/  ISETP.LT.OR P5, PT, R22, 0x41, P5 ;  /* 0x000000411600780c */ /* 0x000fd60002fa1670 */
[----:B------:R1:W-:Y:S01]  /*1470*/  LDGSTS.E.BYPASS.LTC128B.128 [R243+0x1100], [R8.64], !P6 ;  /* 0x0110000008f37fae */ /* 0x0003e2000f101d54 */
[C---:B------:R-:W-:Y:S02]  /*1480*/  ISETP.LT.OR P6, PT, R22.reuse, 0x21, P1 ;  /* 0x000000211600780c */ /* 0x040fe40000fc1670 */
[----:B------:R-:W-:-:S11]  /*1490*/  ISETP.LT.OR P1, PT, R22, 0x41, P1 ;  /* 0x000000411600780c */ /* 0x000fd60000f21670 */
[----:B------:R1:W-:Y:S01]  /*14a0*/  LDGSTS.E.BYPASS.LTC128B.128 [R243+0x4100], [R12.64], !P6 ;  /* 0x041000000cf37fae */ /* 0x0003e2000f101d54 */
[C---:B------:R-:W-:Y:S02]  /*14b0*/  ISETP.LT.OR P6, PT, R22.reuse, 0x21, P0 ;  /* 0x000000211600780c */ /* 0x040fe400007c1670 */
[----:B------:R-:W-:-:S11]  /*14c0*/  ISETP.LT.OR P0, PT, R22, 0x41, P0 ;  /* 0x000000411600780c */ /* 0x000fd60000701670 */
[----:B------:R1:W-:Y:S04]  /*14d0*/  LDGSTS.E.BYPASS.LTC128B.128 [R243+0x7100], [R10.64], !P6 ;  /* 0x071000000af37fae */ /* 0x0003e8000f101d54 */
[----:B------:R5:W-:Y:S01]  /*14e0*/  LDGSTS.E.BYPASS.LTC128B.128 [R243+0x2100], [R4.64], !P5 ;  /* 0x0210000004f37fae */ /* 0x000be2000e901d54 */
[----:B------:R-:W-:-:S03]  /*14f0*/  PLOP3.LUT P5, PT, PT, PT, UP1, 0x40, 0x0 ;  /* 0x000000000000781c */ /* 0x000fc60003fae818 */
[----:B------:R5:W-:Y:S01]  /*1500*/  LDGSTS.E.BYPASS.LTC128B.128 [R243+0x5100], [R4.64+0x80], !P1 ;  /* 0x0510008004f37fae */ /* 0x000be2000c901d54 */
[----:B------:R-:W-:-:S03]  /*1510*/  LOP3.LUT P1, RZ, R26, 0x4, RZ, 0xc0, !PT ;  /* 0x000000041aff7812 */ /* 0x000fc6000782c0ff */
[----:B------:R5:W-:Y:S01]  /*1520*/  LDGSTS.E.BYPASS.LTC128B.128 [R243+0x8100], [R4.64+0x100], !P0 ;  /* 0x0810010004f37fae */ /* 0x000be2000c101d54 */
[----:B------:R-:W-:-:S03]  /*1530*/  LOP3.LUT P0, RZ, R26, 0x2, RZ, 0xc0, !PT ;  /* 0x000000021aff7812 */ /* 0x000fc6000780c0ff */
[----:B------:R-:W0:Y:S01]  /*1540*/  LDGDEPBAR ;  /* 0x00000000000079af */ /* 0x000e220000000000 */
[----:B-----5:R-:W-:Y:S02]  /*1550*/  LOP3.LUT R4, R3, 0x8, R31, 0xf8, !PT ;  /* 0x0000000803047812 */ /* 0x020fe400078ef81f */
[----:B------:R-:W-:Y:S02]  /*1560*/  LOP3.LUT R3, R14, 0xffffffe0, RZ, 0xc0, !PT ;  /* 0xffffffe00e037812 */ /* 0x000fe400078ec0ff */
[----:B------:R-:W-:-:S03]  /*1570*/  LOP3.LUT R232, R4, R232, RZ, 0x3c, !PT ;  /* 0x000000e804e87212 */ /* 0x000fc600078e3cff */
[----:B------:R-:W-:Y:S02]  /*1580*/  IMAD.IADD R124, R33, 0x1, -R3 ;  /* 0x00000001217c7824 */ /* 0x000fe400078e0a03 */
[----:B------:R-:W-:Y:S01]  /*1590*/  IMAD R232, R29, 0x200, R232 ;  /* 0x000002001de87824 */ /* 0x000fe200078e02e8 */
[----:B------:R-:W-:Y:S05]  /*15a0*/  @P5 BRA `(.L_x_636) ;  /* 0x000001b000005947 */ /* 0x000fea0003800000 */
[----:B-1234-:R-:W-:Y:S01]  /*15b0*/  UIADD3 UR9, UR16, -0x2, URZ ;  /* 0xfffffffe10097890 */ /* 0x01efe2000fffe03f */
[C---:B------:R-:W-:Y:S01]  /*15c0*/  IMAD.SHL.U32 R8, R36.reuse, 0x40, RZ ;  /* 0x0000004024087824 */ /* 0x040fe200078e00ff */
[----:B------:R-:W-:Y:S02]  /*15d0*/  SHF.L.U64.HI R9, R36, 0x6, R37 ;  /* 0x0000000624097819 */ /* 0x000fe40000010225 */
[----:B------:R-:W-:Y:S02]  /*15e0*/  USHF.R.S32.HI UR8, URZ, 0x1f, UR9 ;  /* 0x0000001f3f087899 */ /* 0x000fe40008011409 */
[----:B------:R-:W-:Y:S01]  /*15f0*/  UIMAD UR5, UR5, UR9, URZ ;  /* 0x00000009050572a4 */ /* 0x000fe2000f8e023f */
[----:B------:R-:W-:-:S03]  /*1600*/  IMAD.WIDE.U32 R6, R30, UR9, R38 ;  /* 0x000000091e067c25 */ /* 0x000fc6000f8e0026 */
[----:B------:R-:W-:Y:S02]  /*1610*/  UIMAD UR5, UR8, UR18, UR5 ;  /* 0x00000012080572a4 */ /* 0x000fe4000f8e0205 */
[----:B------:R-:W-:-:S04]  /*1620*/  LEA R4, P5, R6, c[0x0][0x1c8], 0x1 ;  /* 0x0000720006047a11 */ /* 0x000fc800078a08ff */
[----:B------:R-:W-:-:S04]  /*1630*/  IADD3 R3, R7, UR5, RZ ;  /* 0x0000000507037c10 */ /* 0x000fc8000fffe0ff */
[----:B------:R-:W-:Y:S02]  /*1640*/  LEA.HI.X R5, R6, c[0x0][0x1cc], R3, 0x1, P5 ;  /* 0x0000730006057a11 */ /* 0x000fe400028f0c03 */
[----:B------:R-:W-:-:S03]  /*1650*/  IADD3 R12, P6, P5, R8, 0x80, R4 ;  /* 0x00000080080c7810 */ /* 0x000fc60007dde004 */
[----:B------:R1:W-:Y:S01]  /*1660*/  LDGSTS.E.BYPASS.LTC128B.128 [R243+0x1b100], [R4.64], !P4 ;  /* 0x1b10000004f37fae */ /* 0x0003e2000e101d54 */
[C-C-:B------:R-:W-:Y:S02]  /*1670*/  IADD3.X R13, R9.reuse, RZ, R5.reuse, P6, P5 ;  /* 0x000000ff090d7210 */ /* 0x140fe400037ea405 */
[C---:B------:R-:W-:Y:S01]  /*1680*/  IADD3 R10, P6, P5, R8.reuse, 0x100, R4 ;  /* 0x00000100080a7810 */ /* 0x040fe20007dde004 */
[----:B------:R1:W-:Y:S03]  /*1690*/  LDGSTS.E.BYPASS.LTC128B.128 [R243+0x1e100], [R4.64+0x80], !P3 ;  /* 0x1e10008004f37fae */ /* 0x0003e6000d901d54 */
[----:B------:R-:W-:Y:S01]  /*16a0*/  IADD3.X R11, R9, RZ, R5, P6, P5 ;  /* 0x000000ff090b7210 */ /* 0x000fe200037ea405 */
[----:B------:R1:W-:Y:S01]  /*16b0*/  LDGSTS.E.BYPASS.LTC128B.128 [R243+0x21100], [R4.64+0x100], !P2 ;  /* 0x2110010004f37fae */ /* 0x0003e2000d101d54 */
[----:B------:R-:W-:-:S04]  /*16c0*/  IADD3 R6, P6, R8, R4, RZ ;  /* 0x0000000408067210 */ /* 0x000fc80007fde0ff */
[----:B------:R-:W-:Y:S01]  /*16d0*/  IADD3 R8, P5, R6, R8, RZ ;  /* 0x0000000806087210 */ /* 0x000fe20007fbe0ff */
[----:B------:R-:W-:-:S04]  /*16e0*/  IMAD.X R7, R9, 0x1, R5, P6 ;  /* 0x0000000109077824 */ /* 0x000fc800030e0605 */
[----:B------:R-:W-:Y:S01]  /*16f0*/  IMAD.X R9, R7, 0x1, R9, P5 ;  /* 0x0000000107097824 */ /* 0x000fe200028e0609 */
[----:B------:R1:W-:Y:S04]  /*1700*/  LDGSTS.E.BYPASS.LTC128B.128 [R243+0x1c100], [R6.64], !P4 ;  /* 0x1c10000006f37fae */ /* 0x0003e8000e101d54 */
[----:B------:R1:W-:Y:S04]  /*1710*/  LDGSTS.E.BYPASS.LTC128B.128 [R243+0x1f100], [R12.64], !P3 ;  /* 0x1f1000000cf37fae */ /* 0x0003e8000d901d54 */
[----:B------:R1:W-:Y:S04]  /*1720*/  LDGSTS.E.BYPASS.LTC128B.128 [R243+0x22100], [R10.64], !P2 ;  /* 0x221000000af37fae */ /* 0x0003e8000d101d54 */
[----:B------:R1:W-:Y:S04]  /*1730*/  LDGSTS.E.BYPASS.LTC128B.128 [R243+0x1d100], [R8.64], !P4 ;  /* 0x1d10000008f37fae */ /* 0x0003e8000e101d54 */
[----:B------:R1:W-:Y:S04]  /*1740*/  LDGSTS.E.BYPASS.LTC128B.128 [R243+0x20100], [R8.64+0x80], !P3 ;  /* 0x2010008008f37fae */ /* 0x0003e8000d901d54 */
[----:B------:R1:W-:Y:S02]  /*1750*/  LDGSTS.E.BYPASS.LTC128B.128 [R243+0x23100], [R8.64+0x100], !P2 ;  /* 0x2310010008f37fae */ /* 0x0003e4000d101d54 */
.L_x_636:
[----:B-1234-:R-:W0:Y:S01]  /*1760*/  LDGDEPBAR ;  /* 0x00000000000079af */ /* 0x01ee220000000000 */
[----:B------:R-:W-:Y:S01]  /*1770*/  PLOP3.LUT P5, PT, PT, PT, UP1, 0x40, 0x0 ;  /* 0x000000000000781c */ /* 0x000fe20003fae818 */
[----:B------:R-:W-:Y:S01]  /*1780*/  IMAD.SHL.U32 R232, R232, 0x2, RZ ;  /* 0x00000002e8e87824 */ /* 0x000fe200078e00ff */
[----:B------:R-:W-:-:S05]  /*1790*/  SEL R4, R237, 0xffffffe0, !P0 ;  /* 0xffffffe0ed047807 */ /* 0x000fca0004000000 */
[----:B------:R-:W-:Y:S01]  /*17a0*/  IMAD.IADD R4, R232, 0x1, R4 ;  /* 0x00000001e8047824 */ /* 0x000fe200078e0204 */
[----:B------:R-:W-:-:S04]  /*17b0*/  DEPBAR.LE SB0, 0x2 ;  /* 0x000080800000791a */ /* 0x000fc80000000000 */
[----:B------:R-:W-:Y:S06]  /*17c0*/  BAR.SYNC.DEFER_BLOCKING 0x0 ;  /* 0x0000000000007b1d */ /* 0x000fec0000010000 */
[----:B------:R1:W2:Y:S04]  /*17d0*/  LDSM.16.M88.4 R20, [R232+0x12100] ;  /* 0x01210000e814783b */ /* 0x0002a80000000200 */
[----:B------:R1:W3:Y:S04]  /*17e0*/  LDSM.16.M88.4 R16, [R232+0x12900] ;  /* 0x01290000e810783b */ /* 0x0002e80000000200 */
[----:B------:R1:W4:Y:S04]  /*17f0*/  LDSM.16.M88.4 R40, [R232+0x13100] ;  /* 0x01310000e828783b */ /* 0x0003280000000200 */
[----:B------:R1:W1:Y:S04]  /*1800*/  LDSM.16.M88.4 R44, [R232+0x13900] ;  /* 0x01390000e82c783b */ /* 0x0002680000000200 */
[----:B------:R1:W1:Y:S04]  /*1810*/  LDSM.16.M88.4 R76, [R232+0x14100] ;  /* 0x01410000e84c783b */ /* 0x0002680000000200 */
[----:B------:R1:W1:Y:S04]  /*1820*/  LDSM.16.M88.4 R88, [R232+0x14900] ;  /* 0x01490000e858783b */ /* 0x0002680000000200 */
[----:B------:R1:W1:Y:S04]  /*1830*/  LDSM.16.M88.4 R60, [R4+0x12100] ;  /* 0x01210000043c783b */ /* 0x0002680000000200 */
[----:B------:R1:W1:Y:S04]  /*1840*/  LDSM.16.M88.4 R56, [R4+0x12900] ;  /* 0x012900000438783b */ /* 0x0002680000000200 */
[----:B------:R1:W1:Y:S04]  /*1850*/  LDSM.16.M88.4 R52, [R4+0x13100] ;  /* 0x013100000434783b */ /* 0x0002680000000200 */
[----:B------:R1:W1:Y:S04]  /*1860*/  LDSM.16.M88.4 R48, [R4+0x13900] ;  /* 0x013900000430783b */ /* 0x0002680000000200 */
[----:B------:R1:W1:Y:S04]  /*1870*/  LDSM.16.M88.4 R112, [R4+0x14100] ;  /* 0x014100000470783b */ /* 0x0002680000000200 */
[----:B------:R1:W1:Y:S01]  /*1880*/  LDSM.16.M88.4 R120, [R4+0x14900] ;  /* 0x014900000478783b */ /* 0x0002620000000200 */
[----:B------:R-:W-:Y:S05]  /*1890*/  @P5 BRA `(.L_x_637) ;  /* 0x000001e000005947 */ /* 0x000fea0003800000 */
[----:B--23--:R-:W-:Y:S01]  /*18a0*/  UIADD3 UR8, UR16, -0x2, URZ ;  /* 0xfffffffe10087890 */ /* 0x00cfe2000fffe03f */
[----:B------:R-:W-:-:S03]  /*18b0*/  IMAD.U32 R5, RZ, RZ, UR12 ;  /* 0x0000000cff057e24 */ /* 0x000fc6000f8e00ff */
[----:B------:R-:W-:Y:S02]  /*18c0*/  USHF.R.S32.HI UR5, URZ, 0x1f, UR8 ;  /* 0x0000001f3f057899 */ /* 0x000fe40008011408 */
[----:B------:R-:W-:Y:S01]  /*18d0*/  UIMAD UR6, UR6, UR8, URZ ;  /* 0x00000008060672a4 */ /* 0x000fe2000f8e023f */
[----:B------:R-:W-:-:S03]  /*18e0*/  IMAD.WIDE.U32 R8, R15, UR8, R34 ;  /* 0x000000080f087c25 */ /* 0x000fc6000f8e0022 */
[----:B------:R-:W-:Y:S02]  /*18f0*/  UIMAD UR5, UR5, UR14, UR6 ;  /* 0x0000000e050572a4 */ /* 0x000fe4000f8e0206 */
[----:B------:R-:W-:-:S04]  /*1900*/  LEA R6, P5, R8, c[0x0][0x1f8], 0x1 ;  /* 0x00007e0008067a11 */ /* 0x000fc800078a08ff */
[----:B------:R-:W-:-:S04]  /*1910*/  IADD3 R3, R9, UR5, RZ ;  /* 0x0000000509037c10 */ /* 0x000fc8000fffe0ff */
[----:B------:R-:W-:Y:S01]  /*1920*/  LEA.HI.X R7, R8, c[0x0][0x1fc], R3, 0x1, P5 ;  /* 0x00007f0008077a11 */ /* 0x000fe200028f0c03 */
[----:B------:R-:W-:Y:S01]  /*1930*/  IMAD.U32 R3, RZ, RZ, UR12 ;  /* 0x0000000cff037e24 */ /* 0x000fe2000f8e00ff */
[----:B------:R-:W-:-:S03]  /*1940*/  IADD3 R14, P6, P5, R5, 0x80, R6 ;  /* 0x00000080050e7810 */ /* 0x000fc60007dde006 */
[----:B------:R-:W-:Y:S01]  /*1950*/  @!PT LDS RZ, [RZ] ;  /* 0x00000000fffff984 */ /* 0x000fe20000000800 */
[----:B------:R-:W-:Y:S01]  /*1960*/  @!PT LDS RZ, [RZ] ;  /* 0x00000000fffff984 */ /* 0x000fe20000000800 */
[----:B------:R-:W-:Y:S01]  /*1970*/  @!PT LDS RZ, [RZ] ;  /* 0x00000000fffff984 */ /* 0x000fe20000000800 */
[----:B------:R2:W-:Y:S01]  /*1980*/  LDGSTS.E.BYPASS.LTC128B.128 [R243+0x9100], [R6.64], !P4 ;  /* 0x0910000006f37fae */ /* 0x0005e2000e101d54 */
[--C-:B------:R-:W-:Y:S02]  /*1990*/  IADD3.X R15, RZ, UR11, R7.reuse, P6, P5 ;  /* 0x0000000bff0f7c10 */ /* 0x100fe4000b7ea407 */
[----:B------:R-:W-:Y:S01]  /*19a0*/  IADD3 R12, P6, P5, R3, 0x100, R6 ;  /* 0x00000100030c7810 */ /* 0x000fe20007dde006 */
[----:B------:R2:W-:Y:S03]  /*19b0*/  LDGSTS.E.BYPASS.LTC128B.128 [R243+0xc100], [R6.64+0x80], !P3 ;  /* 0x0c10008006f37fae */ /* 0x0005e6000d901d54 */
[----:B------:R-:W-:Y:S01]  /*19c0*/  IADD3.X R13, RZ, UR11, R7, P6, P5 ;  /* 0x0000000bff0d7c10 */ /* 0x000fe2000b7ea407 */
[----:B------:R2:W-:Y:S01]  /*19d0*/  LDGSTS.E.BYPASS.LTC128B.128 [R243+0xf100], [R6.64+0x100], !P2 ;  /* 0x0f10010006f37fae */ /* 0x0005e2000d101d54 */
[----:B------:R-:W-:-:S04]  /*19e0*/  IADD3 R8, P6, R6, UR12, RZ ;  /* 0x0000000c06087c10 */ /* 0x000fc8000ffde0ff */
[----:B------:R-:W-:Y:S02]  /*19f0*/  IADD3 R10, P5, R8, UR12, RZ ;  /* 0x0000000c080a7c10 */ /* 0x000fe4000ffbe0ff */
[----:B------:R-:W-:-:S04]  /*1a00*/  IADD3.X R9, R7, UR11, RZ, P6, !PT ;  /* 0x0000000b07097c10 */ /* 0x000fc8000b7fe4ff */
[----:B------:R-:W-:Y:S01]  /*1a10*/  IADD3.X R11, R9, UR11, RZ, P5, !PT ;  /* 0x0000000b090b7c10 */ /* 0x000fe2000affe4ff */
[----:B------:R2:W-:Y:S04]  /*1a20*/  LDGSTS.E.BYPASS.LTC128B.128 [R243+0xa100], [R8.64], !P4 ;  /* 0x0a10000008f37fae */ /* 0x0005e8000e101d54 */
[----:B------:R2:W-:Y:S04]  /*1a30*/  LDGSTS.E.BYPASS.LTC128B.128 [R243+0xd100], [R14.64], !P3 ;  /* 0x0d1000000ef37fae */ /* 0x0005e8000d901d54 */
[----:B------:R2:W-:Y:S04]  /*1a40*/  LDGSTS.E.BYPASS.LTC128B.128 [R243+0x10100], [R12.64], !P2 ;  /* 0x101000000cf37fae */ /* 0x0005e8000d101d54 */
[----:B------:R2:W-:Y:S04]  /*1a50*/  LDGSTS.E.BYPASS.LTC128B.128 [R243+0xb100], [R10.64], !P4 ;  /* 0x0b1000000af37fae */ /* 0x0005e8000e101d54 */
[----:B------:R2:W-:Y:S04]  /*1a60*/  LDGSTS.E.BYPASS.LTC128B.128 [R243+0xe100], [R10.64+0x80], !P3 ;  /* 0x0e1000800af37fae */ /* 0x0005e8000d901d54 */
[----:B------:R2:W-:Y:S02]  /*1a70*/  LDGSTS.E.BYPASS.LTC128B.128 [R243+0x11100], [R10.64+0x100], !P2 ;  /* 0x111001000af37fae */ /* 0x0005e4000d101d54 */
.L_x_637:
[----:B-123--:R-:W-:Y:S01]  /*1a80*/  HMMA.16816.F32 R8, R152, R46, RZ ;  /* 0x0000002e9808723c */ /* 0x00efe200000018ff */
[----:B------:R-:W-:Y:S01]  /*1a90*/  IMAD.MOV.U32 R3, RZ, RZ, 0x40 ;  /* 0x00000040ff037424 */ /* 0x000fe200078e00ff */
[----:B------:R-:W-:Y:S01]  /*1aa0*/  ULDC UR5, c[0x0][0x1d0] ;  /* 0x0000740000057ab9 */ /* 0x000fe20000000800 */
[----:B------:R-:W0:Y:S01]  /*1ab0*/  LDGDEPBAR ;  /* 0x00000000000079af */ /* 0x000e220000000000 */
[----:B------:R-:W-:-:S02]  /*1ac0*/  UIADD3 UR5, UR7, UR5, URZ ;  /* 0x0000000507057290 */ /* 0x000fc4000fffe03f */
[----:B------:R-:W-:Y:S01]  /*1ad0*/  SEL R234, R3, 0xffffffc0, !P1 ;  /* 0xffffffc003ea7807 */ /* 0x000fe20004800000 */
[----:B------:R-:W-:Y:S01]  /*1ae0*/  UISETP.GE.AND UP0, UPT, UR4, 0xc1, UPT ;  /* 0x000000c10400788c */ /* 0x000fe2000bf06270 */
[----:B------:R-:W-:Y:S02]  /*1af0*/  HMMA.16816.F32 R36, R152, R20, RZ ;  /* 0x000000149824723c */ /* 0x000fe400000018ff */
[----:B------:R-:W-:Y:S01]  /*1b00*/  IADD3 R3, R234, R4, RZ ;  /* 0x00000004ea037210 */ /* 0x000fe20007ffe0ff */
[----:B------:R-:W-:-:S04]  /*1b10*/  IMAD.IADD R5, R232, 0x1, R234 ;  /* 0x00000001e8057824 */ /* 0x000fc800078e02ea */
[----:B------:R-:W-:Y:S01]  /*1b20*/  LDSM.16.M88.4 R104, [R3+0x12100] ;  /* 0x012100000368783b */ /* 0x000fe20000000200 */
[C---:B------:R-:W-:Y:S03]  /*1b30*/  HMMA.16816.F32 R28, R152.reuse, R16, RZ ;  /* 0x00000010981c723c */ /* 0x040fe600000018ff */
[----:B------:R-:W-:Y:S04]  /*1b40*/  LDSM.16.M88.4 R108, [R3+0x12900] ;  /* 0x01290000036c783b */ /* 0x000fe80000000200 */
[----:B------:R-:W-:Y:S01]  /*1b50*/  LDSM.16.M88.4 R116, [R3+0x13100] ;  /* 0x013100000374783b */ /* 0x000fe20000000200 */
[C---:B------:R-:W-:Y:S08]  /*1b60*/  HMMA.16816.F32 R24, R152.reuse, R18, RZ ;  /* 0x000000129818723c */ /* 0x040ff000000018ff */
[C---:B------:R-:W-:Y:S08]  /*1b70*/  HMMA.16816.F32 R32, R152.reuse, R22, RZ ;  /* 0x000000169820723c */ /* 0x040ff000000018ff */
[C---:B----4-:R-:W-:Y:S08]  /*1b80*/  HMMA.16816.F32 R20, R152.reuse, R40, RZ ;  /* 0x000000289814723c */ /* 0x050ff000000018ff */
[C---:B------:R-:W-:Y:S08]  /*1b90*/  HMMA.16816.F32 R16, R152.reuse, R42, RZ ;  /* 0x0000002a9810723c */ /* 0x040ff000000018ff */
[----:B------:R-:W-:Y:S01]  /*1ba0*/  HMMA.16816.F32 R12, R152, R44, RZ ;  /* 0x0000002c980c723c */ /* 0x000fe200000018ff */
[----:B------:R-:W-:Y:S07]  /*1bb0*/  LDSM.16.M88.4 R44, [R5+0x13100] ;  /* 0x01310000052c783b */ /* 0x000fee0000000200 */
[C---:B------:R-:W-:Y:S01]  /*1bc0*/  HMMA.16816.F32 R64, R156.reuse, R50, R8 ;  /* 0x000000329c40723c */ /* 0x040fe20000001808 */
[----:B------:R-:W1:Y:S07]  /*1bd0*/  LDSM.16.M88.4 R8, [R5+0x12100] ;  /* 0x012100000508783b */ /* 0x000e6e0000000200 */
[C---:B------:R-:W-:Y:S01]  /*1be0*/  HMMA.16816.F32 R100, R156.reuse, R60, R36 ;  /* 0x0000003c9c64723c */ /* 0x040fe20000001824 */
[----:B------:R-:W2:Y:S07]  /*1bf0*/  LDSM.16.M88.4 R36, [R5+0x12900] ;  /* 0x012900000524783b */ /* 0x000eae0000000200 */
[C---:B------:R-:W-:Y:S08]  /*1c00*/  HMMA.16816.F32 R92, R156.reuse, R56, R28 ;  /* 0x000000389c5c723c */ /* 0x040ff0000000181c */
[C---:B------:R-:W-:Y:S01]  /*1c10*/  HMMA.16816.F32 R84, R156.reuse, R58, R24 ;  /* 0x0000003a9c54723c */ /* 0x040fe20000001818 */
[----:B------:R-:W3:Y:S07]  /*1c20*/  LDSM.16.M88.4 R56, [R5+0x13900] ;  /* 0x013900000538783b */ /* 0x000eee0000000200 */
[C---:B------:R-:W-:Y:S08]  /*1c30*/  HMMA.16816.F32 R80, R156.reuse, R52, R20 ;  /* 0x000000349c50723c */ /* 0x040ff00000001814 */
[C---:B------:R-:W-:Y:S08]  /*1c40*/  HMMA.16816.F32 R72, R156.reuse, R54, R16 ;  /* 0x000000369c48723c */ /* 0x040ff00000001810 */
[----:B------:R-:W-:Y:S08]  /*1c50*/  HMMA.16816.F32 R68, R156, R48, R12 ;  /* 0x000000309c44723c */ /* 0x000ff0000000180c */
[C---:B------:R-:W-:Y:S08]  /*1c60*/  HMMA.16816.F32 R24, R152.reuse, R76, RZ ;  /* 0x0000004c9818723c */ /* 0x040ff000000018ff */
[C---:B------:R-:W-:Y:S01]  /*1c70*/  HMMA.16816.F32 R20, R152.reuse, R78, RZ ;  /* 0x0000004e9814723c */ /* 0x040fe200000018ff */
[----:B------:R-:W4:Y:S07]  /*1c80*/  LDSM.16.M88.4 R76, [R5+0x14100] ;  /* 0x01410000054c783b */ /* 0x000f2e0000000200 */
[C---:B------:R-:W-:Y:S08]  /*1c90*/  HMMA.16816.F32 R16, R152.reuse, R88, RZ ;  /* 0x000000589810723c */ /* 0x040ff000000018ff */
[----:B------:R-:W-:Y:S01]  /*1ca0*/  HMMA.16816.F32 R12, R152, R90, RZ ;  /* 0x0000005a980c723c */ /* 0x000fe200000018ff */
[----:B------:R-:W5:Y:S07]  /*1cb0*/  LDSM.16.M88.4 R88, [R5+0x14900] ;  /* 0x014900000558783b */ /* 0x000f6e0000000200 */
[C---:B------:R-:W-:Y:S08]  /*1cc0*/  HMMA.16816.F32 R96, R156.reuse, R62, R32 ;  /* 0x0000003e9c60723c */ /* 0x040ff00000001820 */
[C---:B------:R-:W-:Y:S08]  /*1cd0*/  HMMA.16816.F32 R60, R156.reuse, R112, R24 ;  /* 0x000000709c3c723c */ /* 0x040ff00000001818 */
[C---:B------:R-:W-:Y:S01]  /*1ce0*/  HMMA.16816.F32 R52, R156.reuse, R114, R20 ;  /* 0x000000729c34723c */ /* 0x040fe20000001814 */
[----:B------:R-:W3:Y:S07]  /*1cf0*/  LDSM.16.M88.4 R112, [R3+0x13900] ;  /* 0x013900000370783b */ /* 0x000eee0000000200 */
[C---:B------:R-:W-:Y:S08]  /*1d00*/  HMMA.16816.F32 R48, R156.reuse, R120, R16 ;  /* 0x000000789c30723c */ /* 0x040ff00000001810 */
[----:B------:R-:W-:Y:S08]  /*1d10*/  HMMA.16816.F32 R40, R156, R122, R12 ;  /* 0x0000007a9c28723c */ /* 0x000ff0000000180c */
[C---:B-1----:R-:W-:Y:S01]  /*1d20*/  HMMA.16816.F32 R32, R184.reuse, R8, R100 ;  /* 0x00000008b820723c */ /* 0x042fe20000001864 */
[----:B------:R-:W-:Y:S07]  /*1d30*/  LDSM.16.M88.4 R100, [R5+0x16100] ;  /* 0x016100000564783b */ /* 0x000fee0000000200 */
[C---:B------:R-:W-:Y:S01]  /*1d40*/  HMMA.16816.F32 R28, R184.reuse, R10, R96 ;  /* 0x0000000ab81c723c */ /* 0x040fe20000001860 */
[----:B------:R-:W-:Y:S07]  /*1d50*/  LDSM.16.M88.4 R96, [R4+0x16100] ;  /* 0x016100000460783b */ /* 0x000fee0000000200 */
[C---:B--2---:R-:W-:Y:S01]  /*1d60*/  HMMA.16816.F32 R24, R184.reuse, R36, R92 ;  /* 0x00000024b818723c */ /* 0x044fe2000000185c */
[----:B------:R-:W-:Y:S07]  /*1d70*/  LDSM.16.M88.4 R92, [R5+0x15900] ;  /* 0x01590000055c783b */ /* 0x000fee0000000200 */
[C---:B------:R-:W-:Y:S01]  /*1d80*/  HMMA.16816.F32 R20, R184.reuse, R38, R84 ;  /* 0x00000026b814723c */ /* 0x040fe20000001854 */
[----:B------:R-:W-:Y:S07]  /*1d90*/  LDSM.16.M88.4 R84, [R3+0x14900] ;  /* 0x014900000354783b */ /* 0x000fee0000000200 */
[C---:B---3--:R-:W-:Y:S08]  /*1da0*/  HMMA.16816.F32 R8, R184.reuse, R56, R68 ;  /* 0x00000038b808723c */ /* 0x048ff00000001844 */
[C---:B------:R-:W-:Y:S01]  /*1db0*/  HMMA.16816.F32 R36, R184.reuse, R58, R64 ;  /* 0x0000003ab824723c */ /* 0x040fe20000001840 */
[----:B------:R-:W1:Y:S07]  /*1dc0*/  LDSM.16.M88.4 R56, [R3+0x14100] ;  /* 0x014100000338783b */ /* 0x000e6e0000000200 */
[C---:B------:R-:W-:Y:S08]  /*1dd0*/  HMMA.16816.F32 R16, R184.reuse, R44, R80 ;  /* 0x0000002cb810723c */ /* 0x040ff00000001850 */
[C---:B------:R-:W-:Y:S08]  /*1de0*/  HMMA.16816.F32 R12, R184.reuse, R46, R72 ;  /* 0x0000002eb80c723c */ /* 0x040ff00000001848 */
[C---:B----4-:R-:W-:Y:S08]  /*1df0*/  HMMA.16816.F32 R44, R184.reuse, R76, R60 ;  /* 0x0000004cb82c723c */ /* 0x050ff0000000183c */
[C---:B------:R-:W-:Y:S08]  /*1e00*/  HMMA.16816.F32 R52, R184.reuse, R78, R52 ;  /* 0x0000004eb834723c */ /* 0x040ff00000001834 */
[C---:B-----5:R-:W-:Y:S08]  /*1e10*/  HMMA.16816.F32 R72, R184.reuse, R88, R48 ;  /* 0x00000058b848723c */ /* 0x060ff00000001830 */
[----:B------:R-:W-:Y:S08]  /*1e20*/  HMMA.16816.F32 R88, R184, R90, R40 ;  /* 0x0000005ab858723c */ /* 0x000ff00000001828 */
[C---:B------:R-:W-:Y:S01]  /*1e30*/  HMMA.16816.F32 R80, R192.reuse, R104, R32 ;  /* 0x00000068c050723c */ /* 0x040fe20000001820 */
[----:B------:R-:W2:Y:S07]  /*1e40*/  LDSM.16.M88.4 R32, [R232+0x15100] ;  /* 0x01510000e820783b */ /* 0x000eae0000000200 */
[C---:B------:R-:W-:Y:S01]  /*1e50*/  HMMA.16816.F32 R76, R192.reuse, R106, R28 ;  /* 0x0000006ac04c723c */ /* 0x040fe2000000181c */
[----:B------:R-:W3:Y:S04]  /*1e60*/  LDSM.16.M88.4 R28, [R232+0x15900] ;  /* 0x01590000e81c783b */ /* 0x000ee80000000200 */
[----:B------:R-:W-:Y:S03]  /*1e70*/  LDSM.16.M88.4 R104, [R4+0x16900] ;  /* 0x016900000468783b */ /* 0x000fe60000000200 */
[C---:B------:R-:W-:Y:S01]  /*1e80*/  HMMA.16816.F32 R68, R192.reuse, R108, R24 ;  /* 0x0000006cc044723c */ /* 0x040fe20000001818 */
[----:B------:R-:W4:Y:S07]  /*1e90*/  LDSM.16.M88.4 R24, [R232+0x16100] ;  /* 0x01610000e818783b */ /* 0x000f2e0000000200 */
[C---:B------:R-:W-:Y:S08]  /*1ea0*/  HMMA.16816.F32 R60, R192.reuse, R116, R16 ;  /* 0x00000074c03c723c */ /* 0x040ff00000001810 */
[C---:B------:R-:W-:Y:S01]  /*1eb0*/  HMMA.16816.F32 R48, R192.reuse, R118, R12 ;  /* 0x00000076c030723c */ /* 0x040fe2000000180c */
[----:B------:R-:W-:Y:S07]  /*1ec0*/  LDSM.16.M88.4 R116, [R4+0x17900] ;  /* 0x017900000474783b */ /* 0x000fee0000000200 */
[C---:B------:R-:W-:Y:S08]  /*1ed0*/  HMMA.16816.F32 R16, R192.reuse, R112, R8 ;  /* 0x00000070c010723c */ /* 0x040ff00000001808 */
[C---:B------:R-:W-:Y:S01]  /*1ee0*/  HMMA.16816.F32 R64, R192.reuse, R110, R20 ;  /* 0x0000006ec040723c */ /* 0x040fe20000001814 */
[----:B------:R-:W5:Y:S04]  /*1ef0*/  LDSM.16.M88.4 R20, [R232+0x16900] ;  /* 0x01690000e814783b */ /* 0x000f680000000200 */
[----:B------:R-:W-:Y:S03]  /*1f00*/  LDSM.16.M88.4 R108, [R5+0x16900] ;  /* 0x01690000056c783b */ /* 0x000fe60000000200 */
[C---:B------:R-:W-:Y:S01]  /*1f10*/  HMMA.16816.F32 R12, R192.reuse, R114, R36 ;  /* 0x00000072c00c723c */ /* 0x040fe20000001824 */
[----:B------:R-:W3:Y:S04]  /*1f20*/  LDSM.16.M88.4 R36, [R232+0x17100] ;  /* 0x01710000e824783b */ /* 0x000ee80000000200 */
[----:B------:R-:W-:Y:S03]  /*1f30*/  LDSM.16.M88.4 R112, [R4+0x17100] ;  /* 0x017100000470783b */ /* 0x000fe60000000200 */
[C---:B-1----:R-:W-:Y:S08]  /*1f40*/  HMMA.16816.F32 R8, R192.reuse, R56, R44 ;  /* 0x00000038c008723c */ /* 0x042ff0000000182c */
[C---:B------:R-:W-:Y:S01]  /*1f50*/  HMMA.16816.F32 R40, R192.reuse, R58, R52 ;  /* 0x0000003ac028723c */ /* 0x040fe20000001834 */
[----:B------:R-:W-:Y:S07]  /*1f60*/  LDSM.16.M88.4 R52, [R232+0x17900] ;  /* 0x01790000e834783b */ /* 0x000fee0000000200 */
[C---:B------:R-:W-:Y:S01]  /*1f70*/  HMMA.16816.F32 R56, R192.reuse, R86, R88 ;  /* 0x00000056c038723c */ /* 0x040fe20000001858 */
[----:B------:R-:W1:Y:S07]  /*1f80*/  LDSM.16.M88.4 R88, [R4+0x15100] ;  /* 0x015100000458783b */ /* 0x000e6e0000000200 */
[----:B------:R-:W-:Y:S01]  /*1f90*/  HMMA.16816.F32 R44, R192, R84, R72 ;  /* 0x00000054c02c723c */ /* 0x000fe20000001848 */
[----:B------:R-:W1:Y:S07]  /*1fa0*/  LDSM.16.M88.4 R84, [R4+0x15900] ;  /* 0x015900000454783b */ /* 0x000e6e0000000200 */
[C---:B--2---:R-:W-:Y:S08]  /*1fb0*/  HMMA.16816.F32 R80, R196.reuse, R32, R80 ;  /* 0x00000020c450723c */ /* 0x044ff00000001850 */
[C---:B------:R-:W-:Y:S08]  /*1fc0*/  HMMA.16816.F32 R32, R196.reuse, R34, R76 ;  /* 0x00000022c420723c */ /* 0x040ff0000000184c */
[C---:B---3--:R-:W-:Y:S08]  /*1fd0*/  HMMA.16816.F32 R76, R196.reuse, R28, R68 ;  /* 0x0000001cc44c723c */ /* 0x048ff00000001844 */
[C---:B----4-:R-:W-:Y:S08]  /*1fe0*/  HMMA.16816.F32 R68, R196.reuse, R24, R60 ;  /* 0x00000018c444723c */ /* 0x050ff0000000183c */
[C---:B------:R-:W-:Y:S01]  /*1ff0*/  HMMA.16816.F32 R72, R196.reuse, R30, R64 ;  /* 0x0000001ec448723c */ /* 0x040fe20000001840 */
[----:B------:R-:W2:Y:S07]  /*2000*/  LDSM.16.M88.4 R28, [R5+0x15100] ;  /* 0x01510000051c783b */ /* 0x000eae0000000200 */
[C---:B------:R-:W-:Y:S08]  /*2010*/  HMMA.16816.F32 R48, R196.reuse, R26, R48 ;  /* 0x0000001ac430723c */ /* 0x040ff00000001830 */
[C---:B-----5:R-:W-:Y:S08]  /*2020*/  HMMA.16816.F32 R64, R196.reuse, R20, R16 ;  /* 0x00000014c440723c */ /* 0x060ff00000001810 */
[C---:B------:R-:W-:Y:S08]  /*2030*/  HMMA.16816.F32 R60, R196.reuse, R22, R12 ;  /* 0x00000016c43c723c */ /* 0x040ff0000000180c */
[C---:B------:R-:W-:Y:S08]  /*2040*/  HMMA.16816.F32 R24, R196.reuse, R36, R8 ;  /* 0x00000024c418723c */ /* 0x040ff00000001808 */
[----:B------:R-:W-:Y:S08]  /*2050*/  HMMA.16816.F32 R20, R196, R38, R40 ;  /* 0x00000026c414723c */ /* 0x000ff00000001828 */
[C---:B-1----:R-:W-:Y:S01]  /*2060*/  HMMA.16816.F32 R8, R200.reuse, R88, R80 ;  /* 0x00000058c808723c */ /* 0x042fe20000001850 */
[----:B------:R-:W-:Y:S07]  /*2070*/  LDSM.16.M88.4 R80, [R5+0x17900] ;  /* 0x017900000550783b */ /* 0x000fee0000000200 */
[----:B------:R-:W-:Y:S01]  /*2080*/  HMMA.16816.F32 R32, R200, R90, R32 ;  /* 0x0000005ac820723c */ /* 0x000fe20000001820 */
[----:B------:R-:W-:Y:S07]  /*2090*/  LDSM.16.M88.4 R88, [R3+0x15900] ;  /* 0x015900000358783b */ /* 0x000fee0000000200 */
[----:B------:R-:W-:Y:S08]  /*20a0*/  HMMA.16816.F32 R16, R196, R52, R44 ;  /* 0x00000034c410723c */ /* 0x000ff0000000182c */
[C---:B------:R-:W-:Y:S08]  /*20b0*/  HMMA.16816.F32 R44, R200.reuse, R96, R68 ;  /* 0x00000060c82c723c */ /* 0x040ff00000001844 */
[C---:B------:R-:W-:Y:S08]  /*20c0*/  HMMA.16816.F32 R36, R200.reuse, R84, R76 ;  /* 0x00000054c824723c */ /* 0x040ff0000000184c */
[C---:B------:R-:W-:Y:S01]  /*20d0*/  HMMA.16816.F32 R40, R200.reuse, R86, R72 ;  /* 0x00000056c828723c */ /* 0x040fe20000001848 */
[----:B------:R-:W1:Y:S07]  /*20e0*/  LDSM.16.M88.4 R84, [R3+0x15100] ;  /* 0x015100000354783b */ /* 0x000e6e0000000200 */
[----:B------:R-:W-:Y:S01]  /*20f0*/  HMMA.16816.F32 R48, R200, R98, R48 ;  /* 0x00000062c830723c */ /* 0x000fe20000001830 */
[----:B------:R-:W3:Y:S07]  /*2100*/  LDSM.16.M88.4 R96, [R3+0x16100] ;  /* 0x016100000360783b */ /* 0x000eee0000000200 */
[----:B------:R-:W-:Y:S08]  /*2110*/  HMMA.16816.F32 R12, R196, R54, R56 ;  /* 0x00000036c40c723c */ /* 0x000ff00000001838 */
[C---:B------:R-:W-:Y:S08]  /*2120*/  HMMA.16816.F32 R56, R200.reuse, R112, R24 ;  /* 0x00000070c838723c */ /* 0x040ff00000001818 */
[----:B------:R-:W-:Y:S08]  /*2130*/  HMMA.16816.F32 R76, R200, R114, R20 ;  /* 0x00000072c84c723c */ /* 0x000ff00000001814 */
[C---:B--2---:R-:W-:Y:S08]  /*2140*/  HMMA.16816.F32 R24, R204.reuse, R28, R8 ;  /* 0x0000001ccc18723c */ /* 0x044ff00000001808 */
[----:B------:R-:W-:Y:S08]  /*2150*/  HMMA.16816.F32 R20, R204, R30, R32 ;  /* 0x0000001ecc14723c */ /* 0x000ff00000001820 */
[----:B------:R-:W-:Y:S01]  /*2160*/  HMMA.16816.F32 R52, R200, R104, R64 ;  /* 0x00000068c834723c */ /* 0x000fe20000001840 */
[----:B------:R-:W2:Y:S07]  /*2170*/  LDSM.16.M88.4 R64, [R5+0x17100] ;  /* 0x017100000540783b */ /* 0x000eae0000000200 */
[C---:B------:R-:W-:Y:S01]  /*2180*/  HMMA.16816.F32 R8, R204.reuse, R100, R44 ;  /* 0x00000064cc08723c */ /* 0x040fe2000000182c */
[----:B------:R-:W-:Y:S07]  /*2190*/  LDSM.16.M88.4 R44, [R3+0x16900] ;  /* 0x01690000032c783b */ /* 0x000fee0000000200 */
[----:B------:R-:W-:Y:S01]  /*21a0*/  HMMA.16816.F32 R28, R204, R102, R48 ;  /* 0x00000066cc1c723c */ /* 0x000fe20000001830 */
[----:B------:R-:W4:Y:S07]  /*21b0*/  LDSM.16.M88.4 R48, [R232+0x18100] ;  /* 0x01810000e830783b */ /* 0x000f2e0000000200 */
[C---:B------:R-:W-:Y:S08]  /*21c0*/  HMMA.16816.F32 R72, R200.reuse, R116, R16 ;  /* 0x00000074c848723c */ /* 0x040ff00000001810 */
[----:B------:R-:W-:Y:S08]  /*21d0*/  HMMA.16816.F32 R68, R200, R118, R12 ;  /* 0x00000076c844723c */ /* 0x000ff0000000180c */
[C---:B------:R-:W-:Y:S08]  /*21e0*/  HMMA.16816.F32 R16, R204.reuse, R92, R36 ;  /* 0x0000005ccc10723c */ /* 0x040ff00000001824 */
[----:B------:R-:W-:Y:S08]  /*21f0*/  HMMA.16816.F32 R12, R204, R94, R40 ;  /* 0x0000005ecc0c723c */ /* 0x000ff00000001828 */
[C---:B-1----:R-:W-:Y:S01]  /*2200*/  HMMA.16816.F32 R32, R208.reuse, R84, R24 ;  /* 0x00000054d020723c */ /* 0x042fe20000001818 */
[----:B------:R-:W-:Y:S07]  /*2210*/  LDSM.16.M88.4 R24, [R3+0x17900] ;  /* 0x017900000318783b */ /* 0x000fee0000000200 */
[C---:B------:R-:W-:Y:S01]  /*2220*/  HMMA.16816.F32 R40, R208.reuse, R86, R20 ;  /* 0x00000056d028723c */ /* 0x040fe20000001814 */
[----:B------:R-:W-:Y:S07]  /*2230*/  LDSM.16.M88.4 R20, [R4+0x18100] ;  /* 0x018100000414783b */ /* 0x000fee0000000200 */
[----:B---3--:R-:W-:Y:S01]  /*2240*/  HMMA.16816.F32 R84, R208, R96, R8 ;  /* 0x00000060d054723c */ /* 0x008fe20000001808 */
[----:B------:R-:W1:Y:S07]  /*2250*/  LDSM.16.M88.4 R8, [R3+0x17100] ;  /* 0x017100000308783b */ /* 0x000e6e0000000200 */
[----:B------:R-:W-:Y:S08]  /*2260*/  HMMA.16816.F32 R36, R204, R108, R52 ;  /* 0x0000006ccc24723c */ /* 0x000ff00000001834 */
[----:B------:R-:W-:Y:S08]  /*2270*/  HMMA.16816.F32 R60, R200, R106, R60 ;  /* 0x0000006ac83c723c */ /* 0x000ff0000000183c */
[C---:B--2---:R-:W-:Y:S08]  /*2280*/  HMMA.16816.F32 R56, R204.reuse, R64, R56 ;  /* 0x00000040cc38723c */ /* 0x044ff00000001838 */
[C---:B------:R-:W-:Y:S08]  /*2290*/  HMMA.16816.F32 R52, R204.reuse, R66, R76 ;  /* 0x00000042cc34723c */ /* 0x040ff0000000184c */
[----:B------:R-:W-:Y:S08]  /*22a0*/  HMMA.16816.F32 R100, R204, R80, R72 ;  /* 0x00000050cc64723c */ /* 0x000ff00000001848 */
[C---:B------:R-:W-:Y:S08]  /*22b0*/  HMMA.16816.F32 R64, R208.reuse, R88, R16 ;  /* 0x00000058d040723c */ /* 0x040ff00000001810 */
[----:B------:R-:W-:Y:S08]  /*22c0*/  HMMA.16816.F32 R72, R208, R90, R12 ;  /* 0x0000005ad048723c */ /* 0x000ff0000000180c */
[----:B----4-:R-:W-:Y:S01]  /*22d0*/  HMMA.16816.F32 R16, R212, R48, R32 ;  /* 0x00000030d410723c */ /* 0x010fe20000001820 */
[----:B------:R-:W-:Y:S07]  /*22e0*/  LDSM.16.M88.4 R32, [R232+0x19100] ;  /* 0x01910000e820783b */ /* 0x000fee0000000200 */
[----:B------:R-:W-:Y:S08]  /*22f0*/  HMMA.16816.F32 R92, R204, R82, R68 ;  /* 0x00000052cc5c723c */ /* 0x000ff00000001844 */
[----:B------:R-:W-:Y:S01]  /*2300*/  HMMA.16816.F32 R12, R212, R50, R40 ;  /* 0x00000032d40c723c */ /* 0x000fe20000001828 */
[----:B------:R-:W-:Y:S04]  /*2310*/  LDSM.16.M88.4 R40, [R4+0x18900] ;  /* 0x018900000428783b */ /* 0x000fe80000000200 */
[----:B------:R-:W-:Y:S03]  /*2320*/  LDSM.16.M88.4 R48, [R5+0x18900] ;  /* 0x018900000530783b */ /* 0x000fe60000000200 */
[C---:B------:R-:W-:Y:S01]  /*2330*/  HMMA.16816.F32 R80, R208.reuse, R98, R28 ;  /* 0x00000062d050723c */ /* 0x040fe2000000181c */
[----:B------:R-:W2:Y:S07]  /*2340*/  LDSM.16.M88.4 R28, [R232+0x18900] ;  /* 0x01890000e81c783b */ /* 0x000eae0000000200 */
[----:B------:R-:W-:Y:S01]  /*2350*/  HMMA.16816.F32 R68, R208, R44, R36 ;  /* 0x0000002cd044723c */ /* 0x000fe20000001824 */
[----:B------:R-:W3:Y:S07]  /*2360*/  LDSM.16.M88.4 R36, [R5+0x18100] ;  /* 0x018100000524783b */ /* 0x000eee0000000200 */
[----:B------:R-:W-:Y:S08]  /*2370*/  HMMA.16816.F32 R60, R204, R110, R60 ;  /* 0x0000006ecc3c723c */ /* 0x000ff0000000183c */
[C---:B-1----:R-:W-:Y:S01]  /*2380*/  HMMA.16816.F32 R76, R208.reuse, R8, R56 ;  /* 0x00000008d04c723c */ /* 0x042fe20000001838 */
[----:B------:R-:W-:Y:S07]  /*2390*/  LDSM.16.M88.4 R56, [R3+0x18900] ;  /* 0x018900000338783b */ /* 0x000fee0000000200 */
[----:B------:R-:W-:Y:S01]  /*23a0*/  HMMA.16816.F32 R96, R208, R10, R52 ;  /* 0x0000000ad060723c */ /* 0x000fe20000001834 */
[----:B------:R-:W-:Y:S07]  /*23b0*/  LDSM.16.M88.4 R52, [R232+0x1a100] ;  /* 0x01a10000e834783b */ /* 0x000fee0000000200 */
[C---:B------:R-:W-:Y:S08]  /*23c0*/  HMMA.16816.F32 R8, R216.reuse, R20, R16 ;  /* 0x00000014d808723c */ /* 0x040ff00000001810 */
[----:B------:R-:W-:Y:S08]  /*23d0*/  HMMA.16816.F32 R16, R216, R22, R12 ;  /* 0x00000016d810723c */ /* 0x000ff0000000180c */
[----:B--2---:R-:W-:Y:S08]  /*23e0*/  HMMA.16816.F32 R12, R212, R30, R72 ;  /* 0x0000001ed40c723c */ /* 0x004ff00000001848 */
[C---:B------:R-:W-:Y:S01]  /*23f0*/  HMMA.16816.F32 R88, R208.reuse, R46, R60 ;  /* 0x0000002ed058723c */ /* 0x040fe2000000183c */
[----:B------:R-:W1:Y:S04]  /*2400*/  LDSM.16.M88.4 R60, [R3+0x18100] ;  /* 0x01810000033c783b */ /* 0x000e680000000200 */
[----:B------:R-:W-:Y:S03]  /*2410*/  LDSM.16.M88.4 R44, [R232+0x19900] ;  /* 0x01990000e82c783b */ /* 0x000fe60000000200 */
[C---:B------:R-:W-:Y:S08]  /*2420*/  HMMA.16816.F32 R100, R208.reuse, R24, R100 ;  /* 0x00000018d064723c */ /* 0x040ff00000001864 */
[----:B------:R-:W-:Y:S08]  /*2430*/  HMMA.16816.F32 R92, R208, R26, R92 ;  /* 0x0000001ad05c723c */ /* 0x000ff0000000185c */
[----:B------:R-:W-:Y:S01]  /*2440*/  HMMA.16816.F32 R24, R212, R28, R64 ;  /* 0x0000001cd418723c */ /* 0x000fe20000001840 */
[----:B------:R-:W-:Y:S07]  /*2450*/  LDSM.16.M88.4 R64, [R232+0x1a900] ;  /* 0x01a90000e840783b */ /* 0x000fee0000000200 */
[C---:B---3--:R-:W-:Y:S08]  /*2460*/  HMMA.16816.F32 R8, R220.reuse, R36, R8 ;  /* 0x00000024dc08723c */ /* 0x048ff00000001808 */
[----:B------:R-:W-:Y:S01]  /*2470*/  HMMA.16816.F32 R16, R220, R38, R16 ;  /* 0x00000026dc10723c */ /* 0x000fe20000001810 */
[----:B------:R-:W2:Y:S07]  /*2480*/  LDSM.16.M88.4 R36, [R4+0x19100] ;  /* 0x019100000424783b */ /* 0x000eae0000000200 */
[----:B------:R-:W-:Y:S08]  /*2490*/  HMMA.16816.F32 R28, R212, R32, R84 ;  /* 0x00000020d41c723c */ /* 0x000ff00000001854 */
[C---:B------:R-:W-:Y:S08]  /*24a0*/  HMMA.16816.F32 R12, R216.reuse, R42, R12 ;  /* 0x0000002ad80c723c */ /* 0x040ff0000000180c */
[----:B------:R-:W-:Y:S01]  /*24b0*/  HMMA.16816.F32 R20, R216, R40, R24 ;  /* 0x00000028d814723c */ /* 0x000fe20000001818 */
[----:B------:R-:W3:Y:S07]  /*24c0*/  LDSM.16.M88.4 R40, [R5+0x19100] ;  /* 0x019100000528783b */ /* 0x000eee0000000200 */
[----:B------:R-:W-:Y:S08]  /*24d0*/  HMMA.16816.F32 R72, R212, R34, R80 ;  /* 0x00000022d448723c */ /* 0x000ff00000001850 */
[----:B-1----:R-:W-:Y:S08]  /*24e0*/  HMMA.16816.F32 R32, R224, R60, R8 ;  /* 0x0000003ce020723c */ /* 0x002ff00000001808 */
[----:B--2---:R-:W-:Y:S08]  /*24f0*/  HMMA.16816.F32 R28, R216, R36, R28 ;  /* 0x00000024d81c723c */ /* 0x004ff0000000181c */
[C---:B------:R-:W-:Y:S08]  /*2500*/  HMMA.16816.F32 R24, R220.reuse, R50, R12 ;  /* 0x00000032dc18723c */ /* 0x040ff0000000180c */
[----:B------:R-:W-:Y:S01]  /*2510*/  HMMA.16816.F32 R8, R220, R48, R20 ;  /* 0x00000030dc08723c */ /* 0x000fe20000001814 */
[----:B------:R-:W-:Y:S01]  /*2520*/  FMUL.FTZ R6, R32, c[0x0][0x320] ;  /* 0x0000c80020067a20 */ /* 0x000fe20000410000 */
[----:B------:R-:W-:Y:S03]  /*2530*/  LDSM.16.M88.4 R48, [R4+0x1a900] ;  /* 0x01a900000430783b */ /* 0x000fe60000000200 */
[----:B------:R1:W2:Y:S03]  /*2540*/  MUFU.TANH R105, R6 ;  /* 0x0000000600697308 */ /* 0x0002a60000002400 */
[----:B------:R-:W-:Y:S08]  /*2550*/  HMMA.16816.F32 R20, R224, R62, R16 ;  /* 0x0000003ee014723c */ /* 0x000ff00000001810 */
[----:B---3--:R-:W-:Y:S01]  /*2560*/  HMMA.16816.F32 R12, R220, R40, R28 ;  /* 0x00000028dc0c723c */ /* 0x008fe2000000181c */
[----:B-1----:R-:W-:-:S07]  /*2570*/  FMUL.FTZ R6, R33, c[0x0][0x320] ;  /* 0x0000c80021067a20 */ /* 0x002fce0000410000 */
[----:B------:R-:W-:Y:S01]  /*2580*/  HMMA.16816.F32 R28, R224, R58, R24 ;  /* 0x0000003ae01c723c */ /* 0x000fe20000001818 */
[----:B------:R1:W3:Y:S07]  /*2590*/  MUFU.TANH R104, R6 ;  /* 0x0000000600687308 */ /* 0x0002ee0000002400 */
[C---:B------:R-:W-:Y:S08]  /*25a0*/  HMMA.16816.F32 R80, R212.reuse, R44, R68 ;  /* 0x0000002cd450723c */ /* 0x040ff00000001844 */
[C---:B------:R-:W-:Y:S01]  /*25b0*/  HMMA.16816.F32 R88, R212.reuse, R46, R88 ;  /* 0x0000002ed458723c */ /* 0x040fe20000001858 */
[----:B-1----:R-:W-:Y:S01]  /*25c0*/  FMUL.FTZ R6, R34, c[0x0][0x320] ;  /* 0x0000c80022067a20 */ /* 0x002fe20000410000 */
[----:B------:R-:W1:Y:S06]  /*25d0*/  LDSM.16.M88.4 R44, [R4+0x19900] ;  /* 0x01990000042c783b */ /* 0x000e6c0000000200 */
[----:B------:R-:W-:Y:S01]  /*25e0*/  HMMA.16816.F32 R68, R212, R54, R96 ;  /* 0x00000036d444723c */ /* 0x000fe20000001860 */
[----:B------:R4:W-:Y:S07]  /*25f0*/  MUFU.TANH R99, R6 ;  /* 0x0000000600637308 */ /* 0x0009ee0000002400 */
[----:B------:R-:W-:Y:S01]  /*2600*/  HMMA.16816.F32 R16, R216, R38, R72 ;  /* 0x00000026d810723c */ /* 0x000fe20000001848 */
[----:B------:R5:W2:Y:S07]  /*2610*/  LDSM.16.M88.4 R36, [R4+0x1a100] ;  /* 0x01a100000424783b */ /* 0x000aae0000000200 */
[----:B------:R-:W-:Y:S01]  /*2620*/  HMMA.16816.F32 R76, R212, R52, R76 ;  /* 0x00000034d44c723c */ /* 0x000fe2000000184c */
[----:B----4-:R-:W-:Y:S01]  /*2630*/  FMUL.FTZ R6, R35, c[0x0][0x320] ;  /* 0x0000c80023067a20 */ /* 0x010fe20000410000 */
[----:B------:R-:W4:Y:S03]  /*2640*/  LDSM.16.M88.4 R52, [R3+0x19100] ;  /* 0x019100000334783b */ /* 0x000f260000000200 */
[----:B------:R1:W-:Y:S01]  /*2650*/  MUFU.TANH R98, R6 ;  /* 0x0000000600627308 */ /* 0x0003e20000002400 */
[----:B------:R-:W2:Y:S02]  /*2660*/  LDSM.16.M88.4 R32, [R5+0x19900] ;  /* 0x019900000520783b */ /* 0x000ea40000000200 */
[----:B------:R-:W-:Y:S02]  /*2670*/  HMMA.16816.F32 R8, R224, R56, R8 ;  /* 0x00000038e008723c */ /* 0x000fe40000001808 */
[----:B------:R-:W2:Y:S01]  /*2680*/  LDSM.16.M88.4 R56, [R3+0x19900] ;  /* 0x019900000338783b */ /* 0x000ea20000000200 */
[----:B-----5:R-:W-:-:S05]  /*2690*/  FMUL.FTZ R4, R28, c[0x0][0x320] ;  /* 0x0000c8001c047a20 */ /* 0x020fca0000410000 */
[----:B------:R-:W-:Y:S01]  /*26a0*/  HMMA.16816.F32 R60, R212, R64, R100 ;  /* 0x00000040d43c723c */ /* 0x000fe20000001864 */
[----:B------:R5:W-:Y:S01]  /*26b0*/  MUFU.TANH R75, R4 ;  /* 0x00000004004b7308 */ /* 0x000be20000002400 */
[----:B-1----:R-:W-:-:S05]  /*26c0*/  FMUL.FTZ R6, R20, c[0x0][0x320] ;  /* 0x0000c80014067a20 */ /* 0x002fca0000410000 */
[----:B------:R-:W-:Y:S01]  /*26d0*/  SHF.L.U32 R103, R2, 0x1, RZ ;  /* 0x0000000102677819 */ /* 0x000fe200000006ff */
[----:B------:R-:W-:Y:S01]  /*26e0*/  HMMA.16816.F32 R24, R216, R44, R80 ;  /* 0x0000002cd818723c */ /* 0x000fe20000001850 */
[----:B------:R1:W-:Y:S03]  /*26f0*/  MUFU.TANH R97, R6 ;  /* 0x0000000600617308 */ /* 0x0003e60000002400 */
[--C-:B------:R-:W-:Y:S02]  /*2700*/  IMAD.IADD R2, R235, 0x1, R103.reuse ;  /* 0x00000001eb027824 */ /* 0x100fe400078e0267 */
[----:B------:R-:W-:Y:S02]  /*2710*/  IMAD R233, R0, 0x2, R103 ;  /* 0x0000000200e97824 */ /* 0x000fe400078e0267 */
[----:B------:R-:W-:Y:S01]  /*2720*/  HMMA.16816.F32 R64, R212, R66, R92 ;  /* 0x00000042d440723c */ /* 0x000fe2000000185c */
[----:B-----5:R-:W-:-:S02]  /*2730*/  FMUL.FTZ R4, R29, c[0x0][0x320] ;  /* 0x0000c8001d047a20 */ /* 0x020fc40000410000 */
[----:B------:R-:W-:Y:S02]  /*2740*/  IADD3 R0, R235, R233, RZ ;  /* 0x000000e9eb007210 */ /* 0x000fe40007ffe0ff */
[----:B------:R5:W-:Y:S01]  /*2750*/  MUFU.TANH R74, R4 ;  /* 0x00000004004a7308 */ /* 0x000be20000002400 */
[----:B-1----:R-:W-:-:S07]  /*2760*/  FMUL.FTZ R6, R21, c[0x0][0x320] ;  /* 0x0000c80015067a20 */ /* 0x002fce0000410000 */
[----:B------:R1:W-:Y:S01]  /*2770*/  MUFU.TANH R96, R6 ;  /* 0x0000000600607308 */ /* 0x0003e20000002400 */
[----:B-----5:R-:W-:-:S07]  /*2780*/  FMUL.FTZ R4, R30, c[0x0][0x320] ;  /* 0x0000c8001e047a20 */ /* 0x020fce0000410000 */
[----:B------:R5:W-:Y:S01]  /*2790*/  MUFU.TANH R73, R4 ;  /* 0x0000000400497308 */ /* 0x000be20000002400 */
[----:B-1----:R-:W-:-:S07]  /*27a0*/  FMUL.FTZ R6, R22, c[0x0][0x320] ;  /* 0x0000c80016067a20 */ /* 0x002fce0000410000 */
[----:B------:R1:W1:Y:S01]  /*27b0*/  MUFU.TANH R87, R6 ;  /* 0x0000000600577308 */ /* 0x0002620000002400 */
[----:B-----5:R-:W-:Y:S02]  /*27c0*/  FMUL.FTZ R4, R31, c[0x0][0x320] ;  /* 0x0000c8001f047a20 */ /* 0x020fe40000410000 */
[----:B------:R-:W5:Y:S05]  /*27d0*/  LDSM.16.M88.4 R28, [R5+0x1a100] ;  /* 0x01a10000051c783b */ /* 0x000f6a0000000200 */
[----:B------:R-:W-:Y:S01]  /*27e0*/  MUFU.TANH R72, R4 ;  /* 0x0000000400487308 */ /* 0x000fe20000002400 */
[----:B-1----:R-:W-:Y:S02]  /*27f0*/  FMUL.FTZ R6, R23, c[0x0][0x320] ;  /* 0x0000c80017067a20 */ /* 0x002fe40000410000 */
[----:B------:R-:W-:Y:S05]  /*2800*/  HMMA.16816.F32 R20, R220, R42, R16 ;  /* 0x0000002adc14723c */ /* 0x000fea0000001810 */
[----:B------:R1:W-:Y:S03]  /*2810*/  MUFU.TANH R86, R6 ;  /* 0x0000000600567308 */ /* 0x0003e60000002400 */
[C---:B------:R-:W-:Y:S08]  /*2820*/  HMMA.16816.F32 R16, R216.reuse, R46, R88 ;  /* 0x0000002ed810723c */ /* 0x040ff00000001858 */
[----:B--2---:R-:W-:Y:S01]  /*2830*/  HMMA.16816.F32 R44, R216, R36, R76 ;  /* 0x00000024d82c723c */ /* 0x004fe2000000184c */
[----:B-1----:R-:W-:-:S04]  /*2840*/  FMUL.FTZ R6, R8, c[0x0][0x320] ;  /* 0x0000c80008067a20 */ /* 0x002fc80000410000 */
[----:B------:R1:W2:Y:S03]  /*2850*/  MUFU.TANH R85, R6 ;  /* 0x0000000600557308 */ /* 0x0002a60000002400 */
[----:B----4-:R-:W-:Y:S08]  /*2860*/  HMMA.16816.F32 R20, R224, R54, R20 ;  /* 0x00000036e014723c */ /* 0x010ff00000001814 */
[----:B------:R-:W-:Y:S01]  /*2870*/  HMMA.16816.F32 R40, R216, R48, R60 ;  /* 0x00000030d828723c */ /* 0x000fe2000000183c */
[----:B-1----:R-:W-:-:S07]  /*2880*/  FMUL.FTZ R6, R9, c[0x0][0x320] ;  /* 0x0000c80009067a20 */ /* 0x002fce0000410000 */
[----:B------:R-:W-:Y:S01]  /*2890*/  HMMA.16816.F32 R16, R220, R34, R16 ;  /* 0x00000022dc10723c */ /* 0x000fe20000001810 */
[----:B------:R1:W4:Y:S07]  /*28a0*/  MUFU.TANH R84, R6 ;  /* 0x0000000600547308 */ /* 0x00032e0000002400 */
[----:B------:R-:W-:Y:S02]  /*28b0*/  FMUL.FTZ R20, R20, c[0x0][0x320] ;  /* 0x0000c80014147a20 */ /* 0x000fe40000410000 */
[----:B------:R-:W-:-:S02]  /*28c0*/  FMUL.FTZ R21, R21, c[0x0][0x320] ;  /* 0x0000c80015157a20 */ /* 0x000fc40000410000 */
[----:B------:R-:W-:Y:S01]  /*28d0*/  FMUL.FTZ R22, R22, c[0x0][0x320] ;  /* 0x0000c80016167a20 */ /* 0x000fe20000410000 */
[----:B------:R-:W-:Y:S01]  /*28e0*/  MUFU.TANH R145, R20 ;  /* 0x0000001400917308 */ /* 0x000fe20000002400 */
[----:B------:R-:W-:Y:S02]  /*28f0*/  FMUL.FTZ R23, R23, c[0x0][0x320] ;  /* 0x0000c80017177a20 */ /* 0x000fe40000410000 */
[----:B-1----:R-:W-:-:S05]  /*2900*/  FMUL.FTZ R6, R10, c[0x0][0x320] ;  /* 0x0000c8000a067a20 */ /* 0x002fca0000410000 */
[----:B------:R-:W-:Y:S08]  /*2910*/  MUFU.TANH R101, R21 ;  /* 0x0000001500657308 */ /* 0x000ff00000002400 */
[----:B------:R1:W1:Y:S08]  /*2920*/  MUFU.TANH R81, R6 ;  /* 0x0000000600517308 */ /* 0x0002700000002400 */
[----:B------:R-:W-:Y:S01]  /*2930*/  MUFU.TANH R49, R23 ;  /* 0x0000001700317308 */ /* 0x000fe20000002400 */
[----:B-1----:R-:W-:-:S02]  /*2940*/  FMUL.FTZ R6, R11, c[0x0][0x320] ;  /* 0x0000c8000b067a20 */ /* 0x002fc40000410000 */
[----:B------:R-:W-:Y:S01]  /*2950*/  HMMA.16816.F32 R8, R224, R52, R12 ;  /* 0x00000034e008723c */ /* 0x000fe2000000180c */
[----:B------:R1:W-:Y:S04]  /*2960*/  LDSM.16.M88.4 R52, [R5+0x1a900] ;  /* 0x01a900000534783b */ /* 0x0003e80000000200 */
[----:B------:R-:W1:Y:S03]  /*2970*/  MUFU.TANH R80, R6 ;  /* 0x0000000600507308 */ /* 0x000e660000002400 */
[----:B------:R-:W-:Y:S08]  /*2980*/  HMMA.16816.F32 R12, R220, R32, R24 ;  /* 0x00000020dc0c723c */ /* 0x000ff00000001818 */
[----:B------:R-:W-:Y:S01]  /*2990*/  HMMA.16816.F32 R24, R216, R38, R68 ;  /* 0x00000026d818723c */ /* 0x000fe20000001844 */
[----:B------:R-:W1:Y:S07]  /*29a0*/  LDSM.16.M88.4 R36, [R3+0x1a100] ;  /* 0x01a100000324783b */ /* 0x000e6e0000000200 */
[----:B------:R-:W-:Y:S01]  /*29b0*/  FMUL.FTZ R9, R9, c[0x0][0x320] ;  /* 0x0000c80009097a20 */ /* 0x000fe20000410000 */
[----:B------:R-:W-:Y:S01]  /*29c0*/  HMMA.16816.F32 R32, R224, R58, R16 ;  /* 0x0000003ae020723c */ /* 0x000fe20000001810 */
[----:B------:R-:W-:-:S02]  /*29d0*/  FMUL.FTZ R10, R10, c[0x0][0x320] ;  /* 0x0000c8000a0a7a20 */ /* 0x000fc40000410000 */
[----:B------:R-:W-:Y:S01]  /*29e0*/  FMUL.FTZ R11, R11, c[0x0][0x320] ;  /* 0x0000c8000b0b7a20 */ /* 0x000fe20000410000 */
[----:B------:R-:W-:Y:S01]  /*29f0*/  MUFU.TANH R102, R9 ;  /* 0x0000000900667308 */ /* 0x000fe20000002400 */
[----:B------:R-:W-:-:S07]  /*2a00*/  FMUL.FTZ R4, R8, c[0x0][0x320] ;  /* 0x0000c80008047a20 */ /* 0x000fce0000410000 */
[----:B------:R-:W-:Y:S03]  /*2a10*/  MUFU.TANH R146, R10 ;  /* 0x0000000a00927308 */ /* 0x000fe60000002400 */
[----:B-----5:R-:W-:Y:S05]  /*2a20*/  HMMA.16816.F32 R24, R220, R30, R24 ;  /* 0x0000001edc18723c */ /* 0x020fea0000001818 */
[----:B------:R5:W-:Y:S04]  /*2a30*/  MUFU.TANH R168, R11 ;  /* 0x0000000b00a87308 */ /* 0x000be80000002400 */
[----:B------:R-:W-:-:S02]  /*2a40*/  FMUL.FTZ R32, R32, c[0x0][0x320] ;  /* 0x0000c80020207a20 */ /* 0x000fc40000410000 */
[----:B------:R-:W-:Y:S02]  /*2a50*/  FMUL.FTZ R33, R33, c[0x0][0x320] ;  /* 0x0000c80021217a20 */ /* 0x000fe40000410000 */
[----:B------:R1:W1:Y:S01]  /*2a60*/  MUFU.TANH R144, R4 ;  /* 0x0000000400907308 */ /* 0x0002620000002400 */
[----:B------:R-:W-:Y:S02]  /*2a70*/  FMUL.FTZ R34, R34, c[0x0][0x320] ;  /* 0x0000c80022227a20 */ /* 0x000fe40000410000 */
[----:B------:R-:W-:Y:S01]  /*2a80*/  FMUL.FTZ R35, R35, c[0x0][0x320] ;  /* 0x0000c80023237a20 */ /* 0x000fe20000410000 */
[----:B-----5:R-:W-:Y:S01]  /*2a90*/  HMMA.16816.F32 R8, R220, R28, R44 ;  /* 0x0000001cdc08723c */ /* 0x020fe2000000182c */
[----:B------:R5:W2:Y:S03]  /*2aa0*/  LDSM.16.M88.4 R44, [R3+0x1a900] ;  /* 0x01a90000032c783b */ /* 0x000aa60000000200 */
[----:B------:R-:W-:Y:S01]  /*2ab0*/  MUFU.TANH R32, R32 ;  /* 0x0000002000207308 */ /* 0x000fe20000002400 */
[----:B------:R-:W-:-:S04]  /*2ac0*/  DEPBAR.LE SB0, 0x2 ;  /* 0x000080800000791a */ /* 0x000fc80000000000 */
[----:B-1----:R-:W-:Y:S03]  /*2ad0*/  HMMA.16816.F32 R4, R224, R56, R12 ;  /* 0x00000038e004723c */ /* 0x002fe6000000180c */
[----:B------:R-:W-:Y:S05]  /*2ae0*/  MUFU.TANH R33, R33 ;  /* 0x0000002100217308 */ /* 0x000fea0000002400 */
[----:B------:R-:W-:Y:S03]  /*2af0*/  HMMA.16816.F32 R12, R216, R50, R64 ;  /* 0x00000032d80c723c */ /* 0x000fe60000001840 */
[----:B------:R1:W1:Y:S01]  /*2b00*/  MUFU.TANH R50, R22 ;  /* 0x0000001600327308 */ /* 0x0002620000002400 */
[----:B-----5:R-:W-:-:S04]  /*2b10*/  SHF.R.S32.HI R3, RZ, 0x1f, R124 ;  /* 0x0000001fff037819 */ /* 0x020fc8000001147c */
[----:B------:R-:W-:Y:S03]  /*2b20*/  HMMA.16816.F32 R16, R224, R36, R8 ;  /* 0x00000024e010723c */ /* 0x000fe60000001808 */
[----:B------:R-:W-:Y:S01]  /*2b30*/  MUFU.TANH R34, R34 ;  /* 0x0000002200227308 */ /* 0x000fe20000002400 */
[----:B------:R-:W-:-:S04]  /*2b40*/  LEA.HI R125, R3, R124, RZ, 0x2 ;  /* 0x0000007c037d7211 */ /* 0x000fc800078f10ff */
[----:B------:R-:W-:Y:S01]  /*2b50*/  FMUL.FTZ R4, R4, c[0x0][0x320] ;  /* 0x0000c80004047a20 */ /* 0x000fe20000410000 */
[----:B------:R-:W-:Y:S01]  /*2b60*/  LOP3.LUT R3, R125, 0x7ffffffc, RZ, 0xc0, !PT ;  /* 0x7ffffffc7d037812 */ /* 0x000fe200078ec0ff */
[----:B-1----:R-:W-:Y:S01]  /*2b70*/  HMMA.16816.F32 R20, R220, R52, R40 ;  /* 0x00000034dc14723c */ /* 0x002fe20000001828 */
[----:B------:R-:W-:Y:S01]  /*2b80*/  FMUL.FTZ R6, R6, c[0x0][0x320] ;  /* 0x0000c80006067a20 */ /* 0x000fe20000410000 */
[----:B------:R1:W5:Y:S01]  /*2b90*/  MUFU.TANH R48, R4 ;  /* 0x0000000400307308 */ /* 0x0003620000002400 */
[----:B------:R-:W-:Y:S01]  /*2ba0*/  FMUL.FTZ R7, R7, c[0x0][0x320] ;  /* 0x0000c80007077a20 */ /* 0x000fe20000410000 */
[----:B------:R-:W-:Y:S01]  /*2bb0*/  STL [R1+0x48], R125 ;  /* 0x0000487d01007387 */ /* 0x000fe20000100800 */
[----:B------:R-:W-:-:S03]  /*2bc0*/  FMUL.FTZ R5, R5, c[0x0][0x320] ;  /* 0x0000c80005057a20 */ /* 0x000fc60000410000 */
[----:B------:R-:W-:Y:S02]  /*2bd0*/  HMMA.16816.F32 R28, R220, R54, R12 ;  /* 0x00000036dc1c723c */ /* 0x000fe4000000180c */
[----:B------:R3:W-:Y:S04]  /*2be0*/  MUFU.TANH R40, R6 ;  /* 0x0000000600287308 */ /* 0x0007e80000002400 */
[----:B------:R-:W-:Y:S02]  /*2bf0*/  FMUL.FTZ R16, R16, c[0x0][0x320] ;  /* 0x0000c80010107a20 */ /* 0x000fe40000410000 */
[----:B------:R-:W-:Y:S01]  /*2c00*/  HMMA.16816.F32 R12, R224, R38, R24 ;  /* 0x00000026e00c723c */ /* 0x000fe20000001818 */
[----:B------:R-:W-:Y:S01]  /*2c10*/  FMUL.FTZ R17, R17, c[0x0][0x320] ;  /* 0x0000c80011117a20 */ /* 0x000fe20000410000 */
[----:B------:R3:W-:Y:S01]  /*2c20*/  MUFU.TANH R36, R7 ;  /* 0x0000000700247308 */ /* 0x0007e20000002400 */
[----:B-1----:R-:W-:-:S02]  /*2c30*/  IMAD.IADD R4, R124, 0x1, -R3 ;  /* 0x000000017c047824 */ /* 0x002fc400078e0a03 */
[----:B------:R-:W-:Y:S02]  /*2c40*/  IMAD.U32 R3, RZ, RZ, UR5 ;  /* 0x00000005ff037e24 */ /* 0x000fe4000f8e00ff */
[----:B------:R-:W-:Y:S01]  /*2c50*/  FMUL.FTZ R18, R18, c[0x0][0x320] ;  /* 0x0000c80012127a20 */ /* 0x000fe20000410000 */
[----:B--2---:R-:W-:Y:S01]  /*2c60*/  HMMA.16816.F32 R8, R224, R44, R20 ;  /* 0x0000002ce008723c */ /* 0x004fe20000001814 */
[----:B------:R-:W-:Y:S01]  /*2c70*/  IMAD R3, R4, -0x2, R3 ;  /* 0xfffffffe04037824 */ /* 0x000fe200078e0203 */
[----:B------:R1:W2:Y:S01]  /*2c80*/  MUFU.TANH R41, R5 ;  /* 0x0000000500297308 */ /* 0x0002a20000002400 */
[----:B------:R-:W-:-:S03]  /*2c90*/  FMUL.FTZ R19, R19, c[0x0][0x320] ;  /* 0x0000c80013137a20 */ /* 0x000fc60000410000 */
[C---:B------:R-:W-:Y:S02]  /*2ca0*/  ISETP.GT.AND P6, PT, R3.reuse, RZ, PT ;  /* 0x000000ff0300720c */ /* 0x040fe40003fc4270 */
[C---:B------:R-:W-:Y:S01]  /*2cb0*/  ISETP.GT.AND P5, PT, R3.reuse, 0x1, PT ;  /* 0x000000010300780c */ /* 0x040fe20003fa4270 */
[----:B------:R-:W-:Y:S01]  /*2cc0*/  HMMA.16816.F32 R28, R224, R46, R28 ;  /* 0x0000002ee01c723c */ /* 0x000fe2000000181c */
[----:B------:R-:W-:Y:S01]  /*2cd0*/  ISETP.GT.AND P1, PT, R3, 0x8, PT ;  /* 0x000000080300780c */ /* 0x000fe20003f24270 */
[----:B------:R-:W2:Y:S01]  /*2ce0*/  MUFU.TANH R16, R16 ;  /* 0x0000001000107308 */ /* 0x000ea20000002400 */
[----:B---3--:R-:W-:Y:S02]  /*2cf0*/  FSEL R6, R105, -INF , P6 ;  /* 0xff80000069067808 */ /* 0x008fe40003000000 */
[----:B------:R-:W-:Y:S02]  /*2d00*/  FSEL R7, R104, -INF , P5 ;  /* 0xff80000068077808 */ /* 0x000fe40002800000 */
[----:B------:R-:W-:-:S02]  /*2d10*/  FMUL.FTZ R20, R15, c[0x0][0x320] ;  /* 0x0000c8000f147a20 */ /* 0x000fc40000410000 */
[----:B------:R-:W-:Y:S01]  /*2d20*/  FMNMX.FTZ R4, R6, R7, !PT ;  /* 0x0000000706047209 */ /* 0x000fe20007810000 */
[----:B-1----:R-:W-:Y:S01]  /*2d30*/  FMUL.FTZ R5, R14, c[0x0][0x320] ;  /* 0x0000c8000e057a20 */ /* 0x002fe20000410000 */
[----:B------:R-:W-:Y:S01]  /*2d40*/  FSEL R14, R87, -INF , P1 ;  /* 0xff800000570e7808 */ /* 0x000fe20000800000 */
[----:B------:R-:W-:Y:S01]  /*2d50*/  FMUL.FTZ R13, R13, c[0x0][0x320] ;  /* 0x0000c8000d0d7a20 */ /* 0x000fe20000410000 */
[----:B------:R-:W1:Y:S01]  /*2d60*/  MUFU.TANH R35, R35 ;  /* 0x0000002300237308 */ /* 0x000e620000002400 */
[----:B------:R-:W-:Y:S02]  /*2d70*/  FMUL.FTZ R12, R12, c[0x0][0x320] ;  /* 0x0000c8000c0c7a20 */ /* 0x000fe40000410000 */
[----:B------:R-:W-:Y:S01]  /*2d80*/  FMUL.FTZ R25, R10, c[0x0][0x320] ;  /* 0x0000c8000a197a20 */ /* 0x000fe20000410000 */
[----:B------:R-:W-:Y:S01]  /*2d90*/  FSEL R10, R99, -INF , P6 ;  /* 0xff800000630a7808 */ /* 0x000fe20003000000 */
[----:B------:R-:W-:Y:S01]  /*2da0*/  FMUL.FTZ R22, R8, c[0x0][0x320] ;  /* 0x0000c80008167a20 */ /* 0x000fe20000410000 */
[----:B------:R-:W-:Y:S01]  /*2db0*/  ISETP.GT.AND P6, PT, R3, 0x9, PT ;  /* 0x000000090300780c */ /* 0x000fe20003fc4270 */
[----:B------:R-:W-:Y:S01]  /*2dc0*/  FMUL.FTZ R26, R11, c[0x0][0x320] ;  /* 0x0000c8000b1a7a20 */ /* 0x000fe20000410000 */
[----:B------:R-:W-:Y:S01]  /*2dd0*/  FSEL R8, R97, -INF , P1 ;  /* 0xff80000061087808 */ /* 0x000fe20000800000 */
[----:B------:R-:W-:Y:S01]  /*2de0*/  FMUL.FTZ R23, R9, c[0x0][0x320] ;  /* 0x0000c80009177a20 */ /* 0x000fe20000410000 */
[----:B------:R-:W-:Y:S01]  /*2df0*/  FSEL R11, R98, -INF , P5 ;  /* 0xff800000620b7808 */ /* 0x000fe20002800000 */
[----:B------:R-:W-:Y:S01]  /*2e00*/  MUFU.TANH R24, R13 ;  /* 0x0000000d00187308 */ /* 0x000fe20000002400 */
[----:B------:R-:W-:Y:S01]  /*2e10*/  ISETP.GT.AND P5, PT, R3, 0x10, PT ;  /* 0x000000100300780c */ /* 0x000fe20003fa4270 */
[----:B------:R-:W-:Y:S01]  /*2e20*/  FMUL.FTZ R28, R28, c[0x0][0x320] ;  /* 0x0000c8001c1c7a20 */ /* 0x000fe20000410000 */
[----:B------:R-:W-:Y:S01]  /*2e30*/  FSEL R9, R96, -INF , P6 ;  /* 0xff80000060097808 */ /* 0x000fe20003000000 */
[----:B------:R-:W-:Y:S01]  /*2e40*/  FMUL.FTZ R29, R29, c[0x0][0x320] ;  /* 0x0000c8001d1d7a20 */ /* 0x000fe20000410000 */
[----:B------:R-:W-:Y:S01]  /*2e50*/  FMNMX.FTZ R4, R8, R4, !PT ;  /* 0x0000000408047209 */ /* 0x000fe20007810000 */
[----:B------:R-:W-:Y:S01]  /*2e60*/  FMUL.FTZ R30, R30, c[0x0][0x320] ;  /* 0x0000c8001e1e7a20 */ /* 0x000fe20000410000 */
[----:B------:R-:W-:Y:S01]  /*2e70*/  ISETP.GT.AND P1, PT, R3, 0x11, PT ;  /* 0x000000110300780c */ /* 0x000fe20003f24270 */
[----:B------:R3:W-:Y:S01]  /*2e80*/  MUFU.TANH R13, R5 ;  /* 0x00000005000d7308 */ /* 0x0007e20000002400 */
[----:B------:R-:W-:-:S02]  /*2e90*/  FSEL R44, R85, -INF , P5 ;  /* 0xff800000552c7808 */ /* 0x000fc40002800000 */
[----:B------:R-:W-:Y:S02]  /*2ea0*/  FMNMX.FTZ R4, R9, R4, !PT ;  /* 0x0000000409047209 */ /* 0x000fe40007810000 */
[----:B------:R-:W-:Y:S02]  /*2eb0*/  FSEL R15, R86, -INF , P6 ;  /* 0xff800000560f7808 */ /* 0x000fe40003000000 */
[----:B------:R-:W-:Y:S01]  /*2ec0*/  ISETP.GT.AND P6, PT, R3, 0x18, PT ;  /* 0x000000180300780c */ /* 0x000fe20003fc4270 */
[----:B------:R-:W1:Y:S01]  /*2ed0*/  MUFU.TANH R17, R17 ;  /* 0x0000001100117308 */ /* 0x000e620000002400 */
[----:B----4-:R-:W-:Y:S02]  /*2ee0*/  FSEL R45, R84, -INF , P1 ;  /* 0xff800000542d7808 */ /* 0x010fe40000800000 */
[----:B------:R-:W-:Y:S02]  /*2ef0*/  FMNMX.FTZ R4, R44, R4, !PT ;  /* 0x000000042c047209 */ /* 0x000fe40007810000 */
[----:B------:R-:W-:-:S02]  /*2f00*/  FSEL R64, R81, -INF , P5 ;  /* 0xff80000051407808 */ /* 0x000fc40002800000 */
[----:B------:R-:W-:Y:S01]  /*2f10*/  ISETP.GT.AND P5, PT, R3, 0x19, PT ;  /* 0x000000190300780c */ /* 0x000fe20003fa4270 */
[----:B------:R-:W4:Y:S01]  /*2f20*/  MUFU.TANH R18, R18 ;  /* 0x0000001200127308 */ /* 0x000f220000002400 */
[----:B------:R-:W-:Y:S02]  /*2f30*/  FSEL R46, R75, -INF , P6 ;  /* 0xff8000004b2e7808 */ /* 0x000fe40003000000 */
[----:B------:R-:W-:Y:S02]  /*2f40*/  FMNMX.FTZ R4, R45, R4, !PT ;  /* 0x000000042d047209 */ /* 0x000fe40007810000 */
[----:B------:R-:W-:Y:S02]  /*2f50*/  FSEL R66, R80, -INF , P1 ;  /* 0xff80000050427808 */ /* 0x000fe40000800000 */
[----:B------:R-:W-:Y:S01]  /*2f60*/  ISETP.GT.AND P1, PT, R3, 0x20, PT ;  /* 0x000000200300780c */ /* 0x000fe20003f24270 */
[----:B------:R-:W1:Y:S01]  /*2f70*/  MUFU.TANH R21, R12 ;  /* 0x0000000c00157308 */ /* 0x000e620000002400 */
[----:B------:R-:W-:-:S02]  /*2f80*/  FSEL R47, R74, -INF , P5 ;  /* 0xff8000004a2f7808 */ /* 0x000fc40002800000 */
[----:B------:R-:W-:Y:S02]  /*2f90*/  FMNMX.FTZ R4, R46, R4, !PT ;  /* 0x000000042e047209 */ /* 0x000fe40007810000 */
[----:B------:R-:W-:Y:S02]  /*2fa0*/  FSEL R65, R73, -INF , P6 ;  /* 0xff80000049417808 */ /* 0x000fe40003000000 */
[----:B------:R-:W-:Y:S01]  /*2fb0*/  ISETP.GT.AND P6, PT, R3, 0x21, PT ;  /* 0x000000210300780c */ /* 0x000fe20003fc4270 */
[----:B------:R-:W1:Y:S01]  /*2fc0*/  MUFU.TANH R19, R19 ;  /* 0x0000001300137308 */ /* 0x000e620000002400 */
[----:B------:R-:W-:Y:S02]  /*2fd0*/  FSEL R144, R144, -INF , P1 ;  /* 0xff80000090907808 */ /* 0x000fe40000800000 */
[----:B------:R-:W-:Y:S02]  /*2fe0*/  FMNMX.FTZ R4, R47, R4, !PT ;  /* 0x000000042f047209 */ /* 0x000fe40007810000 */
[----:B---3--:R-:W-:-:S02]  /*2ff0*/  FMNMX.FTZ R5, R10, R11, !PT ;  /* 0x0000000b0a057209 */ /* 0x008fc40007810000 */
[----:B------:R-:W-:Y:S01]  /*3000*/  FSEL R67, R72, -INF , P5 ;  /* 0xff80000048437808 */ /* 0x000fe20002800000 */
[----:B------:R-:W3:Y:S01]  /*3010*/  MUFU.TANH R20, R20 ;  /* 0x0000001400147308 */ /* 0x000ee20000002400 */
[----:B------:R-:W-:Y:S02]  /*3020*/  ISETP.GT.AND P5, PT, R3, 0x28, PT ;  /* 0x000000280300780c */ /* 0x000fe40003fa4270 */
[----:B------:R-:W-:Y:S02]  /*3030*/  FSEL R102, R102, -INF , P6 ;  /* 0xff80000066667808 */ /* 0x000fe40003000000 */
[----:B------:R-:W-:Y:S02]  /*3040*/  FMNMX.FTZ R4, R144, R4, !PT ;  /* 0x0000000490047209 */ /* 0x000fe40007810000 */
[----:B------:R-:W-:Y:S01]  /*3050*/  FMNMX.FTZ R5, R14, R5, !PT ;  /* 0x000000050e057209 */ /* 0x000fe20007810000 */
[----:B------:R-:W-:Y:S01]  /*3060*/  MUFU.TANH R22, R22 ;  /* 0x0000001600167308 */ /* 0x000fe20000002400 */
[----:B------:R-:W-:-:S02]  /*3070*/  FSEL R146, R146, -INF , P1 ;  /* 0xff80000092927808 */ /* 0x000fc40000800000 */
[----:B------:R-:W-:Y:S02]  /*3080*/  ISETP.GT.AND P1, PT, R3, 0x29, PT ;  /* 0x000000290300780c */ /* 0x000fe40003f24270 */
[----:B------:R-:W-:Y:S02]  /*3090*/  FSEL R145, R145, -INF , P5 ;  /* 0xff80000091917808 */ /* 0x000fe40002800000 */
[----:B------:R-:W-:Y:S01]  /*30a0*/  FMNMX.FTZ R4, R102, R4, !PT ;  /* 0x0000000466047209 */ /* 0x000fe20007810000 */
[----:B------:R-:W1:Y:S01]  /*30b0*/  MUFU.TANH R12, R25 ;  /* 0x00000019000c7308 */ /* 0x000e620000002400 */
[----:B------:R-:W-:Y:S02]  /*30c0*/  FMNMX.FTZ R5, R15, R5, !PT ;  /* 0x000000050f057209 */ /* 0x000fe40007810000 */
[----:B------:R-:W-:Y:S02]  /*30d0*/  FSEL R168, R168, -INF , P6 ;  /* 0xff800000a8a87808 */ /* 0x000fe40003000000 */
[----:B------:R-:W-:-:S02]  /*30e0*/  ISETP.GT.AND P6, PT, R3, 0x30, PT ;  /* 0x000000300300780c */ /* 0x000fc40003fc4270 */
[----:B------:R-:W-:Y:S01]  /*30f0*/  FSEL R101, R101, -INF , P1 ;  /* 0xff80000065657808 */ /* 0x000fe20000800000 */
[----:B------:R-:W-:Y:S01]  /*3100*/  MUFU.TANH R28, R28 ;  /* 0x0000001c001c7308 */ /* 0x000fe20000002400 */
[----:B------:R-:W-:Y:S02]  /*3110*/  FMNMX.FTZ R4, R145, R4, !PT ;  /* 0x0000000491047209 */ /* 0x000fe40007810000 */
[----:B------:R-:W-:Y:S02]  /*3120*/  FMNMX.FTZ R5, R64, R5, !PT ;  /* 0x0000000540057209 */ /* 0x000fe40007810000 */
[----:B------:R-:W-:Y:S01]  /*3130*/  FSEL R147, R50, -INF , P5 ;  /* 0xff80000032937808 */ /* 0x000fe20002800000 */
[----:B------:R-:W-:Y:S01]  /*3140*/  BAR.SYNC.DEFER_BLOCKING 0x0 ;  /* 0x0000000000007b1d */ /* 0x000fe20000010000 */
[----:B------:R-:W-:Y:S02]  /*3150*/  ISETP.GT.AND P5, PT, R3, 0x31, PT ;  /* 0x000000310300780c */ /* 0x000fe40003fa4270 */
[----:B-----5:R-:W-:-:S02]  /*3160*/  FSEL R191, R48, -INF , P6 ;  /* 0xff80000030bf7808 */ /* 0x020fc40003000000 */
[----:B------:R-:W-:Y:S01]  /*3170*/  FMNMX.FTZ R4, R101, R4, !PT ;  /* 0x0000000465047209 */ /* 0x000fe20007810000 */
[----:B------:R-:W-:Y:S01]  /*3180*/  MUFU.TANH R30, R30 ;  /* 0x0000001e001e7308 */ /* 0x000fe20000002400 */
[----:B------:R-:W-:Y:S02]  /*3190*/  FMNMX.FTZ R5, R66, R5, !PT ;  /* 0x0000000542057209 */ /* 0x000fe40007810000 */
[----:B------:R-:W-:Y:S02]  /*31a0*/  FSEL R169, R49, -INF , P1 ;  /* 0xff80000031a97808 */ /* 0x000fe40000800000 */
[----:B------:R-:W-:Y:S02]  /*31b0*/  ISETP.GT.AND P1, PT, R3, 0x38, PT ;  /* 0x000000380300780c */ /* 0x000fe40003f24270 */
[----:B--2---:R-:W-:Y:S02]  /*31c0*/  FSEL R188, R41, -INF , P5 ;  /* 0xff80000029bc7808 */ /* 0x004fe40002800000 */
[----:B------:R-:W-:-:S02]  /*31d0*/  FMNMX.FTZ R4, R191, R4, !PT ;  /* 0x00000004bf047209 */ /* 0x000fc40007810000 */
[----:B------:R-:W-:Y:S02]  /*31e0*/  FMNMX.FTZ R5, R65, R5, !PT ;  /* 0x0000000541057209 */ /* 0x000fe40007810000 */
[----:B------:R-:W-:Y:S02]  /*31f0*/  FSEL R229, R40, -INF , P6 ;  /* 0xff80000028e57808 */ /* 0x000fe40003000000 */
[----:B------:R-:W-:Y:S02]  /*3200*/  ISETP.GT.AND P6, PT, R3, 0x39, PT ;  /* 0x000000390300780c */ /* 0x000fe40003fc4270 */
[----:B------:R-:W-:Y:S01]  /*3210*/  FSEL R190, R32, -INF , P1 ;  /* 0xff80000020be7808 */ /* 0x000fe20000800000 */
[----:B------:R-:W-:Y:S01]  /*3220*/  LDSM.16.MT88.4 R40, [R233+0x3100] ;  /* 0x00310000e928783b */ /* 0x000fe20000004200 */
        /* <DEDUP_REMOVED lines=11> */
[----:B------:R-:W-:Y:S01]  /*32e0*/  FMNMX.FTZ R100, R189, R4, !PT ;  /* 0x00000004bd647209 */ /* 0x000fe20007810000 */
[----:B------:R2:W5:Y:S01]  /*32f0*/  MUFU.TANH R16, R23 ;  /* 0x0000001700107308 */ /* 0x0005620000002400 */
[----:B------:R-:W-:Y:S02]  /*3300*/  FMNMX.FTZ R5, R168, R5, !PT ;  /* 0x00000005a8057209 */ /* 0x000fe40007810000 */
[----:B-1----:R-:W-:Y:S02]  /*3310*/  FSEL R230, R35, -INF , P6 ;  /* 0xff80000023e67808 */ /* 0x002fe40003000000 */
[----:B------:R-:W-:Y:S01]  /*3320*/  ISETP.GT.AND P6, PT, R3, 0x48, PT ;  /* 0x000000480300780c */ /* 0x000fe20003fc4270 */
[----:B------:R-:W-:Y:S01]  /*3330*/  LDSM.16.MT88.4 R32, [R103+0x3100] ;  /* 0x003100006720783b */ /* 0x000fe20000004200 */
[----:B------:R-:W-:-:S02]  /*3340*/  FSEL R244, R17, -INF , P1 ;  /* 0xff80000011f47808 */ /* 0x000fc40000800000 */
[----:B------:R-:W-:Y:S02]  /*3350*/  FMNMX.FTZ R100, R246, R100, !PT ;  /* 0x00000064f6647209 */ /* 0x000fe40007810000 */
[----:B------:R-:W-:Y:S02]  /*3360*/  FMNMX.FTZ R4, R147, R5, !PT ;  /* 0x0000000593047209 */ /* 0x000fe40007810000 */
[----:B----4-:R-:W-:Y:S01]  /*3370*/  FSEL R249, R18, -INF , P5 ;  /* 0xff80000012f97808 */ /* 0x010fe20002800000 */
[----:B------:R-:W1:Y:S01]  /*3380*/  MUFU.TANH R5, R29 ;  /* 0x0000001d00057308 */ /* 0x000e620000002400 */
        /* <DEDUP_REMOVED lines=10> */
[----:B---3--:R-:W-:Y:S02]  /*3430*/  FSEL R245, R20, -INF , P5 ;  /* 0xff80000014f57808 */ /* 0x008fe40002800000 */
[----:B------:R-:W-:Y:S02]  /*3440*/  FSEL R161, R12, -INF , P1 ;  /* 0xff8000000ca17808 */ /* 0x000fe40000800000 */
[----:B------:R-:W-:Y:S01]  /*3450*/  FSEL R240, R22, -INF , P1 ;  /* 0xff80000016f07808 */ /* 0x000fe20000800000 */
[----:B------:R3:W4:Y:S01]  /*3460*/  MUFU.TANH R12, R26 ;  /* 0x0000001a000c7308 */ /* 0x0007220000002400 */
[C---:B------:R-:W-:Y:S01]  /*3470*/  ISETP.GT.AND P6, PT, R3.reuse, 0x51, PT ;  /* 0x000000510300780c */ /* 0x040fe20003fc4270 */
[----:B--2---:R-:W-:Y:S01]  /*3480*/  LDSM.16.MT88.4 R20, [R2+0x100] ;  /* 0x000100000214783b */ /* 0x004fe20000004200 */
[----:B------:R-:W-:-:S02]  /*3490*/  ISETP.GT.AND P5, PT, R3, 0x58, PT ;  /* 0x000000580300780c */ /* 0x000fc40003fa4270 */
[----:B------:R-:W-:Y:S02]  /*34a0*/  ISETP.GT.AND P1, PT, R3, 0x59, PT ;  /* 0x000000590300780c */ /* 0x000fe40003f24270 */
[----:B------:R-:W-:Y:S02]  /*34b0*/  FMNMX.FTZ R100, R241, R100, !PT ;  /* 0x00000064f1647209 */ /* 0x000fe40007810000 */
[----:B------:R-:W-:Y:S02]  /*34c0*/  FMNMX.FTZ R3, R228, R4, !PT ;  /* 0x00000004e4037209 */ /* 0x000fe40007810000 */
[----:B-----5:R-:W-:Y:S02]  /*34d0*/  FSEL R162, R16, -INF , P6 ;  /* 0xff80000010a27808 */ /* 0x020fe40003000000 */
[----:B------:R-:W-:Y:S01]  /*34e0*/  FMNMX.FTZ R100, R240, R100, !PT ;  /* 0x00000064f0647209 */ /* 0x000fe20007810000 */
[----:B------:R-:W-:Y:S01]  /*34f0*/  LDSM.16.MT88.4 R16, [R2+0x3100] ;  /* 0x003100000210783b */ /* 0x000fe20000004200 */
[----:B------:R-:W-:-:S02]  /*3500*/  FMNMX.FTZ R3, R231, R3, !PT ;  /* 0x00000003e7037209 */ /* 0x000fc40007810000 */
[----:B------:R-:W-:Y:S01]  /*3510*/  FSEL R178, R28, -INF , P5 ;  /* 0xff8000001cb27808 */ /* 0x000fe20002800000 */
[----:B---3--:R-:W-:Y:S01]  /*3520*/  LDSM.16.MT88.4 R24, [R0+0x100] ;  /* 0x000100000018783b */ /* 0x008fe20000004200 */
[----:B------:R-:W-:Y:S02]  /*3530*/  FMNMX.FTZ R100, R162, R100, !PT ;  /* 0x00000064a2647209 */ /* 0x000fe40007810000 */
[----:B------:R-:W-:Y:S02]  /*3540*/  FMNMX.FTZ R3, R230, R3, !PT ;  /* 0x00000003e6037209 */ /* 0x000fe40007810000 */
[----:B-1----:R-:W-:Y:S01]  /*3550*/  FSEL R236, R5, -INF , P1 ;  /* 0xff80000005ec7808 */ /* 0x002fe20000800000 */
[----:B------:R-:W-:Y:S01]  /*3560*/  FMUL.FTZ R5, R31, c[0x0][0x320] ;  /* 0x0000c8001f057a20 */ /* 0x000fe20000410000 */
[----:B------:R-:W-:Y:S02]  /*3570*/  FMNMX.FTZ R100, R178, R100, !PT ;  /* 0x00000064b2647209 */ /* 0x000fe40007810000 */
[----:B------:R-:W-:-:S02]  /*3580*/  FMNMX.FTZ R3, R249, R3, !PT ;  /* 0x00000003f9037209 */ /* 0x000fc40007810000 */
[----:B------:R-:W-:Y:S01]  /*3590*/  FMNMX.FTZ R100, R236, R100, !PT ;  /* 0x00000064ec647209 */ /* 0x000fe20007810000 */
[----:B------:R-:W1:Y:S01]  /*35a0*/  MUFU.TANH R5, R5 ;  /* 0x0000000500057308 */ /* 0x000e620000002400 */
[----:B------:R-:W-:Y:S02]  /*35b0*/  FMNMX.FTZ R3, R248, R3, !PT ;  /* 0x00000003f8037209 */ /* 0x000fe40007810000 */
[----:B----4-:R-:W-:Y:S01]  /*35c0*/  FSEL R179, R12, -INF , P6 ;  /* 0xff8000000cb37808 */ /* 0x010fe20003000000 */
[----:B------:R-:W2:Y:S01]  /*35d0*/  SHFL.BFLY PT, R4, R100, 0x2, 0x1f ;  /* 0x0c401f0064047f89 */ /* 0x000ea200000e0000 */
[----:B------:R-:W-:Y:S02]  /*35e0*/  FMNMX.FTZ R3, R247, R3, !PT ;  /* 0x00000003f7037209 */ /* 0x000fe40007810000 */
[----:B------:R-:W-:Y:S02]  /*35f0*/  FSEL R170, R30, -INF , P5 ;  /* 0xff8000001eaa7808 */ /* 0x000fe40002800000 */
[----:B------:R-:W-:Y:S01]  /*3600*/  FMNMX.FTZ R3, R245, R3, !PT ;  /* 0x00000003f5037209 */ /* 0x000fe20007810000 */
[----:B------:R-:W-:Y:S03]  /*3610*/  LDSM.16.MT88.4 R28, [R233+0x100] ;  /* 0x00010000e91c783b */ /* 0x000fe60000004200 */
[----:B------:R-:W-:-:S02]  /*3620*/  FMNMX.FTZ R3, R161, R3, !PT ;  /* 0x00000003a1037209 */ /* 0x000fc40007810000 */
[----:B-1----:R-:W-:Y:S02]  /*3630*/  FSEL R252, R5, -INF , P1 ;  /* 0xff80000005fc7808 */ /* 0x002fe40000800000 */
[----:B------:R-:W-:-:S04]  /*3640*/  FMNMX.FTZ R3, R179, R3, !PT ;  /* 0x00000003b3037209 */ /* 0x000fc80007810000 */
[----:B------:R-:W-:-:S04]  /*3650*/  FMNMX.FTZ R3, R170, R3, !PT ;  /* 0x00000003aa037209 */ /* 0x000fc80007810000 */
[----:B------:R-:W-:Y:S02]  /*3660*/  FMNMX.FTZ R3, R252, R3, !PT ;  /* 0x00000003fc037209 */ /* 0x000fe40007810000 */
[----:B--2---:R-:W-:-:S03]  /*3670*/  FMNMX.FTZ R100, R100, R4, !PT ;  /* 0x0000000464647209 */ /* 0x004fc60007810000 */
        /* <DEDUP_REMOVED lines=16> */
[----:B------:R1:W-:Y:S02]  /*3780*/  MUFU.EX2 R171, R4 ;  /* 0x0000000400ab7308 */ /* 0x0003e40000000800 */
[----:B-1----:R-:W-:-:S06]  /*3790*/  FFMA.FTZ R4, R8, c[0x0][0x2d0], -R13 ;  /* 0x0000b40008047a23 */ /* 0x002fcc000001080d */
[----:B------:R1:W-:Y:S02]  /*37a0*/  MUFU.EX2 R176, R4 ;  /* 0x0000000400b07308 */ /* 0x0003e40000000800 */
[----:B-1----:R-:W-:-:S06]  /*37b0*/  FFMA.FTZ R4, R9, c[0x0][0x2d0], -R13 ;  /* 0x0000b40009047a23 */ /* 0x002fcc000001080d */
[----:B------:R1:W2:Y:S02]  /*37c0*/  MUFU.EX2 R239, R4 ;  /* 0x0000000400ef7308 */ /* 0x0002a40000000800 */
[----:B-1----:R-:W-:Y:S01]  /*37d0*/  FFMA.FTZ R4, R10, c[0x0][0x2d0], -R12 ;  /* 0x0000b4000a047a23 */ /* 0x002fe2000001080c */
[----:B--2---:R-:W-:-:S05]  /*37e0*/  F2FP.PACK_AB R6, R239, R176 ;  /* 0x000000b0ef06723e */ /* 0x004fca00000000ff */
[----:B------:R1:W-:Y:S02]  /*37f0*/  MUFU.EX2 R163, R4 ;  /* 0x0000000400a37308 */ /* 0x0003e40000000800 */
[--C-:B-1----:R-:W-:Y:S02]  /*3800*/  FFMA.FTZ R4, R11, c[0x0][0x2d0], -R12.reuse ;  /* 0x0000b4000b047a23 */ /* 0x102fe4000001080c */
[----:B------:R-:W1:Y:S04]  /*3810*/  LDSM.16.MT88.4 R8, [R2+0x6100] ;  /* 0x006100000208783b */ /* 0x000e680000004200 */
[----:B------:R2:W3:Y:S02]  /*3820*/  MUFU.EX2 R177, R4 ;  /* 0x0000000400b17308 */ /* 0x0004e40000000800 */
[----:B--2---:R-:W-:Y:S01]  /*3830*/  FFMA.FTZ R4, R14, c[0x0][0x2d0], -R12 ;  /* 0x0000b4000e047a23 */ /* 0x004fe2000001080c */
[----:B---3--:R-:W-:-:S05]  /*3840*/  F2FP.PACK_AB R5, R177, R163 ;  /* 0x000000a3b105723e */ /* 0x008fca00000000ff */
[----:B------:R2:W-:Y:S02]  /*3850*/  MUFU.EX2 R172, R4 ;  /* 0x0000000400ac7308 */ /* 0x0005e40000000800 */
[----:B--2---:R-:W-:-:S06]  /*3860*/  FFMA.FTZ R4, R15, c[0x0][0x2d0], -R12 ;  /* 0x0000b4000f047a23 */ /* 0x004fcc000001080c */
[----:B------:R2:W3:Y:S02]  /*3870*/  MUFU.EX2 R14, R4 ;  /* 0x00000004000e7308 */ /* 0x0004e40000000800 */
[----:B--2---:R-:W-:Y:S02]  /*3880*/  F2FP.PACK_AB R4, R171, R238 ;  /* 0x000000eeab04723e */ /* 0x004fe400000000ff */
[----:B---3--:R-:W-:-:S07]  /*3890*/  F2FP.PACK_AB R7, R14, R172 ;  /* 0x000000ac0e07723e */ /* 0x008fce00000000ff */
[C---:B------:R-:W-:Y:S08]  /*38a0*/  HMMA.16816.F32 R92, R4.reuse, R16, RZ ;  /* 0x00000010045c723c */ /* 0x040ff000000018ff */
[C---:B------:R-:W-:Y:S01]  /*38b0*/  HMMA.16816.F32 R76, R4.reuse, R18, RZ ;  /* 0x00000012044c723c */ /* 0x040fe200000018ff */
[----:B------:R-:W2:Y:S07]  /*38c0*/  LDSM.16.MT88.4 R16, [R0+0x3100] ;  /* 0x003100000010783b */ /* 0x000eae0000004200 */
[C---:B-1----:R-:W-:Y:S07]  /*38d0*/  HMMA.16816.F32 R56, R4.reuse, R8, RZ ;  /* 0x000000080438723c */ /* 0x042fee00000018ff */
[--C-:B------:R-:W-:Y:S01]  /*38e0*/  FFMA.FTZ R8, R44, c[0x0][0x2d0], -R13.reuse ;  /* 0x0000b4002c087a23 */ /* 0x100fe2000001080d */
[C---:B------:R-:W-:Y:S03]  /*38f0*/  HMMA.16816.F32 R104, R4.reuse, R28, RZ ;  /* 0x0000001c0468723c */ /* 0x040fe600000018ff */
[----:B------:R1:W-:Y:S05]  /*3900*/  MUFU.EX2 R15, R8 ;  /* 0x00000008000f7308 */ /* 0x0003ea0000000800 */
[C---:B------:R-:W-:Y:S01]  /*3910*/  HMMA.16816.F32 R80, R4.reuse, R30, RZ ;  /* 0x0000001e0450723c */ /* 0x040fe200000018ff */
[----:B------:R-:W3:Y:S07]  /*3920*/  LDSM.16.MT88.4 R28, [R233+0x6100] ;  /* 0x00610000e91c783b */ /* 0x000eee0000004200 */
[----:B------:R-:W-:Y:S01]  /*3930*/  HMMA.16816.F32 R96, R4, R32, RZ ;  /* 0x000000200460723c */ /* 0x000fe200000018ff */
[----:B-1----:R-:W-:-:S04]  /*3940*/  FFMA.FTZ R8, R45, c[0x0][0x2d0], -R13 ;  /* 0x0000b4002d087a23 */ /* 0x002fc8000001080d */
[----:B------:R1:W4:Y:S03]  /*3950*/  MUFU.EX2 R160, R8 ;  /* 0x0000000800a07308 */ /* 0x0003260000000800 */
[C---:B------:R-:W-:Y:S01]  /*3960*/  HMMA.16816.F32 R68, R4.reuse, R34, RZ ;  /* 0x000000220444723c */ /* 0x040fe200000018ff */
[----:B------:R-:W5:Y:S07]  /*3970*/  LDSM.16.MT88.4 R32, [R0+0x6100] ;  /* 0x006100000020783b */ /* 0x000f6e0000004200 */
[----:B------:R-:W-:Y:S01]  /*3980*/  HMMA.16816.F32 R108, R4, R20, RZ ;  /* 0x00000014046c723c */ /* 0x000fe200000018ff */
[----:B-1----:R-:W-:-:S07]  /*3990*/  FFMA.FTZ R8, R46, c[0x0][0x2d0], -R13 ;  /* 0x0000b4002e087a23 */ /* 0x002fce000001080d */
[C---:B------:R-:W-:Y:S01]  /*39a0*/  HMMA.16816.F32 R84, R4.reuse, R22, RZ ;  /* 0x000000160454723c */ /* 0x040fe200000018ff */
[----:B------:R-:W1:Y:S01]  /*39b0*/  LDSM.16.MT88.4 R20, [R103+0x6100] ;  /* 0x006100006714783b */ /* 0x000e620000004200 */
[----:B------:R2:W-:Y:S06]  /*39c0*/  MUFU.EX2 R174, R8 ;  /* 0x0000000800ae7308 */ /* 0x0005ec0000000800 */
[C---:B------:R-:W-:Y:S08]  /*39d0*/  HMMA.16816.F32 R112, R4.reuse, R36, RZ ;  /* 0x000000240470723c */ /* 0x040ff000000018ff */
[----:B------:R-:W-:Y:S01]  /*39e0*/  HMMA.16816.F32 R88, R4, R38, RZ ;  /* 0x000000260458723c */ /* 0x000fe200000018ff */
[----:B--2---:R-:W-:-:S04]  /*39f0*/  FFMA.FTZ R8, R47, c[0x0][0x2d0], -R13 ;  /* 0x0000b4002f087a23 */ /* 0x004fc8000001080d */
[----:B------:R2:W-:Y:S03]  /*3a00*/  MUFU.EX2 R180, R8 ;  /* 0x0000000800b47308 */ /* 0x0005e60000000800 */
[C---:B------:R-:W-:Y:S08]  /*3a10*/  HMMA.16816.F32 R36, R4.reuse, R16, RZ ;  /* 0x000000100424723c */ /* 0x040ff000000018ff */
[----:B------:R-:W-:Y:S01]  /*3a20*/  HMMA.16816.F32 R120, R4, R18, RZ ;  /* 0x000000120478723c */ /* 0x000fe200000018ff */
[----:B------:R-:W1:Y:S01]  /*3a30*/  LDSM.16.MT88.4 R16, [R2+0x3900] ;  /* 0x003900000210783b */ /* 0x000e620000004200 */
[----:B--2---:R-:W-:-:S06]  /*3a40*/  FFMA.FTZ R8, R64, c[0x0][0x2d0], -R12 ;  /* 0x0000b40040087a23 */ /* 0x004fcc000001080c */
[C---:B------:R-:W-:Y:S01]  /*3a50*/  HMMA.16816.F32 R72, R4.reuse, R24, RZ ;  /* 0x000000180448723c */ /* 0x040fe200000018ff */
[----:B------:R2:W-:Y:S07]  /*3a60*/  MUFU.EX2 R251, R8 ;  /* 0x0000000800fb7308 */ /* 0x0005ee0000000800 */
[C---:B------:R-:W-:Y:S01]  /*3a70*/  HMMA.16816.F32 R52, R4.reuse, R26, RZ ;  /* 0x0000001a0434723c */ /* 0x040fe200000018ff */
[----:B------:R-:W1:Y:S07]  /*3a80*/  LDSM.16.MT88.4 R24, [R2+0x900] ;  /* 0x000900000218783b */ /* 0x000e6e0000004200 */
[----:B------:R-:W-:Y:S01]  /*3a90*/  HMMA.16816.F32 R48, R4, R10, RZ ;  /* 0x0000000a0430723c */ /* 0x000fe200000018ff */
[----:B--2---:R-:W-:-:S04]  /*3aa0*/  FFMA.FTZ R8, R66, c[0x0][0x2d0], -R12 ;  /* 0x0000b40042087a23 */ /* 0x004fc8000001080c */
[----:B------:R2:W1:Y:S03]  /*3ab0*/  MUFU.EX2 R173, R8 ;  /* 0x0000000800ad7308 */ /* 0x0004660000000800 */
[C---:B------:R-:W-:Y:S08]  /*3ac0*/  HMMA.16816.F32 R60, R4.reuse, R40, RZ ;  /* 0x00000028043c723c */ /* 0x040ff000000018ff */
[----:B---3--:R-:W-:Y:S01]  /*3ad0*/  HMMA.16816.F32 R124, R4, R28, RZ ;  /* 0x0000001c047c723c */ /* 0x008fe200000018ff */
[----:B--2---:R-:W-:-:S07]  /*3ae0*/  FFMA.FTZ R8, R65, c[0x0][0x2d0], -R12 ;  /* 0x0000b40041087a23 */ /* 0x004fce000001080c */
[C---:B-----5:R-:W-:Y:S01]  /*3af0*/  HMMA.16816.F32 R128, R4.reuse, R32, RZ ;  /* 0x000000200480723c */ /* 0x060fe200000018ff */
[----:B------:R2:W-:Y:S07]  /*3b00*/  MUFU.EX2 R175, R8 ;  /* 0x0000000800af7308 */ /* 0x0005ee0000000800 */
[C---:B------:R-:W-:Y:S08]  /*3b10*/  HMMA.16816.F32 R40, R4.reuse, R42, RZ ;  /* 0x0000002a0428723c */ /* 0x040ff000000018ff */
[----:B-1----:R-:W-:Y:S01]  /*3b20*/  HMMA.16816.F32 R116, R4, R20, RZ ;  /* 0x000000140474723c */ /* 0x002fe200000018ff */
[----:B--2---:R-:W-:-:S04]  /*3b30*/  FFMA.FTZ R8, R67, c[0x0][0x2d0], -R12 ;  /* 0x0000b40043087a23 */ /* 0x004fc8000001080c */
[----:B------:R1:W2:Y:S03]  /*3b40*/  MUFU.EX2 R250, R8 ;  /* 0x0000000800fa7308 */ /* 0x0002a60000000800 */
[C---:B------:R-:W-:Y:S01]  /*3b50*/  HMMA.16816.F32 R44, R4.reuse, R22, RZ ;  /* 0x00000016042c723c */ /* 0x040fe200000018ff */
[----:B------:R-:W-:Y:S07]  /*3b60*/  LDSM.16.MT88.4 R20, [R103+0x900] ;  /* 0x000900006714783b */ /* 0x000fee0000004200 */
[C---:B------:R-:W-:Y:S01]  /*3b70*/  HMMA.16816.F32 R28, R4.reuse, R30, RZ ;  /* 0x0000001e041c723c */ /* 0x040fe200000018ff */
[----:B-1----:R-:W1:Y:S07]  /*3b80*/  LDSM.16.MT88.4 R8, [R2+0x6900] ;  /* 0x006900000208783b */ /* 0x002e6e0000004200 */
[----:B------:R-:W-:Y:S07]  /*3b90*/  HMMA.16816.F32 R32, R4, R34, RZ ;  /* 0x000000220420723c */ /* 0x000fee00000018ff */
[----:B----4-:R-:W-:-:S02]  /*3ba0*/  F2FP.PACK_AB R4, R160, R15 ;  /* 0x0000000fa004723e */ /* 0x010fc400000000ff */
[----:B------:R-:W-:Y:S02]  /*3bb0*/  F2FP.PACK_AB R5, R173, R251 ;  /* 0x000000fbad05723e */ /* 0x000fe400000000ff */
[----:B------:R-:W-:Y:S02]  /*3bc0*/  F2FP.PACK_AB R6, R180, R174 ;  /* 0x000000aeb406723e */ /* 0x000fe400000000ff */
[----:B--2---:R-:W-:-:S07]  /*3bd0*/  F2FP.PACK_AB R7, R250, R175 ;  /* 0x000000affa07723e */ /* 0x004fce00000000ff */
[C---:B------:R-:W-:Y:S08]  /*3be0*/  HMMA.16816.F32 R148, R4.reuse, R16, R92 ;  /* 0x000000100494723c */ /* 0x040ff0000000185c */
[C---:B------:R-:W-:Y:S01]  /*3bf0*/  HMMA.16816.F32 R136, R4.reuse, R18, R76 ;  /* 0x000000120488723c */ /* 0x040fe2000000184c */
[----:B------:R-:W2:Y:S07]  /*3c00*/  LDSM.16.MT88.4 R16, [R233+0x900] ;  /* 0x00090000e910783b */ /* 0x000eae0000004200 */
[C---:B------:R-:W-:Y:S08]  /*3c10*/  HMMA.16816.F32 R164, R4.reuse, R24, R108 ;  /* 0x0000001804a4723c */ /* 0x040ff0000000186c */
[C---:B-1----:R-:W-:Y:S07]  /*3c20*/  HMMA.16816.F32 R132, R4.reuse, R8, R56 ;  /* 0x000000080484723c */ /* 0x042fee0000001838 */
[----:B------:R-:W-:Y:S01]  /*3c30*/  IMAD.MOV.U32 R59, RZ, RZ, R179 ;  /* 0x000000ffff3b7224 */ /* 0x000fe200078e00b3 */
[----:B------:R-:W-:Y:S01]  /*3c40*/  HMMA.16816.F32 R108, R4, R10, R48 ;  /* 0x0000000a046c723c */ /* 0x000fe20000001830 */
[----:B------:R-:W1:Y:S01]  /*3c50*/  LDSM.16.MT88.4 R8, [R0+0x900] ;  /* 0x000900000008783b */ /* 0x000e620000004200 */
[----:B------:R-:W-:Y:S01]  /*3c60*/  IMAD.MOV.U32 R58, RZ, RZ, R178 ;  /* 0x000000ffff3a7224 */ /* 0x000fe200078e00b2 */
[----:B------:R-:W-:Y:S01]  /*3c70*/  MOV R56, R177 ;  /* 0x000000b100387202 */ /* 0x000fe20000000f00 */
[----:B------:R-:W-:-:S04]  /*3c80*/  IMAD.MOV.U32 R57, RZ, RZ, R176 ;  /* 0x000000ffff397224 */ /* 0x000fc800078e00b0 */
[C---:B------:R-:W-:Y:S07]  /*3c90*/  HMMA.16816.F32 R176, R4.reuse, R20, R112 ;  /* 0x0000001404b0723c */ /* 0x040fee0000001870 */
[----:B------:R-:W-:Y:S01]  /*3ca0*/  IMAD.MOV.U32 R115, RZ, RZ, R180 ;  /* 0x000000ffff737224 */ /* 0x000fe200078e00b4 */
[----:B------:R-:W-:Y:S01]  /*3cb0*/  MOV R114, R175 ;  /* 0x000000af00727202 */ /* 0x000fe20000000f00 */
[----:B------:R-:W-:Y:S01]  /*3cc0*/  HMMA.16816.F32 R180, R4, R22, R88 ;  /* 0x0000001604b4723c */ /* 0x000fe20000001858 */
[----:B------:R-:W3:Y:S01]  /*3cd0*/  LDSM.16.MT88.4 R20, [R233+0x3900] ;  /* 0x00390000e914783b */ /* 0x000ee20000004200 */
[----:B------:R-:W-:-:S02]  /*3ce0*/  IMAD.MOV.U32 R113, RZ, RZ, R174 ;  /* 0x000000ffff717224 */ /* 0x000fc400078e00ae */
[----:B------:R-:W-:-:S03]  /*3cf0*/  IMAD.MOV.U32 R112, RZ, RZ, R173 ;  /* 0x000000ffff707224 */ /* 0x000fc600078e00ad */
[----:B------:R-:W-:Y:S01]  /*3d00*/  MOV R91, R172 ;  /* 0x000000ac005b7202 */ /* 0x000fe20000000f00 */
[C---:B------:R-:W-:Y:S01]  /*3d10*/  HMMA.16816.F32 R140, R4.reuse, R26, R84 ;  /* 0x0000001a048c723c */ /* 0x040fe20000001854 */
[----:B------:R-:W-:Y:S01]  /*3d20*/  IMAD.MOV.U32 R90, RZ, RZ, R163 ;  /* 0x000000ffff5a7224 */ /* 0x000fe200078e00a3 */
[----:B------:R-:W-:Y:S01]  /*3d30*/  MOV R88, R161 ;  /* 0x000000a100587202 */ /* 0x000fe20000000f00 */
[----:B------:R-:W-:Y:S01]  /*3d40*/  IMAD.MOV.U32 R89, RZ, RZ, R162 ;  /* 0x000000ffff597224 */ /* 0x000fe200078e00a2 */
[----:B------:R-:W4:Y:S04]  /*3d50*/  LDSM.16.MT88.4 R24, [R103+0x3900] ;  /* 0x003900006718783b */ /* 0x000f280000004200 */
[C---:B--2---:R-:W-:Y:S08]  /*3d60*/  HMMA.16816.F32 R172, R4.reuse, R16, R104 ;  /* 0x0000001004ac723c */ /* 0x044ff00000001868 */
[C---:B------:R-:W-:Y:S01]  /*3d70*/  HMMA.16816.F32 R104, R4.reuse, R18, R80 ;  /* 0x000000120468723c */ /* 0x040fe20000001850 */
[----:B------:R-:W2:Y:S06]  /*3d80*/  LDSM.16.MT88.4 R16, [R0+0x3900] ;  /* 0x003900000010783b */ /* 0x000eac0000004200 */
[----:B------:R-:W-:Y:S01]  /*3d90*/  IMAD.MOV.U32 R83, RZ, RZ, R160 ;  /* 0x000000ffff537224 */ /* 0x000fe200078e00a0 */
[----:B-1----:R-:W-:Y:S01]  /*3da0*/  HMMA.16816.F32 R92, R4, R10, R52 ;  /* 0x0000000a045c723c */ /* 0x002fe20000001834 */
[----:B------:R-:W-:Y:S01]  /*3db0*/  MOV R82, R91 ;  /* 0x0000005b00527202 */ /* 0x000fe20000000f00 */
[----:B------:R-:W-:Y:S01]  /*3dc0*/  IMAD.MOV.U32 R91, RZ, RZ, R252 ;  /* 0x000000ffff5b7224 */ /* 0x000fe200078e00fc */
[----:B------:R-:W-:Y:S01]  /*3dd0*/  MOV R80, R89 ;  /* 0x0000005900507202 */ /* 0x000fe20000000f00 */
[----:B------:R-:W-:Y:S01]  /*3de0*/  IMAD.MOV.U32 R81, RZ, RZ, R90 ;  /* 0x000000ffff517224 */ /* 0x000fe200078e005a */
[----:B------:R-:W-:Y:S01]  /*3df0*/  MOV R90, R115 ;  /* 0x00000073005a7202 */ /* 0x000fe20000000f00 */
[----:B------:R-:W-:-:S02]  /*3e00*/  IMAD.MOV.U32 R89, RZ, RZ, R114 ;  /* 0x000000ffff597224 */ /* 0x000fc400078e0072 */
[C---:B------:R-:W-:Y:S01]  /*3e10*/  HMMA.16816.F32 R160, R4.reuse, R8, R72 ;  /* 0x0000000804a0723c */ /* 0x040fe20000001848 */
[----:B------:R-:W1:Y:S07]  /*3e20*/  LDSM.16.MT88.4 R8, [R103+0x6900] ;  /* 0x006900006708783b */ /* 0x000e6e0000004200 */
[C---:B---3--:R-:W-:Y:S08]  /*3e30*/  HMMA.16816.F32 R76, R4.reuse, R20, R60 ;  /* 0x00000014044c723c */ /* 0x048ff0000000183c */
[C---:B------:R-:W-:Y:S01]  /*3e40*/  HMMA.16816.F32 R64, R4.reuse, R22, R40 ;  /* 0x000000160440723c */ /* 0x040fe20000001828 */
[----:B------:R-:W3:Y:S07]  /*3e50*/  LDSM.16.MT88.4 R20, [R233+0x6900] ;  /* 0x00690000e914783b */ /* 0x000eee0000004200 */
[C---:B----4-:R-:W-:Y:S08]  /*3e60*/  HMMA.16816.F32 R84, R4.reuse, R26, R68 ;  /* 0x0000001a0454723c */ /* 0x050ff00000001844 */
[C---:B--2---:R-:W-:Y:S07]  /*3e70*/  HMMA.16816.F32 R60, R4.reuse, R18, R120 ;  /* 0x00000012043c723c */ /* 0x044fee0000001878 */
[----:B------:R-:W-:Y:S01]  /*3e80*/  MOV R120, R56 ;  /* 0x0000003800787202 */ /* 0x000fe20000000f00 */
[C---:B------:R-:W-:Y:S01]  /*3e90*/  HMMA.16816.F32 R52, R4.reuse, R16, R36 ;  /* 0x000000100434723c */ /* 0x040fe20000001824 */
[----:B------:R-:W2:Y:S07]  /*3ea0*/  LDSM.16.MT88.4 R16, [R0+0x6900] ;  /* 0x006900000010783b */ /* 0x000eae0000004200 */
[C---:B-1----:R-:W-:Y:S07]  /*3eb0*/  HMMA.16816.F32 R68, R4.reuse, R8, R116 ;  /* 0x000000080444723c */ /* 0x042fee0000001874 */
[----:B------:R-:W-:Y:S01]  /*3ec0*/  FFMA.FTZ R8, R144, c[0x0][0x2d0], -R13 ;  /* 0x0000b40090087a23 */ /* 0x000fe2000001080d */
[----:B------:R-:W-:Y:S01]  /*3ed0*/  MOV R116, R171 ;  /* 0x000000ab00747202 */ /* 0x000fe20000000f00 */
[----:B------:R-:W-:Y:S01]  /*3ee0*/  IMAD.MOV.U32 R119, RZ, RZ, R57 ;  /* 0x000000ffff777224 */ /* 0x000fe200078e0039 */
[----:B------:R-:W-:Y:S01]  /*3ef0*/  MOV R118, R58 ;  /* 0x0000003a00767202 */ /* 0x000fe20000000f00 */
[----:B------:R1:W4:Y:S01]  /*3f00*/  MUFU.EX2 R9, R8 ;  /* 0x0000000800097308 */ /* 0x0003220000000800 */
[----:B------:R-:W-:Y:S01]  /*3f10*/  IMAD.MOV.U32 R117, RZ, RZ, R59 ;  /* 0x000000ffff757224 */ /* 0x000fe200078e003b */
[C---:B---3--:R-:W-:Y:S08]  /*3f20*/  HMMA.16816.F32 R48, R4.reuse, R20, R124 ;  /* 0x000000140430723c */ /* 0x048ff0000000187c */
[----:B------:R-:W-:Y:S01]  /*3f30*/  HMMA.16816.F32 R56, R4, R10, R44 ;  /* 0x0000000a0438723c */ /* 0x000fe2000000182c */
[----:B-1----:R-:W-:-:S07]  /*3f40*/  FFMA.FTZ R8, R102, c[0x0][0x2d0], -R13 ;  /* 0x0000b40066087a23 */ /* 0x002fce000001080d */
[----:B------:R-:W-:Y:S01]  /*3f50*/  HMMA.16816.F32 R44, R4, R22, R28 ;  /* 0x00000016042c723c */ /* 0x000fe2000000181c */
[----:B------:R-:W1:Y:S01]  /*3f60*/  LDSM.16.MT88.4 R20, [R2+0x1100] ;  /* 0x001100000214783b */ /* 0x000e620000004200 */
[----:B------:R3:W5:Y:S01]  /*3f70*/  MUFU.EX2 R123, R8 ;  /* 0x00000008007b7308 */ /* 0x0007620000000800 */
[----:B------:R-:W-:-:S04]  /*3f80*/  IMAD.MOV.U32 R102, RZ, RZ, R91 ;  /* 0x000000ffff667224 */ /* 0x000fc800078e005b */
[----:B------:R-:W-:Y:S01]  /*3f90*/  MOV R31, R251 ;  /* 0x000000fb001f7202 */ /* 0x000fe20000000f00 */
[----:B------:R-:W-:Y:S01]  /*3fa0*/  IMAD.MOV.U32 R30, RZ, RZ, R250 ;  /* 0x000000ffff1e7224 */ /* 0x000fe200078e00fa */
[----:B--2---:R-:W-:Y:S01]  /*3fb0*/  HMMA.16816.F32 R40, R4, R16, R128 ;  /* 0x000000100428723c */ /* 0x004fe20000001880 */
[----:B----4-:R-:W-:-:S07]  /*3fc0*/  IMAD.MOV.U32 R29, RZ, RZ, R9 ;  /* 0x000000ffff1d7224 */ /* 0x010fce00078e0009 */
[C---:B------:R-:W-:Y:S01]  /*3fd0*/  HMMA.16816.F32 R36, R4.reuse, R18, R32 ;  /* 0x000000120424723c */ /* 0x040fe20000001820 */
[----:B---3--:R-:W-:Y:S01]  /*3fe0*/  FFMA.FTZ R8, R145, c[0x0][0x2d0], -R13 ;  /* 0x0000b40091087a23 */ /* 0x008fe2000001080d */
[----:B------:R-:W2:Y:S03]  /*3ff0*/  LDSM.16.MT88.4 R16, [R2+0x4100] ;  /* 0x004100000210783b */ /* 0x000ea60000004200 */
[----:B------:R3:W-:Y:S01]  /*4000*/  MUFU.EX2 R122, R8 ;  /* 0x00000008007a7308 */ /* 0x0007e20000000800 */
[----:B------:R-:W-:Y:S02]  /*4010*/  LDSM.16.MT88.4 R32, [R103+0x1100] ;  /* 0x001100006720783b */ /* 0x000fe40000004200 */
[----:B------:R-:W-:Y:S07]  /*4020*/  HMMA.16816.F32 R96, R4, R24, R96 ;  /* 0x000000180460723c */ /* 0x000fee0000001860 */
[----:B-----5:R-:W-:Y:S01]  /*4030*/  F2FP.PACK_AB R4, R123, R29 ;  /* 0x0000001d7b04723e */ /* 0x020fe200000000ff */
[----:B------:R-:W-:Y:S01]  /*4040*/  IMAD.MOV.U32 R25, RZ, RZ, R88 ;  /* 0x000000ffff197224 */ /* 0x000fe200078e0058 */
[----:B------:R-:W-:-:S02]  /*4050*/  MOV R88, R113 ;  /* 0x0000007100587202 */ /* 0x000fc40000000f00 */
[----:B------:R-:W-:Y:S01]  /*4060*/  MOV R24, R83 ;  /* 0x0000005300187202 */ /* 0x000fe20000000f00 */
[----:B------:R-:W-:Y:S02]  /*4070*/  IMAD.MOV.U32 R83, RZ, RZ, R112 ;  /* 0x000000ffff537224 */ /* 0x000fe400078e0070 */
[----:B---3--:R-:W-:Y:S01]  /*4080*/  FFMA.FTZ R8, R101, c[0x0][0x2d0], -R13 ;  /* 0x0000b40065087a23 */ /* 0x008fe2000001080d */
[----:B------:R-:W-:-:S03]  /*4090*/  MOV R101, R80 ;  /* 0x0000005000657202 */ /* 0x000fc60000000f00 */
[----:B------:R3:W4:Y:S02]  /*40a0*/  MUFU.EX2 R121, R8 ;  /* 0x0000000800797308 */ /* 0x0007240000000800 */
[----:B---3--:R-:W-:Y:S01]  /*40b0*/  FFMA.FTZ R8, R146, c[0x0][0x2d0], -R12 ;  /* 0x0000b40092087a23 */ /* 0x008fe2000001080c */
[----:B----4-:R-:W-:-:S05]  /*40c0*/  F2FP.PACK_AB R6, R121, R122 ;  /* 0x0000007a7906723e */ /* 0x010fca00000000ff */
[----:B------:R3:W-:Y:S02]  /*40d0*/  MUFU.EX2 R171, R8 ;  /* 0x0000000800ab7308 */ /* 0x0007e40000000800 */
[----:B---3--:R-:W-:-:S06]  /*40e0*/  FFMA.FTZ R8, R168, c[0x0][0x2d0], -R12 ;  /* 0x0000b400a8087a23 */ /* 0x008fcc000001080c */
[----:B------:R3:W4:Y:S02]  /*40f0*/  MUFU.EX2 R252, R8 ;  /* 0x0000000800fc7308 */ /* 0x0007240000000800 */
[----:B---3--:R-:W-:Y:S01]  /*4100*/  FFMA.FTZ R8, R147, c[0x0][0x2d0], -R12 ;  /* 0x0000b40093087a23 */ /* 0x008fe2000001080c */
[----:B----4-:R-:W-:-:S05]  /*4110*/  F2FP.PACK_AB R5, R252, R171 ;  /* 0x000000abfc05723e */ /* 0x010fca00000000ff */
[----:B------:R3:W-:Y:S02]  /*4120*/  MUFU.EX2 R251, R8 ;  /* 0x0000000800fb7308 */ /* 0x0007e40000000800 */
[----:B---3--:R-:W-:-:S06]  /*4130*/  FFMA.FTZ R8, R169, c[0x0][0x2d0], -R12 ;  /* 0x0000b400a9087a23 */ /* 0x008fcc000001080c */
[----:B------:R3:W4:Y:S02]  /*4140*/  MUFU.EX2 R250, R8 ;  /* 0x0000000800fa7308 */ /* 0x0007240000000800 */
[----:B---3--:R-:W3:Y:S01]  /*4150*/  LDSM.16.MT88.4 R8, [R2+0x7100] ;  /* 0x007100000208783b */ /* 0x008ee20000004200 */
[----:B----4-:R-:W-:-:S07]  /*4160*/  F2FP.PACK_AB R7, R250, R251 ;  /* 0x000000fbfa07723e */ /* 0x010fce00000000ff */
[C---:B-1----:R-:W-:Y:S07]  /*4170*/  HMMA.16816.F32 R112, R4.reuse, R20, R164 ;  /* 0x000000140470723c */ /* 0x042fee00000018a4 */
[----:B------:R-:W-:Y:S01]  /*4180*/  MOV R166, R88 ;  /* 0x0000005800a67202 */ /* 0x000fe20000000f00 */
[----:B------:R-:W-:Y:S01]  /*4190*/  IMAD.MOV.U32 R165, RZ, RZ, R89 ;  /* 0x000000ffffa57224 */ /* 0x000fe200078e0059 */
[----:B------:R-:W-:Y:S01]  /*41a0*/  MOV R164, R90 ;  /* 0x0000005a00a47202 */ /* 0x000fe20000000f00 */
[----:B--2---:R-:W-:Y:S01]  /*41b0*/  HMMA.16816.F32 R144, R4, R16, R148 ;  /* 0x000000100490723c */ /* 0x004fe20000001894 */
[----:B------:R-:W-:-:S06]  /*41c0*/  IMAD.MOV.U32 R167, RZ, RZ, R83 ;  /* 0x000000ffffa77224 */ /* 0x000fcc00078e0053 */
[----:B------:R-:W-:Y:S01]  /*41d0*/  IMAD.MOV.U32 R149, RZ, RZ, R81 ;  /* 0x000000ffff957224 */ /* 0x000fe200078e0051 */
[----:B------:R-:W-:Y:S01]  /*41e0*/  MOV R148, R82 ;  /* 0x0000005200947202 */ /* 0x000fe20000000f00 */
[C---:B------:R-:W-:Y:S01]  /*41f0*/  HMMA.16816.F32 R72, R4.reuse, R22, R140 ;  /* 0x000000160448723c */ /* 0x040fe2000000188c */
[----:B------:R-:W-:Y:S01]  /*4200*/  LDSM.16.MT88.4 R20, [R0+0x1100] ;  /* 0x001100000014783b */ /* 0x000fe20000004200 */
[----:B------:R-:W-:Y:S01]  /*4210*/  MOV R151, R24 ;  /* 0x0000001800977202 */ /* 0x000fe20000000f00 */
[----:B------:R-:W-:Y:S02]  /*4220*/  IMAD.MOV.U32 R150, RZ, RZ, R25 ;  /* 0x000000ffff967224 */ /* 0x000fe400078e0019 */
[----:B------:R-:W-:Y:S03]  /*4230*/  LDSM.16.MT88.4 R24, [R233+0x1100] ;  /* 0x00110000e918783b */ /* 0x000fe60000004200 */
[C---:B------:R-:W-:Y:S01]  /*4240*/  HMMA.16816.F32 R80, R4.reuse, R18, R136 ;  /* 0x000000120450723c */ /* 0x040fe20000001888 */
[----:B------:R-:W1:Y:S07]  /*4250*/  LDSM.16.MT88.4 R16, [R103+0x4100] ;  /* 0x004100006710783b */ /* 0x000e6e0000004200 */
[C---:B---3--:R-:W-:Y:S08]  /*4260*/  HMMA.16816.F32 R88, R4.reuse, R8, R132 ;  /* 0x000000080458723c */ /* 0x048ff00000001884 */
[C---:B------:R-:W-:Y:S01]  /*4270*/  HMMA.16816.F32 R108, R4.reuse, R10, R108 ;  /* 0x0000000a046c723c */ /* 0x040fe2000000186c */
[----:B------:R-:W2:Y:S07]  /*4280*/  LDSM.16.MT88.4 R8, [R233+0x4100] ;  /* 0x00410000e908783b */ /* 0x000eae0000004200 */
[C---:B------:R-:W-:Y:S07]  /*4290*/  HMMA.16816.F32 R124, R4.reuse, R32, R176 ;  /* 0x00000020047c723c */ /* 0x040fee00000018b0 */
[----:B------:R-:W-:Y:S01]  /*42a0*/  MOV R32, R29 ;  /* 0x0000001d00207202 */ /* 0x000fe20000000f00 */
[C---:B------:R-:W-:Y:S01]  /*42b0*/  HMMA.16816.F32 R128, R4.reuse, R34, R180 ;  /* 0x000000220480723c */ /* 0x040fe200000018b4 */
[----:B------:R-:W-:Y:S01]  /*42c0*/  IMAD.MOV.U32 R33, RZ, RZ, R30 ;  /* 0x000000ffff217224 */ /* 0x000fe200078e001e */
[----:B------:R-:W-:Y:S01]  /*42d0*/  MOV R178, R117 ;  /* 0x0000007500b27202 */ /* 0x000fe20000000f00 */
[----:B------:R-:W-:Y:S01]  /*42e0*/  IMAD.MOV.U32 R177, RZ, RZ, R116 ;  /* 0x000000ffffb17224 */ /* 0x000fe200078e0074 */
[----:B------:R-:W-:Y:S01]  /*42f0*/  MOV R176, R31 ;  /* 0x0000001f00b07202 */ /* 0x000fe20000000f00 */
[----:B------:R-:W-:Y:S01]  /*4300*/  IMAD.MOV.U32 R179, RZ, RZ, R118 ;  /* 0x000000ffffb37224 */ /* 0x000fe200078e0076 */
[----:B------:R-:W3:Y:S01]  /*4310*/  LDSM.16.MT88.4 R28, [R0+0x4100] ;  /* 0x00410000001c783b */ /* 0x000ee20000004200 */
[----:B------:R-:W-:Y:S01]  /*4320*/  MOV R34, R119 ;  /* 0x0000007700227202 */ /* 0x000fe20000000f00 */
[----:B------:R-:W-:Y:S01]  /*4330*/  IMAD.MOV.U32 R35, RZ, RZ, R171 ;  /* 0x000000ffff237224 */ /* 0x000fe200078e00ab */
[----:B------:R-:W-:Y:S01]  /*4340*/  MOV R182, R121 ;  /* 0x0000007900b67202 */ /* 0x000fe20000000f00 */
[----:B------:R-:W-:Y:S01]  /*4350*/  IMAD.MOV.U32 R183, RZ, RZ, R120 ;  /* 0x000000ffffb77224 */ /* 0x000fe200078e0078 */
[----:B------:R-:W-:Y:S01]  /*4360*/  MOV R180, R123 ;  /* 0x0000007b00b47202 */ /* 0x000fe20000000f00 */
[----:B------:R-:W-:Y:S01]  /*4370*/  IMAD.MOV.U32 R181, RZ, RZ, R122 ;  /* 0x000000ffffb57224 */ /* 0x000fe200078e007a */
[C---:B-1----:R-:W-:Y:S08]  /*4380*/  HMMA.16816.F32 R132, R4.reuse, R16, R96 ;  /* 0x000000100484723c */ /* 0x042ff00000001860 */
[C---:B------:R-:W-:Y:S01]  /*4390*/  HMMA.16816.F32 R120, R4.reuse, R18, R84 ;  /* 0x000000120478723c */ /* 0x040fe20000001854 */
[----:B------:R-:W-:Y:S07]  /*43a0*/  LDSM.16.MT88.4 R16, [R233+0x7100] ;  /* 0x00710000e910783b */ /* 0x000fee0000004200 */
[C---:B--2---:R-:W-:Y:S07]  /*43b0*/  HMMA.16816.F32 R116, R4.reuse, R8, R76 ;  /* 0x000000080474723c */ /* 0x044fee000000184c */
[----:B------:R-:W-:Y:S01]  /*43c0*/  IMAD.MOV.U32 R79, RZ, RZ, R34 ;  /* 0x000000ffff4f7224 */ /* 0x000fe200078e0022 */
[----:B------:R-:W-:Y:S01]  /*43d0*/  MOV R78, R35 ;  /* 0x00000023004e7202 */ /* 0x000fe20000000f00 */
[----:B------:R-:W-:Y:S01]  /*43e0*/  IMAD.MOV.U32 R77, RZ, RZ, R32 ;  /* 0x000000ffff4d7224 */ /* 0x000fe200078e0020 */
[----:B------:R-:W-:Y:S01]  /*43f0*/  MOV R76, R33 ;  /* 0x00000021004c7202 */ /* 0x000fe20000000f00 */
[C---:B------:R-:W-:Y:S08]  /*4400*/  HMMA.16816.F32 R160, R4.reuse, R20, R160 ;  /* 0x0000001404a0723c */ /* 0x040ff000000018a0 */
[C---:B------:R-:W-:Y:S01]  /*4410*/  HMMA.16816.F32 R32, R4.reuse, R10, R64 ;  /* 0x0000000a0420723c */ /* 0x040fe20000001840 */
[----:B------:R-:W1:Y:S06]  /*4420*/  LDSM.16.MT88.4 R8, [R103+0x7100] ;  /* 0x007100006708783b */ /* 0x000e6c0000004200 */
[----:B------:R-:W-:Y:S01]  /*4430*/  IMAD.MOV.U32 R67, RZ, RZ, R164 ;  /* 0x000000ffff437224 */ /* 0x000fe200078e00a4 */
[----:B------:R-:W-:Y:S01]  /*4440*/  HMMA.16816.F32 R140, R4, R22, R92 ;  /* 0x00000016048c723c */ /* 0x000fe2000000185c */
[----:B------:R-:W2:Y:S01]  /*4450*/  LDSM.16.MT88.4 R20, [R0+0x7100] ;  /* 0x007100000014783b */ /* 0x000ea20000004200 */
[----:B------:R-:W-:Y:S01]  /*4460*/  MOV R66, R165 ;  /* 0x000000a500427202 */ /* 0x000fe20000000f00 */
[----:B------:R-:W-:Y:S01]  /*4470*/  IMAD.MOV.U32 R65, RZ, RZ, R166 ;  /* 0x000000ffff417224 */ /* 0x000fe200078e00a6 */
[----:B------:R-:W-:-:S04]  /*4480*/  MOV R64, R167 ;  /* 0x000000a700407202 */ /* 0x000fc80000000f00 */
[C---:B------:R-:W-:Y:S07]  /*4490*/  HMMA.16816.F32 R136, R4.reuse, R24, R172 ;  /* 0x000000180488723c */ /* 0x040fee00000018ac */
[----:B------:R-:W-:Y:S01]  /*44a0*/  MOV R175, R170 ;  /* 0x000000aa00af7202 */ /* 0x000fe20000000f00 */
[----:B---3--:R-:W-:Y:S01]  /*44b0*/  HMMA.16816.F32 R164, R4, R28, R52 ;  /* 0x0000001c04a4723c */ /* 0x008fe20000001834 */
[----:B------:R-:W-:Y:S01]  /*44c0*/  IMAD.MOV.U32 R24, RZ, RZ, R149 ;  /* 0x000000ffff187224 */ /* 0x000fe200078e0095 */
[----:B------:R-:W-:-:S05]  /*44d0*/  MOV R25, R150 ;  /* 0x0000009600197202 */ /* 0x000fca0000000f00 */
[----:B------:R-:W-:Y:S01]  /*44e0*/  IMAD.MOV.U32 R55, RZ, RZ, R175 ;  /* 0x000000ffff377224 */ /* 0x000fe200078e00af */
[----:B------:R-:W-:Y:S01]  /*44f0*/  HMMA.16816.F32 R168, R4, R26, R104 ;  /* 0x0000001a04a8723c */ /* 0x000fe20000001868 */
[----:B------:R-:W-:Y:S01]  /*4500*/  MOV R54, R176 ;  /* 0x000000b000367202 */ /* 0x000fe20000000f00 */
[----:B------:R-:W-:Y:S01]  /*4510*/  IMAD.MOV.U32 R53, RZ, RZ, R177 ;  /* 0x000000ffff357224 */ /* 0x000fe200078e00b1 */
[----:B------:R-:W-:-:S04]  /*4520*/  MOV R52, R178 ;  /* 0x000000b200347202 */ /* 0x000fc80000000f00 */
[----:B------:R-:W-:Y:S01]  /*4530*/  MOV R27, R148 ;  /* 0x00000094001b7202 */ /* 0x000fe20000000f00 */
[----:B------:R-:W-:Y:S01]  /*4540*/  HMMA.16816.F32 R104, R4, R30, R60 ;  /* 0x0000001e0468723c */ /* 0x000fe2000000183c */
[----:B------:R-:W3:Y:S01]  /*4550*/  LDSM.16.MT88.4 R28, [R2+0x1900] ;  /* 0x00190000021c783b */ /* 0x000ee20000004200 */
[----:B------:R-:W-:-:S05]  /*4560*/  IMAD.MOV.U32 R26, RZ, RZ, R179 ;  /* 0x000000ffff1a7224 */ /* 0x000fca00078e00b3 */
[----:B------:R-:W-:Y:S01]  /*4570*/  MOV R61, R239 ;  /* 0x000000ef003d7202 */ /* 0x000fe20000000f00 */
[----:B-1----:R-:W-:Y:S01]  /*4580*/  HMMA.16816.F32 R96, R4, R8, R68 ;  /* 0x000000080460723c */ /* 0x002fe20000001844 */
[----:B------:R-:W-:Y:S01]  /*4590*/  MOV R63, R238 ;  /* 0x000000ee003f7202 */ /* 0x000fe20000000f00 */
[----:B------:R-:W-:-:S05]  /*45a0*/  IMAD.MOV.U32 R62, RZ, RZ, R151 ;  /* 0x000000ffff3e7224 */ /* 0x000fca00078e0097 */
[--C-:B------:R-:W-:Y:S01]  /*45b0*/  FFMA.FTZ R8, R191, c[0x0][0x2d0], -R13.reuse ;  /* 0x0000b400bf087a23 */ /* 0x100fe2000001080d */
[C---:B------:R-:W-:Y:S03]  /*45c0*/  HMMA.16816.F32 R172, R4.reuse, R16, R48 ;  /* 0x0000001004ac723c */ /* 0x040fe60000001830 */
[----:B------:R1:W-:Y:S05]  /*45d0*/  MUFU.EX2 R239, R8 ;  /* 0x0000000800ef7308 */ /* 0x0003ea0000000800 */
[C---:B------:R-:W-:Y:S01]  /*45e0*/  HMMA.16816.F32 R148, R4.reuse, R18, R44 ;  /* 0x000000120494723c */ /* 0x040fe2000000182c */
[----:B------:R-:W4:Y:S07]  /*45f0*/  LDSM.16.MT88.4 R16, [R2+0x4900] ;  /* 0x004900000210783b */ /* 0x000f2e0000004200 */
[----:B------:R-:W-:Y:S01]  /*4600*/  HMMA.16816.F32 R176, R4, R10, R56 ;  /* 0x0000000a04b0723c */ /* 0x000fe20000001838 */
[----:B-1----:R-:W-:-:S02]  /*4610*/  FFMA.FTZ R8, R188, c[0x0][0x2d0], -R13 ;  /* 0x0000b400bc087a23 */ /* 0x002fc4000001080d */
[----:B------:R-:W-:Y:S02]  /*4620*/  IMAD.MOV.U32 R188, RZ, RZ, R240 ;  /* 0x000000ffffbc7224 */ /* 0x000fe400078e00f0 */
[----:B------:R1:W-:Y:S03]  /*4630*/  MUFU.EX2 R240, R8 ;  /* 0x0000000800f07308 */ /* 0x0003e60000000800 */
[C---:B--2---:R-:W-:Y:S08]  /*4640*/  HMMA.16816.F32 R92, R4.reuse, R20, R40 ;  /* 0x00000014045c723c */ /* 0x044ff00000001828 */
[----:B------:R-:W-:Y:S01]  /*4650*/  HMMA.16816.F32 R84, R4, R22, R36 ;  /* 0x000000160454723c */ /* 0x000fe20000001824 */
[----:B------:R-:W-:Y:S01]  /*4660*/  LDSM.16.MT88.4 R20, [R233+0x1900] ;  /* 0x00190000e914783b */ /* 0x000fe20000004200 */
[----:B-1----:R-:W-:-:S05]  /*4670*/  FFMA.FTZ R8, R190, c[0x0][0x2d0], -R13 ;  /* 0x0000b400be087a23 */ /* 0x002fca000001080d */
[----:B------:R-:W-:Y:S01]  /*4680*/  MOV R38, R26 ;  /* 0x0000001a00267202 */ /* 0x000fe20000000f00 */
[----:B------:R-:W-:Y:S01]  /*4690*/  FFMA.FTZ R4, R231, c[0x0][0x2d0], -R12 ;  /* 0x0000b400e7047a23 */ /* 0x000fe2000001080c */
[----:B------:R-:W-:Y:S01]  /*46a0*/  MOV R37, R24 ;  /* 0x0000001800257202 */ /* 0x000fe20000000f00 */
[----:B------:R1:W-:Y:S01]  /*46b0*/  MUFU.EX2 R238, R8 ;  /* 0x0000000800ee7308 */ /* 0x0003e20000000800 */
[----:B------:R-:W-:Y:S01]  /*46c0*/  IMAD.MOV.U32 R36, RZ, RZ, R27 ;  /* 0x000000ffff247224 */ /* 0x000fe200078e001b */
[----:B------:R-:W-:Y:S01]  /*46d0*/  MOV R231, R61 ;  /* 0x0000003d00e77202 */ /* 0x000fe20000000f00 */
[----:B------:R-:W-:Y:S02]  /*46e0*/  IMAD.MOV.U32 R39, RZ, RZ, R25 ;  /* 0x000000ffff277224 */ /* 0x000fe400078e0019 */
[----:B------:R-:W2:Y:S03]  /*46f0*/  LDSM.16.MT88.4 R24, [R2+0x7900] ;  /* 0x007900000218783b */ /* 0x000ea60000004200 */
[----:B------:R5:W-:Y:S01]  /*4700*/  MUFU.EX2 R191, R4 ;  /* 0x0000000400bf7308 */ /* 0x000be20000000800 */
[----:B-1----:R-:W-:-:S02]  /*4710*/  FFMA.FTZ R8, R189, c[0x0][0x2d0], -R13 ;  /* 0x0000b400bd087a23 */ /* 0x002fc4000001080d */
[----:B------:R-:W-:-:S05]  /*4720*/  IMAD.MOV.U32 R189, RZ, RZ, R236 ;  /* 0x000000ffffbd7224 */ /* 0x000fca00078e00ec */
[----:B------:R1:W1:Y:S01]  /*4730*/  MUFU.EX2 R236, R8 ;  /* 0x0000000800ec7308 */ /* 0x0002620000000800 */
[----:B-----5:R-:W-:Y:S02]  /*4740*/  FFMA.FTZ R4, R230, c[0x0][0x2d0], -R12 ;  /* 0x0000b400e6047a23 */ /* 0x020fe4000001080c */
[----:B------:R-:W-:Y:S02]  /*4750*/  IMAD.MOV.U32 R230, RZ, RZ, R62 ;  /* 0x000000ffffe67224 */ /* 0x000fe400078e003e */
[----:B-1----:R-:W-:Y:S01]  /*4760*/  FFMA.FTZ R8, R229, c[0x0][0x2d0], -R12 ;  /* 0x0000b400e5087a23 */ /* 0x002fe2000001080c */
[----:B------:R-:W-:-:S03]  /*4770*/  F2FP.PACK_AB R6, R236, R238 ;  /* 0x000000eeec06723e */ /* 0x000fc600000000ff */
[----:B------:R1:W-:Y:S02]  /*4780*/  MUFU.EX2 R229, R8 ;  /* 0x0000000800e57308 */ /* 0x0003e40000000800 */
[----:B-1----:R-:W-:-:S06]  /*4790*/  FFMA.FTZ R8, R228, c[0x0][0x2d0], -R12 ;  /* 0x0000b400e4087a23 */ /* 0x002fcc000001080c */
[----:B------:R1:W5:Y:S08]  /*47a0*/  MUFU.EX2 R228, R4 ;  /* 0x0000000400e47308 */ /* 0x0003700000000800 */
[----:B------:R-:W2:Y:S01]  /*47b0*/  MUFU.EX2 R190, R8 ;  /* 0x0000000800be7308 */ /* 0x000ea20000000800 */
[----:B-1----:R-:W-:Y:S02]  /*47c0*/  F2FP.PACK_AB R4, R240, R239 ;  /* 0x000000eff004723e */ /* 0x002fe400000000ff */
[----:B-----5:R-:W-:-:S02]  /*47d0*/  F2FP.PACK_AB R7, R228, R191 ;  /* 0x000000bfe407723e */ /* 0x020fc400000000ff */
[----:B--2---:R-:W-:Y:S01]  /*47e0*/  F2FP.PACK_AB R5, R190, R229 ;  /* 0x000000e5be05723e */ /* 0x004fe200000000ff */
[----:B------:R-:W-:Y:S06]  /*47f0*/  LDSM.16.MT88.4 R8, [R103+0x4900] ;  /* 0x004900006708783b */ /* 0x000fec0000004200 */
[C---:B---3--:R-:W-:Y:S08]  /*4800*/  HMMA.16816.F32 R112, R4.reuse, R28, R112 ;  /* 0x0000001c0470723c */ /* 0x048ff00000001870 */
[C---:B------:R-:W-:Y:S01]  /*4810*/  HMMA.16816.F32 R40, R4.reuse, R30, R72 ;  /* 0x0000001e0428723c */ /* 0x040fe20000001848 */
[----:B------:R-:W1:Y:S06]  /*4820*/  LDSM.16.MT88.4 R28, [R103+0x1900] ;  /* 0x00190000671c783b */ /* 0x000e6c0000004200 */
[----:B------:R-:W-:Y:S01]  /*4830*/  MOV R75, R63 ;  /* 0x0000003f004b7202 */ /* 0x000fe20000000f00 */
[C---:B----4-:R-:W-:Y:S08]  /*4840*/  HMMA.16816.F32 R144, R4.reuse, R16, R144 ;  /* 0x000000100490723c */ /* 0x050ff00000001890 */
[C---:B------:R-:W-:Y:S01]  /*4850*/  HMMA.16816.F32 R44, R4.reuse, R18, R80 ;  /* 0x00000012042c723c */ /* 0x040fe20000001850 */
[----:B------:R-:W2:Y:S07]  /*4860*/  LDSM.16.MT88.4 R16, [R0+0x1900] ;  /* 0x001900000010783b */ /* 0x000eae0000004200 */
[C---:B------:R-:W-:Y:S07]  /*4870*/  HMMA.16816.F32 R48, R4.reuse, R24, R88 ;  /* 0x000000180430723c */ /* 0x040fee0000001858 */
[----:B------:R-:W-:Y:S01]  /*4880*/  IMAD.MOV.U32 R88, RZ, RZ, R55 ;  /* 0x000000ffff587224 */ /* 0x000fe200078e0037 */
[----:B------:R-:W-:Y:S01]  /*4890*/  HMMA.16816.F32 R56, R4, R26, R108 ;  /* 0x0000001a0438723c */ /* 0x000fe2000000186c */
[----:B------:R-:W3:Y:S01]  /*48a0*/  LDSM.16.MT88.4 R24, [R233+0x4900] ;  /* 0x00490000e918783b */ /* 0x000ee20000004200 */
[----:B------:R-:W-:Y:S01]  /*48b0*/  MOV R89, R64 ;  /* 0x0000004000597202 */ /* 0x000fe20000000f00 */
[----:B------:R-:W-:Y:S01]  /*48c0*/  IMAD.MOV.U32 R90, RZ, RZ, R65 ;  /* 0x000000ffff5a7224 */ /* 0x000fe200078e0041 */
[----:B------:R-:W-:-:S03]  /*48d0*/  MOV R91, R66 ;  /* 0x00000042005b7202 */ /* 0x000fc60000000f00 */
[----:B------:R-:W-:Y:S01]  /*48e0*/  IMAD.MOV.U32 R108, RZ, RZ, R37 ;  /* 0x000000ffff6c7224 */ /* 0x000fe200078e0025 */
[----:B------:R-:W-:Y:S01]  /*48f0*/  MOV R111, R52 ;  /* 0x00000034006f7202 */ /* 0x000fe20000000f00 */
[C---:B-1----:R-:W-:Y:S01]  /*4900*/  HMMA.16816.F32 R60, R4.reuse, R30, R128 ;  /* 0x0000001e043c723c */ /* 0x042fe20000001880 */
[----:B------:R-:W-:Y:S01]  /*4910*/  IMAD.MOV.U32 R110, RZ, RZ, R53 ;  /* 0x000000ffff6e7224 */ /* 0x000fe200078e0035 */
[----:B------:R-:W-:Y:S02]  /*4920*/  MOV R109, R54 ;  /* 0x00000036006d7202 */ /* 0x000fe40000000f00 */
[----:B------:R-:W-:Y:S01]  /*4930*/  MOV R37, R189 ;  /* 0x000000bd00257202 */ /* 0x000fe20000000f00 */
[----:B------:R-:W-:Y:S02]  /*4940*/  IMAD.MOV.U32 R189, RZ, RZ, R77 ;  /* 0x000000ffffbd7224 */ /* 0x000fe400078e004d */
[----:B------:R-:W-:Y:S01]  /*4950*/  MOV R128, R36 ;  /* 0x0000002400807202 */ /* 0x000fe20000000f00 */
[----:B------:R-:W-:Y:S01]  /*4960*/  IMAD.MOV.U32 R129, RZ, RZ, R231 ;  /* 0x000000ffff817224 */ /* 0x000fe200078e00e7 */
[----:B------:R-:W-:Y:S01]  /*4970*/  HMMA.16816.F32 R52, R4, R20, R136 ;  /* 0x000000140434723c */ /* 0x000fe20000001888 */
[----:B------:R-:W-:Y:S01]  /*4980*/  IMAD.MOV.U32 R36, RZ, RZ, R188 ;  /* 0x000000ffff247224 */ /* 0x000fe200078e00bc */
[----:B------:R-:W-:Y:S01]  /*4990*/  MOV R231, R76 ;  /* 0x0000004c00e77202 */ /* 0x000fe20000000f00 */
[----:B------:R-:W-:Y:S01]  /*49a0*/  IMAD.MOV.U32 R131, RZ, RZ, R75 ;  /* 0x000000ffff837224 */ /* 0x000fe200078e004b */
[----:B------:R-:W-:-:S02]  /*49b0*/  MOV R188, R78 ;  /* 0x0000004e00bc7202 */ /* 0x000fc40000000f00 */
[----:B------:R-:W-:Y:S01]  /*49c0*/  MOV R30, R91 ;  /* 0x0000005b001e7202 */ /* 0x000fe20000000f00 */
[----:B------:R-:W-:Y:S01]  /*49d0*/  IMAD.MOV.U32 R136, RZ, RZ, R79 ;  /* 0x000000ffff887224 */ /* 0x000fe200078e004f */
[----:B--2---:R-:W-:Y:S01]  /*49e0*/  HMMA.16816.F32 R72, R4, R18, R140 ;  /* 0x000000120448723c */ /* 0x004fe2000000188c */
[----:B------:R-:W-:Y:S01]  /*49f0*/  MOV R138, R89 ;  /* 0x00000059008a7202 */ /* 0x000fe20000000f00 */
[----:B------:R-:W-:Y:S01]  /*4a00*/  IMAD.MOV.U32 R139, RZ, RZ, R90 ;  /* 0x000000ffff8b7224 */ /* 0x000fe200078e005a */
[----:B------:R-:W-:Y:S01]  /*4a10*/  MOV R130, R230 ;  /* 0x000000e600827202 */ /* 0x000fe20000000f00 */
[----:B------:R-:W-:-:S04]  /*4a20*/  IMAD.MOV.U32 R230, RZ, RZ, R67 ;  /* 0x000000ffffe67224 */ /* 0x000fc800078e0043 */
[----:B------:R-:W-:Y:S01]  /*4a30*/  HMMA.16816.F32 R76, R4, R16, R160 ;  /* 0x00000010044c723c */ /* 0x000fe200000018a0 */
[----:B------:R-:W1:Y:S01]  /*4a40*/  LDSM.16.MT88.4 R16, [R0+0x4900] ;  /* 0x004900000010783b */ /* 0x000e620000004200 */
[----:B------:R-:W-:Y:S01]  /*4a50*/  IMAD.MOV.U32 R31, RZ, RZ, R230 ;  /* 0x000000ffff1f7224 */ /* 0x000fe200078e00e6 */
[----:B------:R-:W-:-:S05]  /*4a60*/  MOV R230, R181 ;  /* 0x000000b500e67202 */ /* 0x000fca0000000f00 */
[C---:B---3--:R-:W-:Y:S07]  /*4a70*/  HMMA.16816.F32 R80, R4.reuse, R24, R116 ;  /* 0x000000180450723c */ /* 0x048fee0000001874 */
[----:B------:R-:W-:Y:S01]  /*4a80*/  MOV R116, R108 ;  /* 0x0000006c00747202 */ /* 0x000fe20000000f00 */
[----:B------:R-:W-:Y:S01]  /*4a90*/  IMAD.MOV.U32 R108, RZ, RZ, R88 ;  /* 0x000000ffff6c7224 */ /* 0x000fe200078e0058 */
[----:B------:R-:W-:Y:S01]  /*4aa0*/  HMMA.16816.F32 R132, R4, R8, R132 ;  /* 0x000000080484723c */ /* 0x000fe20000001884 */
[----:B------:R-:W-:-:S02]  /*4ab0*/  IMAD.MOV.U32 R119, RZ, RZ, R111 ;  /* 0x000000ffff777224 */ /* 0x000fc400078e006f */
[----:B------:R-:W-:Y:S02]  /*4ac0*/  IMAD.MOV.U32 R117, RZ, RZ, R37 ;  /* 0x000000ffff757224 */ /* 0x000fe400078e0025 */
[----:B------:R-:W-:Y:S02]  /*4ad0*/  IMAD.MOV.U32 R118, RZ, RZ, R39 ;  /* 0x000000ffff767224 */ /* 0x000fe400078e0027 */
[----:B------:R-:W-:Y:S01]  /*4ae0*/  FFMA.FTZ R8, R246, c[0x0][0x2d0], -R13 ;  /* 0x0000b400f6087a23 */ /* 0x000fe2000001080d */
[C---:B------:R-:W-:Y:S01]  /*4af0*/  HMMA.16816.F32 R88, R4.reuse, R26, R32 ;  /* 0x0000001a0458723c */ /* 0x040fe20000001820 */
[----:B------:R-:W2:Y:S04]  /*4b00*/  LDSM.16.MT88.4 R32, [R103+0x7900] ;  /* 0x007900006720783b */ /* 0x000ea80000004200 */
[----:B------:R-:W-:Y:S03]  /*4b10*/  LDSM.16.MT88.4 R24, [R233+0x7900] ;  /* 0x00790000e918783b */ /* 0x000fe60000004200 */
[C---:B------:R-:W-:Y:S07]  /*4b20*/  HMMA.16816.F32 R68, R4.reuse, R28, R124 ;  /* 0x0000001c0444723c */ /* 0x040fee000000187c */
[----:B------:R-:W-:Y:S01]  /*4b30*/  MOV R28, R231 ;  /* 0x000000e7001c7202 */ /* 0x000fe20000000f00 */
[----:B------:R-:W-:Y:S01]  /*4b40*/  IMAD.MOV.U32 R231, RZ, RZ, R182 ;  /* 0x000000ffffe77224 */ /* 0x000fe200078e00b6 */
[----:B------:R-:W-:Y:S01]  /*4b50*/  MOV R127, R183 ;  /* 0x000000b7007f7202 */ /* 0x000fe20000000f00 */
[----:B------:R3:W-:Y:S01]  /*4b60*/  MUFU.EX2 R182, R8 ;  /* 0x0000000800b67308 */ /* 0x0007e20000000800 */
[----:B------:R-:W-:Y:S01]  /*4b70*/  MOV R124, R188 ;  /* 0x000000bc007c7202 */ /* 0x000fe20000000f00 */
[----:B------:R-:W-:Y:S01]  /*4b80*/  IMAD.MOV.U32 R29, RZ, RZ, R189 ;  /* 0x000000ffff1d7224 */ /* 0x000fe200078e00bd */
[----:B------:R-:W-:Y:S01]  /*4b90*/  HMMA.16816.F32 R64, R4, R22, R168 ;  /* 0x000000160440723c */ /* 0x000fe200000018a8 */
[----:B------:R-:W4:Y:S01]  /*4ba0*/  LDSM.16.MT88.4 R20, [R0+0x7900] ;  /* 0x007900000014783b */ /* 0x000f220000004200 */
[----:B------:R-:W-:-:S02]  /*4bb0*/  IMAD.MOV.U32 R125, RZ, RZ, R180 ;  /* 0x000000ffff7d7224 */ /* 0x000fc400078e00b4 */
[----:B------:R-:W-:Y:S02]  /*4bc0*/  IMAD.MOV.U32 R126, RZ, RZ, R102 ;  /* 0x000000ffff7e7224 */ /* 0x000fe400078e0066 */
[----:B------:R-:W-:Y:S02]  /*4bd0*/  IMAD.MOV.U32 R246, RZ, RZ, R125 ;  /* 0x000000fffff67224 */ /* 0x000fe400078e007d */
[----:B-1----:R-:W-:Y:S01]  /*4be0*/  HMMA.16816.F32 R168, R4, R16, R164 ;  /* 0x0000001004a8723c */ /* 0x002fe200000018a4 */
[----:B------:R-:W-:Y:S02]  /*4bf0*/  IMAD.MOV.U32 R137, RZ, RZ, R127 ;  /* 0x000000ffff897224 */ /* 0x000fe400078e007f */
[----:B---3--:R-:W-:Y:S01]  /*4c00*/  FFMA.FTZ R8, R244, c[0x0][0x2d0], -R13 ;  /* 0x0000b400f4087a23 */ /* 0x008fe2000001080d */
[----:B------:R-:W-:-:S04]  /*4c10*/  MOV R244, R124 ;  /* 0x0000007c00f47202 */ /* 0x000fc80000000f00 */
[C---:B------:R-:W-:Y:S01]  /*4c20*/  HMMA.16816.F32 R164, R4.reuse, R18, R104 ;  /* 0x0000001204a4723c */ /* 0x040fe20000001868 */
[----:B------:R1:W-:Y:S01]  /*4c30*/  MUFU.EX2 R183, R8 ;  /* 0x0000000800b77308 */ /* 0x0003e20000000800 */
[----:B------:R-:W3:Y:S06]  /*4c40*/  LDSM.16.MT88.4 R16, [R2+0x5100] ;  /* 0x005100000210783b */ /* 0x000eec0000004200 */
[C---:B--2---:R-:W-:Y:S07]  /*4c50*/  HMMA.16816.F32 R140, R4.reuse, R32, R96 ;  /* 0x00000020048c723c */ /* 0x044fee0000001860 */
[----:B------:R-:W-:Y:S01]  /*4c60*/  MOV R96, R101 ;  /* 0x0000006500607202 */ /* 0x000fe20000000f00 */
[----:B------:R-:W-:Y:S01]  /*4c70*/  HMMA.16816.F32 R120, R4, R10, R120 ;  /* 0x0000000a0478723c */ /* 0x000fe20000001878 */
[----:B-1----:R-:W-:Y:S01]  /*4c80*/  FFMA.FTZ R8, R242, c[0x0][0x2d0], -R13 ;  /* 0x0000b400f2087a23 */ /* 0x002fe2000001080d */
[----:B------:R-:W-:Y:S01]  /*4c90*/  MOV R99, R126 ;  /* 0x0000007e00637202 */ /* 0x000fe20000000f00 */
[----:B------:R-:W-:Y:S01]  /*4ca0*/  IMAD.MOV.U32 R242, RZ, RZ, R29 ;  /* 0x000000fffff27224 */ /* 0x000fe200078e001d */
[----:B------:R-:W-:Y:S01]  /*4cb0*/  MOV R98, R108 ;  /* 0x0000006c00627202 */ /* 0x000fe20000000f00 */
[----:B------:R1:W-:Y:S01]  /*4cc0*/  MUFU.EX2 R188, R8 ;  /* 0x0000000800bc7308 */ /* 0x0003e20000000800 */
[----:B------:R-:W-:-:S02]  /*4cd0*/  MOV R33, R36 ;  /* 0x0000002400217202 */ /* 0x000fc40000000f00 */
[C---:B------:R-:W-:Y:S01]  /*4ce0*/  HMMA.16816.F32 R176, R4.reuse, R34, R176 ;  /* 0x0000002204b0723c */ /* 0x040fe200000018b0 */
[----:B------:R-:W-:Y:S02]  /*4cf0*/  MOV R97, R38 ;  /* 0x0000002600617202 */ /* 0x000fe40000000f00 */
[----:B------:R-:W-:Y:S05]  /*4d00*/  LDSM.16.MT88.4 R36, [R2+0x8100] ;  /* 0x008100000224783b */ /* 0x000fea0000004200 */
[----:B----4-:R-:W-:Y:S01]  /*4d10*/  HMMA.16816.F32 R104, R4, R22, R84 ;  /* 0x000000160468723c */ /* 0x010fe20000001854 */
[----:B-1----:R-:W-:Y:S01]  /*4d20*/  FFMA.FTZ R8, R241, c[0x0][0x2d0], -R13 ;  /* 0x0000b400f1087a23 */ /* 0x002fe2000001080d */
[----:B------:R-:W-:-:S06]  /*4d30*/  MOV R241, R28 ;  /* 0x0000001c00f17202 */ /* 0x000fcc0000000f00 */
[C---:B------:R-:W-:Y:S01]  /*4d40*/  HMMA.16816.F32 R160, R4.reuse, R24, R172 ;  /* 0x0000001804a0723c */ /* 0x040fe200000018ac */
[----:B------:R1:W2:Y:S06]  /*4d50*/  MUFU.EX2 R189, R8 ;  /* 0x0000000800bd7308 */ /* 0x0002ac0000000800 */
[----:B------:R-:W-:Y:S01]  /*4d60*/  IMAD.MOV.U32 R173, RZ, RZ, R98 ;  /* 0x000000ffffad7224 */ /* 0x000fe200078e0062 */
[----:B------:R-:W-:Y:S01]  /*4d70*/  HMMA.16816.F32 R124, R4, R26, R148 ;  /* 0x0000001a047c723c */ /* 0x000fe20000001894 */
[----:B------:R-:W-:Y:S01]  /*4d80*/  MOV R174, R99 ;  /* 0x0000006300ae7202 */ /* 0x000fe20000000f00 */
[----:B------:R-:W-:Y:S01]  /*4d90*/  IMAD.MOV.U32 R175, RZ, RZ, R116 ;  /* 0x000000ffffaf7224 */ /* 0x000fe200078e0074 */
[----:B------:R-:W-:Y:S01]  /*4da0*/  MOV R98, R129 ;  /* 0x0000008100627202 */ /* 0x000fe20000000f00 */
[----:B------:R-:W-:Y:S01]  /*4db0*/  IMAD.MOV.U32 R172, RZ, RZ, R14 ;  /* 0x000000ffffac7224 */ /* 0x000fe200078e000e */
[----:B------:R-:W-:Y:S01]  /*4dc0*/  LDSM.16.MT88.4 R24, [R103+0x5100] ;  /* 0x005100006718783b */ /* 0x000fe20000004200 */
[----:B------:R-:W-:-:S02]  /*4dd0*/  IMAD.MOV.U32 R99, RZ, RZ, R130 ;  /* 0x000000ffff637224 */ /* 0x000fc400078e0082 */
[--C-:B-1----:R-:W-:Y:S01]  /*4de0*/  FFMA.FTZ R8, R249, c[0x0][0x2d0], -R12.reuse ;  /* 0x0000b400f9087a23 */ /* 0x102fe2000001080c */
[----:B--2---:R-:W-:Y:S01]  /*4df0*/  F2FP.PACK_AB R10, R189, R188 ;  /* 0x000000bcbd0a723e */ /* 0x004fe200000000ff */
[----:B------:R-:W-:Y:S01]  /*4e00*/  IMAD.MOV.U32 R249, RZ, RZ, R31 ;  /* 0x000000fffff97224 */ /* 0x000fe200078e001f */
[----:B------:R-:W-:Y:S01]  /*4e10*/  LDSM.16.MT88.4 R148, [R2+0x5900] ;  /* 0x005900000294783b */ /* 0x000fe20000004200 */
[----:B------:R1:W-:Y:S02]  /*4e20*/  MUFU.EX2 R181, R8 ;  /* 0x0000000800b57308 */ /* 0x0003e40000000800 */
[--C-:B-1----:R-:W-:Y:S01]  /*4e30*/  FFMA.FTZ R8, R248, c[0x0][0x2d0], -R12.reuse ;  /* 0x0000b400f8087a23 */ /* 0x102fe2000001080c */
[----:B------:R-:W-:Y:S02]  /*4e40*/  MOV R248, R30 ;  /* 0x0000001e00f87202 */ /* 0x000fe40000000f00 */
[----:B------:R-:W1:Y:S03]  /*4e50*/  LDSM.16.MT88.4 R28, [R2+0x2100] ;  /* 0x00210000021c783b */ /* 0x000e660000004200 */
[----:B------:R2:W4:Y:S02]  /*4e60*/  MUFU.EX2 R180, R8 ;  /* 0x0000000800b47308 */ /* 0x0005240000000800 */
[----:B--2---:R-:W-:Y:S01]  /*4e70*/  FFMA.FTZ R8, R247, c[0x0][0x2d0], -R12 ;  /* 0x0000b400f7087a23 */ /* 0x004fe2000001080c */
[----:B----4-:R-:W-:Y:S01]  /*4e80*/  F2FP.PACK_AB R9, R180, R181 ;  /* 0x000000b5b409723e */ /* 0x010fe200000000ff */
[----:B------:R-:W-:Y:S01]  /*4e90*/  IMAD.MOV.U32 R247, RZ, RZ, R139 ;  /* 0x000000fffff77224 */ /* 0x000fe200078e008b */
[----:B------:R-:W-:-:S03]  /*4ea0*/  MOV R139, R110 ;  /* 0x0000006e008b7202 */ /* 0x000fc60000000f00 */
[----:B------:R2:W-:Y:S02]  /*4eb0*/  MUFU.EX2 R102, R8 ;  /* 0x0000000800667308 */ /* 0x0005e40000000800 */
[----:B--2---:R-:W-:Y:S01]  /*4ec0*/  FFMA.FTZ R8, R245, c[0x0][0x2d0], -R12 ;  /* 0x0000b400f5087a23 */ /* 0x004fe2000001080c */
[----:B------:R-:W-:Y:S01]  /*4ed0*/  MOV R245, R138 ;  /* 0x0000008a00f57202 */ /* 0x000fe20000000f00 */
[----:B------:R-:W-:-:S04]  /*4ee0*/  IMAD.MOV.U32 R138, RZ, RZ, R109 ;  /* 0x000000ffff8a7224 */ /* 0x000fc800078e006d */
[----:B------:R2:W4:Y:S01]  /*4ef0*/  MUFU.EX2 R101, R8 ;  /* 0x0000000800657308 */ /* 0x0005220000000800 */
[----:B------:R-:W-:Y:S01]  /*4f00*/  HMMA.16816.F32 R108, R4, R20, R92 ;  /* 0x00000014046c723c */ /* 0x000fe2000000185c */
[----:B------:R-:W5:Y:S04]  /*4f10*/  LDSM.16.MT88.4 R4, [R103+0x2100] ;  /* 0x002100006704783b */ /* 0x000f680000004200 */
[----:B------:R-:W-:Y:S01]  /*4f20*/  LDSM.16.MT88.4 R20, [R0+0x2100] ;  /* 0x002100000014783b */ /* 0x000fe20000004200 */
[----:B--2---:R-:W-:Y:S02]  /*4f30*/  F2FP.PACK_AB R8, R183, R182 ;  /* 0x000000b6b708723e */ /* 0x004fe400000000ff */
[----:B----4-:R-:W-:-:S07]  /*4f40*/  F2FP.PACK_AB R11, R101, R102 ;  /* 0x00000066650b723e */ /* 0x010fce00000000ff */
[C---:B---3--:R-:W-:Y:S08]  /*4f50*/  HMMA.16816.F32 R144, R8.reuse, R16, R144 ;  /* 0x000000100890723c */ /* 0x048ff00000001890 */
[C---:B------:R-:W-:Y:S01]  /*4f60*/  HMMA.16816.F32 R84, R8.reuse, R18, R44 ;  /* 0x000000120854723c */ /* 0x040fe2000000182c */
[----:B------:R-:W2:Y:S07]  /*4f70*/  LDSM.16.MT88.4 R16, [R233+0x2100] ;  /* 0x00210000e910783b */ /* 0x000eae0000004200 */
[C---:B-1----:R-:W-:Y:S08]  /*4f80*/  HMMA.16816.F32 R112, R8.reuse, R28, R112 ;  /* 0x0000001c0870723c */ /* 0x042ff00000001870 */
[C---:B-----5:R-:W-:Y:S07]  /*4f90*/  HMMA.16816.F32 R68, R8.reuse, R4, R68 ;  /* 0x000000040844723c */ /* 0x060fee0000001844 */
[--C-:B------:R-:W-:Y:S01]  /*4fa0*/  FFMA.FTZ R4, R33, c[0x0][0x2d0], -R13.reuse ;  /* 0x0000b40021047a23 */ /* 0x100fe2000001080d */
[C---:B------:R-:W-:Y:S03]  /*4fb0*/  HMMA.16816.F32 R28, R8.reuse, R30, R40 ;  /* 0x0000001e081c723c */ /* 0x040fe60000001828 */
[----:B------:R1:W-:Y:S05]  /*4fc0*/  MUFU.EX2 R43, R4 ;  /* 0x00000004002b7308 */ /* 0x0003ea0000000800 */
[C---:B------:R-:W-:Y:S08]  /*4fd0*/  HMMA.16816.F32 R48, R8.reuse, R36, R48 ;  /* 0x000000240830723c */ /* 0x040ff00000001830 */
[----:B------:R-:W-:Y:S01]  /*4fe0*/  HMMA.16816.F32 R56, R8, R38, R56 ;  /* 0x000000260838723c */ /* 0x000fe20000001838 */
[----:B-1----:R-:W-:Y:S01]  /*4ff0*/  FFMA.FTZ R4, R96, c[0x0][0x2d0], -R13 ;  /* 0x0000b40060047a23 */ /* 0x002fe2000001080d */
[----:B------:R-:W-:-:S02]  /*5000*/  MOV R96, R136 ;  /* 0x0000008800607202 */ /* 0x000fc40000000f00 */
[----:B------:R-:W-:Y:S01]  /*5010*/  MOV R136, R131 ;  /* 0x0000008300887202 */ /* 0x000fe20000000f00 */
[----:B------:R1:W3:Y:S03]  /*5020*/  MUFU.EX2 R42, R4 ;  /* 0x00000004002a7308 */ /* 0x0002e60000000800 */
[C---:B--2---:R-:W-:Y:S08]  /*5030*/  HMMA.16816.F32 R52, R8.reuse, R16, R52 ;  /* 0x000000100834723c */ /* 0x044ff00000001834 */
[----:B------:R-:W-:Y:S01]  /*5040*/  HMMA.16816.F32 R64, R8, R18, R64 ;  /* 0x000000120840723c */ /* 0x000fe20000001840 */
[----:B------:R-:W2:Y:S01]  /*5050*/  LDSM.16.MT88.4 R16, [R233+0x5100] ;  /* 0x00510000e910783b */ /* 0x000ea20000004200 */
[----:B-1----:R-:W-:-:S06]  /*5060*/  FFMA.FTZ R4, R97, c[0x0][0x2d0], -R13 ;  /* 0x0000b40061047a23 */ /* 0x002fcc000001080d */
[C---:B------:R-:W-:Y:S01]  /*5070*/  HMMA.16816.F32 R60, R8.reuse, R6, R60 ;  /* 0x00000006083c723c */ /* 0x040fe2000000183c */
[----:B------:R-:W-:Y:S01]  /*5080*/  IMAD.MOV.U32 R97, RZ, RZ, R128 ;  /* 0x000000ffff617224 */ /* 0x000fe200078e0080 */
[----:B------:R1:W-:Y:S06]  /*5090*/  MUFU.EX2 R41, R4 ;  /* 0x0000000400297308 */ /* 0x0003ec0000000800 */
[C---:B------:R-:W-:Y:S07]  /*50a0*/  HMMA.16816.F32 R32, R8.reuse, R22, R72 ;  /* 0x000000160820723c */ /* 0x040fee0000001848 */
[----:B------:R-:W-:Y:S01]  /*50b0*/  IMAD.MOV.U32 R73, RZ, RZ, R175 ;  /* 0x000000ffff497224 */ /* 0x000fe200078e00af */
[C---:B------:R-:W-:Y:S01]  /*50c0*/  HMMA.16816.F32 R128, R8.reuse, R20, R76 ;  /* 0x000000140880723c */ /* 0x040fe2000000184c */
[----:B------:R-:W-:Y:S01]  /*50d0*/  MOV R74, R96 ;  /* 0x00000060004a7202 */ /* 0x000fe20000000f00 */
[----:B------:R-:W-:Y:S01]  /*50e0*/  IMAD.MOV.U32 R75, RZ, RZ, R97 ;  /* 0x000000ffff4b7224 */ /* 0x000fe200078e0061 */
[----:B---3--:R-:W-:Y:S01]  /*50f0*/  F2FP.PACK_AB R96, R42, R43 ;  /* 0x0000002b2a60723e */ /* 0x008fe200000000ff */
[----:B-1----:R-:W-:Y:S01]  /*5100*/  FFMA.FTZ R4, R117, c[0x0][0x2d0], -R13 ;  /* 0x0000b40075047a23 */ /* 0x002fe2000001080d */
[----:B------:R-:W-:Y:S01]  /*5110*/  LDSM.16.MT88.4 R20, [R0+0x8100] ;  /* 0x008100000014783b */ /* 0x000fe20000004200 */
[----:B------:R-:W-:Y:S01]  /*5120*/  IMAD.MOV.U32 R175, RZ, RZ, R99 ;  /* 0x000000ffffaf7224 */ /* 0x000fe200078e0063 */
[----:B------:R-:W-:Y:S01]  /*5130*/  MOV R76, R98 ;  /* 0x00000062004c7202 */ /* 0x000fe20000000f00 */
[----:B------:R1:W3:Y:S01]  /*5140*/  MUFU.EX2 R40, R4 ;  /* 0x0000000400287308 */ /* 0x0002e20000000800 */
[----:B------:R-:W-:Y:S01]  /*5150*/  IMAD.MOV.U32 R79, RZ, RZ, R139 ;  /* 0x000000ffff4f7224 */ /* 0x000fe200078e008b */
[----:B------:R-:W-:Y:S01]  /*5160*/  MOV R77, R136 ;  /* 0x00000088004d7202 */ /* 0x000fe20000000f00 */
[----:B------:R-:W-:Y:S01]  /*5170*/  IMAD.MOV.U32 R78, RZ, RZ, R137 ;  /* 0x000000ffff4e7224 */ /* 0x000fe200078e0089 */
[----:B--2---:R-:W-:Y:S01]  /*5180*/  HMMA.16816.F32 R44, R8, R16, R80 ;  /* 0x00000010082c723c */ /* 0x004fe20000001850 */
[----:B------:R-:W-:Y:S01]  /*5190*/  LDSM.16.MT88.4 R80, [R2+0x8900] ;  /* 0x008900000250783b */ /* 0x000fe20000004200 */
[----:B-1----:R-:W-:-:S06]  /*51a0*/  FFMA.FTZ R4, R118, c[0x0][0x2d0], -R12 ;  /* 0x0000b40076047a23 */ /* 0x002fcc000001080c */
[----:B------:R-:W-:Y:S01]  /*51b0*/  HMMA.16816.F32 R88, R8, R18, R88 ;  /* 0x000000120858723c */ /* 0x000fe20000001858 */
[----:B------:R-:W-:Y:S01]  /*51c0*/  LDSM.16.MT88.4 R16, [R0+0x5100] ;  /* 0x005100000010783b */ /* 0x000fe20000004200 */
[----:B---3--:R-:W-:Y:S01]  /*51d0*/  F2FP.PACK_AB R98, R40, R41 ;  /* 0x000000292862723e */ /* 0x008fe200000000ff */
[----:B------:R1:W-:Y:S02]  /*51e0*/  MUFU.EX2 R37, R4 ;  /* 0x0000000400257308 */ /* 0x0003e40000000800 */
[--C-:B-1----:R-:W-:Y:S02]  /*51f0*/  FFMA.FTZ R4, R119, c[0x0][0x2d0], -R12.reuse ;  /* 0x0000b40077047a23 */ /* 0x102fe4000001080c */
[----:B------:R-:W1:Y:S04]  /*5200*/  LDSM.16.MT88.4 R116, [R2+0x2900] ;  /* 0x002900000274783b */ /* 0x000e680000004200 */
[----:B------:R2:W3:Y:S02]  /*5210*/  MUFU.EX2 R38, R4 ;  /* 0x0000000400267308 */ /* 0x0004e40000000800 */
[----:B--2---:R-:W-:Y:S01]  /*5220*/  FFMA.FTZ R4, R173, c[0x0][0x2d0], -R12 ;  /* 0x0000b400ad047a23 */ /* 0x004fe2000001080c */
[----:B------:R-:W-:-:S02]  /*5230*/  MOV R173, R15 ;  /* 0x0000000f00ad7202 */ /* 0x000fc40000000f00 */
[----:B---3--:R-:W-:-:S03]  /*5240*/  F2FP.PACK_AB R97, R38, R37 ;  /* 0x000000252661723e */ /* 0x008fc600000000ff */
[----:B------:R2:W-:Y:S02]  /*5250*/  MUFU.EX2 R39, R4 ;  /* 0x0000000400277308 */ /* 0x0005e40000000800 */
[----:B--2---:R-:W-:Y:S01]  /*5260*/  FFMA.FTZ R4, R174, c[0x0][0x2d0], -R12 ;  /* 0x0000b400ae047a23 */ /* 0x004fe2000001080c */
[----:B------:R-:W-:Y:S01]  /*5270*/  MOV R174, R138 ;  /* 0x0000008a00ae7202 */ /* 0x000fe20000000f00 */
[----:B------:R-:W-:Y:S01]  /*5280*/  LDSM.16.MT88.4 R12, [R103+0x8100] ;  /* 0x00810000670c783b */ /* 0x000fe20000004200 */
[C---:B------:R-:W-:Y:S03]  /*5290*/  HMMA.16816.F32 R136, R8.reuse, R24, R132 ;  /* 0x000000180888723c */ /* 0x040fe60000001884 */
[----:B------:R2:W3:Y:S01]  /*52a0*/  MUFU.EX2 R36, R4 ;  /* 0x0000000400247308 */ /* 0x0004e20000000800 */
[----:B------:R-:W-:Y:S04]  /*52b0*/  LDSM.16.MT88.4 R132, [R0+0x2900] ;  /* 0x002900000084783b */ /* 0x000fe80000004200 */
[----:B------:R-:W-:Y:S01]  /*52c0*/  HMMA.16816.F32 R24, R8, R26, R120 ;  /* 0x0000001a0818723c */ /* 0x000fe20000001878 */
[----:B--2---:R-:W2:Y:S01]  /*52d0*/  LDSM.16.MT88.4 R4, [R233+0x8100] ;  /* 0x00810000e904783b */ /* 0x004ea20000004200 */
[----:B---3--:R-:W-:-:S07]  /*52e0*/  F2FP.PACK_AB R99, R36, R39 ;  /* 0x000000272463723e */ /* 0x008fce00000000ff */
[C---:B-1----:R-:W-:Y:S08]  /*52f0*/  HMMA.16816.F32 R112, R96.reuse, R116, R112 ;  /* 0x000000746070723c */ /* 0x042ff00000001870 */
[----:B------:R-:W-:Y:S08]  /*5300*/  HMMA.16816.F32 R116, R96, R118, R28 ;  /* 0x000000766074723c */ /* 0x000ff0000000181c */
[C---:B------:R-:W-:Y:S08]  /*5310*/  HMMA.16816.F32 R28, R8.reuse, R16, R168 ;  /* 0x00000010081c723c */ /* 0x040ff000000018a8 */
[C---:B------:R-:W-:Y:S08]  /*5320*/  HMMA.16816.F32 R16, R8.reuse, R18, R164 ;  /* 0x000000120810723c */ /* 0x040ff000000018a4 */
[C---:B--2---:R-:W-:Y:S01]  /*5330*/  HMMA.16816.F32 R164, R8.reuse, R6, R124 ;  /* 0x0000000608a4723c */ /* 0x044fe2000000187c */
[----:B------:R-:W1:Y:S06]  /*5340*/  LDSM.16.MT88.4 R124, [R233+0x2900] ;  /* 0x00290000e97c783b */ /* 0x000e6c0000004200 */
[----:B------:R-:W-:Y:S01]  /*5350*/  MOV R7, R79 ;  /* 0x0000004f00077202 */ /* 0x000fe20000000f00 */
[C---:B------:R-:W-:Y:S01]  /*5360*/  HMMA.16816.F32 R92, R8.reuse, R12, R140 ;  /* 0x0000000c085c723c */ /* 0x040fe2000000188c */
[----:B------:R-:W-:Y:S07]  /*5370*/  LDSM.16.MT88.4 R140, [R103+0x5900] ;  /* 0x00590000678c783b */ /* 0x000fee0000004200 */
[C---:B------:R-:W-:Y:S07]  /*5380*/  HMMA.16816.F32 R160, R8.reuse, R4, R160 ;  /* 0x0000000408a0723c */ /* 0x040fee00000018a0 */
[----:B------:R-:W-:Y:S01]  /*5390*/  MOV R4, R77 ;  /* 0x0000004d00047202 */ /* 0x000fe20000000f00 */
[----:B------:R-:W-:Y:S01]  /*53a0*/  HMMA.16816.F32 R12, R8, R14, R176 ;  /* 0x0000000e080c723c */ /* 0x000fe200000018b0 */
[----:B------:R-:W-:-:S03]  /*53b0*/  IMAD.MOV.U32 R5, RZ, RZ, R78 ;  /* 0x000000ffff057224 */ /* 0x000fc600078e004e */
[----:B------:R-:W-:-:S03]  /*53c0*/  FADD.FTZ R4, R4, R7 ;  /* 0x0000000704047221 */ /* 0x000fc60000010000 */
[----:B------:R-:W-:Y:S01]  /*53d0*/  MOV R176, R73 ;  /* 0x0000004900b07202 */ /* 0x000fe20000000f00 */
[----:B------:R-:W-:Y:S01]  /*53e0*/  IMAD.MOV.U32 R177, RZ, RZ, R74 ;  /* 0x000000ffffb17224 */ /* 0x000fe200078e004a */
[----:B------:R-:W-:Y:S01]  /*53f0*/  MOV R178, R75 ;  /* 0x0000004b00b27202 */ /* 0x000fe20000000f00 */
[----:B------:R-:W-:Y:S01]  /*5400*/  IMAD.MOV.U32 R179, RZ, RZ, R76 ;  /* 0x000000ffffb37224 */ /* 0x000fe200078e004c */
[----:B------:R-:W-:Y:S01]  /*5410*/  HMMA.16816.F32 R168, R8, R20, R108 ;  /* 0x0000001408a8723c */ /* 0x000fe2000000186c */
[----:B------:R-:W-:Y:S01]  /*5420*/  FADD.FTZ R2, R176, R5 ;  /* 0x00000005b0027221 */ /* 0x000fe20000010000 */
[----:B------:R-:W2:Y:S01]  /*5430*/  LDSM.16.MT88.4 R108, [R103+0x2900] ;  /* 0x00290000676c783b */ /* 0x000ea20000004200 */
[----:B------:R-:W-:Y:S02]  /*5440*/  FADD.FTZ R4, R177, R4 ;  /* 0x00000004b1047221 */ /* 0x000fe40000010000 */
[----:B------:R-:W-:Y:S01]  /*5450*/  FADD.FTZ R2, R178, R2 ;  /* 0x00000002b2027221 */ /* 0x000fe20000010000 */
[----:B------:R-:W-:Y:S01]  /*5460*/  LDSM.16.MT88.4 R72, [R103+0x8900] ;  /* 0x008900006748783b */ /* 0x000fe20000004200 */
[----:B------:R-:W-:Y:S01]  /*5470*/  FADD.FTZ R4, R179, R4 ;  /* 0x00000004b3047221 */ /* 0x000fe20000010000 */
[----:B-1----:R-:W-:Y:S01]  /*5480*/  HMMA.16816.F32 R120, R96, R124, R52 ;  /* 0x0000007c6078723c */ /* 0x002fe20000001834 */
[----:B------:R-:W-:-:S02]  /*5490*/  FADD.FTZ R2, R172, R2 ;  /* 0x00000002ac027221 */ /* 0x000fc40000010000 */
[----:B------:R-:W-:Y:S02]  /*54a0*/  FADD.FTZ R4, R173, R4 ;  /* 0x00000004ad047221 */ /* 0x000fe40000010000 */
[----:B------:R-:W-:Y:S02]  /*54b0*/  FADD.FTZ R2, R174, R2 ;  /* 0x00000002ae027221 */ /* 0x000fe40000010000 */
[----:B------:R-:W-:Y:S01]  /*54c0*/  FADD.FTZ R4, R175, R4 ;  /* 0x00000004af047221 */ /* 0x000fe20000010000 */
[----:B------:R-:W-:Y:S01]  /*54d0*/  HMMA.16816.F32 R20, R8, R22, R104 ;  /* 0x000000160814723c */ /* 0x000fe20000001868 */
[----:B------:R-:W-:Y:S01]  /*54e0*/  FADD.FTZ R2, R245, R2 ;  /* 0x00000002f5027221 */ /* 0x000fe20000010000 */
[----:B------:R-:W-:Y:S01]  /*54f0*/  LDSM.16.MT88.4 R8, [R0+0x8900] ;  /* 0x008900000008783b */ /* 0x000fe20000004200 */
[----:B------:R-:W-:Y:S02]  /*5500*/  FADD.FTZ R5, R247, R4 ;  /* 0x00000004f7057221 */ /* 0x000fe40000010000 */
[----:B------:R-:W-:-:S02]  /*5510*/  FADD.FTZ R4, R248, R2 ;  /* 0x00000002f8047221 */ /* 0x000fc40000010000 */
[----:B------:R-:W-:Y:S01]  /*5520*/  FADD.FTZ R2, R249, R5 ;  /* 0x00000005f9027221 */ /* 0x000fe20000010000 */
[----:B------:R-:W-:Y:S01]  /*5530*/  HMMA.16816.F32 R124, R96, R126, R64 ;  /* 0x0000007e607c723c */ /* 0x000fe20000001840 */
[----:B------:R1:W-:Y:S02]  /*5540*/  LDSM.16.MT88.4 R64, [R0+0x5900] ;  /* 0x005900000040783b */ /* 0x0003e40000004200 */
[----:B------:R-:W-:-:S04]  /*5550*/  FADD.FTZ R2, R242, R2 ;  /* 0x00000002f2027221 */ /* 0x000fc80000010000 */
[----:B------:R-:W-:Y:S01]  /*5560*/  FADD.FTZ R2, R246, R2 ;  /* 0x00000002f6027221 */ /* 0x000fe20000010000 */
[----:B------:R-:W-:Y:S03]  /*5570*/  HMMA.16816.F32 R76, R96, R80, R48 ;  /* 0x00000050604c723c */ /* 0x000fe60000001830 */
[----:B------:R-:W-:-:S04]  /*5580*/  FADD.FTZ R2, R230, R2 ;  /* 0x00000002e6027221 */ /* 0x000fc80000010000 */
[----:B------:R-:W-:Y:S01]  /*5590*/  FADD.FTZ R2, R231, R2 ;  /* 0x00000002e7027221 */ /* 0x000fe20000010000 */
[----:B------:R-:W-:Y:S01]  /*55a0*/  HMMA.16816.F32 R80, R96, R82, R56 ;  /* 0x000000526050723c */ /* 0x000fe20000001838 */
[----:B------:R-:W3:Y:S02]  /*55b0*/  LDSM.16.MT88.4 R56, [R233+0x5900] ;  /* 0x00590000e938783b */ /* 0x000ee40000004200 */
[----:B------:R-:W-:-:S04]  /*55c0*/  FADD.FTZ R2, R239, R2 ;  /* 0x00000002ef027221 */ /* 0x000fc80000010000 */
[----:B------:R-:W-:Y:S01]  /*55d0*/  FADD.FTZ R2, R240, R2 ;  /* 0x00000002f0027221 */ /* 0x000fe20000010000 */
[C---:B------:R-:W-:Y:S01]  /*55e0*/  HMMA.16816.F32 R144, R96.reuse, R148, R144 ;  /* 0x000000946090723c */ /* 0x040fe20000001890 */
[----:B-1----:R-:W-:Y:S02]  /*55f0*/  FADD.FTZ R0, R241, R4 ;  /* 0x00000004f1007221 */ /* 0x002fe40000010000 */
[----:B------:R-:W-:Y:S02]  /*5600*/  FADD.FTZ R2, R238, R2 ;  /* 0x00000002ee027221 */ /* 0x000fe40000010000 */
[----:B------:R-:W-:Y:S02]  /*5610*/  FADD.FTZ R0, R244, R0 ;  /* 0x00000000f4007221 */ /* 0x000fe40000010000 */
[----:B------:R-:W-:Y:S01]  /*5620*/  FADD.FTZ R2, R236, R2 ;  /* 0x00000002ec027221 */ /* 0x000fe20000010000 */
[----:B--2---:R-:W-:Y:S01]  /*5630*/  HMMA.16816.F32 R104, R96, R108, R68 ;  /* 0x0000006c6068723c */ /* 0x004fe20000001844 */
[----:B------:R-:W-:-:S02]  /*5640*/  FADD.FTZ R0, R252, R0 ;  /* 0x00000000fc007221 */ /* 0x000fc40000010000 */
[----:B------:R-:W-:Y:S02]  /*5650*/  FADD.FTZ R2, R182, R2 ;  /* 0x00000002b6027221 */ /* 0x000fe40000010000 */
[----:B------:R-:W-:Y:S02]  /*5660*/  FADD.FTZ R0, R251, R0 ;  /* 0x00000000fb007221 */ /* 0x000fe40000010000 */
[----:B------:R-:W-:Y:S01]  /*5670*/  FADD.FTZ R2, R183, R2 ;  /* 0x00000002b7027221 */ /* 0x000fe20000010000 */
[----:B------:R-:W-:Y:S01]  /*5680*/  HMMA.16816.F32 R148, R96, R150, R84 ;  /* 0x000000966094723c */ /* 0x000fe20000001854 */
[----:B------:R-:W-:Y:S02]  /*5690*/  FADD.FTZ R0, R250, R0 ;  /* 0x00000000fa007221 */ /* 0x000fe40000010000 */
[----:B------:R-:W-:Y:S02]  /*56a0*/  FADD.FTZ R4, R188, R2 ;  /* 0x00000002bc047221 */ /* 0x000fe40000010000 */
[----:B------:R-:W-:-:S03]  /*56b0*/  FADD.FTZ R0, R229, R0 ;  /* 0x00000000e5007221 */ /* 0x000fc60000010000 */
[----:B------:R-:W-:Y:S01]  /*56c0*/  HMMA.16816.F32 R108, R96, R110, R60 ;  /* 0x0000006e606c723c */ /* 0x000fe2000000183c */
[----:B------:R-:W-:-:S04]  /*56d0*/  FADD.FTZ R0, R190, R0 ;  /* 0x00000000be007221 */ /* 0x000fc80000010000 */
[----:B------:R-:W-:-:S03]  /*56e0*/  FADD.FTZ R0, R191, R0 ;  /* 0x00000000bf007221 */ /* 0x000fc60000010000 */
[----:B------:R-:W-:Y:S01]  /*56f0*/  HMMA.16816.F32 R128, R96, R132, R128 ;  /* 0x000000846080723c */ /* 0x000fe20000001880 */
[----:B------:R-:W-:-:S04]  /*5700*/  FADD.FTZ R0, R228, R0 ;  /* 0x00000000e4007221 */ /* 0x000fc80000010000 */
[----:B------:R-:W-:-:S03]  /*5710*/  FADD.FTZ R0, R181, R0 ;  /* 0x00000000b5007221 */ /* 0x000fc60000010000 */
[----:B---3--:R-:W-:Y:S01]  /*5720*/  HMMA.16816.F32 R52, R96, R56, R44 ;  /* 0x000000386034723c */ /* 0x008fe2000000182c */
[----:B------:R-:W-:-:S04]  /*5730*/  FADD.FTZ R0, R180, R0 ;  /* 0x00000000b4007221 */ /* 0x000fc80000010000 */
[----:B------:R-:W-:Y:S02]  /*5740*/  FADD.FTZ R2, R102, R0 ;  /* 0x0000000066027221 */ /* 0x000fe40000010000 */
[----:B------:R-:W-:Y:S01]  /*5750*/  FADD.FTZ R0, R189, R4 ;  /* 0x00000004bd007221 */ /* 0x000fe20000010000 */
[C---:B------:R-:W-:Y:S01]  /*5760*/  HMMA.16816.F32 R56, R96.reuse, R58, R88 ;  /* 0x0000003a6038723c */ /* 0x040fe20000001858 */
[----:B------:R-:W1:Y:S01]  /*5770*/  LDSM.16.MT88.4 R88, [R233+0x8900] ;  /* 0x00890000e958783b */ /* 0x000e620000004200 */
        /* <DEDUP_REMOVED lines=9> */
[----:B------:R-:W-:Y:S01]  /*5810*/  HMMA.16816.F32 R60, R96, R64, R28 ;  /* 0x00000040603c723c */ /* 0x000fe2000000181c */
[----:B------:R-:W-:-:S05]  /*5820*/  FADD.FTZ R0, R36, R2 ;  /* 0x0000000224007221 */ /* 0x000fca0000010000 */
[----:B------:R2:W-:Y:S02]  /*5830*/  STL [R1+0x4], R0 ;  /* 0x0000040001007387 */ /* 0x0005e40000100800 */
[C---:B------:R-:W-:Y:S02]  /*5840*/  HMMA.16816.F32 R68, R96.reuse, R72, R92 ;  /* 0x000000486044723c */ /* 0x040fe4000000185c */
[----:B------:R2:W-:Y:S06]  /*5850*/  STL [R1], R4 ;  /* 0x0000000401007387 */ /* 0x0005ec0000100800 */
[C---:B------:R-:W-:Y:S08]  /*5860*/  HMMA.16816.F32 R132, R96.reuse, R134, R32 ;  /* 0x000000866084723c */ /* 0x040ff00000001820 */
[C---:B-1----:R-:W-:Y:S08]  /*5870*/  HMMA.16816.F32 R84, R96.reuse, R88, R160 ;  /* 0x000000586054723c */ /* 0x042ff000000018a0 */
[C---:B------:R-:W-:Y:S08]  /*5880*/  HMMA.16816.F32 R140, R96.reuse, R142, R24 ;  /* 0x0000008e608c723c */ /* 0x040ff00000001818 */
[C---:B------:R-:W-:Y:S08]  /*5890*/  HMMA.16816.F32 R64, R96.reuse, R66, R16 ;  /* 0x000000426040723c */ /* 0x040ff00000001810 */
[C---:B------:R-:W-:Y:S08]  /*58a0*/  HMMA.16816.F32 R72, R96.reuse, R74, R12 ;  /* 0x0000004a6048723c */ /* 0x040ff0000000180c */
[C---:B------:R-:W-:Y:S08]  /*58b0*/  HMMA.16816.F32 R88, R96.reuse, R90, R164 ;  /* 0x0000005a6058723c */ /* 0x040ff000000018a4 */
[C---:B------:R-:W-:Y:S08]  /*58c0*/  HMMA.16816.F32 R92, R96.reuse, R8, R168 ;  /* 0x00000008605c723c */ /* 0x040ff000000018a8 */
[----:B------:R-:W-:Y:S01]  /*58d0*/  HMMA.16816.F32 R96, R96, R10, R20 ;  /* 0x0000000a6060723c */ /* 0x000fe20000001814 */
[----:B------:R-:W-:Y:S07]  /*58e0*/  @!P1 BRA `(.L_x_638) ;  /* 0x0000024000009947 */ /* 0x000fee0003800000 */
[----:B--2---:R-:W2:Y:S01]  /*58f0*/  LDL.64 R248, [R1+0x18] ;  /* 0x0000180001f87983 */ /* 0x004ea20000100a00 */
[----:B------:R-:W-:Y:S01]  /*5900*/  IMAD.MOV.U32 R230, RZ, RZ, c[0x0][0x1e4] ;  /* 0x00007900ffe67624 */ /* 0x000fe200078e00ff */
[----:B------:R-:W-:Y:S01]  /*5910*/  UIADD3 UR5, UR16, -0x3, URZ ;  /* 0xfffffffd10057890 */ /* 0x000fe2000fffe03f */
[----:B------:R-:W-:-:S02]  /*5920*/  IMAD.MOV.U32 R231, RZ, RZ, c[0x0][0x1e0] ;  /* 0x00007800ffe77624 */ /* 0x000fc400078e00ff */
[----:B------:R-:W-:Y:S01]  /*5930*/  IMAD R0, R230, 0x60, RZ ;  /* 0x00000060e6007824 */ /* 0x000fe200078e02ff */
[----:B------:R-:W-:Y:S01]  /*5940*/  USHF.R.S32.HI UR4, URZ, 0x1f, UR5 ;  /* 0x0000001f3f047899 */ /* 0x000fe20008011405 */
[C---:B------:R-:W-:Y:S01]  /*5950*/  IMAD.WIDE.U32 R4, R231.reuse, 0x60, RZ ;  /* 0x00000060e7047825 */ /* 0x040fe200078e00ff */
[----:B------:R-:W-:-:S03]  /*5960*/  SHF.L.U64.HI R2, R231, 0x6, R230 ;  /* 0x00000006e7027819 */ /* 0x000fc600000102e6 */
[----:B------:R-:W-:Y:S01]  /*5970*/  IMAD.SHL.U32 R8, R231, 0x40, RZ ;  /* 0x00000040e7087824 */ /* 0x000fe200078e00ff */
[----:B------:R-:W-:-:S05]  /*5980*/  IADD3 R0, R5, R0, RZ ;  /* 0x0000000005007210 */ /* 0x000fca0007ffe0ff */
[----:B------:R-:W-:-:S04]  /*5990*/  IMAD R0, R0, UR5, RZ ;  /* 0x0000000500007c24 */ /* 0x000fc8000f8e02ff */
[C---:B------:R-:W-:Y:S02]  /*59a0*/  IMAD R0, R4.reuse, UR4, R0 ;  /* 0x0000000404007c24 */ /* 0x040fe4000f8e0200 */
[----:B--2---:R-:W-:-:S05]  /*59b0*/  IMAD.WIDE.U32 R6, R4, UR5, R248 ;  /* 0x0000000504067c25 */ /* 0x004fca000f8e00f8 */
[----:B------:R-:W-:Y:S02]  /*59c0*/  LEA R4, P1, R6, c[0x0][0x1c8], 0x1 ;  /* 0x0000720006047a11 */ /* 0x000fe400078208ff */
[----:B------:R-:W-:Y:S02]  /*59d0*/  IADD3 R0, R7, R0, RZ ;  /* 0x0000000007007210 */ /* 0x000fe40007ffe0ff */
[----:B------:R-:W-:Y:S02]  /*59e0*/  IADD3 R12, P6, P5, R8, 0x80, R4 ;  /* 0x00000080080c7810 */ /* 0x000fe40007dde004 */
[----:B------:R-:W-:Y:S02]  /*59f0*/  LEA.HI.X R5, R6, c[0x0][0x1cc], R0, 0x1, P1 ;  /* 0x0000730006057a11 */ /* 0x000fe400008f0c00 */
[-C--:B------:R-:W-:Y:S02]  /*5a00*/  IADD3 R6, P1, R4, R8.reuse, RZ ;  /* 0x0000000804067210 */ /* 0x080fe40007f3e0ff */
[--C-:B------:R-:W-:Y:S01]  /*5a10*/  IADD3.X R13, R2, RZ, R5.reuse, P6, P5 ;  /* 0x000000ff020d7210 */ /* 0x100fe200037ea405 */
[----:B------:R-:W-:Y:S01]  /*5a20*/  @!PT LDS RZ, [RZ] ;  /* 0x00000000fffff984 */ /* 0x000fe20000000800 */
[----:B------:R-:W-:Y:S01]  /*5a30*/  @!PT LDS RZ, [RZ] ;  /* 0x00000000fffff984 */ /* 0x000fe20000000800 */
[----:B------:R-:W-:Y:S01]  /*5a40*/  @!PT LDS RZ, [RZ] ;  /* 0x00000000fffff984 */ /* 0x000fe20000000800 */
[----:B------:R1:W-:Y:S01]  /*5a50*/  LDGSTS.E.BYPASS.LTC128B.128 [R243+0x12100], [R4.64], !P4 ;  /* 0x1210000004f37fae */ /* 0x0003e2000e101d54 */
[----:B------:R-:W-:Y:S01]  /*5a60*/  IADD3 R10, P6, P5, R8, 0x100, R4 ;  /* 0x00000100080a7810 */ /* 0x000fe20007dde004 */
[----:B------:R-:W-:Y:S01]  /*5a70*/  IMAD.X R7, R5, 0x1, R2, P1 ;  /* 0x0000000105077824 */ /* 0x000fe200008e0602 */
[----:B------:R-:W-:Y:S01]  /*5a80*/  IADD3 R8, P1, R6, R8, RZ ;  /* 0x0000000806087210 */ /* 0x000fe20007f3e0ff */
[----:B------:R1:W-:Y:S01]  /*5a90*/  LDGSTS.E.BYPASS.LTC128B.128 [R243+0x15100], [R4.64+0x80], !P3 ;  /* 0x1510008004f37fae */ /* 0x0003e2000d901d54 */
[----:B------:R-:W-:-:S02]  /*5aa0*/  IADD3.X R11, R2, RZ, R5, P6, P5 ;  /* 0x000000ff020b7210 */ /* 0x000fc400037ea405 */
[----:B------:R-:W-:Y:S01]  /*5ab0*/  IADD3.X R9, R7, R2, RZ, P1, !PT ;  /* 0x0000000207097210 */ /* 0x000fe20000ffe4ff */
[----:B------:R1:W-:Y:S04]  /*5ac0*/  LDGSTS.E.BYPASS.LTC128B.128 [R243+0x18100], [R4.64+0x100], !P2 ;  /* 0x1810010004f37fae */ /* 0x0003e8000d101d54 */
[----:B------:R1:W-:Y:S04]  /*5ad0*/  LDGSTS.E.BYPASS.LTC128B.128 [R243+0x13100], [R6.64], !P4 ;  /* 0x1310000006f37fae */ /* 0x0003e8000e101d54 */
[----:B------:R1:W-:Y:S04]  /*5ae0*/  LDGSTS.E.BYPASS.LTC128B.128 [R243+0x16100], [R12.64], !P3 ;  /* 0x161000000cf37fae */ /* 0x0003e8000d901d54 */
[----:B------:R1:W-:Y:S04]  /*5af0*/  LDGSTS.E.BYPASS.LTC128B.128 [R243+0x19100], [R10.64], !P2 ;  /* 0x191000000af37fae */ /* 0x0003e8000d101d54 */
[----:B------:R1:W-:Y:S04]  /*5b00*/  LDGSTS.E.BYPASS.LTC128B.128 [R243+0x14100], [R8.64], !P4 ;  /* 0x1410000008f37fae */ /* 0x0003e8000e101d54 */
[----:B------:R1:W-:Y:S04]  /*5b10*/  LDGSTS.E.BYPASS.LTC128B.128 [R243+0x17100], [R8.64+0x80], !P3 ;  /* 0x1710008008f37fae */ /* 0x0003e8000d901d54 */
[----:B------:R1:W-:Y:S02]  /*5b20*/  LDGSTS.E.BYPASS.LTC128B.128 [R243+0x1a100], [R8.64+0x100], !P2 ;  /* 0x1a10010008f37fae */ /* 0x0003e4000d101d54 */
.L_x_638:
[----:B--2---:R-:W-:Y:S01]  /*5b30*/  PLOP3.LUT P1, PT, PT, PT, UP1, 0x40, 0x0 ;  /* 0x000000000000781c */ /* 0x004fe20003f2e818 */
[----:B------:R-:W0:-:S12]  /*5b40*/  LDGDEPBAR ;  /* 0x00000000000079af */ /* 0x000e180000000000 */
[----:B------:R-:W-:Y:S05]  /*5b50*/  @P1 BRA `(.L_x_639) ;  /* 0x0000407000001947 */ /* 0x000fea0003800000 */
[----:B------:R-:W-:Y:S01]  /*5b60*/  IMAD.MOV.U32 R101, RZ, RZ, R3 ;  /* 0x000000ffff657224 */ /* 0x000fe200078e0003 */
[----:B------:R-:W-:Y:S01]  /*5b70*/  MOV R0, R100 ;  /* 0x0000006400007202 */ /* 0x000fe20000000f00 */
[----:B------:R-:W-:Y:S01]  /*5b80*/  UIADD3 UR16, UR16, -0x2, URZ ;  /* 0xfffffffe10107890 */ /* 0x000fe2000fffe03f */
[----:B------:R-:W-:Y:S01]  /*5b90*/  SEL R236, R237, 0xffffffe0, !P0 ;  /* 0xffffffe0edec7807 */ /* 0x000fe20004000000 */
[----:B------:R-:W-:Y:S02]  /*5ba0*/  UMOV UR15, URZ ;  /* 0x0000003f000f7c82 */ /* 0x000fe40008000000 */
[----:B------:R-:W-:Y:S02]  /*5bb0*/  UMOV UR5, 0x1 ;  /* 0x0000000100057882 */ /* 0x000fe40000000000 */
[----:B------:R-:W-:Y:S02]  /*5bc0*/  ULDC.64 UR8, c[0x0][0x208] ;  /* 0x0000820000087ab9 */ /* 0x000fe40000000a00 */
[----:B------:R-:W-:-:S02]  /*5bd0*/  ULDC.64 UR6, c[0x0][0x1e0] ;  /* 0x0000780000067ab9 */ /* 0x000fc40000000a00 */
.L_x_640:
[----:B------:R-:W2:Y:S01]  /*5be0*/  LDL.64 R30, [R1+0x28] ;  /* 0x00002800011e7983 */ /* 0x000ea20000100a00 */
[----:B------:R-:W-:Y:S04]  /*5bf0*/  DEPBAR.LE SB0, 0x2 ;  /* 0x000080800000791a */ /* 0x000fe80000000000 */
[----:B------:R-:W-:Y:S01]  /*5c00*/  UIMAD UR4, UR5, 0x9000, URZ ;  /* 0x00009000050478a4 */ /* 0x000fe2000f8e023f */
[----:B------:R-:W3:Y:S01]  /*5c10*/  LDL.64 R28, [R1+0x30] ;  /* 0x00003000011c7983 */ /* 0x000ee20000100a00 */
[----:B------:R-:W-:Y:S01]  /*5c20*/  UISETP.NE.AND UP0, UPT, UR16, URZ, UPT ;  /* 0x0000003f1000728c */ /* 0x000fe2000bf05270 */
[----:B------:R-:W-:Y:S01]  /*5c30*/  MOV R102, UR15 ;  /* 0x0000000f00667c02 */ /* 0x000fe20008000f00 */
[----:B------:R-:W-:Y:S02]  /*5c40*/  UIADD3 UR14, UR16, -0x1, URZ ;  /* 0xffffffff100e7890 */ /* 0x000fe4000fffe03f */
[----:B------:R-:W-:Y:S01]  /*5c50*/  IADD3 R100, R232, UR4, RZ ;  /* 0x00000004e8647c10 */ /* 0x000fe2000fffe0ff */
[----:B------:R-:W-:Y:S01]  /*5c60*/  BAR.SYNC.DEFER_BLOCKING 0x0 ;  /* 0x0000000000007b1d */ /* 0x000fe20000010000 */
[----:B------:R-:W-:Y:S01]  /*5c70*/  PLOP3.LUT P0, PT, PT, PT, UP0, 0x80, 0x0 ;  /* 0x000000000000781c */ /* 0x000fe20003f0f008 */
[----:B------:R-:W-:Y:S04]  /*5c80*/  UISETP.GE.AND UP1, UPT, UR15, 0x1, UPT ;  /* 0x000000010f00788c */ /* 0x000fe8000bf26270 */
[----:B------:R-:W-:Y:S02]  /*5c90*/  @UP0 USHF.R.S32.HI UR10, URZ, 0x1f, UR14 ;  /* 0x0000001f3f0a0899 */ /* 0x000fe4000801140e */
[----:B------:R-:W-:Y:S02]  /*5ca0*/  @UP0 UIMAD.WIDE.U32 UR18, UR14, UR8, URZ ;  /* 0x000000080e1202a5 */ /* 0x000fe4000f8e003f */
[----:B------:R-:W-:Y:S04]  /*5cb0*/  @UP0 UIMAD UR10, UR10, UR8, URZ ;  /* 0x000000080a0a02a4 */ /* 0x000fe8000f8e023f */
[----:B------:R-:W-:Y:S01]  /*5cc0*/  @UP0 UIMAD UR10, UR14, UR9, UR10 ;  /* 0x000000090e0a02a4 */ /* 0x000fe2000f8e020a */
[----:B-1----:R-:W-:Y:S01]  /*5cd0*/  MOV R2, UR18 ;  /* 0x0000001200027c02 */ /* 0x002fe20008000f00 */
[----:B------:R-:W-:Y:S02]  /*5ce0*/  @P0 IMAD R102, R102, 0x9000, R243 ;  /* 0x0000900066660824 */ /* 0x000fe400078e02f3 */
[----:B------:R-:W-:Y:S04]  /*5cf0*/  @UP0 UIADD3 UR10, UR19, UR10, URZ ;  /* 0x0000000a130a0290 */ /* 0x000fe8000fffe03f */
[----:B------:R-:W-:Y:S01]  /*5d00*/  @UP0 UIMAD UR10, UR10, 0x60, URZ ;  /* 0x000000600a0a08a4 */ /* 0x000fe2000f8e023f */
[----:B-1----:R-:W1:Y:S01]  /*5d10*/  LDSM.16.M88.4 R8, [R232+UR4+0x12100] ;  /* 0x01210004e808783b */ /* 0x002e620008000200 */
[----:B------:R-:W-:Y:S07]  /*5d20*/  UISETP.GE.AND UP0, UPT, UR16, 0x2, UPT ;  /* 0x000000021000788c */ /* 0x000fee000bf06270 */
[----:B------:R-:W4:Y:S04]  /*5d30*/  LDSM.16.M88.4 R16, [R232+UR4+0x12900] ;  /* 0x01290004e810783b */ /* 0x000f280008000200 */
[----:B------:R-:W-:Y:S04]  /*5d40*/  @UP0 UIADD3 UR13, UR16, -0x2, URZ ;  /* 0xfffffffe100d0890 */ /* 0x000fe8000fffe03f */
[----:B------:R-:W5:Y:S01]  /*5d50*/  LDSM.16.M88.4 R24, [R232+UR4+0x13100] ;  /* 0x01310004e818783b */ /* 0x000f620008000200 */
[----:B------:R-:W-:Y:S07]  /*5d60*/  @UP0 UIMAD.WIDE.U32 UR18, UR13, UR6, URZ ;  /* 0x000000060d1202a5 */ /* 0x000fee000f8e003f */
[----:B------:R-:W2:Y:S08]  /*5d70*/  LDSM.16.M88.4 R32, [R232+UR4+0x13900] ;  /* 0x01390004e820783b */ /* 0x000eb00008000200 */
[----:B------:R-:W2:Y:S01]  /*5d80*/  LDSM.16.M88.4 R40, [R232+UR4+0x14100] ;  /* 0x01410004e828783b */ /* 0x000ea20008000200 */
[C---:B-1----:R-:W-:Y:S07]  /*5d90*/  HMMA.16816.F32 R4, R152.reuse, R8, RZ ;  /* 0x000000089804723c */ /* 0x042fee00000018ff */
[----:B------:R-:W1:Y:S01]  /*5da0*/  LDSM.16.M88.4 R48, [R232+UR4+0x14900] ;  /* 0x01490004e830783b */ /* 0x000e620008000200 */
[C---:B------:R-:W-:Y:S08]  /*5db0*/  HMMA.16816.F32 R8, R152.reuse, R10, RZ ;  /* 0x0000000a9808723c */ /* 0x040ff000000018ff */
[C---:B----4-:R-:W-:Y:S08]  /*5dc0*/  HMMA.16816.F32 R12, R152.reuse, R16, RZ ;  /* 0x00000010980c723c */ /* 0x050ff000000018ff */
[C---:B------:R-:W-:Y:S08]  /*5dd0*/  HMMA.16816.F32 R16, R152.reuse, R18, RZ ;  /* 0x000000129810723c */ /* 0x040ff000000018ff */
[C---:B-----5:R-:W-:Y:S08]  /*5de0*/  HMMA.16816.F32 R20, R152.reuse, R24, RZ ;  /* 0x000000189814723c */ /* 0x060ff000000018ff */
[C---:B------:R-:W-:Y:S01]  /*5df0*/  HMMA.16816.F32 R24, R152.reuse, R26, RZ ;  /* 0x0000001a9818723c */ /* 0x040fe200000018ff */
[----:B--2---:R-:W-:Y:S03]  /*5e00*/  @P0 MOV R37, R31 ;  /* 0x0000001f00250202 */ /* 0x004fe60000000f00 */
[----:B---3--:R-:W-:Y:S04]  /*5e10*/  @P0 MOV R36, R28 ;  /* 0x0000001c00240202 */ /* 0x008fe80000000f00 */
[C---:B------:R-:W-:Y:S01]  /*5e20*/  HMMA.16816.F32 R28, R152.reuse, R32, RZ ;  /* 0x00000020981c723c */ /* 0x040fe200000018ff */
[----:B------:R-:W-:Y:S03]  /*5e30*/  @P0 IMAD.WIDE.U32 R36, R2, 0x60, R36 ;  /* 0x0000006002240825 */ /* 0x000fe600078e0024 */
[-C--:B------:R-:W-:Y:S04]  /*5e40*/  IADD3 R2, R236, R100.reuse, RZ ;  /* 0x00000064ec027210 */ /* 0x080fe80007ffe0ff */
[C---:B------:R-:W-:Y:S01]  /*5e50*/  HMMA.16816.F32 R32, R152.reuse, R34, RZ ;  /* 0x000000229820723c */ /* 0x040fe200000018ff */
[----:B------:R-:W-:Y:S01]  /*5e60*/  @P0 IADD3 R46, R37, UR10, RZ ;  /* 0x0000000a252e0c10 */ /* 0x000fe2000fffe0ff */
[----:B------:R-:W2:Y:S01]  /*5e70*/  LDSM.16.M88.4 R160, [R2+0x12100] ;  /* 0x0121000002a0783b */ /* 0x000ea20000000200 */
[----:B------:R-:W-:Y:S01]  /*5e80*/  @UP0 USHF.R.S32.HI UR10, URZ, 0x1f, UR13 ;  /* 0x0000001f3f0a0899 */ /* 0x000fe2000801140d */
[C---:B------:R-:W-:Y:S02]  /*5e90*/  @P0 SHF.L.U32 R3, R36.reuse, 0x1, RZ ;  /* 0x0000000124030819 */ /* 0x040fe400000006ff */
[----:B------:R-:W-:Y:S01]  /*5ea0*/  @P0 SHF.L.U64.HI R46, R36, 0x1, R46 ;  /* 0x00000001242e0819 */ /* 0x000fe2000001022e */
[----:B------:R-:W-:Y:S01]  /*5eb0*/  @UP0 UIMAD UR10, UR10, UR6, URZ ;  /* 0x000000060a0a02a4 */ /* 0x000fe2000f8e023f */
[C---:B------:R-:W-:Y:S01]  /*5ec0*/  HMMA.16816.F32 R36, R152.reuse, R40, RZ ;  /* 0x000000289824723c */ /* 0x040fe200000018ff */
[C---:B------:R-:W-:Y:S01]  /*5ed0*/  @P0 IADD3 R44, P1, R3.reuse, c[0x0][0x1f8], RZ ;  /* 0x00007e00032c0a10 */ /* 0x040fe20007f3e0ff */
[----:B------:R-:W3:Y:S01]  /*5ee0*/  LDSM.16.M88.4 R164, [R2+0x12900] ;  /* 0x0129000002a4783b */ /* 0x000ee20000000200 */
[----:B------:R-:W-:Y:S01]  /*5ef0*/  @UP0 UIMAD UR10, UR13, UR7, UR10 ;  /* 0x000000070d0a02a4 */ /* 0x000fe2000f8e020a */
[C---:B------:R-:W-:Y:S01]  /*5f00*/  @P0 IADD3 R190, P5, R3.reuse, 0x80, RZ ;  /* 0x0000008003be0810 */ /* 0x040fe20007fbe0ff */
[----:B------:R-:W-:Y:S01]  /*5f10*/  UIADD3 UR13, UR15, 0x1, URZ ;  /* 0x000000010f0d7890 */ /* 0x000fe2000fffe03f */
[----:B------:R-:W-:Y:S01]  /*5f20*/  @P0 IADD3.X R45, R46, c[0x0][0x1fc], RZ, P1, !PT ;  /* 0x00007f002e2d0a10 */ /* 0x000fe20000ffe4ff */
[----:B------:R-:W-:Y:S01]  /*5f30*/  @UP0 UIADD3 UR10, UR19, UR10, URZ ;  /* 0x0000000a130a0290 */ /* 0x000fe2000fffe03f */
[C---:B------:R-:W-:Y:S01]  /*5f40*/  HMMA.16816.F32 R40, R152.reuse, R42, RZ ;  /* 0x0000002a9828723c */ /* 0x040fe200000018ff */
[----:B------:R-:W-:Y:S01]  /*5f50*/  @P0 IADD3 R190, P1, R190, c[0x0][0x1f8], RZ ;  /* 0x00007e00bebe0a10 */ /* 0x000fe20007f3e0ff */
[----:B------:R-:W4:Y:S01]  /*5f60*/  LDSM.16.M88.4 R168, [R2+0x13100] ;  /* 0x0131000002a8783b */ /* 0x000f220000000200 */
[----:B------:R-:W-:Y:S01]  /*5f70*/  @UP0 UIMAD UR10, UR10, 0x60, URZ ;  /* 0x000000600a0a08a4 */ /* 0x000fe2000f8e023f */
[----:B------:R-:W-:Y:S01]  /*5f80*/  @P0 IADD3 R3, P6, R3, 0x100, RZ ;  /* 0x0000010003030810 */ /* 0x000fe20007fde0ff */
[----:B------:R-:W-:Y:S01]  /*5f90*/  USEL UR15, UR13, URZ, !UP1 ;  /* 0x0000003f0d0f7287 */ /* 0x000fe2000c800000 */
[--C-:B------:R-:W-:Y:S02]  /*5fa0*/  @P0 IADD3.X R191, RZ, c[0x0][0x1fc], R46.reuse, P1, P5 ;  /* 0x00007f00ffbf0a10 */ /* 0x100fe40000fea42e */
[----:B------:R-:W-:Y:S01]  /*5fb0*/  @P0 IADD3 R228, P5, R3, c[0x0][0x1f8], RZ ;  /* 0x00007e0003e40a10 */ /* 0x000fe20007fbe0ff */
[----:B------:R-:W-:Y:S01]  /*5fc0*/  @UP0 UMOV UR13, 0x6 ;  /* 0x00000006000d0882 */ /* 0x000fe20000000000 */
[----:B------:R-:W5:Y:S01]  /*5fd0*/  LDSM.16.M88.4 R172, [R2+0x13900] ;  /* 0x0139000002ac783b */ /* 0x000f620000000200 */
[----:B------:R-:W-:Y:S01]  /*5fe0*/  @UP0 USHF.L.U64.HI UR13, UR6, UR13, UR7 ;  /* 0x0000000d060d0299 */ /* 0x000fe20008010207 */
[----:B------:R-:W-:Y:S02]  /*5ff0*/  @P0 IADD3.X R229, RZ, c[0x0][0x1fc], R46, P5, P6 ;  /* 0x00007f00ffe50a10 */ /* 0x000fe40002fec42e */
[----:B------:R-:W-:Y:S02]  /*6000*/  @P0 IADD3 R188, P1, R44, UR12, RZ ;  /* 0x0000000c2cbc0c10 */ /* 0x000fe4000ff3e0ff */
[-C--:B------:R-:W-:Y:S02]  /*6010*/  IADD3 R3, R234, R100.reuse, RZ ;  /* 0x00000064ea037210 */ /* 0x080fe40007ffe0ff */
[----:B------:R-:W1:Y:S01]  /*6020*/  LDSM.16.M88.4 R176, [R2+0x14100] ;  /* 0x0141000002b0783b */ /* 0x000e620000000200 */
[----:B------:R-:W-:Y:S02]  /*6030*/  @P0 IADD3.X R189, R45, UR11, RZ, P1, !PT ;  /* 0x0000000b2dbd0c10 */ /* 0x000fe40008ffe4ff */
[----:B------:R-:W-:Y:S05]  /*6040*/  IADD3 R100, R236, R100, R234 ;  /* 0x00000064ec647210 */ /* 0x000fea0007ffe0ea */
[----:B------:R-:W2:Y:S08]  /*6050*/  LDSM.16.M88.4 R180, [R2+0x14900] ;  /* 0x0149000002b4783b */ /* 0x000eb00000000200 */
[----:B------:R-:W-:Y:S01]  /*6060*/  @!PT LDS RZ, [RZ] ;  /* 0x00000000fffff984 */ /* 0x000fe20000000800 */
[----:B------:R-:W-:Y:S01]  /*6070*/  @!PT LDS RZ, [RZ] ;  /* 0x00000000fffff984 */ /* 0x000fe20000000800 */
[----:B------:R-:W-:Y:S01]  /*6080*/  @!PT LDS RZ, [RZ] ;  /* 0x00000000fffff984 */ /* 0x000fe20000000800 */
[----:B------:R1:W-:Y:S08]  /*6090*/  @P0 LDGSTS.E.BYPASS.LTC128B.128 [R102+0x100], [R44.64], !P4 ;  /* 0x001000002c660fae */ /* 0x0003f0000e101d54 */
[----:B------:R2:W-:Y:S08]  /*60a0*/  @P0 LDGSTS.E.BYPASS.LTC128B.128 [R102+0x3100], [R190.64], !P3 ;  /* 0x03100000be660fae */ /* 0x0005f0000d901d54 */
[----:B------:R3:W-:Y:S08]  /*60b0*/  @P0 LDGSTS.E.BYPASS.LTC128B.128 [R102+0x6100], [R228.64], !P2 ;  /* 0x06100000e4660fae */ /* 0x0007f0000d101d54 */
[----:B------:R4:W-:Y:S01]  /*60c0*/  @P0 LDGSTS.E.BYPASS.LTC128B.128 [R102+0x1100], [R188.64], !P4 ;  /* 0x01100000bc660fae */ /* 0x0009e2000e101d54 */
[C---:B-1----:R-:W-:Y:S07]  /*60d0*/  HMMA.16816.F32 R44, R152.reuse, R48, RZ ;  /* 0x00000030982c723c */ /* 0x042fee00000018ff */
[----:B------:R1:W-:Y:S01]  /*60e0*/  @P0 LDGSTS.E.BYPASS.LTC128B.128 [R102+0x4100], [R188.64+0x80], !P3 ;  /* 0x04100080bc660fae */ /* 0x0003e2000d901d54 */
[----:B------:R-:W-:Y:S01]  /*60f0*/  HMMA.16816.F32 R48, R152, R50, RZ ;  /* 0x000000329830723c */ /* 0x000fe200000018ff */
[----:B--2---:R-:W-:Y:S06]  /*6100*/  @P0 IADD3 R190, P1, R188, UR12, RZ ;  /* 0x0000000cbcbe0c10 */ /* 0x004fec000ff3e0ff */
[----:B------:R1:W-:Y:S01]  /*6110*/  @P0 LDGSTS.E.BYPASS.LTC128B.128 [R102+0x7100], [R188.64+0x100], !P2 ;  /* 0x07100100bc660fae */ /* 0x0003e2000d101d54 */
[----:B------:R-:W-:Y:S01]  /*6120*/  @P0 IADD3.X R191, R189, UR11, RZ, P1, !PT ;  /* 0x0000000bbdbf0c10 */ /* 0x000fe20008ffe4ff */
[C---:B------:R-:W-:Y:S06]  /*6130*/  HMMA.16816.F32 R4, R156.reuse, R160, R4 ;  /* 0x000000a09c04723c */ /* 0x040fec0000001804 */
[----:B------:R1:W-:Y:S01]  /*6140*/  @P0 LDGSTS.E.BYPASS.LTC128B.128 [R102+0x2100], [R190.64], !P4 ;  /* 0x02100000be660fae */ /* 0x0003e2000e101d54 */
[----:B---3--:R-:W-:Y:S01]  /*6150*/  IADD3 R228, R234, R2, RZ ;  /* 0x00000002eae47210 */ /* 0x008fe20007ffe0ff */
[C---:B------:R-:W-:Y:S06]  /*6160*/  HMMA.16816.F32 R8, R156.reuse, R162, R8 ;  /* 0x000000a29c08723c */ /* 0x040fec0000001808 */
[----:B------:R1:W-:Y:S02]  /*6170*/  @P0 LDGSTS.E.BYPASS.LTC128B.128 [R102+0x5100], [R190.64+0x80], !P3 ;  /* 0x05100080be660fae */ /* 0x0003e4000d901d54 */
[C---:B------:R-:W-:Y:S06]  /*6180*/  HMMA.16816.F32 R12, R156.reuse, R164, R12 ;  /* 0x000000a49c0c723c */ /* 0x040fec000000180c */
[----:B------:R1:W-:Y:S01]  /*6190*/  @P0 LDGSTS.E.BYPASS.LTC128B.128 [R102+0x8100], [R190.64+0x100], !P2 ;  /* 0x08100100be660fae */ /* 0x0003e2000d101d54 */
[----:B------:R-:W-:Y:S01]  /*61a0*/  PLOP3.LUT P0, PT, PT, PT, UP0, 0x80, 0x0 ;  /* 0x000000000000781c */ /* 0x000fe20003f0f008 */
[C---:B------:R-:W-:Y:S06]  /*61b0*/  HMMA.16816.F32 R16, R156.reuse, R166, R16 ;  /* 0x000000a69c10723c */ /* 0x040fec0000001810 */
[----:B------:R-:W-:Y:S02]  /*61c0*/  LDSM.16.M88.4 R160, [R3+0x12900] ;  /* 0x0129000003a0783b */ /* 0x000fe40000000200 */
[C---:B----4-:R-:W-:Y:S06]  /*61d0*/  HMMA.16816.F32 R20, R156.reuse, R168, R20 ;  /* 0x000000a89c14723c */ /* 0x050fec0000001814 */
[----:B------:R-:W0:Y:S02]  /*61e0*/  LDGDEPBAR ;  /* 0x00000000000079af */ /* 0x000e240000000000 */
[C---:B------:R-:W-:Y:S06]  /*61f0*/  HMMA.16816.F32 R24, R156.reuse, R170, R24 ;  /* 0x000000aa9c18723c */ /* 0x040fec0000001818 */
[----:B------:R-:W-:Y:S02]  /*6200*/  LDSM.16.M88.4 R164, [R3+0x13100] ;  /* 0x0131000003a4783b */ /* 0x000fe40000000200 */
[C---:B-----5:R-:W-:Y:S06]  /*6210*/  HMMA.16816.F32 R28, R156.reuse, R172, R28 ;  /* 0x000000ac9c1c723c */ /* 0x060fec000000181c */
[----:B-1----:R-:W1:Y:S02]  /*6220*/  LDSM.16.M88.4 R188, [R3+0x12100] ;  /* 0x0121000003bc783b */ /* 0x002e640000000200 */
[C---:B------:R-:W-:Y:S06]  /*6230*/  HMMA.16816.F32 R32, R156.reuse, R174, R32 ;  /* 0x000000ae9c20723c */ /* 0x040fec0000001820 */
[----:B------:R-:W2:Y:S02]  /*6240*/  LDSM.16.M88.4 R168, [R3+0x13900] ;  /* 0x0139000003a8783b */ /* 0x000ea40000000200 */
[C---:B------:R-:W-:Y:S06]  /*6250*/  HMMA.16816.F32 R36, R156.reuse, R176, R36 ;  /* 0x000000b09c24723c */ /* 0x040fec0000001824 */
[----:B------:R-:W3:Y:S02]  /*6260*/  LDSM.16.M88.4 R172, [R3+0x14100] ;  /* 0x0141000003ac783b */ /* 0x000ee40000000200 */
[C---:B------:R-:W-:Y:S06]  /*6270*/  HMMA.16816.F32 R40, R156.reuse, R178, R40 ;  /* 0x000000b29c28723c */ /* 0x040fec0000001828 */
[----:B------:R-:W4:Y:S02]  /*6280*/  LDSM.16.M88.4 R176, [R3+0x14900] ;  /* 0x0149000003b0783b */ /* 0x000f240000000200 */
[C---:B------:R-:W-:Y:S08]  /*6290*/  HMMA.16816.F32 R44, R156.reuse, R180, R44 ;  /* 0x000000b49c2c723c */ /* 0x040ff0000000182c */
[----:B------:R-:W-:Y:S01]  /*62a0*/  HMMA.16816.F32 R48, R156, R182, R48 ;  /* 0x000000b69c30723c */ /* 0x000fe20000001830 */
[----:B------:R-:W5:Y:S07]  /*62b0*/  LDSM.16.M88.4 R180, [R228+0x12100] ;  /* 0x01210000e4b4783b */ /* 0x000f6e0000000200 */
        /* <DEDUP_REMOVED lines=17> */
[----:B------:R-:W4:Y:S07]  /*63d0*/  LDSM.16.M88.4 R176, [R232+UR4+0x15100] ;  /* 0x01510004e8b0783b */ /* 0x000f2e0008000200 */
[C---:B-----5:R-:W-:Y:S08]  /*63e0*/  HMMA.16816.F32 R4, R192.reuse, R180, R4 ;  /* 0x000000b4c004723c */ /* 0x060ff00000001804 */
[C---:B------:R-:W-:Y:S01]  /*63f0*/  HMMA.16816.F32 R8, R192.reuse, R182, R8 ;  /* 0x000000b6c008723c */ /* 0x040fe20000001808 */
[----:B------:R-:W5:Y:S07]  /*6400*/  LDSM.16.M88.4 R180, [R232+UR4+0x15900] ;  /* 0x01590004e8b4783b */ /* 0x000f6e0008000200 */
[C---:B-1----:R-:W-:Y:S08]  /*6410*/  HMMA.16816.F32 R12, R192.reuse, R188, R12 ;  /* 0x000000bcc00c723c */ /* 0x042ff0000000180c */
[C---:B------:R-:W-:Y:S01]  /*6420*/  HMMA.16816.F32 R16, R192.reuse, R190, R16 ;  /* 0x000000bec010723c */ /* 0x040fe20000001810 */
[----:B------:R-:W1:Y:S07]  /*6430*/  LDSM.16.M88.4 R188, [R232+UR4+0x16100] ;  /* 0x01610004e8bc783b */ /* 0x000e6e0008000200 */
[C---:B------:R-:W-:Y:S08]  /*6440*/  HMMA.16816.F32 R20, R192.reuse, R160, R20 ;  /* 0x000000a0c014723c */ /* 0x040ff00000001814 */
[C---:B------:R-:W-:Y:S01]  /*6450*/  HMMA.16816.F32 R24, R192.reuse, R162, R24 ;  /* 0x000000a2c018723c */ /* 0x040fe20000001818 */
[----:B------:R-:W1:Y:S07]  /*6460*/  LDSM.16.M88.4 R160, [R232+UR4+0x16900] ;  /* 0x01690004e8a0783b */ /* 0x000e6e0008000200 */
[C---:B------:R-:W-:Y:S08]  /*6470*/  HMMA.16816.F32 R28, R192.reuse, R164, R28 ;  /* 0x000000a4c01c723c */ /* 0x040ff0000000181c */
[C---:B------:R-:W-:Y:S01]  /*6480*/  HMMA.16816.F32 R32, R192.reuse, R166, R32 ;  /* 0x000000a6c020723c */ /* 0x040fe20000001820 */
[----:B------:R-:W1:Y:S07]  /*6490*/  LDSM.16.M88.4 R164, [R232+UR4+0x17100] ;  /* 0x01710004e8a4783b */ /* 0x000e6e0008000200 */
[C---:B--2---:R-:W-:Y:S08]  /*64a0*/  HMMA.16816.F32 R36, R192.reuse, R168, R36 ;  /* 0x000000a8c024723c */ /* 0x044ff00000001824 */
[C---:B------:R-:W-:Y:S01]  /*64b0*/  HMMA.16816.F32 R40, R192.reuse, R170, R40 ;  /* 0x000000aac028723c */ /* 0x040fe20000001828 */
[----:B------:R-:W2:Y:S07]  /*64c0*/  LDSM.16.M88.4 R168, [R232+UR4+0x17900] ;  /* 0x01790004e8a8783b */ /* 0x000eae0008000200 */
[C---:B---3--:R-:W-:Y:S08]  /*64d0*/  HMMA.16816.F32 R44, R192.reuse, R172, R44 ;  /* 0x000000acc02c723c */ /* 0x048ff0000000182c */
[----:B------:R-:W-:Y:S01]  /*64e0*/  HMMA.16816.F32 R48, R192, R174, R48 ;  /* 0x000000aec030723c */ /* 0x000fe20000001830 */
[----:B------:R-:W3:Y:S07]  /*64f0*/  LDSM.16.M88.4 R172, [R2+0x15100] ;  /* 0x0151000002ac783b */ /* 0x000eee0000000200 */
[C---:B----4-:R-:W-:Y:S08]  /*6500*/  HMMA.16816.F32 R4, R196.reuse, R176, R4 ;  /* 0x000000b0c404723c */ /* 0x050ff00000001804 */
[C---:B------:R-:W-:Y:S01]  /*6510*/  HMMA.16816.F32 R8, R196.reuse, R178, R8 ;  /* 0x000000b2c408723c */ /* 0x040fe20000001808 */
[----:B------:R-:W4:Y:S07]  /*6520*/  LDSM.16.M88.4 R176, [R2+0x15900] ;  /* 0x0159000002b0783b */ /* 0x000f2e0000000200 */
[C---:B-----5:R-:W-:Y:S08]  /*6530*/  HMMA.16816.F32 R12, R196.reuse, R180, R12 ;  /* 0x000000b4c40c723c */ /* 0x060ff0000000180c */
[C---:B------:R-:W-:Y:S01]  /*6540*/  HMMA.16816.F32 R16, R196.reuse, R182, R16 ;  /* 0x000000b6c410723c */ /* 0x040fe20000001810 */
        /* <DEDUP_REMOVED lines=24> */
[----:B------:R-:W-:Y:S07]  /*66d0*/  LDSM.16.M88.4 R188, [R228+0x15100] ;  /* 0x01510000e4bc783b */ /* 0x000fee0000000200 */
[C---:B------:R-:W-:Y:S01]  /*66e0*/  HMMA.16816.F32 R36, R200.reuse, R160, R36 ;  /* 0x000000a0c824723c */ /* 0x040fe20000001824 */
[----:B------:R-:W-:Y:S07]  /*66f0*/  LDSM.16.M88.4 R228, [R228+0x18100] ;  /* 0x01810000e4e4783b */ /* 0x000fee0000000200 */
[C---:B------:R-:W-:Y:S01]  /*6700*/  HMMA.16816.F32 R40, R200.reuse, R162, R40 ;  /* 0x000000a2c828723c */ /* 0x040fe20000001828 */
[----:B------:R-:W1:Y:S07]  /*6710*/  LDSM.16.M88.4 R160, [R3+0x17100] ;  /* 0x0171000003a0783b */ /* 0x000e6e0000000200 */
[C---:B------:R-:W-:Y:S08]  /*6720*/  HMMA.16816.F32 R44, R200.reuse, R164, R44 ;  /* 0x000000a4c82c723c */ /* 0x040ff0000000182c */
[----:B------:R-:W-:Y:S01]  /*6730*/  HMMA.16816.F32 R48, R200, R166, R48 ;  /* 0x000000a6c830723c */ /* 0x000fe20000001830 */
        /* <DEDUP_REMOVED lines=9> */
[----:B------:R-:W-:Y:S07]  /*67d0*/  LDSM.16.M88.4 R176, [R100+0x17900] ;  /* 0x0179000064b0783b */ /* 0x000fee0000000200 */
[C---:B-----5:R-:W-:Y:S08]  /*67e0*/  HMMA.16816.F32 R28, R204.reuse, R180, R28 ;  /* 0x000000b4cc1c723c */ /* 0x060ff0000000181c */
[C---:B------:R-:W-:Y:S01]  /*67f0*/  HMMA.16816.F32 R32, R204.reuse, R182, R32 ;  /* 0x000000b6cc20723c */ /* 0x040fe20000001820 */
[----:B------:R-:W-:Y:S07]  /*6800*/  LDSM.16.M88.4 R180, [R232+UR4+0x18100] ;  /* 0x01810004e8b4783b */ /* 0x000fee0008000200 */
[C---:B-1----:R-:W-:Y:S08]  /*6810*/  HMMA.16816.F32 R36, R204.reuse, R160, R36 ;  /* 0x000000a0cc24723c */ /* 0x042ff00000001824 */
[C---:B------:R-:W-:Y:S01]  /*6820*/  HMMA.16816.F32 R40, R204.reuse, R162, R40 ;  /* 0x000000a2cc28723c */ /* 0x040fe20000001828 */
[----:B------:R-:W1:Y:S07]  /*6830*/  LDSM.16.M88.4 R160, [R100+0x16900] ;  /* 0x0169000064a0783b */ /* 0x000e6e0000000200 */
[C---:B------:R-:W-:Y:S08]  /*6840*/  HMMA.16816.F32 R44, R204.reuse, R164, R44 ;  /* 0x000000a4cc2c723c */ /* 0x040ff0000000182c */
[----:B------:R-:W-:Y:S01]  /*6850*/  HMMA.16816.F32 R48, R204, R166, R48 ;  /* 0x000000a6cc30723c */ /* 0x000fe20000001830 */
[----:B------:R-:W4:Y:S07]  /*6860*/  LDSM.16.M88.4 R164, [R100+0x17100] ;  /* 0x0171000064a4783b */ /* 0x000f2e0000000200 */
[C---:B------:R-:W-:Y:S08]  /*6870*/  HMMA.16816.F32 R4, R208.reuse, R188, R4 ;  /* 0x000000bcd004723c */ /* 0x040ff00000001804 */
[C---:B------:R-:W-:Y:S01]  /*6880*/  HMMA.16816.F32 R8, R208.reuse, R190, R8 ;  /* 0x000000bed008723c */ /* 0x040fe20000001808 */
[----:B------:R-:W5:Y:S07]  /*6890*/  LDSM.16.M88.4 R188, [R232+UR4+0x18900] ;  /* 0x01890004e8bc783b */ /* 0x000f6e0008000200 */
[C---:B--2---:R-:W-:Y:S08]  /*68a0*/  HMMA.16816.F32 R12, R208.reuse, R168, R12 ;  /* 0x000000a8d00c723c */ /* 0x044ff0000000180c */
[C---:B------:R-:W-:Y:S01]  /*68b0*/  HMMA.16816.F32 R16, R208.reuse, R170, R16 ;  /* 0x000000aad010723c */ /* 0x040fe20000001810 */
[----:B------:R-:W2:Y:S07]  /*68c0*/  LDSM.16.M88.4 R168, [R232+UR4+0x19100] ;  /* 0x01910004e8a8783b */ /* 0x000eae0008000200 */
[C---:B---3--:R-:W-:Y:S08]  /*68d0*/  HMMA.16816.F32 R20, R208.reuse, R172, R20 ;  /* 0x000000acd014723c */ /* 0x048ff00000001814 */
[C---:B------:R-:W-:Y:S01]  /*68e0*/  HMMA.16816.F32 R24, R208.reuse, R174, R24 ;  /* 0x000000aed018723c */ /* 0x040fe20000001818 */
[----:B------:R-:W3:Y:S07]  /*68f0*/  LDSM.16.M88.4 R172, [R232+UR4+0x19900] ;  /* 0x01990004e8ac783b */ /* 0x000eee0008000200 */
[C---:B-1----:R-:W-:Y:S08]  /*6900*/  HMMA.16816.F32 R28, R208.reuse, R160, R28 ;  /* 0x000000a0d01c723c */ /* 0x042ff0000000181c */
[C---:B------:R-:W-:Y:S01]  /*6910*/  HMMA.16816.F32 R32, R208.reuse, R162, R32 ;  /* 0x000000a2d020723c */ /* 0x040fe20000001820 */
[----:B------:R-:W1:Y:S07]  /*6920*/  LDSM.16.M88.4 R160, [R232+UR4+0x1a100] ;  /* 0x01a10004e8a0783b */ /* 0x000e6e0008000200 */
[C---:B----4-:R-:W-:Y:S08]  /*6930*/  HMMA.16816.F32 R36, R208.reuse, R164, R36 ;  /* 0x000000a4d024723c */ /* 0x050ff00000001824 */
[C---:B------:R-:W-:Y:S01]  /*6940*/  HMMA.16816.F32 R40, R208.reuse, R166, R40 ;  /* 0x000000a6d028723c */ /* 0x040fe20000001828 */
[----:B------:R-:W4:Y:S07]  /*6950*/  LDSM.16.M88.4 R164, [R232+UR4+0x1a900] ;  /* 0x01a90004e8a4783b */ /* 0x000f2e0008000200 */
[C---:B------:R-:W-:Y:S08]  /*6960*/  HMMA.16816.F32 R44, R208.reuse, R176, R44 ;  /* 0x000000b0d02c723c */ /* 0x040ff0000000182c */
[----:B------:R-:W-:Y:S01]  /*6970*/  HMMA.16816.F32 R48, R208, R178, R48 ;  /* 0x000000b2d030723c */ /* 0x000fe20000001830 */
[----:B------:R-:W1:Y:S07]  /*6980*/  LDSM.16.M88.4 R176, [R2+0x18100] ;  /* 0x0181000002b0783b */ /* 0x000e6e0000000200 */
[C---:B------:R-:W-:Y:S08]  /*6990*/  HMMA.16816.F32 R4, R212.reuse, R180, R4 ;  /* 0x000000b4d404723c */ /* 0x040ff00000001804 */
[C---:B------:R-:W-:Y:S01]  /*69a0*/  HMMA.16816.F32 R8, R212.reuse, R182, R8 ;  /* 0x000000b6d408723c */ /* 0x040fe20000001808 */
[----:B------:R-:W1:Y:S07]  /*69b0*/  LDSM.16.M88.4 R180, [R2+0x18900] ;  /* 0x0189000002b4783b */ /* 0x000e6e0000000200 */
[C---:B-----5:R-:W-:Y:S08]  /*69c0*/  HMMA.16816.F32 R12, R212.reuse, R188, R12 ;  /* 0x000000bcd40c723c */ /* 0x060ff0000000180c */
[C---:B------:R-:W-:Y:S01]  /*69d0*/  HMMA.16816.F32 R16, R212.reuse, R190, R16 ;  /* 0x000000bed410723c */ /* 0x040fe20000001810 */
[----:B------:R-:W-:Y:S07]  /*69e0*/  LDSM.16.M88.4 R188, [R2+0x19900] ;  /* 0x0199000002bc783b */ /* 0x000fee0000000200 */
[C---:B--2---:R-:W-:Y:S08]  /*69f0*/  HMMA.16816.F32 R20, R212.reuse, R168, R20 ;  /* 0x000000a8d414723c */ /* 0x044ff00000001814 */
[C---:B------:R-:W-:Y:S01]  /*6a00*/  HMMA.16816.F32 R24, R212.reuse, R170, R24 ;  /* 0x000000aad418723c */ /* 0x040fe20000001818 */
[----:B------:R-:W2:Y:S07]  /*6a10*/  LDSM.16.M88.4 R168, [R2+0x19100] ;  /* 0x0191000002a8783b */ /* 0x000eae0000000200 */
[C---:B---3--:R-:W-:Y:S08]  /*6a20*/  HMMA.16816.F32 R28, R212.reuse, R172, R28 ;  /* 0x000000acd41c723c */ /* 0x048ff0000000181c */
[C---:B------:R-:W-:Y:S01]  /*6a30*/  HMMA.16816.F32 R32, R212.reuse, R174, R32 ;  /* 0x000000aed420723c */ /* 0x040fe20000001820 */
[----:B------:R-:W3:Y:S07]  /*6a40*/  LDSM.16.M88.4 R172, [R2+0x1a100] ;  /* 0x01a1000002ac783b */ /* 0x000eee0000000200 */
[C---:B-1----:R-:W-:Y:S08]  /*6a50*/  HMMA.16816.F32 R36, R212.reuse, R160, R36 ;  /* 0x000000a0d424723c */ /* 0x042ff00000001824 */
[C---:B------:R-:W-:Y:S01]  /*6a60*/  HMMA.16816.F32 R40, R212.reuse, R162, R40 ;  /* 0x000000a2d428723c */ /* 0x040fe20000001828 */
[----:B------:R-:W1:Y:S07]  /*6a70*/  LDSM.16.M88.4 R160, [R2+0x1a900] ;  /* 0x01a9000002a0783b */ /* 0x000e6e0000000200 */
[C---:B----4-:R-:W-:Y:S08]  /*6a80*/  HMMA.16816.F32 R44, R212.reuse, R164, R44 ;  /* 0x000000a4d42c723c */ /* 0x050ff0000000182c */
[----:B------:R-:W-:Y:S01]  /*6a90*/  HMMA.16816.F32 R48, R212, R166, R48 ;  /* 0x000000a6d430723c */ /* 0x000fe20000001830 */
[----:B------:R-:W4:Y:S07]  /*6aa0*/  LDSM.16.M88.4 R164, [R3+0x18100] ;  /* 0x0181000003a4783b */ /* 0x000f2e0000000200 */
[C---:B------:R-:W-:Y:S08]  /*6ab0*/  HMMA.16816.F32 R4, R216.reuse, R176, R4 ;  /* 0x000000b0d804723c */ /* 0x040ff00000001804 */
[C---:B------:R-:W-:Y:S01]  /*6ac0*/  HMMA.16816.F32 R8, R216.reuse, R178, R8 ;  /* 0x000000b2d808723c */ /* 0x040fe20000001808 */
[----:B------:R-:W-:Y:S07]  /*6ad0*/  LDSM.16.M88.4 R176, [R3+0x19900] ;  /* 0x0199000003b0783b */ /* 0x000fee0000000200 */
        /* <DEDUP_REMOVED lines=9> */
[C---:B---3--:R-:W-:Y:S08]  /*6b70*/  HMMA.16816.F32 R36, R216.reuse, R172, R36 ;  /* 0x000000acd824723c */ /* 0x048ff00000001824 */
[C---:B------:R-:W-:Y:S01]  /*6b80*/  HMMA.16816.F32 R40, R216.reuse, R174, R40 ;  /* 0x000000aed828723c */ /* 0x040fe20000001828 */
[----:B------:R-:W3:Y:S07]  /*6b90*/  LDSM.16.M88.4 R172, [R3+0x19100] ;  /* 0x0191000003ac783b */ /* 0x000eee0000000200 */
[C---:B-1----:R-:W-:Y:S08]  /*6ba0*/  HMMA.16816.F32 R44, R216.reuse, R160, R44 ;  /* 0x000000a0d82c723c */ /* 0x042ff0000000182c */
[----:B------:R-:W-:Y:S01]  /*6bb0*/  HMMA.16816.F32 R48, R216, R162, R48 ;  /* 0x000000a2d830723c */ /* 0x000fe20000001830 */
[----:B------:R-:W1:Y:S07]  /*6bc0*/  LDSM.16.M88.4 R160, [R100+0x18900] ;  /* 0x0189000064a0783b */ /* 0x000e6e0000000200 */
[C---:B----4-:R-:W-:Y:S08]  /*6bd0*/  HMMA.16816.F32 R4, R220.reuse, R164, R4 ;  /* 0x000000a4dc04723c */ /* 0x050ff00000001804 */
[C---:B------:R-:W-:Y:S08]  /*6be0*/  HMMA.16816.F32 R8, R220.reuse, R166, R8 ;  /* 0x000000a6dc08723c */ /* 0x040ff00000001808 */
[C---:B--2---:R-:W-:Y:S08]  /*6bf0*/  HMMA.16816.F32 R12, R220.reuse, R168, R12 ;  /* 0x000000a8dc0c723c */ /* 0x044ff0000000180c */
[C---:B------:R-:W-:Y:S08]  /*6c00*/  HMMA.16816.F32 R16, R220.reuse, R170, R16 ;  /* 0x000000aadc10723c */ /* 0x040ff00000001810 */
[C---:B---3--:R-:W-:Y:S08]  /*6c10*/  HMMA.16816.F32 R20, R220.reuse, R172, R20 ;  /* 0x000000acdc14723c */ /* 0x048ff00000001814 */
[C---:B------:R-:W-:Y:S08]  /*6c20*/  HMMA.16816.F32 R24, R220.reuse, R174, R24 ;  /* 0x000000aedc18723c */ /* 0x040ff00000001818 */
[C---:B------:R-:W-:Y:S08]  /*6c30*/  HMMA.16816.F32 R28, R220.reuse, R176, R28 ;  /* 0x000000b0dc1c723c */ /* 0x040ff0000000181c */
[C---:B------:R-:W-:Y:S08]  /*6c40*/  HMMA.16816.F32 R32, R220.reuse, R178, R32 ;  /* 0x000000b2dc20723c */ /* 0x040ff00000001820 */
[C---:B------:R-:W-:Y:S08]  /*6c50*/  HMMA.16816.F32 R36, R220.reuse, R180, R36 ;  /* 0x000000b4dc24723c */ /* 0x040ff00000001824 */
        /* <DEDUP_REMOVED lines=34> */
[----:B------:R-:W-:Y:S01]  /*6e80*/  MUFU.TANH R164, R10 ;  /* 0x0000000a00a47308 */ /* 0x000fe20000002400 */
[----:B--2---:R-:W-:Y:S09]  /*6e90*/  FMNMX.FTZ R2, R166, R2, !PT ;  /* 0x00000002a6027209 */ /* 0x004ff20007810000 */
[----:B------:R2:W-:Y:S10]  /*6ea0*/  MUFU.TANH R165, R11 ;  /* 0x0000000b00a57308 */ /* 0x0005f40000002400 */
[----:B------:R-:W4:Y:S10]  /*6eb0*/  MUFU.TANH R162, R12 ;  /* 0x0000000c00a27308 */ /* 0x000f340000002400 */
[----:B------:R-:W5:Y:S01]  /*6ec0*/  MUFU.TANH R163, R13 ;  /* 0x0000000d00a37308 */ /* 0x000f620000002400 */
[C---:B-1----:R-:W-:Y:S01]  /*6ed0*/  HMMA.16816.F32 R20, R224.reuse, R4, R20 ;  /* 0x00000004e014723c */ /* 0x042fe20000001814 */
[----:B--2---:R-:W1:Y:S08]  /*6ee0*/  LDSM.16.M88.4 R8, [R100+0x19900] ;  /* 0x019900006408783b */ /* 0x004e700000000200 */
[----:B------:R-:W2:Y:S01]  /*6ef0*/  MUFU.TANH R171, R16 ;  /* 0x0000001000ab7308 */ /* 0x000ea20000002400 */
[C---:B------:R-:W-:Y:S01]  /*6f00*/  HMMA.16816.F32 R24, R224.reuse, R6, R24 ;  /* 0x00000006e018723c */ /* 0x040fe20000001818 */
[----:B------:R-:W2:Y:S08]  /*6f10*/  LDSM.16.M88.4 R4, [R100+0x1a100] ;  /* 0x01a100006404783b */ /* 0x000eb00000000200 */
[----:B------:R-:W1:Y:S05]  /*6f20*/  MUFU.TANH R172, R17 ;  /* 0x0000001100ac7308 */ /* 0x000e6a0000002400 */
[----:B------:R-:W-:Y:S02]  /*6f30*/  FMUL.FTZ R20, R20, c[0x0][0x320] ;  /* 0x0000c80014147a20 */ /* 0x000fe40000410000 */
[----:B------:R-:W-:Y:S03]  /*6f40*/  FMUL.FTZ R21, R21, c[0x0][0x320] ;  /* 0x0000c80015157a20 */ /* 0x000fe60000410000 */
[----:B------:R-:W-:Y:S01]  /*6f50*/  MUFU.TANH R175, R15 ;  /* 0x0000000f00af7308 */ /* 0x000fe20000002400 */
        /* <DEDUP_REMOVED lines=10> */
[----:B------:R3:W1:Y:S01]  /*7000*/  LDSM.16.M88.4 R8, [R100+0x1a900] ;  /* 0x01a900006408783b */ /* 0x0006620000000200 */
[----:B------:R-:W-:Y:S06]  /*7010*/  DEPBAR.LE SB0, 0x2 ;  /* 0x000080800000791a */ /* 0x000fec0000000000 */
[C---:B--2---:R-:W-:Y:S01]  /*7020*/  HMMA.16816.F32 R36, R224.reuse, R4, R36 ;  /* 0x00000004e024723c */ /* 0x044fe20000001824 */
[----:B------:R-:W2:Y:S01]  /*7030*/  MUFU.TANH R179, R24 ;  /* 0x0000001800b37308 */ /* 0x000ea20000002400 */
[----:B------:R-:W-:Y:S06]  /*7040*/  BAR.SYNC.DEFER_BLOCKING 0x0 ;  /* 0x0000000000007b1d */ /* 0x000fec0000010000 */
[C---:B------:R-:W-:Y:S04]  /*7050*/  HMMA.16816.F32 R40, R224.reuse, R6, R40 ;  /* 0x00000006e028723c */ /* 0x040fe80000001828 */
[----:B------:R-:W-:Y:S02]  /*7060*/  FMUL.FTZ R28, R28, c[0x0][0x320] ;  /* 0x0000c8001c1c7a20 */ /* 0x000fe40000410000 */
[----:B------:R-:W-:Y:S01]  /*7070*/  FMUL.FTZ R29, R29, c[0x0][0x320] ;  /* 0x0000c8001d1d7a20 */ /* 0x000fe20000410000 */
[----:B---3--:R-:W-:Y:S01]  /*7080*/  FMNMX.FTZ R100, R102, R2, !PT ;  /* 0x0000000266647209 */ /* 0x008fe20007810000 */
[----:B------:R-:W-:Y:S04]  /*7090*/  FMUL.FTZ R30, R30, c[0x0][0x320] ;  /* 0x0000c8001e1e7a20 */ /* 0x000fe80000410000 */
[----:B----4-:R-:W-:Y:S01]  /*70a0*/  FMNMX.FTZ R100, R162, R100, !PT ;  /* 0x00000064a2647209 */ /* 0x010fe20007810000 */
[----:B------:R-:W-:Y:S01]  /*70b0*/  FMUL.FTZ R31, R31, c[0x0][0x320] ;  /* 0x0000c8001f1f7a20 */ /* 0x000fe20000410000 */
[----:B------:R-:W-:Y:S01]  /*70c0*/  FMNMX.FTZ R2, R164, R3, !PT ;  /* 0x00000003a4027209 */ /* 0x000fe20007810000 */
[----:B------:R-:W-:Y:S01]  /*70d0*/  FMUL.FTZ R32, R32, c[0x0][0x320] ;  /* 0x0000c80020207a20 */ /* 0x000fe20000410000 */
[----:B-----5:R-:W-:Y:S01]  /*70e0*/  FMNMX.FTZ R100, R163, R100, !PT ;  /* 0x00000064a3647209 */ /* 0x020fe20007810000 */
[----:B------:R-:W-:Y:S01]  /*70f0*/  FMUL.FTZ R36, R36, c[0x0][0x320] ;  /* 0x0000c80024247a20 */ /* 0x000fe20000410000 */
[----:B------:R-:W3:Y:S01]  /*7100*/  MUFU.TANH R178, R25 ;  /* 0x0000001900b27308 */ /* 0x000ee20000002400 */
[----:B------:R-:W-:Y:S01]  /*7110*/  FMUL.FTZ R37, R37, c[0x0][0x320] ;  /* 0x0000c80025257a20 */ /* 0x000fe20000410000 */
[----:B------:R-:W-:Y:S01]  /*7120*/  FMNMX.FTZ R100, R171, R100, !PT ;  /* 0x00000064ab647209 */ /* 0x000fe20007810000 */
[----:B------:R-:W-:Y:S01]  /*7130*/  FMUL.FTZ R38, R38, c[0x0][0x320] ;  /* 0x0000c80026267a20 */ /* 0x000fe20000410000 */
[----:B------:R-:W-:Y:S01]  /*7140*/  FMNMX.FTZ R2, R165, R2, !PT ;  /* 0x00000002a5027209 */ /* 0x000fe20007810000 */
[----:B------:R-:W-:Y:S01]  /*7150*/  FMUL.FTZ R39, R39, c[0x0][0x320] ;  /* 0x0000c80027277a20 */ /* 0x000fe20000410000 */
[----:B------:R-:W-:Y:S01]  /*7160*/  FMNMX.FTZ R100, R172, R100, !PT ;  /* 0x00000064ac647209 */ /* 0x000fe20007810000 */
[C---:B-1----:R-:W-:Y:S03]  /*7170*/  HMMA.16816.F32 R44, R224.reuse, R8, R44 ;  /* 0x00000008e02c723c */ /* 0x042fe6000000182c */
[----:B------:R-:W1:Y:S01]  /*7180*/  MUFU.TANH R189, R28 ;  /* 0x0000001c00bd7308 */ /* 0x000e620000002400 */
[----:B------:R-:W-:Y:S01]  /*7190*/  FMNMX.FTZ R100, R177, R100, !PT ;  /* 0x00000064b1647209 */ /* 0x000fe20007810000 */
[----:B------:R-:W-:Y:S02]  /*71a0*/  FMUL.FTZ R33, R33, c[0x0][0x320] ;  /* 0x0000c80021217a20 */ /* 0x000fe40000410000 */
[----:B------:R-:W-:Y:S01]  /*71b0*/  FMUL.FTZ R40, R40, c[0x0][0x320] ;  /* 0x0000c80028287a20 */ /* 0x000fe20000410000 */
[----:B------:R-:W-:Y:S04]  /*71c0*/  HMMA.16816.F32 R48, R224, R10, R48 ;  /* 0x0000000ae030723c */ /* 0x000fe80000001830 */
[----:B------:R-:W-:Y:S01]  /*71d0*/  FMNMX.FTZ R100, R180, R100, !PT ;  /* 0x00000064b4647209 */ /* 0x000fe20007810000 */
[----:B------:R-:W4:Y:S01]  /*71e0*/  MUFU.TANH R191, R29 ;  /* 0x0000001d00bf7308 */ /* 0x000f220000002400 */
[----:B------:R-:W-:Y:S02]  /*71f0*/  FMUL.FTZ R41, R41, c[0x0][0x320] ;  /* 0x0000c80029297a20 */ /* 0x000fe40000410000 */
[----:B--2---:R-:W-:Y:S01]  /*7200*/  FMNMX.FTZ R100, R179, R100, !PT ;  /* 0x00000064b3647209 */ /* 0x004fe20007810000 */
[----:B------:R-:W-:Y:S03]  /*7210*/  FMUL.FTZ R34, R34, c[0x0][0x320] ;  /* 0x0000c80022227a20 */ /* 0x000fe60000410000 */
[----:B---3--:R-:W-:Y:S01]  /*7220*/  FMNMX.FTZ R100, R178, R100, !PT ;  /* 0x00000064b2647209 */ /* 0x008fe20007810000 */
[----:B------:R-:W-:Y:S02]  /*7230*/  FMUL.FTZ R35, R35, c[0x0][0x320] ;  /* 0x0000c80023237a20 */ /* 0x000fe40000410000 */
[----:B------:R-:W2:Y:S01]  /*7240*/  MUFU.TANH R190, R32 ;  /* 0x0000002000be7308 */ /* 0x000ea20000002400 */
[----:B------:R-:W-:Y:S02]  /*7250*/  FMUL.FTZ R44, R44, c[0x0][0x320] ;  /* 0x0000c8002c2c7a20 */ /* 0x000fe40000410000 */
[----:B------:R-:W-:Y:S01]  /*7260*/  FMUL.FTZ R45, R45, c[0x0][0x320] ;  /* 0x0000c8002d2d7a20 */ /* 0x000fe20000410000 */
[----:B-1----:R-:W-:Y:S01]  /*7270*/  FMNMX.FTZ R100, R189, R100, !PT ;  /* 0x00000064bd647209 */ /* 0x002fe20007810000 */
[----:B------:R-:W-:Y:S02]  /*7280*/  FMUL.FTZ R42, R42, c[0x0][0x320] ;  /* 0x0000c8002a2a7a20 */ /* 0x000fe40000410000 */
[----:B------:R-:W-:Y:S02]  /*7290*/  FMUL.FTZ R43, R43, c[0x0][0x320] ;  /* 0x0000c8002b2b7a20 */ /* 0x000fe40000410000 */
[----:B------:R-:W-:Y:S01]  /*72a0*/  FMUL.FTZ R48, R48, c[0x0][0x320] ;  /* 0x0000c80030307a20 */ /* 0x000fe20000410000 */
[----:B------:R-:W1:Y:S01]  /*72b0*/  MUFU.TANH R238, R33 ;  /* 0x0000002100ee7308 */ /* 0x000e620000002400 */
[----:B------:R-:W-:Y:S02]  /*72c0*/  FMUL.FTZ R49, R49, c[0x0][0x320] ;  /* 0x0000c80031317a20 */ /* 0x000fe40000410000 */
[----:B------:R-:W-:Y:S01]  /*72d0*/  FMUL.FTZ R46, R46, c[0x0][0x320] ;  /* 0x0000c8002e2e7a20 */ /* 0x000fe20000410000 */
[----:B----4-:R-:W-:Y:S01]  /*72e0*/  FMNMX.FTZ R100, R191, R100, !PT ;  /* 0x00000064bf647209 */ /* 0x010fe20007810000 */
[----:B------:R-:W-:Y:S02]  /*72f0*/  FMUL.FTZ R47, R47, c[0x0][0x320] ;  /* 0x0000c8002f2f7a20 */ /* 0x000fe40000410000 */
[----:B------:R-:W-:Y:S02]  /*7300*/  FMUL.FTZ R50, R50, c[0x0][0x320] ;  /* 0x0000c80032327a20 */ /* 0x000fe40000410000 */
[----:B------:R-:W-:Y:S01]  /*7310*/  FMUL.FTZ R51, R51, c[0x0][0x320] ;  /* 0x0000c80033337a20 */ /* 0x000fe20000410000 */
        /* <DEDUP_REMOVED lines=9> */
[----:B-1----:R-:W-:Y:S04]  /*73b0*/  FMNMX.FTZ R2, R173, R2, !PT ;  /* 0x00000002ad027209 */ /* 0x002fe80007810000 */
[----:B------:R-:W-:Y:S05]  /*73c0*/  FMNMX.FTZ R2, R175, R2, !PT ;  /* 0x00000002af027209 */ /* 0x000fea0007810000 */
        /* <DEDUP_REMOVED lines=11> */
[----:B-1----:R-:W-:Y:S05]  /*7480*/  FMNMX.FTZ R100, R248, R100, !PT ;  /* 0x00000064f8647209 */ /* 0x002fea0007810000 */
[----:B------:R-:W1:Y:S04]  /*7490*/  SHFL.BFLY PT, R4, R100, 0x2, 0x1f ;  /* 0x0c401f0064047f89 */ /* 0x000e6800000e0000 */
[----:B------:R-:W4:Y:S01]  /*74a0*/  MUFU.TANH R182, R22 ;  /* 0x0000001600b67308 */ /* 0x000f220000002400 */
[----:B---3--:R-:W-:Y:S09]  /*74b0*/  FMNMX.FTZ R2, R174, R2, !PT ;  /* 0x00000002ae027209 */ /* 0x008ff20007810000 */
[----:B------:R-:W3:Y:S01]  /*74c0*/  MUFU.TANH R183, R23 ;  /* 0x0000001700b77308 */ /* 0x000ee20000002400 */
[----:B--2---:R-:W-:Y:S09]  /*74d0*/  FMNMX.FTZ R2, R176, R2, !PT ;  /* 0x00000002b0027209 */ /* 0x004ff20007810000 */
[----:B------:R-:W2:Y:S01]  /*74e0*/  MUFU.TANH R181, R26 ;  /* 0x0000001a00b57308 */ /* 0x000ea20000002400 */
[----:B-1----:R-:W-:Y:S02]  /*74f0*/  FMNMX.FTZ R100, R100, R4, !PT ;  /* 0x0000000464647209 */ /* 0x002fe40007810000 */
[----:B----4-:R-:W-:Y:S03]  /*7500*/  FMNMX.FTZ R2, R182, R2, !PT ;  /* 0x00000002b6027209 */ /* 0x010fe60007810000 */
        /* <DEDUP_REMOVED lines=8> */
[C---:B------:R-:W-:Y:S02]  /*7590*/  FMUL.FTZ R160, R100.reuse, c[0x0][0x2d0] ;  /* 0x0000b40064a07a20 */ /* 0x040fe40000410000 */
[----:B------:R-:W-:Y:S02]  /*75a0*/  FADD.FTZ R0, -R100, R0 ;  /* 0x0000000064007221 */ /* 0x000fe40000010100 */
[----:B------:R-:W1:Y:S01]  /*75b0*/  MUFU.TANH R249, R34 ;  /* 0x0000002200f97308 */ /* 0x000e620000002400 */
[--C-:B------:R-:W-:Y:S01]  /*75c0*/  FFMA.FTZ R4, R169, c[0x0][0x2d0], -R160.reuse ;  /* 0x0000b400a9047a23 */ /* 0x100fe200000108a0 */
[----:B------:R-:W-:Y:S01]  /*75d0*/  MOV R169, R14 ;  /* 0x0000000e00a97202 */ /* 0x000fe20000000f00 */
[----:B------:R-:W-:Y:S01]  /*75e0*/  FMUL.FTZ R0, R0, c[0x0][0x2d0] ;  /* 0x0000b40000007a20 */ /* 0x000fe20000410000 */
[----:B---3--:R-:W-:Y:S06]  /*75f0*/  FMNMX.FTZ R2, R25, R2, !PT ;  /* 0x0000000219027209 */ /* 0x008fec0007810000 */
[----:B------:R-:W3:Y:S01]  /*7600*/  MUFU.TANH R241, R35 ;  /* 0x0000002300f17308 */ /* 0x000ee20000002400 */
[----:B--2---:R-:W-:Y:S01]  /*7610*/  FMNMX.FTZ R2, R24, R2, !PT ;  /* 0x0000000218027209 */ /* 0x004fe20007810000 */
[----:B------:R-:W-:Y:S08]  /*7620*/  LDSM.16.MT88.4 R28, [R233+UR4+0x100] ;  /* 0x00010004e91c783b */ /* 0x000ff00008004200 */
[----:B------:R-:W2:Y:S01]  /*7630*/  MUFU.TANH R251, R38 ;  /* 0x0000002600fb7308 */ /* 0x000ea20000002400 */
[----:B-1----:R-:W-:Y:S04]  /*7640*/  MOV R49, R249 ;  /* 0x000000f900317202 */ /* 0x002fe80000000f00 */
[----:B------:R-:W-:Y:S05]  /*7650*/  FMNMX.FTZ R2, R49, R2, !PT ;  /* 0x0000000231027209 */ /* 0x000fea0007810000 */
[----:B------:R-:W1:Y:S01]  /*7660*/  MUFU.TANH R242, R39 ;  /* 0x0000002700f27308 */ /* 0x000e620000002400 */
[----:B---3--:R-:W-:Y:S09]  /*7670*/  FMNMX.FTZ R2, R241, R2, !PT ;  /* 0x00000002f1027209 */ /* 0x008ff20007810000 */
[----:B------:R-:W3:Y:S01]  /*7680*/  MUFU.TANH R240, R42 ;  /* 0x0000002a00f07308 */ /* 0x000ee20000002400 */
[----:B--2---:R-:W-:Y:S09]  /*7690*/  FMNMX.FTZ R2, R251, R2, !PT ;  /* 0x00000002fb027209 */ /* 0x004ff20007810000 */
[----:B------:R2:W-:Y:S01]  /*76a0*/  MUFU.EX2 R5, R4 ;  /* 0x0000000400057308 */ /* 0x0005e20000000800 */
[----:B-1----:R-:W-:Y:S09]  /*76b0*/  FMNMX.FTZ R2, R242, R2, !PT ;  /* 0x00000002f2027209 */ /* 0x002ff20007810000 */
[----:B------:R-:W1:Y:S01]  /*76c0*/  MUFU.TANH R230, R43 ;  /* 0x0000002b00e67308 */ /* 0x000e620000002400 */
[----:B---3--:R-:W-:Y:S09]  /*76d0*/  FMNMX.FTZ R2, R240, R2, !PT ;  /* 0x00000002f0027209 */ /* 0x008ff20007810000 */
[----:B------:R-:W3:Y:S01]  /*76e0*/  MUFU.TANH R245, R46 ;  /* 0x0000002e00f57308 */ /* 0x000ee20000002400 */
[--C-:B--2---:R-:W-:Y:S01]  /*76f0*/  FFMA.FTZ R4, R167, c[0x0][0x2d0], -R160.reuse ;  /* 0x0000b400a7047a23 */ /* 0x104fe200000108a0 */
[----:B------:R-:W-:Y:S08]  /*7700*/  MOV R167, R13 ;  /* 0x0000000d00a77202 */ /* 0x000ff00000000f00 */
[----:B------:R-:W2:Y:S01]  /*7710*/  MUFU.TANH R246, R47 ;  /* 0x0000002f00f67308 */ /* 0x000ea20000002400 */
[----:B-1----:R-:W-:Y:S09]  /*7720*/  FMNMX.FTZ R2, R230, R2, !PT ;  /* 0x00000002e6027209 */ /* 0x002ff20007810000 */
[----:B------:R-:W1:Y:S01]  /*7730*/  MUFU.TANH R229, R50 ;  /* 0x0000003200e57308 */ /* 0x000e620000002400 */
[----:B---3--:R-:W-:Y:S09]  /*7740*/  FMNMX.FTZ R2, R245, R2, !PT ;  /* 0x00000002f5027209 */ /* 0x008ff20007810000 */
[----:B------:R-:W3:Y:S01]  /*7750*/  MUFU.TANH R228, R51 ;  /* 0x0000003300e47308 */ /* 0x000ee20000002400 */
[----:B--2---:R-:W-:Y:S01]  /*7760*/  FMNMX.FTZ R2, R246, R2, !PT ;  /* 0x00000002f6027209 */ /* 0x004fe20007810000 */
[----:B------:R-:W-:Y:S08]  /*7770*/  LDSM.16.MT88.4 R44, [R103+UR4+0x3100] ;  /* 0x00310004672c783b */ /* 0x000ff00008004200 */
[----:B------:R2:W-:Y:S01]  /*7780*/  MUFU.EX2 R250, R4 ;  /* 0x0000000400fa7308 */ /* 0x0005e20000000800 */
[----:B-1----:R-:W-:Y:S02]  /*7790*/  FMNMX.FTZ R2, R229, R2, !PT ;  /* 0x00000002e5027209 */ /* 0x002fe40007810000 */
[----:B------:R-:W-:Y:S02]  /*77a0*/  MOV R50, R24 ;  /* 0x0000001800327202 */ /* 0x000fe40000000f00 */
[----:B---3--:R-:W-:Y:S02]  /*77b0*/  FMNMX.FTZ R2, R228, R2, !PT ;  /* 0x00000002e4027209 */ /* 0x008fe40007810000 */
[----:B------:R-:W-:Y:S03]  /*77c0*/  MOV R51, R15 ;  /* 0x0000000f00337202 */ /* 0x000fe60000000f00 */
[----:B------:R-:W1:Y:S01]  /*77d0*/  SHFL.BFLY PT, R3, R2, 0x2, 0x1f ;  /* 0x0c401f0002037f89 */ /* 0x000e6200000e0000 */
[--C-:B--2---:R-:W-:Y:S04]  /*77e0*/  FFMA.FTZ R4, R166, c[0x0][0x2d0], -R160.reuse ;  /* 0x0000b400a6047a23 */ /* 0x104fe800000108a0 */
[----:B------:R2:W-:Y:S01]  /*77f0*/  MUFU.EX2 R166, R4 ;  /* 0x0000000400a67308 */ /* 0x0005e20000000800 */
[----:B-1----:R-:W-:Y:S05]  /*7800*/  FMNMX.FTZ R2, R2, R3, !PT ;  /* 0x0000000302027209 */ /* 0x002fea0007810000 */
[----:B------:R-:W1:Y:S01]  /*7810*/  SHFL.BFLY PT, R3, R2, 0x1, 0x1f ;  /* 0x0c201f0002037f89 */ /* 0x000e6200000e0000 */
[--C-:B--2---:R-:W-:Y:S01]  /*7820*/  FFMA.FTZ R4, R102, c[0x0][0x2d0], -R160.reuse ;  /* 0x0000b40066047a23 */ /* 0x104fe200000108a0 */
[----:B------:R-:W-:Y:S03]  /*7830*/  IADD3 R102, R103, UR4, RZ ;  /* 0x0000000467667c10 */ /* 0x000fe6000fffe0ff */
[----:B------:R2:W-:Y:S01]  /*7840*/  MUFU.EX2 R249, R4 ;  /* 0x0000000400f97308 */ /* 0x0005e20000000800 */
[----:B------:R-:W-:Y:S05]  /*7850*/  IADD3 R102, R235, R102, RZ ;  /* 0x00000066eb667210 */ /* 0x000fea0007ffe0ff */
[----:B------:R-:W-:Y:S01]  /*7860*/  LDSM.16.MT88.4 R20, [R102+0x100] ;  /* 0x000100006614783b */ /* 0x000fe20000004200 */
[----:B-1----:R-:W-:Y:S03]  /*7870*/  FMNMX.FTZ R3, R2, R3, !PT ;  /* 0x0000000302037209 */ /* 0x002fe60007810000 */
[----:B------:R1:W3:Y:S02]  /*7880*/  MUFU.EX2 R2, R0 ;  /* 0x0000000000027308 */ /* 0x0002e40000000800 */
[C---:B------:R-:W-:Y:S04]  /*7890*/  FMUL.FTZ R161, R3.reuse, c[0x0][0x2d0] ;  /* 0x0000b40003a17a20 */ /* 0x040fe80000410000 */
[----:B--2---:R-:W-:Y:S01]  /*78a0*/  FFMA.FTZ R4, R170, c[0x0][0x2d0], -R161 ;  /* 0x0000b400aa047a23 */ /* 0x004fe200000108a1 */
[----:B------:R-:W-:Y:S02]  /*78b0*/  MOV R170, R12 ;  /* 0x0000000c00aa7202 */ /* 0x000fe40000000f00 */
[----:B------:R-:W2:Y:S01]  /*78c0*/  LDSM.16.MT88.4 R12, [R103+UR4+0x100] ;  /* 0x00010004670c783b */ /* 0x000ea20008004200 */
[----:B------:R4:W5:Y:S01]  /*78d0*/  MUFU.EX2 R231, R4 ;  /* 0x0000000400e77308 */ /* 0x0009620000000800 */
[----:B-1----:R-:W-:Y:S01]  /*78e0*/  FADD.FTZ R0, -R3, R101 ;  /* 0x0000006503007221 */ /* 0x002fe20000010100 */
[----:B------:R-:W-:Y:S01]  /*78f0*/  IADD3 R101, R233, UR4, RZ ;  /* 0x00000004e9657c10 */ /* 0x000fe2000fffe0ff */
[----:B---3--:R-:W-:Y:S02]  /*7900*/  FMUL.FTZ R8, R2, R108 ;  /* 0x0000006c02087220 */ /* 0x008fe40000410000 */
[----:B------:R-:W-:Y:S01]  /*7910*/  FMUL.FTZ R0, R0, c[0x0][0x2d0] ;  /* 0x0000b40000007a20 */ /* 0x000fe20000410000 */
[----:B------:R-:W-:Y:S01]  /*7920*/  IADD3 R101, R235, R101, RZ ;  /* 0x00000065eb657210 */ /* 0x000fe20007ffe0ff */
[C---:B------:R-:W-:Y:S02]  /*7930*/  FMUL.FTZ R9, R2.reuse, R109 ;  /* 0x0000006d02097220 */ /* 0x040fe40000410000 */
[----:B------:R-:W-:Y:S02]  /*7940*/  FMUL.FTZ R16, R2, R116 ;  /* 0x0000007402107220 */ /* 0x000fe40000410000 */
[----:B------:R-:W1:Y:S01]  /*7950*/  MUFU.EX2 R0, R0 ;  /* 0x0000000000007308 */ /* 0x000e620000000800 */
[--C-:B----4-:R-:W-:Y:S01]  /*7960*/  FFMA.FTZ R4, R168, c[0x0][0x2d0], -R161.reuse ;  /* 0x0000b400a8047a23 */ /* 0x110fe200000108a1 */
[----:B------:R-:W-:Y:S01]  /*7970*/  MOV R168, R251 ;  /* 0x000000fb00a87202 */ /* 0x000fe20000000f00 */
[C---:B------:R-:W-:Y:S01]  /*7980*/  FMUL.FTZ R17, R2.reuse, R117 ;  /* 0x0000007502117220 */ /* 0x040fe20000410000 */
[----:B------:R-:W3:Y:S01]  /*7990*/  LDSM.16.MT88.4 R36, [R101+0x100] ;  /* 0x000100006524783b */ /* 0x000ee20000004200 */
[C---:B------:R-:W-:Y:S02]  /*79a0*/  FMUL.FTZ R24, R2.reuse, R124 ;  /* 0x0000007c02187220 */ /* 0x040fe40000410000 */
[C---:B------:R-:W-:Y:S01]  /*79b0*/  FMUL.FTZ R32, R2.reuse, R132 ;  /* 0x0000008402207220 */ /* 0x040fe20000410000 */
[----:B-----5:R-:W-:Y:S01]  /*79c0*/  MOV R132, R231 ;  /* 0x000000e700847202 */ /* 0x020fe20000000f00 */
[C---:B------:R-:W-:Y:S01]  /*79d0*/  FMUL.FTZ R33, R2.reuse, R133 ;  /* 0x0000008502217220 */ /* 0x040fe20000410000 */
[----:B------:R4:W5:Y:S01]  /*79e0*/  MUFU.EX2 R252, R4 ;  /* 0x0000000400fc7308 */ /* 0x0009620000000800 */
        /* <DEDUP_REMOVED lines=12> */
[----:B------:R-:W-:Y:S02]  /*7ab0*/  FMUL.FTZ R56, R2, R56 ;  /* 0x0000003802387220 */ /* 0x000fe40000410000 */
[C---:B-1----:R-:W-:Y:S01]  /*7ac0*/  FMUL.FTZ R6, R0.reuse, R106 ;  /* 0x0000006a00067220 */ /* 0x042fe20000410000 */
[----:B------:R-:W-:Y:S01]  /*7ad0*/  F2FP.PACK_AB R106, R249, R166 ;  /* 0x000000a6f96a723e */ /* 0x000fe200000000ff */
[C---:B------:R-:W-:Y:S02]  /*7ae0*/  FMUL.FTZ R7, R0.reuse, R107 ;  /* 0x0000006b00077220 */ /* 0x040fe40000410000 */
[C---:B------:R-:W-:Y:S02]  /*7af0*/  FMUL.FTZ R10, R0.reuse, R110 ;  /* 0x0000006e000a7220 */ /* 0x040fe40000410000 */
[C---:B------:R-:W-:Y:S02]  /*7b00*/  FMUL.FTZ R11, R0.reuse, R111 ;  /* 0x0000006f000b7220 */ /* 0x040fe40000410000 */
[----:B------:R-:W-:Y:S01]  /*7b10*/  FMUL.FTZ R18, R0, R118 ;  /* 0x0000007600127220 */ /* 0x000fe20000410000 */
[----:B------:R-:W1:Y:S01]  /*7b20*/  LDSM.16.MT88.4 R108, [R102+0x3100] ;  /* 0x00310000666c783b */ /* 0x000e620000004200 */
[--C-:B----4-:R-:W-:Y:S01]  /*7b30*/  FFMA.FTZ R4, R164, c[0x0][0x2d0], -R161.reuse ;  /* 0x0000b400a4047a23 */ /* 0x110fe200000108a1 */
[----:B------:R-:W-:Y:S01]  /*7b40*/  MOV R164, R5 ;  /* 0x0000000500a47202 */ /* 0x000fe20000000f00 */
[----:B------:R-:W-:Y:S01]  /*7b50*/  FMUL.FTZ R5, R2, R105 ;  /* 0x0000006902057220 */ /* 0x000fe20000410000 */
[----:B-----5:R-:W-:Y:S01]  /*7b60*/  F2FP.PACK_AB R105, R252, R231 ;  /* 0x000000e7fc69723e */ /* 0x020fe200000000ff */
[----:B------:R4:W-:Y:S01]  /*7b70*/  MUFU.EX2 R251, R4 ;  /* 0x0000000400fb7308 */ /* 0x0009e20000000800 */
[C---:B------:R-:W-:Y:S02]  /*7b80*/  FMUL.FTZ R19, R0.reuse, R119 ;  /* 0x0000007700137220 */ /* 0x040fe40000410000 */
[C---:B------:R-:W-:Y:S01]  /*7b90*/  FMUL.FTZ R26, R0.reuse, R126 ;  /* 0x0000007e001a7220 */ /* 0x040fe20000410000 */
[----:B------:R-:W-:Y:S01]  /*7ba0*/  LDSM.16.MT88.4 R116, [R101+0x3100] ;  /* 0x003100006574783b */ /* 0x000fe20000004200 */
[C---:B------:R-:W-:Y:S02]  /*7bb0*/  FMUL.FTZ R27, R0.reuse, R127 ;  /* 0x0000007f001b7220 */ /* 0x040fe40000410000 */
        /* <DEDUP_REMOVED lines=11> */
[----:B------:R-:W-:Y:S02]  /*7c70*/  FMUL.FTZ R55, R0, R55 ;  /* 0x0000003700377220 */ /* 0x000fe40000410000 */
[----:B------:R-:W-:Y:S02]  /*7c80*/  FMUL.FTZ R57, R2, R57 ;  /* 0x0000003902397220 */ /* 0x000fe40000410000 */
[C---:B------:R-:W-:Y:S02]  /*7c90*/  FMUL.FTZ R58, R0.reuse, R58 ;  /* 0x0000003a003a7220 */ /* 0x040fe40000410000 */
[--C-:B----4-:R-:W-:Y:S02]  /*7ca0*/  FFMA.FTZ R4, R165, c[0x0][0x2d0], -R161.reuse ;  /* 0x0000b400a5047a23 */ /* 0x110fe400000108a1 */
[----:B------:R-:W-:Y:S02]  /*7cb0*/  FMUL.FTZ R59, R0, R59 ;  /* 0x0000003b003b7220 */ /* 0x000fe40000410000 */
[----:B------:R-:W4:Y:S01]  /*7cc0*/  MUFU.EX2 R165, R4 ;  /* 0x0000000400a57308 */ /* 0x000f220000000800 */
[C---:B------:R-:W-:Y:S02]  /*7cd0*/  FMUL.FTZ R60, R2.reuse, R60 ;  /* 0x0000003c023c7220 */ /* 0x040fe40000410000 */
[----:B------:R-:W-:Y:S02]  /*7ce0*/  FMUL.FTZ R61, R2, R61 ;  /* 0x0000003d023d7220 */ /* 0x000fe40000410000 */
        /* <DEDUP_REMOVED lines=9> */
[----:B------:R-:W-:Y:S01]  /*7d80*/  FMUL.FTZ R71, R0, R71 ;  /* 0x0000004700477220 */ /* 0x000fe20000410000 */
[----:B----4-:R-:W-:Y:S01]  /*7d90*/  F2FP.PACK_AB R107, R165, R251 ;  /* 0x000000fba56b723e */ /* 0x010fe200000000ff */
[----:B------:R-:W-:Y:S01]  /*7da0*/  FMUL.FTZ R4, R2, R104 ;  /* 0x0000006802047220 */ /* 0x000fe20000410000 */
[----:B------:R-:W-:Y:S01]  /*7db0*/  F2FP.PACK_AB R104, R250, R164 ;  /* 0x000000a4fa68723e */ /* 0x000fe200000000ff */
[C---:B------:R-:W-:Y:S02]  /*7dc0*/  FMUL.FTZ R72, R2.reuse, R72 ;  /* 0x0000004802487220 */ /* 0x040fe40000410000 */
[----:B------:R-:W-:Y:S02]  /*7dd0*/  FMUL.FTZ R73, R2, R73 ;  /* 0x0000004902497220 */ /* 0x000fe40000410000 */
[C---:B------:R-:W-:Y:S02]  /*7de0*/  FMUL.FTZ R74, R0.reuse, R74 ;  /* 0x0000004a004a7220 */ /* 0x040fe40000410000 */
[C---:B--2---:R-:W-:Y:S05]  /*7df0*/  HMMA.16816.F32 R4, R104.reuse, R12, R4 ;  /* 0x0000000c6804723c */ /* 0x044fea0000001804 */
[----:B------:R-:W-:Y:S02]  /*7e00*/  FMUL.FTZ R75, R0, R75 ;  /* 0x0000004b004b7220 */ /* 0x000fe40000410000 */
[C---:B------:R-:W-:Y:S01]  /*7e10*/  FMUL.FTZ R12, R2.reuse, R112 ;  /* 0x00000070020c7220 */ /* 0x040fe20000410000 */
[C---:B------:R-:W-:Y:S04]  /*7e20*/  HMMA.16816.F32 R8, R104.reuse, R14, R8 ;  /* 0x0000000e6808723c */ /* 0x040fe80000001808 */
[C---:B------:R-:W-:Y:S02]  /*7e30*/  FMUL.FTZ R13, R2.reuse, R113 ;  /* 0x00000071020d7220 */ /* 0x040fe40000410000 */
[----:B------:R-:W-:Y:S02]  /*7e40*/  FMUL.FTZ R76, R2, R76 ;  /* 0x0000004c024c7220 */ /* 0x000fe40000410000 */
[C---:B------:R-:W-:Y:S04]  /*7e50*/  FMUL.FTZ R14, R0.reuse, R114 ;  /* 0x00000072000e7220 */ /* 0x040fe80000410000 */
[----:B------:R-:W-:Y:S02]  /*7e60*/  FMUL.FTZ R15, R0, R115 ;  /* 0x00000073000f7220 */ /* 0x000fe40000410000 */
[----:B------:R-:W2:Y:S01]  /*7e70*/  LDSM.16.MT88.4 R112, [R233+UR4+0x3100] ;  /* 0x00310004e970783b */ /* 0x000ea20008004200 */
[----:B------:R-:W-:Y:S02]  /*7e80*/  FMUL.FTZ R77, R2, R77 ;  /* 0x0000004d024d7220 */ /* 0x000fe40000410000 */
[C---:B------:R-:W-:Y:S02]  /*7e90*/  FMUL.FTZ R78, R0.reuse, R78 ;  /* 0x0000004e004e7220 */ /* 0x040fe40000410000 */
[C---:B------:R-:W-:Y:S03]  /*7ea0*/  HMMA.16816.F32 R12, R104.reuse, R20, R12 ;  /* 0x00000014680c723c */ /* 0x040fe6000000180c */
[----:B------:R-:W-:Y:S02]  /*7eb0*/  FMUL.FTZ R79, R0, R79 ;  /* 0x0000004f004f7220 */ /* 0x000fe40000410000 */
[C---:B------:R-:W-:Y:S02]  /*7ec0*/  FMUL.FTZ R80, R2.reuse, R80 ;  /* 0x0000005002507220 */ /* 0x040fe40000410000 */
[C---:B------:R-:W-:Y:S01]  /*7ed0*/  FMUL.FTZ R21, R2.reuse, R121 ;  /* 0x0000007902157220 */ /* 0x040fe20000410000 */
[C---:B------:R-:W-:Y:S04]  /*7ee0*/  HMMA.16816.F32 R16, R104.reuse, R22, R16 ;  /* 0x000000166810723c */ /* 0x040fe80000001810 */
[C---:B------:R-:W-:Y:S01]  /*7ef0*/  FMUL.FTZ R20, R2.reuse, R120 ;  /* 0x0000007802147220 */ /* 0x040fe20000410000 */
[----:B------:R-:W-:Y:S01]  /*7f00*/  MOV R120, R25 ;  /* 0x0000001900787202 */ /* 0x000fe20000000f00 */
[----:B------:R-:W-:Y:S02]  /*7f10*/  FMUL.FTZ R25, R2, R125 ;  /* 0x0000007d02197220 */ /* 0x000fe40000410000 */
[C---:B------:R-:W-:Y:S01]  /*7f20*/  FMUL.FTZ R22, R0.reuse, R122 ;  /* 0x0000007a00167220 */ /* 0x040fe20000410000 */
[----:B------:R-:W-:Y:S01]  /*7f30*/  MOV R150, R120 ;  /* 0x0000007800967202 */ /* 0x000fe20000000f00 */
[----:B------:R-:W-:Y:S02]  /*7f40*/  LDSM.16.MT88.4 R124, [R101+0x900] ;  /* 0x00090000657c783b */ /* 0x000fe40000004200 */
[----:B------:R-:W-:Y:S02]  /*7f50*/  FMUL.FTZ R23, R0, R123 ;  /* 0x0000007b00177220 */ /* 0x000fe40000410000 */
[----:B------:R-:W-:Y:S02]  /*7f60*/  FMUL.FTZ R81, R2, R81 ;  /* 0x0000005102517220 */ /* 0x000fe40000410000 */
[C---:B------:R-:W-:Y:S02]  /*7f70*/  FMUL.FTZ R82, R0.reuse, R82 ;  /* 0x0000005200527220 */ /* 0x040fe40000410000 */
[----:B------:R-:W-:Y:S01]  /*7f80*/  LDSM.16.MT88.4 R120, [R102+0x900] ;  /* 0x000900006678783b */ /* 0x000fe20000004200 */
[C---:B------:R-:W-:Y:S03]  /*7f90*/  HMMA.16816.F32 R20, R104.reuse, R28, R20 ;  /* 0x0000001c6814723c */ /* 0x040fe60000001814 */
[----:B------:R-:W-:Y:S02]  /*7fa0*/  FMUL.FTZ R83, R0, R83 ;  /* 0x0000005300537220 */ /* 0x000fe40000410000 */
[C---:B------:R-:W-:Y:S02]  /*7fb0*/  FMUL.FTZ R84, R2.reuse, R84 ;  /* 0x0000005402547220 */ /* 0x040fe40000410000 */
[C---:B------:R-:W-:Y:S01]  /*7fc0*/  FMUL.FTZ R28, R2.reuse, R128 ;  /* 0x00000080021c7220 */ /* 0x040fe20000410000 */
[C---:B------:R-:W-:Y:S04]  /*7fd0*/  HMMA.16816.F32 R24, R104.reuse, R30, R24 ;  /* 0x0000001e6818723c */ /* 0x040fe80000001818 */
[C---:B------:R-:W-:Y:S02]  /*7fe0*/  FMUL.FTZ R29, R2.reuse, R129 ;  /* 0x00000081021d7220 */ /* 0x040fe40000410000 */
[----:B------:R-:W-:Y:S02]  /*7ff0*/  FMUL.FTZ R85, R2, R85 ;  /* 0x0000005502557220 */ /* 0x000fe40000410000 */
[C---:B------:R-:W-:Y:S04]  /*8000*/  FMUL.FTZ R30, R0.reuse, R130 ;  /* 0x00000082001e7220 */ /* 0x040fe80000410000 */
[C---:B------:R-:W-:Y:S02]  /*8010*/  FMUL.FTZ R31, R0.reuse, R131 ;  /* 0x00000083001f7220 */ /* 0x040fe40000410000 */
[----:B------:R-:W-:Y:S01]  /*8020*/  LDSM.16.MT88.4 R128, [R103+UR4+0x3900] ;  /* 0x003900046780783b */ /* 0x000fe20008004200 */
[C---:B------:R-:W-:Y:S02]  /*8030*/  FMUL.FTZ R86, R0.reuse, R86 ;  /* 0x0000005600567220 */ /* 0x040fe40000410000 */
[----:B------:R-:W-:Y:S02]  /*8040*/  FMUL.FTZ R87, R0, R87 ;  /* 0x0000005700577220 */ /* 0x000fe40000410000 */
[C---:B---3--:R-:W-:Y:S03]  /*8050*/  HMMA.16816.F32 R28, R104.reuse, R36, R28 ;  /* 0x00000024681c723c */ /* 0x048fe6000000181c */
[C---:B------:R-:W-:Y:S02]  /*8060*/  FMUL.FTZ R88, R2.reuse, R88 ;  /* 0x0000005802587220 */ /* 0x040fe40000410000 */
[----:B------:R-:W-:Y:S02]  /*8070*/  FMUL.FTZ R89, R2, R89 ;  /* 0x0000005902597220 */ /* 0x000fe40000410000 */
[----:B------:R-:W-:Y:S01]  /*8080*/  FMUL.FTZ R90, R0, R90 ;  /* 0x0000005a005a7220 */ /* 0x000fe20000410000 */
[C---:B------:R-:W-:Y:S04]  /*8090*/  HMMA.16816.F32 R32, R104.reuse, R38, R32 ;  /* 0x000000266820723c */ /* 0x040fe80000001820 */
[C---:B------:R-:W-:Y:S01]  /*80a0*/  FMUL.FTZ R36, R2.reuse, R136 ;  /* 0x0000008802247220 */ /* 0x040fe20000410000 */
[----:B------:R-:W-:Y:S01]  /*80b0*/  MOV R136, R249 ;  /* 0x000000f900887202 */ /* 0x000fe20000000f00 */
[----:B------:R-:W-:Y:S01]  /*80c0*/  FMUL.FTZ R37, R2, R137 ;  /* 0x0000008902257220 */ /* 0x000fe20000410000 */
[----:B------:R-:W-:Y:S01]  /*80d0*/  MOV R137, R248 ;  /* 0x000000f800897202 */ /* 0x000fe20000000f00 */
[C---:B------:R-:W-:Y:S01]  /*80e0*/  FMUL.FTZ R38, R0.reuse, R138 ;  /* 0x0000008a00267220 */ /* 0x040fe20000410000 */
[----:B------:R-:W-:Y:S03]  /*80f0*/  MOV R138, R170 ;  /* 0x000000aa008a7202 */ /* 0x000fe60000000f00 */
[C---:B------:R-:W-:Y:S01]  /*8100*/  FMUL.FTZ R39, R0.reuse, R139 ;  /* 0x0000008b00277220 */ /* 0x040fe20000410000 */
[----:B------:R-:W-:Y:S01]  /*8110*/  MOV R170, R244 ;  /* 0x000000f400aa7202 */ /* 0x000fe20000000f00 */
[----:B------:R-:W-:Y:S01]  /*8120*/  FMUL.FTZ R91, R0, R91 ;  /* 0x0000005b005b7220 */ /* 0x000fe20000410000 */
[----:B------:R-:W-:Y:S01]  /*8130*/  MOV R139, R230 ;  /* 0x000000e6008b7202 */ /* 0x000fe20000000f00 */
[C---:B------:R-:W-:Y:S02]  /*8140*/  FMUL.FTZ R92, R2.reuse, R92 ;  /* 0x0000005c025c7220 */ /* 0x040fe40000410000 */
[----:B------:R-:W-:Y:S01]  /*8150*/  FMUL.FTZ R93, R2, R93 ;  /* 0x0000005d025d7220 */ /* 0x000fe20000410000 */
[C---:B------:R-:W-:Y:S03]  /*8160*/  HMMA.16816.F32 R36, R104.reuse, R44, R36 ;  /* 0x0000002c6824723c */ /* 0x040fe60000001824 */
[C---:B------:R-:W-:Y:S02]  /*8170*/  FMUL.FTZ R94, R0.reuse, R94 ;  /* 0x0000005e005e7220 */ /* 0x040fe40000410000 */
[----:B------:R-:W-:Y:S02]  /*8180*/  FMUL.FTZ R95, R0, R95 ;  /* 0x0000005f005f7220 */ /* 0x000fe40000410000 */
        /* <DEDUP_REMOVED lines=12> */
[----:B------:R-:W-:Y:S01]  /*8250*/  FMUL.FTZ R97, R2, R97 ;  /* 0x0000006102617220 */ /* 0x000fe20000410000 */
[----:B------:R-:W-:Y:S01]  /*8260*/  MOV R145, R239 ;  /* 0x000000ef00917202 */ /* 0x000fe20000000f00 */
[C---:B------:R-:W-:Y:S01]  /*8270*/  FMUL.FTZ R98, R0.reuse, R98 ;  /* 0x0000006200627220 */ /* 0x040fe20000410000 */
[C---:B-1----:R-:W-:Y:S03]  /*8280*/  HMMA.16816.F32 R44, R104.reuse, R108, R44 ;  /* 0x0000006c682c723c */ /* 0x042fe6000000182c */
[----:B------:R-:W-:Y:S05]  /*8290*/  FMUL.FTZ R99, R0, R99 ;  /* 0x0000006300637220 */ /* 0x000fea0000410000 */
[C---:B------:R-:W-:Y:S01]  /*82a0*/  HMMA.16816.F32 R48, R104.reuse, R110, R48 ;  /* 0x0000006e6830723c */ /* 0x040fe20000001830 */
[----:B------:R-:W1:Y:S07]  /*82b0*/  LDSM.16.MT88.4 R108, [R103+UR4+0x6100] ;  /* 0x00610004676c783b */ /* 0x000e6e0008004200 */
[C---:B--2---:R-:W-:Y:S07]  /*82c0*/  HMMA.16816.F32 R52, R104.reuse, R112, R52 ;  /* 0x000000706834723c */ /* 0x044fee0000001834 */
[--C-:B------:R-:W-:Y:S01]  /*82d0*/  FFMA.FTZ R112, R162, c[0x0][0x2d0], -R160.reuse ;  /* 0x0000b400a2707a23 */ /* 0x100fe200000108a0 */
[C---:B------:R-:W-:Y:S03]  /*82e0*/  HMMA.16816.F32 R56, R104.reuse, R114, R56 ;  /* 0x000000726838723c */ /* 0x040fe60000001838 */
[----:B------:R2:W-:Y:S05]  /*82f0*/  MUFU.EX2 R250, R112 ;  /* 0x0000007000fa7308 */ /* 0x0005ea0000000800 */
[C---:B------:R-:W-:Y:S07]  /*8300*/  HMMA.16816.F32 R60, R104.reuse, R116, R60 ;  /* 0x00000074683c723c */ /* 0x040fee000000183c */
[--C-:B------:R-:W-:Y:S01]  /*8310*/  FFMA.FTZ R116, R163, c[0x0][0x2d0], -R160.reuse ;  /* 0x0000b400a3747a23 */ /* 0x100fe200000108a0 */
[C---:B------:R-:W-:Y:S03]  /*8320*/  HMMA.16816.F32 R64, R104.reuse, R118, R64 ;  /* 0x000000766840723c */ /* 0x040fe60000001840 */
[----:B------:R3:W4:Y:S05]  /*8330*/  MUFU.EX2 R249, R116 ;  /* 0x0000007400f97308 */ /* 0x00072a0000000800 */
[C---:B-1----:R-:W-:Y:S01]  /*8340*/  HMMA.16816.F32 R68, R104.reuse, R108, R68 ;  /* 0x0000006c6844723c */ /* 0x042fe20000001844 */
[----:B--2---:R-:W1:Y:S06]  /*8350*/  LDSM.16.MT88.4 R112, [R102+0x6100] ;  /* 0x006100006670783b */ /* 0x004e6c0000004200 */
[--C-:B------:R-:W-:Y:S01]  /*8360*/  FFMA.FTZ R108, R172, c[0x0][0x2d0], -R160.reuse ;  /* 0x0000b400ac6c7a23 */ /* 0x100fe200000108a0 */
[C---:B------:R-:W-:Y:S03]  /*8370*/  HMMA.16816.F32 R72, R104.reuse, R110, R72 ;  /* 0x0000006e6848723c */ /* 0x040fe60000001848 */
[----:B------:R2:W-:Y:S01]  /*8380*/  MUFU.EX2 R247, R108 ;  /* 0x0000006c00f77308 */ /* 0x0005e20000000800 */
[--C-:B---3--:R-:W-:Y:S09]  /*8390*/  FFMA.FTZ R116, R171, c[0x0][0x2d0], -R160.reuse ;  /* 0x0000b400ab747a23 */ /* 0x108ff200000108a0 */
[----:B------:R3:W5:Y:S01]  /*83a0*/  MUFU.EX2 R248, R116 ;  /* 0x0000007400f87308 */ /* 0x0007620000000800 */
[--C-:B--2---:R-:W-:Y:S09]  /*83b0*/  FFMA.FTZ R108, R173, c[0x0][0x2d0], -R161.reuse ;  /* 0x0000b400ad6c7a23 */ /* 0x104ff200000108a1 */
[----:B------:R2:W-:Y:S01]  /*83c0*/  MUFU.EX2 R246, R108 ;  /* 0x0000006c00f67308 */ /* 0x0005e20000000800 */
[C---:B-1----:R-:W-:Y:S01]  /*83d0*/  HMMA.16816.F32 R76, R104.reuse, R112, R76 ;  /* 0x00000070684c723c */ /* 0x042fe2000000184c */
[----:B---3--:R-:W1:Y:S06]  /*83e0*/  LDSM.16.MT88.4 R116, [R233+UR4+0x6100] ;  /* 0x00610004e974783b */ /* 0x008e6c0008004200 */
[--C-:B------:R-:W-:Y:S01]  /*83f0*/  FFMA.FTZ R112, R175, c[0x0][0x2d0], -R161.reuse ;  /* 0x0000b400af707a23 */ /* 0x100fe200000108a1 */
[C---:B------:R-:W-:Y:S03]  /*8400*/  HMMA.16816.F32 R80, R104.reuse, R114, R80 ;  /* 0x000000726850723c */ /* 0x040fe60000001850 */
[----:B------:R3:W1:Y:S01]  /*8410*/  MUFU.EX2 R245, R112 ;  /* 0x0000007000f57308 */ /* 0x0006620000000800 */
[----:B--2---:R-:W2:Y:S01]  /*8420*/  LDSM.16.MT88.4 R108, [R101+0x6100] ;  /* 0x00610000656c783b */ /* 0x004ea20000004200 */
[--C-:B---3--:R-:W-:Y:S08]  /*8430*/  FFMA.FTZ R112, R174, c[0x0][0x2d0], -R161.reuse ;  /* 0x0000b400ae707a23 */ /* 0x108ff000000108a1 */
[----:B------:R3:W-:Y:S01]  /*8440*/  MUFU.EX2 R244, R112 ;  /* 0x0000007000f47308 */ /* 0x0007e20000000800 */
[C---:B-1----:R-:W-:Y:S07]  /*8450*/  HMMA.16816.F32 R84, R104.reuse, R116, R84 ;  /* 0x000000746854723c */ /* 0x042fee0000001854 */
[--C-:B------:R-:W-:Y:S01]  /*8460*/  FFMA.FTZ R116, R176, c[0x0][0x2d0], -R161.reuse ;  /* 0x0000b400b0747a23 */ /* 0x100fe200000108a1 */
[C---:B------:R-:W-:Y:S03]  /*8470*/  HMMA.16816.F32 R88, R104.reuse, R118, R88 ;  /* 0x000000766858723c */ /* 0x040fe60000001858 */
[----:B------:R1:W1:Y:S05]  /*8480*/  MUFU.EX2 R242, R116 ;  /* 0x0000007400f27308 */ /* 0x00026a0000000800 */
[C---:B--2---:R-:W-:Y:S01]  /*8490*/  HMMA.16816.F32 R92, R104.reuse, R108, R92 ;  /* 0x0000006c685c723c */ /* 0x044fe2000000185c */
[----:B---3--:R-:W2:Y:S07]  /*84a0*/  LDSM.16.MT88.4 R112, [R103+UR4+0x900] ;  /* 0x000900046770783b */ /* 0x008eae0008004200 */
[----:B------:R-:W-:Y:S01]  /*84b0*/  HMMA.16816.F32 R96, R104, R110, R96 ;  /* 0x0000006e6860723c */ /* 0x000fe20000001860 */
[----:B------:R-:W-:Y:S06]  /*84c0*/  LDSM.16.MT88.4 R108, [R102+0x3900] ;  /* 0x00390000666c783b */ /* 0x000fec0000004200 */
[----:B----4-:R-:W-:Y:S02]  /*84d0*/  F2FP.PACK_AB R104, R249, R250 ;  /* 0x000000faf968723e */ /* 0x010fe400000000ff */
[----:B-----5:R-:W-:Y:S01]  /*84e0*/  F2FP.PACK_AB R106, R247, R248 ;  /* 0x000000f8f76a723e */ /* 0x020fe200000000ff */
[----:B-1----:R-:W1:Y:S02]  /*84f0*/  LDSM.16.MT88.4 R116, [R233+UR4+0x900] ;  /* 0x00090004e974783b */ /* 0x002e640008004200 */
[----:B------:R-:W-:Y:S02]  /*8500*/  F2FP.PACK_AB R105, R245, R246 ;  /* 0x000000f6f569723e */ /* 0x000fe400000000ff */
[----:B------:R-:W-:Y:S07]  /*8510*/  F2FP.PACK_AB R107, R242, R244 ;  /* 0x000000f4f26b723e */ /* 0x000fee00000000ff */
[C---:B--2---:R-:W-:Y:S08]  /*8520*/  HMMA.16816.F32 R4, R104.reuse, R112, R4 ;  /* 0x000000706804723c */ /* 0x044ff00000001804 */
[C---:B------:R-:W-:Y:S01]  /*8530*/  HMMA.16816.F32 R8, R104.reuse, R114, R8 ;  /* 0x000000726808723c */ /* 0x040fe20000001808 */
[----:B------:R-:W2:Y:S07]  /*8540*/  LDSM.16.MT88.4 R112, [R233+UR4+0x3900] ;  /* 0x00390004e970783b */ /* 0x000eae0008004200 */
[C---:B------:R-:W-:Y:S08]  /*8550*/  HMMA.16816.F32 R12, R104.reuse, R120, R12 ;  /* 0x00000078680c723c */ /* 0x040ff0000000180c */
[C---:B------:R-:W-:Y:S01]  /*8560*/  HMMA.16816.F32 R16, R104.reuse, R122, R16 ;  /* 0x0000007a6810723c */ /* 0x040fe20000001810 */
[----:B------:R-:W3:Y:S07]  /*8570*/  LDSM.16.MT88.4 R120, [R101+0x3900] ;  /* 0x003900006578783b */ /* 0x000eee0000004200 */
[C---:B-1----:R-:W-:Y:S08]  /*8580*/  HMMA.16816.F32 R20, R104.reuse, R116, R20 ;  /* 0x000000746814723c */ /* 0x042ff00000001814 */
[C---:B------:R-:W-:Y:S01]  /*8590*/  HMMA.16816.F32 R24, R104.reuse, R118, R24 ;  /* 0x000000766818723c */ /* 0x040fe20000001818 */
[----:B------:R-:W1:Y:S07]  /*85a0*/  LDSM.16.MT88.4 R116, [R103+UR4+0x6900] ;  /* 0x006900046774783b */ /* 0x000e6e0008004200 */
[C---:B------:R-:W-:Y:S08]  /*85b0*/  HMMA.16816.F32 R28, R104.reuse, R124, R28 ;  /* 0x0000007c681c723c */ /* 0x040ff0000000181c */
[C---:B------:R-:W-:Y:S01]  /*85c0*/  HMMA.16816.F32 R32, R104.reuse, R126, R32 ;  /* 0x0000007e6820723c */ /* 0x040fe20000001820 */
[----:B------:R-:W-:Y:S07]  /*85d0*/  LDSM.16.MT88.4 R124, [R101+0x6900] ;  /* 0x00690000657c783b */ /* 0x000fee0000004200 */
[C---:B------:R-:W-:Y:S08]  /*85e0*/  HMMA.16816.F32 R36, R104.reuse, R128, R36 ;  /* 0x000000806824723c */ /* 0x040ff00000001824 */
[C---:B------:R-:W-:Y:S01]  /*85f0*/  HMMA.16816.F32 R40, R104.reuse, R130, R40 ;  /* 0x000000826828723c */ /* 0x040fe20000001828 */
[----:B------:R-:W-:Y:S07]  /*8600*/  LDSM.16.MT88.4 R128, [R233+UR4+0x4100] ;  /* 0x00410004e980783b */ /* 0x000fee0008004200 */
[C---:B------:R-:W-:Y:S07]  /*8610*/  HMMA.16816.F32 R44, R104.reuse, R108, R44 ;  /* 0x0000006c682c723c */ /* 0x040fee000000182c */
[--C-:B------:R-:W-:Y:S01]  /*8620*/  FFMA.FTZ R108, R177, c[0x0][0x2d0], -R160.reuse ;  /* 0x0000b400b16c7a23 */ /* 0x100fe200000108a0 */
[C---:B------:R-:W-:Y:S03]  /*8630*/  HMMA.16816.F32 R48, R104.reuse, R110, R48 ;  /* 0x0000006e6830723c */ /* 0x040fe60000001830 */
[----:B------:R4:W-:Y:S05]  /*8640*/  MUFU.EX2 R241, R108 ;  /* 0x0000006c00f17308 */ /* 0x0009ea0000000800 */
[C---:B--2---:R-:W-:Y:S07]  /*8650*/  HMMA.16816.F32 R52, R104.reuse, R112, R52 ;  /* 0x000000706834723c */ /* 0x044fee0000001834 */
[--C-:B------:R-:W-:Y:S01]  /*8660*/  FFMA.FTZ R112, R180, c[0x0][0x2d0], -R160.reuse ;  /* 0x0000b400b4707a23 */ /* 0x100fe200000108a0 */
[C---:B------:R-:W-:Y:S03]  /*8670*/  HMMA.16816.F32 R56, R104.reuse, R114, R56 ;  /* 0x000000726838723c */ /* 0x040fe60000001838 */
[----:B------:R2:W5:Y:S05]  /*8680*/  MUFU.EX2 R240, R112 ;  /* 0x0000007000f07308 */ /* 0x00056a0000000800 */
[C---:B---3--:R-:W-:Y:S01]  /*8690*/  HMMA.16816.F32 R60, R104.reuse, R120, R60 ;  /* 0x00000078683c723c */ /* 0x048fe2000000183c */
[----:B----4-:R-:W3:Y:S06]  /*86a0*/  LDSM.16.MT88.4 R108, [R102+0x6900] ;  /* 0x00690000666c783b */ /* 0x010eec0000004200 */
[--C-:B------:R-:W-:Y:S01]  /*86b0*/  FFMA.FTZ R120, R178, c[0x0][0x2d0], -R160.reuse ;  /* 0x0000b400b2787a23 */ /* 0x100fe200000108a0 */
[C---:B------:R-:W-:Y:S03]  /*86c0*/  HMMA.16816.F32 R64, R104.reuse, R122, R64 ;  /* 0x0000007a6840723c */ /* 0x040fe60000001840 */
[----:B------:R4:W-:Y:S05]  /*86d0*/  MUFU.EX2 R238, R120 ;  /* 0x0000007800ee7308 */ /* 0x0009ea0000000800 */
[C---:B-1----:R-:W-:Y:S04]  /*86e0*/  HMMA.16816.F32 R68, R104.reuse, R116, R68 ;  /* 0x000000746844723c */ /* 0x042fe80000001844 */
[--C-:B--2---:R-:W-:Y:S03]  /*86f0*/  FFMA.FTZ R112, R179, c[0x0][0x2d0], -R160.reuse ;  /* 0x0000b400b3707a23 */ /* 0x104fe600000108a0 */
[--C-:B------:R-:W-:Y:S01]  /*8700*/  FFMA.FTZ R116, R183, c[0x0][0x2d0], -R161.reuse ;  /* 0x0000b400b7747a23 */ /* 0x100fe200000108a1 */
[C---:B------:R-:W-:Y:S01]  /*8710*/  HMMA.16816.F32 R72, R104.reuse, R118, R72 ;  /* 0x000000766848723c */ /* 0x040fe20000001848 */
[----:B------:R1:W2:Y:S10]  /*8720*/  MUFU.EX2 R239, R112 ;  /* 0x0000007000ef7308 */ /* 0x0002b40000000800 */
[----:B------:R2:W-:Y:S01]  /*8730*/  MUFU.EX2 R230, R116 ;  /* 0x0000007400e67308 */ /* 0x0005e20000000800 */
[--C-:B----4-:R-:W-:Y:S01]  /*8740*/  FFMA.FTZ R120, R182, c[0x0][0x2d0], -R161.reuse ;  /* 0x0000b400b6787a23 */ /* 0x110fe200000108a1 */
[C---:B---3--:R-:W-:Y:S08]  /*8750*/  HMMA.16816.F32 R76, R104.reuse, R108, R76 ;  /* 0x0000006c684c723c */ /* 0x048ff0000000184c */
[----:B------:R3:W4:Y:S01]  /*8760*/  MUFU.EX2 R231, R120 ;  /* 0x0000007800e77308 */ /* 0x0007220000000800 */
[----:B-1----:R-:W1:Y:S03]  /*8770*/  LDSM.16.MT88.4 R112, [R233+UR4+0x6900] ;  /* 0x00690004e970783b */ /* 0x002e660008004200 */
[--C-:B------:R-:W-:Y:S01]  /*8780*/  FFMA.FTZ R108, R188, c[0x0][0x2d0], -R161.reuse ;  /* 0x0000b400bc6c7a23 */ /* 0x100fe200000108a1 */
[C---:B------:R-:W-:Y:S05]  /*8790*/  HMMA.16816.F32 R80, R104.reuse, R110, R80 ;  /* 0x0000006e6850723c */ /* 0x040fea0000001850 */
[----:B------:R4:W-:Y:S01]  /*87a0*/  MUFU.EX2 R229, R108 ;  /* 0x0000006c00e57308 */ /* 0x0009e20000000800 */
[--C-:B--2---:R-:W-:Y:S09]  /*87b0*/  FFMA.FTZ R116, R181, c[0x0][0x2d0], -R161.reuse ;  /* 0x0000b400b5747a23 */ /* 0x104ff200000108a1 */
[----:B------:R2:W1:Y:S01]  /*87c0*/  MUFU.EX2 R228, R116 ;  /* 0x0000007400e47308 */ /* 0x0004620000000800 */
[----:B---3--:R-:W-:Y:S08]  /*87d0*/  LDSM.16.MT88.4 R120, [R102+0x1100] ;  /* 0x001100006678783b */ /* 0x008ff00000004200 */
[----:B----4-:R-:W-:Y:S01]  /*87e0*/  LDSM.16.MT88.4 R108, [R233+UR4+0x1100] ;  /* 0x00110004e96c783b */ /* 0x010fe20008004200 */
[C---:B-1----:R-:W-:Y:S07]  /*87f0*/  HMMA.16816.F32 R84, R104.reuse, R112, R84 ;  /* 0x000000706854723c */ /* 0x042fee0000001854 */
[----:B--2---:R-:W1:Y:S01]  /*8800*/  LDSM.16.MT88.4 R116, [R103+UR4+0x1100] ;  /* 0x001100046774783b */ /* 0x004e620008004200 */
[C---:B------:R-:W-:Y:S07]  /*8810*/  HMMA.16816.F32 R88, R104.reuse, R114, R88 ;  /* 0x000000726858723c */ /* 0x040fee0000001858 */
[----:B------:R-:W2:Y:S01]  /*8820*/  LDSM.16.MT88.4 R112, [R101+0x1100] ;  /* 0x001100006570783b */ /* 0x000ea20000004200 */
[C---:B------:R-:W-:Y:S08]  /*8830*/  HMMA.16816.F32 R92, R104.reuse, R124, R92 ;  /* 0x0000007c685c723c */ /* 0x040ff0000000185c */
[----:B------:R-:W-:Y:S01]  /*8840*/  HMMA.16816.F32 R96, R104, R126, R96 ;  /* 0x0000007e6860723c */ /* 0x000fe20000001860 */
[----:B------:R-:W-:Y:S06]  /*8850*/  LDSM.16.MT88.4 R124, [R102+0x4100] ;  /* 0x00410000667c783b */ /* 0x000fec0000004200 */
[----:B-----5:R-:W-:Y:S02]  /*8860*/  F2FP.PACK_AB R104, R240, R241 ;  /* 0x000000f1f068723e */ /* 0x020fe400000000ff */
[----:B------:R-:W-:Y:S03]  /*8870*/  F2FP.PACK_AB R106, R238, R239 ;  /* 0x000000efee6a723e */ /* 0x000fe600000000ff */
[----:B------:R-:W-:Y:S02]  /*8880*/  F2FP.PACK_AB R105, R230, R231 ;  /* 0x000000e7e669723e */ /* 0x000fe400000000ff */
[----:B------:R-:W-:Y:S07]  /*8890*/  F2FP.PACK_AB R107, R229, R228 ;  /* 0x000000e4e56b723e */ /* 0x000fee00000000ff */
[C---:B-1----:R-:W-:Y:S08]  /*88a0*/  HMMA.16816.F32 R4, R104.reuse, R116, R4 ;  /* 0x000000746804723c */ /* 0x042ff00000001804 */
[C---:B------:R-:W-:Y:S01]  /*88b0*/  HMMA.16816.F32 R8, R104.reuse, R118, R8 ;  /* 0x000000766808723c */ /* 0x040fe20000001808 */
[----:B------:R-:W1:Y:S07]  /*88c0*/  LDSM.16.MT88.4 R116, [R103+UR4+0x4100] ;  /* 0x004100046774783b */ /* 0x000e6e0008004200 */
[C---:B------:R-:W-:Y:S08]  /*88d0*/  HMMA.16816.F32 R12, R104.reuse, R120, R12 ;  /* 0x00000078680c723c */ /* 0x040ff0000000180c */
[C---:B------:R-:W-:Y:S01]  /*88e0*/  HMMA.16816.F32 R16, R104.reuse, R122, R16 ;  /* 0x0000007a6810723c */ /* 0x040fe20000001810 */
[----:B------:R-:W3:Y:S07]  /*88f0*/  LDSM.16.MT88.4 R120, [R101+0x4100] ;  /* 0x004100006578783b */ /* 0x000eee0000004200 */
[C---:B------:R-:W-:Y:S08]  /*8900*/  HMMA.16816.F32 R20, R104.reuse, R108, R20 ;  /* 0x0000006c6814723c */ /* 0x040ff00000001814 */
[C---:B------:R-:W-:Y:S01]  /*8910*/  HMMA.16816.F32 R24, R104.reuse, R110, R24 ;  /* 0x0000006e6818723c */ /* 0x040fe20000001818 */
[----:B------:R-:W4:Y:S07]  /*8920*/  LDSM.16.MT88.4 R108, [R103+UR4+0x7100] ;  /* 0x00710004676c783b */ /* 0x000f2e0008004200 */
[C---:B--2---:R-:W-:Y:S08]  /*8930*/  HMMA.16816.F32 R28, R104.reuse, R112, R28 ;  /* 0x00000070681c723c */ /* 0x044ff0000000181c */
[C---:B------:R-:W-:Y:S01]  /*8940*/  HMMA.16816.F32 R32, R104.reuse, R114, R32 ;  /* 0x000000726820723c */ /* 0x040fe20000001820 */
[----:B------:R-:W2:Y:S07]  /*8950*/  LDSM.16.MT88.4 R112, [R102+0x7100] ;  /* 0x007100006670783b */ /* 0x000eae0000004200 */
[C---:B-1----:R-:W-:Y:S07]  /*8960*/  HMMA.16816.F32 R36, R104.reuse, R116, R36 ;  /* 0x000000746824723c */ /* 0x042fee0000001824 */
[--C-:B------:R-:W-:Y:S01]  /*8970*/  FFMA.FTZ R116, R189, c[0x0][0x2d0], -R160.reuse ;  /* 0x0000b400bd747a23 */ /* 0x100fe200000108a0 */
[C---:B------:R-:W-:Y:S03]  /*8980*/  HMMA.16816.F32 R40, R104.reuse, R118, R40 ;  /* 0x000000766828723c */ /* 0x040fe60000001828 */
[----:B------:R1:W-:Y:S05]  /*8990*/  MUFU.EX2 R188, R116 ;  /* 0x0000007400bc7308 */ /* 0x0003ea0000000800 */
[C---:B------:R-:W-:Y:S08]  /*89a0*/  HMMA.16816.F32 R44, R104.reuse, R124, R44 ;  /* 0x0000007c682c723c */ /* 0x040ff0000000182c */
[C---:B------:R-:W-:Y:S01]  /*89b0*/  HMMA.16816.F32 R48, R104.reuse, R126, R48 ;  /* 0x0000007e6830723c */ /* 0x040fe20000001830 */
[----:B------:R-:W-:Y:S07]  /*89c0*/  LDSM.16.MT88.4 R124, [R101+0x1900] ;  /* 0x00190000657c783b */ /* 0x000fee0000004200 */
[C---:B------:R-:W-:Y:S01]  /*89d0*/  HMMA.16816.F32 R52, R104.reuse, R128, R52 ;  /* 0x000000806834723c */ /* 0x040fe20000001834 */
[----:B-1----:R-:W1:Y:S07]  /*89e0*/  LDSM.16.MT88.4 R116, [R233+UR4+0x7100] ;  /* 0x00710004e974783b */ /* 0x002e6e0008004200 */
[C---:B------:R-:W-:Y:S01]  /*89f0*/  HMMA.16816.F32 R56, R104.reuse, R130, R56 ;  /* 0x000000826838723c */ /* 0x040fe20000001838 */
[----:B------:R-:W-:Y:S07]  /*8a00*/  LDSM.16.MT88.4 R128, [R103+UR4+0x4900] ;  /* 0x004900046780783b */ /* 0x000fee0008004200 */
[C---:B---3--:R-:W-:Y:S07]  /*8a10*/  HMMA.16816.F32 R60, R104.reuse, R120, R60 ;  /* 0x00000078683c723c */ /* 0x048fee000000183c */
[--C-:B------:R-:W-:Y:S01]  /*8a20*/  FFMA.FTZ R120, R191, c[0x0][0x2d0], -R160.reuse ;  /* 0x0000b400bf787a23 */ /* 0x100fe200000108a0 */
[C---:B------:R-:W-:Y:S03]  /*8a30*/  HMMA.16816.F32 R64, R104.reuse, R122, R64 ;  /* 0x0000007a6840723c */ /* 0x040fe60000001840 */
[----:B------:R3:W5:Y:S05]  /*8a40*/  MUFU.EX2 R191, R120 ;  /* 0x0000007800bf7308 */ /* 0x00076a0000000800 */
[C---:B----4-:R-:W-:Y:S07]  /*8a50*/  HMMA.16816.F32 R68, R104.reuse, R108, R68 ;  /* 0x0000006c6844723c */ /* 0x050fee0000001844 */
[--C-:B------:R-:W-:Y:S01]  /*8a60*/  FFMA.FTZ R108, R151, c[0x0][0x2d0], -R160.reuse ;  /* 0x0000b400976c7a23 */ /* 0x100fe200000108a0 */
[C---:B------:R-:W-:Y:S03]  /*8a70*/  HMMA.16816.F32 R72, R104.reuse, R110, R72 ;  /* 0x0000006e6848723c */ /* 0x040fe60000001848 */
[----:B------:R4:W-:Y:S05]  /*8a80*/  MUFU.EX2 R189, R108 ;  /* 0x0000006c00bd7308 */ /* 0x0009ea0000000800 */
[C---:B--2---:R-:W-:Y:S04]  /*8a90*/  HMMA.16816.F32 R76, R104.reuse, R112, R76 ;  /* 0x00000070684c723c */ /* 0x044fe8000000184c */
[--C-:B---3--:R-:W-:Y:S04]  /*8aa0*/  FFMA.FTZ R120, R190, c[0x0][0x2d0], -R160.reuse ;  /* 0x0000b400be787a23 */ /* 0x108fe800000108a0 */
[C---:B------:R-:W-:Y:S01]  /*8ab0*/  HMMA.16816.F32 R80, R104.reuse, R114, R80 ;  /* 0x000000726850723c */ /* 0x040fe20000001850 */
[----:B------:R2:W3:Y:S01]  /*8ac0*/  MUFU.EX2 R190, R120 ;  /* 0x0000007800be7308 */ /* 0x0004e20000000800 */
[----:B------:R-:W-:Y:S06]  /*8ad0*/  LDSM.16.MT88.4 R112, [R102+0x1900] ;  /* 0x001900006670783b */ /* 0x000fec0000004200 */
[C---:B-1----:R-:W-:Y:S04]  /*8ae0*/  HMMA.16816.F32 R84, R104.reuse, R116, R84 ;  /* 0x000000746854723c */ /* 0x042fe80000001854 */
[--C-:B----4-:R-:W-:Y:S03]  /*8af0*/  FFMA.FTZ R108, R150, c[0x0][0x2d0], -R161.reuse ;  /* 0x0000b400966c7a23 */ /* 0x110fe600000108a1 */
[--C-:B------:R-:W-:Y:S01]  /*8b00*/  FFMA.FTZ R116, R147, c[0x0][0x2d0], -R161.reuse ;  /* 0x0000b40093747a23 */ /* 0x100fe200000108a1 */
[C---:B------:R-:W-:Y:S01]  /*8b10*/  HMMA.16816.F32 R88, R104.reuse, R118, R88 ;  /* 0x000000766858723c */ /* 0x040fe20000001858 */
[----:B------:R1:W-:Y:S03]  /*8b20*/  MUFU.EX2 R183, R108 ;  /* 0x0000006c00b77308 */ /* 0x0003e60000000800 */
[----:B------:R-:W-:Y:S01]  /*8b30*/  MOV R147, R164 ;  /* 0x000000a400937202 */ /* 0x000fe20000000f00 */
[----:B--2---:R-:W2:Y:S06]  /*8b40*/  LDSM.16.MT88.4 R120, [R101+0x7100] ;  /* 0x007100006578783b */ /* 0x004eac0000004200 */
[----:B------:R4:W-:Y:S01]  /*8b50*/  MUFU.EX2 R181, R116 ;  /* 0x0000007400b57308 */ /* 0x0009e20000000800 */
[--C-:B-1----:R-:W-:Y:S09]  /*8b60*/  FFMA.FTZ R108, R149, c[0x0][0x2d0], -R161.reuse ;  /* 0x0000b400956c7a23 */ /* 0x102ff200000108a1 */
[----:B------:R1:W1:Y:S01]  /*8b70*/  MUFU.EX2 R182, R108 ;  /* 0x0000006c00b67308 */ /* 0x0002620000000800 */
[----:B----4-:R-:W-:Y:S01]  /*8b80*/  LDSM.16.MT88.4 R116, [R233+UR4+0x1900] ;  /* 0x00190004e974783b */ /* 0x010fe20008004200 */
[C---:B--2---:R-:W-:Y:S03]  /*8b90*/  HMMA.16816.F32 R92, R104.reuse, R120, R92 ;  /* 0x00000078685c723c */ /* 0x044fe6000000185c */
[--C-:B-1----:R-:W-:Y:S04]  /*8ba0*/  FFMA.FTZ R108, R148, c[0x0][0x2d0], -R161.reuse ;  /* 0x0000b400946c7a23 */ /* 0x102fe800000108a1 */
[----:B------:R-:W-:Y:S01]  /*8bb0*/  LDSM.16.MT88.4 R148, [R102+0x5900] ;  /* 0x005900006694783b */ /* 0x000fe20000004200 */
[----:B------:R-:W-:Y:S01]  /*8bc0*/  HMMA.16816.F32 R96, R104, R122, R96 ;  /* 0x0000007a6860723c */ /* 0x000fe20000001860 */
[----:B------:R1:W2:Y:S06]  /*8bd0*/  MUFU.EX2 R180, R108 ;  /* 0x0000006c00b47308 */ /* 0x0002ac0000000800 */
[----:B------:R-:W-:Y:S01]  /*8be0*/  LDSM.16.MT88.4 R120, [R102+0x4900] ;  /* 0x004900006678783b */ /* 0x000fe20000004200 */
[----:B-----5:R-:W-:Y:S04]  /*8bf0*/  F2FP.PACK_AB R104, R191, R188 ;  /* 0x000000bcbf68723e */ /* 0x020fe800000000ff */
[----:B---3--:R-:W-:Y:S02]  /*8c00*/  F2FP.PACK_AB R106, R189, R190 ;  /* 0x000000bebd6a723e */ /* 0x008fe400000000ff */
[----:B------:R-:W-:Y:S01]  /*8c10*/  F2FP.PACK_AB R105, R182, R183 ;  /* 0x000000b7b669723e */ /* 0x000fe200000000ff */
[----:B-1----:R-:W1:Y:S01]  /*8c20*/  LDSM.16.MT88.4 R108, [R103+UR4+0x1900] ;  /* 0x00190004676c783b */ /* 0x002e620008004200 */
[----:B--2---:R-:W-:Y:S07]  /*8c30*/  F2FP.PACK_AB R107, R181, R180 ;  /* 0x000000b4b56b723e */ /* 0x004fee00000000ff */
[C---:B-1----:R-:W-:Y:S08]  /*8c40*/  HMMA.16816.F32 R4, R104.reuse, R108, R4 ;  /* 0x0000006c6804723c */ /* 0x042ff00000001804 */
[C---:B------:R-:W-:Y:S01]  /*8c50*/  HMMA.16816.F32 R8, R104.reuse, R110, R8 ;  /* 0x0000006e6808723c */ /* 0x040fe20000001808 */
[----:B------:R-:W1:Y:S07]  /*8c60*/  LDSM.16.MT88.4 R108, [R233+UR4+0x4900] ;  /* 0x00490004e96c783b */ /* 0x000e6e0008004200 */
[C---:B------:R-:W-:Y:S08]  /*8c70*/  HMMA.16816.F32 R12, R104.reuse, R112, R12 ;  /* 0x00000070680c723c */ /* 0x040ff0000000180c */
[C---:B------:R-:W-:Y:S01]  /*8c80*/  HMMA.16816.F32 R16, R104.reuse, R114, R16 ;  /* 0x000000726810723c */ /* 0x040fe20000001810 */
[----:B------:R-:W2:Y:S07]  /*8c90*/  LDSM.16.MT88.4 R112, [R101+0x4900] ;  /* 0x004900006570783b */ /* 0x000eae0000004200 */
[C---:B------:R-:W-:Y:S07]  /*8ca0*/  HMMA.16816.F32 R20, R104.reuse, R116, R20 ;  /* 0x000000746814723c */ /* 0x040fee0000001814 */
[--C-:B------:R-:W-:Y:S01]  /*8cb0*/  FFMA.FTZ R116, R146, c[0x0][0x2d0], -R160.reuse ;  /* 0x0000b40092747a23 */ /* 0x100fe200000108a0 */
[C---:B------:R-:W-:Y:S01]  /*8cc0*/  HMMA.16816.F32 R24, R104.reuse, R118, R24 ;  /* 0x000000766818723c */ /* 0x040fe20000001818 */
[----:B------:R-:W3:Y:S02]  /*8cd0*/  LDL.LU R146, [R1] ;  /* 0x0000000001927983 */ /* 0x000ee40000300800 */
[----:B------:R4:W-:Y:S05]  /*8ce0*/  MUFU.EX2 R178, R116 ;  /* 0x0000007400b27308 */ /* 0x0009ea0000000800 */
[C---:B------:R-:W-:Y:S08]  /*8cf0*/  HMMA.16816.F32 R28, R104.reuse, R124, R28 ;  /* 0x0000007c681c723c */ /* 0x040ff0000000181c */
[C---:B------:R-:W-:Y:S01]  /*8d00*/  HMMA.16816.F32 R32, R104.reuse, R126, R32 ;  /* 0x0000007e6820723c */ /* 0x040fe20000001820 */
[----:B------:R-:W-:Y:S07]  /*8d10*/  LDSM.16.MT88.4 R124, [R101+0x7900] ;  /* 0x00790000657c783b */ /* 0x000fee0000004200 */
[C---:B------:R-:W-:Y:S01]  /*8d20*/  HMMA.16816.F32 R36, R104.reuse, R128, R36 ;  /* 0x000000806824723c */ /* 0x040fe20000001824 */
[----:B----4-:R-:W4:Y:S06]  /*8d30*/  LDSM.16.MT88.4 R116, [R103+UR4+0x7900] ;  /* 0x007900046774783b */ /* 0x010f2c0008004200 */
[--C-:B------:R-:W-:Y:S01]  /*8d40*/  FFMA.FTZ R128, R139, c[0x0][0x2d0], -R161.reuse ;  /* 0x0000b4008b807a23 */ /* 0x100fe200000108a1 */
[C---:B------:R-:W-:Y:S03]  /*8d50*/  HMMA.16816.F32 R40, R104.reuse, R130, R40 ;  /* 0x000000826828723c */ /* 0x040fe60000001828 */
[----:B------:R5:W-:Y:S01]  /*8d60*/  MUFU.EX2 R172, R128 ;  /* 0x0000008000ac7308 */ /* 0x000be20000000800 */
[----:B------:R-:W-:Y:S04]  /*8d70*/  MOV R139, R135 ;  /* 0x00000087008b7202 */ /* 0x000fe80000000f00 */
[C---:B------:R-:W-:Y:S07]  /*8d80*/  HMMA.16816.F32 R44, R104.reuse, R120, R44 ;  /* 0x00000078682c723c */ /* 0x040fee000000182c */
[--C-:B------:R-:W-:Y:S01]  /*8d90*/  FFMA.FTZ R120, R145, c[0x0][0x2d0], -R160.reuse ;  /* 0x0000b40091787a23 */ /* 0x100fe200000108a0 */
[C---:B------:R-:W-:Y:S03]  /*8da0*/  HMMA.16816.F32 R48, R104.reuse, R122, R48 ;  /* 0x0000007a6830723c */ /* 0x040fe60000001830 */
[----:B------:R4:W4:Y:S01]  /*8db0*/  MUFU.EX2 R179, R120 ;  /* 0x0000007800b37308 */ /* 0x0009220000000800 */
[----:B------:R-:W-:Y:S04]  /*8dc0*/  MOV R145, R132 ;  /* 0x0000008400917202 */ /* 0x000fe80000000f00 */
[C---:B-1----:R-:W-:Y:S01]  /*8dd0*/  HMMA.16816.F32 R52, R104.reuse, R108, R52 ;  /* 0x0000006c6834723c */ /* 0x042fe20000001834 */
[----:B-----5:R-:W-:Y:S06]  /*8de0*/  LDSM.16.MT88.4 R128, [R233+UR4+0x5100] ;  /* 0x00510004e980783b */ /* 0x020fec0008004200 */
[--C-:B------:R-:W-:Y:S01]  /*8df0*/  FFMA.FTZ R108, R143, c[0x0][0x2d0], -R161.reuse ;  /* 0x0000b4008f6c7a23 */ /* 0x100fe200000108a1 */
[C---:B------:R-:W-:Y:S03]  /*8e00*/  HMMA.16816.F32 R56, R104.reuse, R110, R56 ;  /* 0x0000006e6838723c */ /* 0x040fe60000001838 */
[----:B------:R1:W-:Y:S05]  /*8e10*/  MUFU.EX2 R177, R108 ;  /* 0x0000006c00b17308 */ /* 0x0003ea0000000800 */
[C---:B--2---:R-:W-:Y:S04]  /*8e20*/  HMMA.16816.F32 R60, R104.reuse, R112, R60 ;  /* 0x00000070683c723c */ /* 0x044fe8000000183c */
[--C-:B----4-:R-:W-:Y:S02]  /*8e30*/  FFMA.FTZ R120, R144, c[0x0][0x2d0], -R161.reuse ;  /* 0x0000b40090787a23 */ /* 0x110fe400000108a1 */
[----:B------:R-:W2:Y:S01]  /*8e40*/  LDL.LU R144, [R1+0x4] ;  /* 0x0000040001907983 */ /* 0x000ea20000300800 */
[--C-:B------:R-:W-:Y:S01]  /*8e50*/  FFMA.FTZ R112, R142, c[0x0][0x2d0], -R160.reuse ;  /* 0x0000b4008e707a23 */ /* 0x100fe200000108a0 */
[C---:B------:R-:W-:Y:S01]  /*8e60*/  HMMA.16816.F32 R64, R104.reuse, R114, R64 ;  /* 0x000000726840723c */ /* 0x040fe20000001840 */
[----:B------:R4:W5:Y:S07]  /*8e70*/  MUFU.EX2 R176, R120 ;  /* 0x0000007800b07308 */ /* 0x00096e0000000800 */
[C---:B------:R-:W-:Y:S03]  /*8e80*/  HMMA.16816.F32 R68, R104.reuse, R116, R68 ;  /* 0x000000746844723c */ /* 0x040fe60000001844 */
[----:B------:R5:W-:Y:S01]  /*8e90*/  MUFU.EX2 R175, R112 ;  /* 0x0000007000af7308 */ /* 0x000be20000000800 */
[----:B-1----:R-:W-:Y:S04]  /*8ea0*/  LDSM.16.MT88.4 R108, [R233+UR4+0x7900] ;  /* 0x00790004e96c783b */ /* 0x002fe80008004200 */
[C---:B------:R-:W-:Y:S04]  /*8eb0*/  HMMA.16816.F32 R72, R104.reuse, R118, R72 ;  /* 0x000000766848723c */ /* 0x040fe80000001848 */
[----:B------:R-:W-:Y:S08]  /*8ec0*/  LDSM.16.MT88.4 R116, [R102+0x2100] ;  /* 0x002100006674783b */ /* 0x000ff00000004200 */
[----:B----4-:R-:W1:Y:S01]  /*8ed0*/  LDSM.16.MT88.4 R120, [R102+0x7900] ;  /* 0x007900006678783b */ /* 0x010e620000004200 */
[--C-:B-----5:R-:W-:Y:S04]  /*8ee0*/  FFMA.FTZ R112, R141, c[0x0][0x2d0], -R160.reuse ;  /* 0x0000b4008d707a23 */ /* 0x120fe800000108a0 */
[----:B------:R4:W5:Y:S02]  /*8ef0*/  MUFU.EX2 R174, R112 ;  /* 0x0000007000ae7308 */ /* 0x0009640000000800 */
[----:B----4-:R-:W-:Y:S02]  /*8f00*/  FFMA.FTZ R112, R140, c[0x0][0x2d0], -R161 ;  /* 0x0000b4008c707a23 */ /* 0x010fe400000108a1 */
[----:B------:R-:W-:Y:S06]  /*8f10*/  LDSM.16.MT88.4 R140, [R103+UR4+0x5900] ;  /* 0x00590004678c783b */ /* 0x000fec0008004200 */
[----:B------:R4:W4:Y:S01]  /*8f20*/  MUFU.EX2 R173, R112 ;  /* 0x0000007000ad7308 */ /* 0x0009220000000800 */
[C---:B-1----:R-:W-:Y:S08]  /*8f30*/  HMMA.16816.F32 R76, R104.reuse, R120, R76 ;  /* 0x00000078684c723c */ /* 0x042ff0000000184c */
[C---:B------:R-:W-:Y:S01]  /*8f40*/  HMMA.16816.F32 R80, R104.reuse, R122, R80 ;  /* 0x0000007a6850723c */ /* 0x040fe20000001850 */
[----:B------:R-:W-:Y:S07]  /*8f50*/  LDSM.16.MT88.4 R120, [R101+0x2100] ;  /* 0x002100006578783b */ /* 0x000fee0000004200 */
[C---:B------:R-:W-:Y:S01]  /*8f60*/  HMMA.16816.F32 R84, R104.reuse, R108, R84 ;  /* 0x0000006c6854723c */ /* 0x040fe20000001854 */
[----:B----4-:R-:W1:Y:S07]  /*8f70*/  LDSM.16.MT88.4 R112, [R103+UR4+0x2100] ;  /* 0x002100046770783b */ /* 0x010e6e0008004200 */
[C---:B------:R-:W-:Y:S01]  /*8f80*/  HMMA.16816.F32 R88, R104.reuse, R110, R88 ;  /* 0x0000006e6858723c */ /* 0x040fe20000001858 */
[----:B------:R-:W4:Y:S07]  /*8f90*/  LDSM.16.MT88.4 R108, [R233+UR4+0x2100] ;  /* 0x00210004e96c783b */ /* 0x000f2e0008004200 */
[C---:B------:R-:W-:Y:S08]  /*8fa0*/  HMMA.16816.F32 R92, R104.reuse, R124, R92 ;  /* 0x0000007c685c723c */ /* 0x040ff0000000185c */
[----:B------:R-:W-:Y:S01]  /*8fb0*/  HMMA.16816.F32 R96, R104, R126, R96 ;  /* 0x0000007e6860723c */ /* 0x000fe20000001860 */
[----:B------:R-:W-:Y:S06]  /*8fc0*/  LDSM.16.MT88.4 R124, [R102+0x5100] ;  /* 0x00510000667c783b */ /* 0x000fec0000004200 */
[----:B------:R-:W-:Y:S02]  /*8fd0*/  F2FP.PACK_AB R104, R179, R178 ;  /* 0x000000b2b368723e */ /* 0x000fe400000000ff */
[----:B------:R-:W-:Y:S03]  /*8fe0*/  F2FP.PACK_AB R105, R177, R176 ;  /* 0x000000b0b169723e */ /* 0x000fe600000000ff */
[----:B-----5:R-:W-:Y:S02]  /*8ff0*/  F2FP.PACK_AB R106, R174, R175 ;  /* 0x000000afae6a723e */ /* 0x020fe400000000ff */
[----:B------:R-:W-:Y:S07]  /*9000*/  F2FP.PACK_AB R107, R172, R173 ;  /* 0x000000adac6b723e */ /* 0x000fee00000000ff */
[C---:B-1----:R-:W-:Y:S08]  /*9010*/  HMMA.16816.F32 R4, R104.reuse, R112, R4 ;  /* 0x000000706804723c */ /* 0x042ff00000001804 */
[C---:B------:R-:W-:Y:S01]  /*9020*/  HMMA.16816.F32 R8, R104.reuse, R114, R8 ;  /* 0x000000726808723c */ /* 0x040fe20000001808 */
[----:B------:R-:W1:Y:S07]  /*9030*/  LDSM.16.MT88.4 R112, [R103+UR4+0x5100] ;  /* 0x005100046770783b */ /* 0x000e6e0008004200 */
[C---:B------:R-:W-:Y:S08]  /*9040*/  HMMA.16816.F32 R12, R104.reuse, R116, R12 ;  /* 0x00000074680c723c */ /* 0x040ff0000000180c */
[C---:B------:R-:W-:Y:S01]  /*9050*/  HMMA.16816.F32 R16, R104.reuse, R118, R16 ;  /* 0x000000766810723c */ /* 0x040fe20000001810 */
[----:B------:R-:W5:Y:S07]  /*9060*/  LDSM.16.MT88.4 R116, [R101+0x5100] ;  /* 0x005100006574783b */ /* 0x000f6e0000004200 */
[C---:B----4-:R-:W-:Y:S08]  /*9070*/  HMMA.16816.F32 R20, R104.reuse, R108, R20 ;  /* 0x0000006c6814723c */ /* 0x050ff00000001814 */
[C---:B------:R-:W-:Y:S01]  /*9080*/  HMMA.16816.F32 R24, R104.reuse, R110, R24 ;  /* 0x0000006e6818723c */ /* 0x040fe20000001818 */
[----:B------:R-:W4:Y:S07]  /*9090*/  LDSM.16.MT88.4 R108, [R103+UR4+0x8100] ;  /* 0x00810004676c783b */ /* 0x000f2e0008004200 */
[C---:B------:R-:W-:Y:S08]  /*90a0*/  HMMA.16816.F32 R28, R104.reuse, R120, R28 ;  /* 0x00000078681c723c */ /* 0x040ff0000000181c */
[C---:B------:R-:W-:Y:S01]  /*90b0*/  HMMA.16816.F32 R32, R104.reuse, R122, R32 ;  /* 0x0000007a6820723c */ /* 0x040fe20000001820 */
[----:B------:R-:W-:Y:S07]  /*90c0*/  LDSM.16.MT88.4 R120, [R233+UR4+0x8100] ;  /* 0x00810004e978783b */ /* 0x000fee0008004200 */
[C---:B-1----:R-:W-:Y:S08]  /*90d0*/  HMMA.16816.F32 R36, R104.reuse, R112, R36 ;  /* 0x000000706824723c */ /* 0x042ff00000001824 */
[C---:B------:R-:W-:Y:S01]  /*90e0*/  HMMA.16816.F32 R40, R104.reuse, R114, R40 ;  /* 0x000000726828723c */ /* 0x040fe20000001828 */
[----:B------:R-:W1:Y:S07]  /*90f0*/  LDSM.16.MT88.4 R112, [R102+0x8100] ;  /* 0x008100006670783b */ /* 0x000e6e0000004200 */
[C---:B------:R-:W-:Y:S07]  /*9100*/  HMMA.16816.F32 R44, R104.reuse, R124, R44 ;  /* 0x0000007c682c723c */ /* 0x040fee000000182c */
[--C-:B------:R-:W-:Y:S01]  /*9110*/  FFMA.FTZ R124, R138, c[0x0][0x2d0], -R160.reuse ;  /* 0x0000b4008a7c7a23 */ /* 0x100fe200000108a0 */
[C---:B------:R-:W-:Y:S03]  /*9120*/  HMMA.16816.F32 R48, R104.reuse, R126, R48 ;  /* 0x0000007e6830723c */ /* 0x040fe60000001830 */
[----:B------:R1:W-:Y:S01]  /*9130*/  MUFU.EX2 R171, R124 ;  /* 0x0000007c00ab7308 */ /* 0x0003e20000000800 */
[----:B------:R-:W-:Y:S01]  /*9140*/  MOV R138, R166 ;  /* 0x000000a6008a7202 */ /* 0x000fe20000000f00 */
[----:B---3--:R-:W-:Y:S03]  /*9150*/  FFMA.FTZ R2, R2, R146, R147 ;  /* 0x0000009202027223 */ /* 0x008fe60000010093 */
[C---:B------:R-:W-:Y:S08]  /*9160*/  HMMA.16816.F32 R52, R104.reuse, R128, R52 ;  /* 0x000000806834723c */ /* 0x040ff00000001834 */
[C---:B------:R-:W-:Y:S08]  /*9170*/  HMMA.16816.F32 R56, R104.reuse, R130, R56 ;  /* 0x000000826838723c */ /* 0x040ff00000001838 */
[C---:B-----5:R-:W-:Y:S01]  /*9180*/  HMMA.16816.F32 R60, R104.reuse, R116, R60 ;  /* 0x00000074683c723c */ /* 0x060fe2000000183c */
[----:B-1----:R-:W-:Y:S06]  /*9190*/  LDSM.16.MT88.4 R124, [R233+UR4+0x2900] ;  /* 0x00290004e97c783b */ /* 0x002fec0008004200 */
[--C-:B------:R-:W-:Y:S01]  /*91a0*/  FFMA.FTZ R116, R170, c[0x0][0x2d0], -R160.reuse ;  /* 0x0000b400aa747a23 */ /* 0x100fe200000108a0 */
[C---:B------:R-:W-:Y:S03]  /*91b0*/  HMMA.16816.F32 R64, R104.reuse, R118, R64 ;  /* 0x000000766840723c */ /* 0x040fe60000001840 */
[----:B------:R1:W3:Y:S05]  /*91c0*/  MUFU.EX2 R170, R116 ;  /* 0x0000007400aa7308 */ /* 0x0002ea0000000800 */
[C---:B----4-:R-:W-:Y:S07]  /*91d0*/  HMMA.16816.F32 R68, R104.reuse, R108, R68 ;  /* 0x0000006c6844723c */ /* 0x050fee0000001844 */
[--C-:B------:R-:W-:Y:S01]  /*91e0*/  FFMA.FTZ R108, R168, c[0x0][0x2d0], -R161.reuse ;  /* 0x0000b400a86c7a23 */ /* 0x100fe200000108a1 */
[C---:B------:R-:W-:Y:S03]  /*91f0*/  HMMA.16816.F32 R72, R104.reuse, R110, R72 ;  /* 0x0000006e6848723c */ /* 0x040fe60000001848 */
[----:B------:R4:W-:Y:S05]  /*9200*/  MUFU.EX2 R168, R108 ;  /* 0x0000006c00a87308 */ /* 0x0009ea0000000800 */
[C---:B------:R-:W-:Y:S04]  /*9210*/  HMMA.16816.F32 R76, R104.reuse, R112, R76 ;  /* 0x00000070684c723c */ /* 0x040fe8000000184c */
[--C-:B-1----:R-:W-:Y:S03]  /*9220*/  FFMA.FTZ R116, R169, c[0x0][0x2d0], -R161.reuse ;  /* 0x0000b400a9747a23 */ /* 0x102fe600000108a1 */
[----:B------:R-:W-:Y:S01]  /*9230*/  FFMA.FTZ R112, R133, c[0x0][0x2d0], -R161 ;  /* 0x0000b40085707a23 */ /* 0x000fe200000108a1 */
[C---:B------:R-:W-:Y:S01]  /*9240*/  HMMA.16816.F32 R80, R104.reuse, R114, R80 ;  /* 0x000000726850723c */ /* 0x040fe20000001850 */
[----:B------:R1:W5:Y:S07]  /*9250*/  MUFU.EX2 R169, R116 ;  /* 0x0000007400a97308 */ /* 0x00036e0000000800 */
[C---:B------:R-:W-:Y:S03]  /*9260*/  HMMA.16816.F32 R84, R104.reuse, R120, R84 ;  /* 0x000000786854723c */ /* 0x040fe60000001854 */
[----:B------:R-:W-:Y:S01]  /*9270*/  MUFU.EX2 R164, R112 ;  /* 0x0000007000a47308 */ /* 0x000fe20000000800 */
[--C-:B----4-:R-:W-:Y:S02]  /*9280*/  FFMA.FTZ R108, R167, c[0x0][0x2d0], -R160.reuse ;  /* 0x0000b400a76c7a23 */ /* 0x110fe400000108a0 */
[----:B--2---:R-:W-:Y:S02]  /*9290*/  FFMA.FTZ R0, R0, R144, R145 ;  /* 0x0000009000007223 */ /* 0x004fe40000010091 */
[C---:B------:R-:W-:Y:S01]  /*92a0*/  HMMA.16816.F32 R88, R104.reuse, R122, R88 ;  /* 0x0000007a6858723c */ /* 0x040fe20000001858 */
[----:B------:R-:W-:Y:S04]  /*92b0*/  LDSM.16.MT88.4 R120, [R102+0x2900] ;  /* 0x002900006678783b */ /* 0x000fe80000004200 */
[----:B------:R2:W-:Y:S04]  /*92c0*/  MUFU.EX2 R167, R108 ;  /* 0x0000006c00a77308 */ /* 0x0005e80000000800 */
[----:B-1----:R-:W1:Y:S03]  /*92d0*/  LDSM.16.MT88.4 R116, [R101+0x8100] ;  /* 0x008100006574783b */ /* 0x002e660000004200 */
[----:B--2---:R-:W-:Y:S01]  /*92e0*/  FFMA.FTZ R108, R137, c[0x0][0x2d0], -R160 ;  /* 0x0000b400896c7a23 */ /* 0x004fe200000108a0 */
[----:B------:R-:W-:Y:S02]  /*92f0*/  MOV R137, R136 ;  /* 0x0000008800897202 */ /* 0x000fe40000000f00 */
[----:B------:R-:W-:Y:S01]  /*9300*/  MOV R136, R165 ;  /* 0x000000a500887202 */ /* 0x000fe20000000f00 */
[----:B------:R2:W4:Y:S01]  /*9310*/  MUFU.EX2 R166, R108 ;  /* 0x0000006c00a67308 */ /* 0x0005220000000800 */
[----:B---3--:R-:W-:Y:S01]  /*9320*/  F2FP.PACK_AB R160, R170, R171 ;  /* 0x000000abaaa0723e */ /* 0x008fe200000000ff */
[C---:B-1----:R-:W-:Y:S08]  /*9330*/  HMMA.16816.F32 R92, R104.reuse, R116, R92 ;  /* 0x00000074685c723c */ /* 0x042ff0000000185c */
[----:B------:R-:W-:Y:S04]  /*9340*/  HMMA.16816.F32 R96, R104, R118, R96 ;  /* 0x000000766860723c */ /* 0x000fe80000001860 */
[----:B--2---:R-:W-:Y:S01]  /*9350*/  FFMA.FTZ R108, R134, c[0x0][0x2d0], -R161 ;  /* 0x0000b400866c7a23 */ /* 0x004fe200000108a1 */
[----:B-----5:R-:W-:Y:S01]  /*9360*/  F2FP.PACK_AB R161, R168, R169 ;  /* 0x000000a9a8a1723e */ /* 0x020fe200000000ff */
[----:B------:R-:W-:Y:S01]  /*9370*/  LDSM.16.MT88.4 R132, [R101+0x2900] ;  /* 0x002900006584783b */ /* 0x000fe20000004200 */
[----:B----4-:R-:W-:Y:S01]  /*9380*/  F2FP.PACK_AB R162, R166, R167 ;  /* 0x000000a7a6a2723e */ /* 0x010fe200000000ff */
[----:B------:R1:W2:Y:S06]  /*9390*/  MUFU.EX2 R165, R108 ;  /* 0x0000006c00a57308 */ /* 0x0002ac0000000800 */
[----:B-1----:R-:W1:Y:S01]  /*93a0*/  LDSM.16.MT88.4 R108, [R103+UR4+0x2900] ;  /* 0x00290004676c783b */ /* 0x002e620008004200 */
[----:B--2---:R-:W-:Y:S07]  /*93b0*/  F2FP.PACK_AB R163, R164, R165 ;  /* 0x000000a5a4a3723e */ /* 0x004fee00000000ff */
[C---:B-1----:R-:W-:Y:S01]  /*93c0*/  HMMA.16816.F32 R104, R160.reuse, R108, R4 ;  /* 0x0000006ca068723c */ /* 0x042fe20000001804 */
[----:B------:R-:W1:Y:S07]  /*93d0*/  LDSM.16.MT88.4 R4, [R233+UR4+0x5900] ;  /* 0x00590004e904783b */ /* 0x000e6e0008004200 */
[C---:B------:R-:W-:Y:S01]  /*93e0*/  HMMA.16816.F32 R108, R160.reuse, R110, R8 ;  /* 0x0000006ea06c723c */ /* 0x040fe20000001808 */
[----:B------:R-:W2:Y:S07]  /*93f0*/  LDSM.16.MT88.4 R8, [R101+0x5900] ;  /* 0x005900006508783b */ /* 0x000eae0000004200 */
[C---:B------:R-:W-:Y:S07]  /*9400*/  HMMA.16816.F32 R112, R160.reuse, R120, R12 ;  /* 0x00000078a070723c */ /* 0x040fee000000180c */
[----:B------:R-:W-:Y:S01]  /*9410*/  MOV R13, R139 ;  /* 0x0000008b000d7202 */ /* 0x000fe20000000f00 */
[C---:B------:R-:W-:Y:S01]  /*9420*/  HMMA.16816.F32 R116, R160.reuse, R122, R16 ;  /* 0x0000007aa074723c */ /* 0x040fe20000001810 */
[----:B------:R-:W3:Y:S03]  /*9430*/  LDL.64 R16, [R1+0x18] ;  /* 0x0000180001107983 */ /* 0x000ee60000100a00 */
[----:B------:R-:W-:Y:S01]  /*9440*/  MOV R14, R138 ;  /* 0x0000008a000e7202 */ /* 0x000fe20000000f00 */
[----:B------:R-:W-:Y:S01]  /*9450*/  FADD.FTZ R12, R13, R2 ;  /* 0x000000020d0c7221 */ /* 0x000fe20000010000 */
[----:B------:R-:W-:Y:S01]  /*9460*/  MOV R15, R137 ;  /* 0x00000089000f7202 */ /* 0x000fe20000000f00 */
[----:B------:R-:W4:Y:S01]  /*9470*/  LDL.64 R18, [R1+0x38] ;  /* 0x0000380001127983 */ /* 0x000f220000100a00 */
[C---:B------:R-:W-:Y:S04]  /*9480*/  HMMA.16816.F32 R120, R160.reuse, R124, R20 ;  /* 0x0000007ca078723c */ /* 0x040fe80000001814 */
[----:B------:R-:W-:Y:S01]  /*9490*/  FADD.FTZ R2, R252, R0 ;  /* 0x00000000fc027221 */ /* 0x000fe20000010000 */
[----:B------:R-:W5:Y:S01]  /*94a0*/  LDL R21, [R1+0x24] ;  /* 0x0000240001157983 */ /* 0x000f620000100800 */
[----:B------:R-:W-:Y:S01]  /*94b0*/  FADD.FTZ R0, R14, R12 ;  /* 0x0000000c0e007221 */ /* 0x000fe20000010000 */
[----:B------:R-:W-:Y:S01]  /*94c0*/  MOV R23, R136 ;  /* 0x0000008800177202 */ /* 0x000fe20000000f00 */
[C---:B------:R-:W-:Y:S04]  /*94d0*/  HMMA.16816.F32 R124, R160.reuse, R126, R24 ;  /* 0x0000007ea07c723c */ /* 0x040fe80000001818 */
[----:B------:R-:W-:Y:S02]  /*94e0*/  FADD.FTZ R0, R15, R0 ;  /* 0x000000000f007221 */ /* 0x000fe40000010000 */
[----:B------:R-:W1:Y:S01]  /*94f0*/  LDSM.16.MT88.4 R12, [R103+UR4+0x8900] ;  /* 0x00890004670c783b */ /* 0x000e620008004200 */
        /* <DEDUP_REMOVED lines=13> */
[C---:B------:R-:W-:Y:S08]  /*95d0*/  HMMA.16816.F32 R144, R160.reuse, R148, R44 ;  /* 0x00000094a090723c */ /* 0x040ff0000000182c */
[C---:B------:R-:W-:Y:S08]  /*95e0*/  HMMA.16816.F32 R148, R160.reuse, R150, R48 ;  /* 0x00000096a094723c */ /* 0x040ff00000001830 */
[C---:B-1----:R-:W-:Y:S07]  /*95f0*/  HMMA.16816.F32 R52, R160.reuse, R4, R52 ;  /* 0x00000004a034723c */ /* 0x042fee0000001834 */
[----:B------:R-:W-:Y:S01]  /*9600*/  MOV R4, UR18 ;  /* 0x0000001200047c02 */ /* 0x000fe20008000f00 */
[C---:B------:R-:W-:Y:S01]  /*9610*/  HMMA.16816.F32 R56, R160.reuse, R6, R56 ;  /* 0x00000006a038723c */ /* 0x040fe20000001838 */
[----:B------:R-:W-:Y:S07]  /*9620*/  MOV R5, UR19 ;  /* 0x0000001300057c02 */ /* 0x000fee0008000f00 */
[C---:B--2---:R-:W-:Y:S08]  /*9630*/  HMMA.16816.F32 R60, R160.reuse, R8, R60 ;  /* 0x00000008a03c723c */ /* 0x044ff0000000183c */
[C---:B------:R-:W-:Y:S01]  /*9640*/  HMMA.16816.F32 R64, R160.reuse, R10, R64 ;  /* 0x0000000aa040723c */ /* 0x040fe20000001840 */
[----:B------:R-:W-:Y:S07]  /*9650*/  LDSM.16.MT88.4 R8, [R233+UR4+0x8900] ;  /* 0x00890004e908783b */ /* 0x000fee0008004200 */
[C---:B------:R-:W-:Y:S08]  /*9660*/  HMMA.16816.F32 R68, R160.reuse, R12, R68 ;  /* 0x0000000ca044723c */ /* 0x040ff00000001844 */
[C---:B------:R-:W-:Y:S01]  /*9670*/  HMMA.16816.F32 R72, R160.reuse, R14, R72 ;  /* 0x0000000ea048723c */ /* 0x040fe20000001848 */
[----:B------:R1:W-:Y:S03]  /*9680*/  LDSM.16.MT88.4 R12, [R101+0x8900] ;  /* 0x00890000650c783b */ /* 0x0003e60000004200 */
[----:B-1----:R-:W-:Y:S01]  /*9690*/  MOV R101, R3 ;  /* 0x0000000300657202 */ /* 0x002fe20000000f00 */
[----:B---3--:R-:W-:Y:S02]  /*96a0*/  FADD.FTZ R16, R242, R2 ;  /* 0x00000002f2107221 */ /* 0x008fe40000010000 */
[----:B------:R-:W-:Y:S02]  /*96b0*/  FADD.FTZ R2, R241, R0 ;  /* 0x00000000f1027221 */ /* 0x000fe40000010000 */
[----:B------:R-:W-:Y:S03]  /*96c0*/  FADD.FTZ R0, R231, R16 ;  /* 0x00000010e7007221 */ /* 0x000fe60000010000 */
[----:B----4-:R-:W-:Y:S01]  /*96d0*/  @P0 MOV R19, R17 ;  /* 0x0000001100130202 */ /* 0x010fe20000000f00 */
[----:B------:R-:W-:Y:S02]  /*96e0*/  FADD.FTZ R2, R240, R2 ;  /* 0x00000002f0027221 */ /* 0x000fe40000010000 */
[----:B------:R-:W-:Y:S02]  /*96f0*/  FADD.FTZ R16, R230, R0 ;  /* 0x00000000e6107221 */ /* 0x000fe40000010000 */
[----:B------:R-:W-:Y:S02]  /*9700*/  @P0 IMAD.WIDE.U32 R18, R4, 0x60, R18 ;  /* 0x0000006004120825 */ /* 0x000fe400078e0012 */
[----:B------:R-:W1:Y:S02]  /*9710*/  LDSM.16.MT88.4 R4, [R102+0x8900] ;  /* 0x008900006604783b */ /* 0x000e640000004200 */
[----:B------:R-:W-:Y:S01]  /*9720*/  FADD.FTZ R0, R239, R2 ;  /* 0x00000002ef007221 */ /* 0x000fe20000010000 */
[----:B------:R-:W-:Y:S01]  /*9730*/  @P0 SHF.L.U32 R2, R18, 0x1, RZ ;  /* 0x0000000112020819 */ /* 0x000fe200000006ff */
[----:B------:R-:W-:Y:S01]  /*9740*/  FADD.FTZ R20, R228, R16 ;  /* 0x00000010e4147221 */ /* 0x000fe20000010000 */
[----:B------:R-:W-:Y:S01]  /*9750*/  @P0 IADD3 R16, R19, UR10, RZ ;  /* 0x0000000a13100c10 */ /* 0x000fe2000fffe0ff */
[----:B------:R-:W-:Y:S01]  /*9760*/  FADD.FTZ R17, R238, R0 ;  /* 0x00000000ee117221 */ /* 0x000fe20000010000 */
[----:B------:R-:W-:Y:S01]  /*9770*/  MOV R0, UR15 ;  /* 0x0000000f00007c02 */ /* 0x000fe20008000f00 */
[----:B------:R-:W-:Y:S01]  /*9780*/  FADD.FTZ R19, R229, R20 ;  /* 0x00000014e5137221 */ /* 0x000fe20000010000 */
[----:B------:R-:W-:Y:S01]  /*9790*/  @P0 SHF.L.U64.HI R18, R18, 0x1, R16 ;  /* 0x0000000112120819 */ /* 0x000fe20000010210 */
[----:B------:R-:W-:Y:S01]  /*97a0*/  FADD.FTZ R22, R188, R17 ;  /* 0x00000011bc167221 */ /* 0x000fe20000010000 */
[----:B------:R-:W-:Y:S01]  /*97b0*/  @P0 IADD3 R16, P6, R2, c[0x0][0x1c8], RZ ;  /* 0x0000720002100a10 */ /* 0x000fe20007fde0ff */
[----:B-----5:R-:W-:Y:S01]  /*97c0*/  @P0 IMAD R0, R0, 0x4800, R21 ;  /* 0x0000480000000824 */ /* 0x020fe200078e0215 */
[----:B------:R-:W-:Y:S01]  /*97d0*/  @P0 IADD3 R20, P5, R2, 0x80, RZ ;  /* 0x0000008002140810 */ /* 0x000fe20007fbe0ff */
[----:B------:R-:W-:Y:S01]  /*97e0*/  FADD.FTZ R22, R191, R22 ;  /* 0x00000016bf167221 */ /* 0x000fe20000010000 */
[----:B------:R-:W-:Y:S01]  /*97f0*/  @P0 IADD3.X R17, R18, c[0x0][0x1cc], RZ, P6, !PT ;  /* 0x0000730012110a10 */ /* 0x000fe200037fe4ff */
[----:B------:R-:W-:Y:S01]  /*9800*/  FADD.FTZ R19, R183, R19 ;  /* 0x00000013b7137221 */ /* 0x000fe20000010000 */
[----:B------:R-:W-:Y:S01]  /*9810*/  @P0 SHF.L.U32 R0, R0, 0x1, RZ ;  /* 0x0000000100000819 */ /* 0x000fe200000006ff */
[----:B------:R-:W-:Y:S01]  /*9820*/  @UP0 USHF.L.U32 UR10, UR6, 0x6, URZ ;  /* 0x00000006060a0899 */ /* 0x000fe2000800063f */
[----:B------:R-:W-:Y:S01]  /*9830*/  @P0 IADD3 R20, P1, R20, c[0x0][0x1c8], RZ ;  /* 0x0000720014140a10 */ /* 0x000fe20007f3e0ff */
[----:B------:R-:W-:Y:S02]  /*9840*/  UISETP.GE.AND UP0, UPT, UR5, 0x1, UPT ;  /* 0x000000010500788c */ /* 0x000fe4000bf06270 */
[----:B------:R-:W-:Y:S01]  /*9850*/  @!PT LDS RZ, [RZ] ;  /* 0x00000000fffff984 */ /* 0x000fe20000000800 */
[----:B------:R-:W-:Y:S01]  /*9860*/  @!PT LDS RZ, [RZ] ;  /* 0x00000000fffff984 */ /* 0x000fe20000000800 */
[----:B------:R-:W-:Y:S01]  /*9870*/  @!PT LDS RZ, [RZ] ;  /* 0x00000000fffff984 */ /* 0x000fe20000000800 */
[----:B------:R2:W-:Y:S01]  /*9880*/  @P0 LDGSTS.E.BYPASS.LTC128B.128 [R0+0x12100], [R16.64], !P4 ;  /* 0x1210000010000fae */ /* 0x0005e2000e101d54 */
[----:B------:R-:W-:Y:S02]  /*9890*/  @P0 IADD3.X R21, RZ, c[0x0][0x1cc], R18, P1, P5 ;  /* 0x00007300ff150a10 */ /* 0x000fe40000fea412 */
[----:B------:R-:W-:Y:S05]  /*98a0*/  @P0 IADD3 R2, P5, R2, 0x100, RZ ;  /* 0x0000010002020810 */ /* 0x000fea0007fbe0ff */
[----:B------:R2:W-:Y:S01]  /*98b0*/  @P0 LDGSTS.E.BYPASS.LTC128B.128 [R0+0x15100], [R20.64], !P3 ;  /* 0x1510000014000fae */ /* 0x0005e2000d901d54 */
[C---:B-1----:R-:W-:Y:S07]  /*98c0*/  HMMA.16816.F32 R76, R160.reuse, R4, R76 ;  /* 0x00000004a04c723c */ /* 0x042fee000000184c */
[----:B------:R-:W-:Y:S01]  /*98d0*/  FADD.FTZ R4, R190, R22 ;  /* 0x00000016be047221 */ /* 0x000fe20000010000 */
[C---:B------:R-:W-:Y:S04]  /*98e0*/  HMMA.16816.F32 R80, R160.reuse, R6, R80 ;  /* 0x00000006a050723c */ /* 0x040fe80000001850 */
[----:B------:R-:W-:Y:S02]  /*98f0*/  FADD.FTZ R4, R189, R4 ;  /* 0x00000004bd047221 */ /* 0x000fe40000010000 */
[----:B------:R-:W-:Y:S01]  /*9900*/  FADD.FTZ R5, R182, R19 ;  /* 0x00000013b6057221 */ /* 0x000fe20000010000 */
[----:B------:R-:W-:Y:S01]  /*9910*/  @P0 IADD3 R6, P1, R2, c[0x0][0x1c8], RZ ;  /* 0x0000720002060a10 */ /* 0x000fe20007f3e0ff */
[C---:B------:R-:W-:Y:S04]  /*9920*/  HMMA.16816.F32 R84, R160.reuse, R8, R84 ;  /* 0x00000008a054723c */ /* 0x040fe80000001854 */
[----:B------:R-:W-:Y:S01]  /*9930*/  @P0 IADD3.X R7, RZ, c[0x0][0x1cc], R18, P1, P5 ;  /* 0x00007300ff070a10 */ /* 0x000fe20000fea412 */
[----:B------:R-:W-:Y:S02]  /*9940*/  FADD.FTZ R5, R180, R5 ;  /* 0x00000005b4057221 */ /* 0x000fe40000010000 */
[----:B------:R-:W-:Y:S01]  /*9950*/  FADD.FTZ R18, R178, R4 ;  /* 0x00000004b2127221 */ /* 0x000fe20000010000 */
[----:B------:R-:W-:Y:S01]  /*9960*/  @P0 IADD3 R4, P1, R16, UR10, RZ ;  /* 0x0000000a10040c10 */ /* 0x000fe2000ff3e0ff */
[----:B------:R1:W-:Y:S01]  /*9970*/  @P0 LDGSTS.E.BYPASS.LTC128B.128 [R0+0x18100], [R6.64], !P2 ;  /* 0x1810000006000fae */ /* 0x0003e2000d101d54 */
[C---:B------:R-:W-:Y:S03]  /*9980*/  HMMA.16816.F32 R88, R160.reuse, R10, R88 ;  /* 0x0000000aa058723c */ /* 0x040fe60000001858 */
[----:B------:R-:W-:Y:S01]  /*9990*/  FADD.FTZ R2, R181, R5 ;  /* 0x00000005b5027221 */ /* 0x000fe20000010000 */
[----:B------:R-:W-:Y:S01]  /*99a0*/  @P0 IADD3.X R5, R17, UR13, RZ, P1, !PT ;  /* 0x0000000d11050c10 */ /* 0x000fe20008ffe4ff */
[----:B------:R-:W-:Y:S02]  /*99b0*/  FADD.FTZ R8, R179, R18 ;  /* 0x00000012b3087221 */ /* 0x000fe40000010000 */
[----:B------:R-:W-:Y:S01]  /*99c0*/  FADD.FTZ R2, R176, R2 ;  /* 0x00000002b0027221 */ /* 0x000fe20000010000 */
[C---:B------:R-:W-:Y:S01]  /*99d0*/  HMMA.16816.F32 R92, R160.reuse, R12, R92 ;  /* 0x0000000ca05c723c */ /* 0x040fe2000000185c */
[----:B------:R3:W-:Y:S03]  /*99e0*/  @P0 LDGSTS.E.BYPASS.LTC128B.128 [R0+0x13100], [R4.64], !P4 ;  /* 0x1310000004000fae */ /* 0x0007e6000e101d54 */
[----:B------:R-:W-:Y:S04]  /*99f0*/  FADD.FTZ R2, R177, R2 ;  /* 0x00000002b1027221 */ /* 0x000fe80000010000 */
[----:B------:R-:W-:Y:S01]  /*9a00*/  FADD.FTZ R2, R173, R2 ;  /* 0x00000002ad027221 */ /* 0x000fe20000010000 */
[----:B------:R3:W-:Y:S01]  /*9a10*/  @P0 LDGSTS.E.BYPASS.LTC128B.128 [R0+0x16100], [R4.64+0x80], !P3 ;  /* 0x1610008004000fae */ /* 0x0007e2000d901d54 */
[----:B------:R-:W-:Y:S03]  /*9a20*/  HMMA.16816.F32 R96, R160, R14, R96 ;  /* 0x0000000ea060723c */ /* 0x000fe60000001860 */
[----:B------:R-:W-:Y:S04]  /*9a30*/  FADD.FTZ R2, R172, R2 ;  /* 0x00000002ac027221 */ /* 0x000fe80000010000 */
[----:B------:R3:W-:Y:S01]  /*9a40*/  @P0 LDGSTS.E.BYPASS.LTC128B.128 [R0+0x19100], [R4.64+0x100], !P2 ;  /* 0x1910010004000fae */ /* 0x0007e2000d101d54 */
[----:B-1----:R-:W-:Y:S01]  /*9a50*/  @P0 IADD3 R6, P1, R4, UR10, RZ ;  /* 0x0000000a04060c10 */ /* 0x002fe2000ff3e0ff */
[----:B------:R-:W-:Y:S03]  /*9a60*/  UIADD3 UR10, UR5, 0x1, URZ ;  /* 0x00000001050a7890 */ /* 0x000fe6000fffe03f */
[----:B------:R-:W-:Y:S01]  /*9a70*/  @P0 IADD3.X R7, R5, UR13, RZ, P1, !PT ;  /* 0x0000000d05070c10 */ /* 0x000fe20008ffe4ff */
[----:B------:R-:W-:Y:S04]  /*9a80*/  USEL UR5, UR10, URZ, !UP0 ;  /* 0x0000003f0a057287 */ /* 0x000fe8000c000000 */
[----:B------:R2:W-:Y:S08]  /*9a90*/  @P0 LDGSTS.E.BYPASS.LTC128B.128 [R0+0x14100], [R6.64], !P4 ;  /* 0x1410000006000fae */ /* 0x0005f0000e101d54 */
[----:B------:R2:W-:Y:S08]  /*9aa0*/  @P0 LDGSTS.E.BYPASS.LTC128B.128 [R0+0x17100], [R6.64+0x80], !P3 ;  /* 0x1710008006000fae */ /* 0x0005f0000d901d54 */
[----:B------:R2:W-:Y:S01]  /*9ab0*/  @P0 LDGSTS.E.BYPASS.LTC128B.128 [R0+0x1a100], [R6.64+0x100], !P2 ;  /* 0x1a10010006000fae */ /* 0x0005e2000d101d54 */
[----:B---3--:R-:W-:Y:S01]  /*9ac0*/  FADD.FTZ R4, R175, R8 ;  /* 0x00000008af047221 */ /* 0x008fe20000010000 */
[----:B------:R-:W-:Y:S01]  /*9ad0*/  ISETP.LT.AND P0, PT, RZ, UR16, PT ;  /* 0x00000010ff007c0c */ /* 0x000fe2000bf01270 */
[----:B------:R-:W-:Y:S05]  /*9ae0*/  UMOV UR16, UR14 ;  /* 0x0000000e00107c82 */ /* 0x000fea0008000000 */
[----:B------:R-:W0:Y:S01]  /*9af0*/  LDGDEPBAR ;  /* 0x00000000000079af */ /* 0x000e220000000000 */
[----:B--2---:R-:W-:Y:S02]  /*9b00*/  FADD.FTZ R0, R174, R4 ;  /* 0x00000004ae007221 */ /* 0x004fe40000010000 */
[----:B------:R-:W-:Y:S02]  /*9b10*/  FADD.FTZ R4, R169, R2 ;  /* 0x00000002a9047221 */ /* 0x000fe40000010000 */
[----:B------:R-:W-:Y:S02]  /*9b20*/  FADD.FTZ R0, R171, R0 ;  /* 0x00000000ab007221 */ /* 0x000fe40000010000 */
[----:B------:R-:W-:Y:S02]  /*9b30*/  FADD.FTZ R4, R168, R4 ;  /* 0x00000004a8047221 */ /* 0x000fe40000010000 */
[----:B------:R-:W-:Y:S04]  /*9b40*/  FADD.FTZ R0, R170, R0 ;  /* 0x00000000aa007221 */ /* 0x000fe80000010000 */
[----:B------:R-:W-:Y:S02]  /*9b50*/  FADD.FTZ R2, R167, R0 ;  /* 0x00000000a7027221 */ /* 0x000fe40000010000 */
[----:B------:R-:W-:Y:S02]  /*9b60*/  FADD.FTZ R0, R165, R4 ;  /* 0x00000004a5007221 */ /* 0x000fe40000010000 */
[----:B------:R-:W-:Y:S02]  /*9b70*/  FADD.FTZ R4, R166, R2 ;  /* 0x00000002a6047221 */ /* 0x000fe40000010000 */
[----:B------:R-:W-:Y:S01]  /*9b80*/  FADD.FTZ R2, R164, R0 ;  /* 0x00000000a4027221 */ /* 0x000fe20000010000 */
[----:B------:R-:W-:Y:S02]  /*9b90*/  MOV R0, R100 ;  /* 0x0000006400007202 */ /* 0x000fe40000000f00 */
[----:B------:R1:W-:Y:S04]  /*9ba0*/  STL [R1], R4 ;  /* 0x0000000401007387 */ /* 0x0003e80000100800 */
[----:B------:R1:W-:Y:S01]  /*9bb0*/  STL [R1+0x4], R2 ;  /* 0x0000040201007387 */ /* 0x0003e20000100800 */
[----:B------:R-:W-:-:S05]  /*9bc0*/  @P0 BRA `(.L_x_640) ;  /* 0xffffc01000000947 */ /* 0x000fca000383ffff */
.L_x_639:
[----:B-1----:R-:W2:Y:S04]  /*9bd0*/  LDL.LU R4, [R1] ;  /* 0x0000000001047983 */ /* 0x002ea80000300800 */
[----:B------:R-:W3:Y:S04]  /*9be0*/  LDL.LU R2, [R1+0x4] ;  /* 0x0000040001027983 */ /* 0x000ee80000300800 */
[----:B------:R-:W4:Y:S01]  /*9bf0*/  LDL.LU R18, [R1+0x40] ;  /* 0x0000400001127983 */ /* 0x000f220000300800 */
[----:B------:R-:W-:-:S03]  /*9c00*/  MOV R153, c[0x0][0x4e8] ;  /* 0x00013a0000997a02 */ /* 0x000fc60000000f00 */
[----:B------:R-:W4:Y:S04]  /*9c10*/  LDL.LU R154, [R1+0x48] ;  /* 0x00004800019a7983 */ /* 0x000f280000300800 */
[----:B------:R-:W-:Y:S01]  /*9c20*/  BAR.SYNC.DEFER_BLOCKING 0x1, 0x100 ;  /* 0x0044000000007b1d */ /* 0x000fe20000010000 */
[----:B------:R-:W-:-:S05]  /*9c30*/  ISETP.NE.AND P0, PT, R153, 0x1, PT ;  /* 0x000000019900780c */ /* 0x000fca0003f05270 */
[----:B------:R-:W1:Y:S02]  /*9c40*/  S2R R5, SR_TID.X ;  /* 0x0000000000057919 */ /* 0x000e640000002100 */
[----:B-1----:R-:W-:Y:S02]  /*9c50*/  SHF.R.S32.HI R152, RZ, 0x1f, R5 ;  /* 0x0000001fff987819 */ /* 0x002fe40000011405 */
[----:B--2---:R-:W1:Y:S04]  /*9c60*/  SHFL.BFLY PT, R6, R4, 0x2, 0x1f ;  /* 0x0c401f0004067f89 */ /* 0x004e6800000e0000 */
[----:B---3--:R-:W2:Y:S01]  /*9c70*/  SHFL.BFLY PT, R7, R2, 0x2, 0x1f ;  /* 0x0c401f0002077f89 */ /* 0x008ea200000e0000 */
[----:B----4-:R-:W-:Y:S01]  /*9c80*/  MOV R23, R18 ;  /* 0x0000001200177202 */ /* 0x010fe20000000f00 */
[----:B-1----:R-:W-:-:S02]  /*9c90*/  FADD.FTZ R6, R6, R4 ;  /* 0x0000000406067221 */ /* 0x002fc40000010000 */
[----:B------:R-:W1:Y:S01]  /*9ca0*/  S2R R4, SR_CTAID.Y ;  /* 0x0000000000047919 */ /* 0x000e620000002600 */
[----:B--2---:R-:W-:-:S03]  /*9cb0*/  FADD.FTZ R7, R7, R2 ;  /* 0x0000000207077221 */ /* 0x004fc60000010000 */
[----:B------:R-:W2:Y:S04]  /*9cc0*/  SHFL.BFLY PT, R0, R6, 0x1, 0x1f ;  /* 0x0c201f0006007f89 */ /* 0x000ea800000e0000 */
[----:B------:R-:W3:Y:S01]  /*9cd0*/  SHFL.BFLY PT, R2, R7, 0x1, 0x1f ;  /* 0x0c201f0007027f89 */ /* 0x000ee200000e0000 */
[----:B-1----:R-:W-:-:S04]  /*9ce0*/  IMAD.WIDE.U32 R12, R4, c[0x0][0x490], RZ ;  /* 0x00012400040c7a25 */ /* 0x002fc800078e00ff */
[----:B--2---:R-:W-:Y:S01]  /*9cf0*/  FADD.FTZ R6, R6, R0 ;  /* 0x0000000006067221 */ /* 0x004fe20000010000 */
[----:B------:R-:W-:Y:S01]  /*9d00*/  SHF.R.S32.HI R0, RZ, 0x1f, R4 ;  /* 0x0000001fff007819 */ /* 0x000fe20000011404 */
[----:B------:R-:W-:-:S03]  /*9d10*/  IMAD.WIDE.U32 R16, R4, c[0x0][0x3e8], RZ ;  /* 0x0000fa0004107a25 */ /* 0x000fc600078e00ff */
[----:B------:R-:W-:Y:S01]  /*9d20*/  FSETP.NE.FTZ.AND P2, PT, R6, RZ, PT ;  /* 0x000000ff0600720b */ /* 0x000fe20003f55000 */
[----:B---3--:R-:W-:Y:S01]  /*9d30*/  FADD.FTZ R7, R7, R2 ;  /* 0x0000000207077221 */ /* 0x008fe20000010000 */
[----:B------:R-:W-:Y:S01]  /*9d40*/  MOV R2, RZ ;  /* 0x000000ff00027202 */ /* 0x000fe20000000f00 */
[C---:B------:R-:W-:Y:S02]  /*9d50*/  IMAD R14, R0.reuse, c[0x0][0x490], RZ ;  /* 0x00012400000e7a24 */ /* 0x040fe400078e02ff */
[----:B------:R-:W-:Y:S01]  /*9d60*/  IMAD R8, R0, c[0x0][0x3e8], RZ ;  /* 0x0000fa0000087a24 */ /* 0x000fe200078e02ff */
[----:B------:R-:W-:Y:S01]  /*9d70*/  FSETP.NE.FTZ.AND P1, PT, R7, RZ, PT ;  /* 0x000000ff0700720b */ /* 0x000fe20003f35000 */
[----:B------:R-:W-:-:S04]  /*9d80*/  @P0 IMAD.HI.U32 R0, R18, c[0x0][0x4ec], RZ ;  /* 0x00013b0012000a27 */ /* 0x000fc800078e00ff */
[C---:B------:R-:W-:Y:S01]  /*9d90*/  IMAD R14, R4.reuse, c[0x0][0x494], R14 ;  /* 0x00012500040e7a24 */ /* 0x040fe200078e020e */
[----:B------:R-:W-:Y:S01]  /*9da0*/  @P0 SHF.R.U32.HI R23, RZ, c[0x0][0x4f0], R0 ;  /* 0x00013c00ff170a19 */ /* 0x000fe20000011600 */
[----:B------:R-:W-:Y:S01]  /*9db0*/  IMAD R8, R4, c[0x0][0x3ec], R8 ;  /* 0x0000fb0004087a24 */ /* 0x000fe200078e0208 */
[----:B------:R-:W-:Y:S01]  /*9dc0*/  MOV R0, RZ ;  /* 0x000000ff00007202 */ /* 0x000fe20000000f00 */
[----:B------:R-:W1:Y:S01]  /*9dd0*/  @P2 MUFU.RCP R2, R6 ;  /* 0x0000000600022308 */ /* 0x000e620000001000 */
[CC--:B------:R-:W-:Y:S02]  /*9de0*/  LEA.HI R4, R152.reuse, R5.reuse, RZ, 0x2 ;  /* 0x0000000598047211 */ /* 0x0c0fe400078f10ff */
[-C--:B------:R-:W-:Y:S02]  /*9df0*/  LEA.HI R152, R152, R5.reuse, RZ, 0x5 ;  /* 0x0000000598987211 */ /* 0x080fe400078f28ff */
[----:B------:R-:W-:Y:S02]  /*9e00*/  LOP3.LUT R10, R4, 0xfffffffc, RZ, 0xc0, !PT ;  /* 0xfffffffc040a7812 */ /* 0x000fe400078ec0ff */
[----:B------:R-:W-:Y:S01]  /*9e10*/  LOP3.LUT R11, R152, 0xffffffe0, RZ, 0xc0, !PT ;  /* 0xffffffe0980b7812 */ /* 0x000fe200078ec0ff */
[----:B------:R-:W2:Y:S01]  /*9e20*/  @P1 MUFU.RCP R0, R7 ;  /* 0x0000000700001308 */ /* 0x000ea20000001000 */
[----:B------:R-:W-:-:S02]  /*9e30*/  IADD3 R10, -R10, R5, RZ ;  /* 0x000000050a0a7210 */ /* 0x000fc40007ffe1ff */
[----:B------:R-:W-:Y:S02]  /*9e40*/  IADD3 R11, -R11, R5, RZ ;  /* 0x000000050b0b7210 */ /* 0x000fe40007ffe1ff */
[----:B------:R-:W-:Y:S02]  /*9e50*/  IADD3 R5, -R23, RZ, RZ ;  /* 0x000000ff17057210 */ /* 0x000fe40007ffe1ff */
[----:B------:R-:W-:Y:S01]  /*9e60*/  IADD3 R9, R17, R8, RZ ;  /* 0x0000000811097210 */ /* 0x000fe20007ffe0ff */
[----:B-1----:R-:W-:Y:S01]  /*9e70*/  FMUL.FTZ R30, R2, R52 ;  /* 0x00000034021e7220 */ /* 0x002fe20000410000 */
[----:B------:R-:W-:Y:S01]  /*9e80*/  LOP3.LUT P4, RZ, R11, 0x3, RZ, 0xc0, !PT ;  /* 0x000000030bff7812 */ /* 0x000fe2000788c0ff */
[----:B------:R-:W-:Y:S01]  /*9e90*/  IMAD R101, R5, c[0x0][0x4e8], R18 ;  /* 0x00013a0005657a24 */ /* 0x000fe200078e0212 */
[----:B------:R-:W-:Y:S02]  /*9ea0*/  MOV R8, R16 ;  /* 0x0000001000087202 */ /* 0x000fe40000000f00 */
[----:B------:R-:W-:Y:S01]  /*9eb0*/  IADD3 R15, R13, R14, RZ ;  /* 0x0000000e0d0f7210 */ /* 0x000fe20007ffe0ff */
[----:B--2---:R-:W-:-:S02]  /*9ec0*/  FMUL.FTZ R29, R0, R54 ;  /* 0x00000036001d7220 */ /* 0x004fc40000410000 */
[C---:B------:R-:W-:Y:S01]  /*9ed0*/  FMUL.FTZ R28, R2.reuse, R56 ;  /* 0x00000038021c7220 */ /* 0x040fe20000410000 */
[----:B------:R-:W1:Y:S01]  /*9ee0*/  S2R R54, SR_CTAID.Z ;  /* 0x0000000000367919 */ /* 0x000e620000002700 */
[C---:B------:R-:W-:Y:S01]  /*9ef0*/  FMUL.FTZ R105, R2.reuse, R105 ;  /* 0x0000006902697220 */ /* 0x040fe20000410000 */
[----:B------:R-:W-:Y:S01]  /*9f00*/  SHF.R.S32.HI R5, RZ, 0x2, R4 ;  /* 0x00000002ff057819 */ /* 0x000fe20000011404 */
[C---:B------:R-:W-:Y:S01]  /*9f10*/  FMUL.FTZ R11, R2.reuse, R104 ;  /* 0x00000068020b7220 */ /* 0x040fe20000410000 */
[----:B------:R-:W-:Y:S01]  /*9f20*/  MOV R14, R12 ;  /* 0x0000000c000e7202 */ /* 0x000fe20000000f00 */
        /* <DEDUP_REMOVED lines=45> */
[----:B------:R-:W-:Y:S02]  /*a200*/  SHF.R.S32.HI R2, RZ, 0x1f, R4 ;  /* 0x0000001fff027819 */ /* 0x000fe40000011404 */
[----:B-1----:R-:W-:Y:S01]  /*a210*/  SHF.R.S32.HI R4, RZ, 0x1f, R54 ;  /* 0x0000001fff047819 */ /* 0x002fe20000011436 */
[----:B------:R-:W-:-:S04]  /*a220*/  FMUL.FTZ R57, R0, R62 ;  /* 0x0000003e00397220 */ /* 0x000fc80000410000 */
[C---:B------:R-:W-:Y:S02]  /*a230*/  IMAD R62, R4.reuse, c[0x0][0x498], RZ ;  /* 0x00012600043e7a24 */ /* 0x040fe400078e02ff */
[----:B------:R-:W-:Y:S02]  /*a240*/  IMAD R61, R4, c[0x0][0x3f0], RZ ;  /* 0x0000fc00043d7a24 */ /* 0x000fe400078e02ff */
[C---:B------:R-:W-:Y:S02]  /*a250*/  IMAD R62, R54.reuse, c[0x0][0x49c], R62 ;  /* 0x00012700363e7a24 */ /* 0x040fe400078e023e */
[C---:B------:R-:W-:Y:S02]  /*a260*/  IMAD R61, R54.reuse, c[0x0][0x3f4], R61 ;  /* 0x0000fd00363d7a24 */ /* 0x040fe400078e023d */
[----:B------:R-:W-:-:S04]  /*a270*/  IMAD.WIDE.U32 R14, R54, c[0x0][0x498], R14 ;  /* 0x00012600360e7a25 */ /* 0x000fc800078e000e */
[----:B------:R-:W-:Y:S01]  /*a280*/  IMAD.WIDE.U32 R8, R54, c[0x0][0x3f0], R8 ;  /* 0x0000fc0036087a25 */ /* 0x000fe200078e0008 */
[----:B------:R-:W-:Y:S02]  /*a290*/  F2FP.PACK_AB R54, R69, R68 ;  /* 0x000000444536723e */ /* 0x000fe400000000ff */
[----:B------:R-:W3:Y:S01]  /*a2a0*/  LDL R68, [R1+0x44] ;  /* 0x0000440001447983 */ /* 0x000ee20000100800 */
[C---:B------:R-:W-:Y:S02]  /*a2b0*/  FMUL.FTZ R26, R0.reuse, R55 ;  /* 0x00000037001a7220 */ /* 0x040fe40000410000 */
[C---:B------:R-:W-:Y:S02]  /*a2c0*/  FMUL.FTZ R67, R0.reuse, R67 ;  /* 0x0000004300437220 */ /* 0x040fe40000410000 */
[----:B------:R-:W-:Y:S01]  /*a2d0*/  FMUL.FTZ R55, R0, R66 ;  /* 0x0000004200377220 */ /* 0x000fe20000410000 */
[----:B------:R-:W-:Y:S02]  /*a2e0*/  F2FP.PACK_AB R56, R65, R56 ;  /* 0x000000384138723e */ /* 0x000fe400000000ff */
[----:B------:R2:W5:Y:S02]  /*a2f0*/  LDL R65, [R1+0x20] ;  /* 0x0000200001417983 */ /* 0x0005640000100800 */
[----:B------:R-:W-:-:S02]  /*a300*/  F2FP.PACK_AB R55, R67, R55 ;  /* 0x000000374337723e */ /* 0x000fc400000000ff */
[----:B------:R2:W5:Y:S01]  /*a310*/  LDL.64 R66, [R1+0x10] ;  /* 0x0000100001427983 */ /* 0x0005620000100a00 */
[----:B------:R-:W1:Y:S01]  /*a320*/  @P1 MUFU.LG2 R7, R7 ;  /* 0x0000000700071308 */ /* 0x000e620000000c00 */
[----:B------:R-:W-:-:S04]  /*a330*/  LEA.HI R2, R2, R5, RZ, 0x3 ;  /* 0x0000000502027211 */ /* 0x000fc800078f18ff */
[----:B------:R-:W-:Y:S01]  /*a340*/  LOP3.LUT R2, R2, 0xfffffff8, RZ, 0xc0, !PT ;  /* 0xfffffff802027812 */ /* 0x000fe200078ec0ff */
[C---:B------:R-:W-:Y:S02]  /*a350*/  FMUL.FTZ R107, R0.reuse, R107 ;  /* 0x0000006b006b7220 */ /* 0x040fe40000410000 */
[C---:B------:R-:W-:Y:S01]  /*a360*/  FMUL.FTZ R13, R0.reuse, R106 ;  /* 0x0000006a000d7220 */ /* 0x040fe20000410000 */
[----:B------:R-:W-:Y:S01]  /*a370*/  IADD3 R5, R5, -R2, RZ ;  /* 0x8000000205057210 */ /* 0x000fe20007ffe0ff */
[C---:B------:R-:W-:Y:S01]  /*a380*/  FMUL.FTZ R111, R0.reuse, R111 ;  /* 0x0000006f006f7220 */ /* 0x040fe20000410000 */
[----:B------:R-:W-:Y:S01]  /*a390*/  @P2 MOV R2, 0x3f317218 ;  /* 0x3f31721800022802 */ /* 0x000fe20000000f00 */
        /* <DEDUP_REMOVED lines=39> */
[----:B------:R-:W-:Y:S01]  /*a610*/  FMUL.FTZ R98, R0, R98 ;  /* 0x0000006200627220 */ /* 0x000fe20000410000 */
[----:B------:R-:W-:Y:S01]  /*a620*/  @P1 MOV R0, 0x3f317218 ;  /* 0x3f31721800001802 */ /* 0x000fe20000000f00 */
[----:B------:R-:W-:Y:S02]  /*a630*/  @P2 FMUL.FTZ R4, R2, c[0x0][0x2d0] ;  /* 0x0000b40002042a20 */ /* 0x000fe40000410000 */
[----:B-1----:R-:W-:Y:S02]  /*a640*/  @P1 FMUL.FTZ R2, R7, 0.69314718246459960938 ;  /* 0x3f31721807021820 */ /* 0x002fe40000410000 */
[----:B------:R-:W-:Y:S01]  /*a650*/  @P1 FMUL.FTZ R0, R0, c[0x0][0x2d0] ;  /* 0x0000b40000001a20 */ /* 0x000fe20000410000 */
[----:B------:R-:W1:Y:S01]  /*a660*/  @P2 MUFU.LG2 R6, R6 ;  /* 0x0000000600062308 */ /* 0x000e620000000c00 */
[----:B------:R-:W-:Y:S02]  /*a670*/  MOV R59, 0xff800000 ;  /* 0xff800000003b7802 */ /* 0x000fe40000000f00 */
[----:B------:R-:W-:Y:S01]  /*a680*/  @P1 FFMA.FTZ R59, R0, R3, R2 ;  /* 0x00000003003b1223 */ /* 0x000fe20000010002 */
[----:B------:R-:W-:-:S02]  /*a690*/  SHF.R.S32.HI R0, RZ, 0x5, R152 ;  /* 0x00000005ff007819 */ /* 0x000fc40000011498 */
[----:B------:R-:W-:Y:S02]  /*a6a0*/  F2FP.PACK_AB R57, R63, R57 ;  /* 0x000000393f39723e */ /* 0x000fe400000000ff */
[----:B------:R-:W-:Y:S01]  /*a6b0*/  SHF.R.S32.HI R3, RZ, 0x1f, R0 ;  /* 0x0000001fff037819 */ /* 0x000fe20000011400 */
[----:B------:R-:W4:Y:S01]  /*a6c0*/  S2R R63, SR_CTAID.X ;  /* 0x00000000003f7919 */ /* 0x000f220000002500 */
[----:B------:R-:W-:Y:S02]  /*a6d0*/  LEA.HI R2, R10, R10, RZ, 0x1 ;  /* 0x0000000a0a027211 */ /* 0x000fe400078f08ff */
[----:B------:R-:W-:Y:S02]  /*a6e0*/  LEA.HI R3, R3, R0, RZ, 0x3 ;  /* 0x0000000003037211 */ /* 0x000fe400078f18ff */
[----:B------:R-:W-:Y:S02]  /*a6f0*/  LOP3.LUT R2, R2, 0x1ffffffe, RZ, 0xc0, !PT ;  /* 0x1ffffffe02027812 */ /* 0x000fe400078ec0ff */
[----:B------:R-:W-:Y:S01]  /*a700*/  LOP3.LUT R3, R3, 0xffffff8, RZ, 0xc0, !PT ;  /* 0x0ffffff803037812 */ /* 0x000fe200078ec0ff */
[----:B-1----:R-:W-:Y:S01]  /*a710*/  @P2 FMUL.FTZ R6, R6, 0.69314718246459960938 ;  /* 0x3f31721806062820 */ /* 0x002fe20000410000 */
[----:B------:R-:W-:-:S02]  /*a720*/  F2FP.PACK_AB R44, R12, R44 ;  /* 0x0000002c0c2c723e */ /* 0x000fc400000000ff */
[C---:B------:R-:W-:Y:S02]  /*a730*/  IADD3 R7, R0.reuse, -R3, RZ ;  /* 0x8000000300077210 */ /* 0x040fe40007ffe0ff */
[----:B------:R-:W-:Y:S02]  /*a740*/  LEA R12, R0, R10, 0x9 ;  /* 0x0000000a000c7211 */ /* 0x000fe400078e48ff */
[----:B------:R-:W-:Y:S01]  /*a750*/  MOV R60, 0xff800000 ;  /* 0xff800000003c7802 */ /* 0x000fe20000000f00 */
[----:B------:R-:W-:Y:S01]  /*a760*/  @P2 FFMA.FTZ R60, R4, R100, R6 ;  /* 0x00000064043c2223 */ /* 0x000fe20000010006 */
[----:B------:R-:W-:Y:S02]  /*a770*/  SHF.R.S32.HI R0, RZ, 0x1f, R23 ;  /* 0x0000001fff007819 */ /* 0x000fe40000011417 */
[----:B------:R-:W-:Y:S02]  /*a780*/  IADD3 R10, R10, -R2, RZ ;  /* 0x800000020a0a7210 */ /* 0x000fe40007ffe0ff */
[----:B------:R-:W-:-:S02]  /*a790*/  SHF.R.S32.HI R6, RZ, 0x2, R154 ;  /* 0x00000002ff067819 */ /* 0x000fc4000001149a */
[C---:B------:R-:W-:Y:S02]  /*a7a0*/  LOP3.LUT R2, R5.reuse, 0x1, RZ, 0xc0, !PT ;  /* 0x0000000105027812 */ /* 0x040fe400078ec0ff */
[C---:B------:R-:W-:Y:S01]  /*a7b0*/  R2P PR, R5.reuse, 0x6 ;  /* 0x0000000605007804 */ /* 0x040fe20000000000 */
[----:B------:R-:W-:Y:S02]  /*a7c0*/  IMAD.SHL.U32 R5, R5, 0x40, RZ ;  /* 0x0000004005057824 */ /* 0x000fe400078e00ff */
[----:B------:R-:W-:Y:S01]  /*a7d0*/  IMAD R4, R0, c[0x0][0x3e0], RZ ;  /* 0x0000f80000047a24 */ /* 0x000fe200078e02ff */
[----:B------:R-:W-:Y:S02]  /*a7e0*/  LEA R0, R7, R6, 0x4 ;  /* 0x0000000607007211 */ /* 0x000fe400078e20ff */
[----:B------:R-:W-:Y:S02]  /*a7f0*/  ISETP.NE.U32.AND P3, PT, R2, 0x1, PT ;  /* 0x000000010200780c */ /* 0x000fe40003f65070 */
[----:B------:R-:W-:-:S02]  /*a800*/  IADD3 R3, R9, R61, RZ ;  /* 0x0000003d09037210 */ /* 0x000fc40007ffe0ff */
[----:B------:R-:W-:Y:S02]  /*a810*/  LOP3.LUT R5, R5, 0x1c0, RZ, 0xc0, !PT ;  /* 0x000001c005057812 */ /* 0x000fe400078ec0ff */
[----:B------:R-:W-:Y:S02]  /*a820*/  MOV R2, R8 ;  /* 0x0000000800027202 */ /* 0x000fe40000000f00 */
[----:B------:R-:W-:Y:S01]  /*a830*/  LEA R10, R10, R0, 0x3 ;  /* 0x000000000a0a7211 */ /* 0x000fe200078e18ff */
[----:B------:R-:W-:Y:S01]  /*a840*/  IMAD R7, R23, c[0x0][0x3e4], R4 ;  /* 0x0000f90017077a24 */ /* 0x000fe200078e0204 */
[----:B------:R-:W-:Y:S01]  /*a850*/  LEA.HI R6, R5, R5, RZ, 0x1d ;  /* 0x0000000505067211 */ /* 0x000fe200078fe8ff */
[----:B------:R-:W-:Y:S01]  /*a860*/  IMAD.WIDE.U32 R4, R23, c[0x0][0x3e0], R2 ;  /* 0x0000f80017047a25 */ /* 0x000fe200078e0002 */
[----:B----4-:R-:W-:Y:S02]  /*a870*/  LEA R10, R63, R10, 0x7 ;  /* 0x0000000a3f0a7211 */ /* 0x010fe400078e38ff */
[----:B------:R-:W-:Y:S01]  /*a880*/  LEA R2, R12, R6, 0x1 ;  /* 0x000000060c027211 */ /* 0x000fe200078e08ff */
[----:B------:R-:W-:Y:S01]  /*a890*/  IMAD R61, R153, c[0x0][0x388], RZ ;  /* 0x0000e200993d7a24 */ /* 0x000fe200078e02ff */
[----:B------:R-:W-:-:S02]  /*a8a0*/  LEA R0, R63, R0, 0x7 ;  /* 0x000000003f007211 */ /* 0x000fc400078e38ff */
[----:B------:R-:W-:Y:S01]  /*a8b0*/  IADD3 R5, R5, R7, RZ ;  /* 0x0000000705057210 */ /* 0x000fe20007ffe0ff */
[----:B------:R-:W-:Y:S01]  /*a8c0*/  @P0 IMAD.HI.U32 R7, R10, c[0x0][0x4ec], RZ ;  /* 0x00013b000a070a27 */ /* 0x000fe200078e00ff */
[----:B------:R-:W-:Y:S02]  /*a8d0*/  F2FP.PACK_AB R13, R107, R13 ;  /* 0x0000000d6b0d723e */ /* 0x000fe400000000ff */
[----:B------:R-:W-:Y:S02]  /*a8e0*/  SHF.L.U32 R2, R2, 0x1, RZ ;  /* 0x0000000102027819 */ /* 0x000fe400000006ff */
[C---:B------:R-:W-:Y:S02]  /*a8f0*/  IADD3 R3, R0.reuse, 0x8, RZ ;  /* 0x0000000800037810 */ /* 0x040fe40007ffe0ff */
[----:B------:R-:W-:Y:S01]  /*a900*/  ISETP.GE.OR P5, PT, R0, R61, P4 ;  /* 0x0000003d0000720c */ /* 0x000fe200027a6670 */
[----:B------:R-:W-:Y:S01]  /*a910*/  IMAD.MOV.U32 R0, RZ, RZ, R10 ;  /* 0x000000ffff007224 */ /* 0x000fe200078e000a */
[----:B------:R-:W-:-:S02]  /*a920*/  SHF.R.S32.HI R6, RZ, 0x1f, R101 ;  /* 0x0000001fff067819 */ /* 0x000fc40000011465 */
[----:B------:R-:W-:Y:S01]  /*a930*/  @P0 SHF.R.U32.HI R0, RZ, c[0x0][0x4f0], R7 ;  /* 0x00013c00ff000a19 */ /* 0x000fe20000011607 */
[----:B------:R1:W-:Y:S01]  /*a940*/  STS [R2+0x480], R13 ;  /* 0x0004800d02007388 */ /* 0x0003e20000000800 */
[----:B------:R-:W-:Y:S01]  /*a950*/  IADD3 R8, R2, 0x80, RZ ;  /* 0x0000008002087810 */ /* 0x000fe20007ffe0ff */
[----:B------:R-:W-:Y:S01]  /*a960*/  IMAD R6, R6, c[0x0][0x3d8], RZ ;  /* 0x0000f60006067a24 */ /* 0x000fe200078e02ff */
[----:B------:R-:W-:Y:S02]  /*a970*/  ISETP.GE.OR P4, PT, R3, R61, P4 ;  /* 0x0000003d0300720c */ /* 0x000fe40002786670 */
[----:B------:R-:W-:Y:S01]  /*a980*/  IADD3 R3, R2, 0x70, RZ ;  /* 0x0000007002037810 */ /* 0x000fe20007ffe0ff */
[----:B------:R-:W-:Y:S01]  /*a990*/  IMAD R23, R101, c[0x0][0x3dc], R6 ;  /* 0x0000f70065177a24 */ /* 0x000fe200078e0206 */
[----:B------:R-:W-:Y:S02]  /*a9a0*/  @P3 IADD3 R3, R8, 0x10, RZ ;  /* 0x0000001008033810 */ /* 0x000fe40007ffe0ff */
[----:B------:R-:W-:-:S02]  /*a9b0*/  SHF.R.S32.HI R6, RZ, 0x1f, R0 ;  /* 0x0000001fff067819 */ /* 0x000fc40000011400 */
[C---:B------:R-:W-:Y:S01]  /*a9c0*/  IADD3 R8, P0, R0.reuse, R14, RZ ;  /* 0x0000000e00087210 */ /* 0x040fe20007f1e0ff */
[----:B-1----:R-:W-:Y:S01]  /*a9d0*/  IMAD.WIDE.U32 R12, R101, c[0x0][0x3d8], R4 ;  /* 0x0000f600650c7a25 */ /* 0x002fe200078e0004 */
[----:B------:R-:W-:-:S05]  /*a9e0*/  IADD3 R4, -R0, RZ, RZ ;  /* 0x000000ff00047210 */ /* 0x000fca0007ffe1ff */
[----:B------:R-:W-:Y:S01]  /*a9f0*/  IMAD R4, R4, c[0x0][0x4e8], R10 ;  /* 0x00013a0004047a24 */ /* 0x000fe200078e020a */
[----:B------:R-:W-:Y:S02]  /*aa00*/  IADD3.X R9, R6, R15, R62, P0, !PT ;  /* 0x0000000f06097210 */ /* 0x000fe400007fe43e */
[----:B------:R-:W-:Y:S02]  /*aa10*/  MOV R6, 0x40 ;  /* 0x0000004000067802 */ /* 0x000fe40000000f00 */
[----:B------:R-:W-:Y:S02]  /*aa20*/  SHF.R.S32.HI R7, RZ, 0x1f, R4 ;  /* 0x0000001fff077819 */ /* 0x000fe40000011404 */
[----:B------:R-:W-:Y:S02]  /*aa30*/  SEL R237, R237, 0xffffffe0, !P1 ;  /* 0xffffffe0eded7807 */ /* 0x000fe40004800000 */
[----:B------:R-:W-:Y:S01]  /*aa40*/  F2FP.PACK_AB R11, R105, R11 ;  /* 0x0000000b690b723e */ /* 0x000fe200000000ff */
[----:B------:R-:W-:Y:S01]  /*aa50*/  IMAD R7, R7, c[0x0][0x488], RZ ;  /* 0x0001220007077a24 */ /* 0x000fe200078e02ff */
[----:B------:R-:W-:-:S02]  /*aa60*/  SEL R6, R6, 0xffffffc0, !P2 ;  /* 0xffffffc006067807 */ /* 0x000fc40005000000 */
[----:B------:R-:W-:Y:S02]  /*aa70*/  F2FP.PACK_AB R16, R109, R16 ;  /* 0x000000106d10723e */ /* 0x000fe400000000ff */
[----:B------:R-:W-:Y:S02]  /*aa80*/  F2FP.PACK_AB R17, R111, R17 ;  /* 0x000000116f11723e */ /* 0x000fe400000000ff */
[----:B------:R-:W-:Y:S02]  /*aa90*/  F2FP.PACK_AB R18, R113, R18 ;  /* 0x000000127112723e */ /* 0x000fe400000000ff */
[----:B------:R-:W-:Y:S02]  /*aaa0*/  F2FP.PACK_AB R21, R115, R21 ;  /* 0x000000157315723e */ /* 0x000fe400000000ff */
[----:B------:R-:W-:Y:S01]  /*aab0*/  IADD3 R0, R2, R237, RZ ;  /* 0x000000ed02007210 */ /* 0x000fe20007ffe0ff */
[----:B------:R-:W-:Y:S01]  /*aac0*/  IMAD R10, R4, c[0x0][0x48c], R7 ;  /* 0x00012300040a7a24 */ /* 0x000fe200078e0207 */
[----:B------:R-:W-:-:S02]  /*aad0*/  F2FP.PACK_AB R20, R117, R20 ;  /* 0x000000147514723e */ /* 0x000fc400000000ff */
[----:B------:R-:W-:Y:S02]  /*aae0*/  F2FP.PACK_AB R19, R119, R19 ;  /* 0x000000137713723e */ /* 0x000fe400000000ff */
[----:B------:R-:W-:Y:S01]  /*aaf0*/  IADD3 R237, R237, R3, RZ ;  /* 0x00000003eded7210 */ /* 0x000fe20007ffe0ff */
[----:B------:R-:W-:Y:S01]  /*ab00*/  STS [R2+0x80], R11 ;  /* 0x0000800b02007388 */ /* 0x000fe20000000800 */
[----:B------:R-:W-:Y:S01]  /*ab10*/  F2FP.PACK_AB R22, R121, R22 ;  /* 0x000000167916723e */ /* 0x000fe200000000ff */
[----:B------:R-:W-:Y:S01]  /*ab20*/  IMAD.WIDE.U32 R8, R4, c[0x0][0x488], R8 ;  /* 0x0001220004087a25 */ /* 0x000fe200078e0008 */
[----:B------:R-:W-:Y:S02]  /*ab30*/  F2FP.PACK_AB R24, R123, R24 ;  /* 0x000000187b18723e */ /* 0x000fe400000000ff */
[----:B------:R-:W-:Y:S01]  /*ab40*/  IADD3 R5, R2, R6, RZ ;  /* 0x0000000602057210 */ /* 0x000fe20007ffe0ff */
[----:B------:R-:W-:Y:S01]  /*ab50*/  STS [R3], R16 ;  /* 0x0000001003007388 */ /* 0x000fe20000000800 */
[----:B------:R-:W-:-:S02]  /*ab60*/  F2FP.PACK_AB R25, R125, R25 ;  /* 0x000000197d19723e */ /* 0x000fc400000000ff */
[----:B------:R-:W-:Y:S01]  /*ab70*/  F2FP.PACK_AB R27, R127, R27 ;  /* 0x0000001b7f1b723e */ /* 0x000fe200000000ff */
[----:B------:R-:W-:Y:S01]  /*ab80*/  STS [R3+0x400], R17 ;  /* 0x0004001103007388 */ /* 0x000fe20000000800 */
[C---:B------:R-:W-:Y:S02]  /*ab90*/  IADD3 R7, R6.reuse, R3, RZ ;  /* 0x0000000306077210 */ /* 0x040fe40007ffe0ff */
[----:B------:R-:W-:Y:S01]  /*aba0*/  F2FP.PACK_AB R42, R129, R42 ;  /* 0x0000002a812a723e */ /* 0x000fe200000000ff */
[----:B------:R-:W-:Y:S01]  /*abb0*/  STS [R0+0x80], R18 ;  /* 0x0000801200007388 */ /* 0x000fe20000000800 */
[----:B------:R-:W-:Y:S02]  /*abc0*/  F2FP.PACK_AB R41, R131, R41 ;  /* 0x000000298329723e */ /* 0x000fe400000000ff */
[----:B------:R-:W-:Y:S01]  /*abd0*/  IADD3 R4, R6, R0, RZ ;  /* 0x0000000006047210 */ /* 0x000fe20007ffe0ff */
[----:B------:R-:W-:Y:S01]  /*abe0*/  STS [R0+0x480], R21 ;  /* 0x0004801500007388 */ /* 0x000fe20000000800 */
[----:B------:R-:W-:-:S02]  /*abf0*/  F2FP.PACK_AB R40, R133, R40 ;  /* 0x000000288528723e */ /* 0x000fc400000000ff */
[----:B------:R-:W-:Y:S01]  /*ac00*/  F2FP.PACK_AB R39, R135, R39 ;  /* 0x000000278727723e */ /* 0x000fe200000000ff */
[----:B------:R-:W-:Y:S01]  /*ac10*/  STS [R237], R20 ;  /* 0x00000014ed007388 */ /* 0x000fe20000000800 */
[----:B------:R-:W-:Y:S02]  /*ac20*/  IADD3 R6, R237, R6, RZ ;  /* 0x00000006ed067210 */ /* 0x000fe40007ffe0ff */
        /* <DEDUP_REMOVED lines=11> */
[----:B------:R-:W-:-:S03]  /*ace0*/  F2FP.PACK_AB R31, R151, R31 ;  /* 0x0000001f971f723e */ /* 0x000fc600000000ff */
[----:B------:R-:W-:Y:S01]  /*acf0*/  STS [R7+0x400], R27 ;  /* 0x0004001b07007388 */ /* 0x000fe20000000800 */
[----:B------:R-:W-:Y:S02]  /*ad00*/  F2FP.PACK_AB R30, R103, R30 ;  /* 0x0000001e671e723e */ /* 0x000fe400000000ff */
[----:B------:R-:W-:Y:S01]  /*ad10*/  F2FP.PACK_AB R29, R26, R29 ;  /* 0x0000001d1a1d723e */ /* 0x000fe200000000ff */
[----:B------:R-:W-:Y:S01]  /*ad20*/  STS [R4+0x80], R42 ;  /* 0x0000802a04007388 */ /* 0x000fe20000000800 */
[----:B------:R-:W-:-:S03]  /*ad30*/  F2FP.PACK_AB R28, R102, R28 ;  /* 0x0000001c661c723e */ /* 0x000fc600000000ff */
[----:B------:R-:W-:Y:S01]  /*ad40*/  STS [R4+0x480], R41 ;  /* 0x0004802904007388 */ /* 0x000fe20000000800 */
[----:B------:R-:W-:-:S03]  /*ad50*/  F2FP.PACK_AB R58, R45, R43 ;  /* 0x0000002b2d3a723e */ /* 0x000fc600000000ff */
[----:B------:R-:W-:Y:S04]  /*ad60*/  STS [R6], R40 ;  /* 0x0000002806007388 */ /* 0x000fe80000000800 */
[----:B------:R-:W-:Y:S01]  /*ad70*/  STS [R6+0x400], R39 ;  /* 0x0004002706007388 */ /* 0x000fe20000000800 */
[----:B------:R-:W-:-:S03]  /*ad80*/  F2FP.PACK_AB R53, R71, R53 ;  /* 0x000000354735723e */ /* 0x000fc600000000ff */
        /* <DEDUP_REMOVED lines=53> */
[----:B------:R-:W4:Y:S04]  /*b0e0*/  SHFL.IDX PT, R9, R9, 0x1, 0x1c1f ;  /* 0x003c1f0009097f89 */ /* 0x000f2800000e0000 */
[----:B-1----:R2:W-:Y:S04]  /*b0f0*/  @!P5 ST.E [R10.64], R60 ;  /* 0x0000003c0a00d985 */ /* 0x0025e8000c101914 */
[----:B----4-:R2:W-:Y:S04]  /*b100*/  @!P4 ST.E [R8.64], R59 ;  /* 0x0000003b0800c985 */ /* 0x0105e8000c101914 */
[----:B------:R2:W1:Y:S04]  /*b110*/  LDS.128 R32, [R243+0x1080] ;  /* 0x00108000f3207984 */ /* 0x0004680000000c00 */
        /* <DEDUP_REMOVED lines=12> */
[----:B------:R2:W3:Y:S01]  /*b1e0*/  SHFL.IDX PT, R2, R21, RZ, 0x181f ;  /* 0x00181fff15027589 */ /* 0x0004e200000e0000 */
[----:B------:R-:W-:Y:S03]  /*b1f0*/  BSSY B0, `(.L_x_641) ;  /* 0x0000015000007945 */ /* 0x000fe60003800000 */
[----:B------:R2:W1:Y:S08]  /*b200*/  SHFL.IDX PT, R3, R20, RZ, 0x181f ;  /* 0x00181fff14037589 */ /* 0x00047000000e0000 */
[----:B------:R-:W-:Y:S05]  /*b210*/  @P0 BRA `(.L_x_642) ;  /* 0x0000012000000947 */ /* 0x000fea0003800000 */
[----:B----4-:R-:W4:Y:S01]  /*b220*/  LDS.128 R16, [R243+0x80] ;  /* 0x00008000f3107984 */ /* 0x010f220000000c00 */
[----:B-----5:R-:W-:-:S02]  /*b230*/  ISETP.GE.AND P1, PT, R65, c[0x0][0x3c8], PT ;  /* 0x0000f20041007a0c */ /* 0x020fc40003f26270 */
[----:B------:R-:W-:Y:S01]  /*b240*/  ISETP.GE.AND P0, PT, R64, c[0x0][0x3c8], PT ;  /* 0x0000f20040007a0c */ /* 0x000fe20003f06270 */
[----:B------:R-:W2:Y:S01]  /*b250*/  LDS.128 R12, [R243+0x4080] ;  /* 0x00408000f30c7984 */ /* 0x000ea20000000c00 */
[----:B------:R-:W-:-:S03]  /*b260*/  ISETP.GE.AND P2, PT, R66, c[0x0][0x3c8], PT ;  /* 0x0000f20042007a0c */ /* 0x000fc60003f46270 */
[----:B--2---:R-:W2:Y:S06]  /*b270*/  LDS.128 R8, [R243+0x8080] ;  /* 0x00808000f3087984 */ /* 0x004eac0000000c00 */
[----:B------:R-:W-:Y:S02]  /*b280*/  @!P1 SHF.R.S32.HI R4, RZ, 0x1f, R65 ;  /* 0x0000001fff049819 */ /* 0x000fe40000011441 */
[----:B------:R-:W-:Y:S02]  /*b290*/  @!P0 SHF.R.S32.HI R0, RZ, 0x1f, R64 ;  /* 0x0000001fff008819 */ /* 0x000fe40000011440 */
[----:B------:R-:W-:Y:S01]  /*b2a0*/  @!P1 LEA.HI R4, R4, R65, RZ, 0x3 ;  /* 0x0000004104049211 */ /* 0x000fe200078f18ff */
[----:B-1-3--:R-:W-:Y:S01]  /*b2b0*/  @!P2 IMAD.WIDE R6, R66, 0x2, R2 ;  /* 0x000000024206a825 */ /* 0x00afe200078e0202 */
[----:B------:R-:W-:-:S02]  /*b2c0*/  @!P0 LEA.HI R0, R0, R64, RZ, 0x3 ;  /* 0x0000004000008211 */ /* 0x000fc400078f18ff */
[----:B------:R-:W-:Y:S02]  /*b2d0*/  @!P1 LOP3.LUT R4, R4, 0xfffffff8, RZ, 0xc0, !PT ;  /* 0xfffffff804049812 */ /* 0x000fe400078ec0ff */
[----:B------:R-:W-:-:S03]  /*b2e0*/  @!P0 LOP3.LUT R0, R0, 0xfffffff8, RZ, 0xc0, !PT ;  /* 0xfffffff800008812 */ /* 0x000fc600078ec0ff */
[----:B------:R-:W-:-:S04]  /*b2f0*/  @!P1 IMAD.WIDE R4, R4, 0x2, R2 ;  /* 0x0000000204049825 */ /* 0x000fc800078e0202 */
[----:B------:R-:W-:Y:S01]  /*b300*/  @!P0 IMAD.WIDE R2, R0, 0x2, R2 ;  /* 0x0000000200028825 */ /* 0x000fe200078e0202 */
[----:B----4-:R1:W-:Y:S04]  /*b310*/  @!P2 ST.E.128 [R6.64], R16 ;  /* 0x000000100600a985 */ /* 0x0103e8000c101d14 */
[----:B------:R1:W-:Y:S04]  /*b320*/  @!P1 ST.E.128 [R4.64], R12 ;  /* 0x0000000c04009985 */ /* 0x0003e8000c101d14 */
[----:B--2---:R1:W-:Y:S02]  /*b330*/  @!P0 ST.E.128 [R2.64], R8 ;  /* 0x0000000802008985 */ /* 0x0043e4000c101d14 */
.L_x_642:
[----:B----4-:R-:W-:Y:S05]  /*b340*/  BSYNC B0 ;  /* 0x0000000000007941 */ /* 0x010fea0003800000 */
.L_x_641:
[----:B------:R-:W-:Y:S01]  /*b350*/  IADD3 R0, R68, 0x20, RZ ;  /* 0x0000002044007810 */ /* 0x000fe20007ffe0ff */
[----:B-1----:R1:W4:Y:S01]  /*b360*/  SHFL.IDX PT, R3, R20, 0x1, 0x181f ;  /* 0x00381f0014037f89 */ /* 0x00232200000e0000 */
[----:B------:R-:W-:Y:S02]  /*b370*/  BSSY B0, `(.L_x_643) ;  /* 0x0000013000007945 */ /* 0x000fe40003800000 */
[----:B------:R-:W-:Y:S01]  /*b380*/  ISETP.GE.AND P0, PT, R0, R61, PT ;  /* 0x0000003d0000720c */ /* 0x000fe20003f06270 */
[----:B---3--:R1:W3:-:S12]  /*b390*/  SHFL.IDX PT, R2, R21, 0x1, 0x181f ;  /* 0x00381f0015027f89 */ /* 0x0082d800000e0000 */
[----:B------:R-:W-:Y:S05]  /*b3a0*/  @P0 BRA `(.L_x_644) ;  /* 0x000000f000000947 */ /* 0x000fea0003800000 */
[----:B-----5:R-:W-:Y:S02]  /*b3b0*/  ISETP.GE.AND P1, PT, R65, c[0x0][0x3c8], PT ;  /* 0x0000f20041007a0c */ /* 0x020fe40003f26270 */
        /* <DEDUP_REMOVED lines=14> */
.L_x_644:
[----:B------:R-:W-:Y:S05]  /*b4a0*/  BSYNC B0 ;  /* 0x0000000000007941 */ /* 0x000fea0003800000 */
.L_x_643:
[----:B------:R-:W-:Y:S01]  /*b4b0*/  IADD3 R0, R68, 0x40, RZ ;  /* 0x0000004044007810 */ /* 0x000fe20007ffe0ff */
[----:B---34-:R3:W4:Y:S01]  /*b4c0*/  SHFL.IDX PT, R3, R20, 0x2, 0x181f ;  /* 0x00581f0014037f89 */ /* 0x01872200000e0000 */
[----:B------:R-:W-:Y:S02]  /*b4d0*/  BSSY B0, `(.L_x_645) ;  /* 0x0000013000007945 */ /* 0x000fe40003800000 */
[----:B------:R-:W-:Y:S01]  /*b4e0*/  ISETP.GE.AND P0, PT, R0, R61, PT ;  /* 0x0000003d0000720c */ /* 0x000fe20003f06270 */
[----:B------:R3:W1:-:S12]  /*b4f0*/  SHFL.IDX PT, R2, R21, 0x2, 0x181f ;  /* 0x00581f0015027f89 */ /* 0x00065800000e0000 */
        /* <DEDUP_REMOVED lines=16> */
.L_x_646:
[----:B------:R-:W-:Y:S05]  /*b600*/  BSYNC B0 ;  /* 0x0000000000007941 */ /* 0x000fea0003800000 */
.L_x_645:
        /* <DEDUP_REMOVED lines=22> */
.L_x_647:
        /* <DEDUP_REMOVED lines=9> */
.L_x_2577:


//--------------------- .text._ZN7cutlass13device_kernelIN5flash19enable_sm80_to_sm89INS1_16FlashAttnFwdSm80INS1_25CollectiveMainloopFwdSm80ILi8ELi2ELb1EN4cute5tupleIJNS5_1CILi128EEENS7_ILi96EEENS7_ILi192EEEEEELi192ENS_6half_tEfNS_4arch4Sm80ELb0ELb0ELb1ELb1ELb0ELb0ELb1ELb0EEENS1_21CollectiveEpilogueFwdINS6_IJS8_SA_S9_EEENS6_IJNS7_ILi1EEESI_SI_EEESC_SE_Li256ELb1ELb1ELb0ELb0EEENS1_19SingleTileSchedulerILb1ELb0ELb1ELi128EEEEEEEEEvNT_6ParamsE --------------------------
	.section	.text._ZN7cutlass13device_kernelIN5flash19enable_sm80_to_sm89INS1_16FlashAttnFwdSm80INS1_25CollectiveMainloopFwdSm80ILi8ELi2ELb1EN4cute5tupleIJNS5_1CILi128EEENS7_ILi96EEENS7_ILi192EEEEEELi192ENS_6half_tEfNS_4arch4Sm80ELb0ELb0ELb1ELb1ELb0ELb0ELb1ELb0EEENS1_21CollectiveEpilogueFwdINS6_IJS8_SA_S9_EEENS6_IJNS7_ILi1EEESI_SI_EEESC_SE_Li256ELb1ELb1ELb0ELb0EEENS1_19SingleTileSchedulerILb1ELb0ELb1ELi128EEEEEEEEEvNT_6ParamsE,"ax",@progbits
	.sectioninfo	@"SHI_REGISTERS=255"
	.align	128
.text._ZN7cutlass13device_kernelIN5flash19enable_sm80_to_sm89INS1_16FlashAttnFwdSm80INS1_25CollectiveMainloopFwdSm80ILi8ELi2ELb1EN4cute5tupleIJNS5_1CILi128EEENS7_ILi96EEENS7_ILi192EEEEEELi192ENS_6half_tEfNS_4arch4Sm80ELb0ELb0ELb1ELb1ELb0ELb0ELb1ELb0EEENS1_21CollectiveEpilogueFwdINS6_IJS8_SA_S9_EEENS6_IJNS7_ILi1EEESI_SI_EEESC_SE_Li256ELb1ELb1ELb0ELb0EEENS1_19SingleTileSchedulerILb1ELb0ELb1ELi128EEEEEEEEEvNT_6ParamsE:
        .type           _ZN7cutlass13device_kernelIN5flash19enable_sm80_to_sm89INS1_16FlashAttnFwdSm80INS1_25CollectiveMainloopFwdSm80ILi8ELi2ELb1EN4cute5tupleIJNS5_1CILi128EEENS7_ILi96EEENS7_ILi192EEEEEELi192ENS_6half_tEfNS_4arch4Sm80ELb0ELb0ELb1ELb1ELb0ELb0ELb1ELb0EEENS1_21CollectiveEpilogueFwdINS6_IJS8_SA_S9_EEENS6_IJNS7_ILi1EEESI_SI_EEESC_SE_Li256ELb1ELb1ELb0ELb0EEENS1_19SingleTileSchedulerILb1ELb0ELb1ELi128EEEEEEEEEvNT_6ParamsE,@function
        .size           _ZN7cutlass13device_kernelIN5flash19enable_sm80_to_sm89INS1_16FlashAttnFwdSm80INS1_25CollectiveMainloopFwdSm80ILi8ELi2ELb1EN4cute5tupleIJNS5_1CILi128EEENS7_ILi96EEENS7_ILi192EEEEEELi192ENS_6half_tEfNS_4arch4Sm80ELb0ELb0ELb1ELb1ELb0ELb0ELb1ELb0EEENS1_21CollectiveEpilogueFwdINS6_IJS8_SA_S9_EEENS6_IJNS7_ILi1EEESI_SI_EEESC_SE_Li256ELb1ELb1ELb0ELb0EEENS1_19SingleTileSchedulerILb1ELb0ELb1ELi128EEEEEEEEEvNT_6ParamsE,(.L_x_2578 - _ZN7cutlass13device_kernelIN5flash19enable_sm80_to_sm89INS1_16FlashAttnFwdSm80INS1_25CollectiveMainloopFwdSm80ILi8ELi2ELb1EN4cute5tupleIJNS5_1CILi128EEENS7_ILi96EEENS7_ILi192EEEEEELi192ENS_6half_tEfNS_4arch4Sm80ELb0ELb0ELb1ELb1ELb0ELb0ELb1ELb0EEENS1_21CollectiveEpilogueFwdINS6_IJS8_SA_S9_EEENS6_IJNS7_ILi1EEESI_SI_EEESC_SE_Li256ELb1ELb1ELb0ELb0EEENS1_19SingleTileSchedulerILb1ELb0ELb1ELi128EEEEEEEEEvNT_6ParamsE)
        .other          _ZN7cutlass13device_kernelIN5flash19enable_sm80_to_sm89INS1_16FlashAttnFwdSm80INS1_25CollectiveMainloopFwdSm80ILi8ELi2ELb1EN4cute5tupleIJNS5_1CILi128EEENS7_ILi96EEENS7_ILi192EEEEEELi192ENS_6half_tEfNS_4arch4Sm80ELb0ELb0ELb1ELb1ELb0ELb0ELb1ELb0EEENS1_21CollectiveEpilogueFwdINS6_IJS8_SA_S9_EEENS6_IJNS7_ILi1EEESI_SI_EEESC_SE_Li256ELb1ELb1ELb0ELb0EEENS1_19SingleTileSchedulerILb1ELb0ELb1ELi128EEEEEEEEEvNT_6ParamsE,@"STO_CUDA_ENTRY STV_DEFAULT"
_ZN7cutlass13device_kernelIN5flash19enable_sm80_to_sm89INS1_16FlashAttnFwdSm80INS1_25CollectiveMainloopFwdSm80ILi8ELi2ELb1EN4cute5tupleIJNS5_1CILi128EEENS7_ILi96EEENS7_ILi192EEEEEELi192ENS_6half_tEfNS_4arch4Sm80ELb0ELb0ELb1ELb1ELb0ELb0ELb1ELb0EEENS1_21CollectiveEpilogueFwdINS6_IJS8_SA_S9_EEENS6_IJNS7_ILi1EEESI_SI_EEESC_SE_Li256ELb1ELb1ELb0ELb0EEENS1_19SingleTileSchedulerILb1ELb0ELb1ELi128EEEEEEEEEvNT_6ParamsE:
        /* <DEDUP_REMOVED lines=17> */
.L_x_649:
        /* <DEDUP_REMOVED lines=8> */
.L_x_651:
[----:B------:R-:W-:-:S05]  /*0190*/  MOV R0, c[0x0][0x54c] ;  /* 0x0001530000007a02 */ /* 0x000fca0000000f00 */
.L_x_650:
[----:B-----5:R-:W-:Y:S01]  /*01a0*/  IMAD R0, R0, c[0x0][0x548], RZ ;  /* 0x0001520000007a24 */ /* 0x020fe200078e02ff */
[----:B-1----:R-:W-:-:S04]  /*01b0*/  SHF.L.U32 R2, R40, 0x7, RZ ;  /* 0x0000000728027819 */ /* 0x002fc800000006ff */
[----:B------:R-:W-:-:S04]  /*01c0*/  ISETP.GE.AND P0, PT, R2, R0, PT ;  /* 0x000000000200720c */ /* 0x000fc80003f06270 */
[----:B------:R-:W-:-:S05]  /*01d0*/  SEL R0, R5, 0xffffffff, !P0 ;  /* 0xffffffff05007807 */ /* 0x000fca0004000000 */
[----:B------:R1:W-:Y:S01]  /*01e0*/  STL [R1+0xc], R0 ;  /* 0x00000c0001007387 */ /* 0x0003e20000100800 */
[----:B------:R-:W-:Y:S05]  /*01f0*/  BRA `(.L_x_652) ;  /* 0x0000013000007947 */ /* 0x000fea0003800000 */
.L_x_648:
[----:B---3--:R-:W-:-:S04]  /*0200*/  ISETP.NE.U32.AND P0, PT, RZ, c[0x0][0x568], PT ;  /* 0x00015a00ff007a0c */ /* 0x008fc80003f05070 */
[----:B------:R-:W-:-:S13]  /*0210*/  ISETP.NE.AND.EX P0, PT, RZ, c[0x0][0x56c], PT, P0 ;  /* 0x00015b00ff007a0c */ /* 0x000fda0003f05300 */
[----:B------:R-:W-:Y:S05]  /*0220*/  @!P0 BRA `(.L_x_653) ;  /* 0x0000002000008947 */ /* 0x000fea0003800000 */
[----:B------:R1:W5:Y:S01]  /*0230*/  LDG.E R0, [R2.64] ;  /* 0x0000001402007981 */ /* 0x000362000c1e1900 */
[----:B------:R-:W-:Y:S05]  /*0240*/  BRA `(.L_x_654) ;  /* 0x0000009000007947 */ /* 0x000fea0003800000 */
.L_x_653:
        /* <DEDUP_REMOVED lines=8> */
.L_x_655:
[----:B------:R-:W-:-:S05]  /*02d0*/  MOV R0, c[0x0][0x54c] ;  /* 0x0001530000007a02 */ /* 0x000fca0000000f00 */
.L_x_654:
[----:B-----5:R-:W-:Y:S01]  /*02e0*/  IMAD R0, R0, c[0x0][0x548], RZ ;  /* 0x0001520000007a24 */ /* 0x020fe200078e02ff */
[----:B-1----:R-:W-:-:S04]  /*02f0*/  SHF.L.U32 R2, R40, 0x7, RZ ;  /* 0x0000000728027819 */ /* 0x002fc800000006ff */
[----:B------:R-:W-:-:S04]  /*0300*/  ISETP.GE.AND P0, PT, R2, R0, PT ;  /* 0x000000000200720c */ /* 0x000fc80003f06270 */
[----:B------:R-:W-:-:S05]  /*0310*/  SEL R0, R5, 0xffffffff, !P0 ;  /* 0xffffffff05007807 */ /* 0x000fca0004000000 */
[----:B------:R1:W-:Y:S04]  /*0320*/  STL [R1+0xc], R0 ;  /* 0x00000c0001007387 */ /* 0x0003e80000100800 */
.L_x_652:
[----:B------:R-:W2:Y:S02]  /*0330*/  LDL R41, [R1+0xc] ;  /* 0x00000c0001297983 */ /* 0x000ea40000100800 */
[----:B--2---:R-:W-:-:S13]  /*0340*/  ISETP.GE.AND P0, PT, R41, RZ, PT ;  /* 0x000000ff2900720c */ /* 0x004fda0003f06270 */
        /* <DEDUP_REMOVED lines=9> */
[----:B------:R-:W-:Y:S01]  /*03e0*/  @P2 IMAD.WIDE R2, R41, R27, c[0x0][0x370] ;  /* 0x0000dc0029022625 */ /* 0x000fe200078e021b */
[----:B------:R-:W-:-:S03]  /*03f0*/  CS2R R8, SRZ ;  /* 0x0000000000087805 */ /* 0x000fc6000001ff00 */
[----:B------:R-:W-:Y:S01]  /*0400*/  IMAD.MOV.U32 R10, RZ, RZ, c[0x0][0x168] ;  /* 0x00005a00ff0a7624 */ /* 0x000fe200078e00ff */
[----:B-1----:R1:W2:Y:S01]  /*0410*/  @P2 LDG.E R0, [R2.64] ;  /* 0x0000001402002981 */ /* 0x0022a2000c1e1900 */
[----:B------:R-:W-:-:S04]  /*0420*/  @P1 IMAD.WIDE R6, R41, R27, c[0x0][0x360] ;  /* 0x0000d80029061625 */ /* 0x000fc800078e021b */
[CC--:B------:R-:W-:Y:S01]  /*0430*/  IMAD.WIDE R4, R41.reuse, R27.reuse, c[0x0][0x348] ;  /* 0x0000d20029047625 */ /* 0x0c0fe200078e021b */
[----:B------:R3:W5:Y:S04]  /*0440*/  @P1 LDG.E R10, [R6.64] ;  /* 0x00000014060a1981 */ /* 0x000768000c1e1900 */
[----:B------:R3:W5:Y:S01]  /*0450*/  @P0 LDG.E R8, [R4.64] ;  /* 0x0000001404080981 */ /* 0x000762000c1e1900 */
[----:B-1----:R-:W-:-:S05]  /*0460*/  IMAD.WIDE R2, R41, R27, c[0x0][0x350] ;  /* 0x0000d40029027625 */ /* 0x002fca00078e021b */
[----:B------:R3:W5:Y:S01]  /*0470*/  @P6 LDG.E R9, [R2.64] ;  /* 0x0000001402096981 */ /* 0x000762000c1e1900 */
[----:B------:R-:W-:Y:S02]  /*0480*/  UMOV UR4, URZ ;  /* 0x0000003f00047c82 */ /* 0x000fe40008000000 */
[----:B------:R-:W-:Y:S02]  /*0490*/  ULDC UR6, c[0x0][0x1d0] ;  /* 0x0000740000067ab9 */ /* 0x000fe40000000800 */
[----:B--2---:R3:W1:Y:S02]  /*04a0*/  @P2 R2UR UR4, R0 ;  /* 0x00000000000423c2 */ /* 0x00466400000e0000 */
[----:B-1-3--:R-:W-:Y:S05]  /*04b0*/  @P1 BRA `(.L_x_656) ;  /* 0x0000004000001947 */ /* 0x00afea0003800000 */
[----:B------:R-:W-:Y:S05]  /*04c0*/  @!P0 BRA `(.L_x_656) ;  /* 0x0000003000008947 */ /* 0x000fea0003800000 */
[----:B------:R1:W2:Y:S04]  /*04d0*/  LDG.E R0, [R4.64] ;  /* 0x0000001404007981 */ /* 0x0002a8000c1e1900 */
[----:B-1----:R-:W2:Y:S02]  /*04e0*/  LDG.E R4, [R4.64+0x4] ;  /* 0x0000041404047981 */ /* 0x002ea4000c1e1900 */
[----:B--2--5:R-:W-:-:S02]  /*04f0*/  IADD3 R10, -R0, R4, RZ ;  /* 0x00000004000a7210 */ /* 0x024fc40007ffe1ff */
.L_x_656:
[----:B------:R-:W-:-:S04]  /*0500*/  ISETP.NE.U32.AND P1, PT, RZ, c[0x0][0x368], PT ;  /* 0x0000da00ff007a0c */ /* 0x000fc80003f25070 */
[----:B------:R-:W-:-:S13]  /*0510*/  ISETP.NE.AND.EX P1, PT, RZ, c[0x0][0x36c], PT, P1 ;  /* 0x0000db00ff007a0c */ /* 0x000fda0003f25310 */
[----:B------:R-:W-:Y:S05]  /*0520*/  @!P1 BRA `(.L_x_657) ;  /* 0x0000004000009947 */ /* 0x000fea0003800000 */
[----:B------:R-:W-:-:S05]  /*0530*/  IMAD.WIDE R2, R41, R27, c[0x0][0x368] ;  /* 0x0000da0029027625 */ /* 0x000fca00078e021b */
[----:B------:R-:W2:Y:S02]  /*0540*/  LDG.E R0, [R2.64] ;  /* 0x0000001402007981 */ /* 0x000ea4000c1e1900 */
[----:B--2---:R1:W2:Y:S02]  /*0550*/  R2UR UR6, R0 ;  /* 0x00000000000673c2 */ /* 0x0042a400000e0000 */
[----:B-12---:R-:W-:Y:S05]  /*0560*/  BRA `(.L_x_658) ;  /* 0x0000006000007947 */ /* 0x006fea0003800000 */
.L_x_657:
[----:B------:R-:W-:Y:S05]  /*0570*/  @!P6 BRA `(.L_x_658) ;  /* 0x000000500000e947 */ /* 0x000fea0003800000 */
[----:B------:R1:W2:Y:S04]  /*0580*/  LDG.E R0, [R2.64] ;  /* 0x0000001402007981 */ /* 0x0002a8000c1e1900 */
[----:B-1----:R-:W3:Y:S01]  /*0590*/  LDG.E R2, [R2.64+0x4] ;  /* 0x0000041402027981 */ /* 0x002ee2000c1e1900 */
[----:B--2---:R-:W1:Y:S08]  /*05a0*/  R2UR UR5, R0 ;  /* 0x00000000000573c2 */ /* 0x004e7000000e0000 */
[----:B---3--:R-:W1:Y:S02]  /*05b0*/  R2UR UR6, R2 ;  /* 0x00000000020673c2 */ /* 0x008e6400000e0000 */
[----:B-1----:R-:W-:-:S06]  /*05c0*/  UIADD3 UR6, -UR5, UR6, URZ ;  /* 0x0000000605067290 */ /* 0x002fcc000fffe13f */
.L_x_658:
[----:B------:R-:W-:Y:S01]  /*05d0*/  UIADD3 UR6, -UR4, UR6, URZ ;  /* 0x0000000604067290 */ /* 0x000fe2000fffe13f */
[----:B-----5:R-:W-:Y:S01]  /*05e0*/  IADD3 R11, R9, UR4, RZ ;  /* 0x00000004090b7c10 */ /* 0x020fe2000fffe0ff */
[----:B------:R-:W-:Y:S01]  /*05f0*/  CS2R R98, SRZ ;  /* 0x0000000000627805 */ /* 0x000fe2000001ff00 */
[----:B------:R-:W-:Y:S01]  /*0600*/  PLOP3.LUT P2, PT, PT, PT, PT, 0x80, 0x0 ;  /* 0x000000000000781c */ /* 0x000fe20003f4f070 */
[----:B------:R-:W-:Y:S01]  /*0610*/  UISETP.GE.AND UP0, UPT, UR6, 0x1, UPT ;  /* 0x000000010600788c */ /* 0x000fe2000bf06270 */
[----:B------:R-:W-:Y:S01]  /*0620*/  CS2R R14, SRZ ;  /* 0x00000000000e7805 */ /* 0x000fe2000001ff00 */
[----:B------:R-:W-:Y:S01]  /*0630*/  UIADD3 UR4, UR6, 0x5f, URZ ;  /* 0x0000005f06047890 */ /* 0x000fe2000fffe03f */
[----:B------:R-:W-:Y:S01]  /*0640*/  IMAD.MOV.U32 R96, RZ, RZ, RZ ;  /* 0x000000ffff607224 */ /* 0x000fe200078e00ff */
[----:B------:R-:W-:Y:S01]  /*0650*/  MOV R9, RZ ;  /* 0x000000ff00097202 */ /* 0x000fe20000000f00 */
[----:B------:R-:W-:Y:S01]  /*0660*/  IMAD.MOV.U32 R94, RZ, RZ, RZ ;  /* 0x000000ffff5e7224 */ /* 0x000fe200078e00ff */
[----:B------:R-:W-:Y:S01]  /*0670*/  PLOP3.LUT P1, PT, PT, PT, UP0, 0x80, 0x0 ;  /* 0x000000000000781c */ /* 0x000fe20003f2f008 */
[----:B------:R-:W-:Y:S01]  /*0680*/  UIMAD.WIDE UR4, UR4, 0x2aaaaaab, URZ ;  /* 0x2aaaaaab040478a5 */ /* 0x000fe2000f8e023f */
[----:B------:R-:W-:Y:S01]  /*0690*/  IMAD.MOV.U32 R92, RZ, RZ, RZ ;  /* 0x000000ffff5c7224 */ /* 0x000fe200078e00ff */
[----:B------:R-:W-:Y:S01]  /*06a0*/  CS2R R90, SRZ ;  /* 0x00000000005a7805 */ /* 0x000fe2000001ff00 */
[----:B------:R-:W-:Y:S01]  /*06b0*/  CS2R R12, SRZ ;  /* 0x00000000000c7805 */ /* 0x000fe2000001ff00 */
[----:B------:R-:W-:Y:S01]  /*06c0*/  USHF.R.U32.HI UR16, URZ, 0x1f, UR5 ;  /* 0x0000001f3f107899 */ /* 0x000fe20008011605 */
[----:B------:R-:W-:Y:S01]  /*06d0*/  MOV R88, RZ ;  /* 0x000000ff00587202 */ /* 0x000fe20000000f00 */
[----:B------:R-:W-:Y:S01]  /*06e0*/  IMAD.MOV.U32 R86, RZ, RZ, RZ ;  /* 0x000000ffff567224 */ /* 0x000fe200078e00ff */
[----:B------:R-:W-:Y:S01]  /*06f0*/  CS2R R16, SRZ ;  /* 0x0000000000107805 */ /* 0x000fe2000001ff00 */
[----:B------:R-:W-:Y:S01]  /*0700*/  ULEA.HI.SX32 UR16, UR5, UR16, 0x1c ;  /* 0x0000001005107291 */ /* 0x000fe2000f8fe23f */
[----:B------:R-:W-:Y:S01]  /*0710*/  MOV R84, RZ ;  /* 0x000000ff00547202 */ /* 0x000fe20000000f00 */
        /* <DEDUP_REMOVED lines=44> */
[----:B------:R-:W-:Y:S01]  /*09e0*/  CS2R R116, SRZ ;  /* 0x0000000000747805 */ /* 0x000fe2000001ff00 */
[----:B------:R-:W-:Y:S01]  /*09f0*/  CS2R R114, SRZ ;  /* 0x0000000000727805 */ /* 0x000fe2000001ff00 */
[----:B------:R-:W-:Y:S01]  /*0a00*/  IMAD.MOV.U32 R112, RZ, RZ, RZ ;  /* 0x000000ffff707224 */ /* 0x000fe200078e00ff */
[----:B------:R-:W-:Y:S01]  /*0a10*/  CS2R R110, SRZ ;  /* 0x00000000006e7805 */ /* 0x000fe2000001ff00 */
[----:B------:R-:W-:Y:S01]  /*0a20*/  CS2R R108, SRZ ;  /* 0x00000000006c7805 */ /* 0x000fe2000001ff00 */
[----:B------:R-:W-:Y:S01]  /*0a30*/  CS2R R106, SRZ ;  /* 0x00000000006a7805 */ /* 0x000fe2000001ff00 */
[----:B------:R-:W-:Y:S01]  /*0a40*/  CS2R R104, SRZ ;  /* 0x0000000000687805 */ /* 0x000fe2000001ff00 */
[----:B------:R-:W-:Y:S01]  /*0a50*/  CS2R R42, SRZ ;  /* 0x00000000002a7805 */ /* 0x000fe2000001ff00 */
[----:B------:R-:W-:Y:S05]  /*0a60*/  @!P1 BRA `(.L_x_659) ;  /* 0x0000a3c000009947 */ /* 0x000fea0003800000 */
[----:B------:R-:W-:Y:S01]  /*0a70*/  ISETP.NE.U32.AND P4, PT, RZ, c[0x0][0x340], PT ;  /* 0x0000d000ff007a0c */ /* 0x000fe20003f85070 */
[----:B------:R-:W1:Y:S01]  /*0a80*/  S2R R24, SR_CTAID.Y ;  /* 0x0000000000187919 */ /* 0x000e620000002600 */
[----:B------:R-:W-:-:S02]  /*0a90*/  SHF.R.S32.HI R0, RZ, 0x1f, R8 ;  /* 0x0000001fff007819 */ /* 0x000fc40000011408 */
[----:B------:R-:W-:Y:S01]  /*0aa0*/  SHF.R.S32.HI R37, RZ, 0x1f, R113 ;  /* 0x0000001fff257819 */ /* 0x000fe20000011471 */
[----:B------:R-:W-:Y:S01]  /*0ab0*/  IMAD.MOV.U32 R4, RZ, RZ, c[0x0][0x2c4] ;  /* 0x0000b100ff047624 */ /* 0x000fe200078e00ff */
[----:B------:R-:W-:Y:S01]  /*0ac0*/  ISETP.NE.AND.EX P4, PT, RZ, c[0x0][0x344], PT, P4 ;  /* 0x0000d100ff007a0c */ /* 0x000fe20003f85340 */
[----:B------:R-:W-:Y:S02]  /*0ad0*/  UMOV UR7, 0x60 ;  /* 0x0000006000077882 */ /* 0x000fe40000000000 */
[----:B------:R-:W-:Y:S01]  /*0ae0*/  ULDC.64 UR4, c[0x0][0x1e0] ;  /* 0x0000780000047ab9 */ /* 0x000fe20000000a00 */
[----:B------:R-:W-:Y:S01]  /*0af0*/  SHF.R.S32.HI R17, RZ, 0x1f, R41 ;  /* 0x0000001fff117819 */ /* 0x000fe20000011429 */
[----:B------:R-:W-:-:S08]  /*0b00*/  ULDC.64 UR10, c[0x0][0x208] ;  /* 0x00008200000a7ab9 */ /* 0x000fd00000000a00 */
[----:B------:R-:W-:-:S05]  /*0b10*/  @P4 IMAD.WIDE R2, R41, R27, c[0x0][0x340] ;  /* 0x0000d00029024625 */ /* 0x000fca00078e021b */
[----:B------:R2:W3:Y:S01]  /*0b20*/  @P4 LDG.E R18, [R2.64] ;  /* 0x0000001402124981 */ /* 0x0004e2000c1e1900 */
[----:B------:R-:W-:Y:S01]  /*0b30*/  IMAD R0, R0, c[0x0][0x178], RZ ;  /* 0x00005e0000007a24 */ /* 0x000fe200078e02ff */
[-C--:B------:R-:W-:Y:S01]  /*0b40*/  LEA.HI R35, R37, R113.reuse, RZ, 0x3 ;  /* 0x0000007125237211 */ /* 0x080fe200078f18ff */
[----:B------:R-:W-:Y:S01]  /*0b50*/  UIMAD.WIDE.U32 UR18, UR7, UR4, URZ ;  /* 0x00000004071272a5 */ /* 0x000fe2000f8e003f */
[----:B------:R-:W-:Y:S01]  /*0b60*/  ISETP.NE.AND P1, PT, R4, 0x1, PT ;  /* 0x000000010400780c */ /* 0x000fe20003f25270 */
[----:B------:R-:W-:Y:S01]  /*0b70*/  IMAD R0, R8, c[0x0][0x17c], R0 ;  /* 0x00005f0008007a24 */ /* 0x000fe200078e0200 */
[----:B------:R-:W-:Y:S01]  /*0b80*/  SHF.R.S32.HI R14, RZ, 0x3, R35 ;  /* 0x00000003ff0e7819 */ /* 0x000fe20000011423 */
[----:B------:R-:W-:Y:S01]  /*0b90*/  UIMAD.WIDE.U32 UR14, UR7, UR10, URZ ;  /* 0x0000000a070e72a5 */ /* 0x000fe2000f8e003f */
[----:B-1----:R-:W-:Y:S01]  /*0ba0*/  SHF.R.S32.HI R29, RZ, 0x1f, R24 ;  /* 0x0000001fff1d7819 */ /* 0x002fe20000011418 */
[----:B------:R-:W-:Y:S01]  /*0bb0*/  IMAD.U32 R4, RZ, RZ, UR18 ;  /* 0x00000012ff047e24 */ /* 0x000fe2000f8e00ff */
[----:B------:R-:W-:Y:S01]  /*0bc0*/  UIMAD UR4, UR16, -0x60, UR7 ;  /* 0xffffffa0100478a4 */ /* 0x000fe2000f8e0207 */
[----:B------:R-:W-:Y:S01]  /*0bd0*/  IMAD.U32 R5, RZ, RZ, UR19 ;  /* 0x00000013ff057e24 */ /* 0x000fe2000f8e00ff */
[----:B------:R-:W-:Y:S01]  /*0be0*/  SEL R5, R17, RZ, !P0 ;  /* 0x000000ff11057207 */ /* 0x000fe20004000000 */
[----:B------:R-:W-:Y:S01]  /*0bf0*/  IMAD.MOV.U32 R34, RZ, RZ, R4 ;  /* 0x000000ffff227224 */ /* 0x000fe200078e0004 */
[----:B------:R-:W-:Y:S01]  /*0c00*/  SEL R4, R41, RZ, !P0 ;  /* 0x000000ff29047207 */ /* 0x000fe20004000000 */
[----:B------:R-:W-:Y:S01]  /*0c10*/  IMAD.U32 R9, RZ, RZ, UR15 ;  /* 0x0000000fff097e24 */ /* 0x000fe2000f8e00ff */
[-C--:B------:R-:W-:Y:S01]  /*0c20*/  LEA.HI R15, R37, R113.reuse, RZ, 0x4 ;  /* 0x00000071250f7211 */ /* 0x080fe200078f20ff */
[----:B------:R-:W-:Y:S01]  /*0c30*/  IMAD R5, R5, c[0x0][0x1c0], RZ ;  /* 0x0000700005057a24 */ /* 0x000fe200078e02ff */
[----:B------:R-:W-:Y:S01]  /*0c40*/  UIMAD UR5, UR7, UR5, URZ ;  /* 0x00000005070572a4 */ /* 0x000fe2000f8e023f */
[----:B------:R-:W-:Y:S01]  /*0c50*/  IMAD R9, R40, 0x80, R14 ;  /* 0x0000008028097824 */ /* 0x000fe200078e020e */
[----:B------:R-:W-:Y:S01]  /*0c60*/  SHF.R.S32.HI R13, RZ, 0x4, R15 ;  /* 0x00000004ff0d7819 */ /* 0x000fe2000001140f */
[----:B------:R-:W-:Y:S01]  /*0c70*/  UIADD3 UR8, UR16, -0x1, URZ ;  /* 0xffffffff10087890 */ /* 0x000fe2000fffe03f */
[----:B------:R-:W-:Y:S01]  /*0c80*/  IMAD.MOV.U32 R39, RZ, RZ, c[0x0][0x1e0] ;  /* 0x00007800ff277624 */ /* 0x000fe200078e00ff */
[----:B------:R-:W-:Y:S01]  /*0c90*/  UIADD3 UR5, UR19, UR5, URZ ;  /* 0x0000000513057290 */ /* 0x000fe2000fffe03f */
[----:B------:R-:W-:Y:S01]  /*0ca0*/  IMAD.MOV.U32 R42, RZ, RZ, c[0x0][0x1e4] ;  /* 0x00007900ff2a7624 */ /* 0x000fe200078e00ff */
[----:B------:R-:W-:Y:S01]  /*0cb0*/  USHF.R.S32.HI UR9, URZ, 0x1f, UR8 ;  /* 0x0000001f3f097899 */ /* 0x000fe20008011408 */
[----:B--2---:R-:W-:Y:S01]  /*0cc0*/  IMAD.WIDE.U32 R2, R8, c[0x0][0x178], RZ ;  /* 0x00005e0008027a25 */ /* 0x004fe200078e00ff */
[----:B------:R-:W-:Y:S01]  /*0cd0*/  UIMAD UR12, UR5, UR8, URZ ;  /* 0x00000008050c72a4 */ /* 0x000fe2000f8e023f */
[----:B------:R-:W-:Y:S01]  /*0ce0*/  LEA.HI R112, R37, R113, RZ, 0x5 ;  /* 0x0000007125707211 */ /* 0x000fe200078f28ff */
[----:B------:R-:W-:Y:S01]  /*0cf0*/  UIMAD UR7, UR7, UR11, URZ ;  /* 0x0000000b070772a4 */ /* 0x000fe2000f8e023f */
[----:B------:R-:W-:Y:S01]  /*0d00*/  IMAD.IADD R3, R3, 0x1, R0 ;  /* 0x0000000103037824 */ /* 0x000fe200078e0200 */
[----:B------:R-:W-:Y:S01]  /*0d10*/  LOP3.LUT R0, R35, 0xfffffff8, RZ, 0xc0, !PT ;  /* 0xfffffff823007812 */ /* 0x000fe200078ec0ff */
[----:B------:R-:W-:Y:S01]  /*0d20*/  IMAD.U32 R8, RZ, RZ, UR14 ;  /* 0x0000000eff087e24 */ /* 0x000fe2000f8e00ff */
[----:B------:R-:W-:Y:S01]  /*0d30*/  UIMAD UR12, UR9, UR18, UR12 ;  /* 0x00000012090c72a4 */ /* 0x000fe2000f8e020c */
[----:B------:R-:W-:Y:S01]  /*0d40*/  IMAD.WIDE.U32 R2, R24, c[0x0][0x1b8], R2 ;  /* 0x00006e0018027a25 */ /* 0x000fe200078e0002 */
[----:B------:R-:W-:-:S02]  /*0d50*/  UIADD3 UR7, UR15, UR7, URZ ;  /* 0x000000070f077290 */ /* 0x000fc4000fffe03f */
[----:B------:R-:W-:Y:S01]  /*0d60*/  UISETP.GE.AND UP0, UPT, UR6, 0x61, UPT ;  /* 0x000000610600788c */ /* 0x000fe2000bf06270 */
[----:B------:R-:W-:Y:S02]  /*0d70*/  IMAD.IADD R28, R113, 0x1, -R0 ;  /* 0x00000001711c7824 */ /* 0x000fe400078e0a00 */
[----:B------:R-:W-:Y:S02]  /*0d80*/  IMAD R0, R29, c[0x0][0x1b8], RZ ;  /* 0x00006e001d007a24 */ /* 0x000fe400078e02ff */
[----:B------:R-:W-:Y:S02]  /*0d90*/  IMAD R7, R28, 0x20, R14 ;  /* 0x000000201c077824 */ /* 0x000fe400078e020e */
[----:B------:R-:W-:Y:S02]  /*0da0*/  IMAD R0, R24, c[0x0][0x1bc], R0 ;  /* 0x00006f0018007a24 */ /* 0x000fe400078e0200 */
[----:B------:R-:W-:Y:S02]  /*0db0*/  IMAD R7, R40, 0x80, R7 ;  /* 0x0000008028077824 */ /* 0x000fe400078e0207 */
[----:B------:R-:W-:-:S02]  /*0dc0*/  IMAD.IADD R3, R3, 0x1, R0 ;  /* 0x0000000103037824 */ /* 0x000fc400078e0200 */
[----:B------:R-:W-:-:S04]  /*0dd0*/  @P1 IMAD.HI.U32 R6, R7, c[0x0][0x2c8], RZ ;  /* 0x0000b20007061a27 */ /* 0x000fc800078e00ff */
[----:B------:R-:W-:Y:S01]  /*0de0*/  IMAD.MOV.U32 R0, RZ, RZ, R7 ;  /* 0x000000ffff007224 */ /* 0x000fe200078e0007 */
[----:B------:R-:W-:Y:S01]  /*0df0*/  @P1 SHF.R.U32.HI R0, RZ, c[0x0][0x2cc], R6 ;  /* 0x0000b300ff001a19 */ /* 0x000fe20000011606 */
[----:B------:R-:W-:Y:S02]  /*0e00*/  IMAD R6, R4, c[0x0][0x1c4], R5 ;  /* 0x0000710004067a24 */ /* 0x000fe400078e0205 */
[----:B------:R-:W-:Y:S01]  /*0e10*/  IMAD R5, R10, c[0x0][0x2c4], RZ ;  /* 0x0000b1000a057a24 */ /* 0x000fe200078e02ff */
[----:B------:R-:W-:Y:S01]  /*0e20*/  IADD3 R10, R9, 0x20, RZ ;  /* 0x00000020090a7810 */ /* 0x000fe20007ffe0ff */
[----:B------:R-:W-:Y:S01]  /*0e30*/  IMAD.WIDE.U32 R2, R4, c[0x0][0x1c0], R2 ;  /* 0x0000700004027a25 */ /* 0x000fe200078e0002 */
[----:B------:R-:W-:Y:S02]  /*0e40*/  BAR.SYNC.DEFER_BLOCKING 0x0 ;  /* 0x0000000000007b1d */ /* 0x000fe40000010000 */
[----:B------:R-:W-:Y:S01]  /*0e50*/  ISETP.GE.AND P5, PT, R10, R5, PT ;  /* 0x000000050a00720c */ /* 0x000fe20003fa6270 */
[----:B------:R-:W-:-:S02]  /*0e60*/  IMAD.MOV R4, RZ, RZ, -R0 ;  /* 0x000000ffff047224 */ /* 0x000fc400078e0a00 */
[----:B------:R-:W-:Y:S02]  /*0e70*/  IMAD.IADD R3, R3, 0x1, R6 ;  /* 0x0000000103037824 */ /* 0x000fe400078e0206 */
[----:B------:R-:W-:Y:S01]  /*0e80*/  IMAD R10, R4, c[0x0][0x2c4], R7 ;  /* 0x0000b100040a7a24 */ /* 0x000fe200078e0207 */
[----:B------:R-:W-:Y:S01]  /*0e90*/  SHF.R.S32.HI R4, RZ, 0x1f, R0 ;  /* 0x0000001fff047819 */ /* 0x000fe20000011400 */
[----:B------:R-:W-:Y:S01]  /*0ea0*/  IMAD.U32 R6, RZ, RZ, UR4 ;  /* 0x00000004ff067e24 */ /* 0x000fe2000f8e00ff */
[----:B------:R-:W-:Y:S01]  /*0eb0*/  SHF.R.S32.HI R7, RZ, 0x1f, R11 ;  /* 0x0000001fff077819 */ /* 0x000fe2000001140b */
[----:B------:R-:W-:Y:S01]  /*0ec0*/  IMAD.MOV.U32 R36, RZ, RZ, R8 ;  /* 0x000000ffff247224 */ /* 0x000fe200078e0008 */
[----:B------:R-:W-:Y:S01]  /*0ed0*/  IADD3 R8, R9, 0x40, RZ ;  /* 0x0000004009087810 */ /* 0x000fe20007ffe0ff */
[----:B------:R-:W-:Y:S01]  /*0ee0*/  IMAD R4, R4, c[0x0][0x1b0], RZ ;  /* 0x00006c0004047a24 */ /* 0x000fe200078e02ff */
[----:B------:R-:W-:Y:S01]  /*0ef0*/  IADD3 R22, R6, UR6, -R14 ;  /* 0x0000000606167c10 */ /* 0x000fe2000fffe80e */
[----:B------:R-:W-:Y:S01]  /*0f00*/  IMAD.SHL.U32 R6, R14, 0x40, RZ ;  /* 0x000000400e067824 */ /* 0x000fe200078e00ff */
[----:B------:R-:W-:Y:S01]  /*0f10*/  ISETP.GE.AND P1, PT, R8, R5, PT ;  /* 0x000000050800720c */ /* 0x000fe20003f26270 */
[----:B------:R-:W-:Y:S01]  /*0f20*/  IMAD.WIDE.U32 R2, R0, c[0x0][0x1b0], R2 ;  /* 0x00006c0000027a25 */ /* 0x000fe200078e0002 */
[----:B------:R-:W-:-:S03]  /*0f30*/  IADD3 R8, P0, R11, R14, RZ ;  /* 0x0000000e0b087210 */ /* 0x000fc60007f1e0ff */
[----:B------:R-:W-:Y:S01]  /*0f40*/  IMAD R11, R0, c[0x0][0x1b4], R4 ;  /* 0x00006d00000b7a24 */ /* 0x000fe200078e0204 */
[----:B------:R-:W-:Y:S01]  /*0f50*/  LOP3.LUT R0, R6, 0x1c0, RZ, 0xc0, !PT ;  /* 0x000001c006007812 */ /* 0x000fe200078ec0ff */
[----:B------:R-:W-:Y:S01]  /*0f60*/  IMAD.SHL.U32 R4, R28, 0x8, RZ ;  /* 0x000000081c047824 */ /* 0x000fe200078e00ff */
[----:B------:R-:W-:Y:S01]  /*0f70*/  LEA.HI.X.SX32 R12, R14, R7, 0x1, P0 ;  /* 0x000000070e0c7211 */ /* 0x000fe200000f0eff */
[----:B------:R-:W-:Y:S01]  /*0f80*/  IMAD.IADD R3, R3, 0x1, R11 ;  /* 0x0000000103037824 */ /* 0x000fe200078e020b */
[C---:B------:R-:W-:Y:S02]  /*0f90*/  ISETP.GE.AND P0, PT, R9.reuse, R5, PT ;  /* 0x000000050900720c */ /* 0x040fe40003f06270 */
[----:B------:R-:W-:Y:S01]  /*0fa0*/  IADD3 R6, R9, 0x60, RZ ;  /* 0x0000006009067810 */ /* 0x000fe20007ffe0ff */
[----:B------:R-:W-:Y:S01]  /*0fb0*/  IMAD.WIDE.U32 R2, R10, c[0x0][0x1a8], R2 ;  /* 0x00006a000a027a25 */ /* 0x000fe200078e0002 */
[----:B------:R-:W-:Y:S02]  /*0fc0*/  LOP3.LUT R9, R0, 0x38, R4, 0xf8, !PT ;  /* 0x0000003800097812 */ /* 0x000fe400078ef804 */
[----:B------:R-:W-:-:S02]  /*0fd0*/  SHF.R.U32.HI R0, RZ, 0x3, R0 ;  /* 0x00000003ff007819 */ /* 0x000fc40000011600 */
[----:B------:R-:W-:Y:S02]  /*0fe0*/  LEA.HI R7, R15, R13, RZ, 0x1 ;  /* 0x0000000d0f077211 */ /* 0x000fe400078f08ff */
[----:B------:R-:W-:Y:S02]  /*0ff0*/  LOP3.LUT R16, R9, R0, RZ, 0x3c, !PT ;  /* 0x0000000009107212 */ /* 0x000fe400078e3cff */
[----:B------:R-:W-:Y:S02]  /*1000*/  SHF.R.S32.HI R0, RZ, 0x1f, R10 ;  /* 0x0000001fff007819 */ /* 0x000fe4000001140a */
[----:B------:R-:W-:Y:S02]  /*1010*/  LOP3.LUT R7, R7, 0xfffffffe, RZ, 0xc0, !PT ;  /* 0xfffffffe07077812 */ /* 0x000fe400078ec0ff */
[----:B------:R-:W-:Y:S01]  /*1020*/  ISETP.GE.AND P2, PT, R6, R5, PT ;  /* 0x000000050600720c */ /* 0x000fe20003f46270 */
[----:B------:R-:W-:Y:S01]  /*1030*/  IMAD R0, R0, c[0x0][0x1a8], RZ ;  /* 0x00006a0000007a24 */ /* 0x000fe200078e02ff */
[----:B------:R-:W-:Y:S01]  /*1040*/  SHF.R.S32.HI R5, RZ, 0x1f, R4 ;  /* 0x0000001fff057819 */ /* 0x000fe20000011404 */
[----:B------:R-:W-:Y:S01]  /*1050*/  IMAD R6, R12, c[0x0][0x1e0], RZ ;  /* 0x000078000c067a24 */ /* 0x000fe200078e02ff */
[----:B------:R-:W-:Y:S01]  /*1060*/  IADD3 R31, R4, 0x40, RZ ;  /* 0x00000040041f7810 */ /* 0x000fe20007ffe0ff */
[----:B------:R-:W-:Y:S01]  /*1070*/  IMAD R11, R10, c[0x0][0x1ac], R0 ;  /* 0x00006b000a0b7a24 */ /* 0x000fe200078e0200 */
[----:B------:R-:W-:Y:S01]  /*1080*/  LOP3.LUT R0, R15, 0xfffffff0, RZ, 0xc0, !PT ;  /* 0xfffffff00f007812 */ /* 0x000fe200078ec0ff */
[----:B------:R-:W-:Y:S01]  /*1090*/  IMAD.IADD R33, R13, 0x1, -R7 ;  /* 0x000000010d217824 */ /* 0x000fe200078e0a07 */
[----:B------:R-:W-:Y:S01]  /*10a0*/  LEA R15, P3, R2, c[0x0][0x160], 0x1 ;  /* 0x00005800020f7a11 */ /* 0x000fe200078608ff */
[----:B------:R-:W-:Y:S01]  /*10b0*/  IMAD.IADD R3, R3, 0x1, R11 ;  /* 0x0000000103037824 */ /* 0x000fe200078e020b */
[----:B------:R-:W-:Y:S01]  /*10c0*/  LEA.HI R11, R37, R113, RZ, 0x6 ;  /* 0x00000071250b7211 */ /* 0x000fe200078f30ff */
[----:B------:R-:W-:Y:S01]  /*10d0*/  IMAD.IADD R0, R113, 0x1, -R0 ;  /* 0x0000000171007824 */ /* 0x000fe200078e0a00 */
[----:B------:R-:W-:Y:S01]  /*10e0*/  IADD3 R32, R4, 0x80, RZ ;  /* 0x0000008004207810 */ /* 0x000fe20007ffe0ff */
[----:B------:R-:W-:Y:S01]  /*10f0*/  IMAD R9, R8, c[0x0][0x1e4], R6 ;  /* 0x0000790008097a24 */ /* 0x000fe200078e0206 */
[----:B------:R-:W-:Y:S01]  /*1100*/  LEA.HI.X R14, R2, c[0x0][0x164], R3, 0x1, P3 ;  /* 0x00005900020e7a11 */ /* 0x000fe200018f0c03 */
[----:B------:R-:W-:Y:S01]  /*1110*/  IMAD R3, R29, c[0x0][0x1e8], RZ ;  /* 0x00007a001d037a24 */ /* 0x000fe200078e02ff */
[----:B------:R-:W-:Y:S01]  /*1120*/  SHF.R.S32.HI R10, RZ, 0x1f, R0 ;  /* 0x0000001fff0a7819 */ /* 0x000fe20000011400 */
[----:B------:R-:W-:Y:S01]  /*1130*/  IMAD.WIDE.U32 R6, R8, c[0x0][0x1e0], R4 ;  /* 0x0000780008067a25 */ /* 0x000fe200078e0004 */
[----:B------:R-:W-:Y:S01]  /*1140*/  SHFL.IDX PT, R2, R15, RZ, 0x181f ;  /* 0x00181fff0f027589 */ /* 0x000fe200000e0000 */
[----:B------:R-:W-:-:S02]  /*1150*/  ISETP.GE.AND P3, PT, R31, c[0x0][0x198], PT ;  /* 0x000066001f007a0c */ /* 0x000fc40003f66270 */
[----:B------:R-:W-:Y:S01]  /*1160*/  LEA.HI R30, R10, R0, RZ, 0x3 ;  /* 0x000000000a1e7211 */ /* 0x000fe200078f18ff */
[----:B------:R-:W-:Y:S02]  /*1170*/  IMAD.SHL.U32 R10, R11, 0x8, RZ ;  /* 0x000000080b0a7824 */ /* 0x000fe400078e00ff */
[----:B------:R-:W-:Y:S02]  /*1180*/  IMAD R11, R24, c[0x0][0x1ec], R3 ;  /* 0x00007b00180b7a24 */ /* 0x000fe400078e0203 */
[----:B------:R-:W-:Y:S01]  /*1190*/  IMAD.IADD R7, R7, 0x1, R9 ;  /* 0x0000000107077824 */ /* 0x000fe200078e0209 */
[----:B------:R-:W1:Y:S01]  /*11a0*/  SHFL.IDX PT, R3, R14, RZ, 0x181f ;  /* 0x00181fff0e037589 */ /* 0x000e6200000e0000 */
[----:B------:R-:W-:Y:S01]  /*11b0*/  IMAD R12, R12, c[0x0][0x208], RZ ;  /* 0x000082000c0c7a24 */ /* 0x000fe200078e02ff */
[----:B------:R-:W-:Y:S01]  /*11c0*/  LOP3.LUT R19, R16, 0xfffffe00, R10, 0xf8, !PT ;  /* 0xfffffe0010137812 */ /* 0x000fe200078ef80a */
[----:B------:R-:W-:-:S04]  /*11d0*/  IMAD.WIDE.U32 R6, R24, c[0x0][0x1e8], R6 ;  /* 0x00007a0018067a25 */ /* 0x000fc800078e0006 */
[----:B------:R-:W-:Y:S01]  /*11e0*/  IMAD.IADD R21, R7, 0x1, R11 ;  /* 0x0000000107157824 */ /* 0x000fe200078e020b */
[----:B------:R-:W-:Y:S01]  /*11f0*/  STL [R1+0x30], R19 ;  /* 0x0000301301007387 */ /* 0x000fe20000100800 */
[----:B------:R-:W-:Y:S02]  /*1200*/  IMAD.MOV.U32 R20, RZ, RZ, R6 ;  /* 0x000000ffff147224 */ /* 0x000fe400078e0006 */
[----:B------:R-:W-:Y:S01]  /*1210*/  IMAD R13, R8, c[0x0][0x20c], R12 ;  /* 0x00008300080d7a24 */ /* 0x000fe200078e020c */
[----:B------:R-:W-:Y:S01]  /*1220*/  LOP3.LUT R12, R30, 0xfffffff8, RZ, 0xc0, !PT ;  /* 0xfffffff81e0c7812 */ /* 0x000fe200078ec0ff */
[----:B------:R-:W-:-:S04]  /*1230*/  IMAD.WIDE.U32 R8, R8, c[0x0][0x208], R4 ;  /* 0x0000820008087a25 */ /* 0x000fc800078e0004 */
[----:B------:R-:W-:Y:S02]  /*1240*/  IMAD R29, R29, c[0x0][0x210], RZ ;  /* 0x000084001d1d7a24 */ /* 0x000fe400078e02ff */
[----:B------:R-:W-:Y:S02]  /*1250*/  IMAD.IADD R9, R9, 0x1, R13 ;  /* 0x0000000109097824 */ /* 0x000fe400078e020d */
[----:B------:R-:W-:Y:S01]  /*1260*/  IMAD.IADD R27, R0, 0x1, -R12 ;  /* 0x00000001001b7824 */ /* 0x000fe200078e0a0c */
[----:B------:R-:W-:Y:S01]  /*1270*/  @!P0 SHF.R.S32.HI R0, RZ, 0x1f, R31 ;  /* 0x0000001fff008819 */ /* 0x000fe2000001141f */
[C---:B------:R-:W-:Y:S02]  /*1280*/  IMAD R29, R24.reuse, c[0x0][0x214], R29 ;  /* 0x00008500181d7a24 */ /* 0x040fe400078e021d */
[----:B------:R-:W-:Y:S01]  /*1290*/  IMAD.WIDE.U32 R24, R24, c[0x0][0x210], R8 ;  /* 0x0000840018187a25 */ /* 0x000fe200078e0008 */
[----:B------:R-:W-:Y:S01]  /*12a0*/  @!P0 LEA.HI R8, R0, R31, RZ, 0x3 ;  /* 0x0000001f00088211 */ /* 0x000fe200078f18ff */
[----:B------:R-:W-:Y:S02]  /*12b0*/  SHFL.IDX PT, R9, R14, 0x1, 0x181f ;  /* 0x00381f000e097f89 */ /* 0x000fe400000e0000 */
[----:B------:R-:W-:Y:S01]  /*12c0*/  IMAD.SHL.U32 R38, R19, 0x2, RZ ;  /* 0x0000000213267824 */ /* 0x000fe200078e00ff */
[----:B------:R-:W-:-:S02]  /*12d0*/  @!P0 LOP3.LUT R12, R8, 0xfffffff8, RZ, 0xc0, !PT ;  /* 0xfffffff8080c8812 */ /* 0x000fc400078ec0ff */
[----:B------:R-:W2:Y:S03]  /*12e0*/  SHFL.IDX PT, R8, R15, 0x1, 0x181f ;  /* 0x00381f000f087f89 */ /* 0x000ea600000e0000 */
[----:B-1----:R-:W-:Y:S01]  /*12f0*/  @!P0 IMAD.WIDE R12, R12, 0x2, R2 ;  /* 0x000000020c0c8825 */ /* 0x002fe200078e0202 */
[----:B------:R-:W-:Y:S01]  /*1300*/  STL [R1], R38 ;  /* 0x0000002601007387 */ /* 0x000fe20000100800 */
[--C-:B---3--:R-:W-:Y:S02]  /*1310*/  @P4 SHF.R.S32.HI R7, RZ, 0x1f, R18.reuse ;  /* 0x0000001fff074819 */ /* 0x108fe40000011412 */
[----:B------:R-:W-:Y:S02]  /*1320*/  @P4 IMAD.MOV.U32 R6, RZ, RZ, R18 ;  /* 0x000000ffff064224 */ /* 0x000fe400078e0012 */
[----:B------:R-:W-:Y:S02]  /*1330*/  @!P4 IMAD.MOV.U32 R6, RZ, RZ, R41 ;  /* 0x000000ffff06c224 */ /* 0x000fe400078e0029 */
[----:B------:R-:W-:-:S03]  /*1340*/  @!P4 IMAD.MOV.U32 R7, RZ, RZ, R17 ;  /* 0x000000ffff07c224 */ /* 0x000fc600078e0011 */
[----:B------:R-:W-:Y:S02]  /*1350*/  SEL R26, R6, RZ, !P6 ;  /* 0x000000ff061a7207 */ /* 0x000fe40007000000 */
[----:B------:R-:W-:Y:S02]  /*1360*/  SEL R23, R7, RZ, !P6 ;  /* 0x000000ff07177207 */ /* 0x000fe40007000000 */
[----:B------:R-:W-:Y:S01]  /*1370*/  ISETP.GE.AND P6, PT, R4, c[0x0][0x198], PT ;  /* 0x0000660004007a0c */ /* 0x000fe20003fc6270 */
[----:B------:R-:W-:Y:S01]  /*1380*/  IMAD.WIDE.U32 R20, R26, c[0x0][0x1f0], R20 ;  /* 0x00007c001a147a25 */ /* 0x000fe200078e0014 */
[----:B------:R-:W-:Y:S02]  /*1390*/  @!P0 SHF.R.S32.HI R7, RZ, 0x1f, R32 ;  /* 0x0000001fff078819 */ /* 0x000fe40000011420 */
[C---:B------:R-:W-:Y:S01]  /*13a0*/  @!P0 LEA R6, P4, R4.reuse, R2, 0x1 ;  /* 0x0000000204068211 */ /* 0x040fe200078808ff */
[----:B------:R-:W-:Y:S01]  /*13b0*/  IMAD.MOV.U32 R44, RZ, RZ, R20 ;  /* 0x000000ffff2c7224 */ /* 0x000fe200078e0014 */
[----:B------:R-:W-:Y:S01]  /*13c0*/  @!P0 LEA.HI R0, R7, R32, RZ, 0x3 ;  /* 0x0000002007008211 */ /* 0x000fe200078f18ff */
[----:B------:R-:W-:Y:S01]  /*13d0*/  STL.64 [R1+0x28], R20 ;  /* 0x0000281401007387 */ /* 0x000fe20000100a00 */
[----:B------:R-:W-:-:S02]  /*13e0*/  @!P0 LEA.HI.X R7, R4, R3, R5, 0x1, P4 ;  /* 0x0000000304078211 */ /* 0x000fc400020f0c05 */
[----:B------:R-:W-:Y:S02]  /*13f0*/  @!P0 LOP3.LUT R0, R0, 0xfffffff8, RZ, 0xc0, !PT ;  /* 0xfffffff800008812 */ /* 0x000fe400078ec0ff */
[----:B------:R-:W-:Y:S01]  /*1400*/  ISETP.GE.AND P4, PT, R32, c[0x0][0x198], PT ;  /* 0x0000660020007a0c */ /* 0x000fe20003f86270 */
[----:B------:R1:W-:Y:S02]  /*1410*/  @!P0 LDGSTS.E.BYPASS.LTC128B.128 [R38+0x100], [R6.64], !P6 ;  /* 0x0010000006268fae */ /* 0x0003e4000f101d54 */
[----:B------:R-:W-:Y:S01]  /*1420*/  @!P0 IMAD.WIDE R10, R0, 0x2, R2 ;  /* 0x00000002000a8825 */ /* 0x000fe200078e0202 */
[----:B------:R-:W-:Y:S01]  /*1430*/  @!P5 SHF.R.S32.HI R0, RZ, 0x1f, R32 ;  /* 0x0000001fff00d819 */ /* 0x000fe20000011420 */
[----:B------:R-:W-:Y:S03]  /*1440*/  SHFL.IDX PT, R2, R15, 0x2, 0x181f ;  /* 0x00581f000f027f89 */ /* 0x000fe600000e0000 */
[----:B------:R-:W-:Y:S01]  /*1450*/  @!P5 LEA.HI R0, R0, R32, RZ, 0x3 ;  /* 0x000000200000d211 */ /* 0x000fe200078f18ff */
[----:B------:R-:W3:Y:S03]  /*1460*/  SHFL.IDX PT, R3, R14, 0x2, 0x181f ;  /* 0x00581f000e037f89 */ /* 0x000ee600000e0000 */
[----:B------:R-:W-:Y:S01]  /*1470*/  @!P5 LOP3.LUT R0, R0, 0xfffffff8, RZ, 0xc0, !PT ;  /* 0xfffffff80000d812 */ /* 0x000fe200078ec0ff */
[----:B------:R4:W-:Y:S04]  /*1480*/  @!P0 LDGSTS.E.BYPASS.LTC128B.128 [R38+0x4100], [R12.64], !P3 ;  /* 0x041000000c268fae */ /* 0x0009e8000d901d54 */
[----:B------:R5:W-:Y:S01]  /*1490*/  @!P0 LDGSTS.E.BYPASS.LTC128B.128 [R38+0x8100], [R10.64], !P4 ;  /* 0x081000000a268fae */ /* 0x000be2000e101d54 */
[----:B-1----:R-:W-:-:S02]  /*14a0*/  @!P5 SHF.R.S32.HI R6, RZ, 0x1f, R31 ;  /* 0x0000001fff06d819 */ /* 0x002fc4000001141f */
[----:B------:R-:W-:Y:S02]  /*14b0*/  @!P1 SHF.R.S32.HI R7, RZ, 0x1f, R32 ;  /* 0x0000001fff079819 */ /* 0x000fe40000011420 */
[----:B------:R-:W-:Y:S02]  /*14c0*/  @!P5 LEA.HI R16, R6, R31, RZ, 0x3 ;  /* 0x0000001f0610d211 */ /* 0x000fe400078f18ff */
[----:B------:R-:W1:Y:S01]  /*14d0*/  SHFL.IDX PT, R6, R15, 0x3, 0x181f ;  /* 0x00781f000f067f89 */ /* 0x000e6200000e0000 */
[----:B------:R-:W-:Y:S02]  /*14e0*/  @!P1 LEA.HI R18, R7, R32, RZ, 0x3 ;  /* 0x0000002007129211 */ /* 0x000fe400078f18ff */
[----:B------:R-:W-:Y:S01]  /*14f0*/  @!P5 LOP3.LUT R16, R16, 0xfffffff8, RZ, 0xc0, !PT ;  /* 0xfffffff81010d812 */ /* 0x000fe200078ec0ff */
[----:B------:R1:W1:Y:S01]  /*1500*/  SHFL.IDX PT, R7, R14, 0x3, 0x181f ;  /* 0x00781f000e077f89 */ /* 0x00026200000e0000 */
[----:B------:R-:W-:-:S03]  /*1510*/  @!P1 LOP3.LUT R18, R18, 0xfffffff8, RZ, 0xc0, !PT ;  /* 0xfffffff812129812 */ /* 0x000fc600078ec0ff */
[----:B--2---:R-:W-:Y:S01]  /*1520*/  @!P5 IMAD.WIDE R16, R16, 0x2, R8 ;  /* 0x000000021010d825 */ /* 0x004fe200078e0208 */
[----:B-----5:R-:W-:-:S03]  /*1530*/  @!P1 SHF.R.S32.HI R10, RZ, 0x1f, R31 ;  /* 0x0000001fff0a9819 */ /* 0x020fc6000001141f */
[----:B---3--:R-:W-:Y:S01]  /*1540*/  @!P1 IMAD.WIDE R18, R18, 0x2, R2 ;  /* 0x0000000212129825 */ /* 0x008fe200078e0202 */
[----:B----4-:R-:W-:Y:S02]  /*1550*/  @!P1 LEA.HI R12, R10, R31, RZ, 0x3 ;  /* 0x0000001f0a0c9211 */ /* 0x010fe400078f18ff */
[----:B------:R-:W-:Y:S02]  /*1560*/  @!P5 LEA R10, P0, R4, R8, 0x1 ;  /* 0x00000008040ad211 */ /* 0x000fe400078008ff */
[----:B------:R-:W-:Y:S02]  /*1570*/  @!P1 LOP3.LUT R12, R12, 0xfffffff8, RZ, 0xc0, !PT ;  /* 0xfffffff80c0c9812 */ /* 0x000fe400078ec0ff */
[----:B------:R-:W-:-:S03]  /*1580*/  @!P5 LEA.HI.X R11, R4, R9, R5, 0x1, P0 ;  /* 0x00000009040bd211 */ /* 0x000fc600000f0c05 */
[----:B------:R-:W-:Y:S02]  /*1590*/  @!P1 IMAD.WIDE R12, R12, 0x2, R2 ;  /* 0x000000020c0c9825 */ /* 0x000fe400078e0202 */
[----:B------:R2:W-:Y:S02]  /*15a0*/  @!P5 LDGSTS.E.BYPASS.LTC128B.128 [R38+0x1100], [R10.64], !P6 ;  /* 0x011000000a26dfae */ /* 0x0005e4000f101d54 */
[----:B-1----:R-:W-:Y:S01]  /*15b0*/  @!P5 IMAD.WIDE R14, R0, 0x2, R8 ;  /* 0x00000002000ed825 */ /* 0x002fe200078e0208 */
[C---:B------:R-:W-:Y:S01]  /*15c0*/  @!P1 LEA R8, P0, R4.reuse, R2, 0x1 ;  /* 0x0000000204089211 */ /* 0x040fe200078008ff */
[----:B------:R1:W-:Y:S02]  /*15d0*/  @!P5 LDGSTS.E.BYPASS.LTC128B.128 [R38+0x5100], [R16.64], !P3 ;  /* 0x051000001026dfae */ /* 0x0003e4000d901d54 */
[----:B------:R-:W-:Y:S01]  /*15e0*/  IMAD R0, R23, c[0x0][0x1f0], RZ ;  /* 0x00007c0017007a24 */ /* 0x000fe200078e02ff */
[C-C-:B------:R-:W-:Y:S01]  /*15f0*/  @!P1 LEA.HI.X R9, R4.reuse, R3, R5.reuse, 0x1, P0 ;  /* 0x0000000304099211 */ /* 0x140fe200000f0c05 */
[----:B------:R3:W-:Y:S01]  /*1600*/  @!P5 LDGSTS.E.BYPASS.LTC128B.128 [R38+0x9100], [R14.64], !P4 ;  /* 0x091000000e26dfae */ /* 0x0007e2000e101d54 */
[----:B------:R-:W-:Y:S01]  /*1610*/  @!P2 LEA R2, P0, R4, R6, 0x1 ;  /* 0x000000060402a211 */ /* 0x000fe200078008ff */
[----:B------:R-:W-:Y:S01]  /*1620*/  IMAD R0, R26, c[0x0][0x1f4], R0 ;  /* 0x00007d001a007a24 */ /* 0x000fe200078e0200 */
[----:B------:R-:W-:Y:S01]  /*1630*/  ISETP.GE.AND P5, PT, R22, 0x21, PT ;  /* 0x000000211600780c */ /* 0x000fe20003fa6270 */
[----:B------:R4:W-:Y:S01]  /*1640*/  @!P1 LDGSTS.E.BYPASS.LTC128B.128 [R38+0x2100], [R8.64], !P6 ;  /* 0x0210000008269fae */ /* 0x0009e2000f101d54 */
[----:B------:R-:W-:Y:S01]  /*1650*/  @!P2 LEA.HI.X R3, R4, R7, R5, 0x1, P0 ;  /* 0x000000070403a211 */ /* 0x000fe200000f0c05 */
[----:B------:R-:W-:Y:S01]  /*1660*/  IMAD.IADD R45, R21, 0x1, R0 ;  /* 0x00000001152d7824 */ /* 0x000fe200078e0200 */
[----:B------:R-:W-:Y:S01]  /*1670*/  @!P2 SHF.R.S32.HI R5, RZ, 0x1f, R32 ;  /* 0x0000001fff05a819 */ /* 0x000fe20000011420 */
[----:B------:R5:W-:Y:S04]  /*1680*/  @!P1 LDGSTS.E.BYPASS.LTC128B.128 [R38+0x6100], [R12.64], !P3 ;  /* 0x061000000c269fae */ /* 0x000be8000d901d54 */
[----:B------:R2:W-:Y:S01]  /*1690*/  @!P1 LDGSTS.E.BYPASS.LTC128B.128 [R38+0xa100], [R18.64], !P4 ;  /* 0x0a10000012269fae */ /* 0x0005e2000e101d54 */
[----:B------:R-:W-:-:S03]  /*16a0*/  ISETP.GE.AND P1, PT, R22, 0x41, PT ;  /* 0x000000411600780c */ /* 0x000fc60003f26270 */
[----:B------:R2:W-:Y:S01]  /*16b0*/  @!P2 LDGSTS.E.BYPASS.LTC128B.128 [R38+0x3100], [R2.64], !P6 ;  /* 0x031000000226afae */ /* 0x0005e2000f101d54 */
[----:B------:R-:W-:-:S03]  /*16c0*/  ISETP.GE.AND P6, PT, R22, 0x1, PT ;  /* 0x000000011600780c */ /* 0x000fc60003fc6270 */
[----:B------:R2:W-:Y:S01]  /*16d0*/  STL.64 [R1+0x10], R44 ;  /* 0x0000102c01007387 */ /* 0x0005e20000100a00 */
[----:B-1----:R-:W-:Y:S02]  /*16e0*/  IMAD.SHL.U32 R16, R42, 0x40, RZ ;  /* 0x000000402a107824 */ /* 0x002fe400078e00ff */
[----:B---3--:R-:W-:Y:S01]  /*16f0*/  IMAD.WIDE.U32 R14, R39, 0x40, RZ ;  /* 0x00000040270e7825 */ /* 0x008fe200078e00ff */
[----:B----4-:R-:W-:-:S03]  /*1700*/  @!P2 SHF.R.S32.HI R8, RZ, 0x1f, R31 ;  /* 0x0000001fff08a819 */ /* 0x010fc6000001141f */
[----:B------:R-:W-:Y:S01]  /*1710*/  IMAD.IADD R9, R25, 0x1, R29 ;  /* 0x0000000119097824 */ /* 0x000fe200078e021d */
[----:B-----5:R-:W-:Y:S01]  /*1720*/  @!P2 LEA.HI R12, R8, R31, RZ, 0x3 ;  /* 0x0000001f080ca211 */ /* 0x020fe200078f18ff */
[----:B------:R-:W-:-:S03]  /*1730*/  IMAD.MOV.U32 R8, RZ, RZ, R24 ;  /* 0x000000ffff087224 */ /* 0x000fc600078e0018 */
[----:B------:R-:W-:Y:S01]  /*1740*/  @!P2 LOP3.LUT R12, R12, 0xfffffff8, RZ, 0xc0, !PT ;  /* 0xfffffff80c0ca812 */ /* 0x000fe200078ec0ff */
[----:B--2---:R-:W-:-:S04]  /*1750*/  IMAD.WIDE.U32 R18, R26, c[0x0][0x218], R8 ;  /* 0x000086001a127a25 */ /* 0x004fc800078e0008 */
[----:B------:R-:W-:Y:S01]  /*1760*/  IMAD.WIDE.U32 R2, R34, UR8, R44 ;  /* 0x0000000822027c25 */ /* 0x000fe2000f8e002c */
[----:B------:R1:W-:Y:S03]  /*1770*/  STL.64 [R1+0x20], R18 ;  /* 0x0000201201007387 */ /* 0x0003e60000100a00 */
[----:B------:R-:W-:Y:S01]  /*1780*/  @!P2 IMAD.WIDE R12, R12, 0x2, R6 ;  /* 0x000000020c0ca825 */ /* 0x000fe200078e0206 */
[----:B------:R-:W-:Y:S01]  /*1790*/  IADD3 R0, R3, UR12, RZ ;  /* 0x0000000c03007c10 */ /* 0x000fe2000fffe0ff */
[----:B------:R-:W-:Y:S01]  /*17a0*/  UIMAD UR12, UR7, UR8, URZ ;  /* 0x00000008070c72a4 */ /* 0x000fe2000f8e023f */
[C---:B------:R-:W-:Y:S01]  /*17b0*/  @P6 LEA R10, P0, R2.reuse, c[0x0][0x1c8], 0x1 ;  /* 0x00007200020a6a11 */ /* 0x040fe200078008ff */
[----:B------:R-:W-:Y:S01]  /*17c0*/  IMAD.MOV.U32 R40, RZ, RZ, R18 ;  /* 0x000000ffff287224 */ /* 0x000fe200078e0012 */
[----:B------:R-:W-:Y:S01]  /*17d0*/  @!P2 LEA.HI R3, R5, R32, RZ, 0x3 ;  /* 0x000000200503a211 */ /* 0x000fe200078f18ff */
[----:B------:R2:W-:Y:S01]  /*17e0*/  @!P2 LDGSTS.E.BYPASS.LTC128B.128 [R38+0x7100], [R12.64], !P3 ;  /* 0x071000000c26afae */ /* 0x0005e2000d901d54 */
[----:B------:R-:W-:Y:S01]  /*17f0*/  @P6 LEA.HI.X R11, R2, c[0x0][0x1cc], R0, 0x1, P0 ;  /* 0x00007300020b6a11 */ /* 0x000fe200000f0c00 */
[----:B------:R-:W-:Y:S01]  /*1800*/  UIMAD UR12, UR9, UR14, UR12 ;  /* 0x0000000e090c72a4 */ /* 0x000fe2000f8e020c */
[----:B------:R-:W-:-:S02]  /*1810*/  @P5 LEA R5, P0, R39, R2, 0x5 ;  /* 0x0000000227055211 */ /* 0x000fc400078028ff */
[----:B------:R-:W-:Y:S02]  /*1820*/  @!P2 LOP3.LUT R3, R3, 0xfffffff8, RZ, 0xc0, !PT ;  /* 0xfffffff80303a812 */ /* 0x000fe400078ec0ff */
[----:B------:R-:W-:Y:S02]  /*1830*/  @P5 LEA.HI.X R17, R39, R0, R42, 0x5, P0 ;  /* 0x0000000027115211 */ /* 0x000fe400000f2c2a */
[----:B------:R-:W-:Y:S01]  /*1840*/  @P1 IADD3 R14, P0, R2, R14, RZ ;  /* 0x0000000e020e1210 */ /* 0x000fe20007f1e0ff */
[----:B------:R-:W-:Y:S01]  /*1850*/  @!P2 IMAD.WIDE R2, R3, 0x2, R6 ;  /* 0x000000020302a825 */ /* 0x000fe200078e0206 */
[----:B------:R-:W-:Y:S02]  /*1860*/  ISETP.GE.AND P3, PT, R31, c[0x0][0x1d4], PT ;  /* 0x000075001f007a0c */ /* 0x000fe40003f66270 */
[----:B------:R-:W-:Y:S01]  /*1870*/  @P1 IADD3.X R16, R0, R15, R16, P0, !PT ;  /* 0x0000000f00101210 */ /* 0x000fe200007fe410 */
[----:B------:R-:W-:Y:S01]  /*1880*/  IMAD R7, R23, c[0x0][0x218], RZ ;  /* 0x0000860017077a24 */ /* 0x000fe200078e02ff */
[----:B------:R3:W-:Y:S01]  /*1890*/  @!P2 LDGSTS.E.BYPASS.LTC128B.128 [R38+0xb100], [R2.64], !P4 ;  /* 0x0b1000000226afae */ /* 0x0007e2000e101d54 */
[----:B------:R-:W-:Y:S01]  /*18a0*/  ISETP.GE.AND P4, PT, R4, c[0x0][0x1d4], PT ;  /* 0x0000750004007a0c */ /* 0x000fe20003f86270 */
[----:B------:R-:W-:Y:S01]  /*18b0*/  IMAD.SHL.U32 R0, R27, 0x40, RZ ;  /* 0x000000401b007824 */ /* 0x000fe200078e00ff */
[----:B------:R-:W-:Y:S01]  /*18c0*/  ISETP.GE.AND P2, PT, R32, c[0x0][0x1d4], PT ;  /* 0x0000750020007a0c */ /* 0x000fe20003f46270 */
[----:B------:R-:W-:Y:S01]  /*18d0*/  IMAD R15, R26, c[0x0][0x21c], R7 ;  /* 0x000087001a0f7a24 */ /* 0x000fe200078e0207 */
[----:B------:R-:W-:Y:S01]  /*18e0*/  @P5 LEA R6, P0, R5, c[0x0][0x1c8], 0x1 ;  /* 0x0000720005065a11 */ /* 0x000fe200078008ff */
[----:B------:R-:W0:Y:S01]  /*18f0*/  LDGDEPBAR ;  /* 0x00000000000079af */ /* 0x000e220000000000 */
[----:B------:R-:W-:Y:S01]  /*1900*/  LOP3.LUT R0, R0, 0x1c0, RZ, 0xc0, !PT ;  /* 0x000001c000007812 */ /* 0x000fe200078ec0ff */
[----:B------:R-:W-:Y:S01]  /*1910*/  IMAD.IADD R41, R19, 0x1, R15 ;  /* 0x0000000113297824 */ /* 0x000fe200078e020f */
[----:B------:R-:W-:Y:S01]  /*1920*/  @P5 LEA.HI.X R7, R5, c[0x0][0x1cc], R17, 0x1, P0 ;  /* 0x0000730005075a11 */ /* 0x000fe200000f0c11 */
[----:B------:R-:W-:-:S02]  /*1930*/  IMAD.SHL.U32 R5, R33, 0x8, RZ ;  /* 0x0000000821057824 */ /* 0x000fc400078e00ff */
[----:B------:R-:W-:Y:S01]  /*1940*/  IMAD.WIDE.U32 R8, R36, UR8, R40 ;  /* 0x0000000824087c25 */ /* 0x000fe2000f8e0028 */
[----:B------:R-:W-:Y:S01]  /*1950*/  UMOV UR8, 0x6 ;  /* 0x0000000600087882 */ /* 0x000fe20000000000 */
[----:B------:R4:W-:Y:S01]  /*1960*/  @P6 LDGSTS.E.BYPASS.LTC128B.128 [R38+0x12100], [R10.64], !P4 ;  /* 0x121000000a266fae */ /* 0x0009e2000e101d54 */
[----:B------:R-:W-:-:S03]  /*1970*/  USHF.L.U64.HI UR11, UR10, UR8, UR11 ;  /* 0x000000080a0b7299 */ /* 0x000fc6000801020b */
[----:B------:R4:W-:Y:S04]  /*1980*/  @P6 LDGSTS.E.BYPASS.LTC128B.128 [R38+0x15100], [R10.64+0x80], !P3 ;  /* 0x151000800a266fae */ /* 0x0009e8000d901d54 */
[----:B------:R4:W-:Y:S01]  /*1990*/  @P6 LDGSTS.E.BYPASS.LTC128B.128 [R38+0x18100], [R10.64+0x100], !P2 ;  /* 0x181001000a266fae */ /* 0x0009e2000d101d54 */
[----:B------:R-:W-:Y:S01]  /*19a0*/  ISETP.GE.AND P6, PT, R4, c[0x0][0x1d4], PT ;  /* 0x0000750004007a0c */ /* 0x000fe20003fc6270 */
[----:B------:R-:W-:Y:S02]  /*19b0*/  IMAD.MOV.U32 R4, RZ, RZ, 0x10 ;  /* 0x00000010ff047424 */ /* 0x000fe400078e00ff */
[----:B------:R5:W-:Y:S01]  /*19c0*/  @P5 LDGSTS.E.BYPASS.LTC128B.128 [R38+0x13100], [R6.64], !P4 ;  /* 0x1310000006265fae */ /* 0x000be2000e101d54 */
[----:B---3--:R-:W-:-:S03]  /*19d0*/  @P1 LEA R2, P0, R14, c[0x0][0x1c8], 0x1 ;  /* 0x000072000e021a11 */ /* 0x008fc600078008ff */
[----:B------:R5:W-:Y:S01]  /*19e0*/  @P5 LDGSTS.E.BYPASS.LTC128B.128 [R38+0x16100], [R6.64+0x80], !P3 ;  /* 0x1610008006265fae */ /* 0x000be2000d901d54 */
[----:B------:R-:W-:Y:S01]  /*19f0*/  @P1 LEA.HI.X R3, R14, c[0x0][0x1cc], R16, 0x1, P0 ;  /* 0x000073000e031a11 */ /* 0x000fe200000f0c10 */
[----:B------:R-:W-:Y:S02]  /*1a00*/  IMAD.MOV.U32 R14, RZ, RZ, 0x20 ;  /* 0x00000020ff0e7424 */ /* 0x000fe400078e00ff */
[----:B------:R5:W-:Y:S01]  /*1a10*/  @P5 LDGSTS.E.BYPASS.LTC128B.128 [R38+0x19100], [R6.64+0x100], !P2 ;  /* 0x1910010006265fae */ /* 0x000be2000d101d54 */
[----:B------:R-:W-:-:S03]  /*1a20*/  ISETP.GE.AND P5, PT, R31, c[0x0][0x1d4], PT ;  /* 0x000075001f007a0c */ /* 0x000fc60003fa6270 */
[----:B------:R3:W-:Y:S04]  /*1a30*/  @P1 LDGSTS.E.BYPASS.LTC128B.128 [R38+0x14100], [R2.64], !P4 ;  /* 0x1410000002261fae */ /* 0x0007e8000e101d54 */
[----:B------:R3:W-:Y:S04]  /*1a40*/  @P1 LDGSTS.E.BYPASS.LTC128B.128 [R38+0x17100], [R2.64+0x80], !P3 ;  /* 0x1710008002261fae */ /* 0x0007e8000d901d54 */
[----:B------:R3:W-:Y:S01]  /*1a50*/  @P1 LDGSTS.E.BYPASS.LTC128B.128 [R38+0x1a100], [R2.64+0x100], !P2 ;  /* 0x1a10010002261fae */ /* 0x0007e2000d101d54 */
[----:B----4-:R-:W-:-:S03]  /*1a60*/  LOP3.LUT R11, R0, 0x8, R5, 0xf8, !PT ;  /* 0x00000008000b7812 */ /* 0x010fc600078ef805 */
[----:B------:R-:W0:Y:S01]  /*1a70*/  LDGDEPBAR ;  /* 0x00000000000079af */ /* 0x000e220000000000 */
[----:B------:R-:W-:Y:S02]  /*1a80*/  SHF.R.U32.HI R5, RZ, 0x3, R0 ;  /* 0x00000003ff057819 */ /* 0x000fe40000011600 */
[----:B------:R-:W-:Y:S01]  /*1a90*/  IADD3 R0, R9, UR12, RZ ;  /* 0x0000000c09007c10 */ /* 0x000fe2000fffe0ff */
[----:B------:R-:W-:Y:S01]  /*1aa0*/  USHF.L.U32 UR12, UR10, 0x6, URZ ;  /* 0x000000060a0c7899 */ /* 0x000fe2000800063f */
[C---:B------:R-:W-:Y:S01]  /*1ab0*/  LEA R10, P0, R8.reuse, c[0x0][0x1f8], 0x1 ;  /* 0x00007e00080a7a11 */ /* 0x040fe200078008ff */
[----:B------:R1:W-:Y:S01]  /*1ac0*/  STL.64 [R1+0x18], R40 ;  /* 0x0000182801007387 */ /* 0x0003e20000100a00 */
[----:B------:R-:W-:Y:S02]  /*1ad0*/  LOP3.LUT R5, R11, R5, RZ, 0x3c, !PT ;  /* 0x000000050b057212 */ /* 0x000fe400078e3cff */
[----:B------:R-:W-:Y:S01]  /*1ae0*/  LEA.HI.X R11, R8, c[0x0][0x1fc], R0, 0x1, P0 ;  /* 0x00007f00080b7a11 */ /* 0x000fe200000f0c00 */
[----:B------:R-:W-:-:S05]  /*1af0*/  IMAD.U32 R0, RZ, RZ, UR12 ;  /* 0x0000000cff007e24 */ /* 0x000fca000f8e00ff */
[----:B--2---:R-:W-:-:S04]  /*1b00*/  IADD3 R12, P1, P0, R0, 0x80, R10 ;  /* 0x00000080000c7810 */ /* 0x004fc8000783e00a */
[----:B------:R-:W-:Y:S02]  /*1b10*/  IADD3.X R13, RZ, UR11, R11, P1, P0 ;  /* 0x0000000bff0d7c10 */ /* 0x000fe40008fe040b */
[----:B------:R-:W-:Y:S01]  /*1b20*/  IADD3 R8, P1, P0, R0, 0x100, R10 ;  /* 0x0000010000087810 */ /* 0x000fe2000783e00a */
[----:B------:R-:W-:Y:S02]  /*1b30*/  IMAD.SHL.U32 R0, R112, 0x20, RZ ;  /* 0x0000002070007824 */ /* 0x000fe400078e00ff */
[----:B---3--:R-:W-:Y:S01]  /*1b40*/  IMAD.SHL.U32 R2, R30, 0x40, RZ ;  /* 0x000000401e027824 */ /* 0x008fe200078e00ff */
[----:B------:R-:W-:-:S04]  /*1b50*/  DEPBAR.LE SB0, 0x1 ;  /* 0x000080400000791a */ /* 0x000fc80000000000 */
[----:B------:R-:W-:Y:S02]  /*1b60*/  LOP3.LUT R2, R5, 0xfffffe00, R2, 0xf8, !PT ;  /* 0xfffffe0005027812 */ /* 0x000fe400078ef802 */
[----:B------:R-:W-:Y:S02]  /*1b70*/  LOP3.LUT R3, R0, 0x7ffffc00, RZ, 0xc0, !PT ;  /* 0x7ffffc0000037812 */ /* 0x000fe400078ec0ff */
[----:B------:R-:W-:Y:S01]  /*1b80*/  IADD3.X R9, RZ, UR11, R11, P1, P0 ;  /* 0x0000000bff097c10 */ /* 0x000fe20008fe040b */
[----:B------:R-:W-:Y:S01]  /*1b90*/  BAR.SYNC.DEFER_BLOCKING 0x0 ;  /* 0x0000000000007b1d */ /* 0x000fe20000010000 */
[----:B------:R-:W-:Y:S01]  /*1ba0*/  LOP3.LUT P0, RZ, R27, 0x2, RZ, 0xc0, !PT ;  /* 0x000000021bff7812 */ /* 0x000fe2000780c0ff */
[----:B------:R-:W-:Y:S01]  /*1bb0*/  IMAD.IADD R3, R2, 0x1, R3 ;  /* 0x0000000102037824 */ /* 0x000fe200078e0203 */
[----:B-----5:R-:W-:Y:S02]  /*1bc0*/  IADD3 R6, P1, R10, UR12, RZ ;  /* 0x0000000c0a067c10 */ /* 0x020fe4000ff3e0ff */
[----:B------:R-:W-:Y:S01]  /*1bd0*/  SEL R0, R4, 0xfffffff0, !P0 ;  /* 0xfffffff004007807 */ /* 0x000fe20004000000 */
[----:B------:R-:W-:Y:S01]  /*1be0*/  IMAD.SHL.U32 R220, R3, 0x2, RZ ;  /* 0x0000000203dc7824 */ /* 0x000fe200078e00ff */
[----:B------:R-:W-:-:S02]  /*1bf0*/  IADD3.X R7, R11, UR11, RZ, P1, !PT ;  /* 0x0000000b0b077c10 */ /* 0x000fc40008ffe4ff */
[----:B------:R-:W-:Y:S01]  /*1c00*/  LOP3.LUT P1, RZ, R27, 0x4, RZ, 0xc0, !PT ;  /* 0x000000041bff7812 */ /* 0x000fe2000782c0ff */
[----:B------:R-:W-:Y:S01]  /*1c10*/  IMAD.SHL.U32 R239, R0, 0x2, RZ ;  /* 0x0000000200ef7824 */ /* 0x000fe200078e00ff */
[----:B------:R-:W-:Y:S01]  /*1c20*/  LEA R228, R3, 0x100, 0x1 ;  /* 0x0000010003e47811 */ /* 0x000fe200078e08ff */
[----:B------:R-:W-:Y:S01]  /*1c30*/  IMAD.SHL.U32 R3, R28, 0x40, RZ ;  /* 0x000000401c037824 */ /* 0x000fe200078e00ff */
[----:B------:R-:W-:Y:S02]  /*1c40*/  SEL R0, R14, 0xffffffe0, !P1 ;  /* 0xffffffe00e007807 */ /* 0x000fe40004800000 */
[----:B------:R-:W-:Y:S01]  /*1c50*/  IADD3 R4, P0, R6, UR12, RZ ;  /* 0x0000000c06047c10 */ /* 0x000fe2000ff1e0ff */
[----:B------:R-:W-:Y:S01]  /*1c60*/  IMAD.IADD R224, R228, 0x1, R239 ;  /* 0x00000001e4e07824 */ /* 0x000fe200078e02ef */
[----:B------:R-:W-:Y:S01]  /*1c70*/  ISETP.LT.OR P1, PT, R22, 0x1, P5 ;  /* 0x000000011600780c */ /* 0x000fe20002f21670 */
[C---:B------:R-:W-:Y:S01]  /*1c80*/  IMAD R228, R0.reuse, 0x2, R228 ;  /* 0x0000000200e47824 */ /* 0x040fe200078e02e4 */
[----:B------:R-:W-:Y:S01]  /*1c90*/  IADD3.X R5, R7, UR11, RZ, P0, !PT ;  /* 0x0000000b07057c10 */ /* 0x000fe200087fe4ff */
[----:B------:R-:W-:Y:S01]  /*1ca0*/  IMAD R232, R0, 0x2, R224 ;  /* 0x0000000200e87824 */ /* 0x000fe200078e02e0 */
[----:B------:R-:W-:-:S02]  /*1cb0*/  ISETP.LT.OR P0, PT, R22, 0x1, P6 ;  /* 0x000000011600780c */ /* 0x000fc40003701670 */
[----:B------:R-:W-:Y:S01]  /*1cc0*/  LOP3.LUT R3, R3, 0x1c0, RZ, 0xc0, !PT ;  /* 0x000001c003037812 */ /* 0x000fe200078ec0ff */
[----:B------:R1:W2:Y:S03]  /*1cd0*/  LDSM.16.M88.4 R152, [R220+0x100] ;  /* 0x00010000dc98783b */ /* 0x0002a60000000200 */
[----:B------:R-:W-:Y:S01]  /*1ce0*/  SHF.R.U32.HI R236, RZ, 0x3, R3 ;  /* 0x00000003ffec7819 */ /* 0x000fe20000011603 */
[----:B------:R1:W3:Y:S04]  /*1cf0*/  LDSM.16.M88.4 R196, [R220+0x4100] ;  /* 0x00410000dcc4783b */ /* 0x0002e80000000200 */
        /* <DEDUP_REMOVED lines=27> */
[----:B------:R1:W-:Y:S01]  /*1eb0*/  LDGSTS.E.BYPASS.LTC128B.128 [R38+0x7100], [R8.64], !P1 ;  /* 0x0710000008267fae */ /* 0x0003e2000c901d54 */
[----:B------:R-:W-:-:S03]  /*1ec0*/  LOP3.LUT P1, RZ, R28, 0x4, RZ, 0xc0, !PT ;  /* 0x000000041cff7812 */ /* 0x000fc6000782c0ff */
[----:B------:R5:W-:Y:S04]  /*1ed0*/  LDGSTS.E.BYPASS.LTC128B.128 [R38+0x2100], [R4.64], !P6 ;  /* 0x0210000004267fae */ /* 0x000be8000f101d54 */
[----:B------:R5:W-:Y:S01]  /*1ee0*/  LDGSTS.E.BYPASS.LTC128B.128 [R38+0x5100], [R4.64+0x80], !P5 ;  /* 0x0510008004267fae */ /* 0x000be2000e901d54 */
[----:B------:R-:W-:-:S03]  /*1ef0*/  PLOP3.LUT P5, PT, PT, PT, UP0, 0x40, 0x0 ;  /* 0x000000000000781c */ /* 0x000fc60003fae808 */
[----:B------:R5:W-:Y:S01]  /*1f00*/  LDGSTS.E.BYPASS.LTC128B.128 [R38+0x8100], [R4.64+0x100], !P0 ;  /* 0x0810010004267fae */ /* 0x000be2000c101d54 */
[----:B------:R-:W-:-:S03]  /*1f10*/  LOP3.LUT P0, RZ, R28, 0x2, RZ, 0xc0, !PT ;  /* 0x000000021cff7812 */ /* 0x000fc6000780c0ff */
[----:B------:R-:W0:Y:S01]  /*1f20*/  LDGDEPBAR ;  /* 0x00000000000079af */ /* 0x000e220000000000 */
[----:B-----5:R-:W-:-:S04]  /*1f30*/  LOP3.LUT R4, R3, 0x8, R35, 0xf8, !PT ;  /* 0x0000000803047812 */ /* 0x020fc800078ef823 */
[----:B------:R-:W-:-:S05]  /*1f40*/  LOP3.LUT R236, R4, R236, RZ, 0x3c, !PT ;  /* 0x000000ec04ec7212 */ /* 0x000fca00078e3cff */
        /* <DEDUP_REMOVED lines=29> */
.L_x_660:
        /* <DEDUP_REMOVED lines=50> */
.L_x_661:
[----:B--23--:R-:W-:Y:S01]  /*2440*/  IMAD.MOV.U32 R3, RZ, RZ, 0x40 ;  /* 0x00000040ff037424 */ /* 0x00cfe200078e00ff */
[----:B------:R-:W-:Y:S01]  /*2450*/  HMMA.16816.F32 R8, R152, R16, RZ ;  /* 0x000000109808723c */ /* 0x000fe200000018ff */
[----:B------:R-:W-:Y:S01]  /*2460*/  UIADD3 UR4, UR6, UR4, URZ ;  /* 0x0000000406047290 */ /* 0x000fe2000fffe03f */
[----:B------:R-:W0:Y:S01]  /*2470*/  LDGDEPBAR ;  /* 0x00000000000079af */ /* 0x000e220000000000 */
[----:B------:R-:W-:Y:S01]  /*2480*/  UISETP.GE.AND UP1, UPT, UR6, 0xc1, UPT ;  /* 0x000000c10600788c */ /* 0x000fe2000bf26270 */
[----:B------:R-:W-:-:S04]  /*2490*/  SEL R238, R3, 0xffffffc0, !P1 ;  /* 0xffffffc003ee7807 */ /* 0x000fc80004800000 */
[----:B----4-:R-:W-:Y:S01]  /*24a0*/  HMMA.16816.F32 R28, R152, R24, RZ ;  /* 0x00000018981c723c */ /* 0x010fe200000018ff */
[----:B------:R-:W-:Y:S01]  /*24b0*/  IMAD.IADD R5, R236, 0x1, R238 ;  /* 0x00000001ec057824 */ /* 0x000fe200078e02ee */
[----:B------:R-:W-:-:S04]  /*24c0*/  IADD3 R3, R238, R4, RZ ;  /* 0x00000004ee037210 */ /* 0x000fc80007ffe0ff */
[----:B------:R-:W2:Y:S02]  /*24d0*/  LDSM.16.M88.4 R88, [R5+0x12100] ;  /* 0x012100000558783b */ /* 0x000ea40000000200 */
[C---:B------:R-:W-:Y:S02]  /*24e0*/  HMMA.16816.F32 R48, R152.reuse, R18, RZ ;  /* 0x000000129830723c */ /* 0x040fe400000018ff */
[----:B------:R-:W3:Y:S04]  /*24f0*/  LDSM.16.M88.4 R92, [R5+0x12900] ;  /* 0x01290000055c783b */ /* 0x000ee80000000200 */
[----:B------:R-:W-:Y:S02]  /*2500*/  LDSM.16.M88.4 R104, [R3+0x14900] ;  /* 0x014900000368783b */ /* 0x000fe40000000200 */
[C---:B------:R-:W-:Y:S02]  /*2510*/  HMMA.16816.F32 R40, R152.reuse, R20, RZ ;  /* 0x000000149828723c */ /* 0x040fe400000018ff */
[----:B------:R-:W-:Y:S06]  /*2520*/  LDSM.16.M88.4 R108, [R5+0x17900] ;  /* 0x01790000056c783b */ /* 0x000fec0000000200 */
[C---:B------:R-:W-:Y:S08]  /*2530*/  HMMA.16816.F32 R36, R152.reuse, R22, RZ ;  /* 0x000000169824723c */ /* 0x040ff000000018ff */
[C---:B------:R-:W-:Y:S08]  /*2540*/  HMMA.16816.F32 R24, R152.reuse, R26, RZ ;  /* 0x0000001a9818723c */ /* 0x040ff000000018ff */
[C---:B-1----:R-:W-:Y:S08]  /*2550*/  HMMA.16816.F32 R20, R152.reuse, R32, RZ ;  /* 0x000000209814723c */ /* 0x042ff000000018ff */
[----:B------:R-:W-:Y:S08]  /*2560*/  HMMA.16816.F32 R16, R152, R34, RZ ;  /* 0x000000229810723c */ /* 0x000ff000000018ff */
[----:B------:R-:W-:Y:S08]  /*2570*/  HMMA.16816.F32 R96, R156, R44, R8 ;  /* 0x0000002c9c60723c */ /* 0x000ff00000001808 */
[C---:B------:R-:W-:Y:S08]  /*2580*/  HMMA.16816.F32 R12, R152.reuse, R52, RZ ;  /* 0x00000034980c723c */ /* 0x040ff000000018ff */
[C---:B------:R-:W-:Y:S08]  /*2590*/  HMMA.16816.F32 R8, R152.reuse, R54, RZ ;  /* 0x000000369808723c */ /* 0x040ff000000018ff */
[C---:B------:R-:W-:Y:S08]  /*25a0*/  HMMA.16816.F32 R68, R152.reuse, R58, RZ ;  /* 0x0000003a9844723c */ /* 0x040ff000000018ff */
[----:B------:R-:W-:Y:S08]  /*25b0*/  HMMA.16816.F32 R32, R152, R56, RZ ;  /* 0x000000389820723c */ /* 0x000ff000000018ff */
[C---:B------:R-:W-:Y:S08]  /*25c0*/  HMMA.16816.F32 R76, R156.reuse, R46, R48 ;  /* 0x0000002e9c4c723c */ /* 0x040ff00000001830 */
[C---:B------:R-:W-:Y:S01]  /*25d0*/  HMMA.16816.F32 R52, R156.reuse, R74, R24 ;  /* 0x0000004a9c34723c */ /* 0x040fe20000001818 */
[----:B------:R-:W1:Y:S07]  /*25e0*/  LDSM.16.M88.4 R24, [R5+0x13100] ;  /* 0x013100000518783b */ /* 0x000e6e0000000200 */
[C---:B------:R-:W-:Y:S01]  /*25f0*/  HMMA.16816.F32 R48, R156.reuse, R80, R20 ;  /* 0x000000509c30723c */ /* 0x040fe20000001814 */
[----:B------:R-:W4:Y:S07]  /*2600*/  LDSM.16.M88.4 R20, [R5+0x13900] ;  /* 0x013900000514783b */ /* 0x000f2e0000000200 */
[C---:B------:R-:W-:Y:S01]  /*2610*/  HMMA.16816.F32 R44, R156.reuse, R82, R16 ;  /* 0x000000529c2c723c */ /* 0x040fe20000001810 */
[----:B------:R-:W5:Y:S04]  /*2620*/  LDSM.16.M88.4 R16, [R5+0x14100] ;  /* 0x014100000510783b */ /* 0x000f680000000200 */
[----:B------:R-:W-:Y:S03]  /*2630*/  LDSM.16.M88.4 R80, [R3+0x12900] ;  /* 0x012900000350783b */ /* 0x000fe60000000200 */
[C---:B------:R-:W-:Y:S01]  /*2640*/  HMMA.16816.F32 R56, R156.reuse, R72, R28 ;  /* 0x000000489c38723c */ /* 0x040fe2000000181c */
[----:B------:R-:W1:Y:S07]  /*2650*/  LDSM.16.M88.4 R28, [R5+0x14900] ;  /* 0x01490000051c783b */ /* 0x000e6e0000000200 */
[C---:B------:R-:W-:Y:S08]  /*2660*/  HMMA.16816.F32 R64, R156.reuse, R60, R40 ;  /* 0x0000003c9c40723c */ /* 0x040ff00000001828 */
[C---:B------:R-:W-:Y:S08]  /*2670*/  HMMA.16816.F32 R60, R156.reuse, R62, R36 ;  /* 0x0000003e9c3c723c */ /* 0x040ff00000001824 */
[C---:B------:R-:W-:Y:S08]  /*2680*/  HMMA.16816.F32 R40, R156.reuse, R84, R12 ;  /* 0x000000549c28723c */ /* 0x040ff0000000180c */
[C---:B------:R-:W-:Y:S01]  /*2690*/  HMMA.16816.F32 R12, R156.reuse, R86, R8 ;  /* 0x000000569c0c723c */ /* 0x040fe20000001808 */
[----:B------:R-:W1:Y:S07]  /*26a0*/  LDSM.16.M88.4 R84, [R3+0x12100] ;  /* 0x012100000354783b */ /* 0x000e6e0000000200 */
[C---:B------:R-:W-:Y:S08]  /*26b0*/  HMMA.16816.F32 R36, R156.reuse, R102, R68 ;  /* 0x000000669c24723c */ /* 0x040ff00000001844 */
[----:B------:R-:W-:Y:S01]  /*26c0*/  HMMA.16816.F32 R8, R156, R100, R32 ;  /* 0x000000649c08723c */ /* 0x000fe20000001820 */
[----:B------:R-:W-:Y:S07]  /*26d0*/  LDSM.16.M88.4 R100, [R3+0x14100] ;  /* 0x014100000364783b */ /* 0x000fee0000000200 */
[C---:B--2---:R-:W-:Y:S01]  /*26e0*/  HMMA.16816.F32 R68, R184.reuse, R88, R96 ;  /* 0x00000058b844723c */ /* 0x044fe20000001860 */
[----:B------:R-:W-:Y:S07]  /*26f0*/  LDSM.16.M88.4 R96, [R3+0x13900] ;  /* 0x013900000360783b */ /* 0x000fee0000000200 */
[C---:B------:R-:W-:Y:S01]  /*2700*/  HMMA.16816.F32 R72, R184.reuse, R90, R76 ;  /* 0x0000005ab848723c */ /* 0x040fe2000000184c */
[----:B------:R-:W2:Y:S07]  /*2710*/  LDSM.16.M88.4 R88, [R3+0x13100] ;  /* 0x013100000358783b */ /* 0x000eae0000000200 */
[C---:B---3--:R-:W-:Y:S08]  /*2720*/  HMMA.16816.F32 R64, R184.reuse, R92, R64 ;  /* 0x0000005cb840723c */ /* 0x048ff00000001840 */
[C---:B-1----:R-:W-:Y:S08]  /*2730*/  HMMA.16816.F32 R52, R184.reuse, R26, R52 ;  /* 0x0000001ab834723c */ /* 0x042ff00000001834 */
[C---:B------:R-:W-:Y:S01]  /*2740*/  HMMA.16816.F32 R60, R184.reuse, R94, R60 ;  /* 0x0000005eb83c723c */ /* 0x040fe2000000183c */
[----:B------:R-:W-:Y:S07]  /*2750*/  LDSM.16.M88.4 R92, [R236+0x15900] ;  /* 0x01590000ec5c783b */ /* 0x000fee0000000200 */
[C---:B----4-:R-:W-:Y:S08]  /*2760*/  HMMA.16816.F32 R44, R184.reuse, R22, R44 ;  /* 0x00000016b82c723c */ /* 0x050ff0000000182c */
[C---:B------:R-:W-:Y:S08]  /*2770*/  HMMA.16816.F32 R56, R184.reuse, R24, R56 ;  /* 0x00000018b838723c */ /* 0x040ff00000001838 */
[C---:B------:R-:W-:Y:S08]  /*2780*/  HMMA.16816.F32 R48, R184.reuse, R20, R48 ;  /* 0x00000014b830723c */ /* 0x040ff00000001830 */
[C---:B-----5:R-:W-:Y:S08]  /*2790*/  HMMA.16816.F32 R40, R184.reuse, R16, R40 ;  /* 0x00000010b828723c */ /* 0x060ff00000001828 */
[C---:B------:R-:W-:Y:S01]  /*27a0*/  HMMA.16816.F32 R32, R184.reuse, R18, R12 ;  /* 0x00000012b820723c */ /* 0x040fe2000000180c */
[----:B------:R-:W1:Y:S07]  /*27b0*/  LDSM.16.M88.4 R16, [R236+0x15100] ;  /* 0x01510000ec10783b */ /* 0x000e6e0000000200 */
[C---:B------:R-:W-:Y:S08]  /*27c0*/  HMMA.16816.F32 R24, R184.reuse, R28, R8 ;  /* 0x0000001cb818723c */ /* 0x040ff00000001808 */
[----:B------:R-:W-:Y:S01]  /*27d0*/  HMMA.16816.F32 R20, R184, R30, R36 ;  /* 0x0000001eb814723c */ /* 0x000fe20000001824 */
[----:B------:R-:W-:Y:S07]  /*27e0*/  LDSM.16.M88.4 R28, [R236+0x17900] ;  /* 0x01790000ec1c783b */ /* 0x000fee0000000200 */
[C---:B------:R-:W-:Y:S08]  /*27f0*/  HMMA.16816.F32 R12, R192.reuse, R84, R68 ;  /* 0x00000054c00c723c */ /* 0x040ff00000001844 */
[C---:B------:R-:W-:Y:S08]  /*2800*/  HMMA.16816.F32 R8, R192.reuse, R86, R72 ;  /* 0x00000056c008723c */ /* 0x040ff00000001848 */
[C---:B------:R-:W-:Y:S08]  /*2810*/  HMMA.16816.F32 R76, R192.reuse, R80, R64 ;  /* 0x00000050c04c723c */ /* 0x040ff00000001840 */
[C---:B--2---:R-:W-:Y:S01]  /*2820*/  HMMA.16816.F32 R72, R192.reuse, R90, R52 ;  /* 0x0000005ac048723c */ /* 0x044fe20000001834 */
[----:B------:R-:W2:Y:S07]  /*2830*/  LDSM.16.M88.4 R52, [R236+0x16100] ;  /* 0x01610000ec34783b */ /* 0x000eae0000000200 */
[C---:B------:R-:W-:Y:S08]  /*2840*/  HMMA.16816.F32 R84, R192.reuse, R82, R60 ;  /* 0x00000052c054723c */ /* 0x040ff0000000183c */
[C---:B------:R-:W-:Y:S01]  /*2850*/  HMMA.16816.F32 R64, R192.reuse, R98, R44 ;  /* 0x00000062c040723c */ /* 0x040fe2000000182c */
[----:B------:R-:W3:Y:S07]  /*2860*/  LDSM.16.M88.4 R44, [R236+0x16900] ;  /* 0x01690000ec2c783b */ /* 0x000eee0000000200 */
[C---:B------:R-:W-:Y:S01]  /*2870*/  HMMA.16816.F32 R80, R192.reuse, R88, R56 ;  /* 0x00000058c050723c */ /* 0x040fe20000001838 */
[----:B------:R-:W-:Y:S07]  /*2880*/  LDSM.16.M88.4 R88, [R4+0x16100] ;  /* 0x016100000458783b */ /* 0x000fee0000000200 */
[C---:B------:R-:W-:Y:S01]  /*2890*/  HMMA.16816.F32 R68, R192.reuse, R96, R48 ;  /* 0x00000060c044723c */ /* 0x040fe20000001830 */
[----:B------:R-:W-:Y:S07]  /*28a0*/  LDSM.16.M88.4 R96, [R4+0x17900] ;  /* 0x017900000460783b */ /* 0x000fee0000000200 */
[C---:B------:R-:W-:Y:S01]  /*28b0*/  HMMA.16816.F32 R56, R192.reuse, R102, R32 ;  /* 0x00000066c038723c */ /* 0x040fe20000001820 */
[----:B------:R-:W4:Y:S07]  /*28c0*/  LDSM.16.M88.4 R32, [R236+0x17100] ;  /* 0x01710000ec20783b */ /* 0x000f2e0000000200 */
[C---:B------:R-:W-:Y:S01]  /*28d0*/  HMMA.16816.F32 R60, R192.reuse, R100, R40 ;  /* 0x00000064c03c723c */ /* 0x040fe20000001828 */
[----:B------:R-:W-:Y:S07]  /*28e0*/  LDSM.16.M88.4 R100, [R5+0x17100] ;  /* 0x017100000564783b */ /* 0x000fee0000000200 */
[C---:B------:R-:W-:Y:S01]  /*28f0*/  HMMA.16816.F32 R48, R192.reuse, R104, R24 ;  /* 0x00000068c030723c */ /* 0x040fe20000001818 */
[----:B------:R-:W5:Y:S07]  /*2900*/  LDSM.16.M88.4 R24, [R4+0x15100] ;  /* 0x015100000418783b */ /* 0x000f6e0000000200 */
[----:B------:R-:W-:Y:S01]  /*2910*/  HMMA.16816.F32 R40, R192, R106, R20 ;  /* 0x0000006ac028723c */ /* 0x000fe20000001814 */
[----:B------:R-:W3:Y:S04]  /*2920*/  LDSM.16.M88.4 R20, [R4+0x15900] ;  /* 0x015900000414783b */ /* 0x000ee80000000200 */
[----:B------:R-:W-:Y:S03]  /*2930*/  LDSM.16.M88.4 R104, [R5+0x15100] ;  /* 0x015100000568783b */ /* 0x000fe60000000200 */
[C---:B-1----:R-:W-:Y:S08]  /*2940*/  HMMA.16816.F32 R36, R196.reuse, R16, R12 ;  /* 0x00000010c424723c */ /* 0x042ff0000000180c */
[C---:B------:R-:W-:Y:S08]  /*2950*/  HMMA.16816.F32 R16, R196.reuse, R18, R8 ;  /* 0x00000012c410723c */ /* 0x040ff00000001808 */
[C---:B------:R-:W-:Y:S08]  /*2960*/  HMMA.16816.F32 R12, R196.reuse, R92, R76 ;  /* 0x0000005cc40c723c */ /* 0x040ff0000000184c */
[C---:B------:R-:W-:Y:S01]  /*2970*/  HMMA.16816.F32 R8, R196.reuse, R94, R84 ;  /* 0x0000005ec408723c */ /* 0x040fe20000001854 */
[----:B------:R-:W1:Y:S04]  /*2980*/  LDSM.16.M88.4 R84, [R4+0x16900] ;  /* 0x016900000454783b */ /* 0x000e680000000200 */
[----:B------:R-:W1:Y:S03]  /*2990*/  LDSM.16.M88.4 R92, [R4+0x17100] ;  /* 0x01710000045c783b */ /* 0x000e660000000200 */
[C---:B--2---:R-:W-:Y:S08]  /*29a0*/  HMMA.16816.F32 R76, R196.reuse, R54, R72 ;  /* 0x00000036c44c723c */ /* 0x044ff00000001848 */
[C---:B------:R-:W-:Y:S08]  /*29b0*/  HMMA.16816.F32 R80, R196.reuse, R52, R80 ;  /* 0x00000034c450723c */ /* 0x040ff00000001850 */
[C---:B---3--:R-:W-:Y:S08]  /*29c0*/  HMMA.16816.F32 R72, R196.reuse, R44, R68 ;  /* 0x0000002cc448723c */ /* 0x048ff00000001844 */
[C---:B------:R-:W-:Y:S08]  /*29d0*/  HMMA.16816.F32 R68, R196.reuse, R46, R64 ;  /* 0x0000002ec444723c */ /* 0x040ff00000001840 */
[C---:B----4-:R-:W-:Y:S08]  /*29e0*/  HMMA.16816.F32 R52, R196.reuse, R34, R56 ;  /* 0x00000022c434723c */ /* 0x050ff00000001838 */
[C---:B------:R-:W-:Y:S08]  /*29f0*/  HMMA.16816.F32 R64, R196.reuse, R28, R48 ;  /* 0x0000001cc440723c */ /* 0x040ff00000001830 */
[----:B------:R-:W-:Y:S08]  /*2a00*/  HMMA.16816.F32 R44, R196, R32, R60 ;  /* 0x00000020c42c723c */ /* 0x000ff0000000183c */
[C---:B-----5:R-:W-:Y:S01]  /*2a10*/  HMMA.16816.F32 R56, R208.reuse, R24, R36 ;  /* 0x00000018d038723c */ /* 0x060fe20000001824 */
[----:B------:R-:W-:Y:S07]  /*2a20*/  LDSM.16.M88.4 R36, [R5+0x16900] ;  /* 0x016900000524783b */ /* 0x000fee0000000200 */
[C---:B------:R-:W-:Y:S01]  /*2a30*/  HMMA.16816.F32 R48, R208.reuse, R26, R16 ;  /* 0x0000001ad030723c */ /* 0x040fe20000001810 */
[----:B------:R-:W2:Y:S07]  /*2a40*/  LDSM.16.M88.4 R24, [R5+0x15900] ;  /* 0x015900000518783b */ /* 0x000eae0000000200 */
[C---:B------:R-:W-:Y:S08]  /*2a50*/  HMMA.16816.F32 R32, R208.reuse, R20, R12 ;  /* 0x00000014d020723c */ /* 0x040ff0000000180c */
[----:B------:R-:W-:Y:S01]  /*2a60*/  HMMA.16816.F32 R16, R208, R22, R8 ;  /* 0x00000016d010723c */ /* 0x000fe20000001808 */
[----:B------:R-:W3:Y:S07]  /*2a70*/  LDSM.16.M88.4 R20, [R5+0x16100] ;  /* 0x016100000514783b */ /* 0x000eee0000000200 */
[----:B------:R-:W-:Y:S08]  /*2a80*/  HMMA.16816.F32 R60, R196, R30, R40 ;  /* 0x0000001ec43c723c */ /* 0x000ff00000001828 */
        /* <DEDUP_REMOVED lines=8> */
[----:B------:R-:W4:Y:S07]  /*2b10*/  LDSM.16.M88.4 R92, [R3+0x16100] ;  /* 0x01610000035c783b */ /* 0x000f2e0000000200 */
[----:B------:R-:W-:Y:S08]  /*2b20*/  HMMA.16816.F32 R80, R212, R104, R56 ;  /* 0x00000068d450723c */ /* 0x000ff00000001838 */
[----:B------:R-:W-:Y:S08]  /*2b30*/  HMMA.16816.F32 R68, R208, R98, R60 ;  /* 0x00000062d044723c */ /* 0x000ff0000000183c */
[C---:B--2---:R-:W-:Y:S01]  /*2b40*/  HMMA.16816.F32 R72, R212.reuse, R24, R32 ;  /* 0x00000018d448723c */ /* 0x044fe20000001820 */
[----:B------:R-:W-:Y:S07]  /*2b50*/  LDSM.16.M88.4 R32, [R236+0x18100] ;  /* 0x01810000ec20783b */ /* 0x000fee0000000200 */
[C---:B------:R-:W-:Y:S01]  /*2b60*/  HMMA.16816.F32 R76, R212.reuse, R106, R48 ;  /* 0x0000006ad44c723c */ /* 0x040fe20000001830 */
[----:B------:R-:W2:Y:S07]  /*2b70*/  LDSM.16.M88.4 R104, [R3+0x17100] ;  /* 0x017100000368783b */ /* 0x000eae0000000200 */
[C---:B------:R-:W-:Y:S08]  /*2b80*/  HMMA.16816.F32 R60, R212.reuse, R26, R16 ;  /* 0x0000001ad43c723c */ /* 0x040ff00000001810 */
[----:B---3--:R-:W-:Y:S08]  /*2b90*/  HMMA.16816.F32 R56, R212, R20, R12 ;  /* 0x00000014d438723c */ /* 0x008ff0000000180c */
[----:B------:R-:W-:Y:S01]  /*2ba0*/  HMMA.16816.F32 R64, R208, R96, R64 ;  /* 0x00000060d040723c */ /* 0x000fe20000001840 */
[----:B------:R-:W3:Y:S07]  /*2bb0*/  LDSM.16.M88.4 R96, [R3+0x16900] ;  /* 0x016900000360783b */ /* 0x000eee0000000200 */
[C---:B------:R-:W-:Y:S08]  /*2bc0*/  HMMA.16816.F32 R24, R212.reuse, R22, R8 ;  /* 0x00000016d418723c */ /* 0x040ff00000001808 */
[C---:B------:R-:W-:Y:S01]  /*2bd0*/  HMMA.16816.F32 R16, R212.reuse, R38, R40 ;  /* 0x00000026d410723c */ /* 0x040fe20000001828 */
[----:B------:R-:W5:Y:S07]  /*2be0*/  LDSM.16.M88.4 R40, [R3+0x17900] ;  /* 0x017900000328783b */ /* 0x000f6e0000000200 */
[C---:B------:R-:W-:Y:S08]  /*2bf0*/  HMMA.16816.F32 R20, R212.reuse, R36, R28 ;  /* 0x00000024d414723c */ /* 0x040ff0000000181c */
[----:B------:R-:W-:Y:S01]  /*2c00*/  HMMA.16816.F32 R8, R212, R102, R52 ;  /* 0x00000066d408723c */ /* 0x000fe20000001834 */
[----:B------:R-:W-:Y:S07]  /*2c10*/  LDSM.16.M88.4 R52, [R4+0x18900] ;  /* 0x018900000434783b */ /* 0x000fee0000000200 */
[----:B-1----:R-:W-:Y:S08]  /*2c20*/  HMMA.16816.F32 R28, R216, R84, R80 ;  /* 0x00000054d81c723c */ /* 0x002ff00000001850 */
[----:B------:R-:W-:Y:S08]  /*2c30*/  HMMA.16816.F32 R48, R212, R110, R68 ;  /* 0x0000006ed430723c */ /* 0x000ff00000001844 */
[C---:B------:R-:W-:Y:S08]  /*2c40*/  HMMA.16816.F32 R68, R216.reuse, R88, R72 ;  /* 0x00000058d844723c */ /* 0x040ff00000001848 */
[----:B----4-:R-:W-:Y:S08]  /*2c50*/  HMMA.16816.F32 R72, R216, R92, R56 ;  /* 0x0000005cd848723c */ /* 0x010ff00000001838 */
[----:B------:R-:W-:Y:S08]  /*2c60*/  HMMA.16816.F32 R36, R212, R108, R64 ;  /* 0x0000006cd424723c */ /* 0x000ff00000001840 */
[----:B------:R-:W-:Y:S01]  /*2c70*/  HMMA.16816.F32 R56, R216, R94, R24 ;  /* 0x0000005ed838723c */ /* 0x000fe20000001818 */
[----:B------:R-:W1:Y:S07]  /*2c80*/  LDSM.16.M88.4 R24, [R4+0x18100] ;  /* 0x018100000418783b */ /* 0x000e6e0000000200 */
[----:B------:R-:W-:Y:S08]  /*2c90*/  HMMA.16816.F32 R12, R212, R100, R44 ;  /* 0x00000064d40c723c */ /* 0x000ff0000000182c */
[C---:B------:R-:W-:Y:S08]  /*2ca0*/  HMMA.16816.F32 R44, R216.reuse, R86, R76 ;  /* 0x00000056d82c723c */ /* 0x040ff0000000184c */
[----:B--2---:R-:W-:Y:S08]  /*2cb0*/  HMMA.16816.F32 R84, R216, R106, R8 ;  /* 0x0000006ad854723c */ /* 0x004ff00000001808 */
[----:B------:R-:W-:Y:S08]  /*2cc0*/  HMMA.16816.F32 R8, R220, R32, R28 ;  /* 0x00000020dc08723c */ /* 0x000ff0000000181c */
[C---:B------:R-:W-:Y:S01]  /*2cd0*/  HMMA.16816.F32 R64, R216.reuse, R90, R60 ;  /* 0x0000005ad840723c */ /* 0x040fe2000000183c */
[----:B------:R-:W-:Y:S07]  /*2ce0*/  LDSM.16.M88.4 R60, [R236+0x19900] ;  /* 0x01990000ec3c783b */ /* 0x000fee0000000200 */
[C---:B---3--:R-:W-:Y:S01]  /*2cf0*/  HMMA.16816.F32 R76, R216.reuse, R96, R20 ;  /* 0x00000060d84c723c */ /* 0x048fe20000001814 */
[----:B------:R-:W2:Y:S07]  /*2d00*/  LDSM.16.M88.4 R20, [R236+0x18900] ;  /* 0x01890000ec14783b */ /* 0x000eae0000000200 */
[C---:B------:R-:W-:Y:S01]  /*2d10*/  HMMA.16816.F32 R88, R216.reuse, R98, R16 ;  /* 0x00000062d858723c */ /* 0x040fe20000001810 */
[----:B------:R-:W3:Y:S07]  /*2d20*/  LDSM.16.M88.4 R16, [R236+0x19100] ;  /* 0x01910000ec10783b */ /* 0x000eee0000000200 */
[C---:B-----5:R-:W-:Y:S01]  /*2d30*/  HMMA.16816.F32 R100, R216.reuse, R40, R36 ;  /* 0x00000028d864723c */ /* 0x060fe20000001824 */
[----:B------:R-:W4:Y:S07]  /*2d40*/  LDSM.16.M88.4 R36, [R5+0x18100] ;  /* 0x018100000524783b */ /* 0x000f2e0000000200 */
[----:B------:R-:W-:Y:S08]  /*2d50*/  HMMA.16816.F32 R92, R216, R104, R12 ;  /* 0x00000068d85c723c */ /* 0x000ff0000000180c */
[----:B------:R-:W-:Y:S01]  /*2d60*/  HMMA.16816.F32 R12, R220, R34, R44 ;  /* 0x00000022dc0c723c */ /* 0x000fe2000000182c */
[----:B------:R-:W-:Y:S07]  /*2d70*/  LDSM.16.M88.4 R32, [R4+0x19100] ;  /* 0x019100000420783b */ /* 0x000fee0000000200 */
[----:B-1----:R-:W-:Y:S08]  /*2d80*/  HMMA.16816.F32 R8, R224, R24, R8 ;  /* 0x00000018e008723c */ /* 0x002ff00000001808 */
[----:B------:R-:W-:Y:S01]  /*2d90*/  HMMA.16816.F32 R104, R216, R42, R48 ;  /* 0x0000002ad868723c */ /* 0x000fe20000001830 */
[----:B------:R-:W1:Y:S04]  /*2da0*/  LDSM.16.M88.4 R48, [R3+0x18100] ;  /* 0x018100000330783b */ /* 0x000e680000000200 */
[----:B------:R-:W-:Y:S03]  /*2db0*/  LDSM.16.M88.4 R40, [R5+0x18900] ;  /* 0x018900000528783b */ /* 0x000fe60000000200 */
[C---:B--2---:R-:W-:Y:S08]  /*2dc0*/  HMMA.16816.F32 R44, R220.reuse, R22, R64 ;  /* 0x00000016dc2c723c */ /* 0x044ff00000001840 */
[C---:B------:R-:W-:Y:S08]  /*2dd0*/  HMMA.16816.F32 R28, R220.reuse, R20, R68 ;  /* 0x00000014dc1c723c */ /* 0x040ff00000001844 */
[C---:B---3--:R-:W-:Y:S08]  /*2de0*/  HMMA.16816.F32 R64, R220.reuse, R16, R72 ;  /* 0x00000010dc40723c */ /* 0x048ff00000001848 */
[----:B------:R-:W-:Y:S01]  /*2df0*/  HMMA.16816.F32 R80, R220, R18, R56 ;  /* 0x00000012dc50723c */ /* 0x000fe20000001838 */
[----:B------:R-:W-:Y:S07]  /*2e00*/  LDSM.16.M88.4 R56, [R236+0x1a900] ;  /* 0x01a90000ec38783b */ /* 0x000fee0000000200 */
[----:B------:R-:W-:Y:S01]  /*2e10*/  HMMA.16816.F32 R16, R224, R26, R12 ;  /* 0x0000001ae010723c */ /* 0x000fe2000000180c */
[----:B------:R-:W2:Y:S07]  /*2e20*/  LDSM.16.M88.4 R12, [R236+0x1a100] ;  /* 0x01a10000ec0c783b */ /* 0x000eae0000000200 */
[----:B----4-:R-:W-:Y:S08]  /*2e30*/  HMMA.16816.F32 R8, R228, R36, R8 ;  /* 0x00000024e408723c */ /* 0x010ff00000001808 */
[----:B------:R-:W-:Y:S08]  /*2e40*/  HMMA.16816.F32 R20, R224, R52, R28 ;  /* 0x00000034e014723c */ /* 0x000ff0000000181c */
[----:B------:R-:W-:Y:S01]  /*2e50*/  HMMA.16816.F32 R16, R228, R38, R16 ;  /* 0x00000026e410723c */ /* 0x000fe20000001810 */
[----:B------:R-:W3:Y:S07]  /*2e60*/  LDSM.16.M88.4 R36, [R4+0x19900] ;  /* 0x019900000424783b */ /* 0x000eee0000000200 */
[----:B-1----:R-:W-:Y:S08]  /*2e70*/  HMMA.16816.F32 R28, R232, R48, R8 ;  /* 0x00000030e81c723c */ /* 0x002ff00000001808 */
[C---:B------:R-:W-:Y:S08]  /*2e80*/  HMMA.16816.F32 R96, R220.reuse, R60, R76 ;  /* 0x0000003cdc60723c */ /* 0x040ff0000000184c */
[C---:B------:R-:W-:Y:S01]  /*2e90*/  HMMA.16816.F32 R72, R220.reuse, R62, R88 ;  /* 0x0000003edc48723c */ /* 0x040fe20000001858 */
[----:B------:R-:W1:Y:S07]  /*2ea0*/  LDSM.16.M88.4 R60, [R3+0x18900] ;  /* 0x01890000033c783b */ /* 0x000e6e0000000200 */
[----:B--2---:R-:W-:Y:S01]  /*2eb0*/  HMMA.16816.F32 R88, R220, R12, R92 ;  /* 0x0000000cdc58723c */ /* 0x004fe2000000185c */
[----:B------:R-:W-:-:S04]  /*2ec0*/  FMUL.FTZ R6, R28, c[0x0][0x320] ;  /* 0x0000c8001c067a20 */ /* 0x000fc80000410000 */
[----:B------:R2:W4:Y:S03]  /*2ed0*/  MUFU.TANH R108, R6 ;  /* 0x00000006006c7308 */ /* 0x0005260000002400 */
[----:B------:R-:W-:Y:S08]  /*2ee0*/  HMMA.16816.F32 R84, R220, R14, R84 ;  /* 0x0000000edc54723c */ /* 0x000ff00000001854 */
[----:B------:R-:W-:Y:S01]  /*2ef0*/  HMMA.16816.F32 R8, R224, R54, R44 ;  /* 0x00000036e008723c */ /* 0x000fe2000000182c */
[----:B------:R-:W5:Y:S01]  /*2f00*/  LDSM.16.M88.4 R44, [R5+0x19100] ;  /* 0x01910000052c783b */ /* 0x000f620000000200 */
[----:B--2---:R-:W-:-:S03]  /*2f10*/  FMUL.FTZ R6, R29, c[0x0][0x320] ;  /* 0x0000c8001d067a20 */ /* 0x004fc60000410000 */
[----:B------:R-:W-:Y:S03]  /*2f20*/  LDSM.16.M88.4 R52, [R3+0x19100] ;  /* 0x019100000334783b */ /* 0x000fe60000000200 */
[----:B------:R-:W-:Y:S08]  /*2f30*/  HMMA.16816.F32 R12, R228, R40, R20 ;  /* 0x00000028e40c723c */ /* 0x000ff00000001814 */
[----:B------:R-:W-:Y:S01]  /*2f40*/  HMMA.16816.F32 R20, R232, R50, R16 ;  /* 0x00000032e814723c */ /* 0x000fe20000001810 */
[----:B------:R-:W-:Y:S07]  /*2f50*/  LDSM.16.M88.4 R48, [R3+0x19900] ;  /* 0x019900000330783b */ /* 0x000fee0000000200 */
[----:B------:R-:W-:Y:S01]  /*2f60*/  HMMA.16816.F32 R76, R220, R56, R100 ;  /* 0x00000038dc4c723c */ /* 0x000fe20000001864 */
[----:B------:R2:W1:Y:S07]  /*2f70*/  MUFU.TANH R103, R6 ;  /* 0x0000000600677308 */ /* 0x00046e0000002400 */
[----:B------:R-:W-:Y:S01]  /*2f80*/  HMMA.16816.F32 R8, R228, R42, R8 ;  /* 0x0000002ae408723c */ /* 0x000fe20000001808 */
[----:B------:R-:W4:Y:S07]  /*2f90*/  LDSM.16.M88.4 R40, [R4+0x1a100] ;  /* 0x01a100000428783b */ /* 0x000f2e0000000200 */
[----:B------:R-:W-:Y:S01]  /*2fa0*/  HMMA.16816.F32 R16, R224, R34, R80 ;  /* 0x00000022e010723c */ /* 0x000fe20000001850 */
[----:B--2---:R-:W-:-:S04]  /*2fb0*/  FMUL.FTZ R6, R30, c[0x0][0x320] ;  /* 0x0000c8001e067a20 */ /* 0x004fc80000410000 */
[----:B------:R2:W1:Y:S03]  /*2fc0*/  MUFU.TANH R100, R6 ;  /* 0x0000000600647308 */ /* 0x0004660000002400 */
[C---:B------:R-:W-:Y:S08]  /*2fd0*/  HMMA.16816.F32 R24, R224.reuse, R32, R64 ;  /* 0x00000020e018723c */ /* 0x040ff00000001840 */
[----:B---3--:R-:W-:Y:S01]  /*2fe0*/  HMMA.16816.F32 R32, R224, R36, R96 ;  /* 0x00000024e020723c */ /* 0x008fe20000001860 */
[----:B--2---:R-:W-:-:S07]  /*2ff0*/  FMUL.FTZ R6, R31, c[0x0][0x320] ;  /* 0x0000c8001f067a20 */ /* 0x004fce0000410000 */
[C---:B-1----:R-:W-:Y:S01]  /*3000*/  HMMA.16816.F32 R28, R232.reuse, R60, R12 ;  /* 0x0000003ce81c723c */ /* 0x042fe2000000180c */
[----:B------:R1:W-:Y:S07]  /*3010*/  MUFU.TANH R95, R6 ;  /* 0x00000006005f7308 */ /* 0x0003ee0000002400 */
[----:B------:R-:W-:Y:S08]  /*3020*/  HMMA.16816.F32 R12, R232, R62, R8 ;  /* 0x0000003ee80c723c */ /* 0x000ff00000001808 */
[----:B------:R-:W-:Y:S01]  /*3030*/  HMMA.16816.F32 R60, R224, R38, R72 ;  /* 0x00000026e03c723c */ /* 0x000fe20000001848 */
[----:B-1----:R-:W-:Y:S01]  /*3040*/  FMUL.FTZ R6, R20, c[0x0][0x320] ;  /* 0x0000c80014067a20 */ /* 0x002fe20000410000 */
[----:B------:R-:W1:Y:S03]  /*3050*/  LDSM.16.M88.4 R36, [R5+0x19900] ;  /* 0x019900000524783b */ /* 0x000e660000000200 */
[----:B------:R2:W3:Y:S03]  /*3060*/  MUFU.TANH R94, R6 ;  /* 0x00000006005e7308 */ /* 0x0004e60000002400 */
[C---:B-----5:R-:W-:Y:S08]  /*3070*/  HMMA.16816.F32 R8, R228.reuse, R46, R16 ;  /* 0x0000002ee408723c */ /* 0x060ff00000001810 */
[----:B------:R-:W-:Y:S01]  /*3080*/  FMUL.FTZ R15, R15, c[0x0][0x320] ;  /* 0x0000c8000f0f7a20 */ /* 0x000fe20000410000 */
[----:B------:R-:W-:Y:S01]  /*3090*/  HMMA.16816.F32 R24, R228, R44, R24 ;  /* 0x0000002ce418723c */ /* 0x000fe20000001818 */
[----:B--2---:R-:W-:-:S04]  /*30a0*/  FMUL.FTZ R6, R21, c[0x0][0x320] ;  /* 0x0000c80015067a20 */ /* 0x004fc80000410000 */
[----:B------:R2:W5:Y:S03]  /*30b0*/  MUFU.TANH R93, R6 ;  /* 0x00000006005d7308 */ /* 0x0005660000002400 */
[----:B----4-:R-:W-:Y:S08]  /*30c0*/  HMMA.16816.F32 R44, R224, R40, R88 ;  /* 0x00000028e02c723c */ /* 0x010ff00000001858 */
[----:B------:R-:W-:Y:S01]  /*30d0*/  HMMA.16816.F32 R16, R232, R54, R8 ;  /* 0x00000036e810723c */ /* 0x000fe20000001808 */
[----:B--2---:R-:W-:-:S07]  /*30e0*/  FMUL.FTZ R6, R22, c[0x0][0x320] ;  /* 0x0000c80016067a20 */ /* 0x004fce0000410000 */
[----:B-1----:R-:W-:Y:S01]  /*30f0*/  HMMA.16816.F32 R8, R228, R36, R32 ;  /* 0x00000024e408723c */ /* 0x002fe20000001820 */
[----:B------:R-:W-:Y:S01]  /*3100*/  LDSM.16.M88.4 R32, [R5+0x1a900] ;  /* 0x01a900000520783b */ /* 0x000fe20000000200 */
[----:B------:R1:W2:Y:S06]  /*3110*/  MUFU.TANH R92, R6 ;  /* 0x00000006005c7308 */ /* 0x0002ac0000002400 */
[----:B------:R-:W-:Y:S08]  /*3120*/  HMMA.16816.F32 R68, R220, R58, R104 ;  /* 0x0000003adc44723c */ /* 0x000ff00000001868 */
[----:B------:R-:W-:Y:S01]  /*3130*/  HMMA.16816.F32 R56, R224, R42, R84 ;  /* 0x0000002ae038723c */ /* 0x000fe20000001854 */
[----:B------:R-:W-:Y:S01]  /*3140*/  LDSM.16.M88.4 R40, [R3+0x1a100] ;  /* 0x01a100000328783b */ /* 0x000fe20000000200 */
[----:B------:R-:W-:-:S02]  /*3150*/  FMUL.FTZ R16, R16, c[0x0][0x320] ;  /* 0x0000c80010107a20 */ /* 0x000fc40000410000 */
[----:B-1----:R-:W-:Y:S02]  /*3160*/  FMUL.FTZ R6, R23, c[0x0][0x320] ;  /* 0x0000c80017067a20 */ /* 0x002fe40000410000 */
[----:B------:R1:W4:Y:S01]  /*3170*/  LDSM.16.M88.4 R20, [R4+0x1a900] ;  /* 0x01a900000414783b */ /* 0x0003220000000200 */
[----:B------:R-:W-:Y:S01]  /*3180*/  FMUL.FTZ R17, R17, c[0x0][0x320] ;  /* 0x0000c80011117a20 */ /* 0x000fe20000410000 */
[----:B------:R2:W-:Y:S01]  /*3190*/  MUFU.TANH R83, R6 ;  /* 0x0000000600537308 */ /* 0x0005e20000002400 */
[----:B------:R-:W-:Y:S01]  /*31a0*/  HMMA.16816.F32 R24, R232, R52, R24 ;  /* 0x00000034e818723c */ /* 0x000fe20000001818 */
[----:B------:R-:W-:Y:S02]  /*31b0*/  FMUL.FTZ R18, R18, c[0x0][0x320] ;  /* 0x0000c80012127a20 */ /* 0x000fe40000410000 */
[----:B------:R-:W-:-:S04]  /*31c0*/  FMUL.FTZ R19, R19, c[0x0][0x320] ;  /* 0x0000c80013137a20 */ /* 0x000fc80000410000 */
[----:B------:R-:W-:Y:S01]  /*31d0*/  MUFU.TANH R160, R16 ;  /* 0x0000001000a07308 */ /* 0x000fe20000002400 */
[----:B--2---:R-:W-:-:S07]  /*31e0*/  FMUL.FTZ R6, R28, c[0x0][0x320] ;  /* 0x0000c8001c067a20 */ /* 0x004fce0000410000 */
[----:B------:R-:W-:Y:S01]  /*31f0*/  MUFU.TANH R161, R17 ;  /* 0x0000001100a17308 */ /* 0x000fe20000002400 */
[----:B-1----:R-:W-:-:S07]  /*3200*/  FMUL.FTZ R4, R29, c[0x0][0x320] ;  /* 0x0000c8001d047a20 */ /* 0x002fce0000410000 */
[----:B------:R1:W-:Y:S01]  /*3210*/  MUFU.TANH R81, R4 ;  /* 0x0000000400517308 */ /* 0x0003e20000002400 */
[----:B------:R-:W-:Y:S02]  /*3220*/  FMUL.FTZ R24, R24, c[0x0][0x320] ;  /* 0x0000c80018187a20 */ /* 0x000fe40000410000 */
[----:B------:R-:W-:Y:S02]  /*3230*/  FMUL.FTZ R25, R25, c[0x0][0x320] ;  /* 0x0000c80019197a20 */ /* 0x000fe40000410000 */
[----:B------:R-:W-:Y:S02]  /*3240*/  FMUL.FTZ R26, R26, c[0x0][0x320] ;  /* 0x0000c8001a1a7a20 */ /* 0x000fe40000410000 */
[----:B------:R-:W-:Y:S01]  /*3250*/  FMUL.FTZ R27, R27, c[0x0][0x320] ;  /* 0x0000c8001b1b7a20 */ /* 0x000fe20000410000 */
[----:B------:R-:W2:Y:S01]  /*3260*/  MUFU.TANH R82, R6 ;  /* 0x0000000600527308 */ /* 0x000ea20000002400 */
[----:B----4-:R-:W-:Y:S01]  /*3270*/  HMMA.16816.F32 R64, R224, R20, R76 ;  /* 0x00000014e040723c */ /* 0x010fe2000000184c */
[----:B-1----:R-:W-:-:S06]  /*3280*/  FMUL.FTZ R4, R30, c[0x0][0x320] ;  /* 0x0000c8001e047a20 */ /* 0x002fcc0000410000 */
[----:B------:R-:W-:Y:S01]  /*3290*/  MUFU.TANH R77, R15 ;  /* 0x0000000f004d7308 */ /* 0x000fe20000002400 */
[----:B------:R-:W-:Y:S07]  /*32a0*/  HMMA.16816.F32 R52, R224, R22, R68 ;  /* 0x00000016e034723c */ /* 0x000fee0000001844 */
[----:B------:R1:W4:Y:S01]  /*32b0*/  MUFU.TANH R80, R4 ;  /* 0x0000000400507308 */ /* 0x0003220000002400 */
[----:B------:R-:W-:Y:S07]  /*32c0*/  HMMA.16816.F32 R20, R232, R48, R8 ;  /* 0x00000030e814723c */ /* 0x000fee0000001808 */
[----:B------:R-:W-:Y:S01]  /*32d0*/  MUFU.TANH R49, R19 ;  /* 0x0000001300317308 */ /* 0x000fe20000002400 */
[----:B-1----:R-:W-:-:S07]  /*32e0*/  FMUL.FTZ R4, R31, c[0x0][0x320] ;  /* 0x0000c8001f047a20 */ /* 0x002fce0000410000 */
[----:B------:R-:W-:Y:S01]  /*32f0*/  MUFU.TANH R101, R24 ;  /* 0x0000001800657308 */ /* 0x000fe20000002400 */
[----:B------:R-:W-:Y:S07]  /*3300*/  HMMA.16816.F32 R28, R228, R38, R60 ;  /* 0x00000026e41c723c */ /* 0x000fee000000183c */
[----:B------:R1:W-:Y:S01]  /*3310*/  MUFU.TANH R75, R4 ;  /* 0x00000004004b7308 */ /* 0x0003e20000002400 */
[----:B------:R-:W-:Y:S02]  /*3320*/  FMUL.FTZ R22, R22, c[0x0][0x320] ;  /* 0x0000c80016167a20 */ /* 0x000fe40000410000 */
[----:B------:R-:W-:-:S02]  /*3330*/  FMUL.FTZ R21, R21, c[0x0][0x320] ;  /* 0x0000c80015157a20 */ /* 0x000fc40000410000 */
[----:B------:R-:W-:-:S03]  /*3340*/  FMUL.FTZ R20, R20, c[0x0][0x320] ;  /* 0x0000c80014147a20 */ /* 0x000fc60000410000 */
[----:B------:R2:W-:Y:S01]  /*3350*/  MUFU.TANH R60, R18 ;  /* 0x00000012003c7308 */ /* 0x0005e20000002400 */
[----:B------:R-:W-:Y:S02]  /*3360*/  FMUL.FTZ R23, R23, c[0x0][0x320] ;  /* 0x0000c80017177a20 */ /* 0x000fe40000410000 */
[----:B-1----:R-:W-:-:S05]  /*3370*/  FMUL.FTZ R4, R12, c[0x0][0x320] ;  /* 0x0000c8000c047a20 */ /* 0x002fca0000410000 */
[----:B------:R-:W-:Y:S01]  /*3380*/  MUFU.TANH R102, R25 ;  /* 0x0000001900667308 */ /* 0x000fe20000002400 */
[----:B------:R-:W-:Y:S07]  /*3390*/  HMMA.16816.F32 R36, R232, R50, R28 ;  /* 0x00000032e824723c */ /* 0x000fee000000181c */
[----:B------:R1:W1:Y:S01]  /*33a0*/  MUFU.TANH R74, R4 ;  /* 0x00000004004a7308 */ /* 0x0002620000002400 */
[C---:B--2---:R-:W-:Y:S07]  /*33b0*/  HMMA.16816.F32 R16, R228.reuse, R32, R64 ;  /* 0x00000020e410723c */ /* 0x044fee0000001840 */
[----:B------:R-:W-:Y:S01]  /*33c0*/  MUFU.TANH R162, R26 ;  /* 0x0000001a00a27308 */ /* 0x000fe20000002400 */
[----:B------:R-:W-:Y:S01]  /*33d0*/  HMMA.16816.F32 R28, R228, R34, R52 ;  /* 0x00000022e41c723c */ /* 0x000fe20000001834 */
[----:B-1----:R-:W-:-:S06]  /*33e0*/  FMUL.FTZ R4, R13, c[0x0][0x320] ;  /* 0x0000c8000d047a20 */ /* 0x002fcc0000410000 */
[----:B------:R-:W-:Y:S01]  /*33f0*/  MUFU.TANH R163, R27 ;  /* 0x0000001b00a37308 */ /* 0x000fe20000002400 */
[----:B------:R-:W-:Y:S02]  /*3400*/  FMUL.FTZ R36, R36, c[0x0][0x320] ;  /* 0x0000c80024247a20 */ /* 0x000fe40000410000 */
[----:B------:R-:W-:Y:S02]  /*3410*/  FMUL.FTZ R37, R37, c[0x0][0x320] ;  /* 0x0000c80025257a20 */ /* 0x000fe40000410000 */
[----:B------:R-:W-:Y:S02]  /*3420*/  FMUL.FTZ R38, R38, c[0x0][0x320] ;  /* 0x0000c80026267a20 */ /* 0x000fe40000410000 */
[----:B------:R-:W-:Y:S01]  /*3430*/  FMUL.FTZ R39, R39, c[0x0][0x320] ;  /* 0x0000c80027277a20 */ /* 0x000fe20000410000 */
[----:B------:R1:W2:Y:S08]  /*3440*/  MUFU.TANH R73, R4 ;  /* 0x0000000400497308 */ /* 0x0002b00000002400 */
[----:B------:R-:W-:Y:S01]  /*3450*/  MUFU.TANH R32, R22 ;  /* 0x0000001600207308 */ /* 0x000fe20000002400 */
[----:B-1----:R-:W-:-:S07]  /*3460*/  FMUL.FTZ R4, R14, c[0x0][0x320] ;  /* 0x0000c8000e047a20 */ /* 0x002fce0000410000 */
[----:B------:R-:W-:Y:S01]  /*3470*/  MUFU.TANH R33, R21 ;  /* 0x0000001500217308 */ /* 0x000fe20000002400 */
[----:B------:R-:W1:Y:S07]  /*3480*/  LDSM.16.M88.4 R12, [R5+0x1a100] ;  /* 0x01a10000050c783b */ /* 0x000e6e0000000200 */
[----:B------:R1:W1:Y:S08]  /*3490*/  MUFU.TANH R72, R4 ;  /* 0x0000000400487308 */ /* 0x0002700000002400 */
[----:B------:R-:W1:Y:S08]  /*34a0*/  MUFU.TANH R48, R20 ;  /* 0x0000001400307308 */ /* 0x000e700000002400 */
[----:B------:R-:W1:Y:S08]  /*34b0*/  MUFU.TANH R36, R36 ;  /* 0x0000002400247308 */ /* 0x000e700000002400 */
[----:B------:R-:W2:Y:S08]  /*34c0*/  MUFU.TANH R23, R23 ;  /* 0x0000001700177308 */ /* 0x000eb00000002400 */
[----:B------:R-:W2:Y:S01]  /*34d0*/  MUFU.TANH R37, R37 ;  /* 0x0000002500257308 */ /* 0x000ea20000002400 */
[----:B-1----:R-:W-:Y:S01]  /*34e0*/  HMMA.16816.F32 R4, R228, R12, R44 ;  /* 0x0000000ce404723c */ /* 0x002fe2000000182c */
[----:B------:R1:W2:Y:S01]  /*34f0*/  LDSM.16.M88.4 R44, [R3+0x1a900] ;  /* 0x01a90000032c783b */ /* 0x0002a20000000200 */
[----:B------:R-:W-:-:S05]  /*3500*/  DEPBAR.LE SB0, 0x2 ;  /* 0x000080800000791a */ /* 0x000fca0000000000 */
[----:B------:R-:W1:Y:S01]  /*3510*/  MUFU.TANH R38, R38 ;  /* 0x0000002600267308 */ /* 0x000e620000002400 */
[----:B------:R-:W-:Y:S07]  /*3520*/  HMMA.16816.F32 R8, R228, R14, R56 ;  /* 0x0000000ee408723c */ /* 0x000fee0000001838 */
[----:B------:R-:W-:Y:S01]  /*3530*/  MUFU.TANH R39, R39 ;  /* 0x0000002700277308 */ /* 0x000fe20000002400 */
[----:B-1----:R-:W-:-:S08]  /*3540*/  LOP3.LUT R3, R112, 0xffffffe0, RZ, 0xc0, !PT ;  /* 0xffffffe070037812 */ /* 0x002fd000078ec0ff */
[----:B------:R-:W-:Y:S01]  /*3550*/  HMMA.16816.F32 R24, R232, R40, R4 ;  /* 0x00000028e818723c */ /* 0x000fe20000001804 */
[----:B------:R-:W-:-:S07]  /*3560*/  IMAD.IADD R3, R113, 0x1, -R3 ;  /* 0x0000000171037824 */ /* 0x000fce00078e0a03 */
[----:B------:R-:W-:Y:S01]  /*3570*/  HMMA.16816.F32 R12, R232, R42, R8 ;  /* 0x0000002ae80c723c */ /* 0x000fe20000001808 */
[----:B------:R-:W-:-:S04]  /*3580*/  SHF.R.S32.HI R4, RZ, 0x1f, R3 ;  /* 0x0000001fff047819 */ /* 0x000fc80000011403 */
[----:B------:R-:W-:-:S03]  /*3590*/  LEA.HI R4, R4, R3, RZ, 0x2 ;  /* 0x0000000304047211 */ /* 0x000fc600078f10ff */
[----:B--2---:R-:W-:Y:S01]  /*35a0*/  HMMA.16816.F32 R8, R232, R44, R16 ;  /* 0x0000002ce808723c */ /* 0x004fe20000001810 */
[----:B------:R-:W-:-:S05]  /*35b0*/  LOP3.LUT R4, R4, 0x7ffffffc, RZ, 0xc0, !PT ;  /* 0x7ffffffc04047812 */ /* 0x000fca00078ec0ff */
[----:B------:R-:W-:Y:S01]  /*35c0*/  IMAD.IADD R3, R3, 0x1, -R4 ;  /* 0x0000000103037824 */ /* 0x000fe200078e0a04 */
[----:B------:R-:W-:Y:S01]  /*35d0*/  MOV R4, UR4 ;  /* 0x0000000400047c02 */ /* 0x000fe20008000f00 */
[----:B------:R-:W-:Y:S01]  /*35e0*/  HMMA.16816.F32 R28, R232, R46, R28 ;  /* 0x0000002ee81c723c */ /* 0x000fe2000000181c */
[----:B------:R-:W-:Y:S02]  /*35f0*/  FMUL.FTZ R24, R24, c[0x0][0x320] ;  /* 0x0000c80018187a20 */ /* 0x000fe40000410000 */
[----:B------:R-:W-:Y:S02]  /*3600*/  FMUL.FTZ R25, R25, c[0x0][0x320] ;  /* 0x0000c80019197a20 */ /* 0x000fe40000410000 */
[----:B------:R-:W-:Y:S02]  /*3610*/  IMAD R3, R3, -0x2, R4 ;  /* 0xfffffffe03037824 */ /* 0x000fe400078e0204 */
[----:B------:R-:W1:Y:S01]  /*3620*/  MUFU.TANH R24, R24 ;  /* 0x0000001800187308 */ /* 0x000e620000002400 */
[----:B------:R-:W-:-:S02]  /*3630*/  FMUL.FTZ R4, R12, c[0x0][0x320] ;  /* 0x0000c8000c047a20 */ /* 0x000fc40000410000 */
[----:B------:R-:W-:Y:S01]  /*3640*/  ISETP.GT.AND P6, PT, R3, RZ, PT ;  /* 0x000000ff0300720c */ /* 0x000fe20003fc4270 */
[----:B------:R-:W-:Y:S01]  /*3650*/  FMUL.FTZ R5, R13, c[0x0][0x320] ;  /* 0x0000c8000d057a20 */ /* 0x000fe20000410000 */
[C---:B------:R-:W-:Y:S01]  /*3660*/  ISETP.GT.AND P5, PT, R3.reuse, 0x1, PT ;  /* 0x000000010300780c */ /* 0x040fe20003fa4270 */
[----:B------:R-:W-:Y:S01]  /*3670*/  FMUL.FTZ R16, R14, c[0x0][0x320] ;  /* 0x0000c8000e107a20 */ /* 0x000fe20000410000 */
[----:B------:R-:W-:Y:S01]  /*3680*/  ISETP.GT.AND P1, PT, R3, 0x8, PT ;  /* 0x000000080300780c */ /* 0x000fe20003f24270 */
[----:B------:R2:W-:Y:S01]  /*3690*/  MUFU.TANH R18, R4 ;  /* 0x0000000400127308 */ /* 0x0005e20000002400 */
[----:B------:R-:W-:Y:S01]  /*36a0*/  FSEL R6, R108, -INF , P6 ;  /* 0xff8000006c067808 */ /* 0x000fe20003000000 */
[----:B------:R-:W-:Y:S01]  /*36b0*/  FMUL.FTZ R22, R11, c[0x0][0x320] ;  /* 0x0000c8000b167a20 */ /* 0x000fe20000410000 */
[----:B------:R-:W-:Y:S01]  /*36c0*/  FSEL R7, R103, -INF , P5 ;  /* 0xff80000067077808 */ /* 0x000fe20002800000 */
[----:B------:R-:W-:Y:S01]  /*36d0*/  FMUL.FTZ R19, R8, c[0x0][0x320] ;  /* 0x0000c80008137a20 */ /* 0x000fe20000410000 */
[----:B------:R-:W-:Y:S01]  /*36e0*/  FSEL R11, R100, -INF , P6 ;  /* 0xff800000640b7808 */ /* 0x000fe20003000000 */
[----:B------:R-:W-:Y:S01]  /*36f0*/  FMUL.FTZ R21, R10, c[0x0][0x320] ;  /* 0x0000c8000a157a20 */ /* 0x000fe20000410000 */
[----:B------:R-:W-:Y:S01]  /*3700*/  ISETP.GT.AND P6, PT, R3, 0x9, PT ;  /* 0x000000090300780c */ /* 0x000fe20003fc4270 */
[----:B------:R1:W-:Y:S01]  /*3710*/  MUFU.TANH R20, R5 ;  /* 0x0000000500147308 */ /* 0x0003e20000002400 */
[----:B---3--:R-:W-:Y:S01]  /*3720*/  FSEL R8, R94, -INF , P1 ;  /* 0xff8000005e087808 */ /* 0x008fe20000800000 */
[----:B------:R-:W-:Y:S01]  /*3730*/  FMUL.FTZ R26, R26, c[0x0][0x320] ;  /* 0x0000c8001a1a7a20 */ /* 0x000fe20000410000 */
[----:B------:R-:W-:Y:S01]  /*3740*/  FSEL R12, R95, -INF , P5 ;  /* 0xff8000005f0c7808 */ /* 0x000fe20002800000 */
[----:B------:R-:W-:Y:S01]  /*3750*/  FMUL.FTZ R27, R27, c[0x0][0x320] ;  /* 0x0000c8001b1b7a20 */ /* 0x000fe20000410000 */
[----:B------:R-:W-:Y:S01]  /*3760*/  ISETP.GT.AND P5, PT, R3, 0x10, PT ;  /* 0x000000100300780c */ /* 0x000fe20003fa4270 */
[----:B------:R-:W-:Y:S01]  /*3770*/  FMUL.FTZ R17, R15, c[0x0][0x320] ;  /* 0x0000c8000f117a20 */ /* 0x000fe20000410000 */
[----:B-----5:R-:W-:Y:S01]  /*3780*/  FSEL R10, R93, -INF , P6 ;  /* 0xff8000005d0a7808 */ /* 0x020fe20003000000 */
[----:B------:R-:W3:Y:S01]  /*3790*/  MUFU.TANH R25, R25 ;  /* 0x0000001900197308 */ /* 0x000ee20000002400 */
[----:B--2---:R-:W-:Y:S01]  /*37a0*/  FMNMX.FTZ R4, R6, R7, !PT ;  /* 0x0000000706047209 */ /* 0x004fe20007810000 */
[----:B------:R-:W-:Y:S01]  /*37b0*/  FMUL.FTZ R9, R9, c[0x0][0x320] ;  /* 0x0000c80009097a20 */ /* 0x000fe20000410000 */
[----:B------:R-:W-:Y:S01]  /*37c0*/  FSEL R13, R92, -INF , P1 ;  /* 0xff8000005c0d7808 */ /* 0x000fe20000800000 */
[----:B------:R-:W-:Y:S01]  /*37d0*/  FMUL.FTZ R28, R28, c[0x0][0x320] ;  /* 0x0000c8001c1c7a20 */ /* 0x000fe20000410000 */
[----:B------:R-:W-:Y:S01]  /*37e0*/  FMNMX.FTZ R4, R8, R4, !PT ;  /* 0x0000000408047209 */ /* 0x000fe20007810000 */
[----:B------:R-:W-:Y:S01]  /*37f0*/  FMUL.FTZ R29, R29, c[0x0][0x320] ;  /* 0x0000c8001d1d7a20 */ /* 0x000fe20000410000 */
[----:B------:R-:W-:Y:S01]  /*3800*/  ISETP.GT.AND P1, PT, R3, 0x11, PT ;  /* 0x000000110300780c */ /* 0x000fe20003f24270 */
[----:B------:R-:W2:Y:S01]  /*3810*/  MUFU.TANH R26, R26 ;  /* 0x0000001a001a7308 */ /* 0x000ea20000002400 */
[----:B------:R-:W-:Y:S01]  /*3820*/  FSEL R40, R82, -INF , P5 ;  /* 0xff80000052287808 */ /* 0x000fe20002800000 */
[----:B------:R-:W-:Y:S01]  /*3830*/  FMUL.FTZ R30, R30, c[0x0][0x320] ;  /* 0x0000c8001e1e7a20 */ /* 0x000fe20000410000 */
[----:B------:R-:W-:Y:S01]  /*3840*/  FMNMX.FTZ R4, R10, R4, !PT ;  /* 0x000000040a047209 */ /* 0x000fe20007810000 */
[----:B------:R-:W-:Y:S01]  /*3850*/  IMAD.SHL.U32 R103, R2, 0x2, RZ ;  /* 0x0000000202677824 */ /* 0x000fe200078e00ff */
[----:B------:R-:W-:-:S02]  /*3860*/  FSEL R14, R83, -INF , P6 ;  /* 0xff800000530e7808 */ /* 0x000fc40003000000 */
[----:B------:R-:W-:Y:S01]  /*3870*/  ISETP.GT.AND P6, PT, R3, 0x18, PT ;  /* 0x000000180300780c */ /* 0x000fe20003fc4270 */
[----:B------:R-:W5:Y:S01]  /*3880*/  MUFU.TANH R27, R27 ;  /* 0x0000001b001b7308 */ /* 0x000f620000002400 */
[----:B------:R-:W-:Y:S01]  /*3890*/  FSEL R41, R81, -INF , P1 ;  /* 0xff80000051297808 */ /* 0x000fe20000800000 */
[----:B------:R-:W-:Y:S01]  /*38a0*/  IMAD R237, R0, 0x2, R103 ;  /* 0x0000000200ed7824 */ /* 0x000fe200078e0267 */
[----:B------:R-:W-:Y:S02]  /*38b0*/  FMNMX.FTZ R4, R40, R4, !PT ;  /* 0x0000000428047209 */ /* 0x000fe40007810000 */
[----:B----4-:R-:W-:Y:S01]  /*38c0*/  FSEL R46, R80, -INF , P5 ;  /* 0xff800000502e7808 */ /* 0x010fe20002800000 */
[----:B------:R-:W-:Y:S01]  /*38d0*/  IMAD.IADD R0, R239, 0x1, R237 ;  /* 0x00000001ef007824 */ /* 0x000fe200078e02ed */
[----:B------:R-:W-:Y:S01]  /*38e0*/  ISETP.GT.AND P5, PT, R3, 0x19, PT ;  /* 0x000000190300780c */ /* 0x000fe20003fa4270 */
[----:B------:R-:W4:Y:S01]  /*38f0*/  MUFU.TANH R15, R16 ;  /* 0x00000010000f7308 */ /* 0x000f220000002400 */
[----:B------:R-:W-:-:S02]  /*3900*/  FSEL R44, R74, -INF , P6 ;  /* 0xff8000004a2c7808 */ /* 0x000fc40003000000 */
[----:B------:R-:W-:Y:S02]  /*3910*/  FMNMX.FTZ R4, R41, R4, !PT ;  /* 0x0000000429047209 */ /* 0x000fe40007810000 */
[----:B------:R-:W-:Y:S02]  /*3920*/  FSEL R47, R75, -INF , P1 ;  /* 0xff8000004b2f7808 */ /* 0x000fe40000800000 */
[----:B------:R-:W-:Y:S01]  /*3930*/  ISETP.GT.AND P1, PT, R3, 0x20, PT ;  /* 0x000000200300780c */ /* 0x000fe20003f24270 */
[----:B------:R-:W-:Y:S01]  /*3940*/  MUFU.TANH R16, R9 ;  /* 0x0000000900107308 */ /* 0x000fe20000002400 */
[----:B------:R-:W-:Y:S02]  /*3950*/  FSEL R45, R73, -INF , P5 ;  /* 0xff800000492d7808 */ /* 0x000fe40002800000 */
[----:B------:R-:W-:Y:S02]  /*3960*/  FMNMX.FTZ R4, R44, R4, !PT ;  /* 0x000000042c047209 */ /* 0x000fe40007810000 */
[----:B------:R-:W-:-:S02]  /*3970*/  FSEL R76, R72, -INF , P6 ;  /* 0xff800000484c7808 */ /* 0x000fc40003000000 */
[----:B------:R-:W-:Y:S01]  /*3980*/  ISETP.GT.AND P6, PT, R3, 0x21, PT ;  /* 0x000000210300780c */ /* 0x000fe20003fc4270 */
[----:B------:R-:W2:Y:S01]  /*3990*/  MUFU.TANH R17, R17 ;  /* 0x0000001100117308 */ /* 0x000ea20000002400 */
[----:B------:R-:W-:Y:S02]  /*39a0*/  FSEL R101, R101, -INF , P1 ;  /* 0xff80000065657808 */ /* 0x000fe40000800000 */
[----:B------:R-:W-:Y:S02]  /*39b0*/  FMNMX.FTZ R4, R45, R4, !PT ;  /* 0x000000042d047209 */ /* 0x000fe40007810000 */
[----:B-1----:R-:W-:Y:S02]  /*39c0*/  FMNMX.FTZ R5, R11, R12, !PT ;  /* 0x0000000c0b057209 */ /* 0x002fe40007810000 */
[----:B------:R-:W-:Y:S01]  /*39d0*/  FSEL R77, R77, -INF , P5 ;  /* 0xff8000004d4d7808 */ /* 0x000fe20002800000 */
[----:B------:R-:W-:Y:S01]  /*39e0*/  MUFU.TANH R19, R19 ;  /* 0x0000001300137308 */ /* 0x000fe20000002400 */
[----:B------:R-:W-:-:S02]  /*39f0*/  ISETP.GT.AND P5, PT, R3, 0x28, PT ;  /* 0x000000280300780c */ /* 0x000fc40003fa4270 */
[----:B------:R-:W-:Y:S02]  /*3a00*/  FSEL R102, R102, -INF , P6 ;  /* 0xff80000066667808 */ /* 0x000fe40003000000 */
[----:B------:R-:W-:Y:S02]  /*3a10*/  FMNMX.FTZ R4, R101, R4, !PT ;  /* 0x0000000465047209 */ /* 0x000fe40007810000 */
[----:B------:R-:W-:Y:S01]  /*3a20*/  FMNMX.FTZ R5, R13, R5, !PT ;  /* 0x000000050d057209 */ /* 0x000fe20007810000 */
[----:B------:R-:W1:Y:S01]  /*3a30*/  MUFU.TANH R9, R21 ;  /* 0x0000001500097308 */ /* 0x000e620000002400 */
[----:B------:R-:W-:Y:S02]  /*3a40*/  FSEL R162, R162, -INF , P1 ;  /* 0xff800000a2a27808 */ /* 0x000fe40000800000 */
[----:B------:R-:W-:Y:S02]  /*3a50*/  ISETP.GT.AND P1, PT, R3, 0x29, PT ;  /* 0x000000290300780c */ /* 0x000fe40003f24270 */
[----:B------:R-:W-:-:S02]  /*3a60*/  FSEL R160, R160, -INF , P5 ;  /* 0xff800000a0a07808 */ /* 0x000fc40002800000 */
[----:B------:R-:W-:Y:S01]  /*3a70*/  FMNMX.FTZ R4, R102, R4, !PT ;  /* 0x0000000466047209 */ /* 0x000fe20007810000 */
[----:B------:R-:W1:Y:S01]  /*3a80*/  MUFU.TANH R28, R28 ;  /* 0x0000001c001c7308 */ /* 0x000e620000002400 */
[----:B------:R-:W-:Y:S02]  /*3a90*/  FMNMX.FTZ R5, R14, R5, !PT ;  /* 0x000000050e057209 */ /* 0x000fe40007810000 */
[----:B------:R-:W-:Y:S02]  /*3aa0*/  FSEL R163, R163, -INF , P6 ;  /* 0xff800000a3a37808 */ /* 0x000fe40003000000 */
[----:B------:R-:W-:Y:S02]  /*3ab0*/  ISETP.GT.AND P6, PT, R3, 0x30, PT ;  /* 0x000000300300780c */ /* 0x000fe40003fc4270 */
[----:B------:R-:W-:Y:S01]  /*3ac0*/  FSEL R161, R161, -INF , P1 ;  /* 0xff800000a1a17808 */ /* 0x000fe20000800000 */
[----:B------:R-:W-:Y:S01]  /*3ad0*/  MUFU.TANH R30, R30 ;  /* 0x0000001e001e7308 */ /* 0x000fe20000002400 */
[----:B------:R-:W-:-:S02]  /*3ae0*/  FMNMX.FTZ R4, R160, R4, !PT ;  /* 0x00000004a0047209 */ /* 0x000fc40007810000 */
[----:B------:R-:W-:Y:S02]  /*3af0*/  FMNMX.FTZ R5, R46, R5, !PT ;  /* 0x000000052e057209 */ /* 0x000fe40007810000 */
[----:B------:R-:W-:Y:S01]  /*3b00*/  FSEL R189, R60, -INF , P5 ;  /* 0xff8000003cbd7808 */ /* 0x000fe20002800000 */
[----:B------:R-:W-:Y:S01]  /*3b10*/  BAR.SYNC.DEFER_BLOCKING 0x0 ;  /* 0x0000000000007b1d */ /* 0x000fe20000010000 */
        /* <DEDUP_REMOVED lines=15> */
[----:B------:R-:W-:-:S02]  /*3c10*/  ISETP.GT.AND P5, PT, R3, 0x40, PT ;  /* 0x000000400300780c */ /* 0x000fc40003fa4270 */
[----:B------:R-:W-:Y:S02]  /*3c20*/  FSEL R204, R37, -INF , P6 ;  /* 0xff80000025cc7808 */ /* 0x000fe40003000000 */
[----:B------:R-:W-:Y:S02]  /*3c30*/  FMNMX.FTZ R4, R205, R4, !PT ;  /* 0x00000004cd047209 */ /* 0x000fe40007810000 */
        /* <DEDUP_REMOVED lines=9> */
[----:B---3--:R-:W-:Y:S02]  /*3cd0*/  FSEL R244, R25, -INF , P1 ;  /* 0xff80000019f47808 */ /* 0x008fe40000800000 */
[----:B------:R-:W-:-:S02]  /*3ce0*/  FMNMX.FTZ R100, R245, R100, !PT ;  /* 0x00000064f5647209 */ /* 0x000fc40007810000 */
[----:B------:R-:W-:Y:S02]  /*3cf0*/  FMNMX.FTZ R4, R189, R5, !PT ;  /* 0x00000005bd047209 */ /* 0x000fe40007810000 */
[----:B--2---:R-:W-:Y:S01]  /*3d00*/  FSEL R248, R26, -INF , P5 ;  /* 0xff8000001af87808 */ /* 0x004fe20002800000 */
[----:B------:R-:W2:Y:S01]  /*3d10*/  MUFU.TANH R5, R29 ;  /* 0x0000001d00057308 */ /* 0x000ea20000002400 */
[----:B------:R-:W-:Y:S02]  /*3d20*/  ISETP.GT.AND P5, PT, R3, 0x49, PT ;  /* 0x000000490300780c */ /* 0x000fe40003fa4270 */
[----:B------:R-:W-:Y:S02]  /*3d30*/  FSEL R243, R18, -INF , P6 ;  /* 0xff80000012f37808 */ /* 0x000fe40003000000 */
[----:B------:R-:W-:Y:S02]  /*3d40*/  FMNMX.FTZ R100, R244, R100, !PT ;  /* 0x00000064f4647209 */ /* 0x000fe40007810000 */
[----:B------:R-:W-:-:S02]  /*3d50*/  FMNMX.FTZ R4, R188, R4, !PT ;  /* 0x00000004bc047209 */ /* 0x000fc40007810000 */
[----:B-----5:R-:W-:Y:S02]  /*3d60*/  FSEL R249, R27, -INF , P1 ;  /* 0xff8000001bf97808 */ /* 0x020fe40000800000 */
[----:B------:R-:W-:Y:S01]  /*3d70*/  ISETP.GT.AND P1, PT, R3, 0x50, PT ;  /* 0x000000500300780c */ /* 0x000fe20003f24270 */
[----:B------:R-:W-:Y:S01]  /*3d80*/  LDSM.16.MT88.4 R24, [R0+0x100] ;  /* 0x000100000018783b */ /* 0x000fe20000004200 */
[----:B------:R-:W-:Y:S02]  /*3d90*/  FSEL R242, R20, -INF , P5 ;  /* 0xff80000014f27808 */ /* 0x000fe40002800000 */
[----:B------:R-:W-:Y:S02]  /*3da0*/  FMNMX.FTZ R100, R243, R100, !PT ;  /* 0x00000064f3647209 */ /* 0x000fe40007810000 */
[----:B------:R-:W-:Y:S02]  /*3db0*/  FMNMX.FTZ R4, R207, R4, !PT ;  /* 0x00000004cf047209 */ /* 0x000fe40007810000 */
[----:B----4-:R-:W-:-:S02]  /*3dc0*/  FSEL R247, R15, -INF , P6 ;  /* 0xff8000000ff77808 */ /* 0x010fc40003000000 */
[----:B------:R-:W-:Y:S02]  /*3dd0*/  FSEL R246, R17, -INF , P5 ;  /* 0xff80000011f67808 */ /* 0x000fe40002800000 */
[----:B-1----:R-:W-:Y:S02]  /*3de0*/  FSEL R129, R9, -INF , P1 ;  /* 0xff80000009817808 */ /* 0x002fe40000800000 */
[----:B------:R-:W-:Y:S01]  /*3df0*/  FSEL R140, R19, -INF , P1 ;  /* 0xff800000138c7808 */ /* 0x000fe20000800000 */
[----:B------:R-:W1:Y:S01]  /*3e00*/  MUFU.TANH R9, R22 ;  /* 0x0000001600097308 */ /* 0x000e620000002400 */
[C---:B------:R-:W-:Y:S02]  /*3e10*/  ISETP.GT.AND P6, PT, R3.reuse, 0x51, PT ;  /* 0x000000510300780c */ /* 0x040fe40003fc4270 */
[C---:B------:R-:W-:Y:S02]  /*3e20*/  ISETP.GT.AND P5, PT, R3.reuse, 0x58, PT ;  /* 0x000000580300780c */ /* 0x040fe40003fa4270 */
[----:B------:R-:W-:-:S02]  /*3e30*/  ISETP.GT.AND P1, PT, R3, 0x59, PT ;  /* 0x000000590300780c */ /* 0x000fc40003f24270 */
[----:B------:R-:W-:Y:S02]  /*3e40*/  FMNMX.FTZ R100, R242, R100, !PT ;  /* 0x00000064f2647209 */ /* 0x000fe40007810000 */
[----:B------:R-:W-:Y:S02]  /*3e50*/  FMNMX.FTZ R3, R206, R4, !PT ;  /* 0x00000004ce037209 */ /* 0x000fe40007810000 */
[----:B------:R-:W-:Y:S02]  /*3e60*/  FSEL R128, R16, -INF , P6 ;  /* 0xff80000010807808 */ /* 0x000fe40003000000 */
[----:B------:R-:W-:Y:S01]  /*3e70*/  FMNMX.FTZ R100, R140, R100, !PT ;  /* 0x000000648c647209 */ /* 0x000fe20007810000 */
[----:B------:R-:W-:Y:S01]  /*3e80*/  LDSM.16.MT88.4 R16, [R103+0x100] ;  /* 0x000100006710783b */ /* 0x000fe20000004200 */
[----:B------:R-:W-:Y:S02]  /*3e90*/  FMNMX.FTZ R3, R241, R3, !PT ;  /* 0x00000003f1037209 */ /* 0x000fe40007810000 */
[----:B------:R-:W-:-:S02]  /*3ea0*/  FSEL R141, R28, -INF , P5 ;  /* 0xff8000001c8d7808 */ /* 0x000fc40002800000 */
[----:B------:R-:W-:Y:S02]  /*3eb0*/  FMNMX.FTZ R100, R128, R100, !PT ;  /* 0x0000006480647209 */ /* 0x000fe40007810000 */
[----:B------:R-:W-:Y:S02]  /*3ec0*/  FMNMX.FTZ R3, R240, R3, !PT ;  /* 0x00000003f0037209 */ /* 0x000fe40007810000 */
[----:B--2---:R-:W-:Y:S01]  /*3ed0*/  FSEL R121, R5, -INF , P1 ;  /* 0xff80000005797808 */ /* 0x004fe20000800000 */
[----:B------:R-:W-:Y:S01]  /*3ee0*/  FMUL.FTZ R5, R31, c[0x0][0x320] ;  /* 0x0000c8001f057a20 */ /* 0x000fe20000410000 */
[----:B------:R-:W-:Y:S02]  /*3ef0*/  FMNMX.FTZ R100, R141, R100, !PT ;  /* 0x000000648d647209 */ /* 0x000fe40007810000 */
[----:B------:R-:W-:Y:S02]  /*3f00*/  FMNMX.FTZ R3, R248, R3, !PT ;  /* 0x00000003f8037209 */ /* 0x000fe40007810000 */
[----:B------:R-:W-:Y:S01]  /*3f10*/  FMNMX.FTZ R100, R121, R100, !PT ;  /* 0x0000006479647209 */ /* 0x000fe20007810000 */
[----:B------:R-:W2:Y:S01]  /*3f20*/  MUFU.TANH R5, R5 ;  /* 0x0000000500057308 */ /* 0x000ea20000002400 */
[----:B------:R-:W-:-:S02]  /*3f30*/  FMNMX.FTZ R3, R249, R3, !PT ;  /* 0x00000003f9037209 */ /* 0x000fc40007810000 */
[----:B-1----:R-:W-:Y:S01]  /*3f40*/  FSEL R120, R9, -INF , P6 ;  /* 0xff80000009787808 */ /* 0x002fe20003000000 */
[----:B------:R-:W1:Y:S01]  /*3f50*/  SHFL.BFLY PT, R4, R100, 0x2, 0x1f ;  /* 0x0c401f0064047f89 */ /* 0x000e6200000e0000 */
[----:B------:R-:W-:Y:S02]  /*3f60*/  FMNMX.FTZ R3, R247, R3, !PT ;  /* 0x00000003f7037209 */ /* 0x000fe40007810000 */
[----:B------:R-:W-:Y:S02]  /*3f70*/  FSEL R132, R30, -INF , P5 ;  /* 0xff8000001e847808 */ /* 0x000fe40002800000 */
[----:B------:R-:W-:Y:S02]  /*3f80*/  FMNMX.FTZ R3, R246, R3, !PT ;  /* 0x00000003f6037209 */ /* 0x000fe40007810000 */
[----:B------:R-:W-:Y:S02]  /*3f90*/  IADD3 R2, R239, R103, RZ ;  /* 0x00000067ef027210 */ /* 0x000fe40007ffe0ff */
[----:B------:R-:W-:-:S02]  /*3fa0*/  FMNMX.FTZ R3, R129, R3, !PT ;  /* 0x0000000381037209 */ /* 0x000fc40007810000 */
[----:B--2---:R-:W-:Y:S01]  /*3fb0*/  FSEL R144, R5, -INF , P1 ;  /* 0xff80000005907808 */ /* 0x004fe20000800000 */
[----:B------:R-:W-:Y:S01]  /*3fc0*/  LDSM.16.MT88.4 R28, [R2+0x3100] ;  /* 0x00310000021c783b */ /* 0x000fe20000004200 */
[----:B------:R-:W-:-:S03]  /*3fd0*/  FMNMX.FTZ R3, R120, R3, !PT ;  /* 0x0000000378037209 */ /* 0x000fc60007810000 */
[----:B------:R-:W-:Y:S01]  /*3fe0*/  LDSM.16.MT88.4 R20, [R2+0x6100] ;  /* 0x006100000214783b */ /* 0x000fe20000004200 */
[----:B------:R-:W-:-:S03]  /*3ff0*/  FMNMX.FTZ R3, R132, R3, !PT ;  /* 0x0000000384037209 */ /* 0x000fc60007810000 */
[----:B------:R-:W-:Y:S01]  /*4000*/  LDSM.16.MT88.4 R32, [R2+0x100] ;  /* 0x000100000220783b */ /* 0x000fe20000004200 */
        /* <DEDUP_REMOVED lines=13> */
[----:B------:R-:W-:Y:S01]  /*40e0*/  FSETP.NEU.FTZ.AND P1, PT, R3, -INF , PT ;  /* 0xff8000000300780b */ /* 0x000fe20003f3d000 */
[----:B--2---:R-:W-:-:S04]  /*40f0*/  FFMA.FTZ R4, R7, c[0x0][0x2d0], -R9 ;  /* 0x0000b40007047a23 */ /* 0x004fc80000010809 */
[----:B------:R1:W-:Y:S02]  /*4100*/  MUFU.EX2 R114, R4 ;  /* 0x0000000400727308 */ /* 0x0003e40000000800 */
[----:B-1----:R-:W-:Y:S02]  /*4110*/  FFMA.FTZ R4, R8, c[0x0][0x2d0], -R9 ;  /* 0x0000b40008047a23 */ /* 0x002fe40000010809 */
[----:B------:R-:W-:-:S04]  /*4120*/  FMUL.FTZ R8, R3, c[0x0][0x2d0] ;  /* 0x0000b40003087a20 */ /* 0x000fc80000410000 */
[----:B------:R1:W-:Y:S01]  /*4130*/  MUFU.EX2 R133, R4 ;  /* 0x0000000400857308 */ /* 0x0003e20000000800 */
[----:B------:R-:W-:Y:S02]  /*4140*/  FSEL R8, R8, RZ, P1 ;  /* 0x000000ff08087208 */ /* 0x000fe40000800000 */
[----:B------:R-:W-:Y:S01]  /*4150*/  PLOP3.LUT P1, PT, PT, PT, UP1, 0x80, 0x0 ;  /* 0x000000000000781c */ /* 0x000fe20003f2f018 */
[--C-:B-1----:R-:W-:Y:S02]  /*4160*/  FFMA.FTZ R4, R10, c[0x0][0x2d0], -R9.reuse ;  /* 0x0000b4000a047a23 */ /* 0x102fe40000010809 */
[----:B------:R-:W-:Y:S02]  /*4170*/  FFMA.FTZ R10, R40, c[0x0][0x2d0], -R9 ;  /* 0x0000b400280a7a23 */ /* 0x000fe40000010809 */
[----:B------:R1:W2:Y:S08]  /*4180*/  MUFU.EX2 R122, R4 ;  /* 0x00000004007a7308 */ /* 0x0002b00000000800 */
[----:B------:R3:W-:Y:S01]  /*4190*/  MUFU.EX2 R123, R10 ;  /* 0x0000000a007b7308 */ /* 0x0007e20000000800 */
[----:B-1----:R-:W-:Y:S01]  /*41a0*/  FFMA.FTZ R4, R11, c[0x0][0x2d0], -R8 ;  /* 0x0000b4000b047a23 */ /* 0x002fe20000010808 */
[----:B--2---:R-:W-:Y:S01]  /*41b0*/  F2FP.PACK_AB R6, R122, R133 ;  /* 0x000000857a06723e */ /* 0x004fe200000000ff */
[----:B------:R-:W-:-:S05]  /*41c0*/  IMAD.MOV.U32 R11, RZ, RZ, R114 ;  /* 0x000000ffff0b7224 */ /* 0x000fca00078e0072 */
[----:B------:R1:W-:Y:S01]  /*41d0*/  MUFU.EX2 R131, R4 ;  /* 0x0000000400837308 */ /* 0x0003e20000000800 */
[----:B---3--:R-:W-:Y:S02]  /*41e0*/  FFMA.FTZ R10, R41, c[0x0][0x2d0], -R9 ;  /* 0x0000b400290a7a23 */ /* 0x008fe40000010809 */
[----:B------:R-:W-:Y:S05]  /*41f0*/  LDSM.16.MT88.4 R40, [R103+0x6100] ;  /* 0x006100006728783b */ /* 0x000fea0000004200 */
[----:B------:R2:W-:Y:S01]  /*4200*/  MUFU.EX2 R135, R10 ;  /* 0x0000000a00877308 */ /* 0x0005e20000000800 */
[----:B-1----:R-:W-:-:S07]  /*4210*/  FFMA.FTZ R4, R12, c[0x0][0x2d0], -R8 ;  /* 0x0000b4000c047a23 */ /* 0x002fce0000010808 */
[----:B------:R1:W3:Y:S01]  /*4220*/  MUFU.EX2 R251, R4 ;  /* 0x0000000400fb7308 */ /* 0x0002e20000000800 */
[----:B--2---:R-:W-:Y:S02]  /*4230*/  FFMA.FTZ R10, R44, c[0x0][0x2d0], -R9 ;  /* 0x0000b4002c0a7a23 */ /* 0x004fe40000010809 */
[----:B------:R-:W-:-:S05]  /*4240*/  IMAD.MOV.U32 R44, RZ, RZ, R129 ;  /* 0x000000ffff2c7224 */ /* 0x000fca00078e0081 */
[----:B------:R2:W-:Y:S01]  /*4250*/  MUFU.EX2 R136, R10 ;  /* 0x0000000a00887308 */ /* 0x0005e20000000800 */
[----:B-1----:R-:W-:Y:S01]  /*4260*/  FFMA.FTZ R4, R13, c[0x0][0x2d0], -R8 ;  /* 0x0000b4000d047a23 */ /* 0x002fe20000010808 */
[----:B---3--:R-:W-:-:S06]  /*4270*/  F2FP.PACK_AB R5, R251, R131 ;  /* 0x00000083fb05723e */ /* 0x008fcc00000000ff */
[----:B------:R1:W-:Y:S01]  /*4280*/  MUFU.EX2 R134, R4 ;  /* 0x0000000400867308 */ /* 0x0003e20000000800 */
[----:B--2---:R-:W-:-:S07]  /*4290*/  FFMA.FTZ R10, R45, c[0x0][0x2d0], -R9 ;  /* 0x0000b4002d0a7a23 */ /* 0x004fce0000010809 */
[----:B------:R2:W-:Y:S01]  /*42a0*/  MUFU.EX2 R78, R10 ;  /* 0x0000000a004e7308 */ /* 0x0005e20000000800 */
[--C-:B-1----:R-:W-:Y:S02]  /*42b0*/  FFMA.FTZ R4, R14, c[0x0][0x2d0], -R8.reuse ;  /* 0x0000b4000e047a23 */ /* 0x102fe40000010808 */
[----:B------:R-:W1:Y:S05]  /*42c0*/  LDSM.16.MT88.4 R12, [R237+0x100] ;  /* 0x00010000ed0c783b */ /* 0x000e6a0000004200 */
[----:B------:R3:W4:Y:S01]  /*42d0*/  MUFU.EX2 R145, R4 ;  /* 0x0000000400917308 */ /* 0x0007220000000800 */
[----:B--2---:R-:W-:Y:S01]  /*42e0*/  FFMA.FTZ R10, R46, c[0x0][0x2d0], -R8 ;  /* 0x0000b4002e0a7a23 */ /* 0x004fe20000010808 */
[----:B------:R-:W-:-:S06]  /*42f0*/  MOV R46, R130 ;  /* 0x00000082002e7202 */ /* 0x000fcc0000000f00 */
[----:B------:R2:W5:Y:S01]  /*4300*/  MUFU.EX2 R137, R10 ;  /* 0x0000000a00897308 */ /* 0x0005620000000800 */
[----:B---3--:R-:W-:Y:S02]  /*4310*/  F2FP.PACK_AB R4, R11, R130 ;  /* 0x000000820b04723e */ /* 0x008fe400000000ff */
[----:B----4-:R-:W-:Y:S01]  /*4320*/  F2FP.PACK_AB R7, R145, R134 ;  /* 0x000000869107723e */ /* 0x010fe200000000ff */
[----:B--2---:R-:W-:-:S06]  /*4330*/  FFMA.FTZ R10, R47, c[0x0][0x2d0], -R8 ;  /* 0x0000b4002f0a7a23 */ /* 0x004fcc0000010808 */
[C---:B------:R-:W-:Y:S01]  /*4340*/  HMMA.16816.F32 R56, R4.reuse, R28, RZ ;  /* 0x0000001c0438723c */ /* 0x040fe200000018ff */
[----:B------:R-:W-:Y:S01]  /*4350*/  IMAD.MOV.U32 R47, RZ, RZ, R131 ;  /* 0x000000ffff2f7224 */ /* 0x000fe200078e0083 */
[----:B------:R2:W3:Y:S06]  /*4360*/  MUFU.EX2 R252, R10 ;  /* 0x0000000a00fc7308 */ /* 0x0004ec0000000800 */
[C---:B------:R-:W-:Y:S01]  /*4370*/  HMMA.16816.F32 R64, R4.reuse, R30, RZ ;  /* 0x0000001e0440723c */ /* 0x040fe200000018ff */
[----:B------:R-:W-:Y:S07]  /*4380*/  LDSM.16.MT88.4 R28, [R237+0x3100] ;  /* 0x00310000ed1c783b */ /* 0x000fee0000004200 */
[----:B-1----:R-:W-:Y:S01]  /*4390*/  HMMA.16816.F32 R84, R4, R12, RZ ;  /* 0x0000000c0454723c */ /* 0x002fe200000018ff */
[----:B--2---:R-:W-:-:S04]  /*43a0*/  FFMA.FTZ R10, R76, c[0x0][0x2d0], -R8 ;  /* 0x0000b4004c0a7a23 */ /* 0x004fc80000010808 */
        /* <DEDUP_REMOVED lines=11> */
[----:B----4-:R-:W-:-:S06]  /*4460*/  MOV R10, R78 ;  /* 0x0000004e000a7202 */ /* 0x010fcc0000000f00 */
[C---:B------:R-:W-:Y:S08]  /*4470*/  HMMA.16816.F32 R104, R4.reuse, R24, RZ ;  /* 0x000000180468723c */ /* 0x040ff000000018ff */
[C---:B------:R-:W-:Y:S01]  /*4480*/  HMMA.16816.F32 R96, R4.reuse, R26, RZ ;  /* 0x0000001a0460723c */ /* 0x040fe200000018ff */
[----:B------:R-:W4:Y:S07]  /*4490*/  LDSM.16.MT88.4 R24, [R2+0x900] ;  /* 0x000900000218783b */ /* 0x000f2e0000004200 */
[C---:B--2---:R-:W-:Y:S08]  /*44a0*/  HMMA.16816.F32 R116, R4.reuse, R12, RZ ;  /* 0x0000000c0474723c */ /* 0x044ff000000018ff */
[C---:B------:R-:W-:Y:S01]  /*44b0*/  HMMA.16816.F32 R124, R4.reuse, R14, RZ ;  /* 0x0000000e047c723c */ /* 0x040fe200000018ff */
[----:B------:R-:W2:Y:S07]  /*44c0*/  LDSM.16.MT88.4 R12, [R2+0x6900] ;  /* 0x00690000020c783b */ /* 0x000eae0000004200 */
[C---:B------:R-:W-:Y:S07]  /*44d0*/  HMMA.16816.F32 R76, R4.reuse, R40, RZ ;  /* 0x00000028044c723c */ /* 0x040fee00000018ff */
[----:B-----5:R-:W-:Y:S01]  /*44e0*/  IMAD.MOV.U32 R40, RZ, RZ, R137 ;  /* 0x000000ffff287224 */ /* 0x020fe200078e0089 */
[----:B------:R-:W-:Y:S01]  /*44f0*/  HMMA.16816.F32 R92, R4, R36, RZ ;  /* 0x00000024045c723c */ /* 0x000fe200000018ff */
[----:B------:R-:W-:-:S07]  /*4500*/  IMAD.MOV.U32 R41, RZ, RZ, R136 ;  /* 0x000000ffff297224 */ /* 0x000fce00078e0088 */
[C---:B------:R-:W-:Y:S08]  /*4510*/  HMMA.16816.F32 R108, R4.reuse, R38, RZ ;  /* 0x00000026046c723c */ /* 0x040ff000000018ff */
[C---:B------:R-:W-:Y:S07]  /*4520*/  HMMA.16816.F32 R136, R4.reuse, R42, RZ ;  /* 0x0000002a0488723c */ /* 0x040fee00000018ff */
[----:B------:R-:W-:Y:S01]  /*4530*/  MOV R43, R141 ;  /* 0x0000008d002b7202 */ /* 0x000fe20000000f00 */
[----:B------:R-:W-:Y:S01]  /*4540*/  HMMA.16816.F32 R36, R4, R28, RZ ;  /* 0x0000001c0424723c */ /* 0x000fe200000018ff */
[----:B------:R-:W-:-:S07]  /*4550*/  IMAD.MOV.U32 R42, RZ, RZ, R140 ;  /* 0x000000ffff2a7224 */ /* 0x000fce00078e008c */
[C---:B------:R-:W-:Y:S01]  /*4560*/  HMMA.16816.F32 R112, R4.reuse, R30, RZ ;  /* 0x0000001e0470723c */ /* 0x040fe200000018ff */
[----:B------:R-:W5:Y:S07]  /*4570*/  LDSM.16.MT88.4 R28, [R2+0x3900] ;  /* 0x00390000021c783b */ /* 0x000f6e0000004200 */
[C---:B-1----:R-:W-:Y:S08]  /*4580*/  HMMA.16816.F32 R140, R4.reuse, R20, RZ ;  /* 0x00000014048c723c */ /* 0x042ff000000018ff */
[C---:B------:R-:W-:Y:S01]  /*4590*/  HMMA.16816.F32 R168, R4.reuse, R22, RZ ;  /* 0x0000001604a8723c */ /* 0x040fe200000018ff */
[----:B------:R-:W1:Y:S07]  /*45a0*/  LDSM.16.MT88.4 R20, [R237+0x900] ;  /* 0x00090000ed14783b */ /* 0x000e6e0000004200 */
[C---:B------:R-:W-:Y:S08]  /*45b0*/  HMMA.16816.F32 R88, R4.reuse, R32, RZ ;  /* 0x000000200458723c */ /* 0x040ff000000018ff */
[C---:B------:R-:W-:Y:S08]  /*45c0*/  HMMA.16816.F32 R172, R4.reuse, R16, RZ ;  /* 0x0000001004ac723c */ /* 0x040ff000000018ff */
[C---:B------:R-:W-:Y:S01]  /*45d0*/  HMMA.16816.F32 R180, R4.reuse, R18, RZ ;  /* 0x0000001204b4723c */ /* 0x040fe200000018ff */
[----:B------:R-:W1:Y:S07]  /*45e0*/  LDSM.16.MT88.4 R16, [R0+0x900] ;  /* 0x000900000010783b */ /* 0x000e6e0000004200 */
[----:B------:R-:W-:Y:S01]  /*45f0*/  HMMA.16816.F32 R72, R4, R34, RZ ;  /* 0x000000220448723c */ /* 0x000fe200000018ff */
[----:B------:R-:W1:Y:S06]  /*4600*/  LDSM.16.MT88.4 R32, [R103+0x900] ;  /* 0x000900006720783b */ /* 0x000e6c0000004200 */
[----:B------:R-:W-:-:S02]  /*4610*/  F2FP.PACK_AB R4, R135, R123 ;  /* 0x0000007b8704723e */ /* 0x000fc400000000ff */
[----:B---3--:R-:W-:Y:S02]  /*4620*/  F2FP.PACK_AB R5, R252, R40 ;  /* 0x00000028fc05723e */ /* 0x008fe400000000ff */
[----:B------:R-:W-:Y:S02]  /*4630*/  F2FP.PACK_AB R6, R10, R41 ;  /* 0x000000290a06723e */ /* 0x000fe400000000ff */
[----:B------:R-:W-:-:S07]  /*4640*/  F2FP.PACK_AB R7, R250, R45 ;  /* 0x0000002dfa07723e */ /* 0x000fce00000000ff */
[C---:B----4-:R-:W-:Y:S07]  /*4650*/  HMMA.16816.F32 R200, R4.reuse, R24, R88 ;  /* 0x0000001804c8723c */ /* 0x050fee0000001858 */
[----:B------:R-:W-:Y:S01]  /*4660*/  IMAD.MOV.U32 R24, RZ, RZ, R145 ;  /* 0x000000ffff187224 */ /* 0x000fe200078e0091 */
[----:B------:R-:W-:Y:S01]  /*4670*/  MOV R25, R144 ;  /* 0x0000009000197202 */ /* 0x000fe20000000f00 */
[----:B------:R-:W-:Y:S01]  /*4680*/  IMAD.MOV.U32 R91, RZ, RZ, R135 ;  /* 0x000000ffff5b7224 */ /* 0x000fe200078e0087 */
[----:B------:R-:W-:Y:S01]  /*4690*/  MOV R89, R133 ;  /* 0x0000008500597202 */ /* 0x000fe20000000f00 */
[----:B------:R-:W-:Y:S01]  /*46a0*/  IMAD.MOV.U32 R90, RZ, RZ, R134 ;  /* 0x000000ffff5a7224 */ /* 0x000fe200078e0086 */
[----:B--2---:R-:W-:Y:S01]  /*46b0*/  HMMA.16816.F32 R144, R4, R12, R52 ;  /* 0x0000000c0490723c */ /* 0x004fe20000001834 */
[----:B------:R-:W-:-:S07]  /*46c0*/  IMAD.MOV.U32 R88, RZ, RZ, R132 ;  /* 0x000000ffff587224 */ /* 0x000fce00078e0084 */
[C---:B------:R-:W-:Y:S01]  /*46d0*/  HMMA.16816.F32 R132, R4.reuse, R14, R48 ;  /* 0x0000000e0484723c */ /* 0x040fe20000001830 */
[----:B------:R-:W2:Y:S07]  /*46e0*/  LDSM.16.MT88.4 R12, [R103+0x3900] ;  /* 0x00390000670c783b */ /* 0x000eae0000004200 */
[C---:B-----5:R-:W-:Y:S07]  /*46f0*/  HMMA.16816.F32 R164, R4.reuse, R28, R56 ;  /* 0x0000001c04a4723c */ /* 0x060fee0000001838 */
[----:B------:R-:W-:Y:S01]  /*4700*/  MOV R29, R42 ;  /* 0x0000002a001d7202 */ /* 0x000fe20000000f00 */
[----:B-1----:R-:W-:Y:S01]  /*4710*/  HMMA.16816.F32 R84, R4, R20, R84 ;  /* 0x000000140454723c */ /* 0x002fe20000001854 */
[----:B------:R-:W-:-:S07]  /*4720*/  IMAD.MOV.U32 R28, RZ, RZ, R43 ;  /* 0x000000ffff1c7224 */ /* 0x000fce00078e002b */
[C---:B------:R-:W-:Y:S01]  /*4730*/  HMMA.16816.F32 R56, R4.reuse, R22, R68 ;  /* 0x000000160438723c */ /* 0x040fe20000001844 */
[----:B------:R-:W1:Y:S07]  /*4740*/  LDSM.16.MT88.4 R20, [R0+0x3900] ;  /* 0x003900000014783b */ /* 0x000e6e0000004200 */
[C---:B------:R-:W-:Y:S07]  /*4750*/  HMMA.16816.F32 R148, R4.reuse, R30, R64 ;  /* 0x0000001e0494723c */ /* 0x040fee0000001840 */
[----:B------:R-:W-:Y:S01]  /*4760*/  MOV R31, R40 ;  /* 0x00000028001f7202 */ /* 0x000fe20000000f00 */
[----:B------:R-:W-:Y:S01]  /*4770*/  HMMA.16816.F32 R64, R4, R16, R104 ;  /* 0x000000100440723c */ /* 0x000fe20000001868 */
[----:B------:R-:W-:-:S06]  /*4780*/  IMAD.MOV.U32 R30, RZ, RZ, R41 ;  /* 0x000000ffff1e7224 */ /* 0x000fcc00078e0029 */
[----:B------:R-:W-:Y:S01]  /*4790*/  MOV R104, R10 ;  /* 0x0000000a00687202 */ /* 0x000fe20000000f00 */
[----:B------:R-:W-:Y:S01]  /*47a0*/  HMMA.16816.F32 R52, R4, R18, R96 ;  /* 0x000000120434723c */ /* 0x000fe20000001860 */
[----:B------:R-:W3:Y:S01]  /*47b0*/  LDSM.16.MT88.4 R16, [R103+0x6900] ;  /* 0x006900006710783b */ /* 0x000ee20000004200 */
[----:B------:R-:W-:-:S05]  /*47c0*/  FFMA.FTZ R10, R101, c[0x0][0x2d0], -R9 ;  /* 0x0000b400650a7a23 */ /* 0x000fca0000010809 */
[----:B------:R-:W-:Y:S01]  /*47d0*/  IMAD.MOV.U32 R96, RZ, RZ, R47 ;  /* 0x000000ffff607224 */ /* 0x000fe200078e002f */
[C---:B------:R-:W-:Y:S01]  /*47e0*/  HMMA.16816.F32 R176, R4.reuse, R26, R72 ;  /* 0x0000001a04b0723c */ /* 0x040fe20000001848 */
[----:B------:R-:W-:Y:S01]  /*47f0*/  MOV R97, R46 ;  /* 0x0000002e00617202 */ /* 0x000fe20000000f00 */
[----:B------:R-:W-:Y:S01]  /*4800*/  IMAD.MOV.U32 R98, RZ, RZ, R45 ;  /* 0x000000ffff627224 */ /* 0x000fe200078e002d */
[----:B------:R-:W-:Y:S02]  /*4810*/  MOV R99, R44 ;  /* 0x0000002c00637202 */ /* 0x000fe40000000f00 */
[----:B------:R-:W-:Y:S02]  /*4820*/  MOV R101, R96 ;  /* 0x0000006000657202 */ /* 0x000fe40000000f00 */
[----:B------:R-:W-:Y:S01]  /*4830*/  MOV R27, R128 ;  /* 0x00000080001b7202 */ /* 0x000fe20000000f00 */
[----:B------:R-:W-:Y:S01]  /*4840*/  IMAD.MOV.U32 R72, RZ, RZ, R123 ;  /* 0x000000ffff487224 */ /* 0x000fe200078e007b */
[----:B------:R-:W-:Y:S01]  /*4850*/  MOV R73, R122 ;  /* 0x0000007a00497202 */ /* 0x000fe20000000f00 */
[----:B------:R-:W-:Y:S01]  /*4860*/  IMAD.MOV.U32 R74, RZ, RZ, R121 ;  /* 0x000000ffff4a7224 */ /* 0x000fe200078e0079 */
[----:B------:R-:W-:Y:S01]  /*4870*/  MOV R75, R120 ;  /* 0x00000078004b7202 */ /* 0x000fe20000000f00 */
[----:B------:R-:W-:Y:S02]  /*4880*/  HMMA.16816.F32 R128, R4, R32, R60 ;  /* 0x000000200480723c */ /* 0x000fe4000000183c */
[----:B------:R-:W-:Y:S01]  /*4890*/  IMAD.MOV.U32 R107, RZ, RZ, R73 ;  /* 0x000000ffff6b7224 */ /* 0x000fe200078e0049 */
[----:B------:R-:W-:Y:S01]  /*48a0*/  MOV R106, R74 ;  /* 0x0000004a006a7202 */ /* 0x000fe20000000f00 */
[----:B------:R-:W-:-:S04]  /*48b0*/  IMAD.MOV.U32 R105, RZ, RZ, R75 ;  /* 0x000000ffff697224 */ /* 0x000fc800078e004b */
[C---:B------:R-:W-:Y:S01]  /*48c0*/  HMMA.16816.F32 R120, R4.reuse, R34, R80 ;  /* 0x000000220478723c */ /* 0x040fe20000001850 */
[----:B------:R-:W-:Y:S06]  /*48d0*/  LDSM.16.MT88.4 R32, [R0+0x6900] ;  /* 0x006900000020783b */ /* 0x000fec0000004200 */
[----:B------:R-:W-:Y:S01]  /*48e0*/  IMAD.MOV.U32 R83, RZ, RZ, R27 ;  /* 0x000000ffff537224 */ /* 0x000fe200078e001b */
[----:B------:R-:W-:Y:S01]  /*48f0*/  MOV R80, R25 ;  /* 0x0000001900507202 */ /* 0x000fe20000000f00 */
[----:B------:R-:W-:Y:S01]  /*4900*/  IMAD.MOV.U32 R81, RZ, RZ, R24 ;  /* 0x000000ffff517224 */ /* 0x000fe200078e0018 */
[----:B--2---:R-:W-:Y:S01]  /*4910*/  HMMA.16816.F32 R40, R4, R12, R92 ;  /* 0x0000000c0428723c */ /* 0x004fe2000000185c */
[----:B------:R-:W2:Y:S01]  /*4920*/  LDSM.16.MT88.4 R24, [R237+0x3900] ;  /* 0x00390000ed18783b */ /* 0x000ea20000004200 */
[----:B------:R-:W-:-:S05]  /*4930*/  MOV R82, R72 ;  /* 0x0000004800527202 */ /* 0x000fca0000000f00 */
[----:B------:R-:W-:Y:S01]  /*4940*/  IMAD.MOV.U32 R95, RZ, RZ, R251 ;  /* 0x000000ffff5f7224 */ /* 0x000fe200078e00fb */
[C---:B------:R-:W-:Y:S01]  /*4950*/  HMMA.16816.F32 R48, R4.reuse, R14, R108 ;  /* 0x0000000e0430723c */ /* 0x040fe2000000186c */
[----:B------:R-:W4:Y:S01]  /*4960*/  LDSM.16.MT88.4 R12, [R237+0x6900] ;  /* 0x00690000ed0c783b */ /* 0x000f220000004200 */
[----:B------:R-:W-:Y:S01]  /*4970*/  MOV R94, R104 ;  /* 0x00000068005e7202 */ /* 0x000fe20000000f00 */
[----:B------:R-:W-:Y:S01]  /*4980*/  IMAD.MOV.U32 R93, RZ, RZ, R105 ;  /* 0x000000ffff5d7224 */ /* 0x000fe200078e0069 */
[----:B------:R-:W-:Y:S01]  /*4990*/  MOV R105, R90 ;  /* 0x0000005a00697202 */ /* 0x000fe20000000f00 */
[----:B------:R-:W-:Y:S02]  /*49a0*/  IMAD.MOV.U32 R104, RZ, RZ, R89 ;  /* 0x000000ffff687224 */ /* 0x000fe400078e0059 */
[----:B------:R-:W-:Y:S01]  /*49b0*/  IMAD.MOV.U32 R111, RZ, RZ, R107 ;  /* 0x000000ffff6f7224 */ /* 0x000fe200078e006b */
[----:B-1----:R-:W-:Y:S01]  /*49c0*/  HMMA.16816.F32 R60, R4, R20, R116 ;  /* 0x00000014043c723c */ /* 0x002fe20000001874 */
[----:B------:R1:W-:Y:S01]  /*49d0*/  MUFU.EX2 R119, R10 ;  /* 0x0000000a00777308 */ /* 0x0003e20000000800 */
[----:B------:R-:W-:Y:S01]  /*49e0*/  MOV R107, R252 ;  /* 0x000000fc006b7202 */ /* 0x000fe20000000f00 */
[----:B------:R-:W-:Y:S01]  /*49f0*/  IMAD.MOV.U32 R110, RZ, RZ, R81 ;  /* 0x000000ffff6e7224 */ /* 0x000fe200078e0051 */
[----:B------:R-:W-:Y:S01]  /*4a00*/  MOV R109, R82 ;  /* 0x00000052006d7202 */ /* 0x000fe20000000f00 */
[----:B------:R-:W-:-:S02]  /*4a10*/  IMAD.MOV.U32 R108, RZ, RZ, R83 ;  /* 0x000000ffff6c7224 */ /* 0x000fc400078e0053 */
[----:B------:R-:W-:Y:S01]  /*4a20*/  IMAD.MOV.U32 R118, RZ, RZ, R95 ;  /* 0x000000ffff767224 */ /* 0x000fe200078e005f */
[----:B---3--:R-:W-:Y:S01]  /*4a30*/  HMMA.16816.F32 R72, R4, R16, R76 ;  /* 0x000000100448723c */ /* 0x008fe2000000184c */
[----:B------:R-:W-:Y:S01]  /*4a40*/  MOV R95, R98 ;  /* 0x00000062005f7202 */ /* 0x000fe20000000f00 */
[----:B------:R-:W-:Y:S01]  /*4a50*/  IMAD.MOV.U32 R116, RZ, RZ, R31 ;  /* 0x000000ffff747224 */ /* 0x000fe200078e001f */
[----:B------:R-:W-:-:S05]  /*4a60*/  MOV R117, R28 ;  /* 0x0000001c00757202 */ /* 0x000fca0000000f00 */
[C---:B------:R-:W-:Y:S01]  /*4a70*/  HMMA.16816.F32 R76, R4.reuse, R18, R136 ;  /* 0x00000012044c723c */ /* 0x040fe20000001888 */
[----:B-1----:R-:W-:Y:S01]  /*4a80*/  FFMA.FTZ R10, R102, c[0x0][0x2d0], -R9 ;  /* 0x0000b400660a7a23 */ /* 0x002fe20000010809 */
[----:B------:R-:W1:Y:S03]  /*4a90*/  LDSM.16.MT88.4 R16, [R2+0x1100] ;  /* 0x001100000210783b */ /* 0x000e660000004200 */
[----:B------:R3:W5:Y:S02]  /*4aa0*/  MUFU.EX2 R92, R10 ;  /* 0x0000000a005c7308 */ /* 0x0007640000000800 */
[----:B------:R-:W-:Y:S01]  /*4ab0*/  MOV R139, R104 ;  /* 0x00000068008b7202 */ /* 0x000fe20000000f00 */
[C---:B------:R-:W-:Y:S07]  /*4ac0*/  HMMA.16816.F32 R68, R4.reuse, R22, R124 ;  /* 0x000000160444723c */ /* 0x040fee000000187c */
[----:B------:R-:W-:Y:S01]  /*4ad0*/  IMAD.MOV.U32 R124, RZ, RZ, R105 ;  /* 0x000000ffff7c7224 */ /* 0x000fe200078e0069 */
[----:B--2---:R-:W-:Y:S01]  /*4ae0*/  HMMA.16816.F32 R44, R4, R26, R112 ;  /* 0x0000001a042c723c */ /* 0x004fe20000001870 */
[----:B------:R-:W-:Y:S01]  /*4af0*/  IMAD.MOV.U32 R126, RZ, RZ, R107 ;  /* 0x000000ffff7e7224 */ /* 0x000fe200078e006b */
[----:B------:R-:W-:Y:S01]  /*4b00*/  MOV R127, R30 ;  /* 0x0000001e007f7202 */ /* 0x000fe20000000f00 */
[----:B---3--:R-:W-:Y:S01]  /*4b10*/  FFMA.FTZ R10, R160, c[0x0][0x2d0], -R9 ;  /* 0x0000b400a00a7a23 */ /* 0x008fe20000010809 */
[----:B-----5:R-:W-:-:S03]  /*4b20*/  MOV R136, R92 ;  /* 0x0000005c00887202 */ /* 0x020fc60000000f00 */
[----:B------:R-:W-:Y:S01]  /*4b30*/  IMAD.MOV.U32 R112, RZ, RZ, R97 ;  /* 0x000000ffff707224 */ /* 0x000fe200078e0061 */
[----:B------:R-:W-:Y:S01]  /*4b40*/  MOV R92, R106 ;  /* 0x0000006a005c7202 */ /* 0x000fe20000000f00 */
[----:B------:R2:W-:Y:S01]  /*4b50*/  MUFU.EX2 R251, R10 ;  /* 0x0000000a00fb7308 */ /* 0x0005e20000000800 */
[----:B------:R-:W-:Y:S01]  /*4b60*/  IMAD.MOV.U32 R113, RZ, RZ, R99 ;  /* 0x000000ffff717224 */ /* 0x000fe200078e0063 */
[C---:B------:R-:W-:Y:S01]  /*4b70*/  HMMA.16816.F32 R36, R4.reuse, R24, R36 ;  /* 0x000000180424723c */ /* 0x040fe20000001824 */
[----:B------:R-:W-:Y:S01]  /*4b80*/  MOV R114, R80 ;  /* 0x0000005000727202 */ /* 0x000fe20000000f00 */
[----:B------:R-:W-:Y:S01]  /*4b90*/  IMAD.MOV.U32 R106, RZ, RZ, R91 ;  /* 0x000000ffff6a7224 */ /* 0x000fe200078e005b */
[----:B------:R-:W-:Y:S01]  /*4ba0*/  MOV R115, R88 ;  /* 0x0000005800737202 */ /* 0x000fe20000000f00 */
[----:B------:R-:W3:Y:S01]  /*4bb0*/  LDSM.16.MT88.4 R24, [R2+0x4100] ;  /* 0x004100000218783b */ /* 0x000ee20000004200 */
[----:B------:R-:W-:Y:S01]  /*4bc0*/  MOV R20, R112 ;  /* 0x0000007000147202 */ /* 0x000fe20000000f00 */
[----:B------:R-:W-:Y:S01]  /*4bd0*/  IMAD.MOV.U32 R21, RZ, RZ, R113 ;  /* 0x000000ffff157224 */ /* 0x000fe200078e0071 */
[----:B------:R-:W-:Y:S01]  /*4be0*/  MOV R125, R106 ;  /* 0x0000006a007d7202 */ /* 0x000fe20000000f00 */
[----:B------:R-:W-:Y:S01]  /*4bf0*/  HMMA.16816.F32 R96, R4, R32, R172 ;  /* 0x000000200460723c */ /* 0x000fe200000018ac */
[----:B------:R-:W-:-:S02]  /*4c00*/  IMAD.MOV.U32 R138, RZ, RZ, R115 ;  /* 0x000000ffff8a7224 */ /* 0x000fc400078e0073 */
[----:B--2---:R-:W-:-:S04]  /*4c10*/  FFMA.FTZ R10, R161, c[0x0][0x2d0], -R9 ;  /* 0x0000b400a10a7a23 */ /* 0x004fc80000010809 */
[----:B------:R-:W-:Y:S01]  /*4c20*/  MOV R173, R118 ;  /* 0x0000007600ad7202 */ /* 0x000fe20000000f00 */
[----:B------:R-:W-:Y:S01]  /*4c30*/  IMAD.MOV.U32 R172, RZ, RZ, R101 ;  /* 0x000000ffffac7224 */ /* 0x000fe200078e0065 */
[C---:B----4-:R-:W-:Y:S01]  /*4c40*/  HMMA.16816.F32 R80, R4.reuse, R12, R140 ;  /* 0x0000000c0450723c */ /* 0x050fe2000000188c */
[----:B------:R2:W-:Y:S01]  /*4c50*/  MUFU.EX2 R102, R10 ;  /* 0x0000000a00667308 */ /* 0x0005e20000000800 */
[----:B------:R-:W-:Y:S01]  /*4c60*/  MOV R101, R250 ;  /* 0x000000fa00657202 */ /* 0x000fe20000000f00 */
[----:B------:R-:W-:Y:S01]  /*4c70*/  IMAD.MOV.U32 R118, RZ, RZ, R29 ;  /* 0x000000ffff767224 */ /* 0x000fe200078e001d */
[----:B------:R-:W-:Y:S01]  /*4c80*/  MOV R174, R117 ;  /* 0x0000007500ae7202 */ /* 0x000fe20000000f00 */
[----:B------:R-:W-:Y:S01]  /*4c90*/  LDSM.16.MT88.4 R28, [R103+0x1100] ;  /* 0x00110000671c783b */ /* 0x000fe20000004200 */
[----:B------:R-:W-:Y:S01]  /*4ca0*/  IMAD.MOV.U32 R33, RZ, RZ, R138 ;  /* 0x000000ffff217224 */ /* 0x000fe200078e008a */
[----:B------:R-:W-:Y:S01]  /*4cb0*/  MOV R32, R125 ;  /* 0x0000007d00207202 */ /* 0x000fe20000000f00 */
[----:B------:R-:W-:Y:S01]  /*4cc0*/  HMMA.16816.F32 R88, R4, R14, R168 ;  /* 0x0000000e0458723c */ /* 0x000fe200000018a8 */
[----:B------:R-:W4:Y:S01]  /*4cd0*/  LDSM.16.MT88.4 R12, [R2+0x7100] ;  /* 0x00710000020c783b */ /* 0x000f220000004200 */
[----:B------:R-:W-:-:S06]  /*4ce0*/  IMAD.MOV.U32 R175, RZ, RZ, R93 ;  /* 0x000000ffffaf7224 */ /* 0x000fcc00078e005d */
[----:B------:R-:W-:Y:S01]  /*4cf0*/  HMMA.16816.F32 R104, R4, R34, R180 ;  /* 0x000000220468723c */ /* 0x000fe200000018b4 */
[----:B--2---:R-:W-:-:S04]  /*4d00*/  FFMA.FTZ R10, R162, c[0x0][0x2d0], -R8 ;  /* 0x0000b400a20a7a23 */ /* 0x004fc80000010808 */
[----:B------:R2:W-:Y:S02]  /*4d10*/  MUFU.EX2 R137, R10 ;  /* 0x0000000a00897308 */ /* 0x0005e40000000800 */
[----:B------:R-:W-:Y:S01]  /*4d20*/  F2FP.PACK_AB R4, R136, R119 ;  /* 0x000000778804723e */ /* 0x000fe200000000ff */
[----:B------:R-:W-:Y:S01]  /*4d30*/  IMAD.MOV.U32 R34, RZ, RZ, R116 ;  /* 0x000000ffff227224 */ /* 0x000fe200078e0074 */
[----:B------:R-:W-:Y:S01]  /*4d40*/  MOV R35, R127 ;  /* 0x0000007f00237202 */ /* 0x000fe20000000f00 */
[----:B------:R-:W-:Y:S01]  /*4d50*/  IMAD.MOV.U32 R183, RZ, RZ, R126 ;  /* 0x000000ffffb77224 */ /* 0x000fe200078e007e */
[----:B------:R-:W-:Y:S01]  /*4d60*/  MOV R181, R110 ;  /* 0x0000006e00b57202 */ /* 0x000fe20000000f00 */
[----:B------:R-:W-:Y:S02]  /*4d70*/  IMAD.MOV.U32 R182, RZ, RZ, R109 ;  /* 0x000000ffffb67224 */ /* 0x000fe400078e006d */
[----:B------:R-:W-:Y:S02]  /*4d80*/  IMAD.MOV.U32 R180, RZ, RZ, R111 ;  /* 0x000000ffffb47224 */ /* 0x000fe400078e006f */
[----:B--2---:R-:W-:-:S04]  /*4d90*/  FFMA.FTZ R10, R163, c[0x0][0x2d0], -R8 ;  /* 0x0000b400a30a7a23 */ /* 0x004fc80000010808 */
[----:B------:R2:W5:Y:S02]  /*4da0*/  MUFU.EX2 R252, R10 ;  /* 0x0000000a00fc7308 */ /* 0x0005640000000800 */
[----:B--2---:R-:W-:Y:S01]  /*4db0*/  FFMA.FTZ R10, R189, c[0x0][0x2d0], -R8 ;  /* 0x0000b400bd0a7a23 */ /* 0x004fe20000010808 */
[----:B-----5:R-:W-:Y:S01]  /*4dc0*/  F2FP.PACK_AB R5, R252, R137 ;  /* 0x00000089fc05723e */ /* 0x020fe200000000ff */
[----:B------:R-:W-:-:S04]  /*4dd0*/  IMAD.MOV.U32 R189, RZ, RZ, R251 ;  /* 0x000000ffffbd7224 */ /* 0x000fc800078e00fb */
[----:B------:R2:W-:Y:S01]  /*4de0*/  MUFU.EX2 R251, R10 ;  /* 0x0000000a00fb7308 */ /* 0x0005e20000000800 */
[----:B------:R-:W-:Y:S01]  /*4df0*/  F2FP.PACK_AB R6, R102, R189 ;  /* 0x000000bd6606723e */ /* 0x000fe200000000ff */
[----:B--2---:R-:W-:Y:S01]  /*4e00*/  FFMA.FTZ R10, R188, c[0x0][0x2d0], -R8 ;  /* 0x0000b400bc0a7a23 */ /* 0x004fe20000010808 */
[----:B------:R-:W-:-:S05]  /*4e10*/  MOV R188, R114 ;  /* 0x0000007200bc7202 */ /* 0x000fca0000000f00 */
[----:B------:R-:W2:Y:S02]  /*4e20*/  MUFU.EX2 R250, R10 ;  /* 0x0000000a00fa7308 */ /* 0x000ea40000000800 */
[----:B--2---:R-:W-:Y:S01]  /*4e30*/  F2FP.PACK_AB R7, R250, R251 ;  /* 0x000000fbfa07723e */ /* 0x004fe200000000ff */
[----:B------:R-:W-:-:S06]  /*4e40*/  FFMA.FTZ R10, R190, c[0x0][0x2d0], -R9 ;  /* 0x0000b400be0a7a23 */ /* 0x000fcc0000010809 */
[C---:B-1----:R-:W-:Y:S01]  /*4e50*/  HMMA.16816.F32 R112, R4.reuse, R16, R200 ;  /* 0x000000100470723c */ /* 0x042fe200000018c8 */
[----:B------:R1:W-:Y:S06]  /*4e60*/  MUFU.EX2 R202, R10 ;  /* 0x0000000a00ca7308 */ /* 0x0003ec0000000800 */
[----:B------:R-:W-:Y:S01]  /*4e70*/  IMAD.MOV.U32 R201, RZ, RZ, R118 ;  /* 0x000000ffffc97224 */ /* 0x000fe200078e0076 */
[----:B------:R-:W-:Y:S01]  /*4e80*/  HMMA.16816.F32 R168, R4, R18, R176 ;  /* 0x0000001204a8723c */ /* 0x000fe200000018b0 */
[----:B------:R-:W2:Y:S01]  /*4e90*/  LDSM.16.MT88.4 R16, [R0+0x1100] ;  /* 0x001100000010783b */ /* 0x000ea20000004200 */
[----:B------:R-:W-:-:S02]  /*4ea0*/  MOV R200, R119 ;  /* 0x0000007700c87202 */ /* 0x000fc40000000f00 */
[----:B------:R-:W-:Y:S01]  /*4eb0*/  MOV R203, R189 ;  /* 0x000000bd00cb7202 */ /* 0x000fe20000000f00 */
[----:B------:R-:W-:Y:S02]  /*4ec0*/  IMAD.MOV.U32 R189, RZ, RZ, R124 ;  /* 0x000000ffffbd7224 */ /* 0x000fe400078e007c */
[----:B------:R-:W-:Y:S01]  /*4ed0*/  IMAD.MOV.U32 R177, RZ, RZ, R20 ;  /* 0x000000ffffb17224 */ /* 0x000fe200078e0014 */
[----:B------:R-:W-:Y:S01]  /*4ee0*/  MOV R176, R21 ;  /* 0x0000001500b07202 */ /* 0x000fe20000000f00 */
[----:B---3--:R-:W-:Y:S01]  /*4ef0*/  HMMA.16816.F32 R160, R4, R26, R148 ;  /* 0x0000001a04a0723c */ /* 0x008fe20000001894 */
[----:B------:R-:W3:Y:S01]  /*4f00*/  LDSM.16.MT88.4 R20, [R237+0x1100] ;  /* 0x00110000ed14783b */ /* 0x000ee20000004200 */
[----:B------:R-:W-:Y:S01]  /*4f10*/  IMAD.MOV.U32 R179, RZ, RZ, R101 ;  /* 0x000000ffffb37224 */ /* 0x000fe200078e0065 */
[----:B------:R-:W-:Y:S01]  /*4f20*/  MOV R178, R108 ;  /* 0x0000006c00b27202 */ /* 0x000fe20000000f00 */
[----:B-1----:R-:W-:Y:S01]  /*4f30*/  FFMA.FTZ R10, R191, c[0x0][0x2d0], -R9 ;  /* 0x0000b400bf0a7a23 */ /* 0x002fe20000010809 */
[----:B------:R-:W-:-:S03]  /*4f40*/  MOV R101, R92 ;  /* 0x0000005c00657202 */ /* 0x000fc60000000f00 */
[C---:B----4-:R-:W-:Y:S07]  /*4f50*/  HMMA.16816.F32 R140, R4.reuse, R12, R144 ;  /* 0x0000000c048c723c */ /* 0x050fee0000001890 */
[----:B------:R-:W-:Y:S01]  /*4f60*/  IMAD.MOV.U32 R147, RZ, RZ, R188 ;  /* 0x000000ffff937224 */ /* 0x000fe200078e00bc */
[----:B------:R-:W-:Y:S01]  /*4f70*/  HMMA.16816.F32 R148, R4, R14, R132 ;  /* 0x0000000e0494723c */ /* 0x000fe20000001884 */
[----:B------:R-:W1:Y:S01]  /*4f80*/  LDSM.16.MT88.4 R12, [R103+0x4100] ;  /* 0x00410000670c783b */ /* 0x000e620000004200 */
[----:B------:R-:W-:Y:S01]  /*4f90*/  IMAD.MOV.U32 R146, RZ, RZ, R136 ;  /* 0x000000ffff927224 */ /* 0x000fe200078e0088 */
[----:B------:R-:W-:-:S02]  /*4fa0*/  MOV R145, R137 ;  /* 0x0000008900917202 */ /* 0x000fc40000000f00 */
[----:B------:R-:W-:Y:S02]  /*4fb0*/  MOV R188, R139 ;  /* 0x0000008b00bc7202 */ /* 0x000fe40000000f00 */
[----:B------:R-:W-:Y:S01]  /*4fc0*/  MOV R144, R94 ;  /* 0x0000005e00907202 */ /* 0x000fe20000000f00 */
[C---:B------:R-:W-:Y:S01]  /*4fd0*/  HMMA.16816.F32 R164, R4.reuse, R24, R164 ;  /* 0x0000001804a4723c */ /* 0x040fe200000018a4 */
[----:B------:R-:W4:Y:S07]  /*4fe0*/  LDSM.16.MT88.4 R24, [R237+0x4100] ;  /* 0x00410000ed18783b */ /* 0x000f2e0000004200 */
[C---:B------:R-:W-:Y:S08]  /*4ff0*/  HMMA.16816.F32 R132, R4.reuse, R30, R120 ;  /* 0x0000001e0484723c */ /* 0x040ff00000001878 */
[C---:B--2---:R-:W-:Y:S08]  /*5000*/  HMMA.16816.F32 R120, R4.reuse, R16, R64 ;  /* 0x000000100478723c */ /* 0x044ff00000001840 */
[C---:B------:R-:W-:Y:S01]  /*5010*/  HMMA.16816.F32 R116, R4.reuse, R18, R52 ;  /* 0x000000120474723c */ /* 0x040fe20000001834 */
[----:B------:R-:W2:Y:S07]  /*5020*/  LDSM.16.MT88.4 R16, [R103+0x7100] ;  /* 0x007100006710783b */ /* 0x000eae0000004200 */
[C---:B------:R-:W-:Y:S07]  /*5030*/  HMMA.16816.F32 R136, R4.reuse, R28, R128 ;  /* 0x0000001c0488723c */ /* 0x040fee0000001880 */
[----:B------:R-:W-:Y:S01]  /*5040*/  IMAD.MOV.U32 R29, RZ, RZ, R95 ;  /* 0x000000ffff1d7224 */ /* 0x000fe200078e005f */
[C---:B---3--:R-:W-:Y:S08]  /*5050*/  HMMA.16816.F32 R128, R4.reuse, R20, R84 ;  /* 0x000000140480723c */ /* 0x048ff00000001854 */
[C---:B------:R-:W-:Y:S01]  /*5060*/  HMMA.16816.F32 R124, R4.reuse, R22, R56 ;  /* 0x00000016047c723c */ /* 0x040fe20000001838 */
[----:B------:R-:W3:Y:S07]  /*5070*/  LDSM.16.MT88.4 R20, [R0+0x4100] ;  /* 0x004100000014783b */ /* 0x000eee0000004200 */
[C---:B-1----:R-:W-:Y:S08]  /*5080*/  HMMA.16816.F32 R108, R4.reuse, R12, R40 ;  /* 0x0000000c046c723c */ /* 0x042ff00000001828 */
[C---:B------:R-:W-:Y:S01]  /*5090*/  HMMA.16816.F32 R92, R4.reuse, R14, R48 ;  /* 0x0000000e045c723c */ /* 0x040fe20000001830 */
[----:B------:R-:W1:Y:S07]  /*50a0*/  LDSM.16.MT88.4 R12, [R237+0x7100] ;  /* 0x00710000ed0c783b */ /* 0x000e6e0000004200 */
[C---:B----4-:R-:W-:Y:S08]  /*50b0*/  HMMA.16816.F32 R84, R4.reuse, R24, R36 ;  /* 0x000000180454723c */ /* 0x050ff00000001824 */
[C---:B------:R-:W-:Y:S01]  /*50c0*/  HMMA.16816.F32 R36, R4.reuse, R26, R44 ;  /* 0x0000001a0424723c */ /* 0x040fe2000000182c */
[----:B------:R-:W4:Y:S07]  /*50d0*/  LDSM.16.MT88.4 R24, [R0+0x7100] ;  /* 0x007100000018783b */ /* 0x000f2e0000004200 */
[C---:B--2---:R-:W-:Y:S07]  /*50e0*/  HMMA.16816.F32 R52, R4.reuse, R16, R72 ;  /* 0x000000100434723c */ /* 0x044fee0000001848 */
[----:B------:R-:W-:Y:S01]  /*50f0*/  MOV R73, R179 ;  /* 0x000000b300497202 */ /* 0x000fe20000000f00 */
[----:B------:R-:W-:Y:S01]  /*5100*/  IMAD.MOV.U32 R72, RZ, RZ, R200 ;  /* 0x000000ffff487224 */ /* 0x000fe200078e00c8 */
[----:B------:R-:W-:Y:S01]  /*5110*/  MOV R179, R201 ;  /* 0x000000c900b37202 */ /* 0x000fe20000000f00 */
[----:B------:R-:W-:Y:S01]  /*5120*/  HMMA.16816.F32 R40, R4, R18, R76 ;  /* 0x000000120428723c */ /* 0x000fe2000000184c */
[----:B------:R2:W5:Y:S01]  /*5130*/  MUFU.EX2 R201, R10 ;  /* 0x0000000a00c97308 */ /* 0x0005620000000800 */
[----:B------:R-:W5:Y:S01]  /*5140*/  LDSM.16.MT88.4 R16, [R2+0x7900] ;  /* 0x007900000210783b */ /* 0x000f620000004200 */
[----:B------:R-:W-:Y:S01]  /*5150*/  MOV R75, R29 ;  /* 0x0000001d004b7202 */ /* 0x000fe20000000f00 */
[----:B------:R-:W-:-:S02]  /*5160*/  IMAD.MOV.U32 R74, RZ, RZ, R144 ;  /* 0x000000ffff4a7224 */ /* 0x000fc400078e0090 */
[----:B------:R-:W-:Y:S02]  /*5170*/  LDSM.16.MT88.4 R28, [R237+0x1900] ;  /* 0x00190000ed1c783b */ /* 0x000fe40000004200 */
[C---:B---3--:R-:W-:Y:S08]  /*5180*/  HMMA.16816.F32 R48, R4.reuse, R20, R60 ;  /* 0x000000140430723c */ /* 0x048ff0000000183c */
[----:B-1----:R-:W-:Y:S01]  /*5190*/  HMMA.16816.F32 R56, R4, R12, R80 ;  /* 0x0000000c0438723c */ /* 0x002fe20000001850 */
[----:B--2---:R-:W-:Y:S01]  /*51a0*/  FFMA.FTZ R10, R205, c[0x0][0x2d0], -R9 ;  /* 0x0000b400cd0a7a23 */ /* 0x004fe20000010809 */
[----:B------:R-:W-:-:S03]  /*51b0*/  MOV R205, R146 ;  /* 0x0000009200cd7202 */ /* 0x000fc60000000f00 */
[----:B------:R1:W-:Y:S02]  /*51c0*/  MUFU.EX2 R200, R10 ;  /* 0x0000000a00c87308 */ /* 0x0003e40000000800 */
[----:B------:R-:W-:Y:S01]  /*51d0*/  IMAD.MOV.U32 R80, RZ, RZ, R177 ;  /* 0x000000ffff507224 */ /* 0x000fe200078e00b1 */
[C---:B------:R-:W-:Y:S01]  /*51e0*/  HMMA.16816.F32 R60, R4.reuse, R14, R88 ;  /* 0x0000000e043c723c */ /* 0x040fe20000001858 */
[----:B------:R-:W2:Y:S01]  /*51f0*/  LDSM.16.MT88.4 R12, [R103+0x1900] ;  /* 0x00190000670c783b */ /* 0x000ea20000004200 */
[----:B------:R-:W-:Y:S01]  /*5200*/  MOV R177, R183 ;  /* 0x000000b700b17202 */ /* 0x000fe20000000f00 */
[----:B------:R-:W-:Y:S01]  /*5210*/  IMAD.MOV.U32 R83, RZ, RZ, R145 ;  /* 0x000000ffff537224 */ /* 0x000fe200078e0091 */
[----:B------:R-:W-:Y:S01]  /*5220*/  MOV R81, R176 ;  /* 0x000000b000517202 */ /* 0x000fe20000000f00 */
[----:B------:R-:W-:Y:S02]  /*5230*/  IMAD.MOV.U32 R82, RZ, RZ, R147 ;  /* 0x000000ffff527224 */ /* 0x000fe400078e0093 */
[----:B------:R-:W-:Y:S01]  /*5240*/  IMAD.MOV.U32 R176, RZ, RZ, R35 ;  /* 0x000000ffffb07224 */ /* 0x000fe200078e0023 */
[----:B------:R-:W-:Y:S01]  /*5250*/  HMMA.16816.F32 R44, R4, R22, R68 ;  /* 0x00000016042c723c */ /* 0x000fe20000001844 */
[----:B------:R-:W3:Y:S01]  /*5260*/  LDSM.16.MT88.4 R20, [R2+0x4900] ;  /* 0x004900000214783b */ /* 0x000ee20000004200 */
[----:B-1----:R-:W-:Y:S01]  /*5270*/  FFMA.FTZ R10, R204, c[0x0][0x2d0], -R9 ;  /* 0x0000b400cc0a7a23 */ /* 0x002fe20000010809 */
[----:B------:R-:W-:Y:S01]  /*5280*/  MOV R204, R178 ;  /* 0x000000b200cc7202 */ /* 0x000fe20000000f00 */
[----:B------:R-:W-:-:S04]  /*5290*/  IMAD.MOV.U32 R178, RZ, RZ, R32 ;  /* 0x000000ffffb27224 */ /* 0x000fc800078e0020 */
[C---:B----4-:R-:W-:Y:S01]  /*52a0*/  HMMA.16816.F32 R68, R4.reuse, R24, R96 ;  /* 0x000000180444723c */ /* 0x050fe20000001860 */
[----:B------:R1:W4:Y:S06]  /*52b0*/  MUFU.EX2 R191, R10 ;  /* 0x0000000a00bf7308 */ /* 0x00032c0000000800 */
[----:B------:R-:W-:Y:S01]  /*52c0*/  MOV R99, R189 ;  /* 0x000000bd00637202 */ /* 0x000fe20000000f00 */
[----:B------:R-:W-:Y:S01]  /*52d0*/  IMAD.MOV.U32 R98, RZ, RZ, R188 ;  /* 0x000000ffff627224 */ /* 0x000fe200078e00bc */
[----:B------:R-:W-:Y:S01]  /*52e0*/  HMMA.16816.F32 R64, R4, R26, R104 ;  /* 0x0000001a0440723c */ /* 0x000fe20000001868 */
[----:B------:R-:W2:Y:S06]  /*52f0*/  LDSM.16.MT88.4 R24, [R0+0x1900] ;  /* 0x001900000018783b */ /* 0x000eac0000004200 */
[----:B-----5:R-:W-:Y:S01]  /*5300*/  F2FP.PACK_AB R4, R201, R202 ;  /* 0x000000cac904723e */ /* 0x020fe200000000ff */
[--C-:B-1----:R-:W-:Y:S01]  /*5310*/  FFMA.FTZ R10, R207, c[0x0][0x2d0], -R8.reuse ;  /* 0x0000b400cf0a7a23 */ /* 0x102fe20000010808 */
[----:B----4-:R-:W-:Y:S01]  /*5320*/  F2FP.PACK_AB R6, R191, R200 ;  /* 0x000000c8bf06723e */ /* 0x010fe200000000ff */
[----:B------:R-:W-:Y:S01]  /*5330*/  IMAD.MOV.U32 R207, RZ, RZ, R179 ;  /* 0x000000ffffcf7224 */ /* 0x000fe200078e00b3 */
[----:B------:R-:W-:Y:S01]  /*5340*/  MOV R179, R34 ;  /* 0x0000002200b37202 */ /* 0x000fe20000000f00 */
[----:B------:R1:W-:Y:S02]  /*5350*/  MUFU.EX2 R190, R10 ;  /* 0x0000000a00be7308 */ /* 0x0003e40000000800 */
[----:B-1----:R-:W-:Y:S01]  /*5360*/  FFMA.FTZ R10, R206, c[0x0][0x2d0], -R8 ;  /* 0x0000b400ce0a7a23 */ /* 0x002fe20000010808 */
[----:B------:R-:W-:-:S02]  /*5370*/  MOV R206, R33 ;  /* 0x0000002100ce7202 */ /* 0x000fc40000000f00 */
[----:B------:R-:W-:Y:S03]  /*5380*/  LDSM.16.MT88.4 R32, [R2+0x1900] ;  /* 0x001900000220783b */ /* 0x000fe60000004200 */
[----:B------:R1:W4:Y:S02]  /*5390*/  MUFU.EX2 R189, R10 ;  /* 0x0000000a00bd7308 */ /* 0x0003240000000800 */
[----:B-1----:R-:W-:Y:S01]  /*53a0*/  FFMA.FTZ R10, R241, c[0x0][0x2d0], -R8 ;  /* 0x0000b400f10a7a23 */ /* 0x002fe20000010808 */
[----:B----4-:R-:W-:Y:S02]  /*53b0*/  F2FP.PACK_AB R5, R189, R190 ;  /* 0x000000bebd05723e */ /* 0x010fe400000000ff */
[----:B------:R-:W-:-:S03]  /*53c0*/  MOV R241, R74 ;  /* 0x0000004a00f17202 */ /* 0x000fc60000000f00 */
[----:B------:R1:W-:Y:S02]  /*53d0*/  MUFU.EX2 R188, R10 ;  /* 0x0000000a00bc7308 */ /* 0x0003e40000000800 */
[----:B-1----:R-:W-:Y:S02]  /*53e0*/  FFMA.FTZ R10, R240, c[0x0][0x2d0], -R8 ;  /* 0x0000b400f00a7a23 */ /* 0x002fe40000010808 */
[----:B------:R-:W-:-:S04]  /*53f0*/  IMAD.MOV.U32 R240, RZ, RZ, R75 ;  /* 0x000000fffff07224 */ /* 0x000fc800078e004b */
[----:B------:R-:W1:Y:S02]  /*5400*/  MUFU.EX2 R183, R10 ;  /* 0x0000000a00b77308 */ /* 0x000e640000000800 */
[----:B-1----:R-:W-:Y:S01]  /*5410*/  F2FP.PACK_AB R7, R183, R188 ;  /* 0x000000bcb707723e */ /* 0x002fe200000000ff */
[----:B------:R-:W-:Y:S01]  /*5420*/  FFMA.FTZ R10, R245, c[0x0][0x2d0], -R9 ;  /* 0x0000b400f50a7a23 */ /* 0x000fe20000010809 */
[----:B------:R-:W-:Y:S01]  /*5430*/  MOV R245, R240 ;  /* 0x000000f000f57202 */ /* 0x000fe20000000f00 */
[----:B------:R-:W-:-:S04]  /*5440*/  IMAD.MOV.U32 R240, RZ, RZ, R241 ;  /* 0x000000fffff07224 */ /* 0x000fc800078e00f1 */
[C---:B------:R-:W-:Y:S08]  /*5450*/  HMMA.16816.F32 R88, R4.reuse, R16, R140 ;  /* 0x000000100458723c */ /* 0x040ff0000000188c */
[C---:B------:R-:W-:Y:S01]  /*5460*/  HMMA.16816.F32 R140, R4.reuse, R18, R148 ;  /* 0x00000012048c723c */ /* 0x040fe20000001894 */
[----:B------:R-:W1:Y:S06]  /*5470*/  LDSM.16.MT88.4 R16, [R103+0x4900] ;  /* 0x004900006710783b */ /* 0x000e6c0000004200 */
[----:B------:R-:W-:Y:S01]  /*5480*/  IMAD.MOV.U32 R150, RZ, RZ, R98 ;  /* 0x000000ffff967224 */ /* 0x000fe200078e0062 */
[----:B--2---:R-:W-:Y:S01]  /*5490*/  HMMA.16816.F32 R104, R4, R12, R136 ;  /* 0x0000000c0468723c */ /* 0x004fe20000001888 */
[----:B------:R-:W-:Y:S01]  /*54a0*/  MOV R148, R99 ;  /* 0x0000006300947202 */ /* 0x000fe20000000f00 */
[----:B------:R-:W-:Y:S01]  /*54b0*/  IMAD.MOV.U32 R151, RZ, RZ, R206 ;  /* 0x000000ffff977224 */ /* 0x000fe200078e00ce */
[----:B------:R-:W-:Y:S01]  /*54c0*/  MOV R149, R80 ;  /* 0x0000005000957202 */ /* 0x000fe20000000f00 */
[----:B------:R-:W-:-:S03]  /*54d0*/  IMAD.MOV.U32 R206, RZ, RZ, R73 ;  /* 0x000000ffffce7224 */ /* 0x000fc600078e0049 */
[----:B------:R-:W-:Y:S01]  /*54e0*/  MOV R139, R207 ;  /* 0x000000cf008b7202 */ /* 0x000fe20000000f00 */
[C---:B------:R-:W-:Y:S01]  /*54f0*/  HMMA.16816.F32 R132, R4.reuse, R14, R132 ;  /* 0x0000000e0484723c */ /* 0x040fe20000001884 */
[----:B------:R-:W2:Y:S01]  /*5500*/  LDSM.16.MT88.4 R12, [R237+0x4900] ;  /* 0x00490000ed0c783b */ /* 0x000ea20000004200 */
[----:B------:R-:W-:Y:S01]  /*5510*/  IMAD.MOV.U32 R138, RZ, RZ, R204 ;  /* 0x000000ffff8a7224 */ /* 0x000fe200078e00cc */
[----:B------:R-:W-:Y:S01]  /*5520*/  MOV R207, R72 ;  /* 0x0000004800cf7202 */ /* 0x000fe20000000f00 */
[----:B------:R-:W-:Y:S01]  /*5530*/  IMAD.MOV.U32 R204, RZ, RZ, R83 ;  /* 0x000000ffffcc7224 */ /* 0x000fe200078e0053 */
[----:B------:R-:W-:Y:S01]  /*5540*/  MOV R136, R82 ;  /* 0x0000005200887202 */ /* 0x000fe20000000f00 */
[----:B------:R-:W-:Y:S01]  /*5550*/  IMAD.MOV.U32 R137, RZ, RZ, R81 ;  /* 0x000000ffff897224 */ /* 0x000fe200078e0051 */
[----:B------:R-:W-:Y:S01]  /*5560*/  MOV R241, R206 ;  /* 0x000000ce00f17202 */ /* 0x000fe20000000f00 */
[----:B---3--:R-:W-:Y:S01]  /*5570*/  HMMA.16816.F32 R144, R4, R20, R164 ;  /* 0x000000140490723c */ /* 0x008fe200000018a4 */
[----:B------:R-:W-:Y:S01]  /*5580*/  IMAD.MOV.U32 R206, RZ, RZ, R207 ;  /* 0x000000ffffce7224 */ /* 0x000fe200078e00cf */
[----:B------:R-:W-:Y:S01]  /*5590*/  MOV R207, R204 ;  /* 0x000000cc00cf7202 */ /* 0x000fe20000000f00 */
[----:B------:R-:W-:Y:S01]  /*55a0*/  IMAD.MOV.U32 R204, RZ, RZ, R205 ;  /* 0x000000ffffcc7224 */ /* 0x000fe200078e00cd */
[----:B------:R-:W-:Y:S01]  /*55b0*/  MOV R205, R203 ;  /* 0x000000cb00cd7202 */ /* 0x000fe20000000f00 */
[----:B------:R-:W-:-:S03]  /*55c0*/  IMAD.MOV.U32 R203, RZ, RZ, R102 ;  /* 0x000000ffffcb7224 */ /* 0x000fc600078e0066 */
[C---:B------:R-:W-:Y:S01]  /*55d0*/  HMMA.16816.F32 R76, R4.reuse, R22, R160 ;  /* 0x00000016044c723c */ /* 0x040fe200000018a0 */
[----:B------:R-:W3:Y:S07]  /*55e0*/  LDSM.16.MT88.4 R20, [R0+0x4900] ;  /* 0x004900000014783b */ /* 0x000eee0000004200 */
[C---:B------:R-:W-:Y:S08]  /*55f0*/  HMMA.16816.F32 R96, R4.reuse, R28, R128 ;  /* 0x0000001c0460723c */ /* 0x040ff00000001880 */
[C---:B------:R-:W-:Y:S07]  /*5600*/  HMMA.16816.F32 R128, R4.reuse, R24, R120 ;  /* 0x000000180480723c */ /* 0x040fee0000001878 */
[----:B------:R-:W-:Y:S01]  /*5610*/  IMAD.MOV.U32 R120, RZ, RZ, R179 ;  /* 0x000000ffff787224 */ /* 0x000fe200078e00b3 */
[----:B------:R-:W-:Y:S01]  /*5620*/  HMMA.16816.F32 R160, R4, R26, R116 ;  /* 0x0000001a04a0723c */ /* 0x000fe20000001874 */
[----:B------:R-:W4:Y:S01]  /*5630*/  LDSM.16.MT88.4 R24, [R103+0x7900] ;  /* 0x007900006718783b */ /* 0x000f220000004200 */
[----:B------:R-:W-:Y:S01]  /*5640*/  MOV R121, R178 ;  /* 0x000000b200797202 */ /* 0x000fe20000000f00 */
[----:B------:R-:W-:Y:S01]  /*5650*/  IMAD.MOV.U32 R122, RZ, RZ, R177 ;  /* 0x000000ffff7a7224 */ /* 0x000fe200078e00b1 */
[----:B------:R-:W-:-:S04]  /*5660*/  MOV R123, R176 ;  /* 0x000000b0007b7202 */ /* 0x000fc80000000f00 */
[C---:B------:R-:W-:Y:S01]  /*5670*/  HMMA.16816.F32 R124, R4.reuse, R30, R124 ;  /* 0x0000001e047c723c */ /* 0x040fe2000000187c */
[----:B------:R-:W5:Y:S07]  /*5680*/  LDSM.16.MT88.4 R28, [R237+0x7900] ;  /* 0x00790000ed1c783b */ /* 0x000f6e0000004200 */
[C---:B-1----:R-:W-:Y:S08]  /*5690*/  HMMA.16816.F32 R116, R4.reuse, R18, R92 ;  /* 0x000000120474723c */ /* 0x042ff0000000185c */
[C---:B--2---:R-:W-:Y:S08]  /*56a0*/  HMMA.16816.F32 R92, R4.reuse, R12, R84 ;  /* 0x0000000c045c723c */ /* 0x044ff00000001854 */
[C---:B------:R-:W-:Y:S01]  /*56b0*/  HMMA.16816.F32 R164, R4.reuse, R14, R36 ;  /* 0x0000000e04a4723c */ /* 0x040fe20000001824 */
[----:B------:R-:W1:Y:S06]  /*56c0*/  LDSM.16.MT88.4 R12, [R0+0x7900] ;  /* 0x00790000000c783b */ /* 0x000e6c0000004200 */
[----:B------:R-:W-:Y:S01]  /*56d0*/  IMAD.MOV.U32 R38, RZ, RZ, R181 ;  /* 0x000000ffff267224 */ /* 0x000fe200078e00b5 */
[----:B------:R-:W-:Y:S01]  /*56e0*/  MOV R39, R182 ;  /* 0x000000b600277202 */ /* 0x000fe20000000f00 */
[----:B------:R2:W-:Y:S01]  /*56f0*/  MUFU.EX2 R181, R10 ;  /* 0x0000000a00b57308 */ /* 0x0005e20000000800 */
[----:B------:R-:W-:Y:S01]  /*5700*/  MOV R37, R180 ;  /* 0x000000b400257202 */ /* 0x000fe20000000f00 */
[C---:B------:R-:W-:Y:S01]  /*5710*/  HMMA.16816.F32 R108, R4.reuse, R16, R108 ;  /* 0x00000010046c723c */ /* 0x040fe2000000186c */
[----:B------:R-:W1:Y:S07]  /*5720*/  LDSM.16.MT88.4 R16, [R2+0x2100] ;  /* 0x002100000210783b */ /* 0x000e6e0000004200 */
[----:B------:R-:W-:Y:S01]  /*5730*/  HMMA.16816.F32 R112, R4, R32, R112 ;  /* 0x000000200470723c */ /* 0x000fe20000001870 */
[----:B--2---:R-:W-:-:S07]  /*5740*/  FFMA.FTZ R10, R244, c[0x0][0x2d0], -R9 ;  /* 0x0000b400f40a7a23 */ /* 0x004fce0000010809 */
[C---:B------:R-:W-:Y:S01]  /*5750*/  HMMA.16816.F32 R168, R4.reuse, R34, R168 ;  /* 0x0000002204a8723c */ /* 0x040fe200000018a8 */
[----:B------:R-:W-:Y:S01]  /*5760*/  IMAD.MOV.U32 R244, RZ, RZ, R123 ;  /* 0x000000fffff47224 */ /* 0x000fe200078e007b */
[----:B------:R2:W1:Y:S06]  /*5770*/  MUFU.EX2 R182, R10 ;  /* 0x0000000a00b67308 */ /* 0x00046c0000000800 */
[C---:B---3--:R-:W-:Y:S08]  /*5780*/  HMMA.16816.F32 R84, R4.reuse, R20, R48 ;  /* 0x000000140454723c */ /* 0x048ff00000001830 */
[----:B------:R-:W-:Y:S01]  /*5790*/  HMMA.16816.F32 R80, R4, R22, R44 ;  /* 0x000000160450723c */ /* 0x000fe2000000182c */
[----:B------:R-:W3:Y:S01]  /*57a0*/  LDSM.16.MT88.4 R20, [R2+0x5100] ;  /* 0x005100000214783b */ /* 0x000ee20000004200 */
[----:B--2---:R-:W-:Y:S01]  /*57b0*/  FFMA.FTZ R10, R243, c[0x0][0x2d0], -R9 ;  /* 0x0000b400f30a7a23 */ /* 0x004fe20000010809 */
[----:B------:R-:W-:-:S03]  /*57c0*/  MOV R243, R122 ;  /* 0x0000007a00f37202 */ /* 0x000fc60000000f00 */
[----:B------:R2:W-:Y:S02]  /*57d0*/  MUFU.EX2 R180, R10 ;  /* 0x0000000a00b47308 */ /* 0x0005e40000000800 */
[C---:B----4-:R-:W-:Y:S08]  /*57e0*/  HMMA.16816.F32 R72, R4.reuse, R24, R52 ;  /* 0x000000180448723c */ /* 0x050ff00000001834 */
[----:B------:R-:W-:Y:S01]  /*57f0*/  HMMA.16816.F32 R32, R4, R26, R40 ;  /* 0x0000001a0420723c */ /* 0x000fe20000001828 */
[----:B------:R-:W4:Y:S01]  /*5800*/  LDSM.16.MT88.4 R24, [R2+0x8100] ;  /* 0x008100000218783b */ /* 0x000f220000004200 */
[----:B--2---:R-:W-:-:S06]  /*5810*/  FFMA.FTZ R10, R242, c[0x0][0x2d0], -R9 ;  /* 0x0000b400f20a7a23 */ /* 0x004fcc0000010809 */
[C---:B-----5:R-:W-:Y:S01]  /*5820*/  HMMA.16816.F32 R40, R4.reuse, R28, R56 ;  /* 0x0000001c0428723c */ /* 0x060fe20000001838 */
[----:B------:R-:W-:Y:S01]  /*5830*/  IMAD.MOV.U32 R242, RZ, RZ, R121 ;  /* 0x000000fffff27224 */ /* 0x000fe200078e0079 */
[----:B------:R2:W-:Y:S06]  /*5840*/  MUFU.EX2 R179, R10 ;  /* 0x0000000a00b37308 */ /* 0x0005ec0000000800 */
[----:B-1----:R-:W-:Y:S01]  /*5850*/  HMMA.16816.F32 R44, R4, R12, R68 ;  /* 0x0000000c042c723c */ /* 0x002fe20000001844 */
[----:B--2---:R-:W-:Y:S01]  /*5860*/  FFMA.FTZ R10, R248, c[0x0][0x2d0], -R8 ;  /* 0x0000b400f80a7a23 */ /* 0x004fe20000010808 */
[----:B------:R-:W-:-:S03]  /*5870*/  MOV R248, R120 ;  /* 0x0000007800f87202 */ /* 0x000fc60000000f00 */
[----:B------:R1:W-:Y:S02]  /*5880*/  MUFU.EX2 R178, R10 ;  /* 0x0000000a00b27308 */ /* 0x0003e40000000800 */
[----:B-1----:R-:W-:Y:S02]  /*5890*/  FFMA.FTZ R10, R249, c[0x0][0x2d0], -R8 ;  /* 0x0000b400f90a7a23 */ /* 0x002fe40000010808 */
[----:B------:R-:W-:-:S04]  /*58a0*/  IMAD.MOV.U32 R249, RZ, RZ, R39 ;  /* 0x000000fffff97224 */ /* 0x000fc800078e0027 */
[----:B------:R1:W2:Y:S02]  /*58b0*/  MUFU.EX2 R177, R10 ;  /* 0x0000000a00b17308 */ /* 0x0002a40000000800 */
[----:B-1----:R-:W-:Y:S01]  /*58c0*/  FFMA.FTZ R10, R247, c[0x0][0x2d0], -R8 ;  /* 0x0000b400f70a7a23 */ /* 0x002fe20000010808 */
[----:B------:R-:W-:-:S05]  /*58d0*/  MOV R247, R38 ;  /* 0x0000002600f77202 */ /* 0x000fca0000000f00 */
[----:B------:R1:W-:Y:S02]  /*58e0*/  MUFU.EX2 R176, R10 ;  /* 0x0000000a00b07308 */ /* 0x0003e40000000800 */
[----:B-1----:R-:W-:Y:S02]  /*58f0*/  FFMA.FTZ R10, R246, c[0x0][0x2d0], -R8 ;  /* 0x0000b400f60a7a23 */ /* 0x002fe40000010808 */
[----:B------:R-:W-:Y:S02]  /*5900*/  IMAD.MOV.U32 R246, RZ, RZ, R37 ;  /* 0x000000fffff67224 */ /* 0x000fe400078e0025 */
[C---:B------:R-:W-:Y:S02]  /*5910*/  HMMA.16816.F32 R36, R4.reuse, R30, R60 ;  /* 0x0000001e0424723c */ /* 0x040fe4000000183c */
[----:B------:R1:W5:Y:S06]  /*5920*/  MUFU.EX2 R102, R10 ;  /* 0x0000000a00667308 */ /* 0x00036c0000000800 */
[----:B------:R-:W-:Y:S01]  /*5930*/  HMMA.16816.F32 R28, R4, R14, R64 ;  /* 0x0000000e041c723c */ /* 0x000fe20000001840 */
[----:B------:R-:W4:Y:S06]  /*5940*/  LDSM.16.MT88.4 R12, [R103+0x2100] ;  /* 0x00210000670c783b */ /* 0x000f2c0000004200 */
[----:B------:R-:W-:Y:S01]  /*5950*/  F2FP.PACK_AB R4, R182, R181 ;  /* 0x000000b5b604723e */ /* 0x000fe200000000ff */
[----:B------:R-:W-:Y:S01]  /*5960*/  IMAD.MOV.U32 R66, RZ, RZ, R137 ;  /* 0x000000ffff427224 */ /* 0x000fe200078e0089 */
[----:B--2---:R-:W-:Y:S01]  /*5970*/  F2FP.PACK_AB R5, R177, R178 ;  /* 0x000000b2b105723e */ /* 0x004fe200000000ff */
[----:B-1----:R-:W-:Y:S01]  /*5980*/  IMAD.MOV.U32 R10, RZ, RZ, R139 ;  /* 0x000000ffff0a7224 */ /* 0x002fe200078e008b */
[----:B------:R-:W-:-:S02]  /*5990*/  F2FP.PACK_AB R6, R179, R180 ;  /* 0x000000b4b306723e */ /* 0x000fc400000000ff */
[----:B-----5:R-:W-:Y:S01]  /*59a0*/  F2FP.PACK_AB R7, R102, R176 ;  /* 0x000000b06607723e */ /* 0x020fe200000000ff */
[----:B------:R-:W-:Y:S01]  /*59b0*/  FFMA.FTZ R10, R10, c[0x0][0x2d0], -R9 ;  /* 0x0000b4000a0a7a23 */ /* 0x000fe20000010809 */
[----:B------:R-:W-:Y:S02]  /*59c0*/  MOV R67, R136 ;  /* 0x0000008800437202 */ /* 0x000fe40000000f00 */
[----:B------:R-:W-:Y:S02]  /*59d0*/  MOV R65, R138 ;  /* 0x0000008a00417202 */ /* 0x000fe40000000f00 */
[----:B------:R-:W-:Y:S01]  /*59e0*/  MOV R64, R67 ;  /* 0x0000004300407202 */ /* 0x000fe20000000f00 */
[----:B------:R-:W-:Y:S01]  /*59f0*/  HMMA.16816.F32 R112, R4, R16, R112 ;  /* 0x000000100470723c */ /* 0x000fe20000001870 */
[----:B------:R-:W-:-:S07]  /*5a00*/  IMAD.MOV.U32 R67, RZ, RZ, R172 ;  /* 0x000000ffff437224 */ /* 0x000fce00078e00ac */
[C---:B------:R-:W-:Y:S01]  /*5a10*/  HMMA.16816.F32 R48, R4.reuse, R18, R168 ;  /* 0x000000120430723c */ /* 0x040fe200000018a8 */
[----:B------:R-:W1:Y:S07]  /*5a20*/  LDSM.16.MT88.4 R16, [R237+0x2100] ;  /* 0x00210000ed10783b */ /* 0x000e6e0000004200 */
[C---:B---3--:R-:W-:Y:S08]  /*5a30*/  HMMA.16816.F32 R52, R4.reuse, R22, R76 ;  /* 0x000000160434723c */ /* 0x048ff0000000184c */
[C---:B----4-:R-:W-:Y:S08]  /*5a40*/  HMMA.16816.F32 R76, R4.reuse, R24, R88 ;  /* 0x00000018044c723c */ /* 0x050ff00000001858 */
[C---:B------:R-:W-:Y:S01]  /*5a50*/  HMMA.16816.F32 R56, R4.reuse, R26, R140 ;  /* 0x0000001a0438723c */ /* 0x040fe2000000188c */
[----:B------:R-:W2:Y:S06]  /*5a60*/  LDSM.16.MT88.4 R24, [R103+0x5100] ;  /* 0x005100006718783b */ /* 0x000eac0000004200 */
[----:B------:R-:W-:Y:S01]  /*5a70*/  MOV R142, R101 ;  /* 0x00000065008e7202 */ /* 0x000fe20000000f00 */
[C---:B------:R-:W-:Y:S01]  /*5a80*/  HMMA.16816.F32 R144, R4.reuse, R20, R144 ;  /* 0x000000140490723c */ /* 0x040fe20000001890 */
[----:B------:R-:W3:Y:S01]  /*5a90*/  LDSM.16.MT88.4 R20, [R0+0x2100] ;  /* 0x002100000014783b */ /* 0x000ee20000004200 */
[----:B------:R4:W-:Y:S01]  /*5aa0*/  MUFU.EX2 R101, R10 ;  /* 0x0000000a00657308 */ /* 0x0009e20000000800 */
[----:B------:R-:W-:Y:S01]  /*5ab0*/  IMAD.MOV.U32 R143, RZ, RZ, R66 ;  /* 0x000000ffff8f7224 */ /* 0x000fe200078e0042 */
[----:B------:R-:W-:Y:S01]  /*5ac0*/  MOV R66, R150 ;  /* 0x0000009600427202 */ /* 0x000fe20000000f00 */
[----:B------:R-:W-:Y:S01]  /*5ad0*/  IMAD.MOV.U32 R150, RZ, RZ, R175 ;  /* 0x000000ffff967224 */ /* 0x000fe200078e00af */
[----:B------:R-:W-:Y:S01]  /*5ae0*/  MOV R141, R64 ;  /* 0x00000040008d7202 */ /* 0x000fe20000000f00 */
[----:B------:R-:W-:Y:S01]  /*5af0*/  IMAD.MOV.U32 R64, RZ, RZ, R67 ;  /* 0x000000ffff407224 */ /* 0x000fe200078e0043 */
[----:B------:R-:W-:Y:S01]  /*5b00*/  HMMA.16816.F32 R104, R4, R12, R104 ;  /* 0x0000000c0468723c */ /* 0x000fe20000001868 */
[----:B------:R-:W-:-:S07]  /*5b10*/  MOV R67, R11 ;  /* 0x0000000b00437202 */ /* 0x000fce0000000f00 */
[C---:B------:R-:W-:Y:S01]  /*5b20*/  HMMA.16816.F32 R60, R4.reuse, R14, R132 ;  /* 0x0000000e043c723c */ /* 0x040fe20000001884 */
[----:B------:R-:W5:Y:S01]  /*5b30*/  LDSM.16.MT88.4 R12, [R237+0x5100] ;  /* 0x00510000ed0c783b */ /* 0x000f620000004200 */
[--C-:B----4-:R-:W-:Y:S02]  /*5b40*/  FFMA.FTZ R10, R65, c[0x0][0x2d0], -R9.reuse ;  /* 0x0000b400410a7a23 */ /* 0x110fe40000010809 */
[----:B------:R-:W-:Y:S01]  /*5b50*/  IMAD.MOV.U32 R65, RZ, RZ, R148 ;  /* 0x000000ffff417224 */ /* 0x000fe200078e0094 */
[----:B------:R-:W-:Y:S01]  /*5b60*/  MOV R148, R173 ;  /* 0x000000ad00947202 */ /* 0x000fe20000000f00 */
[----:B------:R-:W-:Y:S02]  /*5b70*/  LDSM.16.MT88.4 R132, [R0+0x2900] ;  /* 0x002900000084783b */ /* 0x000fe40000004200 */
[C---:B-1----:R-:W-:Y:S08]  /*5b80*/  HMMA.16816.F32 R120, R4.reuse, R16, R96 ;  /* 0x000000100478723c */ /* 0x042ff00000001860 */
[C---:B------:R-:W-:Y:S01]  /*5b90*/  HMMA.16816.F32 R68, R4.reuse, R18, R124 ;  /* 0x000000120444723c */ /* 0x040fe2000000187c */
[----:B------:R-:W1:Y:S04]  /*5ba0*/  LDSM.16.MT88.4 R16, [R0+0x5100] ;  /* 0x005100000010783b */ /* 0x000e680000004200 */
[----:B------:R-:W-:Y:S03]  /*5bb0*/  LDSM.16.MT88.4 R124, [R237+0x2900] ;  /* 0x00290000ed7c783b */ /* 0x000fe60000004200 */
[C---:B--2---:R-:W-:Y:S01]  /*5bc0*/  HMMA.16816.F32 R136, R4.reuse, R24, R108 ;  /* 0x000000180488723c */ /* 0x044fe2000000186c */
[----:B------:R-:W-:Y:S07]  /*5bd0*/  LDSM.16.MT88.4 R108, [R103+0x2900] ;  /* 0x00290000676c783b */ /* 0x000fee0000004200 */
[C---:B------:R-:W-:Y:S01]  /*5be0*/  HMMA.16816.F32 R88, R4.reuse, R26, R116 ;  /* 0x0000001a0458723c */ /* 0x040fe20000001874 */
[----:B------:R-:W2:Y:S04]  /*5bf0*/  LDSM.16.MT88.4 R24, [R237+0x8100] ;  /* 0x00810000ed18783b */ /* 0x000ea80000004200 */
[----:B------:R-:W-:Y:S03]  /*5c00*/  LDSM.16.MT88.4 R116, [R2+0x2900] ;  /* 0x002900000274783b */ /* 0x000fe60000004200 */
[C---:B---3--:R-:W-:Y:S08]  /*5c10*/  HMMA.16816.F32 R128, R4.reuse, R20, R128 ;  /* 0x000000140480723c */ /* 0x048ff00000001880 */
[C---:B------:R-:W-:Y:S01]  /*5c20*/  HMMA.16816.F32 R160, R4.reuse, R22, R160 ;  /* 0x0000001604a0723c */ /* 0x040fe200000018a0 */
[----:B------:R-:W3:Y:S07]  /*5c30*/  LDSM.16.MT88.4 R20, [R103+0x8100] ;  /* 0x008100006714783b */ /* 0x000eee0000004200 */
[C---:B-----5:R-:W-:Y:S08]  /*5c40*/  HMMA.16816.F32 R92, R4.reuse, R12, R92 ;  /* 0x0000000c045c723c */ /* 0x060ff0000000185c */
[C---:B------:R-:W-:Y:S01]  /*5c50*/  HMMA.16816.F32 R164, R4.reuse, R14, R164 ;  /* 0x0000000e04a4723c */ /* 0x040fe200000018a4 */
[----:B------:R-:W4:Y:S07]  /*5c60*/  LDSM.16.MT88.4 R12, [R0+0x8100] ;  /* 0x00810000000c783b */ /* 0x000f2e0000004200 */
[C---:B-1----:R-:W-:Y:S01]  /*5c70*/  HMMA.16816.F32 R84, R4.reuse, R16, R84 ;  /* 0x000000100454723c */ /* 0x042fe20000001854 */
[----:B------:R1:W5:Y:S07]  /*5c80*/  MUFU.EX2 R17, R10 ;  /* 0x0000000a00117308 */ /* 0x00036e0000000800 */
[C---:B--2---:R-:W-:Y:S07]  /*5c90*/  HMMA.16816.F32 R40, R4.reuse, R24, R40 ;  /* 0x000000180428723c */ /* 0x044fee0000001828 */
[----:B------:R-:W-:Y:S01]  /*5ca0*/  MOV R25, R67 ;  /* 0x0000004300197202 */ /* 0x000fe20000000f00 */
[C---:B------:R-:W-:Y:S01]  /*5cb0*/  HMMA.16816.F32 R168, R4.reuse, R18, R80 ;  /* 0x0000001204a8723c */ /* 0x040fe20000001850 */
[--C-:B-1----:R-:W-:Y:S01]  /*5cc0*/  FFMA.FTZ R10, R174, c[0x0][0x2d0], -R9.reuse ;  /* 0x0000b400ae0a7a23 */ /* 0x102fe20000010809 */
[----:B------:R-:W1:Y:S01]  /*5cd0*/  LDSM.16.MT88.4 R80, [R2+0x8900] ;  /* 0x008900000250783b */ /* 0x000e620000004200 */
[----:B------:R-:W-:Y:S01]  /*5ce0*/  FFMA.FTZ R9, R142, c[0x0][0x2d0], -R9 ;  /* 0x0000b4008e097a23 */ /* 0x000fe20000010809 */
[----:B-----5:R-:W-:Y:S01]  /*5cf0*/  F2FP.PACK_AB R96, R17, R101 ;  /* 0x000000651160723e */ /* 0x020fe200000000ff */
[----:B------:R-:W-:Y:S01]  /*5d00*/  IMAD.MOV.U32 R142, RZ, RZ, R65 ;  /* 0x000000ffff8e7224 */ /* 0x000fe200078e0041 */
[----:B------:R-:W-:Y:S01]  /*5d10*/  MOV R65, R148 ;  /* 0x0000009400417202 */ /* 0x000fe20000000f00 */
[----:B------:R2:W-:Y:S01]  /*5d20*/  MUFU.EX2 R16, R9 ;  /* 0x0000000900107308 */ /* 0x0005e20000000800 */
[----:B---3--:R-:W-:Y:S01]  /*5d30*/  HMMA.16816.F32 R32, R4, R22, R32 ;  /* 0x000000160420723c */ /* 0x008fe20000001820 */
[----:B------:R-:W-:-:S06]  /*5d40*/  IMAD.MOV.U32 R19, RZ, RZ, R142 ;  /* 0x000000ffff137224 */ /* 0x000fcc00078e008e */
[----:B------:R-:W-:Y:S01]  /*5d50*/  MOV R23, R65 ;  /* 0x0000004100177202 */ /* 0x000fe20000000f00 */
[----:B------:R-:W-:Y:S01]  /*5d60*/  HMMA.16816.F32 R172, R4, R20, R72 ;  /* 0x0000001404ac723c */ /* 0x000fe20000001848 */
[----:B------:R-:W3:Y:S01]  /*5d70*/  MUFU.EX2 R18, R10 ;  /* 0x0000000a00127308 */ /* 0x000ee20000000800 */
[----:B------:R-:W-:Y:S01]  /*5d80*/  LDSM.16.MT88.4 R72, [R103+0x8900] ;  /* 0x008900006748783b */ /* 0x000fe20000004200 */
[----:B--2---:R-:W-:Y:S01]  /*5d90*/  FFMA.FTZ R9, R143, c[0x0][0x2d0], -R8 ;  /* 0x0000b4008f097a23 */ /* 0x004fe20000010808 */
[----:B------:R-:W-:Y:S01]  /*5da0*/  MOV R143, R66 ;  /* 0x00000042008f7202 */ /* 0x000fe20000000f00 */
[----:B------:R-:W-:-:S03]  /*5db0*/  IMAD.MOV.U32 R66, RZ, RZ, R149 ;  /* 0x000000ffff427224 */ /* 0x000fc600078e0095 */
[C---:B------:R-:W-:Y:S01]  /*5dc0*/  HMMA.16816.F32 R36, R4.reuse, R26, R36 ;  /* 0x0000001a0424723c */ /* 0x040fe20000001824 */
[----:B------:R2:W-:Y:S01]  /*5dd0*/  MUFU.EX2 R11, R9 ;  /* 0x00000009000b7308 */ /* 0x0005e20000000800 */
[----:B------:R-:W-:Y:S01]  /*5de0*/  IMAD.MOV.U32 R20, RZ, RZ, R64 ;  /* 0x000000ffff147224 */ /* 0x000fe200078e0040 */
[----:B------:R-:W-:Y:S01]  /*5df0*/  MOV R21, R143 ;  /* 0x0000008f00157202 */ /* 0x000fe20000000f00 */
[----:B------:R-:W-:Y:S02]  /*5e00*/  IMAD.MOV.U32 R22, RZ, RZ, R66 ;  /* 0x000000ffff167224 */ /* 0x000fe400078e0042 */
[----:B------:R-:W-:Y:S01]  /*5e10*/  LDSM.16.MT88.4 R64, [R0+0x5900] ;  /* 0x005900000040783b */ /* 0x000fe20000004200 */
[----:B---3--:R-:W-:Y:S01]  /*5e20*/  F2FP.PACK_AB R98, R16, R18 ;  /* 0x000000121062723e */ /* 0x008fe200000000ff */
[C---:B----4-:R-:W-:Y:S08]  /*5e30*/  HMMA.16816.F32 R44, R4.reuse, R12, R44 ;  /* 0x0000000c042c723c */ /* 0x050ff0000000182c */
[----:B------:R-:W-:Y:S01]  /*5e40*/  HMMA.16816.F32 R28, R4, R14, R28 ;  /* 0x0000000e041c723c */ /* 0x000fe2000000181c */
[----:B--2---:R-:W-:Y:S01]  /*5e50*/  FFMA.FTZ R9, R150, c[0x0][0x2d0], -R8 ;  /* 0x0000b40096097a23 */ /* 0x004fe20000010808 */
[----:B------:R-:W-:Y:S03]  /*5e60*/  LDSM.16.MT88.4 R12, [R0+0x8900] ;  /* 0x00890000000c783b */ /* 0x000fe60000004200 */
[----:B------:R2:W3:Y:S02]  /*5e70*/  MUFU.EX2 R10, R9 ;  /* 0x00000009000a7308 */ /* 0x0004e40000000800 */
[----:B------:R-:W-:-:S04]  /*5e80*/  FADD.FTZ R4, R22, R25 ;  /* 0x0000001916047221 */ /* 0x000fc80000010000 */
[----:B------:R-:W-:-:S04]  /*5e90*/  FADD.FTZ R4, R21, R4 ;  /* 0x0000000415047221 */ /* 0x000fc80000010000 */
[----:B------:R-:W-:-:S04]  /*5ea0*/  FADD.FTZ R4, R246, R4 ;  /* 0x00000004f6047221 */ /* 0x000fc80000010000 */
[----:B------:R-:W-:Y:S02]  /*5eb0*/  FADD.FTZ R4, R249, R4 ;  /* 0x00000004f9047221 */ /* 0x000fe40000010000 */
[----:B--2---:R-:W-:Y:S01]  /*5ec0*/  FFMA.FTZ R9, R151, c[0x0][0x2d0], -R8 ;  /* 0x0000b40097097a23 */ /* 0x004fe20000010808 */
[----:B---3--:R-:W-:Y:S01]  /*5ed0*/  F2FP.PACK_AB R97, R10, R11 ;  /* 0x0000000b0a61723e */ /* 0x008fe200000000ff */
[----:B------:R2:W-:Y:S01]  /*5ee0*/  LDSM.16.MT88.4 R148, [R2+0x5900] ;  /* 0x005900000294783b */ /* 0x0005e20000004200 */
[----:B------:R-:W-:Y:S02]  /*5ef0*/  FADD.FTZ R4, R242, R4 ;  /* 0x00000004f2047221 */ /* 0x000fe40000010000 */
[----:B------:R-:W-:Y:S01]  /*5f00*/  FFMA.FTZ R8, R141, c[0x0][0x2d0], -R8 ;  /* 0x0000b4008d087a23 */ /* 0x000fe20000010808 */
[----:B------:R-:W-:Y:S01]  /*5f10*/  MUFU.EX2 R9, R9 ;  /* 0x0000000900097308 */ /* 0x000fe20000000800 */
[----:B------:R-:W-:Y:S01]  /*5f20*/  FADD.FTZ R5, R244, R4 ;  /* 0x00000004f4057221 */ /* 0x000fe20000010000 */
[----:B------:R-:W3:Y:S06]  /*5f30*/  LDSM.16.MT88.4 R140, [R103+0x5900] ;  /* 0x00590000678c783b */ /* 0x000eec0000004200 */
[----:B------:R-:W4:Y:S01]  /*5f40*/  MUFU.EX2 R8, R8 ;  /* 0x0000000800087308 */ /* 0x000f220000000800 */
[----:B--2---:R-:W-:-:S04]  /*5f50*/  FADD.FTZ R2, R20, R23 ;  /* 0x0000001714027221 */ /* 0x004fc80000010000 */
[----:B------:R-:W-:Y:S01]  /*5f60*/  FADD.FTZ R2, R19, R2 ;  /* 0x0000000213027221 */ /* 0x000fe20000010000 */
[----:B----4-:R-:W-:-:S03]  /*5f70*/  F2FP.PACK_AB R99, R8, R9 ;  /* 0x000000090863723e */ /* 0x010fc600000000ff */
[----:B------:R-:W-:-:S04]  /*5f80*/  FADD.FTZ R2, R247, R2 ;  /* 0x00000002f7027221 */ /* 0x000fc80000010000 */
[----:B------:R-:W-:Y:S01]  /*5f90*/  FADD.FTZ R2, R248, R2 ;  /* 0x00000002f8027221 */ /* 0x000fe20000010000 */
[----:B-1----:R-:W-:Y:S03]  /*5fa0*/  HMMA.16816.F32 R76, R96, R80, R76 ;  /* 0x00000050604c723c */ /* 0x002fe6000000184c */
[----:B------:R-:W-:-:S04]  /*5fb0*/  FADD.FTZ R2, R243, R2 ;  /* 0x00000002f3027221 */ /* 0x000fc80000010000 */
[----:B------:R-:W-:Y:S01]  /*5fc0*/  FADD.FTZ R4, R245, R2 ;  /* 0x00000002f5047221 */ /* 0x000fe20000010000 */
[C---:B------:R-:W-:Y:S01]  /*5fd0*/  HMMA.16816.F32 R80, R96.reuse, R82, R56 ;  /* 0x000000526050723c */ /* 0x040fe20000001838 */
[----:B------:R-:W-:Y:S01]  /*5fe0*/  FADD.FTZ R2, R240, R5 ;  /* 0x00000005f0027221 */ /* 0x000fe20000010000 */
[----:B------:R-:W1:Y:S01]  /*5ff0*/  LDSM.16.MT88.4 R56, [R237+0x5900] ;  /* 0x00590000ed38783b */ /* 0x000e620000004200 */
[----:B------:R-:W-:Y:S02]  /*6000*/  FADD.FTZ R0, R241, R4 ;  /* 0x00000004f1007221 */ /* 0x000fe40000010000 */
[----:B------:R-:W-:Y:S02]  /*6010*/  FADD.FTZ R2, R206, R2 ;  /* 0x00000002ce027221 */ /* 0x000fe40000010000 */
[----:B------:R-:W-:Y:S01]  /*6020*/  FADD.FTZ R0, R207, R0 ;  /* 0x00000000cf007221 */ /* 0x000fe20000010000 */
[----:B---3--:R-:W-:Y:S01]  /*6030*/  HMMA.16816.F32 R136, R96, R140, R136 ;  /* 0x0000008c6088723c */ /* 0x008fe20000001888 */
[----:B------:R-:W-:-:S02]  /*6040*/  FADD.FTZ R2, R204, R2 ;  /* 0x00000002cc027221 */ /* 0x000fc40000010000 */
[----:B------:R-:W-:Y:S02]  /*6050*/  FADD.FTZ R0, R252, R0 ;  /* 0x00000000fc007221 */ /* 0x000fe40000010000 */
[----:B------:R-:W-:Y:S02]  /*6060*/  FADD.FTZ R2, R205, R2 ;  /* 0x00000002cd027221 */ /* 0x000fe40000010000 */
[----:B------:R-:W-:Y:S01]  /*6070*/  FADD.FTZ R0, R251, R0 ;  /* 0x00000000fb007221 */ /* 0x000fe20000010000 */
[----:B------:R-:W-:Y:S01]  /*6080*/  HMMA.16816.F32 R140, R96, R142, R88 ;  /* 0x0000008e608c723c */ /* 0x000fe20000001858 */
[----:B------:R-:W-:Y:S01]  /*6090*/  FADD.FTZ R2, R203, R2 ;  /* 0x00000002cb027221 */ /* 0x000fe20000010000 */
[----:B------:R-:W2:Y:S01]  /*60a0*/  LDSM.16.MT88.4 R88, [R237+0x8900] ;  /* 0x00890000ed58783b */ /* 0x000ea20000004200 */
        /* <DEDUP_REMOVED lines=30> */
[----:B------:R-:W-:-:S05]  /*6290*/  FADD.FTZ R0, R8, R2 ;  /* 0x0000000208007221 */ /* 0x000fca0000010000 */
[----:B------:R3:W-:Y:S01]  /*62a0*/  STL [R1+0x8], R0 ;  /* 0x0000080001007387 */ /* 0x0007e20000100800 */
[C---:B------:R-:W-:Y:S03]  /*62b0*/  HMMA.16816.F32 R60, R96.reuse, R64, R84 ;  /* 0x00000040603c723c */ /* 0x040fe60000001854 */
[----:B------:R3:W-:Y:S05]  /*62c0*/  STL [R1+0x4], R4 ;  /* 0x0000040401007387 */ /* 0x0007ea0000100800 */
[C---:B------:R-:W-:Y:S08]  /*62d0*/  HMMA.16816.F32 R112, R96.reuse, R116, R112 ;  /* 0x000000746070723c */ /* 0x040ff00000001870 */
[C---:B------:R-:W-:Y:S08]  /*62e0*/  HMMA.16816.F32 R128, R96.reuse, R132, R128 ;  /* 0x000000846080723c */ /* 0x040ff00000001880 */
[C---:B-1----:R-:W-:Y:S08]  /*62f0*/  HMMA.16816.F32 R52, R96.reuse, R56, R92 ;  /* 0x000000386034723c */ /* 0x042ff0000000185c */
[C---:B------:R-:W-:Y:S08]  /*6300*/  HMMA.16816.F32 R68, R96.reuse, R72, R172 ;  /* 0x000000486044723c */ /* 0x040ff000000018ac */
[C---:B--2---:R-:W-:Y:S08]  /*6310*/  HMMA.16816.F32 R84, R96.reuse, R88, R40 ;  /* 0x000000586054723c */ /* 0x044ff00000001828 */
        /* <DEDUP_REMOVED lines=9> */
[----:B---3--:R-:W2:Y:S04]  /*63b0*/  LDL.64 R206, [R1+0x10] ;  /* 0x0000100001ce7983 */ /* 0x008ea80000100a00 */
[----:B------:R-:W3:Y:S01]  /*63c0*/  LDL R203, [R1] ;  /* 0x0000000001cb7983 */ /* 0x000ee20000100800 */
[----:B------:R-:W-:-:S02]  /*63d0*/  IMAD.MOV.U32 R204, RZ, RZ, c[0x0][0x1e4] ;  /* 0x00007900ffcc7624 */ /* 0x000fc400078e00ff */
[----:B------:R-:W-:Y:S02]  /*63e0*/  IMAD.MOV.U32 R205, RZ, RZ, c[0x0][0x1e0] ;  /* 0x00007800ffcd7624 */ /* 0x000fe400078e00ff */
[----:B------:R-:W-:Y:S02]  /*63f0*/  IMAD R7, R204, 0x60, RZ ;  /* 0x00000060cc077824 */ /* 0x000fe400078e02ff */
[----:B------:R-:W-:Y:S01]  /*6400*/  IMAD.WIDE.U32 R4, R205, 0x60, RZ ;  /* 0x00000060cd047825 */ /* 0x000fe200078e00ff */
[----:B------:R-:W-:-:S04]  /*6410*/  UIADD3 UR5, UR16, -0x3, URZ ;  /* 0xfffffffd10057890 */ /* 0x000fc8000fffe03f */
[----:B------:R-:W-:Y:S01]  /*6420*/  IADD3 R0, R5, R7, RZ ;  /* 0x0000000705007210 */ /* 0x000fe20007ffe0ff */
[----:B------:R-:W-:-:S04]  /*6430*/  USHF.R.S32.HI UR4, URZ, 0x1f, UR5 ;  /* 0x0000001f3f047899 */ /* 0x000fc80008011405 */
[----:B------:R-:W-:-:S04]  /*6440*/  IMAD R0, R0, UR5, RZ ;  /* 0x0000000500007c24 */ /* 0x000fc8000f8e02ff */
[C---:B------:R-:W-:Y:S02]  /*6450*/  IMAD R0, R4.reuse, UR4, R0 ;  /* 0x0000000404007c24 */ /* 0x040fe4000f8e0200 */
[C---:B------:R-:W-:Y:S01]  /*6460*/  IMAD.SHL.U32 R8, R205.reuse, 0x40, RZ ;  /* 0x00000040cd087824 */ /* 0x040fe200078e00ff */
[----:B------:R-:W-:Y:S01]  /*6470*/  SHF.L.U64.HI R2, R205, 0x6, R204 ;  /* 0x00000006cd027819 */ /* 0x000fe200000102cc */
        /* <DEDUP_REMOVED lines=10> */
[----:B---3--:R1:W-:Y:S01]  /*6520*/  LDGSTS.E.BYPASS.LTC128B.128 [R203+0x12100], [R4.64], !P4 ;  /* 0x1210000004cb7fae */ /* 0x0083e2000e101d54 */
        /* <DEDUP_REMOVED lines=13> */
.L_x_662:
[----:B---3--:R-:W-:Y:S01]  /*6600*/  PLOP3.LUT P1, PT, PT, PT, UP0, 0x40, 0x0 ;  /* 0x000000000000781c */ /* 0x008fe20003f2e808 */
[----:B------:R-:W0:-:S12]  /*6610*/  LDGDEPBAR ;  /* 0x00000000000079af */ /* 0x000e180000000000 */
[----:B------:R-:W-:Y:S05]  /*6620*/  @P1 BRA `(.L_x_663) ;  /* 0x0000403000001947 */ /* 0x000fea0003800000 */
[----:B------:R-:W-:Y:S01]  /*6630*/  IMAD.MOV.U32 R240, RZ, RZ, 0x20 ;  /* 0x00000020fff07424 */ /* 0x000fe200078e00ff */
[----:B------:R-:W-:Y:S01]  /*6640*/  MOV R101, R3 ;  /* 0x0000000300657202 */ /* 0x000fe20000000f00 */
[----:B------:R-:W-:Y:S01]  /*6650*/  IMAD.MOV.U32 R0, RZ, RZ, R100 ;  /* 0x000000ffff007224 */ /* 0x000fe200078e0064 */
[----:B------:R-:W-:Y:S02]  /*6660*/  UIADD3 UR16, UR16, -0x2, URZ ;  /* 0xfffffffe10107890 */ /* 0x000fe4000fffe03f */
[----:B------:R-:W-:Y:S01]  /*6670*/  SEL R240, R240, 0xffffffe0, !P0 ;  /* 0xffffffe0f0f07807 */ /* 0x000fe20004000000 */
[----:B------:R-:W-:Y:S02]  /*6680*/  UMOV UR15, URZ ;  /* 0x0000003f000f7c82 */ /* 0x000fe40008000000 */
[----:B------:R-:W-:Y:S02]  /*6690*/  UMOV UR5, 0x1 ;  /* 0x0000000100057882 */ /* 0x000fe40000000000 */
[----:B------:R-:W-:-:S02]  /*66a0*/  ULDC.64 UR8, c[0x0][0x208] ;  /* 0x0000820000087ab9 */ /* 0x000fc40000000a00 */
[----:B------:R-:W-:Y:S02]  /*66b0*/  ULDC.64 UR6, c[0x0][0x1e0] ;  /* 0x0000780000067ab9 */ /* 0x000fe40000000a00 */
.L_x_664:
        /* <DEDUP_REMOVED lines=8> */
[----:B------:R-:W4:Y:S04]  /*6740*/  LDL R38, [R1] ;  /* 0x0000000001267983 */ /* 0x000f280000100800 */
[----:B------:R-:W-:Y:S01]  /*6750*/  BAR.SYNC.DEFER_BLOCKING 0x0 ;  /* 0x0000000000007b1d */ /* 0x000fe20000010000 */
[----:B------:R-:W-:Y:S01]  /*6760*/  PLOP3.LUT P0, PT, PT, PT, UP0, 0x80, 0x0 ;  /* 0x000000000000781c */ /* 0x000fe20003f0f008 */
[----:B------:R-:W-:Y:S02]  /*6770*/  @UP0 USHF.R.S32.HI UR10, URZ, 0x1f, UR14 ;  /* 0x0000001f3f0a0899 */ /* 0x000fe4000801140e */
[----:B------:R-:W-:Y:S02]  /*6780*/  @UP0 UIMAD.WIDE.U32 UR18, UR14, UR8, URZ ;  /* 0x000000080e1202a5 */ /* 0x000fe4000f8e003f */
[----:B------:R-:W-:Y:S02]  /*6790*/  @UP0 UIMAD UR10, UR10, UR8, URZ ;  /* 0x000000080a0a02a4 */ /* 0x000fe4000f8e023f */
[----:B------:R-:W-:Y:S02]  /*67a0*/  UISETP.GE.AND UP1, UPT, UR15, 0x1, UPT ;  /* 0x000000010f00788c */ /* 0x000fe4000bf26270 */
[----:B------:R-:W-:Y:S01]  /*67b0*/  @UP0 UIMAD UR10, UR14, UR9, UR10 ;  /* 0x000000090e0a02a4 */ /* 0x000fe2000f8e020a */
[----:B-1----:R-:W-:Y:S03]  /*67c0*/  MOV R2, UR18 ;  /* 0x0000001200027c02 */ /* 0x002fe60008000f00 */
[----:B------:R-:W-:Y:S04]  /*67d0*/  @UP0 UIADD3 UR10, UR19, UR10, URZ ;  /* 0x0000000a130a0290 */ /* 0x000fe8000fffe03f */
[----:B------:R-:W-:Y:S02]  /*67e0*/  @UP0 UIMAD UR10, UR10, 0x60, URZ ;  /* 0x000000600a0a08a4 */ /* 0x000fe4000f8e023f */
[----:B------:R-:W-:Y:S01]  /*67f0*/  UISETP.GE.AND UP0, UPT, UR16, 0x2, UPT ;  /* 0x000000021000788c */ /* 0x000fe2000bf06270 */
[----:B-1----:R-:W1:Y:S10]  /*6800*/  LDSM.16.M88.4 R8, [R236+UR4+0x12100] ;  /* 0x01210004ec08783b */ /* 0x002e740008000200 */
[----:B------:R-:W-:Y:S01]  /*6810*/  @UP0 UIADD3 UR13, UR16, -0x2, URZ ;  /* 0xfffffffe100d0890 */ /* 0x000fe2000fffe03f */
[----:B------:R-:W5:Y:S03]  /*6820*/  LDSM.16.M88.4 R16, [R236+UR4+0x12900] ;  /* 0x01290004ec10783b */ /* 0x000f660008000200 */
[----:B------:R-:W-:Y:S05]  /*6830*/  @UP0 UIMAD.WIDE.U32 UR18, UR13, UR6, URZ ;  /* 0x000000060d1202a5 */ /* 0x000fea000f8e003f */
[----:B------:R-:W5:Y:S08]  /*6840*/  LDSM.16.M88.4 R24, [R236+UR4+0x13100] ;  /* 0x01310004ec18783b */ /* 0x000f700008000200 */
[----:B------:R-:W2:Y:S08]  /*6850*/  LDSM.16.M88.4 R32, [R236+UR4+0x13900] ;  /* 0x01390004ec20783b */ /* 0x000eb00008000200 */
[----:B------:R-:W2:Y:S01]  /*6860*/  LDSM.16.M88.4 R40, [R236+UR4+0x14100] ;  /* 0x01410004ec28783b */ /* 0x000ea20008000200 */
[C---:B-1----:R-:W-:Y:S07]  /*6870*/  HMMA.16816.F32 R4, R152.reuse, R8, RZ ;  /* 0x000000089804723c */ /* 0x042fee00000018ff */
[----:B------:R-:W1:Y:S01]  /*6880*/  LDSM.16.M88.4 R48, [R236+UR4+0x14900] ;  /* 0x01490004ec30783b */ /* 0x000e620008000200 */
[C---:B------:R-:W-:Y:S08]  /*6890*/  HMMA.16816.F32 R8, R152.reuse, R10, RZ ;  /* 0x0000000a9808723c */ /* 0x040ff000000018ff */
[C---:B-----5:R-:W-:Y:S08]  /*68a0*/  HMMA.16816.F32 R12, R152.reuse, R16, RZ ;  /* 0x00000010980c723c */ /* 0x060ff000000018ff */
[C---:B------:R-:W-:Y:S08]  /*68b0*/  HMMA.16816.F32 R16, R152.reuse, R18, RZ ;  /* 0x000000129810723c */ /* 0x040ff000000018ff */
[C---:B------:R-:W-:Y:S08]  /*68c0*/  HMMA.16816.F32 R20, R152.reuse, R24, RZ ;  /* 0x000000189814723c */ /* 0x040ff000000018ff */
[C---:B------:R-:W-:Y:S01]  /*68d0*/  HMMA.16816.F32 R24, R152.reuse, R26, RZ ;  /* 0x0000001a9818723c */ /* 0x040fe200000018ff */
[----:B--2---:R-:W-:Y:S03]  /*68e0*/  @P0 MOV R37, R31 ;  /* 0x0000001f00250202 */ /* 0x004fe60000000f00 */
[----:B---3--:R-:W-:Y:S04]  /*68f0*/  @P0 MOV R36, R28 ;  /* 0x0000001c00240202 */ /* 0x008fe80000000f00 */
[C---:B------:R-:W-:Y:S01]  /*6900*/  HMMA.16816.F32 R28, R152.reuse, R32, RZ ;  /* 0x00000020981c723c */ /* 0x040fe200000018ff */
[----:B------:R-:W-:Y:S03]  /*6910*/  @P0 IMAD.WIDE.U32 R36, R2, 0x60, R36 ;  /* 0x0000006002240825 */ /* 0x000fe600078e0024 */
[-C--:B------:R-:W-:Y:S01]  /*6920*/  IADD3 R2, R240, R100.reuse, RZ ;  /* 0x00000064f0027210 */ /* 0x080fe20007ffe0ff */
[----:B----4-:R-:W-:Y:S03]  /*6930*/  @P0 IMAD R102, R102, 0x9000, R38 ;  /* 0x0000900066660824 */ /* 0x010fe600078e0226 */
        /* <DEDUP_REMOVED lines=18> */
[----:B------:R-:W-:Y:S01]  /*6a60*/  USEL UR15, UR13, URZ, !UP1 ;  /* 0x0000003f0d0f7287 */ /* 0x000fe2000c800000 */
[----:B------:R-:W-:Y:S01]  /*6a70*/  @P0 IADD3 R3, P6, R3, 0x100, RZ ;  /* 0x0000010003030810 */ /* 0x000fe20007fde0ff */
[----:B------:R-:W-:Y:S01]  /*6a80*/  @UP0 USHF.L.U64.HI UR13, UR6, 0x6, UR7 ;  /* 0x00000006060d0899 */ /* 0x000fe20008010207 */
[--C-:B------:R-:W-:Y:S01]  /*6a90*/  @P0 IADD3.X R191, RZ, c[0x0][0x1fc], R46.reuse, P1, P5 ;  /* 0x00007f00ffbf0a10 */ /* 0x100fe20000fea42e */
[----:B------:R-:W-:Y:S01]  /*6aa0*/  @UP0 UIMAD UR10, UR10, 0x60, URZ ;  /* 0x000000600a0a08a4 */ /* 0x000fe2000f8e023f */
[----:B------:R-:W-:Y:S02]  /*6ab0*/  @P0 IADD3 R200, P5, R3, c[0x0][0x1f8], RZ ;  /* 0x00007e0003c80a10 */ /* 0x000fe40007fbe0ff */
[----:B------:R-:W5:Y:S02]  /*6ac0*/  LDSM.16.M88.4 R172, [R2+0x13900] ;  /* 0x0139000002ac783b */ /* 0x000f640000000200 */
        /* <DEDUP_REMOVED lines=21> */
[----:B------:R1:W-:Y:S02]  /*6c20*/  @P0 LDGSTS.E.BYPASS.LTC128B.128 [R102+0x2100], [R190.64], !P4 ;  /* 0x02100000be660fae */ /* 0x0003e4000e101d54 */
[C---:B------:R-:W-:Y:S06]  /*6c30*/  HMMA.16816.F32 R8, R156.reuse, R162, R8 ;  /* 0x000000a29c08723c */ /* 0x040fec0000001808 */
[----:B------:R1:W-:Y:S02]  /*6c40*/  @P0 LDGSTS.E.BYPASS.LTC128B.128 [R102+0x5100], [R190.64+0x80], !P3 ;  /* 0x05100080be660fae */ /* 0x0003e4000d901d54 */
[C---:B---3--:R-:W-:Y:S06]  /*6c50*/  HMMA.16816.F32 R12, R156.reuse, R164, R12 ;  /* 0x000000a49c0c723c */ /* 0x048fec000000180c */
        /* <DEDUP_REMOVED lines=8> */
[C---:B-----5:R-:W-:Y:S04]  /*6ce0*/  HMMA.16816.F32 R28, R156.reuse, R172, R28 ;  /* 0x000000ac9c1c723c */ /* 0x060fe8000000181c */
[----:B-1----:R-:W-:Y:S02]  /*6cf0*/  IADD3 R102, R238, R2, RZ ;  /* 0x00000002ee667210 */ /* 0x002fe40007ffe0ff */
[----:B------:R-:W1:Y:S02]  /*6d00*/  LDSM.16.M88.4 R188, [R3+0x12100] ;  /* 0x0121000003bc783b */ /* 0x000e640000000200 */
[C---:B------:R-:W-:Y:S06]  /*6d10*/  HMMA.16816.F32 R32, R156.reuse, R174, R32 ;  /* 0x000000ae9c20723c */ /* 0x040fec0000001820 */
[----:B------:R-:W2:Y:S02]  /*6d20*/  LDSM.16.M88.4 R168, [R3+0x13900] ;  /* 0x0139000003a8783b */ /* 0x000ea40000000200 */
[C---:B------:R-:W-:Y:S06]  /*6d30*/  HMMA.16816.F32 R36, R156.reuse, R176, R36 ;  /* 0x000000b09c24723c */ /* 0x040fec0000001824 */
[----:B------:R-:W3:Y:S02]  /*6d40*/  LDSM.16.M88.4 R172, [R3+0x14100] ;  /* 0x0141000003ac783b */ /* 0x000ee40000000200 */
[C---:B------:R-:W-:Y:S06]  /*6d50*/  HMMA.16816.F32 R40, R156.reuse, R178, R40 ;  /* 0x000000b29c28723c */ /* 0x040fec0000001828 */
[----:B------:R-:W4:Y:S02]  /*6d60*/  LDSM.16.M88.4 R176, [R3+0x14900] ;  /* 0x0149000003b0783b */ /* 0x000f240000000200 */
[C---:B------:R-:W-:Y:S06]  /*6d70*/  HMMA.16816.F32 R44, R156.reuse, R180, R44 ;  /* 0x000000b49c2c723c */ /* 0x040fec000000182c */
[----:B------:R-:W-:Y:S02]  /*6d80*/  LDSM.16.M88.4 R200, [R236+UR4+0x15900] ;  /* 0x01590004ecc8783b */ /* 0x000fe40008000200 */
[----:B------:R-:W-:Y:S06]  /*6d90*/  HMMA.16816.F32 R48, R156, R182, R48 ;  /* 0x000000b69c30723c */ /* 0x000fec0000001830 */
[----:B------:R-:W-:Y:S02]  /*6da0*/  LDSM.16.M88.4 R180, [R102+0x13100] ;  /* 0x0131000066b4783b */ /* 0x000fe40000000200 */
[C---:B-1----:R-:W-:Y:S06]  /*6db0*/  HMMA.16816.F32 R4, R184.reuse, R188, R4 ;  /* 0x000000bcb804723c */ /* 0x042fec0000001804 */
[----:B------:R-:W-:Y:S02]  /*6dc0*/  LDSM.16.M88.4 R204, [R236+UR4+0x16100] ;  /* 0x01610004eccc783b */ /* 0x000fe40008000200 */
[C---:B------:R-:W-:Y:S06]  /*6dd0*/  HMMA.16816.F32 R8, R184.reuse, R190, R8 ;  /* 0x000000beb808723c */ /* 0x040fec0000001808 */
[----:B------:R-:W-:Y:S02]  /*6de0*/  LDSM.16.M88.4 R188, [R102+0x13900] ;  /* 0x0139000066bc783b */ /* 0x000fe40000000200 */
[C---:B------:R-:W-:Y:S08]  /*6df0*/  HMMA.16816.F32 R12, R184.reuse, R160, R12 ;  /* 0x000000a0b80c723c */ /* 0x040ff0000000180c */
[C---:B------:R-:W-:Y:S01]  /*6e00*/  HMMA.16816.F32 R16, R184.reuse, R162, R16 ;  /* 0x000000a2b810723c */ /* 0x040fe20000001810 */
[----:B------:R-:W1:Y:S07]  /*6e10*/  LDSM.16.M88.4 R160, [R102+0x12100] ;  /* 0x0121000066a0783b */ /* 0x000e6e0000000200 */
[C---:B------:R-:W-:Y:S08]  /*6e20*/  HMMA.16816.F32 R20, R184.reuse, R164, R20 ;  /* 0x000000a4b814723c */ /* 0x040ff00000001814 */
[C---:B------:R-:W-:Y:S01]  /*6e30*/  HMMA.16816.F32 R24, R184.reuse, R166, R24 ;  /* 0x000000a6b818723c */ /* 0x040fe20000001818 */
[----:B------:R-:W5:Y:S07]  /*6e40*/  LDSM.16.M88.4 R164, [R102+0x12900] ;  /* 0x0129000066a4783b */ /* 0x000f6e0000000200 */
        /* <DEDUP_REMOVED lines=9> */
[C---:B-1----:R-:W-:Y:S08]  /*6ee0*/  HMMA.16816.F32 R4, R192.reuse, R160, R4 ;  /* 0x000000a0c004723c */ /* 0x042ff00000001804 */
[C---:B------:R-:W-:Y:S01]  /*6ef0*/  HMMA.16816.F32 R8, R192.reuse, R162, R8 ;  /* 0x000000a2c008723c */ /* 0x040fe20000001808 */
[----:B------:R-:W1:Y:S07]  /*6f00*/  LDSM.16.M88.4 R160, [R236+UR4+0x16900] ;  /* 0x01690004eca0783b */ /* 0x000e6e0008000200 */
[C---:B-----5:R-:W-:Y:S08]  /*6f10*/  HMMA.16816.F32 R12, R192.reuse, R164, R12 ;  /* 0x000000a4c00c723c */ /* 0x060ff0000000180c */
[C---:B------:R-:W-:Y:S01]  /*6f20*/  HMMA.16816.F32 R16, R192.reuse, R166, R16 ;  /* 0x000000a6c010723c */ /* 0x040fe20000001810 */
[----:B------:R-:W5:Y:S07]  /*6f30*/  LDSM.16.M88.4 R164, [R236+UR4+0x17100] ;  /* 0x01710004eca4783b */ /* 0x000f6e0008000200 */
        /* <DEDUP_REMOVED lines=18> */
[C---:B------:R-:W-:Y:S08]  /*7060*/  HMMA.16816.F32 R20, R196.reuse, R204, R20 ;  /* 0x000000ccc414723c */ /* 0x040ff00000001814 */
[C---:B------:R-:W-:Y:S01]  /*7070*/  HMMA.16816.F32 R24, R196.reuse, R206, R24 ;  /* 0x000000cec418723c */ /* 0x040fe20000001818 */
[----:B------:R-:W-:Y:S07]  /*7080*/  LDSM.16.M88.4 R204, [R2+0x19900] ;  /* 0x0199000002cc783b */ /* 0x000fee0000000200 */
[C---:B-1----:R-:W-:Y:S08]  /*7090*/  HMMA.16816.F32 R28, R196.reuse, R160, R28 ;  /* 0x000000a0c41c723c */ /* 0x042ff0000000181c */
[C---:B------:R-:W-:Y:S01]  /*70a0*/  HMMA.16816.F32 R32, R196.reuse, R162, R32 ;  /* 0x000000a2c420723c */ /* 0x040fe20000001820 */
[----:B------:R-:W1:Y:S07]  /*70b0*/  LDSM.16.M88.4 R160, [R2+0x16900] ;  /* 0x0169000002a0783b */ /* 0x000e6e0000000200 */
[C---:B-----5:R-:W-:Y:S08]  /*70c0*/  HMMA.16816.F32 R36, R196.reuse, R164, R36 ;  /* 0x000000a4c424723c */ /* 0x060ff00000001824 */
[C---:B------:R-:W-:Y:S01]  /*70d0*/  HMMA.16816.F32 R40, R196.reuse, R166, R40 ;  /* 0x000000a6c428723c */ /* 0x040fe20000001828 */
[----:B------:R-:W5:Y:S07]  /*70e0*/  LDSM.16.M88.4 R164, [R2+0x17100] ;  /* 0x0171000002a4783b */ /* 0x000f6e0000000200 */
        /* <DEDUP_REMOVED lines=11> */
[----:B------:R-:W2:Y:S07]  /*71a0*/  LDSM.16.M88.4 R180, [R3+0x17100] ;  /* 0x0171000003b4783b */ /* 0x000eae0000000200 */
[C---:B-1----:R-:W-:Y:S08]  /*71b0*/  HMMA.16816.F32 R28, R208.reuse, R160, R28 ;  /* 0x000000a0d01c723c */ /* 0x042ff0000000181c */
[C---:B------:R-:W-:Y:S01]  /*71c0*/  HMMA.16816.F32 R32, R208.reuse, R162, R32 ;  /* 0x000000a2d020723c */ /* 0x040fe20000001820 */
[----:B------:R-:W1:Y:S07]  /*71d0*/  LDSM.16.M88.4 R160, [R3+0x17900] ;  /* 0x0179000003a0783b */ /* 0x000e6e0000000200 */
[C---:B-----5:R-:W-:Y:S08]  /*71e0*/  HMMA.16816.F32 R36, R208.reuse, R164, R36 ;  /* 0x000000a4d024723c */ /* 0x060ff00000001824 */
[C---:B------:R-:W-:Y:S01]  /*71f0*/  HMMA.16816.F32 R40, R208.reuse, R166, R40 ;  /* 0x000000a6d028723c */ /* 0x040fe20000001828 */
[----:B------:R-:W5:Y:S07]  /*7200*/  LDSM.16.M88.4 R164, [R102+0x15100] ;  /* 0x0151000066a4783b */ /* 0x000f6e0000000200 */
[C---:B------:R-:W-:Y:S08]  /*7210*/  HMMA.16816.F32 R44, R208.reuse, R188, R44 ;  /* 0x000000bcd02c723c */ /* 0x040ff0000000182c */
[----:B------:R-:W-:Y:S01]  /*7220*/  HMMA.16816.F32 R48, R208, R190, R48 ;  /* 0x000000bed030723c */ /* 0x000fe20000001830 */
[----:B------:R-:W-:Y:S07]  /*7230*/  LDSM.16.M88.4 R188, [R236+UR4+0x18100] ;  /* 0x01810004ecbc783b */ /* 0x000fee0008000200 */
[C---:B------:R-:W-:Y:S08]  /*7240*/  HMMA.16816.F32 R4, R212.reuse, R200, R4 ;  /* 0x000000c8d404723c */ /* 0x040ff00000001804 */
[C---:B------:R-:W-:Y:S01]  /*7250*/  HMMA.16816.F32 R8, R212.reuse, R202, R8 ;  /* 0x000000cad408723c */ /* 0x040fe20000001808 */
[----:B------:R-:W-:Y:S07]  /*7260*/  LDSM.16.M88.4 R200, [R236+UR4+0x1a900] ;  /* 0x01a90004ecc8783b */ /* 0x000fee0008000200 */
        /* <DEDUP_REMOVED lines=11> */
[----:B------:R-:W3:Y:S07]  /*7320*/  LDSM.16.M88.4 R180, [R100+0x17100] ;  /* 0x0171000064b4783b */ /* 0x000eee0000000200 */
[C---:B-1----:R-:W-:Y:S08]  /*7330*/  HMMA.16816.F32 R44, R212.reuse, R160, R44 ;  /* 0x000000a0d42c723c */ /* 0x042ff0000000182c */
[----:B------:R-:W-:Y:S01]  /*7340*/  HMMA.16816.F32 R48, R212, R162, R48 ;  /* 0x000000a2d430723c */ /* 0x000fe20000001830 */
[----:B------:R-:W1:Y:S07]  /*7350*/  LDSM.16.M88.4 R160, [R100+0x17900] ;  /* 0x0179000064a0783b */ /* 0x000e6e0000000200 */
[C---:B-----5:R-:W-:Y:S08]  /*7360*/  HMMA.16816.F32 R4, R216.reuse, R164, R4 ;  /* 0x000000a4d804723c */ /* 0x060ff00000001804 */
        /* <DEDUP_REMOVED lines=8> */
[C---:B----4-:R-:W-:Y:S08]  /*73f0*/  HMMA.16816.F32 R28, R216.reuse, R176, R28 ;  /* 0x000000b0d81c723c */ /* 0x050ff0000000181c */
[C---:B------:R-:W-:Y:S01]  /*7400*/  HMMA.16816.F32 R32, R216.reuse, R178, R32 ;  /* 0x000000b2d820723c */ /* 0x040fe20000001820 */
[----:B------:R-:W4:Y:S07]  /*7410*/  LDSM.16.M88.4 R176, [R236+UR4+0x1a100] ;  /* 0x01a10004ecb0783b */ /* 0x000f2e0008000200 */
[C---:B------:R-:W-:Y:S08]  /*7420*/  HMMA.16816.F32 R36, R216.reuse, R180, R36 ;  /* 0x000000b4d824723c */ /* 0x040ff00000001824 */
[C---:B------:R-:W-:Y:S01]  /*7430*/  HMMA.16816.F32 R40, R216.reuse, R182, R40 ;  /* 0x000000b6d828723c */ /* 0x040fe20000001828 */
[----:B------:R-:W-:Y:S07]  /*7440*/  LDSM.16.M88.4 R180, [R2+0x18900] ;  /* 0x0189000002b4783b */ /* 0x000fee0000000200 */
[C---:B-1----:R-:W-:Y:S08]  /*7450*/  HMMA.16816.F32 R44, R216.reuse, R160, R44 ;  /* 0x000000a0d82c723c */ /* 0x042ff0000000182c */
[----:B------:R-:W-:Y:S01]  /*7460*/  HMMA.16816.F32 R48, R216, R162, R48 ;  /* 0x000000a2d830723c */ /* 0x000fe20000001830 */
[----:B------:R-:W1:Y:S07]  /*7470*/  LDSM.16.M88.4 R160, [R2+0x18100] ;  /* 0x0181000002a0783b */ /* 0x000e6e0000000200 */
[C---:B------:R-:W-:Y:S08]  /*7480*/  HMMA.16816.F32 R4, R220.reuse, R188, R4 ;  /* 0x000000bcdc04723c */ /* 0x040ff00000001804 */
[C---:B------:R-:W-:Y:S01]  /*7490*/  HMMA.16816.F32 R8, R220.reuse, R190, R8 ;  /* 0x000000bedc08723c */ /* 0x040fe20000001808 */
[----:B------:R-:W1:Y:S07]  /*74a0*/  LDSM.16.M88.4 R188, [R2+0x19100] ;  /* 0x0191000002bc783b */ /* 0x000e6e0000000200 */
[C---:B-----5:R-:W-:Y:S08]  /*74b0*/  HMMA.16816.F32 R12, R220.reuse, R164, R12 ;  /* 0x000000a4dc0c723c */ /* 0x060ff0000000180c */
        /* <DEDUP_REMOVED lines=13> */
[----:B------:R-:W-:Y:S07]  /*7590*/  LDSM.16.M88.4 R200, [R3+0x1a900] ;  /* 0x01a9000003c8783b */ /* 0x000fee0000000200 */
[C---:B-1----:R-:W-:Y:S08]  /*75a0*/  HMMA.16816.F32 R4, R224.reuse, R160, R4 ;  /* 0x000000a0e004723c */ /* 0x042ff00000001804 */
[C---:B------:R-:W-:Y:S01]  /*75b0*/  HMMA.16816.F32 R8, R224.reuse, R162, R8 ;  /* 0x000000a2e008723c */ /* 0x040fe20000001808 */
[----:B------:R-:W1:Y:S07]  /*75c0*/  LDSM.16.M88.4 R160, [R3+0x18900] ;  /* 0x0189000003a0783b */ /* 0x000e6e0000000200 */
[C---:B------:R-:W-:Y:S08]  /*75d0*/  HMMA.16816.F32 R12, R224.reuse, R180, R12 ;  /* 0x000000b4e00c723c */ /* 0x040ff0000000180c */
[C---:B------:R-:W-:Y:S01]  /*75e0*/  HMMA.16816.F32 R16, R224.reuse, R182, R16 ;  /* 0x000000b6e010723c */ /* 0x040fe20000001810 */
[----:B------:R-:W4:Y:S07]  /*75f0*/  LDSM.16.M88.4 R180, [R3+0x19900] ;  /* 0x0199000003b4783b */ /* 0x000f2e0000000200 */
[C---:B------:R-:W-:Y:S08]  /*7600*/  HMMA.16816.F32 R20, R224.reuse, R188, R20 ;  /* 0x000000bce014723c */ /* 0x040ff00000001814 */
[C---:B------:R-:W-:Y:S01]  /*7610*/  HMMA.16816.F32 R24, R224.reuse, R190, R24 ;  /* 0x000000bee018723c */ /* 0x040fe20000001818 */
[----:B------:R-:W1:Y:S07]  /*7620*/  LDSM.16.M88.4 R188, [R3+0x1a100] ;  /* 0x01a1000003bc783b */ /* 0x000e6e0000000200 */
[C---:B------:R-:W-:Y:S08]  /*7630*/  HMMA.16816.F32 R28, R224.reuse, R204, R28 ;  /* 0x000000cce01c723c */ /* 0x040ff0000000181c */
[C---:B------:R-:W-:Y:S01]  /*7640*/  HMMA.16816.F32 R32, R224.reuse, R206, R32 ;  /* 0x000000cee020723c */ /* 0x040fe20000001820 */
[----:B------:R-:W1:Y:S07]  /*7650*/  LDSM.16.M88.4 R204, [R102+0x18100] ;  /* 0x0181000066cc783b */ /* 0x000e6e0000000200 */
[C---:B-----5:R-:W-:Y:S08]  /*7660*/  HMMA.16816.F32 R36, R224.reuse, R164, R36 ;  /* 0x000000a4e024723c */ /* 0x060ff00000001824 */
[C---:B------:R-:W-:Y:S08]  /*7670*/  HMMA.16816.F32 R40, R224.reuse, R166, R40 ;  /* 0x000000a6e028723c */ /* 0x040ff00000001828 */
[C---:B--2---:R-:W-:Y:S08]  /*7680*/  HMMA.16816.F32 R44, R224.reuse, R168, R44 ;  /* 0x000000a8e02c723c */ /* 0x044ff0000000182c */
[----:B------:R-:W-:Y:S08]  /*7690*/  HMMA.16816.F32 R48, R224, R170, R48 ;  /* 0x000000aae030723c */ /* 0x000ff00000001830 */
[C---:B---3--:R-:W-:Y:S08]  /*76a0*/  HMMA.16816.F32 R4, R228.reuse, R172, R4 ;  /* 0x000000ace404723c */ /* 0x048ff00000001804 */
[C---:B------:R-:W-:Y:S08]  /*76b0*/  HMMA.16816.F32 R8, R228.reuse, R174, R8 ;  /* 0x000000aee408723c */ /* 0x040ff00000001808 */
[C---:B-1----:R-:W-:Y:S08]  /*76c0*/  HMMA.16816.F32 R12, R228.reuse, R160, R12 ;  /* 0x000000a0e40c723c */ /* 0x042ff0000000180c */
[C---:B------:R-:W-:Y:S01]  /*76d0*/  HMMA.16816.F32 R16, R228.reuse, R162, R16 ;  /* 0x000000a2e410723c */ /* 0x040fe20000001810 */
[----:B------:R-:W1:Y:S07]  /*76e0*/  LDSM.16.M88.4 R160, [R100+0x18900] ;  /* 0x0189000064a0783b */ /* 0x000e6e0000000200 */
[C---:B------:R-:W-:Y:S08]  /*76f0*/  HMMA.16816.F32 R20, R228.reuse, R176, R20 ;  /* 0x000000b0e414723c */ /* 0x040ff00000001814 */
[C---:B------:R-:W-:Y:S08]  /*7700*/  HMMA.16816.F32 R24, R228.reuse, R178, R24 ;  /* 0x000000b2e418723c */ /* 0x040ff00000001818 */
[C---:B----4-:R-:W-:Y:S08]  /*7710*/  HMMA.16816.F32 R28, R228.reuse, R180, R28 ;  /* 0x000000b4e41c723c */ /* 0x050ff0000000181c */
        /* <DEDUP_REMOVED lines=43> */
[----:B------:R-:W-:Y:S01]  /*79d0*/  MUFU.TANH R173, R14 ;  /* 0x0000000e00ad7308 */ /* 0x000fe20000002400 */
[C---:B------:R-:W-:Y:S01]  /*79e0*/  HMMA.16816.F32 R24, R232.reuse, R6, R24 ;  /* 0x00000006e818723c */ /* 0x040fe20000001818 */
[----:B------:R-:W2:Y:S08]  /*79f0*/  LDSM.16.M88.4 R4, [R100+0x1a100] ;  /* 0x01a100006404783b */ /* 0x000eb00000000200 */
[----:B------:R1:W-:Y:S05]  /*7a00*/  MUFU.TANH R175, R15 ;  /* 0x0000000f00af7308 */ /* 0x0003ea0000002400 */
[----:B------:R-:W-:Y:S02]  /*7a10*/  FMUL.FTZ R20, R20, c[0x0][0x320] ;  /* 0x0000c80014147a20 */ /* 0x000fe40000410000 */
[----:B------:R-:W-:Y:S03]  /*7a20*/  FMUL.FTZ R21, R21, c[0x0][0x320] ;  /* 0x0000c80015157a20 */ /* 0x000fe60000410000 */
[----:B------:R-:W2:Y:S01]  /*7a30*/  MUFU.TANH R171, R16 ;  /* 0x0000001000ab7308 */ /* 0x000ea20000002400 */
[----:B------:R-:W-:Y:S02]  /*7a40*/  FMUL.FTZ R22, R22, c[0x0][0x320] ;  /* 0x0000c80016167a20 */ /* 0x000fe40000410000 */
[----:B------:R-:W-:Y:S02]  /*7a50*/  FMUL.FTZ R23, R23, c[0x0][0x320] ;  /* 0x0000c80017177a20 */ /* 0x000fe40000410000 */
[----:B------:R-:W-:Y:S02]  /*7a60*/  FMUL.FTZ R24, R24, c[0x0][0x320] ;  /* 0x0000c80018187a20 */ /* 0x000fe40000410000 */
[----:B------:R-:W-:Y:S02]  /*7a70*/  FMUL.FTZ R25, R25, c[0x0][0x320] ;  /* 0x0000c80019197a20 */ /* 0x000fe40000410000 */
[----:B------:R-:W-:Y:S01]  /*7a80*/  FMUL.FTZ R26, R26, c[0x0][0x320] ;  /* 0x0000c8001a1a7a20 */ /* 0x000fe20000410000 */
[----:B------:R-:W-:Y:S01]  /*7a90*/  MUFU.TANH R177, R20 ;  /* 0x0000001400b17308 */ /* 0x000fe20000002400 */
[----:B------:R-:W-:Y:S01]  /*7aa0*/  FMUL.FTZ R27, R27, c[0x0][0x320] ;  /* 0x0000c8001b1b7a20 */ /* 0x000fe20000410000 */
[C---:B-1----:R-:W-:Y:S08]  /*7ab0*/  HMMA.16816.F32 R28, R232.reuse, R8, R28 ;  /* 0x00000008e81c723c */ /* 0x042ff0000000181c */
[----:B------:R-:W-:Y:S01]  /*7ac0*/  MUFU.TANH R179, R21 ;  /* 0x0000001500b37308 */ /* 0x000fe20000002400 */
        /* <DEDUP_REMOVED lines=18> */
[----:B------:R-:W-:Y:S01]  /*7bf0*/  LDSM.16.MT88.4 R12, [R103+UR4+0x100] ;  /* 0x00010004670c783b */ /* 0x000fe20008004200 */
[----:B------:R-:W-:Y:S01]  /*7c00*/  FMNMX.FTZ R100, R171, R100, !PT ;  /* 0x00000064ab647209 */ /* 0x000fe20007810000 */
[----:B------:R-:W-:Y:S01]  /*7c10*/  FMUL.FTZ R37, R37, c[0x0][0x320] ;  /* 0x0000c80025257a20 */ /* 0x000fe20000410000 */
[----:B------:R-:W-:Y:S01]  /*7c20*/  FMNMX.FTZ R2, R165, R2, !PT ;  /* 0x00000002a5027209 */ /* 0x000fe20007810000 */
[----:B------:R-:W-:Y:S01]  /*7c30*/  FMUL.FTZ R38, R38, c[0x0][0x320] ;  /* 0x0000c80026267a20 */ /* 0x000fe20000410000 */
[----:B--2---:R-:W-:Y:S01]  /*7c40*/  FMNMX.FTZ R100, R172, R100, !PT ;  /* 0x00000064ac647209 */ /* 0x004fe20007810000 */
[C---:B-1----:R-:W-:Y:S03]  /*7c50*/  HMMA.16816.F32 R44, R232.reuse, R8, R44 ;  /* 0x00000008e82c723c */ /* 0x042fe6000000182c */
[----:B------:R-:W1:Y:S01]  /*7c60*/  MUFU.TANH R180, R25 ;  /* 0x0000001900b47308 */ /* 0x000e620000002400 */
[----:B------:R-:W-:Y:S01]  /*7c70*/  FMUL.FTZ R33, R33, c[0x0][0x320] ;  /* 0x0000c80021217a20 */ /* 0x000fe20000410000 */
[----:B------:R-:W-:Y:S01]  /*7c80*/  FMNMX.FTZ R100, R177, R100, !PT ;  /* 0x00000064b1647209 */ /* 0x000fe20007810000 */
[----:B------:R-:W-:Y:S01]  /*7c90*/  FMUL.FTZ R39, R39, c[0x0][0x320] ;  /* 0x0000c80027277a20 */ /* 0x000fe20000410000 */
[----:B------:R-:W-:Y:S01]  /*7ca0*/  FMNMX.FTZ R2, R173, R2, !PT ;  /* 0x00000002ad027209 */ /* 0x000fe20007810000 */
[----:B------:R-:W-:Y:S04]  /*7cb0*/  HMMA.16816.F32 R48, R232, R10, R48 ;  /* 0x0000000ae830723c */ /* 0x000fe80000001830 */
[----:B------:R-:W-:Y:S01]  /*7cc0*/  FMNMX.FTZ R100, R179, R100, !PT ;  /* 0x00000064b3647209 */ /* 0x000fe20007810000 */
[----:B------:R-:W2:Y:S01]  /*7cd0*/  MUFU.TANH R189, R28 ;  /* 0x0000001c00bd7308 */ /* 0x000ea20000002400 */
[----:B------:R-:W-:Y:S01]  /*7ce0*/  FMUL.FTZ R40, R40, c[0x0][0x320] ;  /* 0x0000c80028287a20 */ /* 0x000fe20000410000 */
[----:B------:R-:W-:Y:S01]  /*7cf0*/  FMNMX.FTZ R2, R175, R2, !PT ;  /* 0x00000002af027209 */ /* 0x000fe20007810000 */
[----:B------:R-:W-:Y:S01]  /*7d00*/  FMUL.FTZ R41, R41, c[0x0][0x320] ;  /* 0x0000c80029297a20 */ /* 0x000fe20000410000 */
[----:B---3--:R-:W-:Y:S03]  /*7d10*/  FMNMX.FTZ R100, R178, R100, !PT ;  /* 0x00000064b2647209 */ /* 0x008fe60007810000 */
[----:B------:R-:W-:Y:S02]  /*7d20*/  FMUL.FTZ R34, R34, c[0x0][0x320] ;  /* 0x0000c80022227a20 */ /* 0x000fe40000410000 */
[----:B------:R-:W-:Y:S01]  /*7d30*/  FMUL.FTZ R35, R35, c[0x0][0x320] ;  /* 0x0000c80023237a20 */ /* 0x000fe20000410000 */
[----:B------:R-:W3:Y:S01]  /*7d40*/  MUFU.TANH R190, R29 ;  /* 0x0000001d00be7308 */ /* 0x000ee20000002400 */
        /* <DEDUP_REMOVED lines=14> */
[----:B---3--:R-:W-:Y:S09]  /*7e30*/  FMNMX.FTZ R100, R190, R100, !PT ;  /* 0x00000064be647209 */ /* 0x008ff20007810000 */
[----:B------:R-:W3:Y:S01]  /*7e40*/  MUFU.TANH R16, R36 ;  /* 0x0000002400107308 */ /* 0x000ee20000002400 */
[----:B-1----:R-:W-:Y:S09]  /*7e50*/  FMNMX.FTZ R100, R241, R100, !PT ;  /* 0x00000064f1647209 */ /* 0x002ff20007810000 */
[----:B------:R-:W1:Y:S01]  /*7e60*/  MUFU.TANH R244, R37 ;  /* 0x0000002500f47308 */ /* 0x000e620000002400 */
[----:B--2---:R-:W-:Y:S09]  /*7e70*/  FMNMX.FTZ R100, R243, R100, !PT ;  /* 0x00000064f3647209 */ /* 0x004ff20007810000 */
        /* <DEDUP_REMOVED lines=15> */
[----:B-1----:R-:W-:Y:S05]  /*7f70*/  FMNMX.FTZ R100, R204, R100, !PT ;  /* 0x00000064cc647209 */ /* 0x002fea0007810000 */
[----:B------:R-:W1:Y:S04]  /*7f80*/  SHFL.BFLY PT, R4, R100, 0x2, 0x1f ;  /* 0x0c401f0064047f89 */ /* 0x000e6800000e0000 */
[----:B------:R-:W4:Y:S01]  /*7f90*/  MUFU.TANH R182, R22 ;  /* 0x0000001600b67308 */ /* 0x000f220000002400 */
[----:B--2---:R-:W-:Y:S09]  /*7fa0*/  FMNMX.FTZ R2, R174, R2, !PT ;  /* 0x00000002ae027209 */ /* 0x004ff20007810000 */
[----:B------:R-:W2:Y:S01]  /*7fb0*/  MUFU.TANH R183, R23 ;  /* 0x0000001700b77308 */ /* 0x000ea20000002400 */
[----:B---3--:R-:W-:Y:S09]  /*7fc0*/  FMNMX.FTZ R2, R176, R2, !PT ;  /* 0x00000002b0027209 */ /* 0x008ff20007810000 */
[----:B------:R-:W3:Y:S01]  /*7fd0*/  MUFU.TANH R181, R26 ;  /* 0x0000001a00b57308 */ /* 0x000ee20000002400 */
[----:B-1----:R-:W-:Y:S02]  /*7fe0*/  FMNMX.FTZ R100, R100, R4, !PT ;  /* 0x0000000464647209 */ /* 0x002fe40007810000 */
[----:B----4-:R-:W-:Y:S03]  /*7ff0*/  FMNMX.FTZ R2, R182, R2, !PT ;  /* 0x00000002b6027209 */ /* 0x010fe60007810000 */
        /* <DEDUP_REMOVED lines=8> */
[C---:B------:R-:W-:Y:S02]  /*8080*/  FMUL.FTZ R160, R100.reuse, c[0x0][0x2d0] ;  /* 0x0000b40064a07a20 */ /* 0x040fe40000410000 */
[----:B------:R-:W-:Y:S02]  /*8090*/  FADD.FTZ R0, -R100, R0 ;  /* 0x0000000064007221 */ /* 0x000fe40000010100 */
[----:B------:R-:W1:Y:S01]  /*80a0*/  MUFU.TANH R242, R34 ;  /* 0x0000002200f27308 */ /* 0x000e620000002400 */
[--C-:B------:R-:W-:Y:S02]  /*80b0*/  FFMA.FTZ R4, R169, c[0x0][0x2d0], -R160.reuse ;  /* 0x0000b400a9047a23 */ /* 0x100fe400000108a0 */
[----:B------:R-:W-:Y:S01]  /*80c0*/  FMUL.FTZ R0, R0, c[0x0][0x2d0] ;  /* 0x0000b40000007a20 */ /* 0x000fe20000410000 */
[----:B--2---:R-:W-:Y:S06]  /*80d0*/  FMNMX.FTZ R2, R25, R2, !PT ;  /* 0x0000000219027209 */ /* 0x004fec0007810000 */
[----:B------:R-:W2:Y:S01]  /*80e0*/  MUFU.TANH R245, R35 ;  /* 0x0000002300f57308 */ /* 0x000ea20000002400 */
[----:B---3--:R-:W-:Y:S01]  /*80f0*/  FMNMX.FTZ R2, R24, R2, !PT ;  /* 0x0000000218027209 */ /* 0x008fe20007810000 */
[----:B------:R-:W-:Y:S08]  /*8100*/  LDSM.16.MT88.4 R28, [R237+UR4+0x100] ;  /* 0x00010004ed1c783b */ /* 0x000ff00008004200 */
[----:B------:R-:W3:Y:S01]  /*8110*/  MUFU.TANH R191, R38 ;  /* 0x0000002600bf7308 */ /* 0x000ee20000002400 */
[----:B-1----:R-:W-:Y:S09]  /*8120*/  FMNMX.FTZ R2, R242, R2, !PT ;  /* 0x00000002f2027209 */ /* 0x002ff20007810000 */
[----:B------:R-:W1:Y:S01]  /*8130*/  MUFU.TANH R248, R39 ;  /* 0x0000002700f87308 */ /* 0x000e620000002400 */
[----:B--2---:R-:W-:Y:S09]  /*8140*/  FMNMX.FTZ R2, R245, R2, !PT ;  /* 0x00000002f5027209 */ /* 0x004ff20007810000 */
[----:B------:R-:W2:Y:S01]  /*8150*/  MUFU.TANH R252, R42 ;  /* 0x0000002a00fc7308 */ /* 0x000ea20000002400 */
[----:B---3--:R-:W-:Y:S09]  /*8160*/  FMNMX.FTZ R2, R191, R2, !PT ;  /* 0x00000002bf027209 */ /* 0x008ff20007810000 */
[----:B------:R3:W-:Y:S01]  /*8170*/  MUFU.EX2 R249, R4 ;  /* 0x0000000400f97308 */ /* 0x0007e20000000800 */
[----:B-1----:R-:W-:Y:S09]  /*8180*/  FMNMX.FTZ R2, R248, R2, !PT ;  /* 0x00000002f8027209 */ /* 0x002ff20007810000 */
[----:B------:R-:W1:Y:S01]  /*8190*/  MUFU.TANH R17, R43 ;  /* 0x0000002b00117308 */ /* 0x000e620000002400 */
[----:B--2---:R-:W-:Y:S09]  /*81a0*/  FMNMX.FTZ R2, R252, R2, !PT ;  /* 0x00000002fc027209 */ /* 0x004ff20007810000 */
[----:B------:R-:W2:Y:S01]  /*81b0*/  MUFU.TANH R203, R46 ;  /* 0x0000002e00cb7308 */ /* 0x000ea20000002400 */
[--C-:B---3--:R-:W-:Y:S09]  /*81c0*/  FFMA.FTZ R4, R167, c[0x0][0x2d0], -R160.reuse ;  /* 0x0000b400a7047a23 */ /* 0x108ff200000108a0 */
[----:B------:R-:W3:Y:S01]  /*81d0*/  MUFU.TANH R202, R47 ;  /* 0x0000002f00ca7308 */ /* 0x000ee20000002400 */
[----:B-1----:R-:W-:Y:S02]  /*81e0*/  FMNMX.FTZ R2, R17, R2, !PT ;  /* 0x0000000211027209 */ /* 0x002fe40007810000 */
[----:B------:R-:W-:Y:S07]  /*81f0*/  MOV R167, R17 ;  /* 0x0000001100a77202 */ /* 0x000fee0000000f00 */
[----:B------:R-:W1:Y:S01]  /*8200*/  MUFU.TANH R206, R50 ;  /* 0x0000003200ce7308 */ /* 0x000e620000002400 */
[----:B--2---:R-:W-:Y:S09]  /*8210*/  FMNMX.FTZ R2, R203, R2, !PT ;  /* 0x00000002cb027209 */ /* 0x004ff20007810000 */
[----:B------:R-:W2:Y:S01]  /*8220*/  MUFU.TANH R18, R51 ;  /* 0x0000003300127308 */ /* 0x000ea20000002400 */
[----:B---3--:R-:W-:Y:S01]  /*8230*/  FMNMX.FTZ R2, R202, R2, !PT ;  /* 0x00000002ca027209 */ /* 0x008fe20007810000 */
[----:B------:R-:W-:Y:S08]  /*8240*/  LDSM.16.MT88.4 R44, [R103+UR4+0x3100] ;  /* 0x00310004672c783b */ /* 0x000ff00008004200 */
[----:B------:R3:W-:Y:S01]  /*8250*/  MUFU.EX2 R207, R4 ;  /* 0x0000000400cf7308 */ /* 0x0007e20000000800 */
[----:B-1----:R-:W-:Y:S04]  /*8260*/  FMNMX.FTZ R2, R206, R2, !PT ;  /* 0x00000002ce027209 */ /* 0x002fe80007810000 */
[----:B--2---:R-:W-:Y:S02]  /*8270*/  FMNMX.FTZ R2, R18, R2, !PT ;  /* 0x0000000212027209 */ /* 0x004fe40007810000 */
[----:B------:R-:W-:Y:S03]  /*8280*/  MOV R169, R18 ;  /* 0x0000001200a97202 */ /* 0x000fe60000000f00 */
[----:B------:R-:W1:Y:S01]  /*8290*/  SHFL.BFLY PT, R3, R2, 0x2, 0x1f ;  /* 0x0c401f0002037f89 */ /* 0x000e6200000e0000 */
[--C-:B---3--:R-:W-:Y:S04]  /*82a0*/  FFMA.FTZ R4, R166, c[0x0][0x2d0], -R160.reuse ;  /* 0x0000b400a6047a23 */ /* 0x108fe800000108a0 */
[----:B------:R2:W-:Y:S01]  /*82b0*/  MUFU.EX2 R166, R4 ;  /* 0x0000000400a67308 */ /* 0x0005e20000000800 */
[----:B-1----:R-:W-:Y:S05]  /*82c0*/  FMNMX.FTZ R2, R2, R3, !PT ;  /* 0x0000000302027209 */ /* 0x002fea0007810000 */
[----:B------:R-:W1:Y:S01]  /*82d0*/  SHFL.BFLY PT, R3, R2, 0x1, 0x1f ;  /* 0x0c201f0002037f89 */ /* 0x000e6200000e0000 */
[--C-:B--2---:R-:W-:Y:S01]  /*82e0*/  FFMA.FTZ R4, R102, c[0x0][0x2d0], -R160.reuse ;  /* 0x0000b40066047a23 */ /* 0x104fe200000108a0 */
[----:B------:R-:W-:Y:S03]  /*82f0*/  IADD3 R102, R103, UR4, RZ ;  /* 0x0000000467667c10 */ /* 0x000fe6000fffe0ff */
[----:B------:R2:W-:Y:S01]  /*8300*/  MUFU.EX2 R19, R4 ;  /* 0x0000000400137308 */ /* 0x0005e20000000800 */
[----:B------:R-:W-:Y:S05]  /*8310*/  IADD3 R102, R239, R102, RZ ;  /* 0x00000066ef667210 */ /* 0x000fea0007ffe0ff */
[----:B------:R-:W3:Y:S01]  /*8320*/  LDSM.16.MT88.4 R20, [R102+0x100] ;  /* 0x000100006614783b */ /* 0x000ee20000004200 */
[----:B-1----:R-:W-:Y:S03]  /*8330*/  FMNMX.FTZ R3, R2, R3, !PT ;  /* 0x0000000302037209 */ /* 0x002fe60007810000 */
[----:B------:R1:W4:Y:S02]  /*8340*/  MUFU.EX2 R2, R0 ;  /* 0x0000000000027308 */ /* 0x0003240000000800 */
[C---:B------:R-:W-:Y:S04]  /*8350*/  FMUL.FTZ R161, R3.reuse, c[0x0][0x2d0] ;  /* 0x0000b40003a17a20 */ /* 0x040fe80000410000 */
[----:B--2---:R-:W-:Y:S01]  /*8360*/  FFMA.FTZ R4, R170, c[0x0][0x2d0], -R161 ;  /* 0x0000b400aa047a23 */ /* 0x004fe200000108a1 */
[----:B------:R-:W-:Y:S03]  /*8370*/  MOV R170, R16 ;  /* 0x0000001000aa7202 */ /* 0x000fe60000000f00 */
[----:B------:R2:W-:Y:S01]  /*8380*/  MUFU.EX2 R251, R4 ;  /* 0x0000000400fb7308 */ /* 0x0005e20000000800 */
[----:B-1----:R-:W-:Y:S01]  /*8390*/  FADD.FTZ R0, -R3, R101 ;  /* 0x0000006503007221 */ /* 0x002fe20000010100 */
[----:B------:R-:W-:Y:S01]  /*83a0*/  IADD3 R101, R237, UR4, RZ ;  /* 0x00000004ed657c10 */ /* 0x000fe2000fffe0ff */
[----:B----4-:R-:W-:Y:S02]  /*83b0*/  FMUL.FTZ R5, R2, R105 ;  /* 0x0000006902057220 */ /* 0x010fe40000410000 */
[----:B------:R-:W-:Y:S01]  /*83c0*/  FMUL.FTZ R0, R0, c[0x0][0x2d0] ;  /* 0x0000b40000007a20 */ /* 0x000fe20000410000 */
[----:B------:R-:W-:Y:S01]  /*83d0*/  IADD3 R101, R239, R101, RZ ;  /* 0x00000065ef657210 */ /* 0x000fe20007ffe0ff */
[C---:B------:R-:W-:Y:S02]  /*83e0*/  FMUL.FTZ R8, R2.reuse, R108 ;  /* 0x0000006c02087220 */ /* 0x040fe40000410000 */
[----:B------:R-:W-:Y:S02]  /*83f0*/  FMUL.FTZ R9, R2, R109 ;  /* 0x0000006d02097220 */ /* 0x000fe40000410000 */
[----:B------:R-:W1:Y:S01]  /*8400*/  MUFU.EX2 R0, R0 ;  /* 0x0000000000007308 */ /* 0x000e620000000800 */
[--C-:B--2---:R-:W-:Y:S01]  /*8410*/  FFMA.FTZ R4, R168, c[0x0][0x2d0], -R161.reuse ;  /* 0x0000b400a8047a23 */ /* 0x104fe200000108a1 */
[----:B------:R-:W-:Y:S01]  /*8420*/  MOV R168, R252 ;  /* 0x000000fc00a87202 */ /* 0x000fe20000000f00 */
[C---:B------:R-:W-:Y:S01]  /*8430*/  FMUL.FTZ R16, R2.reuse, R116 ;  /* 0x0000007402107220 */ /* 0x040fe20000410000 */
[----:B------:R-:W2:Y:S01]  /*8440*/  LDSM.16.MT88.4 R36, [R101+0x100] ;  /* 0x000100006524783b */ /* 0x000ea20000004200 */
[C---:B------:R-:W-:Y:S02]  /*8450*/  FMUL.FTZ R17, R2.reuse, R117 ;  /* 0x0000007502117220 */ /* 0x040fe40000410000 */
[C---:B------:R-:W-:Y:S02]  /*8460*/  FMUL.FTZ R32, R2.reuse, R132 ;  /* 0x0000008402207220 */ /* 0x040fe40000410000 */
[C---:B------:R-:W-:Y:S01]  /*8470*/  FMUL.FTZ R33, R2.reuse, R133 ;  /* 0x0000008502217220 */ /* 0x040fe20000410000 */
[----:B------:R-:W4:Y:S01]  /*8480*/  MUFU.EX2 R250, R4 ;  /* 0x0000000400fa7308 */ /* 0x000f220000000800 */
        /* <DEDUP_REMOVED lines=13> */
[C---:B-1----:R-:W-:Y:S02]  /*8560*/  FMUL.FTZ R6, R0.reuse, R106 ;  /* 0x0000006a00067220 */ /* 0x042fe40000410000 */
[C---:B------:R-:W-:Y:S02]  /*8570*/  FMUL.FTZ R7, R0.reuse, R107 ;  /* 0x0000006b00077220 */ /* 0x040fe40000410000 */
[C---:B------:R-:W-:Y:S02]  /*8580*/  FMUL.FTZ R10, R0.reuse, R110 ;  /* 0x0000006e000a7220 */ /* 0x040fe40000410000 */
[C---:B------:R-:W-:Y:S02]  /*8590*/  FMUL.FTZ R11, R0.reuse, R111 ;  /* 0x0000006f000b7220 */ /* 0x040fe40000410000 */
[----:B------:R-:W-:Y:S01]  /*85a0*/  FMUL.FTZ R18, R0, R118 ;  /* 0x0000007600127220 */ /* 0x000fe20000410000 */
[----:B----4-:R-:W-:Y:S01]  /*85b0*/  F2FP.PACK_AB R105, R250, R251 ;  /* 0x000000fbfa69723e */ /* 0x010fe200000000ff */
[--C-:B------:R-:W-:Y:S01]  /*85c0*/  FFMA.FTZ R4, R164, c[0x0][0x2d0], -R161.reuse ;  /* 0x0000b400a4047a23 */ /* 0x100fe200000108a1 */
[----:B------:R-:W-:Y:S01]  /*85d0*/  MOV R164, R249 ;  /* 0x000000f900a47202 */ /* 0x000fe20000000f00 */
[C---:B------:R-:W-:Y:S01]  /*85e0*/  FMUL.FTZ R26, R0.reuse, R126 ;  /* 0x0000007e001a7220 */ /* 0x040fe20000410000 */
[----:B------:R-:W1:Y:S01]  /*85f0*/  LDSM.16.MT88.4 R108, [R102+0x3100] ;  /* 0x00310000666c783b */ /* 0x000e620000004200 */
[----:B------:R4:W-:Y:S01]  /*8600*/  MUFU.EX2 R249, R4 ;  /* 0x0000000400f97308 */ /* 0x0009e20000000800 */
[C---:B------:R-:W-:Y:S02]  /*8610*/  FMUL.FTZ R27, R0.reuse, R127 ;  /* 0x0000007f001b7220 */ /* 0x040fe40000410000 */
[C---:B------:R-:W-:Y:S02]  /*8620*/  FMUL.FTZ R34, R0.reuse, R134 ;  /* 0x0000008600227220 */ /* 0x040fe40000410000 */
[C---:B------:R-:W-:Y:S02]  /*8630*/  FMUL.FTZ R35, R0.reuse, R135 ;  /* 0x0000008700237220 */ /* 0x040fe40000410000 */
[C---:B------:R-:W-:Y:S01]  /*8640*/  FMUL.FTZ R42, R0.reuse, R142 ;  /* 0x0000008e002a7220 */ /* 0x040fe20000410000 */
[----:B------:R-:W-:Y:S01]  /*8650*/  LDSM.16.MT88.4 R132, [R102+0x3900] ;  /* 0x003900006684783b */ /* 0x000fe20000004200 */
        /* <DEDUP_REMOVED lines=9> */
[----:B------:R-:W-:Y:S02]  /*86f0*/  FMUL.FTZ R57, R2, R57 ;  /* 0x0000003902397220 */ /* 0x000fe40000410000 */
[C---:B------:R-:W-:Y:S02]  /*8700*/  FMUL.FTZ R58, R0.reuse, R58 ;  /* 0x0000003a003a7220 */ /* 0x040fe40000410000 */
[C---:B------:R-:W-:Y:S02]  /*8710*/  FMUL.FTZ R59, R0.reuse, R59 ;  /* 0x0000003b003b7220 */ /* 0x040fe40000410000 */
[--C-:B----4-:R-:W-:Y:S01]  /*8720*/  FFMA.FTZ R4, R165, c[0x0][0x2d0], -R161.reuse ;  /* 0x0000b400a5047a23 */ /* 0x110fe200000108a1 */
[----:B------:R-:W-:Y:S01]  /*8730*/  MOV R165, R19 ;  /* 0x0000001300a57202 */ /* 0x000fe20000000f00 */
[----:B------:R-:W-:Y:S02]  /*8740*/  FMUL.FTZ R19, R0, R119 ;  /* 0x0000007700137220 */ /* 0x000fe40000410000 */
[----:B------:R-:W4:Y:S01]  /*8750*/  MUFU.EX2 R252, R4 ;  /* 0x0000000400fc7308 */ /* 0x000f220000000800 */
[----:B------:R-:W-:Y:S01]  /*8760*/  F2FP.PACK_AB R106, R165, R166 ;  /* 0x000000a6a56a723e */ /* 0x000fe200000000ff */
[----:B------:R-:W-:Y:S01]  /*8770*/  LDSM.16.MT88.4 R116, [R101+0x3100] ;  /* 0x003100006574783b */ /* 0x000fe20000004200 */
        /* <DEDUP_REMOVED lines=10> */
[----:B------:R-:W-:Y:S01]  /*8820*/  FMUL.FTZ R70, R0, R70 ;  /* 0x0000004600467220 */ /* 0x000fe20000410000 */
[----:B----4-:R-:W-:Y:S01]  /*8830*/  F2FP.PACK_AB R107, R252, R249 ;  /* 0x000000f9fc6b723e */ /* 0x010fe200000000ff */
[----:B------:R-:W-:Y:S01]  /*8840*/  FMUL.FTZ R4, R2, R104 ;  /* 0x0000006802047220 */ /* 0x000fe20000410000 */
[----:B------:R-:W-:Y:S01]  /*8850*/  F2FP.PACK_AB R104, R207, R164 ;  /* 0x000000a4cf68723e */ /* 0x000fe200000000ff */
[----:B------:R-:W-:Y:S02]  /*8860*/  FMUL.FTZ R71, R0, R71 ;  /* 0x0000004700477220 */ /* 0x000fe40000410000 */
[C---:B------:R-:W-:Y:S02]  /*8870*/  FMUL.FTZ R72, R2.reuse, R72 ;  /* 0x0000004802487220 */ /* 0x040fe40000410000 */
[----:B------:R-:W-:Y:S02]  /*8880*/  FMUL.FTZ R73, R2, R73 ;  /* 0x0000004902497220 */ /* 0x000fe40000410000 */
[C---:B------:R-:W-:Y:S05]  /*8890*/  HMMA.16816.F32 R4, R104.reuse, R12, R4 ;  /* 0x0000000c6804723c */ /* 0x040fea0000001804 */
[----:B------:R-:W-:Y:S02]  /*88a0*/  FMUL.FTZ R74, R0, R74 ;  /* 0x0000004a004a7220 */ /* 0x000fe40000410000 */
[C---:B------:R-:W-:Y:S01]  /*88b0*/  FMUL.FTZ R12, R2.reuse, R112 ;  /* 0x00000070020c7220 */ /* 0x040fe20000410000 */
[C---:B------:R-:W-:Y:S04]  /*88c0*/  HMMA.16816.F32 R8, R104.reuse, R14, R8 ;  /* 0x0000000e6808723c */ /* 0x040fe80000001808 */
[----:B------:R-:W-:Y:S02]  /*88d0*/  FMUL.FTZ R13, R2, R113 ;  /* 0x00000071020d7220 */ /* 0x000fe40000410000 */
[C---:B------:R-:W-:Y:S02]  /*88e0*/  FMUL.FTZ R75, R0.reuse, R75 ;  /* 0x0000004b004b7220 */ /* 0x040fe40000410000 */
[C---:B------:R-:W-:Y:S04]  /*88f0*/  FMUL.FTZ R14, R0.reuse, R114 ;  /* 0x00000072000e7220 */ /* 0x040fe80000410000 */
[----:B------:R-:W-:Y:S02]  /*8900*/  FMUL.FTZ R15, R0, R115 ;  /* 0x00000073000f7220 */ /* 0x000fe40000410000 */
[----:B------:R-:W4:Y:S01]  /*8910*/  LDSM.16.MT88.4 R112, [R237+UR4+0x3100] ;  /* 0x00310004ed70783b */ /* 0x000f220008004200 */
[C---:B------:R-:W-:Y:S02]  /*8920*/  FMUL.FTZ R76, R2.reuse, R76 ;  /* 0x0000004c024c7220 */ /* 0x040fe40000410000 */
[----:B------:R-:W-:Y:S02]  /*8930*/  FMUL.FTZ R77, R2, R77 ;  /* 0x0000004d024d7220 */ /* 0x000fe40000410000 */
[C---:B---3--:R-:W-:Y:S03]  /*8940*/  HMMA.16816.F32 R12, R104.reuse, R20, R12 ;  /* 0x00000014680c723c */ /* 0x048fe6000000180c */
        /* <DEDUP_REMOVED lines=8> */
[C---:B------:R-:W-:Y:S04]  /*89d0*/  FMUL.FTZ R22, R0.reuse, R122 ;  /* 0x0000007a00167220 */ /* 0x040fe80000410000 */
[----:B------:R-:W-:Y:S01]  /*89e0*/  FMUL.FTZ R23, R0, R123 ;  /* 0x0000007b00177220 */ /* 0x000fe20000410000 */
[----:B------:R-:W-:Y:S01]  /*89f0*/  MOV R151, R121 ;  /* 0x0000007900977202 */ /* 0x000fe20000000f00 */
[----:B------:R-:W-:Y:S02]  /*8a00*/  FMUL.FTZ R24, R2, R124 ;  /* 0x0000007c02187220 */ /* 0x000fe40000410000 */
[--C-:B------:R-:W-:Y:S02]  /*8a10*/  FFMA.FTZ R124, R176, c[0x0][0x2d0], -R161.reuse ;  /* 0x0000b400b07c7a23 */ /* 0x100fe400000108a1 */
[C---:B------:R-:W-:Y:S01]  /*8a20*/  FMUL.FTZ R80, R2.reuse, R80 ;  /* 0x0000005002507220 */ /* 0x040fe20000410000 */
[C---:B------:R-:W-:Y:S03]  /*8a30*/  HMMA.16816.F32 R20, R104.reuse, R28, R20 ;  /* 0x0000001c6814723c */ /* 0x040fe60000001814 */
[----:B------:R-:W-:Y:S02]  /*8a40*/  FMUL.FTZ R81, R2, R81 ;  /* 0x0000005102517220 */ /* 0x000fe40000410000 */
[----:B------:R-:W-:Y:S02]  /*8a50*/  FMUL.FTZ R82, R0, R82 ;  /* 0x0000005200527220 */ /* 0x000fe40000410000 */
[C---:B------:R-:W-:Y:S01]  /*8a60*/  FMUL.FTZ R28, R2.reuse, R128 ;  /* 0x00000080021c7220 */ /* 0x040fe20000410000 */
[C---:B------:R-:W-:Y:S04]  /*8a70*/  HMMA.16816.F32 R24, R104.reuse, R30, R24 ;  /* 0x0000001e6818723c */ /* 0x040fe80000001818 */
[----:B------:R-:W-:Y:S02]  /*8a80*/  FMUL.FTZ R29, R2, R129 ;  /* 0x00000081021d7220 */ /* 0x000fe40000410000 */
[C---:B------:R-:W-:Y:S02]  /*8a90*/  FMUL.FTZ R83, R0.reuse, R83 ;  /* 0x0000005300537220 */ /* 0x040fe40000410000 */
[C---:B------:R-:W-:Y:S04]  /*8aa0*/  FMUL.FTZ R30, R0.reuse, R130 ;  /* 0x00000082001e7220 */ /* 0x040fe80000410000 */
[----:B------:R-:W-:Y:S02]  /*8ab0*/  FMUL.FTZ R31, R0, R131 ;  /* 0x00000083001f7220 */ /* 0x000fe40000410000 */
[----:B------:R-:W-:Y:S01]  /*8ac0*/  LDSM.16.MT88.4 R128, [R103+UR4+0x3900] ;  /* 0x003900046780783b */ /* 0x000fe20008004200 */
[C---:B------:R-:W-:Y:S02]  /*8ad0*/  FMUL.FTZ R84, R2.reuse, R84 ;  /* 0x0000005402547220 */ /* 0x040fe40000410000 */
[----:B------:R-:W-:Y:S02]  /*8ae0*/  FMUL.FTZ R85, R2, R85 ;  /* 0x0000005502557220 */ /* 0x000fe40000410000 */
[C---:B--2---:R-:W-:Y:S03]  /*8af0*/  HMMA.16816.F32 R28, R104.reuse, R36, R28 ;  /* 0x00000024681c723c */ /* 0x044fe6000000181c */
        /* <DEDUP_REMOVED lines=12> */
[----:B------:R-:W-:Y:S01]  /*8bc0*/  FMUL.FTZ R89, R2, R89 ;  /* 0x0000005902597220 */ /* 0x000fe20000410000 */
[----:B------:R-:W-:Y:S01]  /*8bd0*/  MOV R169, R203 ;  /* 0x000000cb00a97202 */ /* 0x000fe20000000f00 */
[C---:B------:R-:W-:Y:S02]  /*8be0*/  FMUL.FTZ R90, R0.reuse, R90 ;  /* 0x0000005a005a7220 */ /* 0x040fe40000410000 */
[----:B------:R-:W-:Y:S01]  /*8bf0*/  FMUL.FTZ R91, R0, R91 ;  /* 0x0000005b005b7220 */ /* 0x000fe20000410000 */
[C---:B------:R-:W-:Y:S03]  /*8c00*/  HMMA.16816.F32 R36, R104.reuse, R44, R36 ;  /* 0x0000002c6824723c */ /* 0x040fe60000001824 */
[C---:B------:R-:W-:Y:S02]  /*8c10*/  FMUL.FTZ R92, R2.reuse, R92 ;  /* 0x0000005c025c7220 */ /* 0x040fe40000410000 */
[C---:B------:R-:W-:Y:S02]  /*8c20*/  FMUL.FTZ R93, R2.reuse, R93 ;  /* 0x0000005d025d7220 */ /* 0x040fe40000410000 */
        /* <DEDUP_REMOVED lines=10> */
[----:B------:R-:W-:Y:S02]  /*8cd0*/  FMUL.FTZ R95, R0, R95 ;  /* 0x0000005f005f7220 */ /* 0x000fe40000410000 */
[C---:B------:R-:W-:Y:S02]  /*8ce0*/  FMUL.FTZ R96, R2.reuse, R96 ;  /* 0x0000006002607220 */ /* 0x040fe40000410000 */
[----:B------:R-:W-:Y:S01]  /*8cf0*/  FMUL.FTZ R97, R2, R97 ;  /* 0x0000006102617220 */ /* 0x000fe20000410000 */
[C---:B-1----:R-:W-:Y:S03]  /*8d00*/  HMMA.16816.F32 R44, R104.reuse, R108, R44 ;  /* 0x0000006c682c723c */ /* 0x042fe6000000182c */
[C---:B------:R-:W-:Y:S02]  /*8d10*/  FMUL.FTZ R98, R0.reuse, R98 ;  /* 0x0000006200627220 */ /* 0x040fe40000410000 */
[----:B------:R-:W-:Y:S03]  /*8d20*/  FMUL.FTZ R99, R0, R99 ;  /* 0x0000006300637220 */ /* 0x000fe60000410000 */
[C---:B------:R-:W-:Y:S01]  /*8d30*/  HMMA.16816.F32 R48, R104.reuse, R110, R48 ;  /* 0x0000006e6830723c */ /* 0x040fe20000001830 */
[----:B------:R-:W1:Y:S07]  /*8d40*/  LDSM.16.MT88.4 R108, [R103+UR4+0x6100] ;  /* 0x00610004676c783b */ /* 0x000e6e0008004200 */
[C---:B----4-:R-:W-:Y:S08]  /*8d50*/  HMMA.16816.F32 R52, R104.reuse, R112, R52 ;  /* 0x000000706834723c */ /* 0x050ff00000001834 */
[C---:B------:R-:W-:Y:S01]  /*8d60*/  HMMA.16816.F32 R56, R104.reuse, R114, R56 ;  /* 0x000000726838723c */ /* 0x040fe20000001838 */
[----:B------:R-:W2:Y:S07]  /*8d70*/  LDSM.16.MT88.4 R112, [R102+0x6100] ;  /* 0x006100006670783b */ /* 0x000eae0000004200 */
[C---:B------:R-:W-:Y:S07]  /*8d80*/  HMMA.16816.F32 R60, R104.reuse, R116, R60 ;  /* 0x00000074683c723c */ /* 0x040fee000000183c */
[--C-:B------:R-:W-:Y:S01]  /*8d90*/  FFMA.FTZ R116, R162, c[0x0][0x2d0], -R160.reuse ;  /* 0x0000b400a2747a23 */ /* 0x100fe200000108a0 */
[C---:B------:R-:W-:Y:S03]  /*8da0*/  HMMA.16816.F32 R64, R104.reuse, R118, R64 ;  /* 0x000000766840723c */ /* 0x040fe60000001840 */
[----:B------:R3:W-:Y:S01]  /*8db0*/  MUFU.EX2 R248, R116 ;  /* 0x0000007400f87308 */ /* 0x0007e20000000800 */
[----:B------:R-:W-:Y:S02]  /*8dc0*/  MOV R162, R120 ;  /* 0x0000007800a27202 */ /* 0x000fe40000000f00 */
[----:B------:R-:W-:Y:S02]  /*8dd0*/  LDSM.16.MT88.4 R120, [R237+UR4+0x900] ;  /* 0x00090004ed78783b */ /* 0x000fe40008004200 */
[C---:B-1----:R-:W-:Y:S07]  /*8de0*/  HMMA.16816.F32 R68, R104.reuse, R108, R68 ;  /* 0x0000006c6844723c */ /* 0x042fee0000001844 */
[--C-:B------:R-:W-:Y:S01]  /*8df0*/  FFMA.FTZ R108, R171, c[0x0][0x2d0], -R160.reuse ;  /* 0x0000b400ab6c7a23 */ /* 0x100fe200000108a0 */
[C---:B------:R-:W-:Y:S03]  /*8e00*/  HMMA.16816.F32 R72, R104.reuse, R110, R72 ;  /* 0x0000006e6848723c */ /* 0x040fe60000001848 */
[----:B------:R1:W-:Y:S01]  /*8e10*/  MUFU.EX2 R246, R108 ;  /* 0x0000006c00f67308 */ /* 0x0003e20000000800 */
[----:B------:R-:W-:Y:S04]  /*8e20*/  MOV R171, R241 ;  /* 0x000000f100ab7202 */ /* 0x000fe80000000f00 */
[C---:B--2---:R-:W-:Y:S04]  /*8e30*/  HMMA.16816.F32 R76, R104.reuse, R112, R76 ;  /* 0x00000070684c723c */ /* 0x044fe8000000184c */
[--C-:B---3--:R-:W-:Y:S01]  /*8e40*/  FFMA.FTZ R116, R163, c[0x0][0x2d0], -R160.reuse ;  /* 0x0000b400a3747a23 */ /* 0x108fe200000108a0 */
[----:B------:R2:W-:Y:S01]  /*8e50*/  MUFU.EX2 R241, R124 ;  /* 0x0000007c00f17308 */ /* 0x0005e20000000800 */
[----:B------:R-:W-:Y:S01]  /*8e60*/  MOV R163, R243 ;  /* 0x000000f300a37202 */ /* 0x000fe20000000f00 */
[--C-:B------:R-:W-:Y:S01]  /*8e70*/  FFMA.FTZ R112, R173, c[0x0][0x2d0], -R161.reuse ;  /* 0x0000b400ad707a23 */ /* 0x100fe200000108a1 */
[C---:B------:R-:W-:Y:S07]  /*8e80*/  HMMA.16816.F32 R80, R104.reuse, R114, R80 ;  /* 0x000000726850723c */ /* 0x040fee0000001850 */
[----:B------:R3:W4:Y:S01]  /*8e90*/  MUFU.EX2 R247, R116 ;  /* 0x0000007400f77308 */ /* 0x0007220000000800 */
[--C-:B-1----:R-:W-:Y:S09]  /*8ea0*/  FFMA.FTZ R108, R172, c[0x0][0x2d0], -R160.reuse ;  /* 0x0000b400ac6c7a23 */ /* 0x102ff200000108a0 */
[----:B------:R1:W-:Y:S01]  /*8eb0*/  MUFU.EX2 R244, R112 ;  /* 0x0000007000f47308 */ /* 0x0003e20000000800 */
[----:B--2---:R-:W-:Y:S09]  /*8ec0*/  LDSM.16.MT88.4 R124, [R101+0x900] ;  /* 0x00090000657c783b */ /* 0x004ff20000004200 */
[----:B------:R2:W5:Y:S01]  /*8ed0*/  MUFU.EX2 R245, R108 ;  /* 0x0000006c00f57308 */ /* 0x0005620000000800 */
[----:B---3--:R-:W3:Y:S01]  /*8ee0*/  LDSM.16.MT88.4 R116, [R237+UR4+0x6100] ;  /* 0x00610004ed74783b */ /* 0x008ee20008004200 */
[--C-:B-1----:R-:W-:Y:S08]  /*8ef0*/  FFMA.FTZ R112, R175, c[0x0][0x2d0], -R161.reuse ;  /* 0x0000b400af707a23 */ /* 0x102ff000000108a1 */
[----:B------:R1:W1:Y:S01]  /*8f00*/  MUFU.EX2 R243, R112 ;  /* 0x0000007000f37308 */ /* 0x0002620000000800 */
[----:B--2---:R-:W2:Y:S08]  /*8f10*/  LDSM.16.MT88.4 R108, [R101+0x6100] ;  /* 0x00610000656c783b */ /* 0x004eb00000004200 */
[----:B-1----:R-:W1:Y:S01]  /*8f20*/  LDSM.16.MT88.4 R112, [R103+UR4+0x900] ;  /* 0x000900046770783b */ /* 0x002e620008004200 */
[C---:B---3--:R-:W-:Y:S07]  /*8f30*/  HMMA.16816.F32 R84, R104.reuse, R116, R84 ;  /* 0x000000746854723c */ /* 0x048fee0000001854 */
[--C-:B------:R-:W-:Y:S01]  /*8f40*/  FFMA.FTZ R116, R174, c[0x0][0x2d0], -R161.reuse ;  /* 0x0000b400ae747a23 */ /* 0x100fe200000108a1 */
[C---:B------:R-:W-:Y:S03]  /*8f50*/  HMMA.16816.F32 R88, R104.reuse, R118, R88 ;  /* 0x000000766858723c */ /* 0x040fe60000001858 */
[----:B------:R3:W1:Y:S05]  /*8f60*/  MUFU.EX2 R242, R116 ;  /* 0x0000007400f27308 */ /* 0x00066a0000000800 */
[C---:B--2---:R-:W-:Y:S08]  /*8f70*/  HMMA.16816.F32 R92, R104.reuse, R108, R92 ;  /* 0x0000006c685c723c */ /* 0x044ff0000000185c */
[----:B------:R-:W-:Y:S01]  /*8f80*/  HMMA.16816.F32 R96, R104, R110, R96 ;  /* 0x0000006e6860723c */ /* 0x000fe20000001860 */
[----:B------:R-:W-:Y:S06]  /*8f90*/  LDSM.16.MT88.4 R108, [R237+UR4+0x3900] ;  /* 0x00390004ed6c783b */ /* 0x000fec0008004200 */
[----:B----4-:R-:W-:Y:S02]  /*8fa0*/  F2FP.PACK_AB R104, R247, R248 ;  /* 0x000000f8f768723e */ /* 0x010fe400000000ff */
[----:B---3--:R-:W2:Y:S03]  /*8fb0*/  LDSM.16.MT88.4 R116, [R102+0x900] ;  /* 0x000900006674783b */ /* 0x008ea60000004200 */
[----:B-----5:R-:W-:Y:S02]  /*8fc0*/  F2FP.PACK_AB R106, R245, R246 ;  /* 0x000000f6f56a723e */ /* 0x020fe400000000ff */
[----:B------:R-:W-:Y:S02]  /*8fd0*/  F2FP.PACK_AB R105, R243, R244 ;  /* 0x000000f4f369723e */ /* 0x000fe400000000ff */
[----:B-1----:R-:W-:Y:S07]  /*8fe0*/  F2FP.PACK_AB R107, R241, R242 ;  /* 0x000000f2f16b723e */ /* 0x002fee00000000ff */
[C---:B------:R-:W-:Y:S08]  /*8ff0*/  HMMA.16816.F32 R4, R104.reuse, R112, R4 ;  /* 0x000000706804723c */ /* 0x040ff00000001804 */
[C---:B------:R-:W-:Y:S01]  /*9000*/  HMMA.16816.F32 R8, R104.reuse, R114, R8 ;  /* 0x000000726808723c */ /* 0x040fe20000001808 */
[----:B------:R-:W1:Y:S07]  /*9010*/  LDSM.16.MT88.4 R112, [R101+0x3900] ;  /* 0x003900006570783b */ /* 0x000e6e0000004200 */
[C---:B--2---:R-:W-:Y:S08]  /*9020*/  HMMA.16816.F32 R12, R104.reuse, R116, R12 ;  /* 0x00000074680c723c */ /* 0x044ff0000000180c */
[C---:B------:R-:W-:Y:S01]  /*9030*/  HMMA.16816.F32 R16, R104.reuse, R118, R16 ;  /* 0x000000766810723c */ /* 0x040fe20000001810 */
[----:B------:R-:W2:Y:S07]  /*9040*/  LDSM.16.MT88.4 R116, [R103+UR4+0x6900] ;  /* 0x006900046774783b */ /* 0x000eae0008004200 */
[C---:B------:R-:W-:Y:S07]  /*9050*/  HMMA.16816.F32 R20, R104.reuse, R120, R20 ;  /* 0x000000786814723c */ /* 0x040fee0000001814 */
[--C-:B------:R-:W-:Y:S01]  /*9060*/  FFMA.FTZ R120, R177, c[0x0][0x2d0], -R160.reuse ;  /* 0x0000b400b1787a23 */ /* 0x100fe200000108a0 */
[C---:B------:R-:W-:Y:S03]  /*9070*/  HMMA.16816.F32 R24, R104.reuse, R122, R24 ;  /* 0x0000007a6818723c */ /* 0x040fe60000001818 */
[----:B------:R3:W-:Y:S05]  /*9080*/  MUFU.EX2 R206, R120 ;  /* 0x0000007800ce7308 */ /* 0x0007ea0000000800 */
[C---:B------:R-:W-:Y:S07]  /*9090*/  HMMA.16816.F32 R28, R104.reuse, R124, R28 ;  /* 0x0000007c681c723c */ /* 0x040fee000000181c */
[--C-:B------:R-:W-:Y:S01]  /*90a0*/  FFMA.FTZ R124, R182, c[0x0][0x2d0], -R161.reuse ;  /* 0x0000b400b67c7a23 */ /* 0x100fe200000108a1 */
[C---:B------:R-:W-:Y:S03]  /*90b0*/  HMMA.16816.F32 R32, R104.reuse, R126, R32 ;  /* 0x0000007e6820723c */ /* 0x040fe60000001820 */
[----:B------:R4:W-:Y:S05]  /*90c0*/  MUFU.EX2 R203, R124 ;  /* 0x0000007c00cb7308 */ /* 0x0009ea0000000800 */
[C---:B------:R-:W-:Y:S01]  /*90d0*/  HMMA.16816.F32 R36, R104.reuse, R128, R36 ;  /* 0x000000806824723c */ /* 0x040fe20000001824 */
[----:B---3--:R-:W3:Y:S07]  /*90e0*/  LDSM.16.MT88.4 R120, [R102+0x6900] ;  /* 0x006900006678783b */ /* 0x008eee0000004200 */
[C---:B------:R-:W-:Y:S01]  /*90f0*/  HMMA.16816.F32 R40, R104.reuse, R130, R40 ;  /* 0x000000826828723c */ /* 0x040fe20000001828 */
[----:B------:R-:W-:Y:S07]  /*9100*/  LDSM.16.MT88.4 R128, [R103+UR4+0x4100] ;  /* 0x004100046780783b */ /* 0x000fee0008004200 */
[C---:B------:R-:W-:Y:S01]  /*9110*/  HMMA.16816.F32 R44, R104.reuse, R132, R44 ;  /* 0x00000084682c723c */ /* 0x040fe2000000182c */
[----:B----4-:R-:W-:Y:S07]  /*9120*/  LDSM.16.MT88.4 R124, [R237+UR4+0x1100] ;  /* 0x00110004ed7c783b */ /* 0x010fee0008004200 */
[C---:B------:R-:W-:Y:S01]  /*9130*/  HMMA.16816.F32 R48, R104.reuse, R134, R48 ;  /* 0x000000866830723c */ /* 0x040fe20000001830 */
[----:B------:R-:W-:Y:S07]  /*9140*/  LDSM.16.MT88.4 R132, [R102+0x4100] ;  /* 0x004100006684783b */ /* 0x000fee0000004200 */
[C---:B------:R-:W-:Y:S07]  /*9150*/  HMMA.16816.F32 R52, R104.reuse, R108, R52 ;  /* 0x0000006c6834723c */ /* 0x040fee0000001834 */
[--C-:B------:R-:W-:Y:S01]  /*9160*/  FFMA.FTZ R108, R179, c[0x0][0x2d0], -R160.reuse ;  /* 0x0000b400b36c7a23 */ /* 0x100fe200000108a0 */
[C---:B------:R-:W-:Y:S03]  /*9170*/  HMMA.16816.F32 R56, R104.reuse, R110, R56 ;  /* 0x0000006e6838723c */ /* 0x040fe60000001838 */
[----:B------:R4:W5:Y:S05]  /*9180*/  MUFU.EX2 R204, R108 ;  /* 0x0000006c00cc7308 */ /* 0x00096a0000000800 */
[C---:B-1----:R-:W-:Y:S07]  /*9190*/  HMMA.16816.F32 R60, R104.reuse, R112, R60 ;  /* 0x00000070683c723c */ /* 0x042fee000000183c */
[--C-:B------:R-:W-:Y:S01]  /*91a0*/  FFMA.FTZ R112, R180, c[0x0][0x2d0], -R160.reuse ;  /* 0x0000b400b4707a23 */ /* 0x100fe200000108a0 */
[C---:B------:R-:W-:Y:S03]  /*91b0*/  HMMA.16816.F32 R64, R104.reuse, R114, R64 ;  /* 0x000000726840723c */ /* 0x040fe60000001840 */
[----:B------:R1:W-:Y:S05]  /*91c0*/  MUFU.EX2 R207, R112 ;  /* 0x0000007000cf7308 */ /* 0x0003ea0000000800 */
[C---:B--2---:R-:W-:Y:S04]  /*91d0*/  HMMA.16816.F32 R68, R104.reuse, R116, R68 ;  /* 0x000000746844723c */ /* 0x044fe80000001844 */
[--C-:B----4-:R-:W-:Y:S03]  /*91e0*/  FFMA.FTZ R108, R178, c[0x0][0x2d0], -R160.reuse ;  /* 0x0000b400b26c7a23 */ /* 0x110fe600000108a0 */
[--C-:B------:R-:W-:Y:S01]  /*91f0*/  FFMA.FTZ R116, R183, c[0x0][0x2d0], -R161.reuse ;  /* 0x0000b400b7747a23 */ /* 0x100fe200000108a1 */
[C---:B------:R-:W-:Y:S01]  /*9200*/  HMMA.16816.F32 R72, R104.reuse, R118, R72 ;  /* 0x000000766848723c */ /* 0x040fe20000001848 */
[----:B------:R2:W4:Y:S07]  /*9210*/  MUFU.EX2 R205, R108 ;  /* 0x0000006c00cd7308 */ /* 0x00052e0000000800 */
[C---:B---3--:R-:W-:Y:S03]  /*9220*/  HMMA.16816.F32 R76, R104.reuse, R120, R76 ;  /* 0x00000078684c723c */ /* 0x048fe6000000184c */
[----:B------:R3:W3:Y:S01]  /*9230*/  MUFU.EX2 R202, R116 ;  /* 0x0000007400ca7308 */ /* 0x0006e20000000800 */
[----:B-1----:R-:W-:Y:S03]  /*9240*/  LDSM.16.MT88.4 R112, [R101+0x6900] ;  /* 0x006900006570783b */ /* 0x002fe60000004200 */
[--C-:B------:R-:W-:Y:S01]  /*9250*/  FFMA.FTZ R120, R188, c[0x0][0x2d0], -R161.reuse ;  /* 0x0000b400bc787a23 */ /* 0x100fe200000108a1 */
[C---:B------:R-:W-:Y:S05]  /*9260*/  HMMA.16816.F32 R80, R104.reuse, R122, R80 ;  /* 0x0000007a6850723c */ /* 0x040fea0000001850 */
[----:B------:R1:W-:Y:S01]  /*9270*/  MUFU.EX2 R201, R120 ;  /* 0x0000007800c97308 */ /* 0x0003e20000000800 */
[----:B--2---:R-:W2:Y:S01]  /*9280*/  LDSM.16.MT88.4 R108, [R237+UR4+0x6900] ;  /* 0x00690004ed6c783b */ /* 0x004ea20008004200 */
[--C-:B---3--:R-:W-:Y:S08]  /*9290*/  FFMA.FTZ R116, R181, c[0x0][0x2d0], -R161.reuse ;  /* 0x0000b400b5747a23 */ /* 0x108ff000000108a1 */
[----:B------:R3:W2:Y:S01]  /*92a0*/  MUFU.EX2 R200, R116 ;  /* 0x0000007400c87308 */ /* 0x0006a20000000800 */
[----:B-1----:R-:W-:Y:S08]  /*92b0*/  LDSM.16.MT88.4 R120, [R102+0x1100] ;  /* 0x001100006678783b */ /* 0x002ff00000004200 */
[----:B---3--:R-:W1:Y:S01]  /*92c0*/  LDSM.16.MT88.4 R116, [R103+UR4+0x1100] ;  /* 0x001100046774783b */ /* 0x008e620008004200 */
[C---:B--2---:R-:W-:Y:S08]  /*92d0*/  HMMA.16816.F32 R84, R104.reuse, R108, R84 ;  /* 0x0000006c6854723c */ /* 0x044ff00000001854 */
[C---:B------:R-:W-:Y:S01]  /*92e0*/  HMMA.16816.F32 R88, R104.reuse, R110, R88 ;  /* 0x0000006e6858723c */ /* 0x040fe20000001858 */
[----:B------:R-:W2:Y:S07]  /*92f0*/  LDSM.16.MT88.4 R108, [R101+0x1100] ;  /* 0x00110000656c783b */ /* 0x000eae0000004200 */
[C---:B------:R-:W-:Y:S08]  /*9300*/  HMMA.16816.F32 R92, R104.reuse, R112, R92 ;  /* 0x00000070685c723c */ /* 0x040ff0000000185c */
[----:B------:R-:W-:Y:S01]  /*9310*/  HMMA.16816.F32 R96, R104, R114, R96 ;  /* 0x000000726860723c */ /* 0x000fe20000001860 */
[----:B------:R-:W3:Y:S06]  /*9320*/  LDSM.16.MT88.4 R112, [R237+UR4+0x4100] ;  /* 0x00410004ed70783b */ /* 0x000eec0008004200 */
[----:B-----5:R-:W-:Y:S02]  /*9330*/  F2FP.PACK_AB R104, R204, R206 ;  /* 0x000000cecc68723e */ /* 0x020fe400000000ff */
[----:B----4-:R-:W-:Y:S03]  /*9340*/  F2FP.PACK_AB R106, R207, R205 ;  /* 0x000000cdcf6a723e */ /* 0x010fe600000000ff */
[----:B------:R-:W-:Y:S02]  /*9350*/  F2FP.PACK_AB R105, R202, R203 ;  /* 0x000000cbca69723e */ /* 0x000fe400000000ff */
[----:B------:R-:W-:Y:S07]  /*9360*/  F2FP.PACK_AB R107, R201, R200 ;  /* 0x000000c8c96b723e */ /* 0x000fee00000000ff */
[C---:B-1----:R-:W-:Y:S08]  /*9370*/  HMMA.16816.F32 R4, R104.reuse, R116, R4 ;  /* 0x000000746804723c */ /* 0x042ff00000001804 */
[C---:B------:R-:W-:Y:S01]  /*9380*/  HMMA.16816.F32 R8, R104.reuse, R118, R8 ;  /* 0x000000766808723c */ /* 0x040fe20000001808 */
[----:B------:R-:W1:Y:S07]  /*9390*/  LDSM.16.MT88.4 R116, [R101+0x4100] ;  /* 0x004100006574783b */ /* 0x000e6e0000004200 */
[C---:B------:R-:W-:Y:S08]  /*93a0*/  HMMA.16816.F32 R12, R104.reuse, R120, R12 ;  /* 0x00000078680c723c */ /* 0x040ff0000000180c */
[C---:B------:R-:W-:Y:S01]  /*93b0*/  HMMA.16816.F32 R16, R104.reuse, R122, R16 ;  /* 0x0000007a6810723c */ /* 0x040fe20000001810 */
[----:B------:R-:W4:Y:S07]  /*93c0*/  LDSM.16.MT88.4 R120, [R103+UR4+0x7100] ;  /* 0x007100046778783b */ /* 0x000f2e0008004200 */
[C---:B------:R-:W-:Y:S07]  /*93d0*/  HMMA.16816.F32 R20, R104.reuse, R124, R20 ;  /* 0x0000007c6814723c */ /* 0x040fee0000001814 */
[--C-:B------:R-:W-:Y:S01]  /*93e0*/  FFMA.FTZ R124, R149, c[0x0][0x2d0], -R161.reuse ;  /* 0x0000b400957c7a23 */ /* 0x100fe200000108a1 */
[C---:B------:R-:W-:Y:S03]  /*93f0*/  HMMA.16816.F32 R24, R104.reuse, R126, R24 ;  /* 0x0000007e6818723c */ /* 0x040fe60000001818 */
[----:B------:R5:W-:Y:S05]  /*9400*/  MUFU.EX2 R181, R124 ;  /* 0x0000007c00b57308 */ /* 0x000bea0000000800 */
[C---:B--2---:R-:W-:Y:S08]  /*9410*/  HMMA.16816.F32 R28, R104.reuse, R108, R28 ;  /* 0x0000006c681c723c */ /* 0x044ff0000000181c */
[C---:B------:R-:W-:Y:S01]  /*9420*/  HMMA.16816.F32 R32, R104.reuse, R110, R32 ;  /* 0x0000006e6820723c */ /* 0x040fe20000001820 */
[----:B------:R-:W2:Y:S07]  /*9430*/  LDSM.16.MT88.4 R108, [R102+0x7100] ;  /* 0x00710000666c783b */ /* 0x000eae0000004200 */
[C---:B------:R-:W-:Y:S01]  /*9440*/  HMMA.16816.F32 R36, R104.reuse, R128, R36 ;  /* 0x000000806824723c */ /* 0x040fe20000001824 */
[----:B-----5:R-:W-:Y:S07]  /*9450*/  LDSM.16.MT88.4 R124, [R237+UR4+0x1900] ;  /* 0x00190004ed7c783b */ /* 0x020fee0008004200 */
[C---:B------:R-:W-:Y:S01]  /*9460*/  HMMA.16816.F32 R40, R104.reuse, R130, R40 ;  /* 0x000000826828723c */ /* 0x040fe20000001828 */
[----:B------:R-:W-:Y:S07]  /*9470*/  LDSM.16.MT88.4 R128, [R101+0x1900] ;  /* 0x001900006580783b */ /* 0x000fee0000004200 */
[C---:B------:R-:W-:Y:S08]  /*9480*/  HMMA.16816.F32 R44, R104.reuse, R132, R44 ;  /* 0x00000084682c723c */ /* 0x040ff0000000182c */
[C---:B------:R-:W-:Y:S01]  /*9490*/  HMMA.16816.F32 R48, R104.reuse, R134, R48 ;  /* 0x000000866830723c */ /* 0x040fe20000001830 */
[----:B------:R-:W-:Y:S07]  /*94a0*/  LDSM.16.MT88.4 R132, [R103+UR4+0x4900] ;  /* 0x004900046784783b */ /* 0x000fee0008004200 */
[C---:B---3--:R-:W-:Y:S07]  /*94b0*/  HMMA.16816.F32 R52, R104.reuse, R112, R52 ;  /* 0x000000706834723c */ /* 0x048fee0000001834 */
[--C-:B------:R-:W-:Y:S01]  /*94c0*/  FFMA.FTZ R112, R189, c[0x0][0x2d0], -R160.reuse ;  /* 0x0000b400bd707a23 */ /* 0x100fe200000108a0 */
[C---:B------:R-:W-:Y:S03]  /*94d0*/  HMMA.16816.F32 R56, R104.reuse, R114, R56 ;  /* 0x000000726838723c */ /* 0x040fe60000001838 */
[----:B------:R3:W-:Y:S05]  /*94e0*/  MUFU.EX2 R191, R112 ;  /* 0x0000007000bf7308 */ /* 0x0007ea0000000800 */
[C---:B-1----:R-:W-:Y:S07]  /*94f0*/  HMMA.16816.F32 R60, R104.reuse, R116, R60 ;  /* 0x00000074683c723c */ /* 0x042fee000000183c */
[--C-:B------:R-:W-:Y:S01]  /*9500*/  FFMA.FTZ R116, R171, c[0x0][0x2d0], -R160.reuse ;  /* 0x0000b400ab747a23 */ /* 0x100fe200000108a0 */
[C---:B------:R-:W-:Y:S03]  /*9510*/  HMMA.16816.F32 R64, R104.reuse, R118, R64 ;  /* 0x000000766840723c */ /* 0x040fe60000001840 */
[----:B------:R1:W-:Y:S05]  /*9520*/  MUFU.EX2 R188, R116 ;  /* 0x0000007400bc7308 */ /* 0x0003ea0000000800 */
[C---:B----4-:R-:W-:Y:S04]  /*9530*/  HMMA.16816.F32 R68, R104.reuse, R120, R68 ;  /* 0x000000786844723c */ /* 0x050fe80000001844 */
[--C-:B---3--:R-:W-:Y:S03]  /*9540*/  FFMA.FTZ R112, R190, c[0x0][0x2d0], -R160.reuse ;  /* 0x0000b400be707a23 */ /* 0x108fe600000108a0 */
[--C-:B------:R-:W-:Y:S01]  /*9550*/  FFMA.FTZ R120, R151, c[0x0][0x2d0], -R161.reuse ;  /* 0x0000b40097787a23 */ /* 0x100fe200000108a1 */
[C---:B------:R-:W-:Y:S01]  /*9560*/  HMMA.16816.F32 R72, R104.reuse, R122, R72 ;  /* 0x0000007a6848723c */ /* 0x040fe20000001848 */
[----:B------:R3:W4:Y:S07]  /*9570*/  MUFU.EX2 R190, R112 ;  /* 0x0000007000be7308 */ /* 0x00072e0000000800 */
[C---:B--2---:R-:W-:Y:S03]  /*9580*/  HMMA.16816.F32 R76, R104.reuse, R108, R76 ;  /* 0x0000006c684c723c */ /* 0x044fe6000000184c */
[----:B------:R2:W-:Y:S01]  /*9590*/  MUFU.EX2 R182, R120 ;  /* 0x0000007800b67308 */ /* 0x0005e20000000800 */
[--C-:B-1----:R-:W-:Y:S03]  /*95a0*/  FFMA.FTZ R116, R163, c[0x0][0x2d0], -R160.reuse ;  /* 0x0000b400a3747a23 */ /* 0x102fe600000108a0 */
[--C-:B------:R-:W-:Y:S01]  /*95b0*/  FFMA.FTZ R108, R150, c[0x0][0x2d0], -R161.reuse ;  /* 0x0000b400966c7a23 */ /* 0x100fe200000108a1 */
[C---:B------:R-:W-:Y:S05]  /*95c0*/  HMMA.16816.F32 R80, R104.reuse, R110, R80 ;  /* 0x0000006e6850723c */ /* 0x040fea0000001850 */
[----:B------:R1:W5:Y:S01]  /*95d0*/  MUFU.EX2 R189, R116 ;  /* 0x0000007400bd7308 */ /* 0x0003620000000800 */
[----:B---3--:R-:W3:Y:S09]  /*95e0*/  LDSM.16.MT88.4 R112, [R237+UR4+0x7100] ;  /* 0x00710004ed70783b */ /* 0x008ef20008004200 */
[----:B------:R4:W-:Y:S01]  /*95f0*/  MUFU.EX2 R180, R108 ;  /* 0x0000006c00b47308 */ /* 0x0009e20000000800 */
[----:B--2---:R-:W-:Y:S01]  /*9600*/  LDSM.16.MT88.4 R120, [R102+0x1900] ;  /* 0x001900006678783b */ /* 0x004fe20000004200 */
[--C-:B-1----:R-:W-:Y:S08]  /*9610*/  FFMA.FTZ R116, R162, c[0x0][0x2d0], -R161.reuse ;  /* 0x0000b400a2747a23 */ /* 0x102ff000000108a1 */
[----:B------:R1:W2:Y:S01]  /*9620*/  MUFU.EX2 R183, R116 ;  /* 0x0000007400b77308 */ /* 0x0002a20000000800 */
[----:B----4-:R-:W-:Y:S01]  /*9630*/  LDSM.16.MT88.4 R108, [R103+UR4+0x1900] ;  /* 0x00190004676c783b */ /* 0x010fe20008004200 */
[C---:B---3--:R-:W-:Y:S08]  /*9640*/  HMMA.16816.F32 R84, R104.reuse, R112, R84 ;  /* 0x000000706854723c */ /* 0x048ff00000001854 */
[C---:B------:R-:W-:Y:S01]  /*9650*/  HMMA.16816.F32 R88, R104.reuse, R114, R88 ;  /* 0x000000726858723c */ /* 0x040fe20000001858 */
[----:B-1----:R-:W1:Y:S08]  /*9660*/  LDSM.16.MT88.4 R116, [R101+0x7100] ;  /* 0x007100006574783b */ /* 0x002e700000004200 */
[----:B------:R-:W3:Y:S01]  /*9670*/  LDSM.16.MT88.4 R112, [R102+0x4900] ;  /* 0x004900006670783b */ /* 0x000ee20000004200 */
[C---:B-1----:R-:W-:Y:S08]  /*9680*/  HMMA.16816.F32 R92, R104.reuse, R116, R92 ;  /* 0x00000074685c723c */ /* 0x042ff0000000185c */
[----:B------:R-:W-:Y:S01]  /*9690*/  HMMA.16816.F32 R96, R104, R118, R96 ;  /* 0x000000766860723c */ /* 0x000fe20000001860 */
[----:B------:R-:W1:Y:S06]  /*96a0*/  LDSM.16.MT88.4 R116, [R237+UR4+0x4900] ;  /* 0x00490004ed74783b */ /* 0x000e6c0008004200 */
[----:B------:R-:W-:Y:S02]  /*96b0*/  F2FP.PACK_AB R104, R190, R191 ;  /* 0x000000bfbe68723e */ /* 0x000fe400000000ff */
[----:B-----5:R-:W-:Y:S03]  /*96c0*/  F2FP.PACK_AB R106, R189, R188 ;  /* 0x000000bcbd6a723e */ /* 0x020fe600000000ff */
[----:B--2---:R-:W-:Y:S02]  /*96d0*/  F2FP.PACK_AB R105, R182, R183 ;  /* 0x000000b7b669723e */ /* 0x004fe400000000ff */
[----:B------:R-:W-:Y:S07]  /*96e0*/  F2FP.PACK_AB R107, R181, R180 ;  /* 0x000000b4b56b723e */ /* 0x000fee00000000ff */
[C---:B------:R-:W-:Y:S08]  /*96f0*/  HMMA.16816.F32 R4, R104.reuse, R108, R4 ;  /* 0x0000006c6804723c */ /* 0x040ff00000001804 */
[C---:B------:R-:W-:Y:S01]  /*9700*/  HMMA.16816.F32 R8, R104.reuse, R110, R8 ;  /* 0x0000006e6808723c */ /* 0x040fe20000001808 */
[----:B------:R-:W2:Y:S07]  /*9710*/  LDSM.16.MT88.4 R108, [R101+0x4900] ;  /* 0x00490000656c783b */ /* 0x000eae0000004200 */
[C---:B------:R-:W-:Y:S08]  /*9720*/  HMMA.16816.F32 R12, R104.reuse, R120, R12 ;  /* 0x00000078680c723c */ /* 0x040ff0000000180c */
[C---:B------:R-:W-:Y:S01]  /*9730*/  HMMA.16816.F32 R16, R104.reuse, R122, R16 ;  /* 0x0000007a6810723c */ /* 0x040fe20000001810 */
[----:B------:R-:W4:Y:S07]  /*9740*/  LDSM.16.MT88.4 R120, [R103+UR4+0x7900] ;  /* 0x007900046778783b */ /* 0x000f2e0008004200 */
[C---:B------:R-:W-:Y:S07]  /*9750*/  HMMA.16816.F32 R20, R104.reuse, R124, R20 ;  /* 0x0000007c6814723c */ /* 0x040fee0000001814 */
[--C-:B------:R-:W-:Y:S01]  /*9760*/  FFMA.FTZ R124, R144, c[0x0][0x2d0], -R160.reuse ;  /* 0x0000b400907c7a23 */ /* 0x100fe200000108a0 */
[C---:B------:R-:W-:Y:S01]  /*9770*/  HMMA.16816.F32 R24, R104.reuse, R126, R24 ;  /* 0x0000007e6818723c */ /* 0x040fe20000001818 */
[----:B------:R-:W5:Y:S02]  /*9780*/  LDL.LU R144, [R1+0x4] ;  /* 0x0000040001907983 */ /* 0x000f640000300800 */
[----:B------:R1:W-:Y:S05]  /*9790*/  MUFU.EX2 R175, R124 ;  /* 0x0000007c00af7308 */ /* 0x0003ea0000000800 */
[C---:B------:R-:W-:Y:S08]  /*97a0*/  HMMA.16816.F32 R28, R104.reuse, R128, R28 ;  /* 0x00000080681c723c */ /* 0x040ff0000000181c */
[C---:B------:R-:W-:Y:S01]  /*97b0*/  HMMA.16816.F32 R32, R104.reuse, R130, R32 ;  /* 0x000000826820723c */ /* 0x040fe20000001820 */
[----:B------:R-:W-:Y:S07]  /*97c0*/  LDSM.16.MT88.4 R128, [R101+0x2100] ;  /* 0x002100006580783b */ /* 0x000fee0000004200 */
[C---:B------:R-:W-:Y:S01]  /*97d0*/  HMMA.16816.F32 R36, R104.reuse, R132, R36 ;  /* 0x000000846824723c */ /* 0x040fe20000001824 */
[----:B-1----:R-:W-:Y:S07]  /*97e0*/  LDSM.16.MT88.4 R124, [R237+UR4+0x2100] ;  /* 0x00210004ed7c783b */ /* 0x002fee0008004200 */
[C---:B------:R-:W-:Y:S01]  /*97f0*/  HMMA.16816.F32 R40, R104.reuse, R134, R40 ;  /* 0x000000866828723c */ /* 0x040fe20000001828 */
[----:B------:R-:W-:Y:S07]  /*9800*/  LDSM.16.MT88.4 R132, [R102+0x5100] ;  /* 0x005100006684783b */ /* 0x000fee0000004200 */
[C---:B---3--:R-:W-:Y:S07]  /*9810*/  HMMA.16816.F32 R44, R104.reuse, R112, R44 ;  /* 0x00000070682c723c */ /* 0x048fee000000182c */
[--C-:B------:R-:W-:Y:S01]  /*9820*/  FFMA.FTZ R112, R148, c[0x0][0x2d0], -R160.reuse ;  /* 0x0000b40094707a23 */ /* 0x100fe200000108a0 */
[C---:B------:R-:W-:Y:S01]  /*9830*/  HMMA.16816.F32 R48, R104.reuse, R114, R48 ;  /* 0x000000726830723c */ /* 0x040fe20000001830 */
[----:B------:R-:W-:Y:S02]  /*9840*/  LDSM.16.MT88.4 R148, [R102+0x5900] ;  /* 0x005900006694783b */ /* 0x000fe40000004200 */
[----:B------:R1:W-:Y:S05]  /*9850*/  MUFU.EX2 R178, R112 ;  /* 0x0000007000b27308 */ /* 0x0003ea0000000800 */
[C---:B------:R-:W-:Y:S07]  /*9860*/  HMMA.16816.F32 R52, R104.reuse, R116, R52 ;  /* 0x000000746834723c */ /* 0x040fee0000001834 */
[--C-:B------:R-:W-:Y:S01]  /*9870*/  FFMA.FTZ R116, R147, c[0x0][0x2d0], -R160.reuse ;  /* 0x0000b40093747a23 */ /* 0x100fe200000108a0 */
[C---:B------:R-:W-:Y:S03]  /*9880*/  HMMA.16816.F32 R56, R104.reuse, R118, R56 ;  /* 0x000000766838723c */ /* 0x040fe60000001838 */
[----:B------:R3:W3:Y:S05]  /*9890*/  MUFU.EX2 R179, R116 ;  /* 0x0000007400b37308 */ /* 0x0006ea0000000800 */
[C---:B--2---:R-:W-:Y:S01]  /*98a0*/  HMMA.16816.F32 R60, R104.reuse, R108, R60 ;  /* 0x0000006c683c723c */ /* 0x044fe2000000183c */
[----:B-1----:R-:W1:Y:S06]  /*98b0*/  LDSM.16.MT88.4 R112, [R102+0x7900] ;  /* 0x007900006670783b */ /* 0x002e6c0000004200 */
[--C-:B------:R-:W-:Y:S01]  /*98c0*/  FFMA.FTZ R108, R145, c[0x0][0x2d0], -R161.reuse ;  /* 0x0000b400916c7a23 */ /* 0x100fe200000108a1 */
[C---:B------:R-:W-:Y:S03]  /*98d0*/  HMMA.16816.F32 R64, R104.reuse, R110, R64 ;  /* 0x0000006e6840723c */ /* 0x040fe60000001840 */
[----:B------:R2:W-:Y:S01]  /*98e0*/  MUFU.EX2 R177, R108 ;  /* 0x0000006c00b17308 */ /* 0x0005e20000000800 */
[----:B------:R-:W-:Y:S04]  /*98f0*/  MOV R145, R164 ;  /* 0x000000a400917202 */ /* 0x000fe80000000f00 */
[C---:B----4-:R-:W-:Y:S04]  /*9900*/  HMMA.16816.F32 R68, R104.reuse, R120, R68 ;  /* 0x000000786844723c */ /* 0x050fe80000001844 */
[--C-:B---3--:R-:W-:Y:S03]  /*9910*/  FFMA.FTZ R116, R146, c[0x0][0x2d0], -R161.reuse ;  /* 0x0000b40092747a23 */ /* 0x108fe600000108a1 */
[--C-:B------:R-:W-:Y:S01]  /*9920*/  FFMA.FTZ R120, R143, c[0x0][0x2d0], -R160.reuse ;  /* 0x0000b4008f787a23 */ /* 0x100fe200000108a0 */
[C---:B------:R-:W-:Y:S01]  /*9930*/  HMMA.16816.F32 R72, R104.reuse, R122, R72 ;  /* 0x0000007a6848723c */ /* 0x040fe20000001848 */
[----:B------:R3:W4:Y:S10]  /*9940*/  MUFU.EX2 R176, R116 ;  /* 0x0000007400b07308 */ /* 0x0007340000000800 */
[----:B------:R4:W4:Y:S01]  /*9950*/  MUFU.EX2 R174, R120 ;  /* 0x0000007800ae7308 */ /* 0x0009220000000800 */
[----:B--2---:R-:W-:Y:S01]  /*9960*/  LDSM.16.MT88.4 R108, [R101+0x7900] ;  /* 0x00790000656c783b */ /* 0x004fe20000004200 */
[C---:B-1----:R-:W-:Y:S07]  /*9970*/  HMMA.16816.F32 R76, R104.reuse, R112, R76 ;  /* 0x00000070684c723c */ /* 0x042fee000000184c */
[----:B---3--:R-:W1:Y:S01]  /*9980*/  LDSM.16.MT88.4 R116, [R237+UR4+0x7900] ;  /* 0x00790004ed74783b */ /* 0x008e620008004200 */
[--C-:B------:R-:W-:Y:S01]  /*9990*/  FFMA.FTZ R112, R141, c[0x0][0x2d0], -R161.reuse ;  /* 0x0000b4008d707a23 */ /* 0x100fe200000108a1 */
[C---:B------:R-:W-:Y:S03]  /*99a0*/  HMMA.16816.F32 R80, R104.reuse, R114, R80 ;  /* 0x000000726850723c */ /* 0x040fe60000001850 */
[----:B------:R2:W-:Y:S01]  /*99b0*/  MUFU.EX2 R172, R112 ;  /* 0x0000007000ac7308 */ /* 0x0005e20000000800 */
[----:B----4-:R-:W-:Y:S09]  /*99c0*/  FFMA.FTZ R120, R142, c[0x0][0x2d0], -R161 ;  /* 0x0000b4008e787a23 */ /* 0x010ff200000108a1 */
[----:B------:R3:W4:Y:S01]  /*99d0*/  MUFU.EX2 R173, R120 ;  /* 0x0000007800ad7308 */ /* 0x0007220000000800 */
[----:B--2---:R-:W-:Y:S08]  /*99e0*/  LDSM.16.MT88.4 R112, [R102+0x2100] ;  /* 0x002100006670783b */ /* 0x004ff00000004200 */
[----:B---3--:R-:W2:Y:S01]  /*99f0*/  LDSM.16.MT88.4 R120, [R103+UR4+0x2100] ;  /* 0x002100046778783b */ /* 0x008ea20008004200 */
[C---:B-1----:R-:W-:Y:S08]  /*9a00*/  HMMA.16816.F32 R84, R104.reuse, R116, R84 ;  /* 0x000000746854723c */ /* 0x042ff00000001854 */
[C---:B------:R-:W-:Y:S01]  /*9a10*/  HMMA.16816.F32 R88, R104.reuse, R118, R88 ;  /* 0x000000766858723c */ /* 0x040fe20000001858 */
[----:B------:R-:W1:Y:S07]  /*9a20*/  LDSM.16.MT88.4 R116, [R103+UR4+0x5100] ;  /* 0x005100046774783b */ /* 0x000e6e0008004200 */
[C---:B------:R-:W-:Y:S08]  /*9a30*/  HMMA.16816.F32 R92, R104.reuse, R108, R92 ;  /* 0x0000006c685c723c */ /* 0x040ff0000000185c */
[----:B------:R-:W-:Y:S01]  /*9a40*/  HMMA.16816.F32 R96, R104, R110, R96 ;  /* 0x0000006e6860723c */ /* 0x000fe20000001860 */
[----:B------:R-:W3:Y:S06]  /*9a50*/  LDSM.16.MT88.4 R108, [R237+UR4+0x5100] ;  /* 0x00510004ed6c783b */ /* 0x000eec0008004200 */
[----:B------:R-:W-:Y:S02]  /*9a60*/  F2FP.PACK_AB R104, R179, R178 ;  /* 0x000000b2b368723e */ /* 0x000fe400000000ff */
[----:B------:R-:W-:Y:S03]  /*9a70*/  F2FP.PACK_AB R105, R177, R176 ;  /* 0x000000b0b169723e */ /* 0x000fe600000000ff */
[----:B------:R-:W-:Y:S02]  /*9a80*/  F2FP.PACK_AB R106, R174, R175 ;  /* 0x000000afae6a723e */ /* 0x000fe400000000ff */
[----:B----4-:R-:W-:Y:S07]  /*9a90*/  F2FP.PACK_AB R107, R172, R173 ;  /* 0x000000adac6b723e */ /* 0x010fee00000000ff */
[C---:B--2---:R-:W-:Y:S08]  /*9aa0*/  HMMA.16816.F32 R4, R104.reuse, R120, R4 ;  /* 0x000000786804723c */ /* 0x044ff00000001804 */
[C---:B------:R-:W-:Y:S01]  /*9ab0*/  HMMA.16816.F32 R8, R104.reuse, R122, R8 ;  /* 0x0000007a6808723c */ /* 0x040fe20000001808 */
[----:B------:R-:W2:Y:S07]  /*9ac0*/  LDSM.16.MT88.4 R120, [R101+0x5100] ;  /* 0x005100006578783b */ /* 0x000eae0000004200 */
[C---:B------:R-:W-:Y:S08]  /*9ad0*/  HMMA.16816.F32 R12, R104.reuse, R112, R12 ;  /* 0x00000070680c723c */ /* 0x040ff0000000180c */
[C---:B------:R-:W-:Y:S01]  /*9ae0*/  HMMA.16816.F32 R16, R104.reuse, R114, R16 ;  /* 0x000000726810723c */ /* 0x040fe20000001810 */
[----:B------:R-:W4:Y:S07]  /*9af0*/  LDSM.16.MT88.4 R112, [R103+UR4+0x8100] ;  /* 0x008100046770783b */ /* 0x000f2e0008004200 */
[C---:B------:R-:W-:Y:S08]  /*9b00*/  HMMA.16816.F32 R20, R104.reuse, R124, R20 ;  /* 0x0000007c6814723c */ /* 0x040ff00000001814 */
[C---:B------:R-:W-:Y:S01]  /*9b10*/  HMMA.16816.F32 R24, R104.reuse, R126, R24 ;  /* 0x0000007e6818723c */ /* 0x040fe20000001818 */
[----:B------:R-:W-:Y:S07]  /*9b20*/  LDSM.16.MT88.4 R124, [R237+UR4+0x2900] ;  /* 0x00290004ed7c783b */ /* 0x000fee0008004200 */
[C---:B------:R-:W-:Y:S08]  /*9b30*/  HMMA.16816.F32 R28, R104.reuse, R128, R28 ;  /* 0x00000080681c723c */ /* 0x040ff0000000181c */
[C---:B------:R-:W-:Y:S08]  /*9b40*/  HMMA.16816.F32 R32, R104.reuse, R130, R32 ;  /* 0x000000826820723c */ /* 0x040ff00000001820 */
[C---:B-1----:R-:W-:Y:S08]  /*9b50*/  HMMA.16816.F32 R36, R104.reuse, R116, R36 ;  /* 0x000000746824723c */ /* 0x042ff00000001824 */
[C---:B------:R-:W-:Y:S01]  /*9b60*/  HMMA.16816.F32 R40, R104.reuse, R118, R40 ;  /* 0x000000766828723c */ /* 0x040fe20000001828 */
[----:B------:R-:W1:Y:S07]  /*9b70*/  LDSM.16.MT88.4 R116, [R102+0x8100] ;  /* 0x008100006674783b */ /* 0x000e6e0000004200 */
[C---:B------:R-:W-:Y:S08]  /*9b80*/  HMMA.16816.F32 R44, R104.reuse, R132, R44 ;  /* 0x00000084682c723c */ /* 0x040ff0000000182c */
[C---:B------:R-:W-:Y:S01]  /*9b90*/  HMMA.16816.F32 R48, R104.reuse, R134, R48 ;  /* 0x000000866830723c */ /* 0x040fe20000001830 */
[----:B------:R-:W-:Y:S03]  /*9ba0*/  LDSM.16.MT88.4 R132, [R101+0x2900] ;  /* 0x002900006584783b */ /* 0x000fe60000004200 */
[----:B-----5:R-:W-:Y:S04]  /*9bb0*/  FFMA.FTZ R2, R2, R144, R145 ;  /* 0x0000009002027223 */ /* 0x020fe80000010091 */
[C---:B---3--:R-:W-:Y:S07]  /*9bc0*/  HMMA.16816.F32 R52, R104.reuse, R108, R52 ;  /* 0x0000006c6834723c */ /* 0x048fee0000001834 */
[--C-:B------:R-:W-:Y:S01]  /*9bd0*/  FFMA.FTZ R108, R140, c[0x0][0x2d0], -R160.reuse ;  /* 0x0000b4008c6c7a23 */ /* 0x100fe200000108a0 */
[C---:B------:R-:W-:Y:S01]  /*9be0*/  HMMA.16816.F32 R56, R104.reuse, R110, R56 ;  /* 0x0000006e6838723c */ /* 0x040fe20000001838 */
[----:B------:R-:W-:Y:S02]  /*9bf0*/  LDSM.16.MT88.4 R140, [R103+UR4+0x5900] ;  /* 0x00590004678c783b */ /* 0x000fe40008004200 */
[----:B------:R3:W-:Y:S05]  /*9c00*/  MUFU.EX2 R171, R108 ;  /* 0x0000006c00ab7308 */ /* 0x0007ea0000000800 */
[C---:B--2---:R-:W-:Y:S07]  /*9c10*/  HMMA.16816.F32 R60, R104.reuse, R120, R60 ;  /* 0x00000078683c723c */ /* 0x044fee000000183c */
        /* <DEDUP_REMOVED lines=8> */
[C---:B-1----:R-:W-:Y:S03]  /*9ca0*/  HMMA.16816.F32 R76, R104.reuse, R116, R76 ;  /* 0x00000074684c723c */ /* 0x042fe6000000184c */
[----:B------:R1:W-:Y:S01]  /*9cb0*/  MUFU.EX2 R167, R112 ;  /* 0x0000007000a77308 */ /* 0x0003e20000000800 */
[--C-:B--2---:R-:W-:Y:S03]  /*9cc0*/  FFMA.FTZ R120, R168, c[0x0][0x2d0], -R161.reuse ;  /* 0x0000b400a8787a23 */ /* 0x104fe600000108a1 */
[--C-:B------:R-:W-:Y:S01]  /*9cd0*/  FFMA.FTZ R116, R139, c[0x0][0x2d0], -R161.reuse ;  /* 0x0000b4008b747a23 */ /* 0x100fe200000108a1 */
[C---:B------:R-:W-:Y:S05]  /*9ce0*/  HMMA.16816.F32 R80, R104.reuse, R118, R80 ;  /* 0x000000766850723c */ /* 0x040fea0000001850 */
[----:B------:R2:W5:Y:S01]  /*9cf0*/  MUFU.EX2 R168, R120 ;  /* 0x0000007800a87308 */ /* 0x0005620000000800 */
[----:B---3--:R-:W3:Y:S09]  /*9d00*/  LDSM.16.MT88.4 R108, [R237+UR4+0x8100] ;  /* 0x00810004ed6c783b */ /* 0x008ef20008004200 */
[----:B------:R5:W-:Y:S01]  /*9d10*/  MUFU.EX2 R164, R116 ;  /* 0x0000007400a47308 */ /* 0x000be20000000800 */
[----:B-1----:R-:W-:Y:S01]  /*9d20*/  FFMA.FTZ R112, R138, c[0x0][0x2d0], -R160 ;  /* 0x0000b4008a707a23 */ /* 0x002fe200000108a0 */
[----:B------:R-:W-:Y:S02]  /*9d30*/  MOV R138, R137 ;  /* 0x00000089008a7202 */ /* 0x000fe40000000f00 */
[----:B------:R-:W-:Y:S02]  /*9d40*/  MOV R137, R166 ;  /* 0x000000a600897202 */ /* 0x000fe40000000f00 */
[----:B----4-:R-:W-:Y:S04]  /*9d50*/  F2FP.PACK_AB R160, R170, R171 ;  /* 0x000000abaaa0723e */ /* 0x010fe800000000ff */
[----:B------:R1:W4:Y:S01]  /*9d60*/  MUFU.EX2 R166, R112 ;  /* 0x0000007000a67308 */ /* 0x0003220000000800 */
[----:B--2---:R-:W2:Y:S08]  /*9d70*/  LDSM.16.MT88.4 R120, [R101+0x8100] ;  /* 0x008100006578783b */ /* 0x004eb00000004200 */
[----:B-----5:R-:W-:Y:S01]  /*9d80*/  LDSM.16.MT88.4 R116, [R102+0x2900] ;  /* 0x002900006674783b */ /* 0x020fe20000004200 */
[C---:B---3--:R-:W-:Y:S03]  /*9d90*/  HMMA.16816.F32 R84, R104.reuse, R108, R84 ;  /* 0x0000006c6854723c */ /* 0x048fe60000001854 */
[----:B-1----:R-:W-:Y:S01]  /*9da0*/  FFMA.FTZ R112, R136, c[0x0][0x2d0], -R161 ;  /* 0x0000b40088707a23 */ /* 0x002fe200000108a1 */
[----:B------:R-:W-:Y:S02]  /*9db0*/  MOV R136, R165 ;  /* 0x000000a500887202 */ /* 0x000fe40000000f00 */
[----:B------:R-:W-:Y:S01]  /*9dc0*/  F2FP.PACK_AB R161, R168, R169 ;  /* 0x000000a9a8a1723e */ /* 0x000fe200000000ff */
[----:B------:R1:W3:Y:S01]  /*9dd0*/  MUFU.EX2 R165, R112 ;  /* 0x0000007000a57308 */ /* 0x0002e20000000800 */
[C---:B------:R-:W-:Y:S04]  /*9de0*/  HMMA.16816.F32 R88, R104.reuse, R110, R88 ;  /* 0x0000006e6858723c */ /* 0x040fe80000001858 */
[----:B----4-:R-:W-:Y:S04]  /*9df0*/  F2FP.PACK_AB R162, R166, R167 ;  /* 0x000000a7a6a2723e */ /* 0x010fe800000000ff */
[C---:B--2---:R-:W-:Y:S08]  /*9e00*/  HMMA.16816.F32 R92, R104.reuse, R120, R92 ;  /* 0x00000078685c723c */ /* 0x044ff0000000185c */
[----:B------:R-:W-:Y:S01]  /*9e10*/  HMMA.16816.F32 R96, R104, R122, R96 ;  /* 0x0000007a6860723c */ /* 0x000fe20000001860 */
[----:B-1----:R-:W1:Y:S03]  /*9e20*/  LDSM.16.MT88.4 R112, [R103+UR4+0x2900] ;  /* 0x002900046770783b */ /* 0x002e660008004200 */
[----:B---3--:R-:W-:Y:S07]  /*9e30*/  F2FP.PACK_AB R163, R164, R165 ;  /* 0x000000a5a4a3723e */ /* 0x008fee00000000ff */
[C---:B-1----:R-:W-:Y:S01]  /*9e40*/  HMMA.16816.F32 R104, R160.reuse, R112, R4 ;  /* 0x00000070a068723c */ /* 0x042fe20000001804 */
[----:B------:R-:W1:Y:S07]  /*9e50*/  LDSM.16.MT88.4 R4, [R237+UR4+0x5900] ;  /* 0x00590004ed04783b */ /* 0x000e6e0008004200 */
[C---:B------:R-:W-:Y:S01]  /*9e60*/  HMMA.16816.F32 R108, R160.reuse, R114, R8 ;  /* 0x00000072a06c723c */ /* 0x040fe20000001808 */
[----:B------:R-:W2:Y:S07]  /*9e70*/  LDSM.16.MT88.4 R8, [R101+0x5900] ;  /* 0x005900006508783b */ /* 0x000eae0000004200 */
[C---:B------:R-:W-:Y:S01]  /*9e80*/  HMMA.16816.F32 R112, R160.reuse, R116, R12 ;  /* 0x00000074a070723c */ /* 0x040fe2000000180c */
[----:B------:R-:W3:Y:S06]  /*9e90*/  LDL.LU R13, [R1+0x8] ;  /* 0x00000800010d7983 */ /* 0x000eec0000300800 */
[----:B------:R-:W-:Y:S01]  /*9ea0*/  MOV R14, R138 ;  /* 0x0000008a000e7202 */ /* 0x000fe20000000f00 */
[C---:B------:R-:W-:Y:S01]  /*9eb0*/  HMMA.16816.F32 R116, R160.reuse, R118, R16 ;  /* 0x00000076a074723c */ /* 0x040fe20000001810 */
[----:B------:R-:W4:Y:S03]  /*9ec0*/  LDL.64 R16, [R1+0x10] ;  /* 0x0000100001107983 */ /* 0x000f260000100a00 */
[----:B------:R-:W-:Y:S01]  /*9ed0*/  MOV R15, R137 ;  /* 0x00000089000f7202 */ /* 0x000fe20000000f00 */
[----:B------:R-:W-:Y:S02]  /*9ee0*/  FADD.FTZ R2, R14, R2 ;  /* 0x000000020e027221 */ /* 0x000fe40000010000 */
[----:B------:R-:W5:Y:S01]  /*9ef0*/  LDL.64 R18, [R1+0x28] ;  /* 0x0000280001127983 */ /* 0x000f620000100a00 */
[C---:B------:R-:W-:Y:S04]  /*9f00*/  HMMA.16816.F32 R120, R160.reuse, R124, R20 ;  /* 0x0000007ca078723c */ /* 0x040fe80000001814 */
[----:B------:R-:W-:Y:S01]  /*9f10*/  FADD.FTZ R2, R15, R2 ;  /* 0x000000020f027221 */ /* 0x000fe20000010000 */
[----:B------:R-:W5:Y:S02]  /*9f20*/  LDL R21, [R1+0x30] ;  /* 0x0000300001157983 */ /* 0x000f640000100800 */
[----:B------:R-:W-:Y:S01]  /*9f30*/  MOV R23, R136 ;  /* 0x0000008800177202 */ /* 0x000fe20000000f00 */
[C---:B------:R-:W-:Y:S04]  /*9f40*/  HMMA.16816.F32 R124, R160.reuse, R126, R24 ;  /* 0x0000007ea07c723c */ /* 0x040fe80000001818 */
[----:B------:R-:W-:Y:S04]  /*9f50*/  FADD.FTZ R2, R23, R2 ;  /* 0x0000000217027221 */ /* 0x000fe80000010000 */
[C---:B------:R-:W-:Y:S04]  /*9f60*/  HMMA.16816.F32 R128, R160.reuse, R132, R28 ;  /* 0x00000084a080723c */ /* 0x040fe8000000181c */
[----:B------:R-:W-:Y:S04]  /*9f70*/  FADD.FTZ R2, R248, R2 ;  /* 0x00000002f8027221 */ /* 0x000fe80000010000 */
[C---:B------:R-:W-:Y:S04]  /*9f80*/  HMMA.16816.F32 R132, R160.reuse, R134, R32 ;  /* 0x00000086a084723c */ /* 0x040fe80000001820 */
[----:B------:R-:W-:Y:S04]  /*9f90*/  FADD.FTZ R2, R247, R2 ;  /* 0x00000002f7027221 */ /* 0x000fe80000010000 */
[C---:B------:R-:W-:Y:S04]  /*9fa0*/  HMMA.16816.F32 R136, R160.reuse, R140, R36 ;  /* 0x0000008ca088723c */ /* 0x040fe80000001824 */
[----:B------:R-:W-:Y:S04]  /*9fb0*/  FADD.FTZ R2, R246, R2 ;  /* 0x00000002f6027221 */ /* 0x000fe80000010000 */
[C---:B------:R-:W-:Y:S08]  /*9fc0*/  HMMA.16816.F32 R140, R160.reuse, R142, R40 ;  /* 0x0000008ea08c723c */ /* 0x040ff00000001828 */
        /* <DEDUP_REMOVED lines=8> */
[----:B------:R-:W-:Y:S03]  /*a050*/  LDSM.16.MT88.4 R8, [R237+UR4+0x8900] ;  /* 0x00890004ed08783b */ /* 0x000fe60008004200 */
[----:B---3--:R-:W-:Y:S05]  /*a060*/  FFMA.FTZ R0, R0, R13, R251 ;  /* 0x0000000d00007223 */ /* 0x008fea00000100fb */
[----:B------:R-:W1:Y:S03]  /*a070*/  LDSM.16.MT88.4 R12, [R103+UR4+0x8900] ;  /* 0x00890004670c783b */ /* 0x000e660008004200 */
[----:B------:R-:W-:Y:S04]  /*a080*/  FADD.FTZ R0, R250, R0 ;  /* 0x00000000fa007221 */ /* 0x000fe80000010000 */
[----:B------:R-:W-:Y:S02]  /*a090*/  FADD.FTZ R0, R249, R0 ;  /* 0x00000000f9007221 */ /* 0x000fe40000010000 */
[----:B----4-:R-:W-:Y:S02]  /*a0a0*/  FADD.FTZ R16, R245, R2 ;  /* 0x00000002f5107221 */ /* 0x010fe40000010000 */
[----:B------:R-:W-:Y:S01]  /*a0b0*/  FADD.FTZ R0, R252, R0 ;  /* 0x00000000fc007221 */ /* 0x000fe20000010000 */
[----:B-----5:R-:W-:Y:S03]  /*a0c0*/  @P0 MOV R19, R17 ;  /* 0x0000001100130202 */ /* 0x020fe60000000f00 */
[----:B------:R-:W-:Y:S02]  /*a0d0*/  FADD.FTZ R0, R244, R0 ;  /* 0x00000000f4007221 */ /* 0x000fe40000010000 */
[----:B------:R-:W-:Y:S02]  /*a0e0*/  @P0 IMAD.WIDE.U32 R18, R4, 0x60, R18 ;  /* 0x0000006004120825 */ /* 0x000fe400078e0012 */
[----:B------:R-:W2:Y:S02]  /*a0f0*/  LDSM.16.MT88.4 R4, [R102+0x8900] ;  /* 0x008900006604783b */ /* 0x000ea40000004200 */
[----:B------:R-:W-:Y:S04]  /*a100*/  FADD.FTZ R0, R243, R0 ;  /* 0x00000000f3007221 */ /* 0x000fe80000010000 */
[----:B------:R-:W-:Y:S04]  /*a110*/  FADD.FTZ R0, R242, R0 ;  /* 0x00000000f2007221 */ /* 0x000fe80000010000 */
[----:B------:R-:W-:Y:S02]  /*a120*/  FADD.FTZ R2, R241, R0 ;  /* 0x00000000f1027221 */ /* 0x000fe40000010000 */
[----:B------:R-:W-:Y:S02]  /*a130*/  FADD.FTZ R0, R206, R16 ;  /* 0x00000010ce007221 */ /* 0x000fe40000010000 */
[----:B------:R-:W-:Y:S02]  /*a140*/  FADD.FTZ R2, R203, R2 ;  /* 0x00000002cb027221 */ /* 0x000fe40000010000 */
[----:B------:R-:W-:Y:S02]  /*a150*/  FADD.FTZ R16, R204, R0 ;  /* 0x00000000cc107221 */ /* 0x000fe40000010000 */
[----:B------:R-:W-:Y:S01]  /*a160*/  FADD.FTZ R0, R202, R2 ;  /* 0x00000002ca007221 */ /* 0x000fe20000010000 */
[----:B------:R-:W-:Y:S01]  /*a170*/  @P0 SHF.L.U32 R2, R18, 0x1, RZ ;  /* 0x0000000112020819 */ /* 0x000fe200000006ff */
[----:B------:R-:W-:Y:S01]  /*a180*/  FADD.FTZ R20, R205, R16 ;  /* 0x00000010cd147221 */ /* 0x000fe20000010000 */
[C---:B-1----:R-:W-:Y:S03]  /*a190*/  HMMA.16816.F32 R68, R160.reuse, R12, R68 ;  /* 0x0000000ca044723c */ /* 0x042fe60000001844 */
[----:B------:R-:W-:Y:S01]  /*a1a0*/  FADD.FTZ R17, R200, R0 ;  /* 0x00000000c8117221 */ /* 0x000fe20000010000 */
[----:B------:R-:W-:Y:S02]  /*a1b0*/  MOV R0, UR15 ;  /* 0x0000000f00007c02 */ /* 0x000fe40008000f00 */
[----:B------:R-:W-:Y:S01]  /*a1c0*/  @P0 IADD3 R16, R19, UR10, RZ ;  /* 0x0000000a13100c10 */ /* 0x000fe2000fffe0ff */
[----:B------:R-:W-:Y:S01]  /*a1d0*/  FADD.FTZ R22, R201, R17 ;  /* 0x00000011c9167221 */ /* 0x000fe20000010000 */
[C---:B------:R-:W-:Y:S01]  /*a1e0*/  HMMA.16816.F32 R72, R160.reuse, R14, R72 ;  /* 0x0000000ea048723c */ /* 0x040fe20000001848 */
[----:B------:R1:W3:Y:S01]  /*a1f0*/  LDSM.16.MT88.4 R12, [R101+0x8900] ;  /* 0x00890000650c783b */ /* 0x0002e20000004200 */
[----:B------:R-:W-:Y:S02]  /*a200*/  @UP0 USHF.L.U32 UR10, UR6, 0x6, URZ ;  /* 0x00000006060a0899 */ /* 0x000fe4000800063f */
[----:B------:R-:W-:Y:S01]  /*a210*/  @P0 IMAD R0, R0, 0x4800, R21 ;  /* 0x0000480000000824 */ /* 0x000fe200078e0215 */
[----:B------:R-:W-:Y:S01]  /*a220*/  @P0 SHF.L.U64.HI R18, R18, 0x1, R16 ;  /* 0x0000000112120819 */ /* 0x000fe20000010210 */
[----:B------:R-:W-:Y:S01]  /*a230*/  FADD.FTZ R19, R207, R20 ;  /* 0x00000014cf137221 */ /* 0x000fe20000010000 */
[----:B------:R-:W-:Y:S01]  /*a240*/  @P0 IADD3 R16, P6, R2, c[0x0][0x1c8], RZ ;  /* 0x0000720002100a10 */ /* 0x000fe20007fde0ff */
[----:B------:R-:W-:Y:S01]  /*a250*/  FADD.FTZ R22, R183, R22 ;  /* 0x00000016b7167221 */ /* 0x000fe20000010000 */
[----:B------:R-:W-:Y:S01]  /*a260*/  @P0 SHF.L.U32 R0, R0, 0x1, RZ ;  /* 0x0000000100000819 */ /* 0x000fe200000006ff */
[----:B------:R-:W-:Y:S01]  /*a270*/  UISETP.GE.AND UP0, UPT, UR5, 0x1, UPT ;  /* 0x000000010500788c */ /* 0x000fe2000bf06270 */
[C---:B--2---:R-:W-:Y:S03]  /*a280*/  HMMA.16816.F32 R76, R160.reuse, R4, R76 ;  /* 0x00000004a04c723c */ /* 0x044fe6000000184c */
[----:B------:R-:W-:Y:S01]  /*a290*/  @P0 IADD3.X R17, R18, c[0x0][0x1cc], RZ, P6, !PT ;  /* 0x0000730012110a10 */ /* 0x000fe200037fe4ff */
[----:B------:R-:W-:Y:S01]  /*a2a0*/  FADD.FTZ R19, R191, R19 ;  /* 0x00000013bf137221 */ /* 0x000fe20000010000 */
[----:B------:R-:W-:Y:S02]  /*a2b0*/  @P0 IADD3 R20, P5, R2, 0x80, RZ ;  /* 0x0000008002140810 */ /* 0x000fe40007fbe0ff */
[----:B------:R-:W-:Y:S01]  /*a2c0*/  FADD.FTZ R4, R182, R22 ;  /* 0x00000016b6047221 */ /* 0x000fe20000010000 */
[----:B------:R-:W-:Y:S01]  /*a2d0*/  @!PT LDS RZ, [RZ] ;  /* 0x00000000fffff984 */ /* 0x000fe20000000800 */
[----:B------:R-:W-:Y:S01]  /*a2e0*/  @!PT LDS RZ, [RZ] ;  /* 0x00000000fffff984 */ /* 0x000fe20000000800 */
[----:B------:R-:W-:Y:S01]  /*a2f0*/  @!PT LDS RZ, [RZ] ;  /* 0x00000000fffff984 */ /* 0x000fe20000000800 */
[----:B------:R2:W-:Y:S01]  /*a300*/  @P0 LDGSTS.E.BYPASS.LTC128B.128 [R0+0x12100], [R16.64], !P4 ;  /* 0x1210000010000fae */ /* 0x0005e2000e101d54 */
[----:B------:R-:W-:Y:S01]  /*a310*/  @P0 IADD3 R20, P1, R20, c[0x0][0x1c8], RZ ;  /* 0x0000720014140a10 */ /* 0x000fe20007f3e0ff */
[C---:B------:R-:W-:Y:S03]  /*a320*/  HMMA.16816.F32 R80, R160.reuse, R6, R80 ;  /* 0x00000006a050723c */ /* 0x040fe60000001850 */
[----:B------:R-:W-:Y:S01]  /*a330*/  @P0 IADD3.X R21, RZ, c[0x0][0x1cc], R18, P1, P5 ;  /* 0x00007300ff150a10 */ /* 0x000fe20000fea412 */
[----:B------:R-:W-:Y:S01]  /*a340*/  FADD.FTZ R4, R180, R4 ;  /* 0x00000004b4047221 */ /* 0x000fe20000010000 */
[----:B------:R-:W-:Y:S01]  /*a350*/  @P0 IADD3 R2, P5, R2, 0x100, RZ ;  /* 0x0000010002020810 */ /* 0x000fe20007fbe0ff */
[----:B------:R-:W-:Y:S01]  /*a360*/  FADD.FTZ R5, R190, R19 ;  /* 0x00000013be057221 */ /* 0x000fe20000010000 */
[----:B-1----:R-:W-:Y:S01]  /*a370*/  MOV R101, R3 ;  /* 0x0000000300657202 */ /* 0x002fe20000000f00 */
[----:B------:R2:W-:Y:S01]  /*a380*/  @P0 LDGSTS.E.BYPASS.LTC128B.128 [R0+0x15100], [R20.64], !P3 ;  /* 0x1510000014000fae */ /* 0x0005e2000d901d54 */
[----:B------:R-:W-:Y:S01]  /*a390*/  @P0 IADD3 R6, P1, R2, c[0x0][0x1c8], RZ ;  /* 0x0000720002060a10 */ /* 0x000fe20007f3e0ff */
[C---:B------:R-:W-:Y:S03]  /*a3a0*/  HMMA.16816.F32 R84, R160.reuse, R8, R84 ;  /* 0x00000008a054723c */ /* 0x040fe60000001854 */
[----:B------:R-:W-:Y:S01]  /*a3b0*/  @P0 IADD3.X R7, RZ, c[0x0][0x1cc], R18, P1, P5 ;  /* 0x00007300ff070a10 */ /* 0x000fe20000fea412 */
[----:B------:R-:W-:Y:S04]  /*a3c0*/  FADD.FTZ R5, R188, R5 ;  /* 0x00000005bc057221 */ /* 0x000fe80000010000 */
[----:B------:R1:W-:Y:S01]  /*a3d0*/  @P0 LDGSTS.E.BYPASS.LTC128B.128 [R0+0x18100], [R6.64], !P2 ;  /* 0x1810000006000fae */ /* 0x0003e2000d101d54 */
[----:B------:R-:W-:Y:S01]  /*a3e0*/  FADD.FTZ R2, R189, R5 ;  /* 0x00000005bd027221 */ /* 0x000fe20000010000 */
[C---:B------:R-:W-:Y:S03]  /*a3f0*/  HMMA.16816.F32 R88, R160.reuse, R10, R88 ;  /* 0x0000000aa058723c */ /* 0x040fe60000001858 */
[----:B------:R-:W-:Y:S01]  /*a400*/  FADD.FTZ R5, R181, R4 ;  /* 0x00000004b5057221 */ /* 0x000fe20000010000 */
[----:B------:R-:W-:Y:S01]  /*a410*/  @P0 IADD3 R4, P1, R16, UR10, RZ ;  /* 0x0000000a10040c10 */ /* 0x000fe2000ff3e0ff */
[----:B------:R-:W-:Y:S02]  /*a420*/  FADD.FTZ R18, R178, R2 ;  /* 0x00000002b2127221 */ /* 0x000fe40000010000 */
[----:B------:R-:W-:Y:S01]  /*a430*/  FADD.FTZ R2, R176, R5 ;  /* 0x00000005b0027221 */ /* 0x000fe20000010000 */
[----:B------:R-:W-:Y:S01]  /*a440*/  @P0 IADD3.X R5, R17, UR13, RZ, P1, !PT ;  /* 0x0000000d11050c10 */ /* 0x000fe20008ffe4ff */
[----:B------:R-:W-:Y:S01]  /*a450*/  FADD.FTZ R8, R179, R18 ;  /* 0x00000012b3087221 */ /* 0x000fe20000010000 */
[C---:B---3--:R-:W-:Y:S03]  /*a460*/  HMMA.16816.F32 R92, R160.reuse, R12, R92 ;  /* 0x0000000ca05c723c */ /* 0x048fe6000000185c */
[----:B------:R3:W-:Y:S01]  /*a470*/  @P0 LDGSTS.E.BYPASS.LTC128B.128 [R0+0x13100], [R4.64], !P4 ;  /* 0x1310000004000fae */ /* 0x0007e2000e101d54 */
[----:B------:R-:W-:Y:S04]  /*a480*/  FADD.FTZ R2, R177, R2 ;  /* 0x00000002b1027221 */ /* 0x000fe80000010000 */
[----:B------:R-:W-:Y:S01]  /*a490*/  FADD.FTZ R2, R173, R2 ;  /* 0x00000002ad027221 */ /* 0x000fe20000010000 */
[----:B------:R-:W-:Y:S02]  /*a4a0*/  HMMA.16816.F32 R96, R160, R14, R96 ;  /* 0x0000000ea060723c */ /* 0x000fe40000001860 */
[----:B------:R3:W-:Y:S01]  /*a4b0*/  @P0 LDGSTS.E.BYPASS.LTC128B.128 [R0+0x16100], [R4.64+0x80], !P3 ;  /* 0x1610008004000fae */ /* 0x0007e2000d901d54 */
[----:B------:R-:W-:Y:S01]  /*a4c0*/  FADD.FTZ R2, R172, R2 ;  /* 0x00000002ac027221 */ /* 0x000fe20000010000 */
[----:B-1----:R-:W-:Y:S01]  /*a4d0*/  @P0 IADD3 R6, P1, R4, UR10, RZ ;  /* 0x0000000a04060c10 */ /* 0x002fe2000ff3e0ff */
[----:B------:R-:W-:Y:S05]  /*a4e0*/  UIADD3 UR10, UR5, 0x1, URZ ;  /* 0x00000001050a7890 */ /* 0x000fea000fffe03f */
[----:B------:R3:W-:Y:S01]  /*a4f0*/  @P0 LDGSTS.E.BYPASS.LTC128B.128 [R0+0x19100], [R4.64+0x100], !P2 ;  /* 0x1910010004000fae */ /* 0x0007e2000d101d54 */
[----:B------:R-:W-:Y:S01]  /*a500*/  USEL UR5, UR10, URZ, !UP0 ;  /* 0x0000003f0a057287 */ /* 0x000fe2000c000000 */
[----:B------:R-:W-:Y:S06]  /*a510*/  @P0 IADD3.X R7, R5, UR13, RZ, P1, !PT ;  /* 0x0000000d05070c10 */ /* 0x000fec0008ffe4ff */
[----:B------:R2:W-:Y:S08]  /*a520*/  @P0 LDGSTS.E.BYPASS.LTC128B.128 [R0+0x14100], [R6.64], !P4 ;  /* 0x1410000006000fae */ /* 0x0005f0000e101d54 */
[----:B------:R2:W-:Y:S08]  /*a530*/  @P0 LDGSTS.E.BYPASS.LTC128B.128 [R0+0x17100], [R6.64+0x80], !P3 ;  /* 0x1710008006000fae */ /* 0x0005f0000d901d54 */
[----:B------:R2:W-:Y:S01]  /*a540*/  @P0 LDGSTS.E.BYPASS.LTC128B.128 [R0+0x1a100], [R6.64+0x100], !P2 ;  /* 0x1a10010006000fae */ /* 0x0005e2000d101d54 */
[----:B------:R-:W-:Y:S01]  /*a550*/  ISETP.LT.AND P0, PT, RZ, UR16, PT ;  /* 0x00000010ff007c0c */ /* 0x000fe2000bf01270 */
[----:B------:R-:W-:Y:S01]  /*a560*/  UMOV UR16, UR14 ;  /* 0x0000000e00107c82 */ /* 0x000fe20008000000 */
[----:B---3--:R-:W-:Y:S05]  /*a570*/  FADD.FTZ R4, R175, R8 ;  /* 0x00000008af047221 */ /* 0x008fea0000010000 */
        /* <DEDUP_REMOVED lines=11> */
[----:B------:R1:W-:Y:S04]  /*a630*/  STL [R1+0x4], R4 ;  /* 0x0000040401007387 */ /* 0x0003e80000100800 */
[----:B------:R1:W-:Y:S01]  /*a640*/  STL [R1+0x8], R2 ;  /* 0x0000080201007387 */ /* 0x0003e20000100800 */
[----:B------:R-:W-:-:S05]  /*a650*/  @P0 BRA `(.L_x_664) ;  /* 0xffffc06000000947 */ /* 0x000fca000383ffff */
.L_x_663:
[----:B-1----:R-:W2:Y:S04]  /*a660*/  LDL.LU R2, [R1+0x4] ;  /* 0x0000040001027983 */ /* 0x002ea80000300800 */
        /* <DEDUP_REMOVED lines=124> */
.L_x_659:
        /* <DEDUP_REMOVED lines=152> */
.L_x_666:
        /* <DEDUP_REMOVED lines=139> */
.L_x_668:
[----:B---3--:R-:W-:Y:S05]  /*c060*/  BSYNC B0 ;  /* 0x0000000000007941 */ /* 0x008fea0003800000 */
.L_x_667:
        /* <DEDUP_REMOVED lines=23> */
.L_x_670:
[----:B------:R-:W-:Y:S05]  /*c1e0*/  BSYNC B0 ;  /* 0x0000000000007941 */ /* 0x000fea0003800000 */
.L_x_669:
        /* <DEDUP_REMOVED lines=23> */
.L_x_672:
[----:B------:R-:W-:Y:S05]  /*c360*/  BSYNC B0 ;  /* 0x0000000000007941 */ /* 0x000fea0003800000 */
.L_x_671:
        /* <DEDUP_REMOVED lines=24> */
.L_x_665:
        /* <DEDUP_REMOVED lines=19> */
.L_x_673:
        /* <DEDUP_REMOVED lines=42> */
.L_x_675:
[----:B------:R-:W-:Y:S05]  /*c8c0*/  BSYNC B0 ;  /* 0x0000000000007941 */ /* 0x000fea0003800000 */
.L_x_674:
        /* <DEDUP_REMOVED lines=66> */
.L_x_677:
[----:B------:R-:W-:Y:S05]  /*ccf0*/  BSYNC B0 ;  /* 0x0000000000007941 */ /* 0x000fea0003800000 */
.L_x_676:
        /* <DEDUP_REMOVED lines=21> */
.L_x_679:
[----:B------:R-:W-:Y:S05]  /*ce50*/  BSYNC B0 ;  /* 0x0000000000007941 */ /* 0x000fea0003800000 */
.L_x_678:
        /* <DEDUP_REMOVED lines=21> */
.L_x_681:
[----:B------:R-:W-:Y:S05]  /*cfb0*/  BSYNC B0 ;  /* 0x0000000000007941 */ /* 0x000fea0003800000 */
.L_x_680:
        /* <DEDUP_REMOVED lines=22> */
.L_x_682:
        /* <DEDUP_REMOVED lines=14> */
.L_x_2578:


//--------------------- .text._ZN7cutlass13device_kernelIN5flash19enable_sm80_to_sm89INS1_16FlashAttnFwdSm80INS1_25CollectiveMainloopFwdSm80ILi8ELi2ELb0EN4cute5tupleIJNS5_1CILi128EEENS7_ILi64EEENS7_ILi192EEEEEELi192ENS_6half_tEfNS_4arch4Sm80ELb0ELb0ELb1ELb1ELb0ELb1ELb1ELb0EEENS1_21CollectiveEpilogueFwdINS6_IJS8_SA_S9_EEENS6_IJNS7_ILi1EEESI_SI_EEESC_SE_Li256ELb1ELb1ELb0ELb0EEENS1_19SingleTileSchedulerILb1ELb0ELb1ELi128EEEEEEEEEvNT_6ParamsE --------------------------
	.section	.text._ZN7cutlass13device_kernelIN5flash19enable_sm80_to_sm89INS1_16FlashAttnFwdSm80INS1_25CollectiveMainloopFwdSm80ILi8ELi2ELb0EN4cute5tupleIJNS5_1CILi128EEENS7_ILi64EEENS7_ILi192EEEEEELi192ENS_6half_tEfNS_4arch4Sm80ELb0ELb0ELb1ELb1ELb0ELb1ELb1ELb0EEENS1_21CollectiveEpilogueFwdINS6_IJS8_SA_S9_EEENS6_IJNS7_ILi1EEESI_SI_EEESC_SE_Li256ELb1ELb1ELb0ELb0EEENS1_19SingleTileSchedulerILb1ELb0ELb1ELi128EEEEEEEEEvNT_6ParamsE,"ax",@progbits
	.sectioninfo	@"SHI_REGISTERS=237"
	.align	128
.text._ZN7cutlass13device_kernelIN5flash19enable_sm80_to_sm89INS1_16FlashAttnFwdSm80INS1_25CollectiveMainloopFwdSm80ILi8ELi2ELb0EN4cute5tupleIJNS5_1CILi128EEENS7_ILi64EEENS7_ILi192EEEEEELi192ENS_6half_tEfNS_4arch4Sm80ELb0ELb0ELb1ELb1ELb0ELb1ELb1ELb0EEENS1_21CollectiveEpilogueFwdINS6_IJS8_SA_S9_EEENS6_IJNS7_ILi1EEESI_SI_EEESC_SE_Li256ELb1ELb1ELb0ELb0EEENS1_19SingleTileSchedulerILb1ELb0ELb1ELi128EEEEEEEEEvNT_6ParamsE:
        .type           _ZN7cutlass13device_kernelIN5flash19enable_sm80_to_sm89INS1_16FlashAttnFwdSm80INS1_25CollectiveMainloopFwdSm80ILi8ELi2ELb0EN4cute5tupleIJNS5_1CILi128EEENS7_ILi64EEENS7_ILi192EEEEEELi192ENS_6half_tEfNS_4arch4Sm80ELb0ELb0ELb1ELb1ELb0ELb1ELb1ELb0EEENS1_21CollectiveEpilogueFwdINS6_IJS8_SA_S9_EEENS6_IJNS7_ILi1EEESI_SI_EEESC_SE_Li256ELb1ELb1ELb0ELb0EEENS1_19SingleTileSchedulerILb1ELb0ELb1ELi128EEEEEEEEEvNT_6ParamsE,@function
        .size           _ZN7cutlass13device_kernelIN5flash19enable_sm80_to_sm89INS1_16FlashAttnFwdSm80INS1_25CollectiveMainloopFwdSm80ILi8ELi2ELb0EN4cute5tupleIJNS5_1CILi128EEENS7_ILi64EEENS7_ILi192EEEEEELi192ENS_6half_tEfNS_4arch4Sm80ELb0ELb0ELb1ELb1ELb0ELb1ELb1ELb0EEENS1_21CollectiveEpilogueFwdINS6_IJS8_SA_S9_EEENS6_IJNS7_ILi1EEESI_SI_EEESC_SE_Li256ELb1ELb1ELb0ELb0EEENS1_19SingleTileSchedulerILb1ELb0ELb1ELi128EEEEEEEEEvNT_6ParamsE,(.L_x_2579 - _ZN7cutlass13device_kernelIN5flash19enable_sm80_to_sm89INS1_16FlashAttnFwdSm80INS1_25CollectiveMainloopFwdSm80ILi8ELi2ELb0EN4cute5tupleIJNS5_1CILi128EEENS7_ILi64EEENS7_ILi192EEEEEELi192ENS_6half_tEfNS_4arch4Sm80ELb0ELb0ELb1ELb1ELb0ELb1ELb1ELb0EEENS1_21CollectiveEpilogueFwdINS6_IJS8_SA_S9_EEENS6_IJNS7_ILi1EEESI_SI_EEESC_SE_Li256ELb1ELb1ELb0ELb0EEENS1_19SingleTileSchedulerILb1ELb0ELb1ELi128EEEEEEEEEvNT_6ParamsE)
        .other          _ZN7cutlass13device_kernelIN5flash19enable_sm80_to_sm89INS1_16FlashAttnFwdSm80INS1_25CollectiveMainloopFwdSm80ILi8ELi2ELb0EN4cute5tupleIJNS5_1CILi128EEENS7_ILi64EEENS7_ILi192EEEEEELi192ENS_6half_tEfNS_4arch4Sm80ELb0ELb0ELb1ELb1ELb0ELb1ELb1ELb0EEENS1_21CollectiveEpilogueFwdINS6_IJS8_SA_S9_EEENS6_IJNS7_ILi1EEESI_SI_EEESC_SE_Li256ELb1ELb1ELb0ELb0EEENS1_19SingleTileSchedulerILb1ELb0ELb1ELi128EEEEEEEEEvNT_6ParamsE,@"STO_CUDA_ENTRY STV_DEFAULT"
_ZN7cutlass13device_kernelIN5flash19enable_sm80_to_sm89INS1_16FlashAttnFwdSm80INS1_25CollectiveMainloopFwdSm80ILi8ELi2ELb0EN4cute5tupleIJNS5_1CILi128EEENS7_ILi64EEENS7_ILi192EEEEEELi192ENS_6half_tEfNS_4arch4Sm80ELb0ELb0ELb1ELb1ELb0ELb1ELb1ELb0EEENS1_21CollectiveEpilogueFwdINS6_IJS8_SA_S9_EEENS6_IJNS7_ILi1EEESI_SI_EEESC_SE_Li256ELb1ELb1ELb0ELb0EEENS1_19SingleTileSchedulerILb1ELb0ELb1ELi128EEEEEEEEEvNT_6ParamsE:
        /* <DEDUP_REMOVED lines=16> */
.L_x_684:
        /* <DEDUP_REMOVED lines=8> */
.L_x_686:
[----:B------:R-:W-:-:S05]  /*0180*/  MOV R5, c[0x0][0x54c] ;  /* 0x0001530000057a02 */ /* 0x000fca0000000f00 */
.L_x_685:
[----:B-----5:R-:W-:Y:S01]  /*0190*/  IMAD R5, R5, c[0x0][0x548], RZ ;  /* 0x0001520005057a24 */ /* 0x020fe200078e02ff */
[----:B------:R-:W-:-:S04]  /*01a0*/  SHF.L.U32 R0, R86, 0x7, RZ ;  /* 0x0000000756007819 */ /* 0x000fc800000006ff */
[----:B------:R-:W-:-:S04]  /*01b0*/  ISETP.GE.AND P0, PT, R0, R5, PT ;  /* 0x000000050000720c */ /* 0x000fc80003f06270 */
[----:B------:R-:W-:Y:S01]  /*01c0*/  SEL R192, R192, 0xffffffff, !P0 ;  /* 0xffffffffc0c07807 */ /* 0x000fe20004000000 */
[----:B------:R-:W-:Y:S05]  /*01d0*/  BRA `(.L_x_687) ;  /* 0x0000012000007947 */ /* 0x000fea0003800000 */
.L_x_683:
[----:B---3--:R-:W-:-:S04]  /*01e0*/  ISETP.NE.U32.AND P0, PT, RZ, c[0x0][0x568], PT ;  /* 0x00015a00ff007a0c */ /* 0x008fc80003f05070 */
[----:B------:R-:W-:-:S13]  /*01f0*/  ISETP.NE.AND.EX P0, PT, RZ, c[0x0][0x56c], PT, P0 ;  /* 0x00015b00ff007a0c */ /* 0x000fda0003f05300 */
[----:B------:R-:W-:Y:S05]  /*0200*/  @!P0 BRA `(.L_x_688) ;  /* 0x0000002000008947 */ /* 0x000fea0003800000 */
[----:B------:R1:W5:Y:S01]  /*0210*/  LDG.E R5, [R4.64] ;  /* 0x0000000604057981 */ /* 0x000362000c1e1900 */
[----:B------:R-:W-:Y:S05]  /*0220*/  BRA `(.L_x_689) ;  /* 0x0000009000007947 */ /* 0x000fea0003800000 */
.L_x_688:
        /* <DEDUP_REMOVED lines=8> */
.L_x_690:
[----:B------:R-:W-:-:S05]  /*02b0*/  MOV R5, c[0x0][0x54c] ;  /* 0x0001530000057a02 */ /* 0x000fca0000000f00 */
.L_x_689:
[----:B-----5:R-:W-:Y:S01]  /*02c0*/  IMAD R5, R5, c[0x0][0x548], RZ ;  /* 0x0001520005057a24 */ /* 0x020fe200078e02ff */
[----:B------:R-:W-:-:S04]  /*02d0*/  SHF.L.U32 R0, R86, 0x7, RZ ;  /* 0x0000000756007819 */ /* 0x000fc800000006ff */
[----:B------:R-:W-:-:S04]  /*02e0*/  ISETP.GE.AND P0, PT, R0, R5, PT ;  /* 0x000000050000720c */ /* 0x000fc80003f06270 */
[----:B------:R-:W-:-:S04]  /*02f0*/  SEL R192, R192, 0xffffffff, !P0 ;  /* 0xffffffffc0c07807 */ /* 0x000fc80004000000 */
.L_x_687:
        /* <DEDUP_REMOVED lines=19> */
[CC--:B------:R-:W-:Y:S01]  /*0430*/  IMAD.WIDE R8, R192.reuse, R3.reuse, c[0x0][0x358] ;  /* 0x0000d600c0087625 */ /* 0x0c0fe200078e0203 */
[----:B------:R2:W5:Y:S01]  /*0440*/  @P2 LDG.E R91, [R16.64] ;  /* 0x00000006105b2981 */ /* 0x000562000c1e1900 */
[----:B------:R-:W-:Y:S02]  /*0450*/  P2R R7, PR, RZ, 0x20 ;  /* 0x00000020ff077803 */ /* 0x000fe40000000000 */
[----:B------:R-:W-:Y:S02]  /*0460*/  @P0 IMAD.WIDE R14, R192, R3, c[0x0][0x360] ;  /* 0x0000d800c00e0625 */ /* 0x000fe400078e0203 */
[----:B------:R2:W5:Y:S04]  /*0470*/  @P1 LDG.E R92, [R12.64] ;  /* 0x000000060c5c1981 */ /* 0x000568000c1e1900 */
[----:B------:R2:W5:Y:S04]  /*0480*/  @P0 LDG.E R88, [R14.64] ;  /* 0x000000060e580981 */ /* 0x000568000c1e1900 */
[----:B------:R2:W5:Y:S04]  /*0490*/  @P5 LDG.E R90, [R10.64] ;  /* 0x000000060a5a5981 */ /* 0x000568000c1e1900 */
[----:B------:R2:W5:Y:S04]  /*04a0*/  @P4 LDG.E R21, [R8.64] ;  /* 0x0000000608154981 */ /* 0x000568000c1e1900 */
[----:B------:R-:W3:Y:S01]  /*04b0*/  S2R R195, SR_CTAID.Y ;  /* 0x0000000000c37919 */ /* 0x000ee20000002600 */
[----:B-1----:R-:W-:-:S02]  /*04c0*/  IMAD.MOV.U32 R4, RZ, RZ, c[0x0][0x1d0] ;  /* 0x00007400ff047624 */ /* 0x002fc400078e00ff */
[----:B------:R-:W-:Y:S01]  /*04d0*/  IMAD.MOV.U32 R93, RZ, RZ, c[0x0][0x228] ;  /* 0x00008a00ff5d7624 */ /* 0x000fe200078e00ff */
[----:B---3--:R-:W-:Y:S01]  /*04e0*/  SHF.R.S32.HI R89, RZ, 0x1f, R195 ;  /* 0x0000001fff597819 */ /* 0x008fe200000114c3 */
[----:B------:R-:W-:Y:S05]  /*04f0*/  @P0 BRA `(.L_x_691) ;  /* 0x0000004000000947 */ /* 0x000fea0003800000 */
[----:B--2---:R-:W-:Y:S05]  /*0500*/  @!P1 BRA `(.L_x_691) ;  /* 0x0000003000009947 */ /* 0x004fea0003800000 */
[----:B-----5:R-:W2:Y:S04]  /*0510*/  LDG.E R88, [R12.64] ;  /* 0x000000060c587981 */ /* 0x020ea8000c1e1900 */
[----:B------:R-:W2:Y:S02]  /*0520*/  LDG.E R5, [R12.64+0x4] ;  /* 0x000004060c057981 */ /* 0x000ea4000c1e1900 */
[----:B--2---:R-:W-:Y:S02]  /*0530*/  IADD3 R88, -R88, R5, RZ ;  /* 0x0000000558587210 */ /* 0x004fe40007ffe1ff */
.L_x_691:
[----:B--2---:R-:W-:-:S04]  /*0540*/  ISETP.NE.U32.AND P0, PT, RZ, c[0x0][0x368], PT ;  /* 0x0000da00ff007a0c */ /* 0x004fc80003f05070 */
[----:B------:R-:W-:-:S13]  /*0550*/  ISETP.NE.AND.EX P0, PT, RZ, c[0x0][0x36c], PT, P0 ;  /* 0x0000db00ff007a0c */ /* 0x000fda0003f05300 */
[----:B------:R-:W-:Y:S05]  /*0560*/  @!P0 BRA `(.L_x_692) ;  /* 0x0000003000008947 */ /* 0x000fea0003800000 */
[----:B------:R-:W-:-:S06]  /*0570*/  IMAD.WIDE R4, R192, R3, c[0x0][0x368] ;  /* 0x0000da00c0047625 */ /* 0x000fcc00078e0203 */
[----:B------:R1:W5:Y:S01]  /*0580*/  LDG.E R4, [R4.64] ;  /* 0x0000000604047981 */ /* 0x000362000c1e1900 */
[----:B------:R-:W-:Y:S05]  /*0590*/  BRA `(.L_x_693) ;  /* 0x0000004000007947 */ /* 0x000fea0003800000 */
.L_x_692:
[----:B------:R-:W-:Y:S05]  /*05a0*/  @!P5 BRA `(.L_x_693) ;  /* 0x000000300000d947 */ /* 0x000fea0003800000 */
[----:B------:R-:W2:Y:S04]  /*05b0*/  LDG.E R4, [R10.64] ;  /* 0x000000060a047981 */ /* 0x000ea8000c1e1900 */
[----:B------:R-:W2:Y:S02]  /*05c0*/  LDG.E R5, [R10.64+0x4] ;  /* 0x000004060a057981 */ /* 0x000ea4000c1e1900 */
[----:B--2---:R-:W-:Y:S02]  /*05d0*/  IADD3 R4, -R4, R5, RZ ;  /* 0x0000000504047210 */ /* 0x004fe40007ffe1ff */
.L_x_693:
[----:B------:R-:W2:Y:S04]  /*05e0*/  @P4 LDG.E R2, [R8.64] ;  /* 0x0000000608024981 */ /* 0x000ea8000c1e1900 */
[----:B-1----:R-:W2:Y:S01]  /*05f0*/  @P4 LDG.E R5, [R8.64+0x4] ;  /* 0x0000040608054981 */ /* 0x002ea2000c1e1900 */
[----:B-----5:R-:W-:Y:S01]  /*0600*/  IMAD.IADD R0, R4, 0x1, -R91 ;  /* 0x0000000104007824 */ /* 0x020fe200078e0a5b */
[----:B------:R-:W-:Y:S01]  /*0610*/  ISETP.NE.U32.AND P0, PT, RZ, c[0x0][0x378], PT ;  /* 0x0000de00ff007a0c */ /* 0x000fe20003f05070 */
[----:B------:R-:W-:-:S03]  /*0620*/  IMAD.MOV.U32 R87, RZ, RZ, R4 ;  /* 0x000000ffff577224 */ /* 0x000fc600078e0004 */
[----:B------:R-:W-:Y:S01]  /*0630*/  ISETP.NE.AND.EX P0, PT, RZ, c[0x0][0x37c], PT, P0 ;  /* 0x0000df00ff007a0c */ /* 0x000fe20003f05300 */
[----:B------:R-:W-:-:S05]  /*0640*/  IMAD.MOV R11, RZ, RZ, -R0 ;  /* 0x000000ffff0b7224 */ /* 0x000fca00078e0a00 */
[----:B------:R-:W-:-:S07]  /*0650*/  IMNMX R11, RZ, R11, !PT ;  /* 0x0000000bff0b7217 */ /* 0x000fce0007800200 */
[----:B------:R-:W-:-:S05]  /*0660*/  @P0 IMAD.WIDE R12, R192, R3, c[0x0][0x378] ;  /* 0x0000de00c00c0625 */ /* 0x000fca00078e0203 */
[----:B------:R1:W5:Y:S01]  /*0670*/  @P0 LDG.E R87, [R12.64] ;  /* 0x000000060c570981 */ /* 0x000362000c1e1900 */
[----:B--2---:R-:W-:-:S04]  /*0680*/  @P4 IMAD.IADD R93, R5, 0x1, -R2 ;  /* 0x00000001055d4824 */ /* 0x004fc800078e0a02 */
[----:B------:R-:W-:-:S05]  /*0690*/  IMAD.IADD R84, R0, 0x1, R93 ;  /* 0x0000000100547824 */ /* 0x000fca00078e025d */
[----:B------:R-:W-:-:S04]  /*06a0*/  IADD3 R2, R84, 0x3f, RZ ;  /* 0x0000003f54027810 */ /* 0x000fc80007ffe0ff */
[----:B------:R-:W-:-:S04]  /*06b0*/  SHF.R.S32.HI R133, RZ, 0x1f, R2 ;  /* 0x0000001fff857819 */ /* 0x000fc80000011402 */
[----:B------:R-:W-:-:S04]  /*06c0*/  LEA.HI R133, R133, R2, RZ, 0x6 ;  /* 0x0000000285857211 */ /* 0x000fc800078f30ff */
[----:B------:R-:W-:-:S05]  /*06d0*/  LOP3.LUT R5, R133, 0xffffffc0, RZ, 0xc0, !PT ;  /* 0xffffffc085057812 */ /* 0x000fca00078ec0ff */
[----:B------:R-:W-:-:S05]  /*06e0*/  IMAD.IADD R0, R5, 0x1, -R0 ;  /* 0x0000000105007824 */ /* 0x000fca00078e0a00 */
[----:B------:R-:W-:-:S04]  /*06f0*/  IMNMX R0, R0, R93, PT ;  /* 0x0000005d00007217 */ /* 0x000fc80003800200 */
[----:B------:R-:W-:Y:S02]  /*0700*/  ISETP.GT.AND P0, PT, R0, R11, PT ;  /* 0x0000000b0000720c */ /* 0x000fe40003f04270 */
[----:B------:R-:W-:-:S05]  /*0710*/  SHF.R.U32.HI R11, RZ, 0x6, R11 ;  /* 0x00000006ff0b7819 */ /* 0x000fca000001160b */
[----:B------:R-:W-:-:S06]  /*0720*/  IMAD.MOV.U32 R8, RZ, RZ, R11 ;  /* 0x000000ffff087224 */ /* 0x000fcc00078e000b */
[----:B------:R-:W-:-:S04]  /*0730*/  @P0 IADD3 R0, R0, 0x3f, RZ ;  /* 0x0000003f00000810 */ /* 0x000fc80007ffe0ff */
        /* <DEDUP_REMOVED lines=10> */
[----:B------:R-:W-:Y:S01]  /*07e0*/  IMAD.MOV.U32 R98, RZ, RZ, c[0x0][0x238] ;  /* 0x00008e00ff627624 */ /* 0x000fe200078e00ff */
[----:B------:R-:W-:Y:S01]  /*07f0*/  SHF.R.S32.HI R3, RZ, 0x1f, R21 ;  /* 0x0000001fff037819 */ /* 0x000fe20000011415 */
[----:B------:R-:W-:Y:S01]  /*0800*/  IMAD.MOV.U32 R131, RZ, RZ, 0x6 ;  /* 0x00000006ff837424 */ /* 0x000fe200078e00ff */
[----:B------:R-:W-:Y:S01]  /*0810*/  LEA.HI R14, R2, R85, RZ, 0x3 ;  /* 0x00000055020e7211 */ /* 0x000fe200078f18ff */
[----:B------:R-:W-:Y:S01]  /*0820*/  IMAD.SHL.U32 R97, R98, 0x40, RZ ;  /* 0x0000004062617824 */ /* 0x000fe200078e00ff */
[----:B------:R-:W-:Y:S01]  /*0830*/  IADD3 R18, R8, -0x1, RZ ;  /* 0xffffffff08127810 */ /* 0x000fe20007ffe0ff */
[C---:B------:R-:W-:Y:S01]  /*0840*/  IMAD R10, R89.reuse, c[0x0][0x240], RZ ;  /* 0x00009000590a7a24 */ /* 0x040fe200078e02ff */
[----:B------:R-:W-:Y:S01]  /*0850*/  SHF.R.S32.HI R6, RZ, 0x3, R14 ;  /* 0x00000003ff067819 */ /* 0x000fe2000001140e */
[----:B------:R-:W-:Y:S01]  /*0860*/  IMAD R24, R89, c[0x0][0x260], RZ ;  /* 0x0000980059187a24 */ /* 0x000fe200078e02ff */
[----:B------:R-:W-:Y:S01]  /*0870*/  LOP3.LUT R14, R14, 0x1ffffff8, RZ, 0xc0, !PT ;  /* 0x1ffffff80e0e7812 */ /* 0x000fe200078ec0ff */
[----:B------:R-:W-:Y:S01]  /*0880*/  IMAD.SHL.U32 R99, R98, 0x20, RZ ;  /* 0x0000002062637824 */ /* 0x000fe200078e00ff */
[----:B------:R-:W-:Y:S01]  /*0890*/  IADD3 R21, P0, R6, R21, RZ ;  /* 0x0000001506157210 */ /* 0x000fe20007f1e0ff */
[----:B------:R-:W-:Y:S01]  /*08a0*/  IMAD R24, R195, c[0x0][0x264], R24 ;  /* 0x00009900c3187a24 */ /* 0x000fe200078e0218 */
[----:B------:R-:W-:Y:S01]  /*08b0*/  SHF.L.U64.HI R95, R98, R131, c[0x0][0x23c] ;  /* 0x00008f00625f7619 */ /* 0x000fe20000010283 */
[----:B------:R-:W-:Y:S01]  /*08c0*/  IMAD.IADD R14, R85, 0x1, -R14 ;  /* 0x00000001550e7824 */ /* 0x000fe200078e0a0e */
[----:B------:R-:W-:Y:S01]  /*08d0*/  LEA.HI.X.SX32 R0, R6, R3, 0x1, P0 ;  /* 0x0000000306007211 */ /* 0x000fe200000f0eff */
[----:B------:R-:W-:Y:S01]  /*08e0*/  IMAD.MOV.U32 R101, RZ, RZ, 0x5 ;  /* 0x00000005ff657424 */ /* 0x000fe200078e00ff */
[----:B------:R-:W-:Y:S01]  /*08f0*/  SEL R144, R192, RZ, !P4 ;  /* 0x000000ffc0907207 */ /* 0x000fe20006000000 */
[----:B------:R-:W-:Y:S01]  /*0900*/  IMAD.SHL.U32 R14, R14, 0x8, RZ ;  /* 0x000000080e0e7824 */ /* 0x000fe200078e00ff */
[----:B------:R-:W-:Y:S01]  /*0910*/  LOP3.LUT R194, R194, 0xfffffffd, RZ, 0xc0, !PT ;  /* 0xfffffffdc2c27812 */ /* 0x000fe200078ec0ff */
[----:B------:R-:W-:Y:S01]  /*0920*/  IMAD R146, R0, c[0x0][0x238], RZ ;  /* 0x00008e0000927a24 */ /* 0x000fe200078e02ff */
[----:B------:R-:W-:Y:S01]  /*0930*/  SHF.L.U64.HI R98, R98, R101, c[0x0][0x23c] ;  /* 0x00008f0062627619 */ /* 0x000fe20000010265 */
[----:B------:R-:W-:Y:S01]  /*0940*/  IMAD R0, R0, c[0x0][0x258], RZ ;  /* 0x0000960000007a24 */ /* 0x000fe200078e02ff */
[----:B------:R-:W-:Y:S01]  /*0950*/  SHF.R.S32.HI R15, RZ, 0x1f, R14 ;  /* 0x0000001fff0f7819 */ /* 0x000fe2000001140e */
[C---:B------:R-:W-:Y:S01]  /*0960*/  IMAD R146, R21.reuse, c[0x0][0x23c], R146 ;  /* 0x00008f0015927a24 */ /* 0x040fe200078e0292 */
[----:B------:R-:W-:Y:S01]  /*0970*/  ISETP.GE.AND P5, PT, R14, c[0x0][0x1d4], PT ;  /* 0x000075000e007a0c */ /* 0x000fe20003fa6270 */
[C---:B------:R-:W-:Y:S01]  /*0980*/  IMAD R3, R21.reuse, c[0x0][0x25c], R0 ;  /* 0x0000970015037a24 */ /* 0x040fe200078e0200 */
[----:B------:R-:W-:Y:S01]  /*0990*/  SHF.R.S32.HI R0, RZ, 0x1f, R18 ;  /* 0x0000001fff007819 */ /* 0x000fe20000011412 */
[----:B------:R-:W-:Y:S01]  /*09a0*/  IMAD.WIDE.U32 R12, R21, c[0x0][0x238], R14 ;  /* 0x00008e00150c7a25 */ /* 0x000fe200078e000e */
[----:B------:R-:W-:-:S03]  /*09b0*/  ULDC.U8 UR4, c[0x0][0x298] ;  /* 0x0000a60000047ab9 */ /* 0x000fc60000000000 */
[----:B------:R-:W-:Y:S01]  /*09c0*/  IMAD.IADD R147, R13, 0x1, R146 ;  /* 0x000000010d937824 */ /* 0x000fe200078e0292 */
[----:B------:R-:W-:Y:S01]  /*09d0*/  SHF.R.S32.HI R13, RZ, 0x1f, R192 ;  /* 0x0000001fff0d7819 */ /* 0x000fe200000114c0 */
[----:B------:R-:W-:Y:S02]  /*09e0*/  IMAD.MOV.U32 R146, RZ, RZ, R12 ;  /* 0x000000ffff927224 */ /* 0x000fe400078e000c */
[----:B------:R-:W-:Y:S01]  /*09f0*/  IMAD.MOV.U32 R12, RZ, RZ, c[0x0][0x258] ;  /* 0x00009600ff0c7624 */ /* 0x000fe200078e00ff */
[----:B------:R-:W-:Y:S01]  /*0a00*/  SEL R149, R13, RZ, !P4 ;  /* 0x000000ff0d957207 */ /* 0x000fe20006000000 */
[----:B------:R-:W-:-:S03]  /*0a10*/  IMAD.WIDE.U32 R20, R21, c[0x0][0x258], R14 ;  /* 0x0000960015147a25 */ /* 0x000fc600078e000e */
[C---:B------:R-:W-:Y:S01]  /*0a20*/  SHF.L.U64.HI R94, R12.reuse, R131, c[0x0][0x25c] ;  /* 0x000097000c5e7619 */ /* 0x040fe20000010283 */
[-C--:B------:R-:W-:Y:S01]  /*0a30*/  IMAD R9, R95, R18.reuse, RZ ;  /* 0x000000125f097224 */ /* 0x080fe200078e02ff */
[C---:B------:R-:W-:Y:S01]  /*0a40*/  SHF.L.U64.HI R101, R12.reuse, R101, c[0x0][0x25c] ;  /* 0x000097000c657619 */ /* 0x040fe20000010265 */
[----:B------:R-:W-:Y:S02]  /*0a50*/  IMAD.SHL.U32 R96, R12, 0x40, RZ ;  /* 0x000000400c607824 */ /* 0x000fe400078e00ff */
[----:B------:R-:W-:Y:S02]  /*0a60*/  IMAD R5, R94, R18, RZ ;  /* 0x000000125e057224 */ /* 0x000fe400078e02ff */
[----:B------:R-:W-:Y:S02]  /*0a70*/  IMAD.IADD R21, R21, 0x1, R3 ;  /* 0x0000000115157824 */ /* 0x000fe400078e0203 */
[----:B------:R-:W-:Y:S02]  /*0a80*/  IMAD R9, R0, R97, R9 ;  /* 0x0000006100097224 */ /* 0x000fe400078e0209 */
[----:B------:R-:W-:-:S02]  /*0a90*/  IMAD R3, R195, c[0x0][0x244], R10 ;  /* 0x00009100c3037a24 */ /* 0x000fc400078e020a */
[----:B------:R-:W-:-:S04]  /*0aa0*/  IMAD.WIDE.U32 R146, R195, c[0x0][0x240], R146 ;  /* 0x00009000c3927a25 */ /* 0x000fc800078e0092 */
[----:B------:R-:W-:Y:S02]  /*0ab0*/  IMAD R0, R0, R96, R5 ;  /* 0x0000006000007224 */ /* 0x000fe400078e0205 */
[----:B------:R-:W-:Y:S02]  /*0ac0*/  IMAD.IADD R5, R93, 0x1, -R6 ;  /* 0x000000015d057824 */ /* 0x000fe400078e0a06 */
[----:B------:R-:W-:Y:S02]  /*0ad0*/  IMAD.IADD R147, R147, 0x1, R3 ;  /* 0x0000000193937824 */ /* 0x000fe400078e0203 */
[----:B------:R-:W-:Y:S02]  /*0ae0*/  IMAD.SHL.U32 R3, R6, 0x40, RZ ;  /* 0x0000004006037824 */ /* 0x000fe400078e00ff */
[----:B------:R-:W-:Y:S01]  /*0af0*/  IMAD R10, R18, -0x40, R5 ;  /* 0xffffffc0120a7824 */ /* 0x000fe200078e0205 */
[----:B------:R-:W-:Y:S01]  /*0b00*/  IADD3 R5, R14, 0x40, RZ ;  /* 0x000000400e057810 */ /* 0x000fe20007ffe0ff */
[----:B------:R-:W-:Y:S01]  /*0b10*/  IMAD R151, R149, c[0x0][0x248], RZ ;  /* 0x0000920095977a24 */ /* 0x000fe200078e02ff */
[----:B------:R-:W-:Y:S01]  /*0b20*/  LOP3.LUT R3, R3, 0x1c0, RZ, 0xc0, !PT ;  /* 0x000001c003037812 */ /* 0x000fe200078ec0ff */
[----:B------:R-:W-:Y:S01]  /*0b30*/  IMAD.WIDE.U32 R146, R144, c[0x0][0x248], R146 ;  /* 0x0000920090927a25 */ /* 0x000fe200078e0092 */
[----:B------:R-:W-:-:S02]  /*0b40*/  ISETP.GE.AND P1, PT, R10, 0x21, PT ;  /* 0x000000210a00780c */ /* 0x000fc40003f26270 */
[----:B------:R-:W-:Y:S01]  /*0b50*/  ISETP.GE.AND P2, PT, R10, 0x1, PT ;  /* 0x000000010a00780c */ /* 0x000fe20003f46270 */
[----:B------:R-:W-:Y:S01]  /*0b60*/  IMAD R151, R144, c[0x0][0x24c], R151 ;  /* 0x0000930090977a24 */ /* 0x000fe200078e0297 */
[----:B------:R-:W-:Y:S01]  /*0b70*/  LOP3.LUT R6, R3, 0x38, R14, 0xf8, !PT ;  /* 0x0000003803067812 */ /* 0x000fe200078ef80e */
[----:B------:R-:W-:Y:S01]  /*0b80*/  IMAD.MOV.U32 R150, RZ, RZ, R146 ;  /* 0x000000ffff967224 */ /* 0x000fe200078e0092 */
[----:B------:R-:W-:Y:S01]  /*0b90*/  SHF.R.U32.HI R3, RZ, 0x3, R3 ;  /* 0x00000003ff037819 */ /* 0x000fe20000011603 */
[----:B------:R-:W-:Y:S01]  /*0ba0*/  IMAD.IADD R151, R147, 0x1, R151 ;  /* 0x0000000193977824 */ /* 0x000fe200078e0297 */
[----:B------:R-:W-:Y:S01]  /*0bb0*/  LEA.HI R10, R2, R85, RZ, 0x6 ;  /* 0x00000055020a7211 */ /* 0x000fe200078f30ff */
[----:B------:R-:W-:Y:S01]  /*0bc0*/  IMAD.WIDE.U32 R20, R195, c[0x0][0x260], R20 ;  /* 0x00009800c3147a25 */ /* 0x000fe200078e0014 */
[----:B------:R-:W-:Y:S02]  /*0bd0*/  LOP3.LUT R3, R6, R3, RZ, 0x3c, !PT ;  /* 0x0000000306037212 */ /* 0x000fe400078e3cff */
[----:B------:R-:W-:Y:S01]  /*0be0*/  IADD3 R6, R14, 0x80, RZ ;  /* 0x000000800e067810 */ /* 0x000fe20007ffe0ff */
[----:B------:R-:W-:Y:S01]  /*0bf0*/  IMAD.WIDE.U32 R22, R18, R97, R150 ;  /* 0x0000006112167225 */ /* 0x000fe200078e0096 */
[----:B------:R-:W-:-:S03]  /*0c00*/  ISETP.GE.AND P4, PT, R5, c[0x0][0x1d4], PT ;  /* 0x0000750005007a0c */ /* 0x000fc60003f86270 */
[----:B------:R-:W-:Y:S01]  /*0c10*/  IMAD.SHL.U32 R10, R10, 0x8, RZ ;  /* 0x000000080a0a7824 */ /* 0x000fe200078e00ff */
[----:B------:R-:W-:Y:S01]  /*0c20*/  @P1 IADD3 R5, P6, R99, R22, RZ ;  /* 0x0000001663051210 */ /* 0x000fe20007fde0ff */
[----:B------:R-:W-:Y:S02]  /*0c30*/  IMAD.IADD R25, R21, 0x1, R24 ;  /* 0x0000000115197824 */ /* 0x000fe400078e0218 */
[----:B------:R-:W-:Y:S01]  /*0c40*/  IMAD.MOV.U32 R24, RZ, RZ, R20 ;  /* 0x000000ffff187224 */ /* 0x000fe200078e0014 */
[C---:B------:R-:W-:Y:S01]  /*0c50*/  @P2 LEA R20, P0, R22.reuse, c[0x0][0x220], 0x1 ;  /* 0x0000880016142a11 */ /* 0x040fe200078008ff */
[----:B------:R-:W-:Y:S01]  /*0c60*/  IMAD.IADD R9, R23, 0x1, R9 ;  /* 0x0000000117097824 */ /* 0x000fe200078e0209 */
[----:B------:R-:W-:Y:S01]  /*0c70*/  LOP3.LUT R10, R3, 0xfffffe00, R10, 0xf8, !PT ;  /* 0xfffffe00030a7812 */ /* 0x000fe200078ef80a */
[----:B------:R-:W-:Y:S02]  /*0c80*/  IMAD R149, R149, c[0x0][0x268], RZ ;  /* 0x00009a0095957a24 */ /* 0x000fe400078e02ff */
[----:B------:R-:W-:Y:S01]  /*0c90*/  IMAD.MOV.U32 R100, RZ, RZ, 0x1 ;  /* 0x00000001ff647424 */ /* 0x000fe200078e00ff */
[----:B------:R-:W-:Y:S01]  /*0ca0*/  @P2 LEA.HI.X R21, R22, c[0x0][0x224], R9, 0x1, P0 ;  /* 0x0000890016152a11 */ /* 0x000fe200000f0c09 */
[C---:B------:R-:W-:Y:S01]  /*0cb0*/  IMAD R149, R144.reuse, c[0x0][0x26c], R149 ;  /* 0x00009b0090957a24 */ /* 0x040fe200078e0295 */
[----:B------:R-:W-:Y:S01]  /*0cc0*/  @P1 LEA R22, P0, R5, c[0x0][0x220], 0x1 ;  /* 0x0000880005161a11 */ /* 0x000fe200078008ff */
[----:B------:R-:W-:-:S04]  /*0cd0*/  IMAD.WIDE.U32 R144, R144, c[0x0][0x268], R24 ;  /* 0x00009a0090907a25 */ /* 0x000fc800078e0018 */
[----:B------:R-:W-:Y:S02]  /*0ce0*/  IMAD.IADD R149, R145, 0x1, R149 ;  /* 0x0000000191957824 */ /* 0x000fe400078e0295 */
[----:B------:R-:W-:Y:S02]  /*0cf0*/  IMAD.MOV.U32 R148, RZ, RZ, R144 ;  /* 0x000000ffff947224 */ /* 0x000fe400078e0090 */
[----:B------:R-:W-:Y:S01]  /*0d00*/  IMAD.SHL.U32 R102, R12, 0x20, RZ ;  /* 0x000000200c667824 */ /* 0x000fe200078e00ff */
[-C--:B------:R-:W-:Y:S01]  /*0d10*/  LEA.HI R12, R2, R85.reuse, RZ, 0x2 ;  /* 0x00000055020c7211 */ /* 0x080fe200078f10ff */
[----:B------:R-:W-:Y:S01]  /*0d20*/  IMAD.WIDE.U32 R14, R18, R96, R148 ;  /* 0x00000060120e7225 */ /* 0x000fe200078e0094 */
[----:B------:R-:W-:Y:S02]  /*0d30*/  LEA.HI R2, R2, R85, RZ, 0x5 ;  /* 0x0000005502027211 */ /* 0x000fe400078f28ff */
[----:B------:R-:W-:Y:S01]  /*0d40*/  SHF.R.S32.HI R109, RZ, 0x2, R12 ;  /* 0x00000002ff6d7819 */ /* 0x000fe2000001140c */
[----:B------:R-:W-:-:S02]  /*0d50*/  IMAD.IADD R0, R15, 0x1, R0 ;  /* 0x000000010f007824 */ /* 0x000fc400078e0200 */
[----:B------:R-:W-:Y:S02]  /*0d60*/  IMAD.IADD R164, R90, 0x1, R4 ;  /* 0x000000015aa47824 */ /* 0x000fe400078e0204 */
[----:B------:R-:W-:Y:S02]  /*0d70*/  IMAD R28, R89, c[0x0][0x210], RZ ;  /* 0x00008400591c7a24 */ /* 0x000fe400078e02ff */
[----:B------:R-:W-:Y:S01]  /*0d80*/  IMAD.WIDE.U32 R26, R164, c[0x0][0x1e0], RZ ;  /* 0x00007800a41a7a25 */ /* 0x000fe200078e00ff */
[----:B------:R-:W-:-:S03]  /*0d90*/  SHF.R.S32.HI R4, RZ, 0x1f, R164 ;  /* 0x0000001fff047819 */ /* 0x000fc600000114a4 */
[----:B------:R-:W-:Y:S02]  /*0da0*/  IMAD R28, R195, c[0x0][0x214], R28 ;  /* 0x00008500c31c7a24 */ /* 0x000fe400078e021c */
[----:B------:R-:W-:Y:S02]  /*0db0*/  IMAD.SHL.U32 R2, R2, 0x10, RZ ;  /* 0x0000001002027824 */ /* 0x000fe400078e00ff */
[----:B------:R-:W-:Y:S02]  /*0dc0*/  IMAD R162, R89, c[0x0][0x1e8], RZ ;  /* 0x00007a0059a27a24 */ /* 0x000fe400078e02ff */
[----:B------:R-:W-:Y:S01]  /*0dd0*/  IMAD.WIDE.U32 R166, R109, c[0x0][0x1e0], RZ ;  /* 0x000078006da67a25 */ /* 0x000fe200078e00ff */
[----:B------:R-:W-:-:S03]  /*0de0*/  LOP3.LUT R2, R2, 0xfffffe00, RZ, 0xc0, !PT ;  /* 0xfffffe0002027812 */ /* 0x000fc600078ec0ff */
[----:B------:R-:W-:Y:S02]  /*0df0*/  IMAD R162, R195, c[0x0][0x1ec], R162 ;  /* 0x00007b00c3a27a24 */ /* 0x000fe400078e02a2 */
[----:B------:R-:W-:Y:S02]  /*0e00*/  IMAD.MOV.U32 R69, RZ, RZ, 0x1 ;  /* 0x00000001ff457424 */ /* 0x000fe400078e00ff */
[----:B------:R-:W-:Y:S01]  /*0e10*/  IMAD.MOV.U32 R51, RZ, RZ, RZ ;  /* 0x000000ffff337224 */ /* 0x000fe200078e00ff */
[----:B--2---:R-:W-:Y:S01]  /*0e20*/  @P3 SHF.R.S32.HI R17, RZ, 0x1f, R16 ;  /* 0x0000001fff113819 */ /* 0x004fe20000011410 */
[----:B------:R-:W-:Y:S02]  /*0e30*/  @!P3 IMAD.MOV.U32 R16, RZ, RZ, R192 ;  /* 0x000000ffff10b224 */ /* 0x000fe400078e00c0 */
[----:B------:R-:W-:Y:S01]  /*0e40*/  @!P3 IMAD.MOV.U32 R17, RZ, RZ, R13 ;  /* 0x000000ffff11b224 */ /* 0x000fe200078e000d */
[----:B------:R-:W-:Y:S01]  /*0e50*/  ISETP.GE.AND P3, PT, R6, c[0x0][0x1d4], PT ;  /* 0x0000750006007a0c */ /* 0x000fe20003f66270 */
[----:B------:R-:W-:Y:S01]  /*0e60*/  @P1 IMAD.X R6, R98, 0x1, R9, P6 ;  /* 0x0000000162061824 */ /* 0x000fe200030e0609 */
[----:B------:R-:W-:Y:S01]  /*0e70*/  ISETP.NE.AND P6, PT, R7, RZ, PT ;  /* 0x000000ff0700720c */ /* 0x000fe20003fc5270 */
[----:B------:R-:W-:-:S02]  /*0e80*/  @P2 IMAD.SHL.U32 R13, R10, 0x2, RZ ;  /* 0x000000020a0d2824 */ /* 0x000fc400078e00ff */
[C---:B------:R-:W-:Y:S01]  /*0e90*/  @P1 IMAD.SHL.U32 R9, R10.reuse, 0x2, RZ ;  /* 0x000000020a091824 */ /* 0x040fe200078e00ff */
[----:B------:R-:W-:Y:S01]  /*0ea0*/  @P1 LEA.HI.X R23, R5, c[0x0][0x224], R6, 0x1, P0 ;  /* 0x0000890005171a11 */ /* 0x000fe200000f0c06 */
[----:B------:R-:W-:Y:S01]  /*0eb0*/  @P2 IMAD.SHL.U32 R5, R10, 0x2, RZ ;  /* 0x000000020a052824 */ /* 0x000fe200078e00ff */
[----:B------:R-:W-:Y:S01]  /*0ec0*/  @!PT LDS RZ, [RZ] ;  /* 0x00000000fffff984 */ /* 0x000fe20000000800 */
[----:B------:R-:W-:Y:S01]  /*0ed0*/  @!PT LDS RZ, [RZ] ;  /* 0x00000000fffff984 */ /* 0x000fe20000000800 */
[----:B------:R-:W-:Y:S01]  /*0ee0*/  @!PT LDS RZ, [RZ] ;  /* 0x00000000fffff984 */ /* 0x000fe20000000800 */
[----:B------:R1:W-:Y:S01]  /*0ef0*/  @P2 LDGSTS.E.BYPASS.LTC128B.128 [R13+0xc100], [R20.64], !P5 ;  /* 0x0c100000140d2fae */ /* 0x0003e2000e901d46 */
[----:B------:R-:W-:Y:S02]  /*0f00*/  SEL R160, R16, RZ, !P6 ;  /* 0x000000ff10a07207 */ /* 0x000fe40007000000 */
[----:B------:R-:W-:Y:S01]  /*0f10*/  SEL R6, R17, RZ, !P6 ;  /* 0x000000ff11067207 */ /* 0x000fe20007000000 */
[----:B------:R1:W-:Y:S01]  /*0f20*/  @P2 LDGSTS.E.BYPASS.LTC128B.128 [R13+0xe100], [R20.64+0x80], !P4 ;  /* 0x0e100080140d2fae */ /* 0x0003e2000e101d46 */
[----:B------:R-:W-:Y:S02]  /*0f30*/  @P2 LEA R16, P6, R14, c[0x0][0x250], 0x1 ;  /* 0x000094000e102a11 */ /* 0x000fe400078c08ff */
[----:B------:R-:W-:Y:S01]  /*0f40*/  ISETP.GT.AND P0, PT, R18, R11, PT ;  /* 0x0000000b1200720c */ /* 0x000fe20003f04270 */
[----:B------:R1:W-:Y:S01]  /*0f50*/  @P2 LDGSTS.E.BYPASS.LTC128B.128 [R13+0x10100], [R20.64+0x100], !P3 ;  /* 0x10100100140d2fae */ /* 0x0003e2000d901d46 */
[----:B------:R-:W-:Y:S01]  /*0f60*/  @P2 LEA.HI.X R17, R14, c[0x0][0x254], R0, 0x1, P6 ;  /* 0x000095000e112a11 */ /* 0x000fe200030f0c00 */
[----:B------:R-:W-:Y:S01]  /*0f70*/  IMAD R121, R6, c[0x0][0x1f0], RZ ;  /* 0x00007c0006797a24 */ /* 0x000fe200078e02ff */
[----:B------:R-:W-:Y:S01]  /*0f80*/  @P1 IADD3 R3, P6, R102, R14, RZ ;  /* 0x0000000e66031210 */ /* 0x000fe20007fde0ff */
[----:B------:R2:W-:Y:S01]  /*0f90*/  @P1 LDGSTS.E.BYPASS.LTC128B.128 [R9+0xd100], [R22.64], !P5 ;  /* 0x0d10000016091fae */ /* 0x0005e2000e901d46 */
[----:B------:R-:W-:-:S02]  /*0fa0*/  IMAD R119, R6, c[0x0][0x218], RZ ;  /* 0x0000860006777a24 */ /* 0x000fc400078e02ff */
[C---:B------:R-:W-:Y:S01]  /*0fb0*/  IMAD R121, R160.reuse, c[0x0][0x1f4], R121 ;  /* 0x00007d00a0797a24 */ /* 0x040fe200078e0279 */
[----:B------:R2:W-:Y:S01]  /*0fc0*/  @P1 LDGSTS.E.BYPASS.LTC128B.128 [R9+0xf100], [R22.64+0x80], !P4 ;  /* 0x0f10008016091fae */ /* 0x0005e2000e101d46 */
[----:B------:R-:W-:Y:S02]  /*0fd0*/  @P1 IMAD.X R0, R101, 0x1, R0, P6 ;  /* 0x0000000165001824 */ /* 0x000fe400030e0600 */
[----:B------:R-:W-:Y:S01]  /*0fe0*/  IMAD R119, R160, c[0x0][0x21c], R119 ;  /* 0x00008700a0777a24 */ /* 0x000fe200078e0277 */
[----:B------:R2:W-:Y:S01]  /*0ff0*/  @P1 LDGSTS.E.BYPASS.LTC128B.128 [R9+0x11100], [R22.64+0x100], !P3 ;  /* 0x1110010016091fae */ /* 0x0005e2000d901d46 */
[----:B------:R-:W-:Y:S01]  /*1000*/  @P0 IADD3 R14, R8, -0x2, RZ ;  /* 0xfffffffe080e0810 */ /* 0x000fe20007ffe0ff */
[----:B------:R-:W-:Y:S02]  /*1010*/  IMAD.MOV.U32 R6, RZ, RZ, c[0x0][0x1e0] ;  /* 0x00007800ff067624 */ /* 0x000fe400078e00ff */
[----:B------:R-:W0:Y:S01]  /*1020*/  LDGDEPBAR ;  /* 0x00000000000079af */ /* 0x000e220000000000 */
[----:B------:R-:W-:Y:S01]  /*1030*/  @P0 SHF.R.S32.HI R7, RZ, 0x1f, R14 ;  /* 0x0000001fff070819 */ /* 0x000fe2000001140e */
[----:B------:R-:W-:-:S02]  /*1040*/  @P0 IMAD R8, R95, R14, RZ ;  /* 0x0000000e5f080224 */ /* 0x000fc400078e02ff */
[----:B------:R-:W-:Y:S01]  /*1050*/  BAR.SYNC.DEFER_BLOCKING 0x0 ;  /* 0x0000000000007b1d */ /* 0x000fe20000010000 */
[----:B------:R-:W-:Y:S02]  /*1060*/  IMAD.SHL.U32 R135, R6, 0x40, RZ ;  /* 0x0000004006877824 */ /* 0x000fe400078e00ff */
[----:B------:R-:W-:Y:S02]  /*1070*/  @P0 IMAD R7, R7, R97, R8 ;  /* 0x0000006107070224 */ /* 0x000fe400078e0208 */
[----:B-1----:R-:W-:-:S04]  /*1080*/  IMAD.MOV.U32 R13, RZ, RZ, c[0x0][0x27c] ;  /* 0x00009f00ff0d7624 */ /* 0x002fc800078e00ff */
[----:B------:R-:W-:-:S05]  /*1090*/  IMAD.SHL.U32 R13, R13, 0x2, RZ ;  /* 0x000000020d0d7824 */ /* 0x000fca00078e00ff */
[----:B------:R-:W-:Y:S02]  /*10a0*/  IADD3 R8, -R13, c[0x0][0x1d4], RZ ;  /* 0x000075000d087a10 */ /* 0x000fe40007ffe1ff */
[----:B--2---:R-:W-:Y:S02]  /*10b0*/  LOP3.LUT R22, R12, 0xfffffffc, RZ, 0xc0, !PT ;  /* 0xfffffffc0c167812 */ /* 0x004fe400078ec0ff */
[----:B------:R-:W-:Y:S01]  /*10c0*/  SHF.R.S32.HI R12, RZ, 0x1f, R12 ;  /* 0x0000001fff0c7819 */ /* 0x000fe2000001140c */
[----:B------:R-:W-:Y:S01]  /*10d0*/  @!PT LDS RZ, [RZ] ;  /* 0x00000000fffff984 */ /* 0x000fe20000000800 */
[----:B------:R-:W-:Y:S01]  /*10e0*/  @!PT LDS RZ, [RZ] ;  /* 0x00000000fffff984 */ /* 0x000fe20000000800 */
[----:B------:R-:W-:Y:S01]  /*10f0*/  @!PT LDS RZ, [RZ] ;  /* 0x00000000fffff984 */ /* 0x000fe20000000800 */
[----:B------:R1:W-:Y:S02]  /*1100*/  @P2 LDGSTS.E.BYPASS.LTC128B.128 [R5+0x100], [R16.64], !P5 ;  /* 0x0010000010052fae */ /* 0x0003e4000e901d46 */
[----:B------:R-:W-:Y:S01]  /*1110*/  IMAD.IADD R22, R85, 0x1, -R22 ;  /* 0x0000000155167824 */ /* 0x000fe200078e0a16 */
[----:B------:R-:W-:Y:S01]  /*1120*/  LEA.HI R12, R12, R109, RZ, 0x3 ;  /* 0x0000006d0c0c7211 */ /* 0x000fe200078f18ff */
[----:B------:R1:W-:Y:S02]  /*1130*/  @P2 LDGSTS.E.BYPASS.LTC128B.128 [R5+0x2100], [R16.64+0x80], !P4 ;  /* 0x0210008010052fae */ /* 0x0003e4000e101d46 */
[----:B------:R-:W-:Y:S01]  /*1140*/  IMAD.SHL.U32 R20, R22, 0x4, RZ ;  /* 0x0000000416147824 */ /* 0x000fe200078e00ff */
[----:B------:R-:W-:Y:S01]  /*1150*/  LOP3.LUT R12, R12, 0xfffffff8, RZ, 0xc0, !PT ;  /* 0xfffffff80c0c7812 */ /* 0x000fe200078ec0ff */
[----:B------:R-:W-:Y:S01]  /*1160*/  IMAD.SHL.U32 R22, R22, 0x8, RZ ;  /* 0x0000000816167824 */ /* 0x000fe200078e00ff */
[----:B------:R1:W-:Y:S01]  /*1170*/  @P2 LDGSTS.E.BYPASS.LTC128B.128 [R5+0x4100], [R16.64+0x100], !P3 ;  /* 0x0410010010052fae */ /* 0x0003e2000d901d46 */
[----:B------:R-:W-:-:S02]  /*1180*/  ISETP.LE.AND P2, PT, R100, c[0x0][0x27c], PT ;  /* 0x00009f0064007a0c */ /* 0x000fc40003f43270 */
[C---:B------:R-:W-:Y:S02]  /*1190*/  IADD3 R19, R20.reuse, 0x20, RZ ;  /* 0x0000002014137810 */ /* 0x040fe40007ffe0ff */
[----:B------:R-:W-:Y:S02]  /*11a0*/  SHF.R.S32.HI R23, RZ, 0x1f, R22 ;  /* 0x0000001fff177819 */ /* 0x000fe40000011416 */
[----:B------:R-:W-:Y:S01]  /*11b0*/  SHF.R.S32.HI R21, RZ, 0x1f, R20 ;  /* 0x0000001fff157819 */ /* 0x000fe20000011414 */
[----:B------:R-:W-:Y:S01]  /*11c0*/  IMAD.IADD R15, R20, 0x1, R19 ;  /* 0x00000001140f7824 */ /* 0x000fe200078e0213 */
[C---:B------:R-:W-:Y:S01]  /*11d0*/  IADD3 R141, R22.reuse, 0x60, RZ ;  /* 0x00000060168d7810 */ /* 0x040fe20007ffe0ff */
[C-C-:B------:R-:W-:Y:S01]  /*11e0*/  IMAD.WIDE.U32 R158, R109.reuse, c[0x0][0x290], R22.reuse ;  /* 0x0000a4006d9e7a25 */ /* 0x140fe200078e0016 */
[C---:B------:R-:W-:Y:S02]  /*11f0*/  IADD3 R140, R22.reuse, 0x80, RZ ;  /* 0x00000080168c7810 */ /* 0x040fe40007ffe0ff */
[----:B------:R-:W-:Y:S01]  /*1200*/  IADD3 R139, R22, 0xa0, RZ ;  /* 0x000000a0168b7810 */ /* 0x000fe20007ffe0ff */
[----:B------:R-:W-:Y:S01]  /*1210*/  IMAD.WIDE.U32 R156, R109, c[0x0][0x280], R22 ;  /* 0x0000a0006d9c7a25 */ /* 0x000fe200078e0016 */
[----:B------:R-:W-:-:S02]  /*1220*/  @P2 LOP3.LUT R194, R194, 0x2, RZ, 0xfc, !PT ;  /* 0x00000002c2c22812 */ /* 0x000fc400078efcff */
[----:B------:R-:W-:Y:S01]  /*1230*/  @P1 LEA R32, P2, R3, c[0x0][0x250], 0x1 ;  /* 0x0000940003201a11 */ /* 0x000fe200078408ff */
[----:B------:R-:W-:Y:S01]  /*1240*/  IMAD.WIDE.U32 R30, R109, c[0x0][0x290], R20 ;  /* 0x0000a4006d1e7a25 */ /* 0x000fe200078e0014 */
[----:B------:R-:W-:Y:S02]  /*1250*/  LOP3.LUT R194, R194, 0xfffffffe, RZ, 0xc0, !PT ;  /* 0xfffffffec2c27812 */ /* 0x000fe400078ec0ff */
[----:B------:R-:W-:Y:S01]  /*1260*/  @P1 LEA.HI.X R33, R3, c[0x0][0x254], R0, 0x1, P2 ;  /* 0x0000950003211a11 */ /* 0x000fe200010f0c00 */
[----:B------:R-:W-:Y:S01]  /*1270*/  IMAD R3, R4, c[0x0][0x1e0], RZ ;  /* 0x0000780004037a24 */ /* 0x000fe200078e02ff */
[----:B------:R-:W-:-:S03]  /*1280*/  ISETP.GE.AND P2, PT, R22, c[0x0][0x27c], PT ;  /* 0x00009f0016007a0c */ /* 0x000fc60003f46270 */
[----:B------:R-:W-:Y:S01]  /*1290*/  IMAD R0, R164, c[0x0][0x1e4], R3 ;  /* 0x00007900a4007a24 */ /* 0x000fe200078e0203 */
[----:B------:R-:W-:Y:S02]  /*12a0*/  SEL R9, RZ, c[0x0][0x27c], !P2 ;  /* 0x00009f00ff097a07 */ /* 0x000fe40005000000 */
[-C--:B------:R-:W-:Y:S01]  /*12b0*/  SEL R24, R13, R8.reuse, !P2 ;  /* 0x000000080d187207 */ /* 0x080fe20005000000 */
[----:B------:R-:W-:Y:S01]  /*12c0*/  IMAD.IADD R27, R27, 0x1, R0 ;  /* 0x000000011b1b7824 */ /* 0x000fe200078e0200 */
[----:B------:R-:W-:Y:S01]  /*12d0*/  ISETP.GE.AND P2, PT, R15, c[0x0][0x27c], PT ;  /* 0x00009f000f007a0c */ /* 0x000fe20003f46270 */
[----:B------:R-:W-:Y:S01]  /*12e0*/  IMAD.IADD R9, R22, 0x1, R9 ;  /* 0x0000000116097824 */ /* 0x000fe200078e0209 */
[C---:B-1----:R-:W-:Y:S01]  /*12f0*/  IADD3 R17, R20.reuse, 0x40, RZ ;  /* 0x0000004014117810 */ /* 0x042fe20007ffe0ff */
[----:B------:R-:W-:Y:S01]  /*1300*/  IMAD.WIDE.U32 R26, R195, c[0x0][0x1e8], R26 ;  /* 0x00007a00c31a7a25 */ /* 0x000fe200078e001a */
[----:B------:R-:W-:Y:S02]  /*1310*/  SEL R3, R13, R8, !P2 ;  /* 0x000000080d037207 */ /* 0x000fe40005000000 */
[----:B------:R-:W-:Y:S01]  /*1320*/  SHF.R.S32.HI R105, RZ, 0x1f, R24 ;  /* 0x0000001fff697819 */ /* 0x000fe20000011418 */
[----:B------:R-:W-:Y:S01]  /*1330*/  IMAD.IADD R16, R20, 0x1, R17 ;  /* 0x0000000114107824 */ /* 0x000fe200078e0211 */
[----:B------:R-:W-:Y:S01]  /*1340*/  SEL R0, RZ, c[0x0][0x27c], !P2 ;  /* 0x00009f00ff007a07 */ /* 0x000fe20005000000 */
[----:B------:R-:W-:Y:S01]  /*1350*/  IMAD.IADD R163, R27, 0x1, R162 ;  /* 0x000000011ba37824 */ /* 0x000fe200078e02a2 */
[----:B------:R-:W-:Y:S01]  /*1360*/  SHF.R.S32.HI R108, RZ, 0x1f, R9 ;  /* 0x0000001fff6c7819 */ /* 0x000fe20000011409 */
[----:B------:R-:W-:Y:S01]  /*1370*/  IMAD.MOV.U32 R162, RZ, RZ, R26 ;  /* 0x000000ffffa27224 */ /* 0x000fe200078e001a */
[----:B------:R-:W-:Y:S01]  /*1380*/  SHF.R.S32.HI R104, RZ, 0x1f, R3 ;  /* 0x0000001fff687819 */ /* 0x000fe20000011403 */
[----:B------:R-:W-:Y:S01]  /*1390*/  IMAD.WIDE.U32 R26, R109, c[0x0][0x280], R20 ;  /* 0x0000a0006d1a7a25 */ /* 0x000fe200078e0014 */
[----:B------:R-:W-:-:S02]  /*13a0*/  LEA.HI R105, R105, R24, RZ, 0x4 ;  /* 0x0000001869697211 */ /* 0x000fc400078f20ff */
[----:B------:R-:W-:Y:S01]  /*13b0*/  LEA.HI R138, R108, R9, RZ, 0x3 ;  /* 0x000000096c8a7211 */ /* 0x000fe200078f18ff */
[----:B------:R-:W-:Y:S01]  /*13c0*/  IMAD.WIDE.U32 R24, R195, c[0x0][0x210], R22 ;  /* 0x00008400c3187a25 */ /* 0x000fe200078e0016 */
[----:B------:R-:W-:Y:S02]  /*13d0*/  LEA.HI R104, R104, R3, RZ, 0x4 ;  /* 0x0000000368687211 */ /* 0x000fe400078f20ff */
[----:B------:R-:W-:Y:S01]  /*13e0*/  ISETP.GE.AND P2, PT, R16, c[0x0][0x27c], PT ;  /* 0x00009f0010007a0c */ /* 0x000fe20003f46270 */
[----:B------:R-:W-:Y:S01]  /*13f0*/  IMAD.IADD R3, R0, 0x1, R15 ;  /* 0x0000000100037824 */ /* 0x000fe200078e020f */
[----:B------:R-:W-:Y:S01]  /*1400*/  LEA.HI R108, R108, R9, RZ, 0x6 ;  /* 0x000000096c6c7211 */ /* 0x000fe200078f30ff */
[----:B------:R-:W-:Y:S01]  /*1410*/  IMAD.IADD R9, R109, 0x1, -R12 ;  /* 0x000000016d097824 */ /* 0x000fe200078e0a0c */
[----:B------:R-:W-:Y:S01]  /*1420*/  SEL R8, R13, R8, !P2 ;  /* 0x000000080d087207 */ /* 0x000fe20005000000 */
[----:B------:R-:W-:Y:S01]  /*1430*/  IMAD.IADD R29, R25, 0x1, R28 ;  /* 0x00000001191d7824 */ /* 0x000fe200078e021c */
[----:B------:R-:W-:Y:S01]  /*1440*/  SEL R25, RZ, c[0x0][0x27c], !P2 ;  /* 0x00009f00ff197a07 */ /* 0x000fe20005000000 */
[----:B------:R-:W-:Y:S01]  /*1450*/  IMAD.SHL.U32 R108, R108, 0x40, RZ ;  /* 0x000000406c6c7824 */ /* 0x000fe200078e00ff */
[----:B------:R-:W-:Y:S01]  /*1460*/  SHF.R.S32.HI R0, RZ, 0x1f, R3 ;  /* 0x0000001fff007819 */ /* 0x000fe20000011403 */
[----:B------:R-:W-:Y:S01]  /*1470*/  IMAD.MOV.U32 R28, RZ, RZ, R24 ;  /* 0x000000ffff1c7224 */ /* 0x000fe200078e0018 */
[C---:B------:R-:W-:Y:S01]  /*1480*/  LOP3.LUT P6, RZ, R9.reuse, 0x4, RZ, 0xc0, !PT ;  /* 0x0000000409ff7812 */ /* 0x040fe200078cc0ff */
[----:B------:R-:W-:Y:S01]  /*1490*/  IMAD.SHL.U32 R9, R9, 0x40, RZ ;  /* 0x0000004009097824 */ /* 0x000fe200078e00ff */
[CC--:B------:R-:W-:Y:S01]  /*14a0*/  LEA.HI R137, R0.reuse, R3.reuse, RZ, 0x3 ;  /* 0x0000000300897211 */ /* 0x0c0fe200078f18ff */
[----:B------:R-:W-:Y:S01]  /*14b0*/  IMAD.IADD R25, R25, 0x1, R16 ;  /* 0x0000000119197824 */ /* 0x000fe200078e0210 */
[----:B------:R-:W-:Y:S01]  /*14c0*/  LEA.HI R0, R0, R3, RZ, 0x6 ;  /* 0x0000000300007211 */ /* 0x000fe200078f30ff */
[----:B------:R-:W-:Y:S01]  /*14d0*/  IMAD.WIDE.U32 R162, R160, c[0x0][0x1f0], R162 ;  /* 0x00007c00a0a27a25 */ /* 0x000fe200078e00a2 */
[----:B------:R-:W-:-:S02]  /*14e0*/  SHF.R.S32.HI R103, RZ, 0x1f, R8 ;  /* 0x0000001fff677819 */ /* 0x000fc40000011408 */
[----:B------:R-:W-:Y:S01]  /*14f0*/  LOP3.LUT R9, R9, 0x1c0, RZ, 0xc0, !PT ;  /* 0x000001c009097812 */ /* 0x000fe200078ec0ff */
[----:B------:R-:W-:Y:S01]  /*1500*/  IMAD.SHL.U32 R0, R0, 0x40, RZ ;  /* 0x0000004000007824 */ /* 0x000fe200078e00ff */
[----:B------:R-:W-:Y:S01]  /*1510*/  SHF.R.S32.HI R106, RZ, 0x1f, R25 ;  /* 0x0000001fff6a7819 */ /* 0x000fe20000011419 */
[----:B------:R-:W-:Y:S01]  /*1520*/  IMAD.IADD R121, R163, 0x1, R121 ;  /* 0x00000001a3797824 */ /* 0x000fe200078e0279 */
[----:B------:R-:W-:Y:S01]  /*1530*/  LEA.HI R103, R103, R8, RZ, 0x4 ;  /* 0x0000000867677211 */ /* 0x000fe200078f20ff */
[----:B------:R-:W-:Y:S01]  /*1540*/  IMAD.WIDE.U32 R160, R160, c[0x0][0x218], R28 ;  /* 0x00008600a0a07a25 */ /* 0x000fe200078e001c */
[----:B------:R-:W-:Y:S02]  /*1550*/  SHF.R.U32.HI R3, RZ, 0x3, R9 ;  /* 0x00000003ff037819 */ /* 0x000fe40000011609 */
[----:B------:R-:W-:Y:S01]  /*1560*/  LOP3.LUT R8, R9, 0x38, R137, 0xf8, !PT ;  /* 0x0000003809087812 */ /* 0x000fe200078ef889 */
[----:B------:R-:W-:Y:S01]  /*1570*/  IMAD.IADD R119, R161, 0x1, R119 ;  /* 0x00000001a1777824 */ /* 0x000fe200078e0277 */
[----:B------:R-:W-:-:S02]  /*1580*/  LEA.HI R136, R106, R25, RZ, 0x3 ;  /* 0x000000196a887211 */ /* 0x000fc400078f18ff */
[----:B------:R-:W-:Y:S02]  /*1590*/  LEA.HI R106, R106, R25, RZ, 0x6 ;  /* 0x000000196a6a7211 */ /* 0x000fe400078f30ff */
[----:B------:R-:W-:Y:S02]  /*15a0*/  LOP3.LUT R12, R9, 0x38, R138, 0xf8, !PT ;  /* 0x00000038090c7812 */ /* 0x000fe400078ef88a */
[----:B------:R-:W-:Y:S01]  /*15b0*/  LOP3.LUT R0, R0, 0xfffff000, RZ, 0xc0, !PT ;  /* 0xfffff00000007812 */ /* 0x000fe200078ec0ff */
[----:B------:R-:W-:Y:S01]  /*15c0*/  IMAD.SHL.U32 R106, R106, 0x40, RZ ;  /* 0x000000406a6a7824 */ /* 0x000fe200078e00ff */
[----:B------:R-:W-:Y:S02]  /*15d0*/  LOP3.LUT R107, R8, R3, RZ, 0x3c, !PT ;  /* 0x00000003086b7212 */ /* 0x000fe400078e3cff */
[----:B------:R-:W-:Y:S02]  /*15e0*/  SHF.R.S32.HI R105, RZ, 0x4, R105 ;  /* 0x00000004ff697819 */ /* 0x000fe40000011469 */
[----:B------:R-:W-:-:S02]  /*15f0*/  SHF.R.S32.HI R104, RZ, 0x4, R104 ;  /* 0x00000004ff687819 */ /* 0x000fc40000011468 */
[----:B------:R-:W-:Y:S02]  /*1600*/  SHF.R.S32.HI R103, RZ, 0x4, R103 ;  /* 0x00000004ff677819 */ /* 0x000fe40000011467 */
[----:B------:R-:W-:Y:S02]  /*1610*/  LOP3.LUT R108, R108, 0xfffff000, RZ, 0xc0, !PT ;  /* 0xfffff0006c6c7812 */ /* 0x000fe400078ec0ff */
[----:B------:R-:W-:Y:S02]  /*1620*/  LOP3.LUT R13, R12, R3, RZ, 0x3c, !PT ;  /* 0x000000030c0d7212 */ /* 0x000fe400078e3cff */
[----:B------:R-:W-:Y:S02]  /*1630*/  IADD3 R107, R107, R0, R2 ;  /* 0x000000006b6b7210 */ /* 0x000fe40007ffe002 */
[----:B------:R-:W-:Y:S02]  /*1640*/  SHF.R.S32.HI R5, RZ, 0x1f, R109 ;  /* 0x0000001fff057819 */ /* 0x000fe4000001146d */
[----:B------:R-:W-:-:S02]  /*1650*/  LOP3.LUT R0, R9, 0x38, R136, 0xf8, !PT ;  /* 0x0000003809007812 */ /* 0x000fc400078ef888 */
[----:B------:R-:W-:Y:S01]  /*1660*/  LEA.HI.SX32 R105, R138, R105, 0x1d ;  /* 0x000000698a697211 */ /* 0x000fe200078feaff */
[----:B------:R-:W-:Y:S01]  /*1670*/  IMAD R154, R5, c[0x0][0x290], RZ ;  /* 0x0000a400059a7a24 */ /* 0x000fe200078e02ff */
[----:B------:R-:W-:Y:S01]  /*1680*/  LEA.HI.SX32 R104, R137, R104, 0x1d ;  /* 0x0000006889687211 */ /* 0x000fe200078feaff */
[----:B------:R-:W-:Y:S01]  /*1690*/  IMAD R152, R5, c[0x0][0x280], RZ ;  /* 0x0000a00005987a24 */ /* 0x000fe200078e02ff */
[----:B------:R-:W-:Y:S01]  /*16a0*/  LEA.HI.SX32 R103, R136, R103, 0x1d ;  /* 0x0000006788677211 */ /* 0x000fe200078feaff */
[----:B------:R-:W-:Y:S01]  /*16b0*/  IMAD R154, R109, c[0x0][0x294], R154 ;  /* 0x0000a5006d9a7a24 */ /* 0x000fe200078e029a */
[----:B------:R-:W-:Y:S01]  /*16c0*/  IADD3 R108, R13, R108, R2 ;  /* 0x0000006c0d6c7210 */ /* 0x000fe20007ffe002 */
[----:B------:R-:W-:Y:S01]  /*16d0*/  IMAD R152, R109, c[0x0][0x284], R152 ;  /* 0x0000a1006d987a24 */ /* 0x000fe200078e0298 */
[----:B------:R-:W-:Y:S01]  /*16e0*/  LOP3.LUT R106, R106, 0xfffff000, RZ, 0xc0, !PT ;  /* 0xfffff0006a6a7812 */ /* 0x000fe200078ec0ff */
[----:B------:R-:W-:Y:S01]  /*16f0*/  IMAD.IADD R159, R159, 0x1, R154 ;  /* 0x000000019f9f7824 */ /* 0x000fe200078e029a */
[----:B------:R-:W-:Y:S01]  /*1700*/  LOP3.LUT R13, R0, R3, RZ, 0x3c, !PT ;  /* 0x00000003000d7212 */ /* 0x000fe200078e3cff */
[----:B------:R-:W-:Y:S01]  /*1710*/  IMAD.IADD R157, R157, 0x1, R152 ;  /* 0x000000019d9d7824 */ /* 0x000fe200078e0298 */
[----:B------:R-:W-:Y:S01]  /*1720*/  SHF.R.S32.HI R0, RZ, 0x1f, R105 ;  /* 0x0000001fff007819 */ /* 0x000fe20000011469 */
[----:B------:R-:W-:Y:S01]  /*1730*/  IMAD.IADD R155, R154, 0x1, R31 ;  /* 0x000000019a9b7824 */ /* 0x000fe200078e021f */
[----:B------:R-:W-:Y:S01]  /*1740*/  SHF.R.S32.HI R25, RZ, 0x1f, R104 ;  /* 0x0000001fff197819 */ /* 0x000fe20000011468 */
[----:B------:R-:W-:Y:S01]  /*1750*/  IMAD.IADD R153, R152, 0x1, R27 ;  /* 0x0000000198997824 */ /* 0x000fe200078e021b */
[----:B------:R-:W-:Y:S01]  /*1760*/  SHF.R.S32.HI R8, RZ, 0x1f, R103 ;  /* 0x0000001fff087819 */ /* 0x000fe20000011467 */
[----:B------:R-:W-:Y:S01]  /*1770*/  IMAD.MOV.U32 R154, RZ, RZ, R30 ;  /* 0x000000ffff9a7224 */ /* 0x000fe200078e001e */
[----:B------:R-:W-:Y:S01]  /*1780*/  IADD3 R106, R13, R106, R2 ;  /* 0x0000006a0d6a7210 */ /* 0x000fe20007ffe002 */
[----:B------:R-:W-:Y:S01]  /*1790*/  IMAD.MOV.U32 R152, RZ, RZ, R26 ;  /* 0x000000ffff987224 */ /* 0x000fe200078e001a */
[----:B------:R-:W-:Y:S01]  /*17a0*/  LEA.HI R13, R0, R105, RZ, 0x3 ;  /* 0x00000069000d7211 */ /* 0x000fe200078f18ff */
[----:B------:R-:W-:Y:S01]  /*17b0*/  IMAD.SHL.U32 R105, R105, 0x8, RZ ;  /* 0x0000000869697824 */ /* 0x000fe200078e00ff */
[----:B------:R-:W-:Y:S01]  /*17c0*/  LEA.HI R12, R25, R104, RZ, 0x3 ;  /* 0x00000068190c7211 */ /* 0x000fe200078f18ff */
[----:B------:R-:W-:Y:S01]  /*17d0*/  IMAD.SHL.U32 R104, R104, 0x8, RZ ;  /* 0x0000000868687824 */ /* 0x000fe200078e00ff */
[----:B------:R-:W-:Y:S01]  /*17e0*/  LEA.HI R8, R8, R103, RZ, 0x3 ;  /* 0x0000006708087211 */ /* 0x000fe200078f18ff */
[----:B------:R-:W-:Y:S01]  /*17f0*/  IMAD.SHL.U32 R103, R103, 0x8, RZ ;  /* 0x0000000867677824 */ /* 0x000fe200078e00ff */
[----:B------:R-:W-:Y:S01]  /*1800*/  LOP3.LUT R0, R9, 0x18, R22, 0xf8, !PT ;  /* 0x0000001809007812 */ /* 0x000fe200078ef816 */
[----:B------:R-:W-:Y:S01]  /*1810*/  IMAD.SHL.U32 R13, R13, 0x200, RZ ;  /* 0x000002000d0d7824 */ /* 0x000fe200078e00ff */
[C---:B------:R-:W-:Y:S01]  /*1820*/  LOP3.LUT R30, R9.reuse, 0x38, R105, 0xf8, !PT ;  /* 0x00000038091e7812 */ /* 0x040fe200078ef869 */
[----:B------:R-:W-:Y:S01]  /*1830*/  IMAD.SHL.U32 R134, R8, 0x200, RZ ;  /* 0x0000020008867824 */ /* 0x000fe200078e00ff */
[C---:B------:R-:W-:Y:S01]  /*1840*/  LOP3.LUT R26, R9.reuse, 0x38, R104, 0xf8, !PT ;  /* 0x00000038091a7812 */ /* 0x040fe200078ef868 */
[----:B------:R-:W-:Y:S01]  /*1850*/  IMAD.SHL.U32 R12, R12, 0x200, RZ ;  /* 0x000002000c0c7824 */ /* 0x000fe200078e00ff */
[----:B------:R-:W-:Y:S01]  /*1860*/  LOP3.LUT R24, R9, 0x38, R103, 0xf8, !PT ;  /* 0x0000003809187812 */ /* 0x000fe200078ef867 */
[----:B-----5:R-:W-:Y:S01]  /*1870*/  IMAD.WIDE.U32 R158, R87, c[0x0][0x290], R158 ;  /* 0x0000a400579e7a25 */ /* 0x020fe200078e009e */
[----:B------:R-:W-:-:S02]  /*1880*/  LOP3.LUT R0, R2, R0, R3, 0xf6, !PT ;  /* 0x0000000002007212 */ /* 0x000fc400078ef603 */
[-C--:B------:R-:W-:Y:S01]  /*1890*/  LOP3.LUT R111, R30, R3.reuse, RZ, 0x3c, !PT ;  /* 0x000000031e6f7212 */ /* 0x080fe200078e3cff */
[----:B------:R-:W-:Y:S01]  /*18a0*/  IMAD.WIDE.U32 R154, R87, c[0x0][0x290], R154 ;  /* 0x0000a400579a7a25 */ /* 0x000fe200078e009a */
[-C--:B------:R-:W-:Y:S02]  /*18b0*/  LOP3.LUT R9, R26, R3.reuse, RZ, 0x3c, !PT ;  /* 0x000000031a097212 */ /* 0x080fe400078e3cff */
[----:B------:R-:W-:Y:S01]  /*18c0*/  LOP3.LUT R3, R24, R3, RZ, 0x3c, !PT ;  /* 0x0000000318037212 */ /* 0x000fe200078e3cff */
[----:B------:R-:W-:Y:S01]  /*18d0*/  @P0 IMAD.WIDE.U32 R24, R14, R97, R150 ;  /* 0x000000610e180225 */ /* 0x000fe200078e0096 */
[----:B------:R-:W-:Y:S02]  /*18e0*/  LOP3.LUT R134, R134, 0xfffff000, RZ, 0xc0, !PT ;  /* 0xfffff00086867812 */ /* 0x000fe400078ec0ff */
[----:B------:R-:W-:Y:S01]  /*18f0*/  LOP3.LUT R8, R13, 0xfffff000, RZ, 0xc0, !PT ;  /* 0xfffff0000d087812 */ /* 0x000fe200078ec0ff */
[----:B------:R-:W-:Y:S01]  /*1900*/  @P1 IMAD.SHL.U32 R14, R10, 0x2, RZ ;  /* 0x000000020a0e1824 */ /* 0x000fe200078e00ff */
[--C-:B------:R-:W-:Y:S01]  /*1910*/  IADD3 R134, R3, R134, R2.reuse ;  /* 0x0000008603867210 */ /* 0x100fe20007ffe002 */
[----:B------:R-:W-:Y:S01]  /*1920*/  @P0 IMAD.IADD R7, R25, 0x1, R7 ;  /* 0x0000000119070824 */ /* 0x000fe200078e0207 */
[----:B------:R-:W-:Y:S01]  /*1930*/  LOP3.LUT R110, R12, 0xfffff000, RZ, 0xc0, !PT ;  /* 0xfffff0000c6e7812 */ /* 0x000fe200078ec0ff */
[----:B------:R-:W-:Y:S01]  /*1940*/  @P0 IMAD.SHL.U32 R3, R10, 0x2, RZ ;  /* 0x000000020a030824 */ /* 0x000fe200078e00ff */
[----:B------:R1:W-:Y:S01]  /*1950*/  @P1 LDGSTS.E.BYPASS.LTC128B.128 [R14+0x1100], [R32.64], !P5 ;  /* 0x01100000200e1fae */ /* 0x0003e2000e901d46 */
[--C-:B------:R-:W-:Y:S01]  /*1960*/  IADD3 R111, R111, R8, R2.reuse ;  /* 0x000000086f6f7210 */ /* 0x100fe20007ffe002 */
[----:B------:R-:W-:Y:S01]  /*1970*/  IMAD.MOV.U32 R12, RZ, RZ, c[0x0][0x290] ;  /* 0x0000a400ff0c7624 */ /* 0x000fe200078e00ff */
[----:B------:R-:W-:Y:S01]  /*1980*/  IADD3 R110, R9, R110, R2 ;  /* 0x0000006e096e7210 */ /* 0x000fe20007ffe002 */
[----:B------:R1:W-:Y:S01]  /*1990*/  @P1 LDGSTS.E.BYPASS.LTC128B.128 [R14+0x3100], [R32.64+0x80], !P4 ;  /* 0x03100080200e1fae */ /* 0x0003e2000e101d46 */
[----:B------:R-:W-:Y:S01]  /*19a0*/  SHF.R.S32.HI R2, RZ, 0x1f, R87 ;  /* 0x0000001fff027819 */ /* 0x000fe20000011457 */
[----:B------:R-:W-:Y:S01]  /*19b0*/  IMAD.MOV.U32 R8, RZ, RZ, c[0x0][0x280] ;  /* 0x0000a000ff087624 */ /* 0x000fe200078e00ff */
[----:B------:R-:W-:Y:S01]  /*19c0*/  LOP3.LUT R138, R138, 0xfffffff8, RZ, 0xc0, !PT ;  /* 0xfffffff88a8a7812 */ /* 0x000fe200078ec0ff */
[----:B------:R1:W-:Y:S01]  /*19d0*/  @P1 LDGSTS.E.BYPASS.LTC128B.128 [R14+0x5100], [R32.64+0x100], !P3 ;  /* 0x05100100200e1fae */ /* 0x0003e2000d901d46 */
[C---:B------:R-:W-:Y:S01]  /*19e0*/  @P0 LEA R26, P1, R24.reuse, c[0x0][0x220], 0x1 ;  /* 0x00008800181a0a11 */ /* 0x040fe200078208ff */
[----:B------:R-:W-:Y:S01]  /*19f0*/  IMAD.WIDE.U32 R156, R87, c[0x0][0x280], R156 ;  /* 0x0000a000579c7a25 */ /* 0x000fe200078e009c */
[----:B------:R-:W-:Y:S01]  /*1a00*/  LOP3.LUT R137, R137, 0xfffffff8, RZ, 0xc0, !PT ;  /* 0xfffffff889897812 */ /* 0x000fe200078ec0ff */
[----:B------:R-:W0:Y:S01]  /*1a10*/  LDGDEPBAR ;  /* 0x00000000000079af */ /* 0x000e220000000000 */
[----:B------:R-:W-:Y:S01]  /*1a20*/  @P0 LEA.HI.X R27, R24, c[0x0][0x224], R7, 0x1, P1 ;  /* 0x00008900181b0a11 */ /* 0x000fe200008f0c07 */
[----:B------:R-:W-:Y:S01]  /*1a30*/  IMAD.WIDE.U32 R152, R87, c[0x0][0x280], R152 ;  /* 0x0000a00057987a25 */ /* 0x000fe200078e0098 */
[----:B------:R-:W-:-:S02]  /*1a40*/  @P0 LEA R24, P1, R99, R26, 0x1 ;  /* 0x0000001a63180211 */ /* 0x000fc400078208ff */
[----:B------:R-:W-:Y:S01]  /*1a50*/  LOP3.LUT R136, R136, 0xfffffff8, RZ, 0xc0, !PT ;  /* 0xfffffff888887812 */ /* 0x000fe200078ec0ff */
[----:B------:R2:W-:Y:S01]  /*1a60*/  @P0 LDGSTS.E.BYPASS.LTC128B.128 [R3+0x12100], [R26.64], !P5 ;  /* 0x121000001a030fae */ /* 0x0005e2000e901d46 */
[----:B------:R-:W-:Y:S01]  /*1a70*/  @P0 LEA.HI.X R25, R99, R27, R98, 0x1, P1 ;  /* 0x0000001b63190211 */ /* 0x000fe200008f0c62 */
[C---:B------:R-:W-:Y:S01]  /*1a80*/  IMAD.SHL.U32 R125, R12.reuse, 0x40, RZ ;  /* 0x000000400c7d7824 */ /* 0x040fe200078e00ff */
[-C--:B------:R-:W-:Y:S01]  /*1a90*/  SHF.L.U64.HI R123, R12, R131.reuse, c[0x0][0x294] ;  /* 0x0000a5000c7b7619 */ /* 0x080fe20000010283 */
[----:B------:R2:W-:Y:S01]  /*1aa0*/  @P0 LDGSTS.E.BYPASS.LTC128B.128 [R3+0x14100], [R26.64+0x80], !P4 ;  /* 0x141000801a030fae */ /* 0x0005e2000e101d46 */
[CC--:B------:R-:W-:Y:S01]  /*1ab0*/  SHF.L.U64.HI R127, R8.reuse, R131.reuse, c[0x0][0x284] ;  /* 0x0000a100087f7619 */ /* 0x0c0fe20000010283 */
[----:B------:R-:W-:Y:S01]  /*1ac0*/  IMAD.SHL.U32 R129, R8, 0x40, RZ ;  /* 0x0000004008817824 */ /* 0x000fe200078e00ff */
[----:B------:R-:W-:Y:S01]  /*1ad0*/  SHF.L.U64.HI R131, R6, R131, c[0x0][0x1e4] ;  /* 0x0000790006837619 */ /* 0x000fe20000010283 */
[----:B------:R2:W-:Y:S01]  /*1ae0*/  @P0 LDGSTS.E.BYPASS.LTC128B.128 [R3+0x16100], [R26.64+0x100], !P3 ;  /* 0x161001001a030fae */ /* 0x0005e2000d901d46 */
[----:B------:R-:W-:-:S02]  /*1af0*/  IADD3 R13, R20, 0x30, RZ ;  /* 0x00000030140d7810 */ /* 0x000fc40007ffe0ff */
[----:B------:R-:W-:Y:S01]  /*1b00*/  IADD3 R12, R20, 0x50, RZ ;  /* 0x00000050140c7810 */ /* 0x000fe20007ffe0ff */
[----:B------:R2:W-:Y:S01]  /*1b10*/  @P0 LDGSTS.E.BYPASS.LTC128B.128 [R3+0x13100], [R24.64], !P5 ;  /* 0x1310000018030fae */ /* 0x0005e2000e901d46 */
[----:B------:R-:W-:Y:S02]  /*1b20*/  SHF.R.S32.HI R132, RZ, 0x1f, R138 ;  /* 0x0000001fff847819 */ /* 0x000fe4000001148a */
[----:B------:R-:W-:Y:S01]  /*1b30*/  SHF.R.S32.HI R126, RZ, 0x1f, R105 ;  /* 0x0000001fff7e7819 */ /* 0x000fe20000011469 */
[----:B------:R2:W-:Y:S01]  /*1b40*/  @P0 LDGSTS.E.BYPASS.LTC128B.128 [R3+0x15100], [R24.64+0x80], !P4 ;  /* 0x1510008018030fae */ /* 0x0005e2000e101d46 */
[----:B-1----:R-:W-:Y:S01]  /*1b50*/  IMAD R14, R5, c[0x0][0x1e0], RZ ;  /* 0x00007800050e7a24 */ /* 0x002fe200078e02ff */
[----:B------:R-:W-:Y:S02]  /*1b60*/  SHF.R.S32.HI R130, RZ, 0x1f, R137 ;  /* 0x0000001fff827819 */ /* 0x000fe40000011489 */
[----:B------:R2:W-:Y:S01]  /*1b70*/  @P0 LDGSTS.E.BYPASS.LTC128B.128 [R3+0x17100], [R24.64+0x100], !P3 ;  /* 0x1710010018030fae */ /* 0x0005e2000d901d46 */
[----:B------:R-:W-:-:S02]  /*1b80*/  IADD3 R164, P0, R164, R109, RZ ;  /* 0x0000006da4a47210 */ /* 0x000fc40007f1e0ff */
[----:B------:R-:W-:Y:S01]  /*1b90*/  SHF.R.S32.HI R128, RZ, 0x1f, R136 ;  /* 0x0000001fff807819 */ /* 0x000fe20000011488 */
[----:B------:R-:W0:Y:S01]  /*1ba0*/  LDGDEPBAR ;  /* 0x00000000000079af */ /* 0x000e220000000000 */
[----:B------:R-:W-:Y:S01]  /*1bb0*/  SHF.R.S32.HI R124, RZ, 0x1f, R104 ;  /* 0x0000001fff7c7819 */ /* 0x000fe20000011468 */
[----:B------:R-:W-:Y:S01]  /*1bc0*/  IMAD.X R165, R4, 0x1, R5, P0 ;  /* 0x0000000104a57824 */ /* 0x000fe200000e0605 */
[----:B------:R-:W-:Y:S01]  /*1bd0*/  IADD3 R117, P1, P0, R162, R166, R22 ;  /* 0x000000a6a2757210 */ /* 0x000fe2000783e016 */
[C---:B------:R-:W-:Y:S01]  /*1be0*/  IMAD R4, R2.reuse, c[0x0][0x290], RZ ;  /* 0x0000a40002047a24 */ /* 0x040fe200078e02ff */
[----:B------:R-:W-:Y:S01]  /*1bf0*/  SHF.R.S32.HI R122, RZ, 0x1f, R103 ;  /* 0x0000001fff7a7819 */ /* 0x000fe20000011467 */
[----:B------:R-:W-:Y:S02]  /*1c00*/  IMAD R2, R2, c[0x0][0x280], RZ ;  /* 0x0000a00002027a24 */ /* 0x000fe400078e02ff */
[----:B------:R-:W-:-:S04]  /*1c10*/  IMAD R113, R87, c[0x0][0x294], R4 ;  /* 0x0000a50057717a24 */ /* 0x000fc800078e0204 */
[----:B------:R-:W-:Y:S02]  /*1c20*/  IMAD.IADD R115, R159, 0x1, R113 ;  /* 0x000000019f737824 */ /* 0x000fe400078e0271 */
[----:B------:R-:W-:Y:S02]  /*1c30*/  IMAD.IADD R113, R113, 0x1, R155 ;  /* 0x0000000171717824 */ /* 0x000fe400078e029b */
[----:B--2---:R-:W-:Y:S01]  /*1c40*/  IMAD R3, R109, c[0x0][0x1e4], R14 ;  /* 0x000079006d037a24 */ /* 0x004fe200078e020e */
[----:B------:R-:W-:-:S03]  /*1c50*/  IADD3 R14, R20, 0x10, RZ ;  /* 0x00000010140e7810 */ /* 0x000fc60007ffe0ff */
[----:B------:R-:W-:Y:S02]  /*1c60*/  IMAD.IADD R120, R167, 0x1, R3 ;  /* 0x00000001a7787824 */ /* 0x000fe400078e0203 */
[----:B------:R-:W-:-:S03]  /*1c70*/  IMAD R3, R87, c[0x0][0x284], R2 ;  /* 0x0000a10057037a24 */ /* 0x000fc600078e0202 */
[----:B------:R-:W-:Y:S01]  /*1c80*/  IADD3.X R116, R121, R120, R23, P1, P0 ;  /* 0x0000007879747210 */ /* 0x000fe20000fe0417 */
[----:B------:R-:W-:Y:S01]  /*1c90*/  IMAD.IADD R114, R157, 0x1, R3 ;  /* 0x000000019d727824 */ /* 0x000fe200078e0203 */
[----:B------:R-:W-:Y:S01]  /*1ca0*/  ISETP.NE.AND P0, PT, RZ, UR4, PT ;  /* 0x00000004ff007c0c */ /* 0x000fe2000bf05270 */
[----:B------:R-:W-:-:S12]  /*1cb0*/  IMAD.IADD R112, R3, 0x1, R153 ;  /* 0x0000000103707824 */ /* 0x000fd800078e0299 */
[----:B------:R-:W-:Y:S02]  /*1cc0*/  @P0 LOP3.LUT R194, R194, 0x1, RZ, 0xfc, !PT ;  /* 0x00000001c2c20812 */ /* 0x000fe400078efcff */
.L_x_719:
[----:B------:R-:W-:Y:S01]  /*1cd0*/  SHF.R.S32.HI R4, RZ, 0x1f, R18 ;  /* 0x0000001fff047819 */ /* 0x000fe20000011412 */
[----:B------:R-:W-:Y:S04]  /*1ce0*/  DEPBAR.LE SB0, 0x2 ;  /* 0x000080800000791a */ /* 0x000fe80000000000 */
[----:B------:R-:W-:Y:S01]  /*1cf0*/  BAR.SYNC.DEFER_BLOCKING 0x0 ;  /* 0x0000000000007b1d */ /* 0x000fe20000010000 */
[----:B------:R-:W-:Y:S01]  /*1d00*/  ISETP.LE.AND P1, PT, R100, c[0x0][0x27c], PT ;  /* 0x00009f0064007a0c */ /* 0x000fe20003f23270 */
[-C--:B-1----:R-:W-:Y:S02]  /*1d10*/  IMAD R5, R131, R18.reuse, RZ ;  /* 0x0000001283057224 */ /* 0x082fe400078e02ff */
[----:B-----5:R-:W-:Y:S04]  /*1d20*/  IMAD.WIDE.U32 R28, R135, R18, RZ ;  /* 0x00000012871c7225 */ /* 0x020fe800078e00ff */
[----:B------:R-:W-:Y:S01]  /*1d30*/  IMAD R5, R4, R135, R5 ;  /* 0x0000008704057224 */ /* 0x000fe200078e0205 */
[----:B------:R-:W-:Y:S01]  /*1d40*/  IADD3 R6, P0, R117, R28, RZ ;  /* 0x0000001c75067210 */ /* 0x000fe20007f1e0ff */
[----:B------:R-:W-:Y:S02]  /*1d50*/  IMAD R2, R51, 0x3000, R0 ;  /* 0x0000300033027824 */ /* 0x000fe400078e0200 */
[----:B------:R-:W-:Y:S03]  /*1d60*/  IMAD.IADD R5, R29, 0x1, R5 ;  /* 0x000000011d057824 */ /* 0x000fe600078e0205 */
[----:B------:R-:W-:Y:S01]  /*1d70*/  IADD3 R142, R2, 0x20, RZ ;  /* 0x00000020028e7810 */ /* 0x000fe20007ffe0ff */
[----:B------:R-:W-:Y:S01]  /*1d80*/  IMAD.X R3, R5, 0x1, R116, P0 ;  /* 0x0000000105037824 */ /* 0x000fe200000e0674 */
[----:B------:R-:W-:Y:S02]  /*1d90*/  LEA R72, P0, R6, c[0x0][0x1c8], 0x1 ;  /* 0x0000720006487a11 */ /* 0x000fe400078008ff */
[----:B------:R-:W-:Y:S02]  /*1da0*/  @P6 IADD3 R142, R2, -0x20, RZ ;  /* 0xffffffe0028e6810 */ /* 0x000fe40007ffe0ff */
[----:B------:R-:W-:Y:S02]  /*1db0*/  LEA.HI.X R73, R6, c[0x0][0x1cc], R3, 0x1, P0 ;  /* 0x0000730006497a11 */ /* 0x000fe400000f0c03 */
[----:B------:R-:W-:Y:S01]  /*1dc0*/  LEA R143, R2, 0x100, 0x1 ;  /* 0x00000100028f7811 */ /* 0x000fe200078e08ff */
[----:B------:R-:W-:Y:S01]  /*1dd0*/  BSSY B1, `(.L_x_695) ;  /* 0x0000398000017945 */ /* 0x000fe20003800000 */
[----:B------:R-:W-:Y:S01]  /*1de0*/  LEA R142, R142, 0x100, 0x1 ;  /* 0x000001008e8e7811 */ /* 0x000fe200078e08ff */
[----:B------:R-:W-:-:S05]  /*1df0*/  @!P1 BRA `(.L_x_696) ;  /* 0x0000378000009947 */ /* 0x000fca0003800000 */
[-C--:B------:R-:W-:Y:S01]  /*1e00*/  IMAD R3, R127, R18.reuse, RZ ;  /* 0x000000127f037224 */ /* 0x080fe200078e02ff */
[----:B------:R-:W-:Y:S01]  /*1e10*/  LOP3.LUT P1, RZ, R194, 0x1, RZ, 0xc0, !PT ;  /* 0x00000001c2ff7812 */ /* 0x000fe2000782c0ff */
[-C--:B------:R-:W-:Y:S02]  /*1e20*/  IMAD R25, R123, R18.reuse, RZ ;  /* 0x000000127b197224 */ /* 0x080fe400078e02ff */
[----:B------:R-:W-:Y:S02]  /*1e30*/  IMAD R118, R18, -0x40, R93 ;  /* 0xffffffc012767824 */ /* 0x000fe400078e025d */
[C---:B------:R-:W-:Y:S02]  /*1e40*/  IMAD R3, R4.reuse, R129, R3 ;  /* 0x0000008104037224 */ /* 0x040fe400078e0203 */
[----:B------:R-:W-:Y:S01]  /*1e50*/  IMAD R25, R4, R125, R25 ;  /* 0x0000007d04197224 */ /* 0x000fe200078e0219 */
[----:B------:R-:W-:Y:S01]  /*1e60*/  IMNMX R118, R118, 0x40, PT ;  /* 0x0000004076767817 */ /* 0x000fe20003800200 */
[-C--:B------:R-:W-:Y:S04]  /*1e70*/  IMAD.WIDE.U32 R8, R129, R18.reuse, RZ ;  /* 0x0000001281087225 */ /* 0x080fe800078e00ff */
[----:B------:R-:W-:Y:S01]  /*1e80*/  IMAD.WIDE.U32 R6, R125, R18, RZ ;  /* 0x000000127d067225 */ /* 0x000fe200078e00ff */
[----:B------:R-:W-:Y:S04]  /*1e90*/  IADD3 R3, R9, R3, RZ ;  /* 0x0000000309037210 */ /* 0x000fe80007ffe0ff */
        /* <DEDUP_REMOVED lines=61> */
.L_x_699:
[----:B------:R-:W-:Y:S05]  /*2270*/  BSYNC B0 ;  /* 0x0000000000007941 */ /* 0x000fea0003800000 */
.L_x_698:
        /* <DEDUP_REMOVED lines=89> */
.L_x_702:
[----:B------:R-:W-:Y:S05]  /*2810*/  BSYNC B0 ;  /* 0x0000000000007941 */ /* 0x000fea0003800000 */
.L_x_701:
        /* <DEDUP_REMOVED lines=25> */
[----:B------:R-:W-:Y:S01]  /*29b0*/  @!P0 FMUL.FTZ R2, R41, R40 ;  /* 0x0000002829028220 */ /* 0x000fe20000410000 */
[----:B------:R-:W-:Y:S01]  /*29c0*/  @!P0 HADD2.F32 R40, -RZ, R39.H0_H0 ;  /* 0x20000027ff288230 */ /* 0x000fe20000004100 */
[-C--:B------:R-:W-:Y:S01]  /*29d0*/  @!P0 FMUL.FTZ R68, R46, R35.reuse ;  /* 0x000000232e448220 */ /* 0x080fe20000410000 */
[--C-:B------:R-:W-:Y:S01]  /*29e0*/  @!P0 HADD2.F32 R39, -RZ, R38.reuse.H0_H0 ;  /* 0x20000026ff278230 */ /* 0x100fe20000004100 */
[-C--:B------:R-:W-:Y:S01]  /*29f0*/  @!P0 FFMA.FTZ R2, R45, R44.reuse, R2 ;  /* 0x0000002c2d028223 */ /* 0x080fe20000010002 */
[----:B------:R-:W-:Y:S01]  /*2a00*/  @!P0 HADD2.F32 R45, -RZ, R38.H1_H1 ;  /* 0x30000026ff2d8230 */ /* 0x000fe20000004100 */
[----:B------:R-:W-:Y:S01]  /*2a10*/  @!P0 FMUL.FTZ R3, R40, R35 ;  /* 0x0000002328038220 */ /* 0x000fe20000410000 */
[----:B------:R-:W-:Y:S01]  /*2a20*/  @!P0 MOV R35, R27 ;  /* 0x0000001b00238202 */ /* 0x000fe20000000f00 */
[----:B------:R-:W-:Y:S01]  /*2a30*/  @!P0 FFMA.FTZ R49, R41, R44, -R49 ;  /* 0x0000002c29318223 */ /* 0x000fe20000010831 */
[----:B------:R-:W-:Y:S01]  /*2a40*/  @!P0 HADD2.F32 R44, -RZ, R64.H0_H0 ;  /* 0x20000040ff2c8230 */ /* 0x000fe20000004100 */
[-C--:B------:R-:W-:Y:S02]  /*2a50*/  @!P0 FMUL.FTZ R4, R39, R34.reuse ;  /* 0x0000002227048220 */ /* 0x080fe40000410000 */
[C---:B------:R-:W-:Y:S01]  /*2a60*/  @!P0 FMUL.FTZ R65, R45.reuse, R34 ;  /* 0x000000222d418220 */ /* 0x040fe20000410000 */
[----:B------:R-:W-:Y:S01]  /*2a70*/  @!P0 F2FP.PACK_AB R49, R2, R49 ;  /* 0x000000310231823e */ /* 0x000fe200000000ff */
[----:B------:R-:W-:Y:S01]  /*2a80*/  @!P0 FFMA.FTZ R3, R46, R47, R3 ;  /* 0x0000002f2e038223 */ /* 0x000fe20000010003 */
[--C-:B------:R-:W-:Y:S01]  /*2a90*/  @!P0 HADD2.F32 R48, -RZ, R35.reuse.H1_H1 ;  /* 0x30000023ff308230 */ /* 0x100fe20000004100 */
[----:B------:R-:W-:Y:S01]  /*2aa0*/  @!P0 FFMA.FTZ R4, R45, R44, R4 ;  /* 0x0000002c2d048223 */ /* 0x000fe20000010004 */
[----:B------:R-:W-:Y:S01]  /*2ab0*/  @!P0 MOV R24, R49 ;  /* 0x0000003100188202 */ /* 0x000fe20000000f00 */
[----:B------:R-:W-:Y:S01]  /*2ac0*/  @!P0 HADD2.F32 R35, -RZ, R35.H0_H0 ;  /* 0x20000023ff238230 */ /* 0x000fe20000004100 */
[----:B------:R-:W-:Y:S02]  /*2ad0*/  @!P0 FFMA.FTZ R68, R40, R47, -R68 ;  /* 0x0000002f28448223 */ /* 0x000fe40000010844 */
[CC--:B------:R-:W-:Y:S02]  /*2ae0*/  @!P0 FMUL.FTZ R70, R48.reuse, R42.reuse ;  /* 0x0000002a30468220 */ /* 0x0c0fe40000410000 */
        /* <DEDUP_REMOVED lines=11> */
.L_x_704:
[----:B------:R-:W-:Y:S05]  /*2ba0*/  BSYNC B0 ;  /* 0x0000000000007941 */ /* 0x000fea0003800000 */
.L_x_703:
        /* <DEDUP_REMOVED lines=46> */
[-C--:B------:R-:W-:Y:S02]  /*2e90*/  @!P0 FFMA.FTZ R4, R39, R43.reuse, R4 ;  /* 0x0000002b27048223 */ /* 0x080fe40000010004 */
[C---:B------:R-:W-:Y:S02]  /*2ea0*/  @!P0 FMUL.FTZ R5, R35.reuse, R36 ;  /* 0x0000002423058220 */ /* 0x040fe40000410000 */
[----:B------:R-:W-:Y:S02]  /*2eb0*/  @!P0 FFMA.FTZ R47, R38, R43, -R47 ;  /* 0x0000002b262f8223 */ /* 0x000fe4000001082f */
[-C--:B------:R-:W-:Y:S02]  /*2ec0*/  @!P0 FFMA.FTZ R48, R35, R44.reuse, -R48 ;  /* 0x0000002c23308223 */ /* 0x080fe40000010830 */
[----:B------:R-:W-:Y:S01]  /*2ed0*/  @!P0 FFMA.FTZ R5, R40, R44, R5 ;  /* 0x0000002c28058223 */ /* 0x000fe20000010005 */
[----:B------:R-:W-:Y:S04]  /*2ee0*/  @!P0 F2FP.PACK_AB R47, R4, R47 ;  /* 0x0000002f042f823e */ /* 0x000fe800000000ff */
[----:B------:R-:W-:Y:S02]  /*2ef0*/  @!P0 F2FP.PACK_AB R48, R5, R48 ;  /* 0x000000300530823e */ /* 0x000fe400000000ff */
[----:B------:R-:W-:Y:S02]  /*2f00*/  @!P0 MOV R26, R47 ;  /* 0x0000002f001a8202 */ /* 0x000fe40000000f00 */
[----:B------:R-:W-:Y:S05]  /*2f10*/  @!P0 MOV R27, R48 ;  /* 0x00000030001b8202 */ /* 0x000fea0000000f00 */
[----:B------:R1:W-:Y:S02]  /*2f20*/  STG.E.128 [R72.64+0x80], R24 ;  /* 0x0000801848007986 */ /* 0x0003e4000c101d06 */
.L_x_706:
[----:B------:R-:W-:Y:S05]  /*2f30*/  BSYNC B0 ;  /* 0x0000000000007941 */ /* 0x000fea0003800000 */
.L_x_705:
        /* <DEDUP_REMOVED lines=24> */
[C---:B------:R-:W-:Y:S02]  /*30c0*/  @!P0 FMUL.FTZ R2, R34.reuse, R35 ;  /* 0x0000002322028220 */ /* 0x040fe40000410000 */
[----:B------:R-:W-:Y:S01]  /*30d0*/  @!P0 FFMA.FTZ R41, R34, R37, -R41 ;  /* 0x0000002522298223 */ /* 0x000fe20000010829 */
[----:B------:R-:W-:Y:S01]  /*30e0*/  @!P0 HADD2.F32 R34, -RZ, R33.H0_H0 ;  /* 0x20000021ff228230 */ /* 0x000fe20000004100 */
[----:B------:R-:W-:Y:S01]  /*30f0*/  @!P0 FMUL.FTZ R44, R38, R9 ;  /* 0x00000009262c8220 */ /* 0x000fe20000410000 */
[----:B------:R-:W-:Y:S01]  /*3100*/  @!P0 MOV R33, R26 ;  /* 0x0000001a00218202 */ /* 0x000fe20000000f00 */
[----:B------:R-:W-:Y:S01]  /*3110*/  @!P0 FFMA.FTZ R2, R36, R37, R2 ;  /* 0x0000002524028223 */ /* 0x000fe20000010002 */
[----:B------:R-:W-:Y:S01]  /*3120*/  @!P0 HADD2.F32 R36, -RZ, R58.H0_H0 ;  /* 0x2000003aff248230 */ /* 0x000fe20000004100 */
[C---:B------:R-:W-:Y:S01]  /*3130*/  @!P0 FMUL.FTZ R3, R34.reuse, R9 ;  /* 0x0000000922038220 */ /* 0x040fe20000410000 */
[----:B------:R-:W-:Y:S01]  /*3140*/  @!P0 MOV R9, R27 ;  /* 0x0000001b00098202 */ /* 0x000fe20000000f00 */
[-C--:B------:R-:W-:Y:S01]  /*3150*/  @!P0 FFMA.FTZ R44, R34, R39.reuse, -R44 ;  /* 0x00000027222c8223 */ /* 0x080fe2000001082c */
[--C-:B------:R-:W-:Y:S01]  /*3160*/  @!P0 HADD2.F32 R37, -RZ, R33.reuse.H1_H1 ;  /* 0x30000021ff258230 */ /* 0x100fe20000004100 */
[----:B------:R-:W-:Y:S01]  /*3170*/  @!P0 FFMA.FTZ R3, R38, R39, R3 ;  /* 0x0000002726038223 */ /* 0x000fe20000010003 */
[----:B------:R-:W-:Y:S01]  /*3180*/  @!P0 F2FP.PACK_AB R41, R2, R41 ;  /* 0x000000290229823e */ /* 0x000fe200000000ff */
[----:B------:R-:W-:Y:S02]  /*3190*/  @!P0 HADD2.F32 R33, -RZ, R33.H0_H0 ;  /* 0x20000021ff218230 */ /* 0x000fe40000004100 */
[----:B------:R-:W-:Y:S01]  /*31a0*/  @!P0 FMUL.FTZ R43, R37, R8 ;  /* 0x00000008252b8220 */ /* 0x000fe20000410000 */
[----:B------:R-:W-:Y:S01]  /*31b0*/  @!P0 F2FP.PACK_AB R44, R3, R44 ;  /* 0x0000002c032c823e */ /* 0x000fe200000000ff */
[--C-:B------:R-:W-:Y:S01]  /*31c0*/  @!P0 HADD2.F32 R40, -RZ, R9.reuse.H1_H1 ;  /* 0x30000009ff288230 */ /* 0x100fe20000004100 */
[C---:B------:R-:W-:Y:S01]  /*31d0*/  @!P0 FMUL.FTZ R4, R33.reuse, R8 ;  /* 0x0000000821048220 */ /* 0x040fe20000410000 */
[----:B------:R-:W-:Y:S01]  /*31e0*/  @!P0 MOV R24, R41 ;  /* 0x0000002900188202 */ /* 0x000fe20000000f00 */
[----:B------:R-:W-:Y:S01]  /*31f0*/  @!P0 FFMA.FTZ R43, R33, R36, -R43 ;  /* 0x00000024212b8223 */ /* 0x000fe2000001082b */
[----:B------:R-:W-:Y:S01]  /*3200*/  @!P0 MOV R25, R44 ;  /* 0x0000002c00198202 */ /* 0x000fe20000000f00 */
[----:B------:R-:W-:Y:S01]  /*3210*/  @!P0 FMUL.FTZ R45, R40, R32 ;  /* 0x00000020282d8220 */ /* 0x000fe20000410000 */
[----:B------:R-:W-:Y:S01]  /*3220*/  @!P0 HADD2.F32 R9, -RZ, R9.H0_H0 ;  /* 0x20000009ff098230 */ /* 0x000fe20000004100 */
[----:B------:R-:W-:Y:S04]  /*3230*/  @!P0 FFMA.FTZ R4, R37, R36, R4 ;  /* 0x0000002425048223 */ /* 0x000fe80000010004 */
[C---:B------:R-:W-:Y:S01]  /*3240*/  @!P0 FMUL.FTZ R5, R9.reuse, R32 ;  /* 0x0000002009058220 */ /* 0x040fe20000410000 */
[----:B------:R-:W-:Y:S01]  /*3250*/  @!P0 F2FP.PACK_AB R43, R4, R43 ;  /* 0x0000002b042b823e */ /* 0x000fe200000000ff */
[-C--:B------:R-:W-:Y:S02]  /*3260*/  @!P0 FFMA.FTZ R45, R9, R42.reuse, -R45 ;  /* 0x0000002a092d8223 */ /* 0x080fe4000001082d */
[----:B------:R-:W-:Y:S01]  /*3270*/  @!P0 FFMA.FTZ R5, R40, R42, R5 ;  /* 0x0000002a28058223 */ /* 0x000fe20000010005 */
[----:B------:R-:W-:Y:S04]  /*3280*/  @!P0 MOV R26, R43 ;  /* 0x0000002b001a8202 */ /* 0x000fe80000000f00 */
[----:B------:R-:W-:Y:S04]  /*3290*/  @!P0 F2FP.PACK_AB R46, R5, R45 ;  /* 0x0000002d052e823e */ /* 0x000fe800000000ff */
[----:B------:R-:W-:Y:S05]  /*32a0*/  @!P0 MOV R27, R46 ;  /* 0x0000002e001b8202 */ /* 0x000fea0000000f00 */
[----:B------:R1:W-:Y:S02]  /*32b0*/  STG.E.128 [R72.64+0xc0], R24 ;  /* 0x0000c01848007986 */ /* 0x0003e4000c101d06 */
.L_x_708:
[----:B------:R-:W-:Y:S05]  /*32c0*/  BSYNC B0 ;  /* 0x0000000000007941 */ /* 0x000fea0003800000 */
.L_x_707:
        /* <DEDUP_REMOVED lines=56> */
.L_x_710:
[----:B------:R-:W-:Y:S05]  /*3650*/  BSYNC B0 ;  /* 0x0000000000007941 */ /* 0x000fea0003800000 */
.L_x_709:
[----:B------:R-:W-:Y:S11]  /*3660*/  ISETP.GE.AND P0, PT, R139, c[0x0][0x1d4], PT ;  /* 0x000075008b007a0c */ /* 0x000ff60003f06270 */
[----:B------:R-:W-:Y:S02]  /*3670*/  @!UPT UIADD3 URZ, URZ, URZ, URZ ;  /* 0x0000003f3f3ff290 */ /* 0x000fe4000fffe03f */
[----:B------:R-:W-:-:S05]  /*3680*/  @P0 BRA `(.L_x_700) ;  /* 0x000020c000000947 */ /* 0x000fca0003800000 */
[----:B------:R-:W-:Y:S01]  /*3690*/  ISETP.GE.AND P0, PT, R12, c[0x0][0x27c], PT ;  /* 0x00009f000c007a0c */ /* 0x000fe20003f06270 */
[----:B-1----:R-:W1:Y:S11]  /*36a0*/  LDS.128 R24, [R142+0x10000] ;  /* 0x010000008e187984 */ /* 0x002e760000000c00 */
[----:B------:R-:W-:Y:S01]  /*36b0*/  @!UPT UIADD3 URZ, URZ, URZ, URZ ;  /* 0x0000003f3f3ff290 */ /* 0x000fe2000fffe03f */
[--C-:B------:R-:W-:Y:S01]  /*36c0*/  @!P0 HADD2.F32 R33, -RZ, R52.reuse.H1_H1 ;  /* 0x30000034ff218230 */ /* 0x100fe20000004100 */
[--C-:B------:R-:W-:Y:S01]  /*36d0*/  @!P0 SHF.R.U64 R7, R28, 0x10, R29.reuse ;  /* 0x000000101c078819 */ /* 0x100fe2000000121d */
[----:B------:R-:W-:Y:S01]  /*36e0*/  @!P0 HADD2.F32 R34, -RZ, R52.H0_H0 ;  /* 0x20000034ff228230 */ /* 0x000fe20000004100 */
        /* <DEDUP_REMOVED lines=36> */
[----:B------:R-:W-:Y:S02]  /*3930*/  @!P0 FFMA.FTZ R4, R31, R34, R4 ;  /* 0x000000221f048223 */ /* 0x000fe40000010004 */
[----:B------:R-:W-:Y:S02]  /*3940*/  @!P0 FMUL.FTZ R5, R7, R28 ;  /* 0x0000001c07058220 */ /* 0x000fe40000410000 */
[----:B------:R-:W-:Y:S02]  /*3950*/  @!P0 FFMA.FTZ R39, R9, R34, -R39 ;  /* 0x0000002209278223 */ /* 0x000fe40000010827 */
        /* <DEDUP_REMOVED lines=8> */
.L_x_697:
        /* <DEDUP_REMOVED lines=47> */
.L_x_712:
[----:B------:R-:W-:Y:S05]  /*3cd0*/  BSYNC B0 ;  /* 0x0000000000007941 */ /* 0x000fea0003800000 */
.L_x_711:
[----:B------:R-:W-:Y:S04]  /*3ce0*/  IADD3 R169, P0, R166, R28, RZ ;  /* 0x0000001ca6a97210 */ /* 0x000fe80007f1e0ff */
[----:B------:R-:W-:Y:S01]  /*3cf0*/  IADD3.X R168, R120, R5, RZ, P0, !PT ;  /* 0x0000000578a87210 */ /* 0x000fe200007fe4ff */
[----:B------:R-:W-:-:S05]  /*3d00*/  @P1 BRA `(.L_x_700) ;  /* 0x00001a4000001947 */ /* 0x000fca0003800000 */
[----:B------:R-:W-:Y:S01]  /*3d10*/  ISETP.GE.AND P0, PT, R22, c[0x0][0x1d4], PT ;  /* 0x0000750016007a0c */ /* 0x000fe20003f06270 */
[----:B-1---5:R-:W-:Y:S01]  /*3d20*/  IMAD.MOV.U32 R9, RZ, RZ, R74 ;  /* 0x000000ffff097224 */ /* 0x022fe200078e004a */
[----:B------:R-:W-:Y:S01]  /*3d30*/  MOV R6, R73 ;  /* 0x0000004900067202 */ /* 0x000fe20000000f00 */
[----:B------:R-:W-:Y:S01]  /*3d40*/  IMAD.MOV.U32 R8, RZ, RZ, R75 ;  /* 0x000000ffff087224 */ /* 0x000fe200078e004b */
        /* <DEDUP_REMOVED lines=19> */
[----:B------:R-:W-:Y:S01]  /*3e80*/  IMAD R171, R51, 0x3000, RZ ;  /* 0x0000300033ab7824 */ /* 0x000fe200078e02ff */
[----:B------:R-:W-:Y:S02]  /*3e90*/  PRMT R71, R6, 0x5410, R7 ;  /* 0x0000541006477816 */ /* 0x000fe40000000007 */
[----:B------:R-:W-:Y:S02]  /*3ea0*/  PRMT R38, R5, 0x5410, R4 ;  /* 0x0000541005267816 */ /* 0x000fe40000000004 */
[----:B------:R-:W-:Y:S01]  /*3eb0*/  PRMT R39, R2, 0x5410, R3 ;  /* 0x0000541002277816 */ /* 0x000fe20000000003 */
[----:B------:R-:W-:-:S05]  /*3ec0*/  @P0 BRA `(.L_x_714) ;  /* 0x000007a000000947 */ /* 0x000fca0003800000 */
[----:B------:R-:W-:Y:S01]  /*3ed0*/  IMAD.MOV.U32 R65, RZ, RZ, R59 ;  /* 0x000000ffff417224 */ /* 0x000fe200078e003b */
[----:B------:R-:W-:Y:S01]  /*3ee0*/  ISETP.GE.AND P2, PT, R105, c[0x0][0x1d4], PT ;  /* 0x0000750069007a0c */ /* 0x000fe20003f46270 */
[----:B------:R-:W-:Y:S01]  /*3ef0*/  IMAD.MOV.U32 R45, RZ, RZ, R41 ;  /* 0x000000ffff2d7224 */ /* 0x000fe200078e0029 */
[CC--:B------:R-:W-:Y:S01]  /*3f00*/  IADD3 R175, P1, P0, R162.reuse, R169.reuse, R138 ;  /* 0x000000a9a2af7210 */ /* 0x0c0fe2000783e08a */
[----:B------:R-:W-:Y:S01]  /*3f10*/  IMAD.MOV.U32 R62, RZ, RZ, R57 ;  /* 0x000000ffff3e7224 */ /* 0x000fe200078e0039 */
[----:B------:R-:W-:Y:S02]  /*3f20*/  MOV R47, R40 ;  /* 0x00000028002f7202 */ /* 0x000fe40000000f00 */
[C---:B------:R-:W-:Y:S02]  /*3f30*/  IADD3.X R170, R121.reuse, R168, R132, P1, P0 ;  /* 0x000000a879aa7210 */ /* 0x040fe40000fe0484 */
[----:B------:R-:W-:Y:S02]  /*3f40*/  MOV R61, R58 ;  /* 0x0000003a003d7202 */ /* 0x000fe40000000f00 */
[----:B------:R-:W-:Y:S03]  /*3f50*/  MOV R55, R56 ;  /* 0x0000003800377202 */ /* 0x000fe60000000f00 */
[----:B------:R-:W-:Y:S04]  /*3f60*/  @!P2 IADD3 R173, P1, P0, R162, R169, R105 ;  /* 0x000000a9a2ada210 */ /* 0x000fe8000783e069 */
[----:B------:R-:W-:Y:S02]  /*3f70*/  @!P2 IADD3.X R172, R121, R168, R126, P1, P0 ;  /* 0x000000a879aca210 */ /* 0x000fe40000fe047e */
[C---:B------:R-:W-:Y:S04]  /*3f80*/  LEA R176, P0, R175.reuse, c[0x0][0x1c8], 0x1 ;  /* 0x00007200afb07a11 */ /* 0x040fe800078008ff */
[----:B------:R-:W-:Y:S02]  /*3f90*/  LEA.HI.X R177, R175, c[0x0][0x1cc], R170, 0x1, P0 ;  /* 0x00007300afb17a11 */ /* 0x000fe400000f0caa */
[C---:B------:R-:W-:Y:S04]  /*3fa0*/  @!P2 LEA R174, P0, R173.reuse, c[0x0][0x1c8], 0x1 ;  /* 0x00007200adaeaa11 */ /* 0x040fe800078008ff */
[----:B------:R-:W-:Y:S01]  /*3fb0*/  @!P2 LEA.HI.X R175, R173, c[0x0][0x1cc], R172, 0x1, P0 ;  /* 0x00007300adafaa11 */ /* 0x000fe200000f0cac */
[----:B------:R-:W-:Y:S01]  /*3fc0*/  IMAD.IADD R172, R108, 0x1, R171 ;  /* 0x000000016cac7824 */ /* 0x000fe200078e02ab */
[----:B------:R-:W-:Y:S02]  /*3fd0*/  IADD3 R173, R111, R171, RZ ;  /* 0x000000ab6fad7210 */ /* 0x000fe40007ffe0ff */
[----:B------:R-:W-:Y:S01]  /*3fe0*/  ISETP.GE.AND P0, PT, R22, c[0x0][0x27c], PT ;  /* 0x00009f0016007a0c */ /* 0x000fe20003f06270 */
[----:B------:R-:W-:Y:S01]  /*3ff0*/  IMAD.SHL.U32 R170, R172, 0x2, RZ ;  /* 0x00000002acaa7824 */ /* 0x000fe200078e00ff */
[----:B------:R-:W-:Y:S04]  /*4000*/  SHF.L.U32 R178, R173, 0x1, RZ ;  /* 0x00000001adb27819 */ /* 0x000fe800000006ff */
[----:B------:R-:W1:Y:S07]  /*4010*/  LDS.128 R28, [R170+0xc100] ;  /* 0x00c10000aa1c7984 */ /* 0x000e6e0000000c00 */
[--C-:B------:R-:W-:Y:S01]  /*4020*/  @!P0 SHF.R.U64 R63, R58, 0x10, R59.reuse ;  /* 0x000000103a3f8819 */ /* 0x100fe2000000123b */
[----:B------:R-:W2:Y:S01]  /*4030*/  LDS.128 R80, [R178+0xc100] ;  /* 0x00c10000b2507984 */ /* 0x000ea20000000c00 */
[----:B------:R-:W-:Y:S01]  /*4040*/  @!P0 SHF.R.U32.HI R67, RZ, 0x10, R59 ;  /* 0x00000010ff438819 */ /* 0x000fe2000001163b */
[----:B------:R-:W-:Y:S01]  /*4050*/  @!P0 HADD2.F32 R49, -RZ, R47.H0_H0 ;  /* 0x2000002fff318230 */ /* 0x000fe20000004100 */
[----:B------:R-:W-:Y:S01]  /*4060*/  @!P0 SHF.R.U64 R46, R40, 0x10, R41 ;  /* 0x00000010282e8819 */ /* 0x000fe20000001229 */
[----:B------:R-:W-:Y:S01]  /*4070*/  IMAD.MOV.U32 R40, RZ, RZ, R43 ;  /* 0x000000ffff287224 */ /* 0x000fe200078e002b */
[----:B------:R-:W-:Y:S01]  /*4080*/  @!P0 HADD2.F32 R55, -RZ, R55.H0_H0 ;  /* 0x20000037ff378230 */ /* 0x000fe20000004100 */
[----:B------:R-:W-:Y:S01]  /*4090*/  @!P0 SHF.R.U32.HI R44, RZ, 0x10, R41 ;  /* 0x00000010ff2c8819 */ /* 0x000fe20000011629 */
[----:B------:R-:W-:Y:S01]  /*40a0*/  @!P0 HADD2.F32 R61, -RZ, R61.H0_H0 ;  /* 0x2000003dff3d8230 */ /* 0x000fe20000004100 */
[--C-:B------:R-:W-:Y:S01]  /*40b0*/  @!P0 SHF.R.U32.HI R60, RZ, 0x10, R57.reuse ;  /* 0x00000010ff3c8819 */ /* 0x100fe20000011639 */
[----:B------:R-:W-:Y:S01]  /*40c0*/  @!P0 HADD2.F32 R63, -RZ, R63.H0_H0 ;  /* 0x2000003fff3f8230 */ /* 0x000fe20000004100 */
[----:B------:R-:W-:Y:S01]  /*40d0*/  @!P0 SHF.R.U64 R54, R56, 0x10, R57 ;  /* 0x0000001038368819 */ /* 0x000fe20000001239 */
[----:B------:R-:W-:Y:S01]  /*40e0*/  @!P0 HADD2.F32 R56, -RZ, R62.H0_H0 ;  /* 0x2000003eff388230 */ /* 0x000fe20000004100 */
[----:B------:R-:W-:Y:S01]  /*40f0*/  MOV R41, R42 ;  /* 0x0000002a00297202 */ /* 0x000fe20000000f00 */
[----:B------:R-:W-:Y:S01]  /*4100*/  @!P0 HADD2.F32 R44, -RZ, R44.H0_H0 ;  /* 0x2000002cff2c8230 */ /* 0x000fe20000004100 */
[--C-:B------:R-:W-:Y:S01]  /*4110*/  @!P0 SHF.R.U64 R42, R42, 0x10, R43.reuse ;  /* 0x000000102a2a8819 */ /* 0x100fe2000000122b */
[----:B------:R-:W-:Y:S01]  /*4120*/  @!P0 HADD2.F32 R54, -RZ, R54.H0_H0 ;  /* 0x20000036ff368230 */ /* 0x000fe20000004100 */
[----:B------:R-:W-:Y:S01]  /*4130*/  @!P0 SHF.R.U32.HI R43, RZ, 0x10, R43 ;  /* 0x00000010ff2b8819 */ /* 0x000fe2000001162b */
[----:B------:R-:W-:Y:S02]  /*4140*/  @!P0 HADD2.F32 R41, -RZ, R41.H0_H0 ;  /* 0x20000029ff298230 */ /* 0x000fe40000004100 */
[----:B------:R-:W-:Y:S02]  /*4150*/  @!P0 HADD2.F32 R65, -RZ, R65.H0_H0 ;  /* 0x20000041ff418230 */ /* 0x000fe40000004100 */
[----:B------:R-:W-:Y:S02]  /*4160*/  @!P0 HADD2.F32 R67, -RZ, R67.H0_H0 ;  /* 0x20000043ff438230 */ /* 0x000fe40000004100 */
[----:B------:R-:W-:Y:S02]  /*4170*/  @!P0 HADD2.F32 R50, -RZ, R45.H0_H0 ;  /* 0x2000002dff328230 */ /* 0x000fe40000004100 */
[----:B------:R-:W-:Y:S02]  /*4180*/  @!P0 HADD2.F32 R46, -RZ, R46.H0_H0 ;  /* 0x2000002eff2e8230 */ /* 0x000fe40000004100 */
[----:B------:R-:W-:Y:S01]  /*4190*/  @!P0 HADD2.F32 R43, -RZ, R43.H0_H0 ;  /* 0x2000002bff2b8230 */ /* 0x000fe20000004100 */
[----:B-1----:R-:W-:Y:S01]  /*41a0*/  @!P0 IMAD.MOV.U32 R47, RZ, RZ, R28 ;  /* 0x000000ffff2f8224 */ /* 0x002fe200078e001c */
[----:B------:R-:W-:Y:S04]  /*41b0*/  @!P0 MOV R48, R29 ;  /* 0x0000001d00308202 */ /* 0x000fe80000000f00 */
[--C-:B------:R-:W-:Y:S02]  /*41c0*/  @!P0 HADD2.F32 R52, -RZ, R47.reuse.H0_H0 ;  /* 0x2000002fff348230 */ /* 0x100fe40000004100 */
[----:B------:R-:W-:Y:S01]  /*41d0*/  @!P0 HADD2.F32 R45, -RZ, R48.H0_H0 ;  /* 0x20000030ff2d8230 */ /* 0x000fe20000004100 */
[----:B--2---:R-:W-:Y:S01]  /*41e0*/  @!P0 MOV R59, R80 ;  /* 0x00000050003b8202 */ /* 0x004fe20000000f00 */
[----:B------:R-:W-:Y:S01]  /*41f0*/  @!P0 HADD2.F32 R47, -RZ, R47.H1_H1 ;  /* 0x3000002fff2f8230 */ /* 0x000fe20000004100 */
[C---:B------:R-:W-:Y:S01]  /*4200*/  @!P0 FMUL.FTZ R2, R52.reuse, R49 ;  /* 0x0000003134028220 */ /* 0x040fe20000410000 */
[----:B------:R-:W-:Y:S01]  /*4210*/  @!P0 MOV R58, R81 ;  /* 0x00000051003a8202 */ /* 0x000fe20000000f00 */
[----:B------:R-:W-:Y:S01]  /*4220*/  @!P0 FMUL.FTZ R4, R45, R50 ;  /* 0x000000322d048220 */ /* 0x000fe20000410000 */
[--C-:B------:R-:W-:Y:S01]  /*4230*/  @!P0 HADD2.F32 R53, -RZ, R59.reuse.H0_H0 ;  /* 0x2000003bff358230 */ /* 0x100fe20000004100 */
[----:B------:R-:W-:Y:S01]  /*4240*/  @!P0 FMUL.FTZ R3, R47, R46 ;  /* 0x0000002e2f038220 */ /* 0x000fe20000410000 */
[----:B------:R-:W-:Y:S01]  /*4250*/  @!P0 MOV R64, R83 ;  /* 0x0000005300408202 */ /* 0x000fe20000000f00 */
[----:B------:R-:W-:Y:S02]  /*4260*/  @!P0 HADD2.F32 R57, -RZ, R58.H0_H0 ;  /* 0x2000003aff398230 */ /* 0x000fe40000004100 */
[C---:B------:R-:W-:Y:S02]  /*4270*/  @!P0 FMUL.FTZ R170, R53.reuse, R49 ;  /* 0x0000003135aa8220 */ /* 0x040fe40000410000 */
[-C--:B------:R-:W-:Y:S01]  /*4280*/  @!P0 FFMA.FTZ R2, R53, R55.reuse, R2 ;  /* 0x0000003735028223 */ /* 0x080fe20000010002 */
[----:B------:R-:W-:Y:S01]  /*4290*/  @!P0 HADD2.F32 R53, -RZ, R59.H1_H1 ;  /* 0x3000003bff358230 */ /* 0x000fe20000004100 */
[----:B------:R-:W-:Y:S01]  /*42a0*/  @!P0 FMUL.FTZ R172, R57, R50 ;  /* 0x0000003239ac8220 */ /* 0x000fe20000410000 */
[----:B------:R-:W-:Y:S01]  /*42b0*/  @!P0 HADD2.F32 R62, -RZ, R64.H0_H0 ;  /* 0x20000040ff3e8230 */ /* 0x000fe20000004100 */
[----:B------:R-:W-:Y:S01]  /*42c0*/  @!P0 FFMA.FTZ R170, R52, R55, -R170 ;  /* 0x0000003734aa8223 */ /* 0x000fe200000108aa */
[----:B------:R-:W-:Y:S01]  /*42d0*/  @!P0 HADD2.F32 R55, -RZ, R58.H1_H1 ;  /* 0x3000003aff378230 */ /* 0x000fe20000004100 */
[----:B------:R-:W-:Y:S01]  /*42e0*/  @!P0 FFMA.FTZ R172, R45, R56, -R172 ;  /* 0x000000382dac8223 */ /* 0x000fe200000108ac */
[----:B------:R-:W-:Y:S01]  /*42f0*/  @!P0 HADD2.F32 R45, -RZ, R48.H1_H1 ;  /* 0x30000030ff2d8230 */ /* 0x000fe20000004100 */
[----:B------:R-:W-:Y:S01]  /*4300*/  @!P0 IMAD.MOV.U32 R59, RZ, RZ, R82 ;  /* 0x000000ffff3b8224 */ /* 0x000fe200078e0052 */
[----:B------:R-:W-:Y:S01]  /*4310*/  @!P0 HADD2.F32 R58, -RZ, R60.H0_H0 ;  /* 0x2000003cff3a8230 */ /* 0x000fe20000004100 */
[-C--:B------:R-:W-:Y:S01]  /*4320*/  @!P0 FMUL.FTZ R173, R55, R44.reuse ;  /* 0x0000002c37ad8220 */ /* 0x080fe20000410000 */
[----:B------:R-:W-:Y:S01]  /*4330*/  @!P0 HADD2.F32 R64, -RZ, R64.H1_H1 ;  /* 0x30000040ff408230 */ /* 0x000fe20000004100 */
[C---:B------:R-:W-:Y:S01]  /*4340*/  @!P0 FMUL.FTZ R5, R45.reuse, R44 ;  /* 0x0000002c2d058220 */ /* 0x040fe20000410000 */
[--C-:B------:R-:W-:Y:S01]  /*4350*/  @!P0 HADD2.F32 R60, -RZ, R59.reuse.H1_H1 ;  /* 0x3000003bff3c8230 */ /* 0x100fe20000004100 */
[----:B------:R-:W-:Y:S01]  /*4360*/  @!P0 FFMA.FTZ R173, R45, R58, -R173 ;  /* 0x0000003a2dad8223 */ /* 0x000fe200000108ad */
[----:B------:R-:W-:Y:S01]  /*4370*/  @!P0 MOV R45, R30 ;  /* 0x0000001e002d8202 */ /* 0x000fe20000000f00 */
[----:B------:R-:W-:Y:S01]  /*4380*/  @!P0 FMUL.FTZ R179, R53, R46 ;  /* 0x0000002e35b38220 */ /* 0x000fe20000410000 */
[----:B------:R-:W-:Y:S01]  /*4390*/  @!P0 HADD2.F32 R59, -RZ, R59.H0_H0 ;  /* 0x2000003bff3b8230 */ /* 0x000fe20000004100 */
[----:B------:R-:W-:Y:S01]  /*43a0*/  @!P0 FMUL.FTZ R183, R64, R43 ;  /* 0x0000002b40b78220 */ /* 0x000fe20000410000 */
[----:B------:R-:W-:Y:S01]  /*43b0*/  @!P0 F2FP.PACK_AB R172, R173, R172 ;  /* 0x000000acadac823e */ /* 0x000fe200000000ff */
[-C--:B------:R-:W-:Y:S01]  /*43c0*/  @!P0 FFMA.FTZ R179, R47, R54.reuse, -R179 ;  /* 0x000000362fb38223 */ /* 0x080fe200000108b3 */
[----:B------:R-:W-:Y:S01]  /*43d0*/  @!P0 HADD2.F32 R47, -RZ, R42.H0_H0 ;  /* 0x2000002aff2f8230 */ /* 0x000fe20000004100 */
[----:B------:R-:W-:Y:S01]  /*43e0*/  @!P0 FMUL.FTZ R181, R59, R41 ;  /* 0x000000293bb58220 */ /* 0x000fe20000410000 */
[--C-:B------:R-:W-:Y:S01]  /*43f0*/  @!P0 HADD2.F32 R42, -RZ, R45.reuse.H0_H0 ;  /* 0x2000002dff2a8230 */ /* 0x100fe20000004100 */
[----:B------:R-:W-:Y:S01]  /*4400*/  @!P0 FFMA.FTZ R3, R53, R54, R3 ;  /* 0x0000003635038223 */ /* 0x000fe20000010003 */
[----:B------:R-:W-:Y:S01]  /*4410*/  @!P0 MOV R29, R172 ;  /* 0x000000ac001d8202 */ /* 0x000fe20000000f00 */
[----:B------:R-:W-:Y:S01]  /*4420*/  @!P0 FMUL.FTZ R178, R60, R47 ;  /* 0x0000002f3cb28220 */ /* 0x000fe20000410000 */
[----:B------:R-:W-:Y:S01]  /*4430*/  @!P0 F2FP.PACK_AB R179, R179, R170 ;  /* 0x000000aab3b3823e */ /* 0x000fe200000000ff */
[C---:B------:R-:W-:Y:S01]  /*4440*/  @!P0 FMUL.FTZ R6, R42.reuse, R41 ;  /* 0x000000292a068220 */ /* 0x040fe20000410000 */
[----:B------:R-:W-:Y:S01]  /*4450*/  @!P0 HADD2.F32 R41, -RZ, R40.H0_H0 ;  /* 0x20000028ff298230 */ /* 0x000fe20000004100 */
[----:B------:R-:W-:Y:S01]  /*4460*/  @!P0 IMAD.MOV.U32 R40, RZ, RZ, R31 ;  /* 0x000000ffff288224 */ /* 0x000fe200078e001f */
[----:B------:R-:W-:Y:S01]  /*4470*/  @!P0 HADD2.F32 R44, -RZ, R45.H1_H1 ;  /* 0x3000002dff2c8230 */ /* 0x000fe20000004100 */
[----:B------:R-:W-:Y:S01]  /*4480*/  @!P0 FFMA.FTZ R181, R42, R61, -R181 ;  /* 0x0000003d2ab58223 */ /* 0x000fe200000108b5 */
[----:B------:R-:W-:Y:S01]  /*4490*/  @!P0 MOV R28, R179 ;  /* 0x000000b3001c8202 */ /* 0x000fe20000000f00 */
[----:B------:R-:W-:Y:S01]  /*44a0*/  @!P0 FMUL.FTZ R180, R62, R41 ;  /* 0x000000293eb48220 */ /* 0x000fe20000410000 */
[--C-:B------:R-:W-:Y:S01]  /*44b0*/  @!P0 HADD2.F32 R42, -RZ, R40.reuse.H0_H0 ;  /* 0x20000028ff2a8230 */ /* 0x100fe20000004100 */
[----:B------:R-:W-:Y:S01]  /*44c0*/  @!P0 FFMA.FTZ R4, R57, R56, R4 ;  /* 0x0000003839048223 */ /* 0x000fe20000010004 */
[----:B------:R-:W-:Y:S01]  /*44d0*/  @!P0 HADD2.F32 R40, -RZ, R40.H1_H1 ;  /* 0x30000028ff288230 */ /* 0x000fe20000004100 */
[C---:B------:R-:W-:Y:S01]  /*44e0*/  @!P0 FFMA.FTZ R178, R44.reuse, R63, -R178 ;  /* 0x0000003f2cb28223 */ /* 0x040fe200000108b2 */
[----:B------:R-:W-:Y:S01]  /*44f0*/  @!P0 F2FP.PACK_AB R170, R3, R2 ;  /* 0x0000000203aa823e */ /* 0x000fe200000000ff */
[----:B------:R-:W-:Y:S02]  /*4500*/  @!P0 FMUL.FTZ R7, R44, R47 ;  /* 0x0000002f2c078220 */ /* 0x000fe40000410000 */
[----:B------:R-:W-:Y:S01]  /*4510*/  @!P0 FFMA.FTZ R180, R42, R65, -R180 ;  /* 0x000000412ab48223 */ /* 0x000fe200000108b4 */
[----:B------:R-:W-:Y:S01]  /*4520*/  @!P0 MOV R80, R170 ;  /* 0x000000aa00508202 */ /* 0x000fe20000000f00 */
[----:B------:R-:W-:Y:S01]  /*4530*/  @!P0 FFMA.FTZ R183, R40, R67, -R183 ;  /* 0x0000004328b78223 */ /* 0x000fe200000108b7 */
[----:B------:R-:W-:Y:S01]  /*4540*/  @!P0 F2FP.PACK_AB R178, R178, R181 ;  /* 0x000000b5b2b2823e */ /* 0x000fe200000000ff */
[----:B------:R-:W-:Y:S02]  /*4550*/  @!P0 FFMA.FTZ R5, R55, R58, R5 ;  /* 0x0000003a37058223 */ /* 0x000fe40000010005 */
[----:B------:R-:W-:Y:S01]  /*4560*/  @!P0 FFMA.FTZ R6, R59, R61, R6 ;  /* 0x0000003d3b068223 */ /* 0x000fe20000010006 */
[----:B------:R-:W-:Y:S01]  /*4570*/  @!P0 F2FP.PACK_AB R183, R183, R180 ;  /* 0x000000b4b7b7823e */ /* 0x000fe200000000ff */
[----:B------:R-:W-:Y:S01]  /*4580*/  @!P0 FMUL.FTZ R8, R42, R41 ;  /* 0x000000292a088220 */ /* 0x000fe20000410000 */
[----:B------:R-:W-:Y:S01]  /*4590*/  @!P0 F2FP.PACK_AB R173, R5, R4 ;  /* 0x0000000405ad823e */ /* 0x000fe200000000ff */
[----:B------:R-:W-:Y:S01]  /*45a0*/  @!P0 FFMA.FTZ R7, R60, R63, R7 ;  /* 0x0000003f3c078223 */ /* 0x000fe20000010007 */
[----:B------:R-:W-:Y:S01]  /*45b0*/  @!P0 MOV R31, R183 ;  /* 0x000000b7001f8202 */ /* 0x000fe20000000f00 */
[----:B------:R-:W-:Y:S02]  /*45c0*/  @!P0 FMUL.FTZ R9, R40, R43 ;  /* 0x0000002b28098220 */ /* 0x000fe40000410000 */
[----:B------:R-:W-:Y:S01]  /*45d0*/  @!P0 FFMA.FTZ R8, R62, R65, R8 ;  /* 0x000000413e088223 */ /* 0x000fe20000010008 */
[----:B------:R-:W-:Y:S01]  /*45e0*/  @!P0 F2FP.PACK_AB R180, R7, R6 ;  /* 0x0000000607b4823e */ /* 0x000fe200000000ff */
[----:B------:R-:W-:Y:S02]  /*45f0*/  @!P0 FFMA.FTZ R9, R64, R67, R9 ;  /* 0x0000004340098223 */ /* 0x000fe40000010009 */
[----:B------:R-:W-:Y:S01]  /*4600*/  @!P0 IMAD.MOV.U32 R30, RZ, RZ, R178 ;  /* 0x000000ffff1e8224 */ /* 0x000fe200078e00b2 */
[----:B------:R-:W-:Y:S01]  /*4610*/  @!P0 MOV R82, R180 ;  /* 0x000000b400528202 */ /* 0x000fe20000000f00 */
[----:B------:R-:W-:Y:S01]  /*4620*/  @!P0 IMAD.MOV.U32 R81, RZ, RZ, R173 ;  /* 0x000000ffff518224 */ /* 0x000fe200078e00ad */
[----:B------:R-:W-:Y:S02]  /*4630*/  @!P0 F2FP.PACK_AB R181, R9, R8 ;  /* 0x0000000809b5823e */ /* 0x000fe400000000ff */
[----:B------:R1:W-:Y:S02]  /*4640*/  STG.E.128 [R176.64], R28 ;  /* 0x0000001cb0007986 */ /* 0x0003e4000c101d06 */
[----:B------:R-:W-:Y:S06]  /*4650*/  @!P0 MOV R83, R181 ;  /* 0x000000b500538202 */ /* 0x000fec0000000f00 */
[----:B------:R1:W-:Y:S02]  /*4660*/  @!P2 STG.E.128 [R174.64], R80 ;  /* 0x00000050ae00a986 */ /* 0x0003e4000c101d06 */
.L_x_714:
[----:B------:R-:W-:Y:S05]  /*4670*/  BSYNC B0 ;  /* 0x0000000000007941 */ /* 0x000fea0003800000 */
.L_x_713:
[----:B------:R-:W-:Y:S01]  /*4680*/  ISETP.GE.AND P0, PT, R15, c[0x0][0x1d4], PT ;  /* 0x000075000f007a0c */ /* 0x000fe20003f06270 */
[----:B------:R-:W-:Y:S01]  /*4690*/  @!UPT UIADD3 URZ, URZ, URZ, URZ ;  /* 0x0000003f3f3ff290 */ /* 0x000fe2000fffe03f */
[----:B------:R-:W-:Y:S11]  /*46a0*/  BSSY B0, `(.L_x_715) ;  /* 0x0000074000007945 */ /* 0x000ff60003800000 */
[----:B------:R-:W-:-:S05]  /*46b0*/  @P0 BRA `(.L_x_716) ;  /* 0x0000072000000947 */ /* 0x000fca0003800000 */
[----:B------:R-:W-:Y:S02]  /*46c0*/  ISETP.GE.AND P2, PT, R104, c[0x0][0x1d4], PT ;  /* 0x0000750068007a0c */ /* 0x000fe40003f46270 */
[----:B------:R-:W-:Y:S02]  /*46d0*/  IADD3 R67, P1, P0, R162, R169, R137 ;  /* 0x000000a9a2437210 */ /* 0x000fe4000783e089 */
[----:B-1----:R-:W-:Y:S02]  /*46e0*/  IADD3 R82, R110, R171, RZ ;  /* 0x000000ab6e527210 */ /* 0x002fe40007ffe0ff */
[CC--:B------:R-:W-:Y:S07]  /*46f0*/  IADD3.X R56, R121.reuse, R168.reuse, R130, P1, P0 ;  /* 0x000000a879387210 */ /* 0x0c0fee0000fe0482 */
[----:B------:R-:W-:Y:S04]  /*4700*/  @!P2 IADD3 R65, P1, P0, R162, R169, R104 ;  /* 0x000000a9a241a210 */ /* 0x000fe8000783e068 */
[----:B------:R-:W-:Y:S02]  /*4710*/  @!P2 IADD3.X R58, R121, R168, R124, P1, P0 ;  /* 0x000000a8793aa210 */ /* 0x000fe40000fe047c */
[C---:B------:R-:W-:Y:S04]  /*4720*/  LEA R80, P0, R67.reuse, c[0x0][0x1c8], 0x1 ;  /* 0x0000720043507a11 */ /* 0x040fe800078008ff */
[----:B------:R-:W-:Y:S02]  /*4730*/  LEA.HI.X R81, R67, c[0x0][0x1cc], R56, 0x1, P0 ;  /* 0x0000730043517a11 */ /* 0x000fe400000f0c38 */
[C---:B------:R-:W-:Y:S02]  /*4740*/  @!P2 LEA R64, P0, R65.reuse, c[0x0][0x1c8], 0x1 ;  /* 0x000072004140aa11 */ /* 0x040fe400078008ff */
[----:B------:R-:W-:Y:S02]  /*4750*/  SHF.L.U32 R67, R82, 0x1, RZ ;  /* 0x0000000152437819 */ /* 0x000fe400000006ff */
[----:B------:R-:W-:Y:S01]  /*4760*/  @!P2 LEA.HI.X R65, R65, c[0x0][0x1cc], R58, 0x1, P0 ;  /* 0x000073004141aa11 */ /* 0x000fe200000f0c3a */
[----:B------:R-:W-:Y:S01]  /*4770*/  IMAD.IADD R58, R107, 0x1, R171 ;  /* 0x000000016b3a7824 */ /* 0x000fe200078e02ab */
[----:B------:R-:W-:Y:S01]  /*4780*/  ISETP.GE.AND P0, PT, R15, c[0x0][0x27c], PT ;  /* 0x00009f000f007a0c */ /* 0x000fe20003f06270 */
[----:B------:R-:W1:Y:S02]  /*4790*/  LDS.128 R60, [R67+0xc100] ;  /* 0x00c10000433c7984 */ /* 0x000e640000000c00 */
[----:B------:R-:W-:Y:S06]  /*47a0*/  IMAD.SHL.U32 R56, R58, 0x2, RZ ;  /* 0x000000023a387824 */ /* 0x000fec00078e00ff */
[----:B------:R-:W2:Y:S04]  /*47b0*/  LDS.128 R28, [R56+0xc100] ;  /* 0x00c10000381c7984 */ /* 0x000ea80000000c00 */
[----:B------:R-:W-:Y:S01]  /*47c0*/  @!P0 SHF.R.U64 R34, R34, 0x10, R35 ;  /* 0x0000001022228819 */ /* 0x000fe20000001223 */
[----:B------:R-:W-:Y:S01]  /*47d0*/  @!P0 HADD2.F32 R42, -RZ, R39.H1_H1 ;  /* 0x30000027ff2a8230 */ /* 0x000fe20000004100 */
[----:B------:R-:W-:Y:S01]  /*47e0*/  @!P0 SHF.R.U64 R40, R32, 0x10, R33 ;  /* 0x0000001020288819 */ /* 0x000fe20000001221 */
[--C-:B------:R-:W-:Y:S01]  /*47f0*/  @!P0 HADD2.F32 R44, -RZ, R71.reuse.H1_H1 ;  /* 0x30000047ff2c8230 */ /* 0x100fe20000004100 */
[----:B------:R-:W-:Y:S01]  /*4800*/  @!P0 SHF.R.U32.HI R32, RZ, 0x10, R35 ;  /* 0x00000010ff208819 */ /* 0x000fe20000011623 */
[----:B------:R-:W-:Y:S01]  /*4810*/  @!P0 HADD2.F32 R47, -RZ, R71.H0_H0 ;  /* 0x20000047ff2f8230 */ /* 0x000fe20000004100 */
[----:B------:R-:W-:Y:S01]  /*4820*/  @!P0 SHF.R.U32.HI R33, RZ, 0x10, R33 ;  /* 0x00000010ff218819 */ /* 0x000fe20000011621 */
[--C-:B------:R-:W-:Y:S01]  /*4830*/  @!P0 HADD2.F32 R53, -RZ, R70.reuse.H0_H0 ;  /* 0x20000046ff358230 */ /* 0x100fe20000004100 */
[--C-:B------:R-:W-:Y:S01]  /*4840*/  @!P0 SHF.R.U64 R46, R76, 0x10, R77.reuse ;  /* 0x000000104c2e8819 */ /* 0x100fe2000000124d */
[----:B------:R-:W-:Y:S01]  /*4850*/  @!P0 HADD2.F32 R57, -RZ, R70.H1_H1 ;  /* 0x30000046ff398230 */ /* 0x000fe20000004100 */
[----:B------:R-:W-:Y:S01]  /*4860*/  @!P0 SHF.R.U32.HI R48, RZ, 0x10, R77 ;  /* 0x00000010ff308819 */ /* 0x000fe2000001164d */
[----:B------:R-:W-:Y:S01]  /*4870*/  @!P0 HADD2.F32 R40, -RZ, R40.H0_H0 ;  /* 0x20000028ff288230 */ /* 0x000fe20000004100 */
[--C-:B------:R-:W-:Y:S01]  /*4880*/  @!P0 SHF.R.U32.HI R59, RZ, 0x10, R79.reuse ;  /* 0x00000010ff3b8819 */ /* 0x100fe2000001164f */
[----:B------:R-:W-:Y:S01]  /*4890*/  @!P0 HADD2.F32 R46, -RZ, R46.H0_H0 ;  /* 0x2000002eff2e8230 */ /* 0x000fe20000004100 */
[----:B------:R-:W-:Y:S01]  /*48a0*/  @!P0 SHF.R.U64 R55, R78, 0x10, R79 ;  /* 0x000000104e378819 */ /* 0x000fe2000000124f */
[----:B------:R-:W-:Y:S02]  /*48b0*/  @!P0 HADD2.F32 R48, -RZ, R48.H0_H0 ;  /* 0x20000030ff308230 */ /* 0x000fe40000004100 */
[----:B------:R-:W-:Y:S02]  /*48c0*/  @!P0 HADD2.F32 R59, -RZ, R59.H0_H0 ;  /* 0x2000003bff3b8230 */ /* 0x000fe40000004100 */
[----:B------:R-:W-:Y:S01]  /*48d0*/  @!P0 HADD2.F32 R55, -RZ, R55.H0_H0 ;  /* 0x20000037ff378230 */ /* 0x000fe20000004100 */
[----:B-1----:R-:W-:Y:S01]  /*48e0*/  @!P0 IMAD.MOV.U32 R49, RZ, RZ, R63 ;  /* 0x000000ffff318224 */ /* 0x002fe200078e003f */
[----:B------:R-:W-:Y:S02]  /*48f0*/  @!P0 MOV R45, R60 ;  /* 0x0000003c002d8202 */ /* 0x000fe40000000f00 */
[----:B------:R-:W-:Y:S02]  /*4900*/  @!P0 MOV R50, R62 ;  /* 0x0000003e00328202 */ /* 0x000fe40000000f00 */
[----:B------:R-:W-:Y:S02]  /*4910*/  @!P0 HADD2.F32 R54, -RZ, R49.H1_H1 ;  /* 0x30000031ff368230 */ /* 0x000fe40000004100 */
[--C-:B------:R-:W-:Y:S01]  /*4920*/  @!P0 HADD2.F32 R43, -RZ, R45.reuse.H0_H0 ;  /* 0x2000002dff2b8230 */ /* 0x100fe20000004100 */
[----:B--2---:R-:W-:Y:S01]  /*4930*/  @!P0 IMAD.MOV.U32 R35, RZ, RZ, R28 ;  /* 0x000000ffff238224 */ /* 0x004fe200078e001c */
[----:B------:R-:W-:Y:S02]  /*4940*/  @!P0 HADD2.F32 R45, -RZ, R45.H1_H1 ;  /* 0x3000002dff2d8230 */ /* 0x000fe40000004100 */
[----:B------:R-:W-:Y:S01]  /*4950*/  @!P0 HADD2.F32 R52, -RZ, R49.H0_H0 ;  /* 0x20000031ff348230 */ /* 0x000fe20000004100 */
[----:B------:R-:W-:Y:S01]  /*4960*/  @!P0 FMUL.FTZ R56, R43, R42 ;  /* 0x0000002a2b388220 */ /* 0x000fe20000410000 */
[--C-:B------:R-:W-:Y:S01]  /*4970*/  @!P0 HADD2.F32 R41, -RZ, R35.reuse.H0_H0 ;  /* 0x20000023ff298230 */ /* 0x100fe20000004100 */
[----:B------:R-:W-:Y:S01]  /*4980*/  @!P0 FMUL.FTZ R67, R45, R40 ;  /* 0x000000282d438220 */ /* 0x000fe20000410000 */
[----:B------:R-:W-:Y:S02]  /*4990*/  @!P0 HADD2.F32 R35, -RZ, R35.H1_H1 ;  /* 0x30000023ff238230 */ /* 0x000fe40000004100 */
[--C-:B------:R-:W-:Y:S01]  /*49a0*/  @!P0 HADD2.F32 R49, -RZ, R50.reuse.H0_H0 ;  /* 0x20000032ff318230 */ /* 0x100fe20000004100 */
[C---:B------:R-:W-:Y:S01]  /*49b0*/  @!P0 FMUL.FTZ R2, R41.reuse, R42 ;  /* 0x0000002a29028220 */ /* 0x040fe20000410000 */
[----:B------:R-:W-:Y:S01]  /*49c0*/  @!P0 HADD2.F32 R50, -RZ, R50.H1_H1 ;  /* 0x30000032ff328230 */ /* 0x000fe20000004100 */
[-C--:B------:R-:W-:Y:S01]  /*49d0*/  @!P0 FFMA.FTZ R56, R41, R44.reuse, -R56 ;  /* 0x0000002c29388223 */ /* 0x080fe20000010838 */
[----:B------:R-:W-:Y:S01]  /*49e0*/  @!P0 MOV R41, R29 ;  /* 0x0000001d00298202 */ /* 0x000fe20000000f00 */
[----:B------:R-:W-:Y:S01]  /*49f0*/  @!P0 FFMA.FTZ R2, R43, R44, R2 ;  /* 0x0000002c2b028223 */ /* 0x000fe20000010002 */
[----:B------:R-:W-:Y:S01]  /*4a00*/  @!P0 MOV R44, R61 ;  /* 0x0000003d002c8202 */ /* 0x000fe20000000f00 */
[C---:B------:R-:W-:Y:S01]  /*4a10*/  @!P0 FMUL.FTZ R3, R35.reuse, R40 ;  /* 0x0000002823038220 */ /* 0x040fe20000410000 */
[----:B------:R-:W-:Y:S01]  /*4a20*/  @!P0 HADD2.F32 R40, -RZ, R33.H0_H0 ;  /* 0x20000021ff288230 */ /* 0x000fe20000004100 */
[-C--:B------:R-:W-:Y:S01]  /*4a30*/  @!P0 FFMA.FTZ R67, R35, R46.reuse, -R67 ;  /* 0x0000002e23438223 */ /* 0x080fe20000010843 */
[----:B------:R-:W-:Y:S01]  /*4a40*/  @!P0 HADD2.F32 R33, -RZ, R41.H1_H1 ;  /* 0x30000029ff218230 */ /* 0x000fe20000004100 */
[----:B------:R-:W-:Y:S01]  /*4a50*/  @!P0 FFMA.FTZ R3, R45, R46, R3 ;  /* 0x0000002e2d038223 */ /* 0x000fe20000010003 */
[--C-:B------:R-:W-:Y:S02]  /*4a60*/  @!P0 HADD2.F32 R43, -RZ, R44.reuse.H0_H0 ;  /* 0x2000002cff2b8230 */ /* 0x100fe40000004100 */
[----:B------:R-:W-:Y:S01]  /*4a70*/  @!P0 HADD2.F32 R44, -RZ, R44.H1_H1 ;  /* 0x3000002cff2c8230 */ /* 0x000fe20000004100 */
[----:B------:R-:W-:Y:S01]  /*4a80*/  @!P0 FMUL.FTZ R5, R33, R40 ;  /* 0x0000002821058220 */ /* 0x000fe20000410000 */
[----:B------:R-:W-:Y:S01]  /*4a90*/  @!P0 F2FP.PACK_AB R56, R67, R56 ;  /* 0x000000384338823e */ /* 0x000fe200000000ff */
[----:B------:R-:W-:Y:S01]  /*4aa0*/  @!P0 HADD2.F32 R35, -RZ, R39.H0_H0 ;  /* 0x20000027ff238230 */ /* 0x000fe20000004100 */
[----:B------:R-:W-:Y:S01]  /*4ab0*/  @!P0 MOV R39, R31 ;  /* 0x0000001f00278202 */ /* 0x000fe20000000f00 */
[----:B------:R-:W-:Y:S01]  /*4ac0*/  @!P0 FMUL.FTZ R83, R44, R40 ;  /* 0x000000282c538220 */ /* 0x000fe20000410000 */
[----:B------:R-:W-:Y:S01]  /*4ad0*/  @!P0 MOV R28, R56 ;  /* 0x00000038001c8202 */ /* 0x000fe20000000f00 */
[----:B------:R-:W-:Y:S01]  /*4ae0*/  @!P0 HADD2.F32 R42, -RZ, R41.H0_H0 ;  /* 0x20000029ff2a8230 */ /* 0x000fe20000004100 */
[-C--:B------:R-:W-:Y:S01]  /*4af0*/  @!P0 FMUL.FTZ R58, R43, R35.reuse ;  /* 0x000000232b3a8220 */ /* 0x080fe20000410000 */
[--C-:B------:R-:W-:Y:S01]  /*4b00*/  @!P0 HADD2.F32 R40, -RZ, R39.reuse.H0_H0 ;  /* 0x20000027ff288230 */ /* 0x100fe20000004100 */
[----:B------:R-:W-:Y:S01]  /*4b10*/  @!P0 FFMA.FTZ R83, R33, R48, -R83 ;  /* 0x0000003021538223 */ /* 0x000fe20000010853 */
[----:B------:R-:W-:Y:S01]  /*4b20*/  @!P0 HADD2.F32 R33, -RZ, R32.H0_H0 ;  /* 0x20000020ff218230 */ /* 0x000fe20000004100 */
[C---:B------:R-:W-:Y:S01]  /*4b30*/  @!P0 FMUL.FTZ R4, R42.reuse, R35 ;  /* 0x000000232a048220 */ /* 0x040fe20000410000 */
[----:B------:R-:W-:Y:S01]  /*4b40*/  @!P0 HADD2.F32 R32, -RZ, R39.H1_H1 ;  /* 0x30000027ff208230 */ /* 0x000fe20000004100 */
[----:B------:R-:W-:Y:S01]  /*4b50*/  @!P0 FFMA.FTZ R58, R42, R47, -R58 ;  /* 0x0000002f2a3a8223 */ /* 0x000fe2000001083a */
[--C-:B------:R-:W-:Y:S01]  /*4b60*/  @!P0 HADD2.F32 R35, -RZ, R38.reuse.H1_H1 ;  /* 0x30000026ff238230 */ /* 0x100fe20000004100 */
[-C--:B------:R-:W-:Y:S02]  /*4b70*/  @!P0 FMUL.FTZ R173, R54, R33.reuse ;  /* 0x0000002136ad8220 */ /* 0x080fe40000410000 */
[C---:B------:R-:W-:Y:S01]  /*4b80*/  @!P0 FMUL.FTZ R9, R32.reuse, R33 ;  /* 0x0000002120098220 */ /* 0x040fe20000410000 */
[----:B------:R-:W-:Y:S01]  /*4b90*/  @!P0 F2FP.PACK_AB R83, R83, R58 ;  /* 0x0000003a5353823e */ /* 0x000fe200000000ff */
[----:B------:R-:W-:Y:S01]  /*4ba0*/  @!P0 FFMA.FTZ R173, R32, R59, -R173 ;  /* 0x0000003b20ad8223 */ /* 0x000fe200000108ad */
[----:B------:R-:W-:Y:S01]  /*4bb0*/  @!P0 F2FP.PACK_AB R58, R3, R2 ;  /* 0x00000002033a823e */ /* 0x000fe200000000ff */
[----:B------:R-:W-:Y:S01]  /*4bc0*/  @!P0 IMAD.MOV.U32 R32, RZ, RZ, R30 ;  /* 0x000000ffff208224 */ /* 0x000fe200078e001e */
[----:B------:R-:W-:Y:S01]  /*4bd0*/  @!P0 MOV R29, R83 ;  /* 0x00000053001d8202 */ /* 0x000fe20000000f00 */
[-C--:B------:R-:W-:Y:S01]  /*4be0*/  @!P0 FMUL.FTZ R82, R52, R35.reuse ;  /* 0x0000002334528220 */ /* 0x080fe20000410000 */
[----:B------:R-:W-:Y:S01]  /*4bf0*/  @!P0 MOV R60, R58 ;  /* 0x0000003a003c8202 */ /* 0x000fe20000000f00 */
[C---:B------:R-:W-:Y:S01]  /*4c00*/  @!P0 FMUL.FTZ R8, R40.reuse, R35 ;  /* 0x0000002328088220 */ /* 0x040fe20000410000 */
[----:B------:R-:W-:Y:S01]  /*4c10*/  @!P0 HADD2.F32 R35, -RZ, R38.H0_H0 ;  /* 0x20000026ff238230 */ /* 0x000fe20000004100 */
[----:B------:R-:W-:Y:S01]  /*4c20*/  @!P0 FFMA.FTZ R4, R43, R47, R4 ;  /* 0x0000002f2b048223 */ /* 0x000fe20000010004 */
[----:B------:R-:W-:Y:S01]  /*4c30*/  @!P0 HADD2.F32 R33, -RZ, R34.H0_H0 ;  /* 0x20000022ff218230 */ /* 0x000fe20000004100 */
[----:B------:R-:W-:Y:S01]  /*4c40*/  @!P0 FFMA.FTZ R82, R40, R57, -R82 ;  /* 0x0000003928528223 */ /* 0x000fe20000010852 */
[--C-:B------:R-:W-:Y:S01]  /*4c50*/  @!P0 HADD2.F32 R34, -RZ, R32.reuse.H0_H0 ;  /* 0x20000020ff228230 */ /* 0x100fe20000004100 */
[----:B------:R-:W-:Y:S01]  /*4c60*/  @!P0 FMUL.FTZ R170, R49, R35 ;  /* 0x0000002331aa8220 */ /* 0x000fe20000410000 */
[----:B------:R-:W-:Y:S01]  /*4c70*/  @!P0 HADD2.F32 R32, -RZ, R32.H1_H1 ;  /* 0x30000020ff208230 */ /* 0x000fe20000004100 */
[----:B------:R-:W-:Y:S01]  /*4c80*/  @!P0 FMUL.FTZ R175, R50, R33 ;  /* 0x0000002132af8220 */ /* 0x000fe20000410000 */
[----:B------:R-:W-:Y:S01]  /*4c90*/  @!P0 F2FP.PACK_AB R82, R173, R82 ;  /* 0x00000052ad52823e */ /* 0x000fe200000000ff */
[C---:B------:R-:W-:Y:S02]  /*4ca0*/  @!P0 FMUL.FTZ R6, R34.reuse, R35 ;  /* 0x0000002322068220 */ /* 0x040fe40000410000 */
[----:B------:R-:W-:Y:S01]  /*4cb0*/  @!P0 FFMA.FTZ R170, R34, R53, -R170 ;  /* 0x0000003522aa8223 */ /* 0x000fe200000108aa */
[----:B------:R-:W-:Y:S01]  /*4cc0*/  @!P0 MOV R31, R82 ;  /* 0x00000052001f8202 */ /* 0x000fe20000000f00 */
[----:B------:R-:W-:Y:S02]  /*4cd0*/  @!P0 FFMA.FTZ R175, R32, R55, -R175 ;  /* 0x0000003720af8223 */ /* 0x000fe400000108af */
[----:B------:R-:W-:Y:S02]  /*4ce0*/  @!P0 FFMA.FTZ R5, R44, R48, R5 ;  /* 0x000000302c058223 */ /* 0x000fe40000010005 */
[----:B------:R-:W-:Y:S01]  /*4cf0*/  @!P0 FMUL.FTZ R7, R32, R33 ;  /* 0x0000002120078220 */ /* 0x000fe20000410000 */
[----:B------:R-:W-:Y:S01]  /*4d00*/  @!P0 F2FP.PACK_AB R175, R175, R170 ;  /* 0x000000aaafaf823e */ /* 0x000fe200000000ff */
[----:B------:R-:W-:Y:S01]  /*4d10*/  @!P0 FFMA.FTZ R6, R49, R53, R6 ;  /* 0x0000003531068223 */ /* 0x000fe20000010006 */
[----:B------:R-:W-:Y:S01]  /*4d20*/  @!P0 F2FP.PACK_AB R67, R5, R4 ;  /* 0x000000040543823e */ /* 0x000fe200000000ff */
[----:B------:R-:W-:Y:S02]  /*4d30*/  @!P0 FFMA.FTZ R7, R50, R55, R7 ;  /* 0x0000003732078223 */ /* 0x000fe40000010007 */
[----:B------:R-:W-:Y:S02]  /*4d40*/  @!P0 FFMA.FTZ R8, R52, R57, R8 ;  /* 0x0000003934088223 */ /* 0x000fe40000010008 */
        /* <DEDUP_REMOVED lines=9> */
.L_x_716:
[----:B------:R-:W-:Y:S05]  /*4de0*/  BSYNC B0 ;  /* 0x0000000000007941 */ /* 0x000fea0003800000 */
.L_x_715:
[----:B------:R-:W-:Y:S11]  /*4df0*/  ISETP.GE.AND P0, PT, R16, c[0x0][0x1d4], PT ;  /* 0x0000750010007a0c */ /* 0x000ff60003f06270 */
[----:B------:R-:W-:Y:S02]  /*4e00*/  @!UPT UIADD3 URZ, URZ, URZ, URZ ;  /* 0x0000003f3f3ff290 */ /* 0x000fe4000fffe03f */
[----:B------:R-:W-:-:S05]  /*4e10*/  @P0 BRA `(.L_x_700) ;  /* 0x0000093000000947 */ /* 0x000fca0003800000 */
[-C--:B-1----:R-:W-:Y:S02]  /*4e20*/  IADD3 R62, R134, R171.reuse, RZ ;  /* 0x000000ab863e7210 */ /* 0x082fe40007ffe0ff */
[----:B------:R-:W-:Y:S02]  /*4e30*/  IADD3 R171, R106, R171, RZ ;  /* 0x000000ab6aab7210 */ /* 0x000fe40007ffe0ff */
[----:B------:R-:W-:Y:S02]  /*4e40*/  SHF.L.U32 R65, R62, 0x1, RZ ;  /* 0x000000013e417819 */ /* 0x000fe400000006ff */
[----:B------:R-:W-:Y:S01]  /*4e50*/  IADD3 R61, P1, P0, R162, R169, R136 ;  /* 0x000000a9a23d7210 */ /* 0x000fe2000783e088 */
[----:B------:R-:W-:Y:S02]  /*4e60*/  IMAD.SHL.U32 R64, R171, 0x2, RZ ;  /* 0x00000002ab407824 */ /* 0x000fe400078e00ff */
[----:B------:R-:W1:Y:S01]  /*4e70*/  LDS.128 R56, [R65+0xc100] ;  /* 0x00c1000041387984 */ /* 0x000e620000000c00 */
[----:B------:R-:W-:Y:S02]  /*4e80*/  IADD3.X R60, R121, R168, R128, P1, P0 ;  /* 0x000000a8793c7210 */ /* 0x000fe40000fe0480 */
[C---:B------:R-:W-:Y:S04]  /*4e90*/  LEA R62, P0, R61.reuse, c[0x0][0x1c8], 0x1 ;  /* 0x000072003d3e7a11 */ /* 0x040fe800078008ff */
[----:B------:R-:W-:Y:S01]  /*4ea0*/  LEA.HI.X R63, R61, c[0x0][0x1cc], R60, 0x1, P0 ;  /* 0x000073003d3f7a11 */ /* 0x000fe200000f0c3c */
[----:B------:R-:W2:Y:S01]  /*4eb0*/  LDS.128 R28, [R64+0xc100] ;  /* 0x00c10000401c7984 */ /* 0x000ea20000000c00 */
[----:B------:R-:W-:Y:S11]  /*4ec0*/  ISETP.GE.AND P0, PT, R16, c[0x0][0x27c], PT ;  /* 0x00009f0010007a0c */ /* 0x000ff60003f06270 */
[----:B------:R-:W-:Y:S02]  /*4ed0*/  @!UPT UIADD3 URZ, URZ, URZ, URZ ;  /* 0x0000003f3f3ff290 */ /* 0x000fe4000fffe03f */
[----:B------:R-:W-:Y:S01]  /*4ee0*/  @!P0 SHF.R.U64 R32, R24, 0x10, R25 ;  /* 0x0000001018208819 */ /* 0x000fe20000001219 */
[--C-:B------:R-:W-:Y:S01]  /*4ef0*/  @!P0 HADD2.F32 R40, -RZ, R68.reuse.H1_H1 ;  /* 0x30000044ff288230 */ /* 0x100fe20000004100 */
[--C-:B------:R-:W-:Y:S01]  /*4f00*/  @!P0 SHF.R.U32.HI R24, RZ, 0x10, R27.reuse ;  /* 0x00000010ff188819 */ /* 0x100fe2000001161b */
[----:B------:R-:W-:Y:S01]  /*4f10*/  @!P0 HADD2.F32 R45, -RZ, R68.H0_H0 ;  /* 0x20000044ff2d8230 */ /* 0x000fe20000004100 */
[----:B------:R-:W-:Y:S01]  /*4f20*/  @!P0 SHF.R.U64 R26, R26, 0x10, R27 ;  /* 0x000000101a1a8819 */ /* 0x000fe2000000121b */
[----:B------:R-:W-:Y:S01]  /*4f30*/  @!P0 HADD2.F32 R35, -RZ, R32.H0_H0 ;  /* 0x20000020ff238230 */ /* 0x000fe20000004100 */
[----:B------:R-:W-:Y:S01]  /*4f40*/  @!P0 SHF.R.U32.HI R25, RZ, 0x10, R25 ;  /* 0x00000010ff198819 */ /* 0x000fe20000011619 */
[--C-:B------:R-:W-:Y:S01]  /*4f50*/  @!P0 HADD2.F32 R49, -RZ, R66.reuse.H1_H1 ;  /* 0x30000042ff318230 */ /* 0x100fe20000004100 */
[--C-:B------:R-:W-:Y:S01]  /*4f60*/  @!P0 SHF.R.U32.HI R47, RZ, 0x10, R73.reuse ;  /* 0x00000010ff2f8819 */ /* 0x100fe20000011649 */
[----:B------:R-:W-:Y:S01]  /*4f70*/  @!P0 HADD2.F32 R55, -RZ, R66.H0_H0 ;  /* 0x20000042ff378230 */ /* 0x000fe20000004100 */
[----:B------:R-:W-:Y:S01]  /*4f80*/  @!P0 SHF.R.U64 R41, R72, 0x10, R73 ;  /* 0x0000001048298819 */ /* 0x000fe20000001249 */
[----:B------:R-:W-:Y:S01]  /*4f90*/  @!P0 HADD2.F32 R25, -RZ, R25.H0_H0 ;  /* 0x20000019ff198230 */ /* 0x000fe20000004100 */
[--C-:B------:R-:W-:Y:S01]  /*4fa0*/  @!P0 SHF.R.U32.HI R54, RZ, 0x10, R75.reuse ;  /* 0x00000010ff368819 */ /* 0x100fe2000001164b */
[----:B------:R-:W-:Y:S01]  /*4fb0*/  @!P0 HADD2.F32 R47, -RZ, R47.H0_H0 ;  /* 0x2000002fff2f8230 */ /* 0x000fe20000004100 */
[----:B------:R-:W-:Y:S01]  /*4fc0*/  @!P0 SHF.R.U64 R53, R74, 0x10, R75 ;  /* 0x000000104a358819 */ /* 0x000fe2000000124b */
[----:B------:R-:W-:Y:S02]  /*4fd0*/  @!P0 HADD2.F32 R41, -RZ, R41.H0_H0 ;  /* 0x20000029ff298230 */ /* 0x000fe40000004100 */
[----:B------:R-:W-:Y:S01]  /*4fe0*/  @!P0 HADD2.F32 R54, -RZ, R54.H0_H0 ;  /* 0x20000036ff368230 */ /* 0x000fe20000004100 */
[----:B-1----:R-:W-:Y:S01]  /*4ff0*/  @!P0 IMAD.MOV.U32 R44, RZ, RZ, R57 ;  /* 0x000000ffff2c8224 */ /* 0x002fe200078e0039 */
[----:B------:R-:W-:Y:S01]  /*5000*/  @!P0 MOV R42, R56 ;  /* 0x00000038002a8202 */ /* 0x000fe20000000f00 */
[----:B------:R-:W-:Y:S01]  /*5010*/  @!P0 HADD2.F32 R34, -RZ, R37.H1_H1 ;  /* 0x30000025ff228230 */ /* 0x000fe20000004100 */
[----:B------:R-:W-:Y:S01]  /*5020*/  @!P0 MOV R48, R58 ;  /* 0x0000003a00308202 */ /* 0x000fe20000000f00 */
[----:B------:R-:W-:Y:S01]  /*5030*/  @!P0 HADD2.F32 R53, -RZ, R53.H0_H0 ;  /* 0x20000035ff358230 */ /* 0x000fe20000004100 */
[----:B------:R-:W-:Y:S01]  /*5040*/  @!P0 MOV R52, R59 ;  /* 0x0000003b00348202 */ /* 0x000fe20000000f00 */
[----:B------:R-:W-:Y:S01]  /*5050*/  @!P0 HADD2.F32 R39, -RZ, R42.H0_H0 ;  /* 0x2000002aff278230 */ /* 0x000fe20000004100 */
[----:B--2---:R-:W-:Y:S01]  /*5060*/  @!P0 MOV R33, R28 ;  /* 0x0000001c00218202 */ /* 0x004fe20000000f00 */
[--C-:B------:R-:W-:Y:S01]  /*5070*/  @!P0 HADD2.F32 R43, -RZ, R44.reuse.H0_H0 ;  /* 0x2000002cff2b8230 */ /* 0x100fe20000004100 */
[----:B------:R-:W-:Y:S02]  /*5080*/  @!P0 MOV R32, R29 ;  /* 0x0000001d00208202 */ /* 0x000fe40000000f00 */
[-C--:B------:R-:W-:Y:S01]  /*5090*/  @!P0 FMUL.FTZ R60, R39, R34.reuse ;  /* 0x00000022273c8220 */ /* 0x080fe20000410000 */
[----:B------:R-:W-:Y:S02]  /*50a0*/  @!P0 HADD2.F32 R44, -RZ, R44.H1_H1 ;  /* 0x3000002cff2c8230 */ /* 0x000fe40000004100 */
[--C-:B------:R-:W-:Y:S02]  /*50b0*/  @!P0 HADD2.F32 R27, -RZ, R33.reuse.H0_H0 ;  /* 0x20000021ff1b8230 */ /* 0x100fe40000004100 */
[----:B------:R-:W-:Y:S01]  /*50c0*/  @!P0 HADD2.F32 R38, -RZ, R33.H1_H1 ;  /* 0x30000021ff268230 */ /* 0x000fe20000004100 */
[----:B------:R-:W-:Y:S01]  /*50d0*/  @!P0 FMUL.FTZ R65, R44, R25 ;  /* 0x000000192c418220 */ /* 0x000fe20000410000 */
[----:B------:R-:W-:Y:S01]  /*50e0*/  @!P0 HADD2.F32 R33, -RZ, R36.H1_H1 ;  /* 0x30000024ff218230 */ /* 0x000fe20000004100 */
[C---:B------:R-:W-:Y:S01]  /*50f0*/  @!P0 FMUL.FTZ R2, R27.reuse, R34 ;  /* 0x000000221b028220 */ /* 0x040fe20000410000 */
[----:B------:R-:W-:Y:S01]  /*5100*/  @!P0 HADD2.F32 R34, -RZ, R32.H0_H0 ;  /* 0x20000020ff228230 */ /* 0x000fe20000004100 */
[-C--:B------:R-:W-:Y:S01]  /*5110*/  @!P0 FFMA.FTZ R60, R27, R40.reuse, -R60 ;  /* 0x000000281b3c8223 */ /* 0x080fe2000001083c */
[----:B------:R-:W-:Y:S01]  /*5120*/  @!P0 HADD2.F32 R27, -RZ, R37.H0_H0 ;  /* 0x20000025ff1b8230 */ /* 0x000fe20000004100 */
[----:B------:R-:W-:Y:S01]  /*5130*/  @!P0 FMUL.FTZ R3, R38, R35 ;  /* 0x0000002326038220 */ /* 0x000fe20000410000 */
[----:B------:R-:W-:Y:S01]  /*5140*/  @!P0 HADD2.F32 R46, -RZ, R48.H0_H0 ;  /* 0x20000030ff2e8230 */ /* 0x000fe20000004100 */
[----:B------:R-:W-:Y:S01]  /*5150*/  @!P0 FFMA.FTZ R2, R39, R40, R2 ;  /* 0x0000002827028223 */ /* 0x000fe20000010002 */
[----:B------:R-:W-:Y:S01]  /*5160*/  @!P0 HADD2.F32 R42, -RZ, R42.H1_H1 ;  /* 0x3000002aff2a8230 */ /* 0x000fe20000004100 */
[-C--:B------:R-:W-:Y:S01]  /*5170*/  @!P0 FMUL.FTZ R64, R43, R27.reuse ;  /* 0x0000001b2b408220 */ /* 0x080fe20000410000 */
[----:B------:R-:W-:Y:S01]  /*5180*/  @!P0 HADD2.F32 R24, -RZ, R24.H0_H0 ;  /* 0x20000018ff188230 */ /* 0x000fe20000004100 */
[C---:B------:R-:W-:Y:S01]  /*5190*/  @!P0 FMUL.FTZ R4, R34.reuse, R27 ;  /* 0x0000001b22048220 */ /* 0x040fe20000410000 */
[--C-:B------:R-:W-:Y:S01]  /*51a0*/  @!P0 HADD2.F32 R50, -RZ, R52.reuse.H0_H0 ;  /* 0x20000034ff328230 */ /* 0x100fe20000004100 */
[----:B------:R-:W-:Y:S01]  /*51b0*/  @!P0 IMAD.MOV.U32 R27, RZ, RZ, R30 ;  /* 0x000000ffff1b8224 */ /* 0x000fe200078e001e */
[----:B------:R-:W-:Y:S01]  /*51c0*/  @!P0 HADD2.F32 R52, -RZ, R52.H1_H1 ;  /* 0x30000034ff348230 */ /* 0x000fe20000004100 */
[----:B------:R-:W-:Y:S01]  /*51d0*/  @!P0 FFMA.FTZ R64, R34, R45, -R64 ;  /* 0x0000002d22408223 */ /* 0x000fe20000010840 */
[----:B------:R-:W-:Y:S01]  /*51e0*/  @!P0 HADD2.F32 R34, -RZ, R32.H1_H1 ;  /* 0x30000020ff228230 */ /* 0x000fe20000004100 */
[----:B------:R-:W-:Y:S01]  /*51f0*/  @!P0 FMUL.FTZ R67, R46, R33 ;  /* 0x000000212e438220 */ /* 0x000fe20000410000 */
[--C-:B------:R-:W-:Y:S01]  /*5200*/  @!P0 HADD2.F32 R32, -RZ, R27.reuse.H0_H0 ;  /* 0x2000001bff208230 */ /* 0x100fe20000004100 */
[----:B------:R-:W-:Y:S01]  /*5210*/  @!P0 FMUL.FTZ R61, R42, R35 ;  /* 0x000000232a3d8220 */ /* 0x000fe20000410000 */
[----:B------:R-:W-:Y:S01]  /*5220*/  @!P0 HADD2.F32 R48, -RZ, R48.H1_H1 ;  /* 0x30000030ff308230 */ /* 0x000fe20000004100 */
[C---:B------:R-:W-:Y:S01]  /*5230*/  @!P0 FMUL.FTZ R5, R34.reuse, R25 ;  /* 0x0000001922058220 */ /* 0x040fe20000410000 */
[----:B------:R-:W-:Y:S01]  /*5240*/  @!P0 HADD2.F32 R25, -RZ, R36.H0_H0 ;  /* 0x20000024ff198230 */ /* 0x000fe20000004100 */
[----:B------:R-:W-:Y:S01]  /*5250*/  @!P0 FFMA.FTZ R65, R34, R47, -R65 ;  /* 0x0000002f22418223 */ /* 0x000fe20000010841 */
[----:B------:R-:W-:Y:S01]  /*5260*/  @!P0 MOV R34, R31 ;  /* 0x0000001f00228202 */ /* 0x000fe20000000f00 */
[C---:B------:R-:W-:Y:S01]  /*5270*/  @!P0 FMUL.FTZ R6, R32.reuse, R33 ;  /* 0x0000002120068220 */ /* 0x040fe20000410000 */
[----:B------:R-:W-:Y:S01]  /*5280*/  @!P0 HADD2.F32 R33, -RZ, R26.H0_H0 ;  /* 0x2000001aff218230 */ /* 0x000fe20000004100 */
[----:B------:R-:W-:Y:S01]  /*5290*/  @!P0 FFMA.FTZ R67, R32, R49, -R67 ;  /* 0x0000003120438223 */ /* 0x000fe20000010843 */
[----:B------:R-:W-:Y:S01]  /*52a0*/  @!P0 HADD2.F32 R32, -RZ, R27.H1_H1 ;  /* 0x3000001bff208230 */ /* 0x000fe20000004100 */
[----:B------:R-:W-:Y:S01]  /*52b0*/  @!P0 FMUL.FTZ R71, R50, R25 ;  /* 0x0000001932478220 */ /* 0x000fe20000410000 */
[--C-:B------:R-:W-:Y:S01]  /*52c0*/  @!P0 HADD2.F32 R26, -RZ, R34.reuse.H0_H0 ;  /* 0x20000022ff1a8230 */ /* 0x100fe20000004100 */
[----:B------:R-:W-:Y:S01]  /*52d0*/  @!P0 FMUL.FTZ R70, R52, R24 ;  /* 0x0000001834468220 */ /* 0x000fe20000410000 */
[----:B------:R-:W-:Y:S01]  /*52e0*/  @!P0 HADD2.F32 R27, -RZ, R34.H1_H1 ;  /* 0x30000022ff1b8230 */ /* 0x000fe20000004100 */
[----:B------:R-:W-:Y:S01]  /*52f0*/  @!P0 FMUL.FTZ R76, R48, R33 ;  /* 0x00000021304c8220 */ /* 0x000fe20000410000 */
[----:B------:R-:W-:Y:S01]  /*5300*/  @!P0 F2FP.PACK_AB R65, R65, R64 ;  /* 0x000000404141823e */ /* 0x000fe200000000ff */
[-C--:B------:R-:W-:Y:S02]  /*5310*/  @!P0 FFMA.FTZ R3, R42, R41.reuse, R3 ;  /* 0x000000292a038223 */ /* 0x080fe40000010003 */
[----:B------:R-:W-:Y:S01]  /*5320*/  @!P0 FFMA.FTZ R61, R38, R41, -R61 ;  /* 0x00000029263d8223 */ /* 0x000fe2000001083d */
[----:B------:R-:W-:Y:S01]  /*5330*/  @!P0 MOV R29, R65 ;  /* 0x00000041001d8202 */ /* 0x000fe20000000f00 */
[----:B------:R-:W-:Y:S02]  /*5340*/  @!P0 FFMA.FTZ R71, R26, R55, -R71 ;  /* 0x000000371a478223 */ /* 0x000fe40000010847 */
[----:B------:R-:W-:Y:S01]  /*5350*/  @!P0 FFMA.FTZ R70, R27, R54, -R70 ;  /* 0x000000361b468223 */ /* 0x000fe20000010846 */
[----:B------:R-:W-:Y:S01]  /*5360*/  @!P0 F2FP.PACK_AB R60, R61, R60 ;  /* 0x0000003c3d3c823e */ /* 0x000fe200000000ff */
[----:B------:R-:W-:Y:S02]  /*5370*/  @!P0 FFMA.FTZ R76, R32, R53, -R76 ;  /* 0x00000035204c8223 */ /* 0x000fe4000001084c */
[----:B------:R-:W-:Y:S01]  /*5380*/  @!P0 FFMA.FTZ R4, R43, R45, R4 ;  /* 0x0000002d2b048223 */ /* 0x000fe20000010004 */
[----:B------:R-:W-:Y:S01]  /*5390*/  @!P0 F2FP.PACK_AB R70, R70, R71 ;  /* 0x000000474646823e */ /* 0x000fe200000000ff */
        /* <DEDUP_REMOVED lines=9> */
[----:B------:R-:W-:Y:S01]  /*5430*/  @!P0 FFMA.FTZ R7, R48, R53, R7 ;  /* 0x0000003530078223 */ /* 0x000fe20000010007 */
[----:B------:R-:W-:Y:S01]  /*5440*/  @!P0 MOV R57, R61 ;  /* 0x0000003d00398202 */ /* 0x000fe20000000f00 */
[----:B------:R-:W-:Y:S02]  /*5450*/  @!P0 FFMA.FTZ R8, R50, R55, R8 ;  /* 0x0000003732088223 */ /* 0x000fe40000010008 */
[----:B------:R-:W-:Y:S01]  /*5460*/  @!P0 IMAD.MOV.U32 R28, RZ, RZ, R60 ;  /* 0x000000ffff1c8224 */ /* 0x000fe200078e003c */
[----:B------:R-:W-:Y:S01]  /*5470*/  @!P0 F2FP.PACK_AB R60, R3, R2 ;  /* 0x00000002033c823e */ /* 0x000fe200000000ff */
[----:B------:R-:W-:Y:S01]  /*5480*/  @!P0 FFMA.FTZ R9, R52, R54, R9 ;  /* 0x0000003634098223 */ /* 0x000fe20000010009 */
[----:B------:R-:W-:Y:S02]  /*5490*/  @!P0 F2FP.PACK_AB R64, R7, R6 ;  /* 0x000000060740823e */ /* 0x000fe400000000ff */
[----:B------:R1:W-:Y:S01]  /*54a0*/  STG.E.128 [R62.64], R28 ;  /* 0x0000001c3e007986 */ /* 0x0003e2000c101d06 */
[----:B------:R-:W-:Y:S01]  /*54b0*/  @!P0 IMAD.MOV.U32 R56, RZ, RZ, R60 ;  /* 0x000000ffff388224 */ /* 0x000fe200078e003c */
[----:B------:R-:W-:Y:S02]  /*54c0*/  @!P0 F2FP.PACK_AB R65, R9, R8 ;  /* 0x000000080941823e */ /* 0x000fe400000000ff */
[----:B------:R-:W-:Y:S02]  /*54d0*/  @!P0 MOV R58, R64 ;  /* 0x00000040003a8202 */ /* 0x000fe40000000f00 */
        /* <DEDUP_REMOVED lines=10> */
.L_x_696:
        /* <DEDUP_REMOVED lines=29> */
.L_x_700:
[----:B------:R-:W-:Y:S05]  /*5750*/  BSYNC B1 ;  /* 0x0000000000017941 */ /* 0x000fea0003800000 */
.L_x_695:
[C---:B------:R-:W-:Y:S01]  /*5760*/  ISETP.GT.AND P0, PT, R18.reuse, R11, PT ;  /* 0x0000000b1200720c */ /* 0x040fe20003f04270 */
[----:B------:R-:W-:Y:S01]  /*5770*/  @!UPT UIADD3 URZ, URZ, URZ, URZ ;  /* 0x0000003f3f3ff290 */ /* 0x000fe2000fffe03f */
[----:B------:R-:W-:Y:S11]  /*5780*/  BSSY B0, `(.L_x_717) ;  /* 0x0000041000007945 */ /* 0x000ff60003800000 */
[----:B-1----:R-:W-:Y:S01]  /*5790*/  @P0 IADD3 R5, R18, -0x1, RZ ;  /* 0xffffffff12050810 */ /* 0x002fe20007ffe0ff */
[----:B------:R-:W-:Y:S02]  /*57a0*/  @P0 IMAD.MOV.U32 R6, RZ, RZ, R144 ;  /* 0x000000ffff060224 */ /* 0x000fe400078e0090 */
[----:B------:R-:W-:Y:S01]  /*57b0*/  @P0 IMAD.MOV.U32 R7, RZ, RZ, R149 ;  /* 0x000000ffff070224 */ /* 0x000fe200078e0095 */
[----:B------:R-:W-:Y:S01]  /*57c0*/  @P0 SHF.R.S32.HI R4, RZ, 0x1f, R5 ;  /* 0x0000001fff040819 */ /* 0x000fe20000011405 */
[----:B--2---:R-:W-:Y:S02]  /*57d0*/  @P0 IMAD R3, R94, R5, RZ ;  /* 0x000000055e030224 */ /* 0x004fe400078e02ff */
[-C--:B------:R-:W-:Y:S04]  /*57e0*/  @P0 IMAD.WIDE.U32 R6, R5, R96.reuse, R6 ;  /* 0x0000006005060225 */ /* 0x080fe800078e0006 */
[----:B------:R-:W-:Y:S01]  /*57f0*/  @P0 IMAD R3, R4, R96, R3 ;  /* 0x0000006004030224 */ /* 0x000fe200078e0203 */
[----:B------:R-:W-:Y:S01]  /*5800*/  @P0 LEA R8, P1, R6, c[0x0][0x250], 0x1 ;  /* 0x0000940006080a11 */ /* 0x000fe200078208ff */
[----:B------:R-:W-:Y:S02]  /*5810*/  @P0 IMAD R2, R69, 0x3000, R10 ;  /* 0x0000300045020824 */ /* 0x000fe400078e020a */
[----:B------:R-:W-:Y:S02]  /*5820*/  @P0 IMAD.IADD R3, R7, 0x1, R3 ;  /* 0x0000000107030824 */ /* 0x000fe400078e0203 */
[----:B------:R-:W-:Y:S03]  /*5830*/  @P0 IMAD.SHL.U32 R4, R2, 0x2, RZ ;  /* 0x0000000202040824 */ /* 0x000fe600078e00ff */
[----:B------:R-:W-:Y:S02]  /*5840*/  @P0 LEA.HI.X R9, R6, c[0x0][0x254], R3, 0x1, P1 ;  /* 0x0000950006090a11 */ /* 0x000fe400008f0c03 */
[C---:B------:R-:W-:Y:S02]  /*5850*/  @P0 LEA R6, P1, R102.reuse, R8, 0x1 ;  /* 0x0000000866060211 */ /* 0x040fe400078208ff */
[C---:B------:R-:W-:Y:S01]  /*5860*/  IADD3 R3, R69.reuse, 0x1, RZ ;  /* 0x0000000145037810 */ /* 0x040fe20007ffe0ff */
        /* <DEDUP_REMOVED lines=9> */
[----:B------:R1:W-:Y:S01]  /*5900*/  @P0 LDGSTS.E.BYPASS.LTC128B.128 [R4+0x5100], [R6.64+0x100], !P3 ;  /* 0x0510010006040fae */ /* 0x0003e2000d901d46 */
[----:B------:R-:W-:Y:S03]  /*5910*/  ISETP.GE.AND P0, PT, R69, 0x1, PT ;  /* 0x000000014500780c */ /* 0x000fe60003f06270 */
[----:B------:R-:W0:Y:S01]  /*5920*/  LDGDEPBAR ;  /* 0x00000000000079af */ /* 0x000e220000000000 */
[----:B------:R-:W-:Y:S02]  /*5930*/  SEL R69, R3, RZ, !P0 ;  /* 0x000000ff03457207 */ /* 0x000fe40004000000 */
[----:B------:R-:W-:Y:S01]  /*5940*/  ISETP.GE.AND P0, PT, R109, R118, PT ;  /* 0x000000766d00720c */ /* 0x000fe20003f06270 */
[----:B------:R-:W-:Y:S04]  /*5950*/  DEPBAR.LE SB0, 0x2 ;  /* 0x000080800000791a */ /* 0x000fe80000000000 */
[----:B------:R-:W-:Y:S08]  /*5960*/  BAR.SYNC.DEFER_BLOCKING 0x0 ;  /* 0x0000000000007b1d */ /* 0x000ff00000010000 */
[----:B------:R-:W-:-:S05]  /*5970*/  @P0 BRA `(.L_x_718) ;  /* 0x0000021000000947 */ /* 0x000fca0003800000 */
[C---:B-1----:R-:W-:Y:S01]  /*5980*/  LEA R4, P0, R18.reuse, R164, 0x6 ;  /* 0x000000a412047211 */ /* 0x042fe200078030ff */
[----:B------:R-:W-:Y:S03]  /*5990*/  IMAD.MOV.U32 R118, RZ, RZ, R160 ;  /* 0x000000ffff767224 */ /* 0x000fe600078e00a0 */
[----:B------:R-:W-:Y:S01]  /*59a0*/  LEA.HI.X.SX32 R5, R18, R165, 0x6, P0 ;  /* 0x000000a512057211 */ /* 0x000fe200000f36ff */
[----:B-----5:R-:W-:Y:S04]  /*59b0*/  IMAD.WIDE.U32 R28, R4, c[0x0][0x208], R118 ;  /* 0x00008200041c7a25 */ /* 0x020fe800078e0076 */
[----:B------:R-:W-:Y:S01]  /*59c0*/  IMAD R2, R5, c[0x0][0x208], RZ ;  /* 0x0000820005027a24 */ /* 0x000fe200078e02ff */
[----:B------:R-:W-:Y:S03]  /*59d0*/  LEA R8, P0, R28, c[0x0][0x1f8], 0x1 ;  /* 0x00007e001c087a11 */ /* 0x000fe600078008ff */
[----:B------:R-:W-:Y:S04]  /*59e0*/  IMAD R2, R4, c[0x0][0x20c], R2 ;  /* 0x0000830004027a24 */ /* 0x000fe800078e0202 */
        /* <DEDUP_REMOVED lines=26> */
.L_x_718:
[----:B-1----:R-:W-:Y:S05]  /*5b90*/  BSYNC B0 ;  /* 0x0000000000007941 */ /* 0x002fea0003800000 */
.L_x_717:
[----:B------:R-:W-:Y:S04]  /*5ba0*/  IADD3 R2, R18, -0x2, RZ ;  /* 0xfffffffe12027810 */ /* 0x000fe80007ffe0ff */
[C---:B------:R-:W-:Y:S11]  /*5bb0*/  ISETP.GE.AND P0, PT, R2.reuse, R11, PT ;  /* 0x0000000b0200720c */ /* 0x040ff60003f06270 */
[----:B------:R-:W-:Y:S02]  /*5bc0*/  @!UPT UIADD3 URZ, URZ, URZ, URZ ;  /* 0x0000003f3f3ff290 */ /* 0x000fe4000fffe03f */
[----:B------:R-:W-:Y:S01]  /*5bd0*/  @P0 SHF.R.S32.HI R5, RZ, 0x1f, R2 ;  /* 0x0000001fff050819 */ /* 0x000fe20000011402 */
[----:B------:R-:W-:Y:S02]  /*5be0*/  @P0 IMAD R4, R95, R2, RZ ;  /* 0x000000025f040224 */ /* 0x000fe400078e02ff */
[----:B------:R-:W-:Y:S02]  /*5bf0*/  @P0 IMAD.MOV.U32 R6, RZ, RZ, R146 ;  /* 0x000000ffff060224 */ /* 0x000fe400078e0092 */
[----:B------:R-:W-:Y:S02]  /*5c00*/  @P0 IMAD.MOV.U32 R7, RZ, RZ, R151 ;  /* 0x000000ffff070224 */ /* 0x000fe400078e0097 */
[-C--:B------:R-:W-:Y:S02]  /*5c10*/  @P0 IMAD R4, R5, R97.reuse, R4 ;  /* 0x0000006105040224 */ /* 0x080fe400078e0204 */
[----:B------:R-:W-:Y:S04]  /*5c20*/  @P0 IMAD.WIDE.U32 R6, R2, R97, R6 ;  /* 0x0000006102060225 */ /* 0x000fe800078e0006 */
[----:B------:R-:W-:Y:S01]  /*5c30*/  @P0 IMAD.IADD R4, R7, 0x1, R4 ;  /* 0x0000000107040824 */ /* 0x000fe200078e0204 */
[C---:B------:R-:W-:Y:S01]  /*5c40*/  @P0 LEA R8, P1, R6.reuse, c[0x0][0x220], 0x1 ;  /* 0x0000880006080a11 */ /* 0x040fe200078208ff */
[----:B------:R-:W-:Y:S03]  /*5c50*/  @P0 IMAD R3, R69, 0x3000, R10 ;  /* 0x0000300045030824 */ /* 0x000fe600078e020a */
[----:B------:R-:W-:Y:S01]  /*5c60*/  @P0 LEA.HI.X R9, R6, c[0x0][0x224], R4, 0x1, P1 ;  /* 0x0000890006090a11 */ /* 0x000fe200008f0c04 */
[----:B------:R-:W-:Y:S01]  /*5c70*/  @P0 IMAD.SHL.U32 R5, R3, 0x2, RZ ;  /* 0x0000000203050824 */ /* 0x000fe200078e00ff */
[----:B------:R-:W-:Y:S02]  /*5c80*/  @P0 LEA R6, P1, R99, R8, 0x1 ;  /* 0x0000000863060211 */ /* 0x000fe400078208ff */
[----:B------:R-:W-:Y:S02]  /*5c90*/  IADD3 R4, R51, 0x1, RZ ;  /* 0x0000000133047810 */ /* 0x000fe40007ffe0ff */
        /* <DEDUP_REMOVED lines=13> */
[C---:B------:R-:W-:Y:S02]  /*5d70*/  ISETP.GT.AND P0, PT, R18.reuse, R11, PT ;  /* 0x0000000b1200720c */ /* 0x040fe40003f04270 */
[----:B------:R-:W-:Y:S11]  /*5d80*/  IADD3 R18, R18, -0x1, RZ ;  /* 0xffffffff12127810 */ /* 0x000ff60007ffe0ff */
[----:B------:R-:W-:-:S05]  /*5d90*/  @P0 BRA `(.L_x_719) ;  /* 0xffffbf3000000947 */ /* 0x000fca000383ffff */
[----:B------:R-:W-:Y:S06]  /*5da0*/  BAR.SYNC.DEFER_BLOCKING 0x0 ;  /* 0x0000000000007b1d */ /* 0x000fec0000010000 */
.L_x_694:
[----:B-1----:R-:W-:Y:S01]  /*5db0*/  ISETP.GE.AND P0, PT, R84, 0x1, PT ;  /* 0x000000015400780c */ /* 0x002fe20003f06270 */
[----:B------:R-:W-:Y:S01]  /*5dc0*/  IMAD.IADD R2, R90, 0x1, R91 ;  /* 0x000000015a027824 */ /* 0x000fe200078e025b */
[----:B------:R-:W-:Y:S01]  /*5dd0*/  PLOP3.LUT P2, PT, PT, PT, PT, 0x80, 0x0 ;  /* 0x000000000000781c */ /* 0x000fe20003f4f070 */
[----:B------:R-:W-:Y:S01]  /*5de0*/  CS2R R98, SRZ ;  /* 0x0000000000627805 */ /* 0x000fe2000001ff00 */
        /* <DEDUP_REMOVED lines=10> */
[----:B-----5:R-:W-:Y:S01]  /*5e90*/  CS2R R78, SRZ ;  /* 0x00000000004e7805 */ /* 0x020fe2000001ff00 */
        /* <DEDUP_REMOVED lines=46> */
[----:B------:R-:W-:Y:S01]  /*6180*/  IMAD.MOV.U32 R3, RZ, RZ, 0x1 ;  /* 0x00000001ff037424 */ /* 0x000fe200078e00ff */
[----:B------:R-:W-:Y:S01]  /*6190*/  SHF.R.S32.HI R7, RZ, 0x1f, R92 ;  /* 0x0000001fff077819 */ /* 0x000fe2000001145c */
[----:B------:R-:W-:Y:S01]  /*61a0*/  IMAD.WIDE.U32 R18, R92, c[0x0][0x178], RZ ;  /* 0x00005e005c127a25 */ /* 0x000fe200078e00ff */
[CC--:B------:R-:W-:Y:S01]  /*61b0*/  LEA.HI R17, R8.reuse, R85.reuse, RZ, 0x3 ;  /* 0x0000005508117211 */ /* 0x0c0fe200078f18ff */
[----:B------:R-:W-:Y:S01]  /*61c0*/  BSSY B0, `(.L_x_721) ;  /* 0x000009c000007945 */ /* 0x000fe20003800000 */
[----:B------:R-:W-:Y:S01]  /*61d0*/  LEA.HI R0, R8, R85, RZ, 0x4 ;  /* 0x0000005508007211 */ /* 0x000fe200078f20ff */
[----:B------:R-:W-:Y:S01]  /*61e0*/  IMAD R7, R7, c[0x0][0x178], RZ ;  /* 0x00005e0007077a24 */ /* 0x000fe200078e02ff */
[----:B------:R-:W-:Y:S01]  /*61f0*/  LOP3.LUT R12, R17, 0xfffffff8, RZ, 0xc0, !PT ;  /* 0xfffffff8110c7812 */ /* 0x000fe200078ec0ff */
[----:B------:R-:W-:Y:S01]  /*6200*/  IMAD R69, R88, c[0x0][0x2c4], RZ ;  /* 0x0000b10058457a24 */ /* 0x000fe200078e02ff */
[----:B------:R-:W-:Y:S01]  /*6210*/  SHF.R.S32.HI R5, RZ, 0x4, R0 ;  /* 0x00000004ff057819 */ /* 0x000fe20000011400 */
[----:B------:R-:W-:Y:S01]  /*6220*/  IMAD R7, R92, c[0x0][0x17c], R7 ;  /* 0x00005f005c077a24 */ /* 0x000fe200078e0207 */
[----:B------:R-:W-:Y:S01]  /*6230*/  SHF.R.S32.HI R15, RZ, 0x3, R17 ;  /* 0x00000003ff0f7819 */ /* 0x000fe20000011411 */
[----:B------:R-:W-:Y:S01]  /*6240*/  IMAD.IADD R12, R85, 0x1, -R12 ;  /* 0x00000001550c7824 */ /* 0x000fe200078e0a0c */
[----:B------:R-:W-:Y:S01]  /*6250*/  LEA.HI R6, R0, R5, RZ, 0x1 ;  /* 0x0000000500067211 */ /* 0x000fe200078f08ff */
[----:B------:R-:W-:Y:S01]  /*6260*/  IMAD.IADD R19, R19, 0x1, R7 ;  /* 0x0000000113137824 */ /* 0x000fe200078e0207 */
[----:B------:R-:W-:Y:S01]  /*6270*/  ISETP.NE.AND P4, PT, R3, c[0x0][0x2c4], PT ;  /* 0x0000b10003007a0c */ /* 0x000fe20003f85270 */
[----:B------:R-:W-:Y:S01]  /*6280*/  IMAD.SHL.U32 R16, R12, 0x8, RZ ;  /* 0x000000080c107824 */ /* 0x000fe200078e00ff */
[----:B------:R-:W-:Y:S01]  /*6290*/  LOP3.LUT R3, R6, 0xfffffffe, RZ, 0xc0, !PT ;  /* 0xfffffffe06037812 */ /* 0x000fe200078ec0ff */
[----:B------:R-:W-:Y:S01]  /*62a0*/  IMAD.SHL.U32 R201, R15, 0x40, RZ ;  /* 0x000000400fc97824 */ /* 0x000fe200078e00ff */
[----:B------:R-:W-:Y:S01]  /*62b0*/  LOP3.LUT R194, R194, 0xfffffffe, RZ, 0xc0, !PT ;  /* 0xfffffffec2c27812 */ /* 0x000fe200078ec0ff */
[----:B------:R-:W-:Y:S01]  /*62c0*/  IMAD R7, R12, 0x20, R15 ;  /* 0x000000200c077824 */ /* 0x000fe200078e020f */
[----:B------:R-:W-:Y:S01]  /*62d0*/  ISETP.NE.U32.AND P3, PT, RZ, c[0x0][0x348], PT ;  /* 0x0000d200ff007a0c */ /* 0x000fe20003f65070 */
[----:B------:R-:W-:Y:S01]  /*62e0*/  IMAD.IADD R3, R5, 0x1, -R3 ;  /* 0x0000000105037824 */ /* 0x000fe200078e0a03 */
[----:B------:R-:W-:Y:S01]  /*62f0*/  IADD3 R5, R16, 0x80, RZ ;  /* 0x0000008010057810 */ /* 0x000fe20007ffe0ff */
[----:B-1----:R-:W-:Y:S01]  /*6300*/  IMAD.SHL.U32 R10, R12, 0x40, RZ ;  /* 0x000000400c0a7824 */ /* 0x002fe200078e00ff */
[----:B------:R-:W-:Y:S01]  /*6310*/  LOP3.LUT R201, R201, 0x1c0, RZ, 0xc0, !PT ;  /* 0x000001c0c9c97812 */ /* 0x000fe200078ec0ff */
[----:B------:R-:W-:Y:S01]  /*6320*/  IMAD R7, R86, 0x80, R7 ;  /* 0x0000008056077824 */ /* 0x000fe200078e0207 */
[----:B------:R-:W-:-:S02]  /*6330*/  ISETP.GE.AND P2, PT, R5, c[0x0][0x1d4], PT ;  /* 0x0000750005007a0c */ /* 0x000fc40003f46270 */
[----:B------:R-:W-:Y:S01]  /*6340*/  LOP3.LUT R6, R201, 0x38, R16, 0xf8, !PT ;  /* 0x00000038c9067812 */ /* 0x000fe200078ef810 */
[----:B------:R-:W-:Y:S01]  /*6350*/  IMAD.MOV.U32 R24, RZ, RZ, R7 ;  /* 0x000000ffff187224 */ /* 0x000fe200078e0007 */
[----:B------:R-:W-:Y:S02]  /*6360*/  SHF.R.U32.HI R201, RZ, 0x3, R201 ;  /* 0x00000003ffc97819 */ /* 0x000fe400000116c9 */
[----:B------:R-:W-:Y:S02]  /*6370*/  ISETP.GE.AND P1, PT, R5, c[0x0][0x198], PT ;  /* 0x0000660005007a0c */ /* 0x000fe40003f26270 */
[----:B------:R-:W-:Y:S01]  /*6380*/  LOP3.LUT R201, R6, R201, RZ, 0x3c, !PT ;  /* 0x000000c906c97212 */ /* 0x000fe200078e3cff */
[----:B------:R-:W-:Y:S01]  /*6390*/  IMAD R6, R89, c[0x0][0x1b8], RZ ;  /* 0x00006e0059067a24 */ /* 0x000fe200078e02ff */
[----:B------:R-:W-:Y:S02]  /*63a0*/  SHF.R.S32.HI R9, RZ, 0x1f, R192 ;  /* 0x0000001fff097819 */ /* 0x000fe400000114c0 */
[----:B------:R-:W-:Y:S01]  /*63b0*/  ISETP.NE.AND.EX P3, PT, RZ, c[0x0][0x34c], PT, P3 ;  /* 0x0000d300ff007a0c */ /* 0x000fe20003f65330 */
[----:B------:R-:W-:Y:S01]  /*63c0*/  IMAD R5, R195, c[0x0][0x1bc], R6 ;  /* 0x00006f00c3057a24 */ /* 0x000fe200078e0206 */
[----:B------:R-:W-:-:S02]  /*63d0*/  @P2 LOP3.LUT R194, R194, 0x1, RZ, 0xfc, !PT ;  /* 0x00000001c2c22812 */ /* 0x000fc400078efcff */
[----:B------:R-:W-:Y:S02]  /*63e0*/  P2R R6, PR, RZ, 0x2 ;  /* 0x00000002ff067803 */ /* 0x000fe40000000000 */
[C---:B------:R-:W-:Y:S02]  /*63f0*/  LOP3.LUT P2, RZ, R12.reuse, 0x4, RZ, 0xc0, !PT ;  /* 0x000000040cff7812 */ /* 0x040fe4000784c0ff */
[----:B------:R-:W-:Y:S01]  /*6400*/  LOP3.LUT P1, RZ, R12, 0x2, RZ, 0xc0, !PT ;  /* 0x000000020cff7812 */ /* 0x000fe2000782c0ff */
[----:B------:R-:W-:Y:S01]  /*6410*/  IMAD.WIDE.U32 R12, R195, c[0x0][0x1b8], R18 ;  /* 0x00006e00c30c7a25 */ /* 0x000fe200078e0012 */
[----:B------:R-:W-:Y:S02]  /*6420*/  SEL R11, R9, RZ, !P3 ;  /* 0x000000ff090b7207 */ /* 0x000fe40005800000 */
[----:B------:R-:W-:Y:S01]  /*6430*/  SEL R22, R192, RZ, !P3 ;  /* 0x000000ffc0167207 */ /* 0x000fe20005800000 */
[----:B------:R-:W-:Y:S01]  /*6440*/  IMAD.IADD R13, R13, 0x1, R5 ;  /* 0x000000010d0d7824 */ /* 0x000fe200078e0205 */
[----:B------:R-:W-:Y:S01]  /*6450*/  LOP3.LUT R0, R0, 0xfffffff0, RZ, 0xc0, !PT ;  /* 0xfffffff000007812 */ /* 0x000fe200078ec0ff */
[----:B------:R-:W-:Y:S01]  /*6460*/  @P4 IMAD.HI.U32 R5, R7, c[0x0][0x2c8], RZ ;  /* 0x0000b20007054a27 */ /* 0x000fe200078e00ff */
[----:B------:R-:W-:-:S02]  /*6470*/  IADD3 R21, P3, R15, R2, RZ ;  /* 0x000000020f157210 */ /* 0x000fc40007f7e0ff */
[----:B------:R-:W-:Y:S01]  /*6480*/  LOP3.LUT R10, R10, 0x1c0, RZ, 0xc0, !PT ;  /* 0x000001c00a0a7812 */ /* 0x000fe200078ec0ff */
[----:B------:R-:W-:Y:S01]  /*6490*/  IMAD R11, R11, c[0x0][0x1c0], RZ ;  /* 0x000070000b0b7a24 */ /* 0x000fe200078e02ff */
[----:B------:R-:W-:Y:S01]  /*64a0*/  @P4 SHF.R.U32.HI R24, RZ, c[0x0][0x2cc], R5 ;  /* 0x0000b300ff184a19 */ /* 0x000fe20000011605 */
[----:B------:R-:W-:Y:S01]  /*64b0*/  IMAD.IADD R0, R85, 0x1, -R0 ;  /* 0x0000000155007824 */ /* 0x000fe200078e0a00 */
[----:B------:R-:W-:Y:S01]  /*64c0*/  LOP3.LUT R17, R10, 0x8, R17, 0xf8, !PT ;  /* 0x000000080a117812 */ /* 0x000fe200078ef811 */
[C---:B------:R-:W-:Y:S01]  /*64d0*/  IMAD R11, R22.reuse, c[0x0][0x1c4], R11 ;  /* 0x00007100160b7a24 */ /* 0x040fe200078e020b */
[----:B------:R-:W-:Y:S01]  /*64e0*/  SHF.R.S32.HI R5, RZ, 0x1f, R24 ;  /* 0x0000001fff057819 */ /* 0x000fe20000011418 */
[----:B------:R-:W-:Y:S01]  /*64f0*/  IMAD.WIDE.U32 R22, R22, c[0x0][0x1c0], R12 ;  /* 0x0000700016167a25 */ /* 0x000fe200078e000c */
[----:B------:R-:W-:Y:S02]  /*6500*/  SHF.R.S32.HI R12, RZ, 0x1f, R2 ;  /* 0x0000001fff0c7819 */ /* 0x000fe40000011402 */
[----:B------:R-:W-:Y:S01]  /*6510*/  SHF.R.U32.HI R10, RZ, 0x3, R10 ;  /* 0x00000003ff0a7819 */ /* 0x000fe2000001160a */
[----:B------:R-:W-:Y:S01]  /*6520*/  IMAD.MOV R18, RZ, RZ, -R24 ;  /* 0x000000ffff127224 */ /* 0x000fe200078e0a18 */
[----:B------:R-:W-:Y:S01]  /*6530*/  LEA.HI.X.SX32 R2, R15, R12, 0x1, P3 ;  /* 0x0000000c0f027211 */ /* 0x000fe200018f0eff */
[----:B------:R-:W-:Y:S01]  /*6540*/  IMAD R5, R5, c[0x0][0x1b0], RZ ;  /* 0x00006c0005057a24 */ /* 0x000fe200078e02ff */
[----:B------:R-:W-:Y:S01]  /*6550*/  LOP3.LUT R10, R17, R10, RZ, 0x3c, !PT ;  /* 0x0000000a110a7212 */ /* 0x000fe200078e3cff */
[----:B------:R-:W-:Y:S01]  /*6560*/  IMAD R18, R18, c[0x0][0x2c4], R7 ;  /* 0x0000b10012127a24 */ /* 0x000fe200078e0207 */
[----:B------:R-:W-:Y:S01]  /*6570*/  SHF.R.S32.HI R7, RZ, 0x1f, R0 ;  /* 0x0000001fff077819 */ /* 0x000fe20000011400 */
[C---:B------:R-:W-:Y:S01]  /*6580*/  IMAD R12, R2.reuse, c[0x0][0x1e0], RZ ;  /* 0x00007800020c7a24 */ /* 0x040fe200078e02ff */
[----:B------:R-:W-:Y:S01]  /*6590*/  SHF.R.S32.HI R17, RZ, 0x1f, R16 ;  /* 0x0000001fff117819 */ /* 0x000fe20000011410 */
[----:B------:R-:W-:Y:S01]  /*65a0*/  IMAD R14, R2, c[0x0][0x208], RZ ;  /* 0x00008200020e7a24 */ /* 0x000fe200078e02ff */
[----:B------:R-:W-:Y:S01]  /*65b0*/  LEA.HI R2, R7, R0, RZ, 0x3 ;  /* 0x0000000007027211 */ /* 0x000fe200078f18ff */
[----:B------:R-:W-:Y:S01]  /*65c0*/  IMAD.IADD R23, R23, 0x1, R11 ;  /* 0x0000000117177824 */ /* 0x000fe200078e020b */
[----:B------:R-:W-:Y:S01]  /*65d0*/  LEA.HI R92, R8, R85, RZ, 0x5 ;  /* 0x00000055085c7211 */ /* 0x000fe200078f28ff */
[C---:B------:R-:W-:Y:S01]  /*65e0*/  IMAD R13, R24.reuse, c[0x0][0x1b4], R5 ;  /* 0x00006d00180d7a24 */ /* 0x040fe200078e0205 */
[----:B------:R-:W-:Y:S01]  /*65f0*/  SHF.R.S32.HI R5, RZ, 0x1f, R18 ;  /* 0x0000001fff057819 */ /* 0x000fe20000011412 */
[----:B------:R-:W-:Y:S01]  /*6600*/  IMAD.WIDE.U32 R24, R24, c[0x0][0x1b0], R22 ;  /* 0x00006c0018187a25 */ /* 0x000fe200078e0016 */
[----:B------:R-:W-:-:S02]  /*6610*/  LOP3.LUT R7, R2, 0xfffffff8, RZ, 0xc0, !PT ;  /* 0xfffffff802077812 */ /* 0x000fc400078ec0ff */
[----:B------:R-:W-:Y:S01]  /*6620*/  ISETP.GE.AND P6, PT, R16, c[0x0][0x1d4], PT ;  /* 0x0000750010007a0c */ /* 0x000fe20003fc6270 */
[----:B------:R-:W-:Y:S02]  /*6630*/  IMAD R5, R5, c[0x0][0x1a8], RZ ;  /* 0x00006a0005057a24 */ /* 0x000fe400078e02ff */
[----:B------:R-:W-:Y:S02]  /*6640*/  IMAD.IADD R25, R25, 0x1, R13 ;  /* 0x0000000119197824 */ /* 0x000fe400078e020d */
[----:B------:R-:W-:Y:S01]  /*6650*/  IMAD.IADD R7, R0, 0x1, -R7 ;  /* 0x0000000100077824 */ /* 0x000fe200078e0a07 */
[----:B------:R-:W-:Y:S01]  /*6660*/  LEA.HI R0, R8, R85, RZ, 0x6 ;  /* 0x0000005508007211 */ /* 0x000fe200078f30ff */
[C---:B------:R-:W-:Y:S02]  /*6670*/  IMAD R12, R21.reuse, c[0x0][0x1e4], R12 ;  /* 0x00007900150c7a24 */ /* 0x040fe400078e020c */
[----:B------:R-:W-:Y:S01]  /*6680*/  IMAD R11, R21, c[0x0][0x20c], R14 ;  /* 0x00008300150b7a24 */ /* 0x000fe200078e020e */
[----:B------:R-:W-:Y:S01]  /*6690*/  LOP3.LUT P4, RZ, R7, 0x4, RZ, 0xc0, !PT ;  /* 0x0000000407ff7812 */ /* 0x000fe2000788c0ff */
[----:B------:R-:W-:-:S04]  /*66a0*/  IMAD.WIDE.U32 R22, R21, c[0x0][0x1e0], R16 ;  /* 0x0000780015167a25 */ /* 0x000fc800078e0010 */
[----:B------:R-:W-:Y:S01]  /*66b0*/  IMAD.WIDE.U32 R20, R21, c[0x0][0x208], R16 ;  /* 0x0000820015147a25 */ /* 0x000fe200078e0010 */
[----:B------:R-:W-:-:S03]  /*66c0*/  IADD3 R23, R23, R12, RZ ;  /* 0x0000000c17177210 */ /* 0x000fc60007ffe0ff */
[C---:B------:R-:W-:Y:S02]  /*66d0*/  IMAD R5, R18.reuse, c[0x0][0x1ac], R5 ;  /* 0x00006b0012057a24 */ /* 0x040fe400078e0205 */
[----:B------:R-:W-:-:S04]  /*66e0*/  IMAD.WIDE.U32 R18, R18, c[0x0][0x1a8], R24 ;  /* 0x00006a0012127a25 */ /* 0x000fc800078e0018 */
[----:B------:R-:W-:Y:S02]  /*66f0*/  IMAD.SHL.U32 R0, R0, 0x8, RZ ;  /* 0x0000000800007824 */ /* 0x000fe400078e00ff */
[----:B------:R-:W-:Y:S02]  /*6700*/  IMAD.IADD R21, R21, 0x1, R11 ;  /* 0x0000000115157824 */ /* 0x000fe400078e020b */
[----:B------:R-:W-:Y:S01]  /*6710*/  IMAD.IADD R11, R19, 0x1, R5 ;  /* 0x00000001130b7824 */ /* 0x000fe200078e0205 */
[----:B------:R-:W-:Y:S01]  /*6720*/  LEA R5, P3, R18, c[0x0][0x160], 0x1 ;  /* 0x0000580012057a11 */ /* 0x000fe200078608ff */
[----:B------:R-:W-:Y:S01]  /*6730*/  IMAD.SHL.U32 R2, R2, 0x40, RZ ;  /* 0x0000004002027824 */ /* 0x000fe200078e00ff */
[----:B------:R-:W-:Y:S01]  /*6740*/  LOP3.LUT R201, R201, 0xfffffe00, R0, 0xf8, !PT ;  /* 0xfffffe00c9c97812 */ /* 0x000fe200078ef800 */
[----:B------:R-:W-:Y:S01]  /*6750*/  IMAD.WIDE.U32 R204, R195, c[0x0][0x1e8], R22 ;  /* 0x00007a00c3cc7a25 */ /* 0x000fe200078e0016 */
[----:B------:R-:W-:Y:S02]  /*6760*/  LEA.HI.X R0, R18, c[0x0][0x164], R11, 0x1, P3 ;  /* 0x0000590012007a11 */ /* 0x000fe400018f0c0b */
[----:B------:R-:W-:Y:S01]  /*6770*/  ISETP.NE.U32.AND P3, PT, RZ, c[0x0][0x350], PT ;  /* 0x0000d400ff007a0c */ /* 0x000fe20003f65070 */
[----:B------:R-:W-:-:S02]  /*6780*/  IMAD.SHL.U32 R11, R7, 0x40, RZ ;  /* 0x00000040070b7824 */ /* 0x000fc400078e00ff */
[----:B------:R-:W-:Y:S01]  /*6790*/  IMAD R14, R89, c[0x0][0x210], RZ ;  /* 0x00008400590e7a24 */ /* 0x000fe200078e02ff */
[----:B------:R-:W-:Y:S01]  /*67a0*/  ISETP.NE.AND.EX P3, PT, RZ, c[0x0][0x354], PT, P3 ;  /* 0x0000d500ff007a0c */ /* 0x000fe20003f65330 */
[----:B------:R-:W-:-:S04]  /*67b0*/  IMAD.WIDE.U32 R18, R195, c[0x0][0x210], R20 ;  /* 0x00008400c3127a25 */ /* 0x000fc800078e0014 */
[----:B------:R-:W-:-:S05]  /*67c0*/  IMAD R14, R195, c[0x0][0x214], R14 ;  /* 0x00008500c30e7a24 */ /* 0x000fca00078e020e */
[----:B------:R-:W-:Y:S02]  /*67d0*/  IADD3 R19, R14, R19, RZ ;  /* 0x000000130e137210 */ /* 0x000fe40007ffe0ff */
[--C-:B--2---:R-:W-:Y:S01]  /*67e0*/  @P0 SHF.R.S32.HI R13, RZ, 0x1f, R4.reuse ;  /* 0x0000001fff0d0819 */ /* 0x104fe20000011404 */
[----:B------:R-:W-:Y:S02]  /*67f0*/  @P0 IMAD.MOV.U32 R12, RZ, RZ, R4 ;  /* 0x000000ffff0c0224 */ /* 0x000fe400078e0004 */
[----:B------:R-:W-:Y:S02]  /*6800*/  IMAD R4, R89, c[0x0][0x1e8], RZ ;  /* 0x00007a0059047a24 */ /* 0x000fe400078e02ff */
[----:B------:R-:W-:Y:S01]  /*6810*/  @!P0 IMAD.MOV.U32 R13, RZ, RZ, R9 ;  /* 0x000000ffff0d8224 */ /* 0x000fe200078e0009 */
[----:B------:R-:W-:Y:S01]  /*6820*/  P2R R9, PR, RZ, 0x10 ;  /* 0x00000010ff097803 */ /* 0x000fe20000000000 */
[----:B------:R-:W-:Y:S02]  /*6830*/  IMAD R9, R195, c[0x0][0x1ec], R4 ;  /* 0x00007b00c3097a24 */ /* 0x000fe400078e0204 */
[----:B------:R-:W-:Y:S01]  /*6840*/  IMAD R4, R3, 0x200, R10 ;  /* 0x0000020003047824 */ /* 0x000fe200078e020a */
[----:B------:R-:W-:Y:S01]  /*6850*/  LOP3.LUT R10, R11, 0x1c0, RZ, 0xc0, !PT ;  /* 0x000001c00b0a7812 */ /* 0x000fe200078ec0ff */
[----:B------:R-:W-:Y:S01]  /*6860*/  IMAD.SHL.U32 R3, R3, 0x8, RZ ;  /* 0x0000000803037824 */ /* 0x000fe200078e00ff */
[----:B------:R-:W-:Y:S01]  /*6870*/  IADD3 R11, R16, 0x40, RZ ;  /* 0x00000040100b7810 */ /* 0x000fe20007ffe0ff */
[----:B------:R-:W-:-:S02]  /*6880*/  IMAD.IADD R205, R9, 0x1, R205 ;  /* 0x0000000109cd7824 */ /* 0x000fc400078e02cd */
[----:B------:R-:W-:Y:S01]  /*6890*/  @!P0 IMAD.MOV.U32 R12, RZ, RZ, R192 ;  /* 0x000000ffff0c8224 */ /* 0x000fe200078e00c0 */
[----:B------:R-:W-:Y:S02]  /*68a0*/  LOP3.LUT R3, R10, 0x8, R3, 0xf8, !PT ;  /* 0x000000080a037812 */ /* 0x000fe400078ef803 */
[----:B------:R-:W-:Y:S02]  /*68b0*/  SHF.R.U32.HI R10, RZ, 0x3, R10 ;  /* 0x00000003ff0a7819 */ /* 0x000fe4000001160a */
[----:B------:R-:W-:Y:S02]  /*68c0*/  LOP3.LUT P0, RZ, R7, 0x2, RZ, 0xc0, !PT ;  /* 0x0000000207ff7812 */ /* 0x000fe4000780c0ff */
[----:B------:R-:W-:Y:S02]  /*68d0*/  LOP3.LUT R3, R3, R10, RZ, 0x3c, !PT ;  /* 0x0000000a03037212 */ /* 0x000fe400078e3cff */
[----:B------:R-:W-:Y:S02]  /*68e0*/  LEA.HI R10, R8, R85, RZ, 0x3 ;  /* 0x00000055080a7211 */ /* 0x000fe400078f18ff */
[----:B------:R-:W-:Y:S01]  /*68f0*/  LOP3.LUT R2, R3, 0xfffffe00, R2, 0xf8, !PT ;  /* 0xfffffe0003027812 */ /* 0x000fe200078ef802 */
[----:B------:R-:W-:Y:S01]  /*6900*/  IMAD.MOV.U32 R3, RZ, RZ, 0x10 ;  /* 0x00000010ff037424 */ /* 0x000fe200078e00ff */
[----:B------:R-:W-:-:S02]  /*6910*/  LOP3.LUT R10, R10, 0xfffffff8, RZ, 0xc0, !PT ;  /* 0xfffffff80a0a7812 */ /* 0x000fc400078ec0ff */
[----:B------:R-:W-:Y:S02]  /*6920*/  SEL R202, R12, RZ, !P3 ;  /* 0x000000ff0cca7207 */ /* 0x000fe40005800000 */
[----:B------:R-:W-:Y:S01]  /*6930*/  SEL R3, R3, 0xfffffff0, !P0 ;  /* 0xfffffff003037807 */ /* 0x000fe20004000000 */
[----:B------:R-:W-:Y:S01]  /*6940*/  IMAD.IADD R9, R85, 0x1, -R10 ;  /* 0x0000000155097824 */ /* 0x000fe200078e0a0a */
[----:B------:R-:W-:Y:S01]  /*6950*/  SEL R12, R13, RZ, !P3 ;  /* 0x000000ff0d0c7207 */ /* 0x000fe20005800000 */
[----:B------:R-:W-:Y:S01]  /*6960*/  IMAD R10, R86, 0x80, R15 ;  /* 0x00000080560a7824 */ /* 0x000fe200078e020f */
[C---:B------:R-:W-:Y:S01]  /*6970*/  ISETP.GE.AND P5, PT, R11.reuse, c[0x0][0x1d4], PT ;  /* 0x000075000b007a0c */ /* 0x040fe20003fa6270 */
[----:B------:R-:W-:Y:S01]  /*6980*/  IMAD.WIDE.U32 R204, R202, c[0x0][0x1f0], R204 ;  /* 0x00007c00cacc7a25 */ /* 0x000fe200078e00cc */
[----:B------:R-:W-:Y:S02]  /*6990*/  ISETP.GE.AND P4, PT, R11, c[0x0][0x198], PT ;  /* 0x000066000b007a0c */ /* 0x000fe40003f86270 */
[----:B------:R-:W-:Y:S01]  /*69a0*/  ISETP.GE.AND P0, PT, R10, R69, PT ;  /* 0x000000450a00720c */ /* 0x000fe20003f06270 */
[----:B------:R-:W-:-:S02]  /*69b0*/  IMAD R209, R12, c[0x0][0x1f0], RZ ;  /* 0x00007c000cd17a24 */ /* 0x000fc400078e02ff */
[----:B------:R-:W-:Y:S02]  /*69c0*/  IMAD R207, R12, c[0x0][0x218], RZ ;  /* 0x000086000ccf7a24 */ /* 0x000fe400078e02ff */
[C---:B------:R-:W-:Y:S02]  /*69d0*/  IMAD R209, R202.reuse, c[0x0][0x1f4], R209 ;  /* 0x00007d00cad17a24 */ /* 0x040fe400078e02d1 */
[C---:B------:R-:W-:Y:S02]  /*69e0*/  IMAD R207, R202.reuse, c[0x0][0x21c], R207 ;  /* 0x00008700cacf7a24 */ /* 0x040fe400078e02cf */
[----:B------:R-:W-:Y:S02]  /*69f0*/  IMAD.SHL.U32 R9, R9, 0x8, RZ ;  /* 0x0000000809097824 */ /* 0x000fe400078e00ff */
[----:B------:R-:W-:Y:S02]  /*6a00*/  IMAD.WIDE.U32 R202, R202, c[0x0][0x218], R18 ;  /* 0x00008600caca7a25 */ /* 0x000fe400078e0012 */
[----:B------:R1:W2:Y:S01]  /*6a10*/  SHFL.IDX PT, R18, R5, RZ, 0x181f ;  /* 0x00181fff05127589 */ /* 0x0002a200000e0000 */
[----:B------:R-:W-:Y:S01]  /*6a20*/  ISETP.GE.AND P3, PT, R9, c[0x0][0x198], PT ;  /* 0x0000660009007a0c */ /* 0x000fe20003f66270 */
[----:B------:R-:W-:-:S02]  /*6a30*/  IMAD.IADD R209, R205, 0x1, R209 ;  /* 0x00000001cdd17824 */ /* 0x000fc400078e02d1 */
[----:B------:R1:W3:Y:S01]  /*6a40*/  SHFL.IDX PT, R19, R0, RZ, 0x181f ;  /* 0x00181fff00137589 */ /* 0x0002e200000e0000 */
[----:B------:R-:W-:Y:S01]  /*6a50*/  IMAD.IADD R207, R203, 0x1, R207 ;  /* 0x00000001cbcf7824 */ /* 0x000fe200078e02cf */
[----:B------:R-:W-:Y:S05]  /*6a60*/  @P0 BRA `(.L_x_722) ;  /* 0x0000011000000947 */ /* 0x000fea0003800000 */
[C---:B------:R-:W-:Y:S02]  /*6a70*/  IADD3 R12, R9.reuse, 0x80, RZ ;  /* 0x00000080090c7810 */ /* 0x040fe40007ffe0ff */
[----:B------:R-:W-:Y:S02]  /*6a80*/  SHF.R.S32.HI R14, RZ, 0x1f, R11 ;  /* 0x0000001fff0e7819 */ /* 0x000fe4000001140b */
[----:B--2---:R-:W-:Y:S02]  /*6a90*/  LEA R20, P0, R9, R18, 0x1 ;  /* 0x0000001209147211 */ /* 0x004fe400078008ff */
[----:B------:R-:W-:Y:S02]  /*6aa0*/  SHF.R.S32.HI R13, RZ, 0x1f, R12 ;  /* 0x0000001fff0d7819 */ /* 0x000fe4000001140c */
[----:B------:R-:W-:-:S02]  /*6ab0*/  LEA.HI R14, R14, R11, RZ, 0x3 ;  /* 0x0000000b0e0e7211 */ /* 0x000fc400078f18ff */
[----:B---3--:R-:W-:Y:S02]  /*6ac0*/  LEA.HI.X R21, R9, R19, R17, 0x1, P0 ;  /* 0x0000001309157211 */ /* 0x008fe400000f0c11 */
[----:B------:R-:W-:Y:S01]  /*6ad0*/  LEA.HI R13, R13, R12, RZ, 0x3 ;  /* 0x0000000c0d0d7211 */ /* 0x000fe200078f18ff */
[----:B------:R-:W-:Y:S01]  /*6ae0*/  IMAD.SHL.U32 R12, R201, 0x2, RZ ;  /* 0x00000002c90c7824 */ /* 0x000fe200078e00ff */
[----:B------:R-:W-:Y:S02]  /*6af0*/  ISETP.NE.AND P0, PT, R6, RZ, PT ;  /* 0x000000ff0600720c */ /* 0x000fe40003f05270 */
[----:B------:R-:W-:Y:S02]  /*6b00*/  LOP3.LUT R14, R14, 0xfffffff8, RZ, 0xc0, !PT ;  /* 0xfffffff80e0e7812 */ /* 0x000fe400078ec0ff */
[----:B------:R-:W-:Y:S01]  /*6b10*/  LOP3.LUT R13, R13, 0xfffffff8, RZ, 0xc0, !PT ;  /* 0xfffffff80d0d7812 */ /* 0x000fe200078ec0ff */
[----:B------:R-:W-:Y:S01]  /*6b20*/  @!PT LDS RZ, [RZ] ;  /* 0x00000000fffff984 */ /* 0x000fe20000000800 */
[----:B------:R2:W-:Y:S02]  /*6b30*/  LDGSTS.E.BYPASS.LTC128B.128 [R12+0x18100], [R20.64], !P3 ;  /* 0x18100000140c7fae */ /* 0x0005e4000d901d46 */
[----:B------:R-:W-:-:S04]  /*6b40*/  IMAD.WIDE R22, R14, 0x2, R18 ;  /* 0x000000020e167825 */ /* 0x000fc800078e0212 */
[----:B------:R-:W-:Y:S01]  /*6b50*/  IMAD.WIDE R18, R13, 0x2, R18 ;  /* 0x000000020d127825 */ /* 0x000fe200078e0212 */
[----:B------:R2:W-:Y:S04]  /*6b60*/  LDGSTS.E.BYPASS.LTC128B.128 [R12+0x1c100], [R22.64], !P4 ;  /* 0x1c100000160c7fae */ /* 0x0005e8000e101d46 */
[----:B------:R2:W-:Y:S02]  /*6b70*/  LDGSTS.E.BYPASS.LTC128B.128 [R12+0x20100], [R18.64], !P0 ;  /* 0x20100000120c7fae */ /* 0x0005e4000c101d46 */
.L_x_722:
[----:B------:R-:W-:Y:S05]  /*6b80*/  BSYNC B0 ;  /* 0x0000000000007941 */ /* 0x000fea0003800000 */
.L_x_721:
[----:B--2---:R-:W-:Y:S01]  /*6b90*/  IADD3 R12, R10, 0x20, RZ ;  /* 0x000000200a0c7810 */ /* 0x004fe20007ffe0ff */
[----:B---3--:R2:W3:Y:S01]  /*6ba0*/  SHFL.IDX PT, R19, R0, 0x1, 0x181f ;  /* 0x00381f0000137f89 */ /* 0x0084e200000e0000 */
[----:B------:R-:W-:Y:S02]  /*6bb0*/  BSSY B0, `(.L_x_723) ;  /* 0x0000015000007945 */ /* 0x000fe40003800000 */
[----:B------:R-:W-:Y:S01]  /*6bc0*/  ISETP.GE.AND P0, PT, R12, R69, PT ;  /* 0x000000450c00720c */ /* 0x000fe20003f06270 */
[----:B------:R2:W4:-:S12]  /*6bd0*/  SHFL.IDX PT, R18, R5, 0x1, 0x181f ;  /* 0x00381f0005127f89 */ /* 0x00051800000e0000 */
[----:B------:R-:W-:Y:S05]  /*6be0*/  @P0 BRA `(.L_x_724) ;  /* 0x0000011000000947 */ /* 0x000fea0003800000 */
[C---:B------:R-:W-:Y:S02]  /*6bf0*/  IADD3 R13, R9.reuse, 0x80, RZ ;  /* 0x00000080090d7810 */ /* 0x040fe40007ffe0ff */
[----:B------:R-:W-:Y:S02]  /*6c00*/  SHF.R.S32.HI R14, RZ, 0x1f, R11 ;  /* 0x0000001fff0e7819 */ /* 0x000fe4000001140b */
[C---:B----4-:R-:W-:Y:S02]  /*6c10*/  LEA R20, P0, R9.reuse, R18, 0x1 ;  /* 0x0000001209147211 */ /* 0x050fe400078008ff */
[----:B------:R-:W-:Y:S02]  /*6c20*/  SHF.R.S32.HI R12, RZ, 0x1f, R13 ;  /* 0x0000001fff0c7819 */ /* 0x000fe4000001140d */
[----:B------:R-:W-:Y:S02]  /*6c30*/  LEA.HI R14, R14, R11, RZ, 0x3 ;  /* 0x0000000b0e0e7211 */ /* 0x000fe400078f18ff */
[----:B---3--:R-:W-:-:S02]  /*6c40*/  LEA.HI.X R21, R9, R19, R17, 0x1, P0 ;  /* 0x0000001309157211 */ /* 0x008fc400000f0c11 */
        /* <DEDUP_REMOVED lines=11> */
.L_x_724:
[----:B------:R-:W-:Y:S05]  /*6d00*/  BSYNC B0 ;  /* 0x0000000000007941 */ /* 0x000fea0003800000 */
.L_x_723:
[----:B------:R-:W-:Y:S01]  /*6d10*/  IADD3 R12, R10, 0x40, RZ ;  /* 0x000000400a0c7810 */ /* 0x000fe20007ffe0ff */
[----:B---3--:R3:W1:Y:S01]  /*6d20*/  SHFL.IDX PT, R19, R0, 0x2, 0x181f ;  /* 0x00581f0000137f89 */ /* 0x00866200000e0000 */
[----:B------:R-:W-:Y:S02]  /*6d30*/  BSSY B0, `(.L_x_725) ;  /* 0x0000015000007945 */ /* 0x000fe40003800000 */
[----:B------:R-:W-:Y:S01]  /*6d40*/  ISETP.GE.AND P0, PT, R12, R69, PT ;  /* 0x000000450c00720c */ /* 0x000fe20003f06270 */
[----:B----4-:R3:W4:-:S12]  /*6d50*/  SHFL.IDX PT, R18, R5, 0x2, 0x181f ;  /* 0x00581f0005127f89 */ /* 0x01071800000e0000 */
[----:B------:R-:W-:Y:S05]  /*6d60*/  @P0 BRA `(.L_x_726) ;  /* 0x0000011000000947 */ /* 0x000fea0003800000 */
[C---:B------:R-:W-:Y:S02]  /*6d70*/  IADD3 R13, R9.reuse, 0x80, RZ ;  /* 0x00000080090d7810 */ /* 0x040fe40007ffe0ff */
[----:B------:R-:W-:Y:S02]  /*6d80*/  SHF.R.S32.HI R14, RZ, 0x1f, R11 ;  /* 0x0000001fff0e7819 */ /* 0x000fe4000001140b */
[C---:B----4-:R-:W-:Y:S02]  /*6d90*/  LEA R20, P0, R9.reuse, R18, 0x1 ;  /* 0x0000001209147211 */ /* 0x050fe400078008ff */
[----:B------:R-:W-:Y:S02]  /*6da0*/  SHF.R.S32.HI R12, RZ, 0x1f, R13 ;  /* 0x0000001fff0c7819 */ /* 0x000fe4000001140d */
[----:B------:R-:W-:Y:S02]  /*6db0*/  LEA.HI R14, R14, R11, RZ, 0x3 ;  /* 0x0000000b0e0e7211 */ /* 0x000fe400078f18ff */
[----:B-1----:R-:W-:-:S02]  /*6dc0*/  LEA.HI.X R21, R9, R19, R17, 0x1, P0 ;  /* 0x0000001309157211 */ /* 0x002fc400000f0c11 */
        /* <DEDUP_REMOVED lines=11> */
.L_x_726:
[----:B------:R-:W-:Y:S05]  /*6e80*/  BSYNC B0 ;  /* 0x0000000000007941 */ /* 0x000fea0003800000 */
.L_x_725:
[----:B------:R-:W-:Y:S01]  /*6e90*/  IADD3 R10, R10, 0x60, RZ ;  /* 0x000000600a0a7810 */ /* 0x000fe20007ffe0ff */
[----:B-1--4-:R-:W1:Y:S01]  /*6ea0*/  SHFL.IDX PT, R18, R5, 0x3, 0x181f ;  /* 0x00781f0005127f89 */ /* 0x012e6200000e0000 */
[----:B------:R-:W-:Y:S01]  /*6eb0*/  P2R R13, PR, RZ, 0x4 ;  /* 0x00000004ff0d7803 */ /* 0x000fe20000000000 */
[----:B------:R-:W-:Y:S01]  /*6ec0*/  IMAD.SHL.U32 R134, R201, 0x2, RZ ;  /* 0x00000002c9867824 */ /* 0x000fe200078e00ff */
[----:B------:R-:W-:Y:S01]  /*6ed0*/  ISETP.GE.AND P0, PT, R10, R69, PT ;  /* 0x000000450a00720c */ /* 0x000fe20003f06270 */
[----:B------:R4:W5:Y:S01]  /*6ee0*/  SHFL.IDX PT, R19, R0, 0x3, 0x181f ;  /* 0x00781f0000137f89 */ /* 0x00096200000e0000 */
[----:B------:R-:W-:Y:S01]  /*6ef0*/  P2R R12, PR, RZ, 0x2 ;  /* 0x00000002ff0c7803 */ /* 0x000fe20000000000 */
[----:B------:R-:W-:Y:S01]  /*6f00*/  IMAD.MOV.U32 R152, RZ, RZ, 0x6 ;  /* 0x00000006ff987424 */ /* 0x000fe200078e00ff */
[----:B------:R-:W-:Y:S01]  /*6f10*/  ISETP.NE.AND P2, PT, R6, RZ, PT ;  /* 0x000000ff0600720c */ /* 0x000fe20003f45270 */
[----:B------:R-:W-:Y:S01]  /*6f20*/  IMAD.MOV.U32 R206, RZ, RZ, R202 ;  /* 0x000000ffffce7224 */ /* 0x000fe200078e00ca */
[----:B------:R-:W-:Y:S01]  /*6f30*/  LEA.HI.SX32 R93, R133, 0xffffffff, 0x1a ;  /* 0xffffffff855d7811 */ /* 0x000fe200078fd2ff */
[----:B------:R-:W-:Y:S01]  /*6f40*/  IMAD.MOV.U32 R208, RZ, RZ, R204 ;  /* 0x000000ffffd07224 */ /* 0x000fe200078e00cc */
[----:B------:R-:W-:Y:S01]  /*6f50*/  SHF.R.S32.HI R45, RZ, 0x5, R92 ;  /* 0x00000005ff2d7819 */ /* 0x000fe2000001145c */
[----:B------:R-:W-:Y:S01]  /*6f60*/  IMAD.MOV.U32 R198, RZ, RZ, 0x5 ;  /* 0x00000005ffc67424 */ /* 0x000fe200078e00ff */
[----:B------:R-:W-:-:S03]  /*6f70*/  IADD3 R200, R134, 0x100, RZ ;  /* 0x0000010086c87810 */ /* 0x000fc60007ffe0ff */
[----:B------:R-:W-:Y:S02]  /*6f80*/  @!P0 SHF.R.S32.HI R6, RZ, 0x1f, R11 ;  /* 0x0000001fff068819 */ /* 0x000fe4000001140b */
[C---:B-1----:R-:W-:Y:S02]  /*6f90*/  @!P0 LEA R20, P1, R9.reuse, R18, 0x1 ;  /* 0x0000001209148211 */ /* 0x042fe400078208ff */
[C---:B--234-:R-:W-:Y:S02]  /*6fa0*/  IADD3 R0, R9.reuse, 0x80, RZ ;  /* 0x0000008009007810 */ /* 0x05cfe40007ffe0ff */
[----:B-----5:R-:W-:Y:S02]  /*6fb0*/  @!P0 LEA.HI.X R21, R9, R19, R17, 0x1, P1 ;  /* 0x0000001309158211 */ /* 0x020fe400008f0c11 */
[----:B------:R-:W-:Y:S02]  /*6fc0*/  @!P0 SHF.R.S32.HI R5, RZ, 0x1f, R0 ;  /* 0x0000001fff058819 */ /* 0x000fe40000011400 */
[----:B------:R-:W-:Y:S01]  /*6fd0*/  @!P0 LEA.HI R17, R6, R11, RZ, 0x3 ;  /* 0x0000000b06118211 */ /* 0x000fe200078f18ff */
[----:B------:R-:W-:Y:S01]  /*6fe0*/  @!PT LDS RZ, [RZ] ;  /* 0x00000000fffff984 */ /* 0x000fe20000000800 */
[----:B------:R1:W-:Y:S01]  /*6ff0*/  @!P0 LDGSTS.E.BYPASS.LTC128B.128 [R134+0x1b100], [R20.64], !P3 ;  /* 0x1b10000014868fae */ /* 0x0003e2000d901d46 */
[----:B------:R-:W-:-:S02]  /*7000*/  @!P0 LEA.HI R5, R5, R0, RZ, 0x3 ;  /* 0x0000000005058211 */ /* 0x000fc400078f18ff */
[----:B------:R-:W-:Y:S02]  /*7010*/  @!P0 LOP3.LUT R17, R17, 0xfffffff8, RZ, 0xc0, !PT ;  /* 0xfffffff811118812 */ /* 0x000fe400078ec0ff */
[----:B------:R-:W-:Y:S02]  /*7020*/  @!P0 LOP3.LUT R5, R5, 0xfffffff8, RZ, 0xc0, !PT ;  /* 0xfffffff805058812 */ /* 0x000fe400078ec0ff */
[----:B------:R-:W-:Y:S01]  /*7030*/  ISETP.GE.AND P3, PT, R84, 0x41, PT ;  /* 0x000000415400780c */ /* 0x000fe20003f66270 */
[----:B------:R-:W-:Y:S01]  /*7040*/  @!P0 IMAD.WIDE R24, R17, 0x2, R18 ;  /* 0x0000000211188825 */ /* 0x000fe200078e0212 */
[----:B------:R-:W-:Y:S02]  /*7050*/  SHF.R.S32.HI R6, RZ, 0x1f, R93 ;  /* 0x0000001fff067819 */ /* 0x000fe4000001145d */
[----:B------:R-:W-:Y:S01]  /*7060*/  LOP3.LUT P1, RZ, R194, 0x1, RZ, 0xc0, !PT ;  /* 0x00000001c2ff7812 */ /* 0x000fe2000782c0ff */
[----:B------:R-:W-:Y:S01]  /*7070*/  @!P0 IMAD.WIDE R22, R5, 0x2, R18 ;  /* 0x0000000205168825 */ /* 0x000fe200078e0212 */
[----:B------:R2:W-:Y:S03]  /*7080*/  @!P0 LDGSTS.E.BYPASS.LTC128B.128 [R134+0x1f100], [R24.64], !P4 ;  /* 0x1f10000018868fae */ /* 0x0005e6000e101d46 */
[----:B------:R-:W-:Y:S01]  /*7090*/  IMAD.MOV.U32 R5, RZ, RZ, c[0x0][0x208] ;  /* 0x00008200ff057624 */ /* 0x000fe200078e00ff */
[----:B------:R3:W-:Y:S03]  /*70a0*/  @!P0 LDGSTS.E.BYPASS.LTC128B.128 [R134+0x23100], [R22.64], !P2 ;  /* 0x2310000016868fae */ /* 0x0007e6000d101d46 */
[C---:B------:R-:W-:Y:S01]  /*70b0*/  IMAD.SHL.U32 R17, R5.reuse, 0x40, RZ ;  /* 0x0000004005117824 */ /* 0x040fe200078e00ff */
[C---:B------:R-:W-:Y:S01]  /*70c0*/  SHF.L.U64.HI R16, R5.reuse, R152, c[0x0][0x20c] ;  /* 0x0000830005107619 */ /* 0x040fe20000010298 */
[----:B------:R-:W0:Y:S01]  /*70d0*/  LDGDEPBAR ;  /* 0x00000000000079af */ /* 0x000e220000000000 */
[----:B------:R-:W-:-:S02]  /*70e0*/  IMAD.SHL.U32 R199, R5, 0x20, RZ ;  /* 0x0000002005c77824 */ /* 0x000fc400078e00ff */
[----:B------:R-:W-:-:S04]  /*70f0*/  IMAD.WIDE.U32 R18, R93, R17, R206 ;  /* 0x000000115d127225 */ /* 0x000fc800078e00ce */
[----:B------:R-:W-:Y:S02]  /*7100*/  IMAD R10, R16, R93, RZ ;  /* 0x0000005d100a7224 */ /* 0x000fe400078e02ff */
[----:B-1----:R-:W-:Y:S02]  /*7110*/  IMAD.MOV.U32 R21, RZ, RZ, c[0x0][0x1e0] ;  /* 0x00007800ff157624 */ /* 0x002fe400078e00ff */
[----:B------:R-:W-:Y:S02]  /*7120*/  IMAD R10, R6, R17, R10 ;  /* 0x00000011060a7224 */ /* 0x000fe400078e020a */
[C---:B------:R-:W-:Y:S01]  /*7130*/  IMAD.SHL.U32 R153, R21.reuse, 0x40, RZ ;  /* 0x0000004015997824 */ /* 0x040fe200078e00ff */
[----:B------:R-:W-:Y:S01]  /*7140*/  SHF.L.U64.HI R152, R21, R152, c[0x0][0x1e4] ;  /* 0x0000790015987619 */ /* 0x000fe20000010298 */
[----:B------:R-:W-:Y:S01]  /*7150*/  IMAD.IADD R10, R19, 0x1, R10 ;  /* 0x00000001130a7824 */ /* 0x000fe200078e020a */
[----:B------:R-:W-:Y:S01]  /*7160*/  @P3 LEA.HI.SX32 R19, R133, 0xfffffffe, 0x1a ;  /* 0xfffffffe85133811 */ /* 0x000fe200078fd2ff */
[----:B------:R-:W-:Y:S01]  /*7170*/  IMAD.WIDE.U32 R26, R93, R153, R208 ;  /* 0x000000995d1a7225 */ /* 0x000fe200078e00d0 */
[----:B------:R-:W-:-:S02]  /*7180*/  SHF.L.U64.HI R196, R21, R198, c[0x0][0x1e4] ;  /* 0x0000790015c47619 */ /* 0x000fc400000102c6 */
[----:B------:R-:W-:Y:S01]  /*7190*/  @P3 SHF.R.S32.HI R14, RZ, 0x1f, R19 ;  /* 0x0000001fff0e3819 */ /* 0x000fe20000011413 */
[----:B--2---:R-:W-:Y:S01]  /*71a0*/  @P3 IMAD.WIDE.U32 R24, R19, R153, R208 ;  /* 0x0000009913183225 */ /* 0x004fe200078e00d0 */
[----:B------:R-:W-:Y:S01]  /*71b0*/  BAR.SYNC.DEFER_BLOCKING 0x0 ;  /* 0x0000000000007b1d */ /* 0x000fe20000010000 */
[C---:B---3--:R-:W-:Y:S02]  /*71c0*/  LEA R22, P0, R18.reuse, c[0x0][0x1f8], 0x1 ;  /* 0x00007e0012167a11 */ /* 0x048fe400078008ff */
[----:B------:R-:W-:Y:S01]  /*71d0*/  IMAD.SHL.U32 R197, R21, 0x20, RZ ;  /* 0x0000002015c57824 */ /* 0x000fe200078e00ff */
[----:B------:R-:W-:Y:S02]  /*71e0*/  SHF.L.U64.HI R198, R5, R198, c[0x0][0x20c] ;  /* 0x0000830005c67619 */ /* 0x000fe400000102c6 */
[----:B------:R-:W-:Y:S01]  /*71f0*/  LEA.HI.X R23, R18, c[0x0][0x1fc], R10, 0x1, P0 ;  /* 0x00007f0012177a11 */ /* 0x000fe200000f0c0a */
[----:B------:R-:W-:Y:S01]  /*7200*/  @P3 IMAD R10, R152, R19, RZ ;  /* 0x00000013980a3224 */ /* 0x000fe200078e02ff */
[----:B------:R-:W-:-:S02]  /*7210*/  @P3 LEA R18, P0, R24, c[0x0][0x1c8], 0x1 ;  /* 0x0000720018123a11 */ /* 0x000fc400078008ff */
[----:B------:R-:W-:Y:S01]  /*7220*/  SHF.L.U64.HI R5, R199, 0x1, R198 ;  /* 0x00000001c7057819 */ /* 0x000fe200000102c6 */
[----:B------:R-:W-:Y:S02]  /*7230*/  @P3 IMAD R10, R14, R153, R10 ;  /* 0x000000990e0a3224 */ /* 0x000fe400078e020a */
[----:B------:R-:W-:Y:S02]  /*7240*/  IMAD.IADD R14, R84, 0x1, -R15 ;  /* 0x00000001540e7824 */ /* 0x000fe400078e0a0f */
[----:B------:R-:W-:-:S05]  /*7250*/  @P3 IMAD.IADD R10, R25, 0x1, R10 ;  /* 0x00000001190a3824 */ /* 0x000fca00078e020a */
[----:B------:R-:W-:Y:S01]  /*7260*/  @P3 LEA.HI.X R19, R24, c[0x0][0x1cc], R10, 0x1, P0 ;  /* 0x0000730018133a11 */ /* 0x000fe200000f0c0a */
[----:B------:R-:W-:-:S04]  /*7270*/  IMAD R10, R152, R93, RZ ;  /* 0x0000005d980a7224 */ /* 0x000fc800078e02ff */
[----:B------:R-:W-:Y:S02]  /*7280*/  IMAD R15, R6, R153, R10 ;  /* 0x00000099060f7224 */ /* 0x000fe400078e020a */
[----:B------:R-:W-:Y:S01]  /*7290*/  IMAD R10, R93, -0x40, R14 ;  /* 0xffffffc05d0a7824 */ /* 0x000fe200078e020e */
[----:B------:R-:W-:Y:S01]  /*72a0*/  P2R R14, PR, RZ, 0x8 ;  /* 0x00000008ff0e7803 */ /* 0x000fe20000000000 */
[----:B------:R-:W-:-:S03]  /*72b0*/  IMAD.IADD R15, R27, 0x1, R15 ;  /* 0x000000011b0f7824 */ /* 0x000fc600078e020f */
[----:B------:R-:W-:-:S13]  /*72c0*/  ISETP.GE.AND P4, PT, R10, 0x1, PT ;  /* 0x000000010a00780c */ /* 0x000fda0003f86270 */
[----:B------:R-:W-:-:S04]  /*72d0*/  @P4 LEA R24, P0, R26, c[0x0][0x1c8], 0x1 ;  /* 0x000072001a184a11 */ /* 0x000fc800078008ff */
[----:B------:R-:W-:Y:S02]  /*72e0*/  @P4 LEA.HI.X R25, R26, c[0x0][0x1cc], R15, 0x1, P0 ;  /* 0x000073001a194a11 */ /* 0x000fe400000f0c0f */
[----:B------:R-:W-:-:S03]  /*72f0*/  ISETP.GE.AND P0, PT, R10, 0x21, PT ;  /* 0x000000210a00780c */ /* 0x000fc60003f06270 */
[----:B------:R-:W-:Y:S01]  /*7300*/  @!PT LDS RZ, [RZ] ;  /* 0x00000000fffff984 */ /* 0x000fe20000000800 */
[----:B------:R-:W-:Y:S01]  /*7310*/  @!PT LDS RZ, [RZ] ;  /* 0x00000000fffff984 */ /* 0x000fe20000000800 */
[----:B------:R-:W-:Y:S01]  /*7320*/  @!PT LDS RZ, [RZ] ;  /* 0x00000000fffff984 */ /* 0x000fe20000000800 */
[----:B------:R1:W-:Y:S04]  /*7330*/  @P4 LDGSTS.E.BYPASS.LTC128B.128 [R134+0xc100], [R24.64], !P6 ;  /* 0x0c10000018864fae */ /* 0x0003e8000f101d46 */
[----:B------:R1:W-:Y:S04]  /*7340*/  @P4 LDGSTS.E.BYPASS.LTC128B.128 [R134+0xe100], [R24.64+0x80], !P5 ;  /* 0x0e10008018864fae */ /* 0x0003e8000e901d46 */
[----:B------:R1:W-:Y:S02]  /*7350*/  @P4 LDGSTS.E.BYPASS.LTC128B.128 [R134+0x10100], [R24.64+0x100], !P1 ;  /* 0x1010010018864fae */ /* 0x0003e4000c901d46 */
[----:B------:R-:W-:-:S05]  /*7360*/  @P0 IADD3 R6, P2, R197, R26, RZ ;  /* 0x0000001ac5060210 */ /* 0x000fca0007f5e0ff */
[----:B------:R-:W-:Y:S01]  /*7370*/  @P0 IMAD.X R15, R196, 0x1, R15, P2 ;  /* 0x00000001c40f0824 */ /* 0x000fe200010e060f */
[----:B------:R-:W-:-:S04]  /*7380*/  @P0 LEA R20, P2, R6, c[0x0][0x1c8], 0x1 ;  /* 0x0000720006140a11 */ /* 0x000fc800078408ff */
[----:B------:R-:W-:Y:S01]  /*7390*/  @P0 LEA.HI.X R21, R6, c[0x0][0x1cc], R15, 0x1, P2 ;  /* 0x0000730006150a11 */ /* 0x000fe200010f0c0f */
[----:B------:R-:W-:Y:S01]  /*73a0*/  IMAD.SHL.U32 R6, R199, 0x2, RZ ;  /* 0x00000002c7067824 */ /* 0x000fe200078e00ff */
[----:B------:R-:W-:-:S03]  /*73b0*/  ISETP.GE.AND P2, PT, R9, c[0x0][0x1d4], PT ;  /* 0x0000750009007a0c */ /* 0x000fc60003f46270 */
[----:B------:R1:W-:Y:S01]  /*73c0*/  @P0 LDGSTS.E.BYPASS.LTC128B.128 [R134+0xd100], [R20.64], !P6 ;  /* 0x0d10000014860fae */ /* 0x0003e2000f101d46 */
[----:B------:R-:W-:-:S03]  /*73d0*/  IADD3 R28, P4, R6, R22, RZ ;  /* 0x00000016061c7210 */ /* 0x000fc60007f9e0ff */
[----:B------:R1:W-:Y:S02]  /*73e0*/  @P0 LDGSTS.E.BYPASS.LTC128B.128 [R134+0xf100], [R20.64+0x80], !P5 ;  /* 0x0f10008014860fae */ /* 0x0003e4000e901d46 */
[----:B------:R-:W-:Y:S01]  /*73f0*/  IMAD.X R29, R5, 0x1, R23, P4 ;  /* 0x00000001051d7824 */ /* 0x000fe200020e0617 */
[C---:B------:R-:W-:Y:S01]  /*7400*/  @P3 LEA R26, P4, R197.reuse, R18, 0x1 ;  /* 0x00000012c51a3211 */ /* 0x040fe200078808ff */
[----:B------:R1:W-:Y:S01]  /*7410*/  @P0 LDGSTS.E.BYPASS.LTC128B.128 [R134+0x11100], [R20.64+0x100], !P1 ;  /* 0x1110010014860fae */ /* 0x0003e2000c901d46 */
[C---:B------:R-:W-:Y:S02]  /*7420*/  ISETP.LT.OR P0, PT, R10.reuse, 0x1, P2 ;  /* 0x000000010a00780c */ /* 0x040fe40001701670 */
[----:B------:R-:W-:Y:S01]  /*7430*/  @P3 LEA.HI.X R27, R197, R19, R196, 0x1, P4 ;  /* 0x00000013c51b3211 */ /* 0x000fe200020f0cc4 */
[----:B------:R-:W0:Y:S01]  /*7440*/  LDGDEPBAR ;  /* 0x00000000000079af */ /* 0x000e220000000000 */
[----:B------:R-:W-:Y:S02]  /*7450*/  ISETP.GE.AND P4, PT, R11, c[0x0][0x1d4], PT ;  /* 0x000075000b007a0c */ /* 0x000fe40003f86270 */
[----:B------:R-:W-:-:S07]  /*7460*/  ISETP.LT.OR P2, PT, R10, 0x21, P2 ;  /* 0x000000210a00780c */ /* 0x000fce0001741670 */
[----:B------:R1:W-:Y:S01]  /*7470*/  LDGSTS.E.BYPASS.LTC128B.128 [R134+0x100], [R22.64], !P0 ;  /* 0x0010000016867fae */ /* 0x0003e2000c101d46 */
[C---:B------:R-:W-:Y:S02]  /*7480*/  ISETP.LT.OR P0, PT, R10.reuse, 0x1, P4 ;  /* 0x000000010a00780c */ /* 0x040fe40002701670 */
[----:B------:R-:W-:-:S11]  /*7490*/  ISETP.LT.OR P4, PT, R10, 0x21, P4 ;  /* 0x000000210a00780c */ /* 0x000fd60002781670 */
[----:B------:R1:W-:Y:S01]  /*74a0*/  LDGSTS.E.BYPASS.LTC128B.128 [R134+0x2100], [R22.64+0x80], !P0 ;  /* 0x0210008016867fae */ /* 0x0003e2000c101d46 */
[----:B------:R-:W-:Y:S01]  /*74b0*/  ISETP.GE.AND P0, PT, R0, c[0x0][0x1d4], PT ;  /* 0x0000750000007a0c */ /* 0x000fe20003f06270 */
[----:B------:R-:W-:-:S03]  /*74c0*/  IMAD R0, R45, 0x400, R2 ;  /* 0x000004002d007824 */ /* 0x000fc600078e0202 */
[C---:B------:R-:W-:Y:S02]  /*74d0*/  ISETP.LT.OR P3, PT, R10.reuse, 0x1, P0 ;  /* 0x000000010a00780c */ /* 0x040fe40000761670 */
[----:B------:R-:W-:-:S11]  /*74e0*/  ISETP.LT.OR P0, PT, R10, 0x21, P0 ;  /* 0x000000210a00780c */ /* 0x000fd60000701670 */
[----:B------:R1:W-:Y:S01]  /*74f0*/  LDGSTS.E.BYPASS.LTC128B.128 [R134+0x4100], [R22.64+0x100], !P3 ;  /* 0x0410010016867fae */ /* 0x0003e2000d901d46 */
[----:B------:R-:W-:-:S03]  /*7500*/  ISETP.NE.AND P3, PT, R14, RZ, PT ;  /* 0x000000ff0e00720c */ /* 0x000fc60003f65270 */
[----:B------:R1:W-:Y:S01]  /*7510*/  LDGSTS.E.BYPASS.LTC128B.128 [R134+0x1100], [R28.64], !P2 ;  /* 0x011000001c867fae */ /* 0x0003e2000d101d46 */
[----:B------:R-:W-:-:S03]  /*7520*/  ISETP.NE.AND P2, PT, R13, RZ, PT ;  /* 0x000000ff0d00720c */ /* 0x000fc60003f45270 */
[----:B------:R1:W-:Y:S04]  /*7530*/  LDGSTS.E.BYPASS.LTC128B.128 [R134+0x3100], [R28.64+0x80], !P4 ;  /* 0x031000801c867fae */ /* 0x0003e8000e101d46 */
[----:B------:R1:W-:Y:S01]  /*7540*/  LDGSTS.E.BYPASS.LTC128B.128 [R134+0x5100], [R28.64+0x100], !P0 ;  /* 0x051001001c867fae */ /* 0x0003e2000c101d46 */
[----:B------:R-:W-:-:S03]  /*7550*/  ISETP.LT.AND P0, PT, RZ, c[0x0][0x27c], PT ;  /* 0x00009f00ff007a0c */ /* 0x000fc60003f01270 */
[----:B------:R-:W0:Y:S04]  /*7560*/  LDGDEPBAR ;  /* 0x00000000000079af */ /* 0x000e280000000000 */
[----:B------:R1:W-:Y:S04]  /*7570*/  @P3 LDGSTS.E.BYPASS.LTC128B.128 [R134+0x12100], [R18.64], !P6 ;  /* 0x1210000012863fae */ /* 0x0003e8000f101d46 */
[----:B------:R1:W-:Y:S04]  /*7580*/  @P3 LDGSTS.E.BYPASS.LTC128B.128 [R134+0x14100], [R18.64+0x80], !P5 ;  /* 0x1410008012863fae */ /* 0x0003e8000e901d46 */
[----:B------:R1:W-:Y:S04]  /*7590*/  @P3 LDGSTS.E.BYPASS.LTC128B.128 [R134+0x16100], [R18.64+0x100], !P1 ;  /* 0x1610010012863fae */ /* 0x0003e8000c901d46 */
[----:B------:R1:W-:Y:S04]  /*75a0*/  @P3 LDGSTS.E.BYPASS.LTC128B.128 [R134+0x13100], [R26.64], !P6 ;  /* 0x131000001a863fae */ /* 0x0003e8000f101d46 */
[----:B------:R1:W-:Y:S04]  /*75b0*/  @P3 LDGSTS.E.BYPASS.LTC128B.128 [R134+0x15100], [R26.64+0x80], !P5 ;  /* 0x151000801a863fae */ /* 0x0003e8000e901d46 */
[----:B------:R1:W-:Y:S01]  /*75c0*/  @P3 LDGSTS.E.BYPASS.LTC128B.128 [R134+0x17100], [R26.64+0x100], !P1 ;  /* 0x171001001a863fae */ /* 0x0003e2000c901d46 */
[----:B------:R-:W-:-:S03]  /*75d0*/  ISETP.NE.AND P1, PT, R12, RZ, PT ;  /* 0x000000ff0c00720c */ /* 0x000fc60003f25270 */
[----:B------:R-:W0:Y:S01]  /*75e0*/  LDGDEPBAR ;  /* 0x00000000000079af */ /* 0x000e220000000000 */
[----:B------:R-:W-:Y:S05]  /*75f0*/  @P0 BRA `(.L_x_727) ;  /* 0x0000002000000947 */ /* 0x000fea0003800000 */
[----:B------:R-:W-:-:S04]  /*7600*/  DEPBAR.LE SB0, 0x3 ;  /* 0x000080c00000791a */ /* 0x000fc80000000000 */
[----:B------:R-:W-:Y:S05]  /*7610*/  BRA `(.L_x_728) ;  /* 0x00005c3000007947 */ /* 0x000fea0003800000 */
.L_x_727:
[----:B------:R-:W-:Y:S01]  /*7620*/  SHF.R.S32.HI R9, RZ, 0x1f, R87 ;  /* 0x0000001fff097819 */ /* 0x000fe20000011457 */
[----:B------:R-:W-:Y:S01]  /*7630*/  IMAD.WIDE.U32 R12, R87, c[0x0][0x280], RZ ;  /* 0x0000a000570c7a25 */ /* 0x000fe200078e00ff */
[----:B------:R-:W-:Y:S01]  /*7640*/  ULDC.U8 UR4, c[0x0][0x298] ;  /* 0x0000a60000047ab9 */ /* 0x000fe20000000000 */
[----:B------:R-:W-:Y:S01]  /*7650*/  LEA.HI R8, R8, R85, RZ, 0x2 ;  /* 0x0000005508087211 */ /* 0x000fe200078f10ff */
[----:B------:R-:W-:Y:S01]  /*7660*/  BSSY B2, `(.L_x_728) ;  /* 0x00005be000027945 */ /* 0x000fe20003800000 */
[----:B------:R-:W-:Y:S01]  /*7670*/  IMAD R10, R9, c[0x0][0x280], RZ ;  /* 0x0000a000090a7a24 */ /* 0x000fe200078e02ff */
[----:B------:R-:W-:Y:S02]  /*7680*/  LEA R34, P0, R12, c[0x0][0x270], 0x1 ;  /* 0x00009c000c227a11 */ /* 0x000fe400078008ff */
[----:B------:R-:W-:Y:S01]  /*7690*/  LOP3.LUT R44, R8, 0xfffffffc, RZ, 0xc0, !PT ;  /* 0xfffffffc082c7812 */ /* 0x000fe200078ec0ff */
[----:B------:R-:W-:Y:S01]  /*76a0*/  IMAD R10, R87, c[0x0][0x284], R10 ;  /* 0x0000a100570a7a24 */ /* 0x000fe200078e020a */
[----:B-1----:R-:W-:-:S02]  /*76b0*/  SHF.R.S32.HI R19, RZ, 0x2, R8 ;  /* 0x00000002ff137819 */ /* 0x002fc40000011408 */
[----:B------:R-:W-:Y:S01]  /*76c0*/  IADD3 R44, -R44, R85, RZ ;  /* 0x000000552c2c7210 */ /* 0x000fe20007ffe1ff */
[----:B------:R-:W-:Y:S02]  /*76d0*/  IMAD.IADD R10, R10, 0x1, R13 ;  /* 0x000000010a0a7824 */ /* 0x000fe400078e020d */
[----:B------:R-:W-:Y:S01]  /*76e0*/  IMAD R18, R86, 0x80, R19 ;  /* 0x0000008056127824 */ /* 0x000fe200078e0213 */
[----:B------:R-:W-:Y:S02]  /*76f0*/  SHF.L.U32 R27, R44, 0x3, RZ ;  /* 0x000000032c1b7819 */ /* 0x000fe400000006ff */
[----:B------:R-:W-:Y:S01]  /*7700*/  LEA.HI.X R35, R12, c[0x0][0x274], R10, 0x1, P0 ;  /* 0x00009d000c237a11 */ /* 0x000fe200000f0c0a */
[----:B------:R-:W-:Y:S02]  /*7710*/  IMAD R10, R9, c[0x0][0x290], RZ ;  /* 0x0000a400090a7a24 */ /* 0x000fe400078e02ff */
[----:B------:R-:W-:-:S04]  /*7720*/  IMAD.WIDE.U32 R12, R87, c[0x0][0x290], RZ ;  /* 0x0000a400570c7a25 */ /* 0x000fc800078e00ff */
[----:B------:R-:W-:Y:S01]  /*7730*/  IMAD R9, R87, c[0x0][0x294], R10 ;  /* 0x0000a50057097a24 */ /* 0x000fe200078e020a */
[----:B------:R-:W-:-:S03]  /*7740*/  LEA R36, P0, R12, c[0x0][0x288], 0x1 ;  /* 0x0000a2000c247a11 */ /* 0x000fc600078008ff */
[----:B------:R-:W-:-:S05]  /*7750*/  IMAD.IADD R9, R9, 0x1, R13 ;  /* 0x0000000109097824 */ /* 0x000fca00078e020d */
[----:B------:R-:W-:Y:S02]  /*7760*/  LEA.HI.X R37, R12, c[0x0][0x28c], R9, 0x1, P0 ;  /* 0x0000a3000c257a11 */ /* 0x000fe400000f0c09 */
[----:B------:R-:W-:-:S13]  /*7770*/  ISETP.NE.AND P0, PT, RZ, UR4, PT ;  /* 0x00000004ff007c0c */ /* 0x000fda000bf05270 */
        /* <DEDUP_REMOVED lines=17> */
[C---:B------:R-:W-:Y:S01]  /*7890*/  ISETP.GE.AND P0, PT, R20.reuse, c[0x0][0x27c], PT ;  /* 0x00009f0014007a0c */ /* 0x040fe20003f06270 */
[----:B------:R-:W-:Y:S01]  /*78a0*/  CS2R R32, SRZ ;  /* 0x0000000000207805 */ /* 0x000fe2000001ff00 */
[----:B------:R-:W-:Y:S01]  /*78b0*/  CS2R R46, SRZ ;  /* 0x00000000002e7805 */ /* 0x000fe2000001ff00 */
[----:B------:R-:W-:-:S10]  /*78c0*/  IADD3 R8, R20, 0x10, RZ ;  /* 0x0000001014087810 */ /* 0x000fd40007ffe0ff */
[----:B------:R-:W-:-:S04]  /*78d0*/  @!P0 IMAD.WIDE R22, R20, 0x2, R34 ;  /* 0x0000000214168825 */ /* 0x000fc800078e0222 */
[----:B------:R-:W-:Y:S01]  /*78e0*/  @!P0 IMAD.WIDE R10, R20, 0x2, R36 ;  /* 0x00000002140a8825 */ /* 0x000fe200078e0224 */
[----:B------:R1:W5:Y:S04]  /*78f0*/  @!P0 LD.E.64 R32, [R22.64] ;  /* 0x0000000616208980 */ /* 0x000368000c101b00 */
[----:B------:R2:W5:Y:S01]  /*7900*/  @!P0 LD.E.64 R46, [R10.64] ;  /* 0x000000060a2e8980 */ /* 0x000562000c101b00 */
[----:B------:R-:W-:Y:S01]  /*7910*/  ISETP.GE.AND P0, PT, R8, c[0x0][0x27c], PT ;  /* 0x00009f0008007a0c */ /* 0x000fe20003f06270 */
[----:B------:R-:W-:Y:S01]  /*7920*/  CS2R R30, SRZ ;  /* 0x00000000001e7805 */ /* 0x000fe2000001ff00 */
[----:B------:R-:W-:-:S11]  /*7930*/  CS2R R42, SRZ ;  /* 0x00000000002a7805 */ /* 0x000fd6000001ff00 */
[----:B------:R-:W-:-:S04]  /*7940*/  @!P0 SHF.R.S32.HI R9, RZ, 0x1f, R8 ;  /* 0x0000001fff098819 */ /* 0x000fc80000011408 */
[----:B------:R-:W-:-:S04]  /*7950*/  @!P0 LEA.HI R9, R9, R8, RZ, 0x2 ;  /* 0x0000000809098211 */ /* 0x000fc800078f10ff */
[----:B------:R-:W-:Y:S02]  /*7960*/  @!P0 LOP3.LUT R9, R9, 0xfffffffc, RZ, 0xc0, !PT ;  /* 0xfffffffc09098812 */ /* 0x000fe400078ec0ff */
[----:B------:R-:W-:-:S03]  /*7970*/  IADD3 R8, R20, 0x20, RZ ;  /* 0x0000002014087810 */ /* 0x000fc60007ffe0ff */
[----:B------:R-:W-:-:S04]  /*7980*/  @!P0 IMAD.WIDE R12, R9, 0x2, R34 ;  /* 0x00000002090c8825 */ /* 0x000fc800078e0222 */
[----:B------:R-:W-:Y:S01]  /*7990*/  @!P0 IMAD.WIDE R14, R9, 0x2, R36 ;  /* 0x00000002090e8825 */ /* 0x000fe200078e0224 */
[----:B------:R3:W5:Y:S04]  /*79a0*/  @!P0 LD.E.64 R30, [R12.64] ;  /* 0x000000060c1e8980 */ /* 0x000768000c101b00 */
[----:B------:R4:W5:Y:S01]  /*79b0*/  @!P0 LD.E.64 R42, [R14.64] ;  /* 0x000000060e2a8980 */ /* 0x000962000c101b00 */
[----:B------:R-:W-:Y:S01]  /*79c0*/  ISETP.GE.AND P0, PT, R8, c[0x0][0x27c], PT ;  /* 0x00009f0008007a0c */ /* 0x000fe20003f06270 */
[----:B------:R-:W-:Y:S01]  /*79d0*/  CS2R R28, SRZ ;  /* 0x00000000001c7805 */ /* 0x000fe2000001ff00 */
[----:B--2---:R-:W-:-:S11]  /*79e0*/  CS2R R10, SRZ ;  /* 0x00000000000a7805 */ /* 0x004fd6000001ff00 */
[----:B------:R-:W-:-:S04]  /*79f0*/  @!P0 SHF.R.S32.HI R9, RZ, 0x1f, R8 ;  /* 0x0000001fff098819 */ /* 0x000fc80000011408 */
[----:B------:R-:W-:-:S04]  /*7a00*/  @!P0 LEA.HI R9, R9, R8, RZ, 0x2 ;  /* 0x0000000809098211 */ /* 0x000fc800078f10ff */
[----:B------:R-:W-:Y:S02]  /*7a10*/  @!P0 LOP3.LUT R9, R9, 0xfffffffc, RZ, 0xc0, !PT ;  /* 0xfffffffc09098812 */ /* 0x000fe400078ec0ff */
[----:B------:R-:W-:-:S03]  /*7a20*/  IADD3 R8, R20, 0x30, RZ ;  /* 0x0000003014087810 */ /* 0x000fc60007ffe0ff */
[----:B-1----:R-:W-:-:S04]  /*7a30*/  @!P0 IMAD.WIDE R22, R9, 0x2, R34 ;  /* 0x0000000209168825 */ /* 0x002fc800078e0222 */
[----:B------:R-:W-:Y:S01]  /*7a40*/  @!P0 IMAD.WIDE R38, R9, 0x2, R36 ;  /* 0x0000000209268825 */ /* 0x000fe200078e0224 */
[----:B------:R1:W5:Y:S04]  /*7a50*/  @!P0 LD.E.64 R28, [R22.64] ;  /* 0x00000006161c8980 */ /* 0x000368000c101b00 */
[----:B------:R2:W5:Y:S01]  /*7a60*/  @!P0 LD.E.64 R10, [R38.64] ;  /* 0x00000006260a8980 */ /* 0x000562000c101b00 */
[----:B------:R-:W-:Y:S01]  /*7a70*/  ISETP.GE.AND P0, PT, R8, c[0x0][0x27c], PT ;  /* 0x00009f0008007a0c */ /* 0x000fe20003f06270 */
[----:B------:R-:W-:-:S12]  /*7a80*/  CS2R R24, SRZ ;  /* 0x0000000000187805 */ /* 0x000fd8000001ff00 */
[----:B------:R-:W-:-:S04]  /*7a90*/  @!P0 SHF.R.S32.HI R9, RZ, 0x1f, R8 ;  /* 0x0000001fff098819 */ /* 0x000fc80000011408 */
[----:B------:R-:W-:-:S04]  /*7aa0*/  @!P0 LEA.HI R9, R9, R8, RZ, 0x2 ;  /* 0x0000000809098211 */ /* 0x000fc800078f10ff */
[----:B---3--:R-:W-:Y:S02]  /*7ab0*/  @!P0 LOP3.LUT R13, R9, 0xfffffffc, RZ, 0xc0, !PT ;  /* 0xfffffffc090d8812 */ /* 0x008fe400078ec0ff */
[----:B------:R-:W-:Y:S01]  /*7ac0*/  CS2R R8, SRZ ;  /* 0x0000000000087805 */ /* 0x000fe2000001ff00 */
[----:B------:R-:W-:Y:S02]  /*7ad0*/  IADD3 R12, R20, 0x40, RZ ;  /* 0x00000040140c7810 */ /* 0x000fe40007ffe0ff */
[----:B----4-:R-:W-:-:S04]  /*7ae0*/  @!P0 IMAD.WIDE R14, R13, 0x2, R34 ;  /* 0x000000020d0e8825 */ /* 0x010fc800078e0222 */
[----:B------:R-:W-:Y:S01]  /*7af0*/  @!P0 IMAD.WIDE R48, R13, 0x2, R36 ;  /* 0x000000020d308825 */ /* 0x000fe200078e0224 */
[----:B------:R3:W5:Y:S04]  /*7b00*/  @!P0 LD.E.64 R24, [R14.64] ;  /* 0x000000060e188980 */ /* 0x000768000c101b00 */
[----:B------:R4:W5:Y:S01]  /*7b10*/  @!P0 LD.E.64 R8, [R48.64] ;  /* 0x0000000630088980 */ /* 0x000962000c101b00 */
[----:B------:R-:W-:Y:S01]  /*7b20*/  ISETP.GE.AND P0, PT, R12, c[0x0][0x27c], PT ;  /* 0x00009f000c007a0c */ /* 0x000fe20003f06270 */
[----:B-1----:R-:W-:Y:S01]  /*7b30*/  CS2R R22, SRZ ;  /* 0x0000000000167805 */ /* 0x002fe2000001ff00 */
[----:B------:R-:W-:-:S11]  /*7b40*/  CS2R R66, SRZ ;  /* 0x0000000000427805 */ /* 0x000fd6000001ff00 */
[----:B------:R-:W-:-:S04]  /*7b50*/  @!P0 SHF.R.S32.HI R13, RZ, 0x1f, R12 ;  /* 0x0000001fff0d8819 */ /* 0x000fc8000001140c */
[----:B------:R-:W-:-:S04]  /*7b60*/  @!P0 LEA.HI R12, R13, R12, RZ, 0x2 ;  /* 0x0000000c0d0c8211 */ /* 0x000fc800078f10ff */
[----:B------:R-:W-:-:S05]  /*7b70*/  @!P0 LOP3.LUT R12, R12, 0xfffffffc, RZ, 0xc0, !PT ;  /* 0xfffffffc0c0c8812 */ /* 0x000fca00078ec0ff */
[----:B--2---:R-:W-:-:S04]  /*7b80*/  @!P0 IMAD.WIDE R38, R12, 0x2, R34 ;  /* 0x000000020c268825 */ /* 0x004fc800078e0222 */
[----:B------:R-:W-:Y:S01]  /*7b90*/  @!P0 IMAD.WIDE R40, R12, 0x2, R36 ;  /* 0x000000020c288825 */ /* 0x000fe200078e0224 */
[----:B------:R-:W-:Y:S01]  /*7ba0*/  IADD3 R12, R20, 0x50, RZ ;  /* 0x00000050140c7810 */ /* 0x000fe20007ffe0ff */
[----:B------:R4:W5:Y:S04]  /*7bb0*/  @!P0 LD.E.64 R22, [R38.64] ;  /* 0x0000000626168980 */ /* 0x000968000c101b00 */
[----:B------:R4:W5:Y:S01]  /*7bc0*/  @!P0 LD.E.64 R66, [R40.64] ;  /* 0x0000000628428980 */ /* 0x000962000c101b00 */
[----:B------:R-:W-:Y:S01]  /*7bd0*/  ISETP.GE.AND P0, PT, R12, c[0x0][0x27c], PT ;  /* 0x00009f000c007a0c */ /* 0x000fe20003f06270 */
[----:B---3--:R-:W-:Y:S01]  /*7be0*/  CS2R R14, SRZ ;  /* 0x00000000000e7805 */ /* 0x008fe2000001ff00 */
[----:B------:R-:W-:-:S11]  /*7bf0*/  CS2R R64, SRZ ;  /* 0x0000000000407805 */ /* 0x000fd6000001ff00 */
[----:B------:R-:W-:-:S04]  /*7c00*/  @!P0 SHF.R.S32.HI R13, RZ, 0x1f, R12 ;  /* 0x0000001fff0d8819 */ /* 0x000fc8000001140c */
[----:B------:R-:W-:-:S04]  /*7c10*/  @!P0 LEA.HI R12, R13, R12, RZ, 0x2 ;  /* 0x0000000c0d0c8211 */ /* 0x000fc800078f10ff */
[----:B------:R-:W-:-:S05]  /*7c20*/  @!P0 LOP3.LUT R12, R12, 0xfffffffc, RZ, 0xc0, !PT ;  /* 0xfffffffc0c0c8812 */ /* 0x000fca00078ec0ff */
[----:B------:R-:W-:-:S04]  /*7c30*/  @!P0 IMAD.WIDE R34, R12, 0x2, R34 ;  /* 0x000000020c228825 */ /* 0x000fc800078e0222 */
[----:B------:R-:W-:Y:S01]  /*7c40*/  @!P0 IMAD.WIDE R12, R12, 0x2, R36 ;  /* 0x000000020c0c8825 */ /* 0x000fe200078e0224 */
[----:B------:R4:W5:Y:S04]  /*7c50*/  @!P0 LD.E.64 R14, [R34.64] ;  /* 0x00000006220e8980 */ /* 0x000968000c101b00 */
[----:B------:R4:W5:Y:S02]  /*7c60*/  @!P0 LD.E.64 R64, [R12.64] ;  /* 0x000000060c408980 */ /* 0x000964000c101b00 */
.L_x_731:
[----:B------:R-:W-:Y:S05]  /*7c70*/  BSYNC B0 ;  /* 0x0000000000007941 */ /* 0x000fea0003800000 */
.L_x_730:
[----:B----4-:R-:W-:Y:S01]  /*7c80*/  SHF.R.S32.HI R12, RZ, 0x1f, R19 ;  /* 0x0000001fff0c7819 */ /* 0x010fe20000011413 */
[----:B-----5:R-:W-:Y:S01]  /*7c90*/  IMAD.MOV.U32 R40, RZ, RZ, R46 ;  /* 0x000000ffff287224 */ /* 0x020fe200078e002e */
[----:B------:R-:W-:Y:S01]  /*7ca0*/  SHF.R.U64 R48, R46, 0x10, R47 ;  /* 0x000000102e307819 */ /* 0x000fe2000000122f */
[----:B------:R-:W-:Y:S01]  /*7cb0*/  IMAD.MOV.U32 R36, RZ, RZ, R42 ;  /* 0x000000ffff247224 */ /* 0x000fe200078e002a */
[----:B------:R-:W-:Y:S01]  /*7cc0*/  LEA.HI R12, R12, R19, RZ, 0x3 ;  /* 0x000000130c0c7211 */ /* 0x000fe200078f18ff */
[----:B------:R-:W-:Y:S01]  /*7cd0*/  IMAD.MOV.U32 R41, RZ, RZ, R33 ;  /* 0x000000ffff297224 */ /* 0x000fe200078e0021 */
[----:B------:R-:W-:Y:S01]  /*7ce0*/  SHF.R.U64 R46, R42, 0x10, R43 ;  /* 0x000000102a2e7819 */ /* 0x000fe2000000122b */
[----:B------:R-:W-:Y:S01]  /*7cf0*/  IMAD R42, R86, -0x80, R69 ;  /* 0xffffff80562a7824 */ /* 0x000fe200078e0245 */
[----:B------:R-:W-:Y:S01]  /*7d00*/  LOP3.LUT R12, R12, 0xfffffff8, RZ, 0xc0, !PT ;  /* 0xfffffff80c0c7812 */ /* 0x000fe200078ec0ff */
[----:B------:R-:W-:Y:S01]  /*7d10*/  IMAD.MOV.U32 R37, RZ, RZ, R31 ;  /* 0x000000ffff257224 */ /* 0x000fe200078e001f */
[--C-:B------:R-:W-:Y:S01]  /*7d20*/  SHF.R.U64 R61, R32, 0x10, R33.reuse ;  /* 0x00000010203d7819 */ /* 0x100fe20000001221 */
[----:B------:R-:W-:Y:S01]  /*7d30*/  IMAD.MOV.U32 R62, RZ, RZ, R32 ;  /* 0x000000ffff3e7224 */ /* 0x000fe200078e0020 */
[----:B------:R-:W-:Y:S01]  /*7d40*/  IMNMX R42, R42, 0x80, PT ;  /* 0x000000802a2a7817 */ /* 0x000fe20003800200 */
[----:B------:R-:W-:Y:S01]  /*7d50*/  IMAD.IADD R13, R19, 0x1, -R12 ;  /* 0x00000001130d7824 */ /* 0x000fe200078e0a0c */
[----:B------:R-:W-:Y:S01]  /*7d60*/  SHF.R.U32.HI R39, RZ, 0x10, R33 ;  /* 0x00000010ff277819 */ /* 0x000fe20000011621 */
[----:B------:R-:W-:Y:S01]  /*7d70*/  IMAD.MOV.U32 R60, RZ, RZ, R30 ;  /* 0x000000ffff3c7224 */ /* 0x000fe200078e001e */
[----:B------:R-:W-:Y:S01]  /*7d80*/  SHF.R.U64 R59, R30, 0x10, R31 ;  /* 0x000000101e3b7819 */ /* 0x000fe2000000121f */
[C---:B------:R-:W-:Y:S01]  /*7d90*/  IMAD.SHL.U32 R12, R13.reuse, 0x40, RZ ;  /* 0x000000400d0c7824 */ /* 0x040fe200078e00ff */
[----:B------:R-:W-:Y:S01]  /*7da0*/  LOP3.LUT P0, RZ, R13, 0x4, RZ, 0xc0, !PT ;  /* 0x000000040dff7812 */ /* 0x000fe2000780c0ff */
[----:B------:R-:W-:Y:S01]  /*7db0*/  IMAD.MOV.U32 R33, RZ, RZ, R29 ;  /* 0x000000ffff217224 */ /* 0x000fe200078e001d */
[----:B------:R-:W-:Y:S01]  /*7dc0*/  SHF.R.U32.HI R35, RZ, 0x10, R31 ;  /* 0x00000010ff237819 */ /* 0x000fe2000001161f */
[----:B------:R-:W-:Y:S01]  /*7dd0*/  IMAD.MOV.U32 R18, RZ, RZ, R14 ;  /* 0x000000ffff127224 */ /* 0x000fe200078e000e */
[----:B------:R-:W-:Y:S01]  /*7de0*/  LOP3.LUT R12, R12, 0x1c0, RZ, 0xc0, !PT ;  /* 0x000001c00c0c7812 */ /* 0x000fe200078ec0ff */
[----:B------:R-:W-:Y:S01]  /*7df0*/  IMAD.MOV.U32 R51, RZ, RZ, R47 ;  /* 0x000000ffff337224 */ /* 0x000fe200078e002f */
[----:B------:R-:W-:Y:S01]  /*7e00*/  SHF.R.U64 R57, R28, 0x10, R29 ;  /* 0x000000101c397819 */ /* 0x000fe2000000121d */
[----:B------:R-:W-:Y:S01]  /*7e10*/  IMAD.MOV.U32 R58, RZ, RZ, R28 ;  /* 0x000000ffff3a7224 */ /* 0x000fe200078e001c */
[----:B------:R-:W-:Y:S01]  /*7e20*/  LOP3.LUT R27, R12, 0x18, R27, 0xf8, !PT ;  /* 0x000000180c1b7812 */ /* 0x000fe200078ef81b */
[----:B------:R-:W-:Y:S01]  /*7e30*/  IMAD.MOV.U32 R56, RZ, RZ, R24 ;  /* 0x000000ffff387224 */ /* 0x000fe200078e0018 */
[----:B------:R-:W-:Y:S01]  /*7e40*/  SHF.R.U32.HI R12, RZ, 0x3, R12 ;  /* 0x00000003ff0c7819 */ /* 0x000fe2000001160c */
[----:B------:R-:W-:Y:S01]  /*7e50*/  IMAD.MOV.U32 R53, RZ, RZ, R15 ;  /* 0x000000ffff357224 */ /* 0x000fe200078e000f */
[----:B------:R-:W-:Y:S01]  /*7e60*/  SHF.R.U32.HI R31, RZ, 0x10, R29 ;  /* 0x00000010ff1f7819 */ /* 0x000fe2000001161d */
[----:B------:R-:W-:Y:S01]  /*7e70*/  IMAD.MOV.U32 R29, RZ, RZ, R25 ;  /* 0x000000ffff1d7224 */ /* 0x000fe200078e0019 */
[----:B------:R-:W-:Y:S01]  /*7e80*/  LOP3.LUT R12, R27, R12, RZ, 0x3c, !PT ;  /* 0x0000000c1b0c7212 */ /* 0x000fe200078e3cff */
[----:B------:R-:W-:Y:S01]  /*7e90*/  IMAD.MOV.U32 R49, RZ, RZ, R43 ;  /* 0x000000ffff317224 */ /* 0x000fe200078e002b */
[----:B------:R-:W-:Y:S01]  /*7ea0*/  SHF.R.U64 R50, R14, 0x10, R15 ;  /* 0x000000100e327819 */ /* 0x000fe2000000120f */
[----:B------:R-:W-:Y:S01]  /*7eb0*/  IMAD.MOV.U32 R32, RZ, RZ, R10 ;  /* 0x000000ffff207224 */ /* 0x000fe200078e000a */
[----:B------:R-:W-:Y:S01]  /*7ec0*/  SHF.R.U32.HI R38, RZ, 0x10, R47 ;  /* 0x00000010ff267819 */ /* 0x000fe2000001162f */
[----:B------:R-:W-:Y:S01]  /*7ed0*/  IMAD R21, R45, 0x200, R12 ;  /* 0x000002002d157824 */ /* 0x000fe200078e020c */
[----:B------:R-:W-:Y:S01]  /*7ee0*/  SHF.R.U64 R55, R24, 0x10, R25 ;  /* 0x0000001018377819 */ /* 0x000fe20000001219 */
[----:B------:R-:W-:Y:S01]  /*7ef0*/  IMAD.MOV.U32 R47, RZ, RZ, R11 ;  /* 0x000000ffff2f7224 */ /* 0x000fe200078e000b */
[----:B------:R-:W-:Y:S01]  /*7f00*/  SHF.R.U32.HI R27, RZ, 0x10, R25 ;  /* 0x00000010ff1b7819 */ /* 0x000fe20000011619 */
[----:B------:R-:W-:Y:S01]  /*7f10*/  IMAD.MOV.U32 R54, RZ, RZ, R22 ;  /* 0x000000ffff367224 */ /* 0x000fe200078e0016 */
[C---:B------:R-:W-:Y:S01]  /*7f20*/  IADD3 R12, R21.reuse, 0x20, RZ ;  /* 0x00000020150c7810 */ /* 0x040fe20007ffe0ff */
[----:B------:R-:W-:Y:S01]  /*7f30*/  IMAD.MOV.U32 R25, RZ, RZ, R23 ;  /* 0x000000ffff197224 */ /* 0x000fe200078e0017 */
[----:B------:R-:W-:Y:S01]  /*7f40*/  @P0 IADD3 R12, R21, -0x20, RZ ;  /* 0xffffffe0150c0810 */ /* 0x000fe20007ffe0ff */
[----:B------:R-:W-:Y:S01]  /*7f50*/  IMAD.MOV.U32 R28, RZ, RZ, R8 ;  /* 0x000000ffff1c7224 */ /* 0x000fe200078e0008 */
[----:B------:R-:W-:Y:S01]  /*7f60*/  ISETP.GE.AND P0, PT, R19, R42, PT ;  /* 0x0000002a1300720c */ /* 0x000fe20003f06270 */
[----:B------:R-:W-:Y:S01]  /*7f70*/  IMAD.MOV.U32 R45, RZ, RZ, R9 ;  /* 0x000000ffff2d7224 */ /* 0x000fe200078e0009 */
[----:B------:R-:W-:Y:S01]  /*7f80*/  SHF.R.U32.HI R14, RZ, 0x10, R15 ;  /* 0x00000010ff0e7819 */ /* 0x000fe2000001160f */
[----:B------:R-:W-:Y:S01]  /*7f90*/  IMAD.MOV.U32 R24, RZ, RZ, R66 ;  /* 0x000000ffff187224 */ /* 0x000fe200078e0042 */
[----:B------:R-:W-:Y:S01]  /*7fa0*/  SHF.R.U32.HI R34, RZ, 0x10, R43 ;  /* 0x00000010ff227819 */ /* 0x000fe2000001162b */
[----:B------:R-:W-:Y:S01]  /*7fb0*/  IMAD.MOV.U32 R15, RZ, RZ, R65 ;  /* 0x000000ffff0f7224 */ /* 0x000fe200078e0041 */
[--C-:B------:R-:W-:Y:S01]  /*7fc0*/  SHF.R.U64 R44, R10, 0x10, R11.reuse ;  /* 0x000000100a2c7819 */ /* 0x100fe2000000120b */
[----:B------:R-:W-:Y:S01]  /*7fd0*/  IMAD.MOV.U32 R10, RZ, RZ, R64 ;  /* 0x000000ffff0a7224 */ /* 0x000fe200078e0040 */
[----:B------:R-:W-:Y:S01]  /*7fe0*/  SHF.R.U32.HI R30, RZ, 0x10, R11 ;  /* 0x00000010ff1e7819 */ /* 0x000fe2000001160b */
[----:B------:R-:W-:Y:S01]  /*7ff0*/  IMAD.MOV.U32 R11, RZ, RZ, R67 ;  /* 0x000000ffff0b7224 */ /* 0x000fe200078e0043 */
[----:B------:R-:W-:Y:S01]  /*8000*/  SHF.R.U64 R52, R22, 0x10, R23 ;  /* 0x0000001016347819 */ /* 0x000fe20000001217 */
[----:B------:R-:W-:-:S04]  /*8010*/  DEPBAR.LE SB0, 0x3 ;  /* 0x000080c00000791a */ /* 0x000fc80000000000 */
[--C-:B------:R-:W-:Y:S01]  /*8020*/  SHF.R.U64 R43, R8, 0x10, R9.reuse ;  /* 0x00000010082b7819 */ /* 0x100fe20000001209 */
[----:B------:R-:W-:Y:S01]  /*8030*/  BSSY B1, `(.L_x_732) ;  /* 0x0000122000017945 */ /* 0x000fe20003800000 */
[----:B------:R-:W-:Y:S02]  /*8040*/  SHF.R.U32.HI R26, RZ, 0x10, R9 ;  /* 0x00000010ff1a7819 */ /* 0x000fe40000011609 */
[----:B------:R-:W-:Y:S02]  /*8050*/  SHF.R.U32.HI R23, RZ, 0x10, R23 ;  /* 0x00000010ff177819 */ /* 0x000fe40000011617 */
[--C-:B------:R-:W-:Y:S02]  /*8060*/  SHF.R.U64 R9, R66, 0x10, R67.reuse ;  /* 0x0000001042097819 */ /* 0x100fe40000001243 */
[----:B------:R-:W-:Y:S02]  /*8070*/  SHF.R.U32.HI R22, RZ, 0x10, R67 ;  /* 0x00000010ff167819 */ /* 0x000fe40000011643 */
[----:B------:R-:W-:-:S02]  /*8080*/  SHF.R.U64 R8, R64, 0x10, R65 ;  /* 0x0000001040087819 */ /* 0x000fc40000001241 */
[----:B------:R-:W-:Y:S02]  /*8090*/  SHF.R.U32.HI R13, RZ, 0x10, R65 ;  /* 0x00000010ff0d7819 */ /* 0x000fe40000011641 */
        /* <DEDUP_REMOVED lines=24> */
[----:B------:R-:W-:Y:S02]  /*8220*/  LEA R21, R21, 0x18100, 0x1 ;  /* 0x0001810015157811 */ /* 0x000fe400078e08ff */
[----:B------:R-:W-:Y:S01]  /*8230*/  LEA R12, R12, 0x18100, 0x1 ;  /* 0x000181000c0c7811 */ /* 0x000fe200078e08ff */
[----:B------:R-:W-:Y:S06]  /*8240*/  BAR.SYNC.DEFER_BLOCKING 0x0 ;  /* 0x0000000000007b1d */ /* 0x000fec0000010000 */
[----:B------:R-:W-:Y:S05]  /*8250*/  @P0 BRA `(.L_x_733) ;  /* 0x00000ff000000947 */ /* 0x000fea0003800000 */
[----:B------:R-:W-:Y:S01]  /*8260*/  ISETP.GE.AND P0, PT, R20, c[0x0][0x27c], PT ;  /* 0x00009f0014007a0c */ /* 0x000fe20003f06270 */
[----:B------:R-:W-:-:S12]  /*8270*/  BSSY B0, `(.L_x_734) ;  /* 0x0000028000007945 */ /* 0x000fd80003800000 */
[----:B------:R-:W-:Y:S05]  /*8280*/  @P0 BRA `(.L_x_735) ;  /* 0x0000026000000947 */ /* 0x000fea0003800000 */
[----:B------:R-:W1:Y:S01]  /*8290*/  LDS.128 R8, [R21] ;  /* 0x0000000015087984 */ /* 0x000e620000000c00 */
        /* <DEDUP_REMOVED lines=37> */
.L_x_735:
[----:B------:R-:W-:Y:S05]  /*84f0*/  BSYNC B0 ;  /* 0x0000000000007941 */ /* 0x000fea0003800000 */
.L_x_734:
[----:B-1----:R-:W-:Y:S01]  /*8500*/  IADD3 R8, R20, 0x10, RZ ;  /* 0x0000001014087810 */ /* 0x002fe20007ffe0ff */
[----:B------:R-:W-:Y:S03]  /*8510*/  BSSY B0, `(.L_x_736) ;  /* 0x0000029000007945 */ /* 0x000fe60003800000 */
[----:B------:R-:W-:-:S13]  /*8520*/  ISETP.GE.AND P0, PT, R8, c[0x0][0x27c], PT ;  /* 0x00009f0008007a0c */ /* 0x000fda0003f06270 */
        /* <DEDUP_REMOVED lines=39> */
.L_x_737:
[----:B------:R-:W-:Y:S05]  /*87a0*/  BSYNC B0 ;  /* 0x0000000000007941 */ /* 0x000fea0003800000 */
.L_x_736:
        /* <DEDUP_REMOVED lines=42> */
.L_x_739:
[----:B------:R-:W-:Y:S05]  /*8a50*/  BSYNC B0 ;  /* 0x0000000000007941 */ /* 0x000fea0003800000 */
.L_x_738:
        /* <DEDUP_REMOVED lines=42> */
.L_x_741:
[----:B------:R-:W-:Y:S05]  /*8d00*/  BSYNC B0 ;  /* 0x0000000000007941 */ /* 0x000fea0003800000 */
.L_x_740:
        /* <DEDUP_REMOVED lines=42> */
.L_x_743:
[----:B------:R-:W-:Y:S05]  /*8fb0*/  BSYNC B0 ;  /* 0x0000000000007941 */ /* 0x000fea0003800000 */
.L_x_742:
        /* <DEDUP_REMOVED lines=41> */
.L_x_733:
[----:B------:R-:W-:Y:S05]  /*9250*/  BSYNC B1 ;  /* 0x0000000000017941 */ /* 0x000fea0003800000 */
.L_x_732:
[----:B------:R-:W-:-:S04]  /*9260*/  IADD3 R19, R19, 0x40, RZ ;  /* 0x0000004013137810 */ /* 0x000fc80007ffe0ff */
[----:B------:R-:W-:-:S13]  /*9270*/  ISETP.GE.AND P0, PT, R19, R42, PT ;  /* 0x0000002a1300720c */ /* 0x000fda0003f06270 */
[----:B------:R-:W-:Y:S05]  /*9280*/  @P0 BRA `(.L_x_744) ;  /* 0x00003fb000000947 */ /* 0x000fea0003800000 */
[----:B------:R-:W-:Y:S01]  /*9290*/  ISETP.GE.AND P0, PT, R20, c[0x0][0x27c], PT ;  /* 0x00009f0014007a0c */ /* 0x000fe20003f06270 */
[----:B------:R-:W-:-:S12]  /*92a0*/  BSSY B0, `(.L_x_745) ;  /* 0x0000028000007945 */ /* 0x000fd80003800000 */
        /* <DEDUP_REMOVED lines=19> */
[--C-:B------:R-:W-:Y:S01]  /*93e0*/  HADD2.F32 R10, -RZ, R11.reuse.H0_H0 ;  /* 0x2000000bff0a7230 */ /* 0x100fe20000004100 */
[----:B------:R-:W-:Y:S01]  /*93f0*/  FFMA.FTZ R19, R49, R8, -R19 ;  /* 0x0000000831137223 */ /* 0x000fe20000010813 */
[----:B------:R-:W-:Y:S01]  /*9400*/  HADD2.F32 R11, -RZ, R11.H1_H1 ;  /* 0x3000000bff0b7230 */ /* 0x000fe20000004100 */
[----:B------:R-:W-:Y:S01]  /*9410*/  FFMA.FTZ R48, R47, R42, -R48 ;  /* 0x0000002a2f307223 */ /* 0x000fe20000010830 */
[----:B------:R-:W-:Y:S01]  /*9420*/  HADD2.F32 R8, -RZ, R41.H0_H0 ;  /* 0x20000029ff087230 */ /* 0x000fe20000004100 */
[----:B------:R-:W-:-:S02]  /*9430*/  FMUL.FTZ R41, R40, R45 ;  /* 0x0000002d28297220 */ /* 0x000fc40000410000 */
[----:B------:R-:W-:Y:S02]  /*9440*/  FMUL.FTZ R42, R40, R9 ;  /* 0x00000009282a7220 */ /* 0x000fe40000410000 */
[C---:B------:R-:W-:Y:S02]  /*9450*/  FMUL.FTZ R40, R38.reuse, R11 ;  /* 0x0000000b26287220 */ /* 0x040fe40000410000 */
[----:B------:R-:W-:Y:S02]  /*9460*/  FMUL.FTZ R38, R38, R10 ;  /* 0x0000000a26267220 */ /* 0x000fe40000410000 */
[----:B------:R-:W-:Y:S02]  /*9470*/  FFMA.FTZ R47, R47, R44, R50 ;  /* 0x0000002c2f2f7223 */ /* 0x000fe40000010032 */
[----:B------:R-:W-:Y:S02]  /*9480*/  FFMA.FTZ R46, R49, R43, R46 ;  /* 0x0000002b312e7223 */ /* 0x000fe4000001002e */
[----:B------:R-:W-:-:S02]  /*9490*/  FFMA.FTZ R41, R8, R9, -R41 ;  /* 0x0000000908297223 */ /* 0x000fc40000010829 */
[----:B------:R-:W-:Y:S01]  /*94a0*/  FFMA.FTZ R42, R8, R45, R42 ;  /* 0x0000002d082a7223 */ /* 0x000fe2000001002a */
[----:B------:R-:W-:Y:S01]  /*94b0*/  F2FP.PACK_AB R8, R47, R48 ;  /* 0x000000302f08723e */ /* 0x000fe200000000ff */
[C---:B------:R-:W-:Y:S01]  /*94c0*/  FFMA.FTZ R40, R39.reuse, R10, -R40 ;  /* 0x0000000a27287223 */ /* 0x040fe20000010828 */
[----:B------:R-:W-:Y:S01]  /*94d0*/  F2FP.PACK_AB R9, R46, R19 ;  /* 0x000000132e09723e */ /* 0x000fe200000000ff */
[----:B------:R-:W-:Y:S01]  /*94e0*/  FFMA.FTZ R11, R39, R11, R38 ;  /* 0x0000000b270b7223 */ /* 0x000fe20000010026 */
[----:B------:R-:W-:-:S04]  /*94f0*/  F2FP.PACK_AB R10, R42, R41 ;  /* 0x000000292a0a723e */ /* 0x000fc800000000ff */
[----:B------:R-:W-:-:S05]  /*9500*/  F2FP.PACK_AB R11, R11, R40 ;  /* 0x000000280b0b723e */ /* 0x000fca00000000ff */
[----:B------:R1:W-:Y:S02]  /*9510*/  STS.128 [R21+0x2000], R8 ;  /* 0x0020000815007388 */ /* 0x0003e40000000c00 */
.L_x_746:
[----:B------:R-:W-:Y:S05]  /*9520*/  BSYNC B0 ;  /* 0x0000000000007941 */ /* 0x000fea0003800000 */
.L_x_745:
        /* <DEDUP_REMOVED lines=42> */
.L_x_748:
[----:B------:R-:W-:Y:S05]  /*97d0*/  BSYNC B0 ;  /* 0x0000000000007941 */ /* 0x000fea0003800000 */
.L_x_747:
        /* <DEDUP_REMOVED lines=42> */
.L_x_750:
[----:B------:R-:W-:Y:S05]  /*9a80*/  BSYNC B0 ;  /* 0x0000000000007941 */ /* 0x000fea0003800000 */
.L_x_749:
        /* <DEDUP_REMOVED lines=42> */
.L_x_752:
[----:B------:R-:W-:Y:S05]  /*9d30*/  BSYNC B0 ;  /* 0x0000000000007941 */ /* 0x000fea0003800000 */
.L_x_751:
        /* <DEDUP_REMOVED lines=42> */
.L_x_754:
[----:B------:R-:W-:Y:S05]  /*9fe0*/  BSYNC B0 ;  /* 0x0000000000007941 */ /* 0x000fea0003800000 */
.L_x_753:
[----:B------:R-:W-:-:S04]  /*9ff0*/  IADD3 R20, R20, 0x50, RZ ;  /* 0x0000005014147810 */ /* 0x000fc80007ffe0ff */
[----:B------:R-:W-:-:S13]  /*a000*/  ISETP.GE.AND P0, PT, R20, c[0x0][0x27c], PT ;  /* 0x00009f0014007a0c */ /* 0x000fda0003f06270 */
[----:B------:R-:W-:Y:S05]  /*a010*/  @P0 BRA `(.L_x_744) ;  /* 0x0000322000000947 */ /* 0x000fea0003800000 */
[----:B-1----:R-:W1:Y:S01]  /*a020*/  LDS.128 R8, [R12+0xa000] ;  /* 0x00a000000c087984 */ /* 0x002e620000000c00 */
[----:B------:R-:W-:Y:S02]  /*a030*/  HADD2.F32 R19, -RZ, R15.H1_H1 ;  /* 0x3000000fff137230 */ /* 0x000fe40000004100 */
[--C-:B------:R-:W-:Y:S02]  /*a040*/  HADD2.F32 R24, -RZ, R13.reuse.H1_H1 ;  /* 0x3000000dff187230 */ /* 0x100fe40000004100 */
[----:B------:R-:W-:Y:S02]  /*a050*/  HADD2.F32 R27, -RZ, R14.H1_H1 ;  /* 0x3000000eff1b7230 */ /* 0x000fe40000004100 */
[----:B------:R-:W-:Y:S02]  /*a060*/  HADD2.F32 R13, -RZ, R13.H0_H0 ;  /* 0x2000000dff0d7230 */ /* 0x000fe40000004100 */
[--C-:B------:R-:W-:Y:S02]  /*a070*/  HADD2.F32 R25, -RZ, R18.reuse.H1_H1 ;  /* 0x30000012ff197230 */ /* 0x100fe40000004100 */
        /* <DEDUP_REMOVED lines=15> */
[----:B------:R-:W-:Y:S01]  /*a170*/  FFMA.FTZ R24, R27, R21, R24 ;  /* 0x000000151b187223 */ /* 0x000fe20000010018 */
[----:B------:R-:W-:Y:S01]  /*a180*/  HADD2.F32 R8, -RZ, R15.H0_H0 ;  /* 0x2000000fff087230 */ /* 0x000fe20000004100 */
[----:B------:R-:W-:-:S02]  /*a190*/  FFMA.FTZ R26, R25, R20, -R26 ;  /* 0x00000014191a7223 */ /* 0x000fc4000001081a */
[C---:B------:R-:W-:Y:S02]  /*a1a0*/  FMUL.FTZ R21, R13.reuse, R11 ;  /* 0x0000000b0d157220 */ /* 0x040fe40000410000 */
[C---:B------:R-:W-:Y:S02]  /*a1b0*/  FMUL.FTZ R15, R8.reuse, R23 ;  /* 0x00000017080f7220 */ /* 0x040fe40000410000 */
[-C--:B------:R-:W-:Y:S02]  /*a1c0*/  FMUL.FTZ R8, R8, R9.reuse ;  /* 0x0000000908087220 */ /* 0x080fe40000410000 */
[-C--:B------:R-:W-:Y:S02]  /*a1d0*/  FMUL.FTZ R13, R13, R10.reuse ;  /* 0x0000000a0d0d7220 */ /* 0x080fe40000410000 */
[----:B------:R-:W-:Y:S01]  /*a1e0*/  FFMA.FTZ R15, R18, R9, -R15 ;  /* 0x00000009120f7223 */ /* 0x000fe2000001080f */
[----:B------:R-:W-:Y:S01]  /*a1f0*/  F2FP.PACK_AB R9, R24, R19 ;  /* 0x000000131809723e */ /* 0x000fe200000000ff */
[----:B------:R-:W-:-:S02]  /*a200*/  FFMA.FTZ R21, R14, R10, -R21 ;  /* 0x0000000a0e157223 */ /* 0x000fc40000010815 */
[----:B------:R-:W-:Y:S02]  /*a210*/  FFMA.FTZ R25, R25, R22, R28 ;  /* 0x0000001619197223 */ /* 0x000fe4000001001c */
[----:B------:R-:W-:Y:S02]  /*a220*/  FFMA.FTZ R18, R18, R23, R8 ;  /* 0x0000001712127223 */ /* 0x000fe40000010008 */
[----:B------:R-:W-:Y:S01]  /*a230*/  FFMA.FTZ R14, R14, R11, R13 ;  /* 0x0000000b0e0e7223 */ /* 0x000fe2000001000d */
[----:B------:R-:W-:Y:S02]  /*a240*/  F2FP.PACK_AB R8, R25, R26 ;  /* 0x0000001a1908723e */ /* 0x000fe400000000ff */
[----:B------:R-:W-:Y:S02]  /*a250*/  F2FP.PACK_AB R10, R18, R15 ;  /* 0x0000000f120a723e */ /* 0x000fe400000000ff */
[----:B------:R-:W-:-:S05]  /*a260*/  F2FP.PACK_AB R11, R14, R21 ;  /* 0x000000150e0b723e */ /* 0x000fca00000000ff */
[----:B------:R1:W-:Y:S01]  /*a270*/  STS.128 [R12+0xa000], R8 ;  /* 0x00a000080c007388 */ /* 0x0003e20000000c00 */
[----:B------:R-:W-:Y:S05]  /*a280*/  BRA `(.L_x_744) ;  /* 0x00002fb000007947 */ /* 0x000fea0003800000 */
.L_x_729:
[----:B------:R-:W-:Y:S01]  /*a290*/  ISETP.GE.AND P0, PT, R18, R69, PT ;  /* 0x000000451200720c */ /* 0x000fe20003f06270 */
[----:B------:R-:W-:Y:S01]  /*a2a0*/  BSSY B0, `(.L_x_755) ;  /* 0x0000033000007945 */ /* 0x000fe20003800000 */
[----:B------:R-:W-:Y:S01]  /*a2b0*/  IMAD.MOV.U32 R24, RZ, RZ, R36 ;  /* 0x000000ffff187224 */ /* 0x000fe200078e0024 */
[----:B------:R-:W-:Y:S01]  /*a2c0*/  MOV R25, R37 ;  /* 0x0000002500197202 */ /* 0x000fe20000000f00 */
        /* <DEDUP_REMOVED lines=16> */
[----:B------:R-:W-:Y:S01]  /*a3d0*/  CS2R R14, SRZ ;  /* 0x00000000000e7805 */ /* 0x000fe2000001ff00 */
[----:B------:R-:W-:Y:S01]  /*a3e0*/  CS2R R12, SRZ ;  /* 0x00000000000c7805 */ /* 0x000fe2000001ff00 */
[----:B------:R-:W-:-:S08]  /*a3f0*/  IADD3 R9, R27, 0x20, RZ ;  /* 0x000000201b097810 */ /* 0x000fd00007ffe0ff */
[----:B------:R-:W-:-:S04]  /*a400*/  @!P0 IMAD.WIDE R22, R27, 0x2, R34 ;  /* 0x000000021b168825 */ /* 0x000fc800078e0222 */
[----:B------:R-:W-:Y:S01]  /*a410*/  @!P0 IMAD.WIDE R20, R27, 0x2, R24 ;  /* 0x000000021b148825 */ /* 0x000fe200078e0218 */
[----:B------:R1:W5:Y:S04]  /*a420*/  @!P0 LD.E.128 R28, [R22.64] ;  /* 0x00000006161c8980 */ /* 0x000368000c101d00 */
[----:B------:R2:W5:Y:S01]  /*a430*/  @!P0 LD.E.128 R12, [R20.64] ;  /* 0x00000006140c8980 */ /* 0x000562000c101d00 */
[----:B------:R-:W-:Y:S01]  /*a440*/  ISETP.GE.AND P0, PT, R9, c[0x0][0x27c], PT ;  /* 0x00009f0009007a0c */ /* 0x000fe20003f06270 */
[----:B------:R-:W-:Y:S01]  /*a450*/  CS2R R50, SRZ ;  /* 0x0000000000327805 */ /* 0x000fe2000001ff00 */
[----:B------:R-:W-:Y:S01]  /*a460*/  CS2R R48, SRZ ;  /* 0x0000000000307805 */ /* 0x000fe2000001ff00 */
[----:B------:R-:W-:-:S10]  /*a470*/  CS2R R10, SRZ ;  /* 0x00000000000a7805 */ /* 0x000fd4000001ff00 */
[----:B------:R-:W-:-:S04]  /*a480*/  @!P0 SHF.R.S32.HI R8, RZ, 0x1f, R9 ;  /* 0x0000001fff088819 */ /* 0x000fc80000011409 */
[----:B------:R-:W-:-:S04]  /*a490*/  @!P0 LEA.HI R8, R8, R9, RZ, 0x3 ;  /* 0x0000000908088211 */ /* 0x000fc800078f18ff */
[----:B------:R-:W-:Y:S02]  /*a4a0*/  @!P0 LOP3.LUT R18, R8, 0xfffffff8, RZ, 0xc0, !PT ;  /* 0xfffffff808128812 */ /* 0x000fe400078ec0ff */
[----:B------:R-:W-:Y:S01]  /*a4b0*/  CS2R R8, SRZ ;  /* 0x0000000000087805 */ /* 0x000fe2000001ff00 */
[----:B--2---:R-:W-:Y:S02]  /*a4c0*/  IADD3 R21, R27, 0x40, RZ ;  /* 0x000000401b157810 */ /* 0x004fe40007ffe0ff */
[----:B-1----:R-:W-:-:S04]  /*a4d0*/  @!P0 IMAD.WIDE R22, R18, 0x2, R34 ;  /* 0x0000000212168825 */ /* 0x002fc800078e0222 */
[----:B------:R-:W-:Y:S01]  /*a4e0*/  @!P0 IMAD.WIDE R32, R18, 0x2, R24 ;  /* 0x0000000212208825 */ /* 0x000fe200078e0218 */
[----:B------:R1:W5:Y:S04]  /*a4f0*/  @!P0 LD.E.128 R48, [R22.64] ;  /* 0x0000000616308980 */ /* 0x000368000c101d00 */
[----:B------:R2:W5:Y:S01]  /*a500*/  @!P0 LD.E.128 R8, [R32.64] ;  /* 0x0000000620088980 */ /* 0x000562000c101d00 */
[----:B------:R-:W-:Y:S01]  /*a510*/  ISETP.GE.AND P0, PT, R21, c[0x0][0x27c], PT ;  /* 0x00009f0015007a0c */ /* 0x000fe20003f06270 */
[----:B------:R-:W-:Y:S01]  /*a520*/  CS2R R38, SRZ ;  /* 0x0000000000267805 */ /* 0x000fe2000001ff00 */
[----:B------:R-:W-:-:S11]  /*a530*/  CS2R R36, SRZ ;  /* 0x0000000000247805 */ /* 0x000fd6000001ff00 */
[----:B------:R-:W-:-:S04]  /*a540*/  @!P0 SHF.R.S32.HI R18, RZ, 0x1f, R21 ;  /* 0x0000001fff128819 */ /* 0x000fc80000011415 */
[----:B------:R-:W-:Y:S02]  /*a550*/  @!P0 LEA.HI R18, R18, R21, RZ, 0x3 ;  /* 0x0000001512128211 */ /* 0x000fe400078f18ff */
[----:B------:R-:W-:Y:S01]  /*a560*/  CS2R R20, SRZ ;  /* 0x0000000000147805 */ /* 0x000fe2000001ff00 */
[----:B-1----:R-:W-:Y:S01]  /*a570*/  CS2R R22, SRZ ;  /* 0x0000000000167805 */ /* 0x002fe2000001ff00 */
[----:B------:R-:W-:-:S05]  /*a580*/  @!P0 LOP3.LUT R18, R18, 0xfffffff8, RZ, 0xc0, !PT ;  /* 0xfffffff812128812 */ /* 0x000fca00078ec0ff */
[----:B------:R-:W-:-:S04]  /*a590*/  @!P0 IMAD.WIDE R34, R18, 0x2, R34 ;  /* 0x0000000212228825 */ /* 0x000fc800078e0222 */
[----:B------:R-:W-:Y:S01]  /*a5a0*/  @!P0 IMAD.WIDE R24, R18, 0x2, R24 ;  /* 0x0000000212188825 */ /* 0x000fe200078e0218 */
[----:B------:R2:W5:Y:S04]  /*a5b0*/  @!P0 LD.E.128 R36, [R34.64] ;  /* 0x0000000622248980 */ /* 0x000568000c101d00 */
[----:B------:R2:W5:Y:S02]  /*a5c0*/  @!P0 LD.E.128 R20, [R24.64] ;  /* 0x0000000618148980 */ /* 0x000564000c101d00 */
.L_x_756:
[----:B------:R-:W-:Y:S05]  /*a5d0*/  BSYNC B0 ;  /* 0x0000000000007941 */ /* 0x000fea0003800000 */
.L_x_755:
[----:B------:R-:W-:Y:S01]  /*a5e0*/  IMAD R46, R86, -0x80, R69 ;  /* 0xffffff80562e7824 */ /* 0x000fe200078e0245 */
[--C-:B-----5:R-:W-:Y:S01]  /*a5f0*/  SHF.R.U64 R63, R30, 0x10, R31.reuse ;  /* 0x000000101e3f7819 */ /* 0x120fe2000000121f */
[----:B------:R-:W-:Y:S01]  /*a600*/  IMAD.MOV.U32 R64, RZ, RZ, R30 ;  /* 0x000000ffff407224 */ /* 0x000fe200078e001e */
[--C-:B------:R-:W-:Y:S01]  /*a610*/  SHF.R.U32.HI R62, RZ, 0x10, R31.reuse ;  /* 0x00000010ff3e7819 */ /* 0x100fe2000001161f */
[----:B------:R-:W-:Y:S01]  /*a620*/  IMAD.MOV.U32 R43, RZ, RZ, R31 ;  /* 0x000000ffff2b7224 */ /* 0x000fe200078e001f */
[----:B------:R-:W-:Y:S01]  /*a630*/  IMNMX R46, R46, 0x80, PT ;  /* 0x000000802e2e7817 */ /* 0x000fe20003800200 */
[----:B--2---:R-:W-:Y:S01]  /*a640*/  IMAD.MOV.U32 R34, RZ, RZ, R48 ;  /* 0x000000ffff227224 */ /* 0x004fe200078e0030 */
[--C-:B------:R-:W-:Y:S01]  /*a650*/  SHF.R.U64 R59, R48, 0x10, R49.reuse ;  /* 0x00000010303b7819 */ /* 0x100fe20000001231 */
[--C-:B------:R-:W-:Y:S01]  /*a660*/  IMAD.MOV.U32 R61, RZ, RZ, R49.reuse ;  /* 0x000000ffff3d7224 */ /* 0x100fe200078e0031 */
[----:B------:R-:W-:Y:S01]  /*a670*/  ISETP.GE.AND P0, PT, R19, R46, PT ;  /* 0x0000002e1300720c */ /* 0x000fe20003f06270 */
[----:B------:R-:W-:Y:S01]  /*a680*/  IMAD.MOV.U32 R60, RZ, RZ, R50 ;  /* 0x000000ffff3c7224 */ /* 0x000fe200078e0032 */
[----:B------:R-:W-:Y:S01]  /*a690*/  SHF.R.U32.HI R31, RZ, 0x10, R49 ;  /* 0x00000010ff1f7819 */ /* 0x000fe20000011631 */
[--C-:B------:R-:W-:Y:S01]  /*a6a0*/  IMAD.MOV.U32 R35, RZ, RZ, R51.reuse ;  /* 0x000000ffff237224 */ /* 0x100fe200078e0033 */
[--C-:B------:R-:W-:Y:S01]  /*a6b0*/  SHF.R.U64 R57, R50, 0x10, R51.reuse ;  /* 0x0000001032397819 */ /* 0x100fe20000001233 */
[----:B------:R-:W-:Y:S01]  /*a6c0*/  IMAD.MOV.U32 R58, RZ, RZ, R36 ;  /* 0x000000ffff3a7224 */ /* 0x000fe200078e0024 */
[----:B------:R-:W-:Y:S01]  /*a6d0*/  SHF.R.U32.HI R30, RZ, 0x10, R51 ;  /* 0x00000010ff1e7819 */ /* 0x000fe20000011633 */
[--C-:B------:R-:W-:Y:S01]  /*a6e0*/  IMAD.MOV.U32 R25, RZ, RZ, R37.reuse ;  /* 0x000000ffff197224 */ /* 0x100fe200078e0025 */
[--C-:B------:R-:W-:Y:S01]  /*a6f0*/  SHF.R.U64 R56, R36, 0x10, R37.reuse ;  /* 0x0000001024387819 */ /* 0x100fe20000001225 */
[----:B------:R-:W-:Y:S01]  /*a700*/  IMAD.MOV.U32 R42, RZ, RZ, R28 ;  /* 0x000000ffff2a7224 */ /* 0x000fe200078e001c */
[----:B------:R-:W-:Y:S01]  /*a710*/  SHF.R.U32.HI R54, RZ, 0x10, R37 ;  /* 0x00000010ff367819 */ /* 0x000fe20000011625 */
[--C-:B------:R-:W-:Y:S01]  /*a720*/  IMAD.MOV.U32 R67, RZ, RZ, R29.reuse ;  /* 0x000000ffff437224 */ /* 0x100fe200078e001d */
        /* <DEDUP_REMOVED lines=22> */
[----:B------:R-:W-:Y:S01]  /*a890*/  SHF.R.U64 R53, R38, 0x10, R39 ;  /* 0x0000001026357819 */ /* 0x000fe20000001227 */
        /* <DEDUP_REMOVED lines=54> */
[C---:B------:R-:W-:Y:S01]  /*ac00*/  LOP3.LUT R8, R12.reuse, 0x38, R8, 0xf8, !PT ;  /* 0x000000380c087812 */ /* 0x040fe200078ef808 */
        /* <DEDUP_REMOVED lines=77> */
.L_x_760:
[----:B------:R-:W-:Y:S05]  /*b0e0*/  BSYNC B0 ;  /* 0x0000000000007941 */ /* 0x000fea0003800000 */
.L_x_759:
        /* <DEDUP_REMOVED lines=106> */
.L_x_762:
[----:B------:R-:W-:Y:S05]  /*b790*/  BSYNC B0 ;  /* 0x0000000000007941 */ /* 0x000fea0003800000 */
.L_x_761:
        /* <DEDUP_REMOVED lines=10> */
[----:B------:R-:W-:Y:S01]  /*b840*/  HADD2.F32 R59, -RZ, R23.H0_H0 ;  /* 0x20000017ff3b7230 */ /* 0x000fe20000004100 */
[----:B------:R-:W-:Y:S01]  /*b850*/  SHF.R.S32.HI R13, RZ, 0x3, R10 ;  /* 0x00000003ff0d7819 */ /* 0x000fe2000001140a */
[----:B------:R-:W-:Y:S01]  /*b860*/  HADD2.F32 R70, -RZ, R22.H1_H1 ;  /* 0x30000016ff467230 */ /* 0x000fe20000004100 */
[----:B------:R-:W-:Y:S01]  /*b870*/  LEA.HI R11, R11, R12, RZ, 0x6 ;  /* 0x0000000c0b0b7211 */ /* 0x000fe200078f30ff */
[----:B------:R-:W-:Y:S01]  /*b880*/  HADD2.F32 R69, -RZ, R25.H0_H0 ;  /* 0x20000019ff457230 */ /* 0x000fe20000004100 */
[----:B------:R-:W-:Y:S01]  /*b890*/  LEA.HI R8, R8, R13, RZ, 0x1d ;  /* 0x0000000d08087211 */ /* 0x000fe200078fe8ff */
[----:B------:R-:W-:Y:S01]  /*b8a0*/  HADD2.F32 R58, -RZ, R20.H0_H0 ;  /* 0x20000014ff3a7230 */ /* 0x000fe20000004100 */
[----:B------:R-:W-:Y:S01]  /*b8b0*/  LOP3.LUT R9, R9, 0x1c0, RZ, 0xc0, !PT ;  /* 0x000001c009097812 */ /* 0x000fe200078ec0ff */
[----:B------:R-:W-:Y:S01]  /*b8c0*/  HADD2.F32 R68, -RZ, R22.H0_H0 ;  /* 0x20000016ff447230 */ /* 0x000fe20000004100 */
[----:B------:R-:W-:Y:S01]  /*b8d0*/  SHF.R.S32.HI R13, RZ, 0x1f, R8 ;  /* 0x0000001fff0d7819 */ /* 0x000fe20000011408 */
[----:B------:R-:W-:Y:S01]  /*b8e0*/  HADD2.F32 R67, -RZ, R26.H1_H1 ;  /* 0x3000001aff437230 */ /* 0x000fe20000004100 */
[----:B------:R-:W-:Y:S01]  /*b8f0*/  SHF.L.U32 R11, R11, 0x7, RZ ;  /* 0x000000070b0b7819 */ /* 0x000fe200000006ff */
[----:B------:R-:W-:Y:S01]  /*b900*/  HADD2.F32 R57, -RZ, R18.H1_H1 ;  /* 0x30000012ff397230 */ /* 0x000fe20000004100 */
[----:B------:R-:W-:Y:S01]  /*b910*/  LEA.HI R13, R13, R8, RZ, 0x3 ;  /* 0x000000080d0d7211 */ /* 0x000fe200078f18ff */
[--C-:B------:R-:W-:Y:S01]  /*b920*/  HADD2.F32 R66, -RZ, R21.reuse.H1_H1 ;  /* 0x30000015ff427230 */ /* 0x100fe20000004100 */
[----:B------:R-:W-:Y:S01]  /*b930*/  LOP3.LUT R15, R9, 0x38, R10, 0xf8, !PT ;  /* 0x00000038090f7812 */ /* 0x000fe200078ef80a */
[----:B------:R-:W-:Y:S01]  /*b940*/  HADD2.F32 R55, -RZ, R24.H0_H0 ;  /* 0x20000018ff377230 */ /* 0x000fe20000004100 */
[----:B------:R-:W-:Y:S01]  /*b950*/  SHF.R.U32.HI R10, RZ, 0x3, R9 ;  /* 0x00000003ff0a7819 */ /* 0x000fe20000011609 */
[----:B------:R-:W-:Y:S01]  /*b960*/  HADD2.F32 R64, -RZ, R21.H0_H0 ;  /* 0x20000015ff407230 */ /* 0x000fe20000004100 */
[----:B------:R-:W-:-:S02]  /*b970*/  LOP3.LUT R12, R11, 0x7fffe000, RZ, 0xc0, !PT ;  /* 0x7fffe0000b0c7812 */ /* 0x000fc400078ec0ff */
[----:B------:R-:W-:Y:S02]  /*b980*/  SHF.L.U32 R8, R8, 0x3, RZ ;  /* 0x0000000308087819 */ /* 0x000fe400000006ff */
[----:B------:R-:W-:Y:S02]  /*b990*/  SHF.L.U32 R13, R13, 0xa, RZ ;  /* 0x0000000a0d0d7819 */ /* 0x000fe400000006ff */
[----:B------:R-:W-:Y:S02]  /*b9a0*/  LOP3.LUT R15, R15, R10, RZ, 0x3c, !PT ;  /* 0x0000000a0f0f7212 */ /* 0x000fe400078e3cff */
[----:B------:R-:W-:Y:S02]  /*b9b0*/  LEA R12, R45, R12, 0x9 ;  /* 0x0000000c2d0c7211 */ /* 0x000fe400078e48ff */
[----:B------:R-:W-:Y:S02]  /*b9c0*/  LOP3.LUT R9, R9, 0x38, R8, 0xf8, !PT ;  /* 0x0000003809097812 */ /* 0x000fe400078ef808 */
[----:B------:R-:W-:-:S02]  /*b9d0*/  LOP3.LUT R14, R13, 0x7fffe000, RZ, 0xc0, !PT ;  /* 0x7fffe0000d0e7812 */ /* 0x000fc400078ec0ff */
[----:B------:R-:W-:Y:S02]  /*b9e0*/  IADD3 R12, R12, R15, RZ ;  /* 0x0000000f0c0c7210 */ /* 0x000fe40007ffe0ff */
[----:B------:R-:W-:Y:S02]  /*b9f0*/  LOP3.LUT R8, R9, R10, RZ, 0x3c, !PT ;  /* 0x0000000a09087212 */ /* 0x000fe400078e3cff */
[----:B------:R-:W-:Y:S02]  /*ba00*/  LEA R45, R45, R14, 0x9 ;  /* 0x0000000e2d2d7211 */ /* 0x000fe400078e48ff */
[----:B------:R-:W-:Y:S02]  /*ba10*/  SHF.L.U32 R47, R12, 0x1, RZ ;  /* 0x000000010c2f7819 */ /* 0x000fe400000006ff */
[----:B------:R-:W-:-:S03]  /*ba20*/  IADD3 R45, R45, R8, RZ ;  /* 0x000000082d2d7210 */ /* 0x000fc60007ffe0ff */
[----:B------:R-:W1:Y:S01]  /*ba30*/  LDS.128 R12, [R47+0x18100] ;  /* 0x018100002f0c7984 */ /* 0x000e620000000c00 */
[----:B------:R-:W-:-:S05]  /*ba40*/  SHF.L.U32 R45, R45, 0x1, RZ ;  /* 0x000000012d2d7819 */ /* 0x000fca00000006ff */
[----:B------:R-:W2:Y:S01]  /*ba50*/  LDS.128 R8, [R45+0x18100] ;  /* 0x018100002d087984 */ /* 0x000ea20000000c00 */
[--C-:B-1----:R-:W-:Y:S02]  /*ba60*/  HADD2.F32 R48, -RZ, R12.reuse.H0_H0 ;  /* 0x2000000cff307230 */ /* 0x102fe40000004100 */
[----:B------:R-:W-:Y:S02]  /*ba70*/  HADD2.F32 R49, -RZ, R12.H1_H1 ;  /* 0x3000000cff317230 */ /* 0x000fe40000004100 */
[----:B------:R-:W-:Y:S01]  /*ba80*/  HADD2.F32 R12, -RZ, R13.H0_H0 ;  /* 0x2000000dff0c7230 */ /* 0x000fe20000004100 */
[-C--:B------:R-:W-:Y:S01]  /*ba90*/  FMUL.FTZ R61, R48, R63.reuse ;  /* 0x0000003f303d7220 */ /* 0x080fe20000410000 */
[--C-:B--2---:R-:W-:Y:S01]  /*baa0*/  HADD2.F32 R56, -RZ, R8.reuse.H0_H0 ;  /* 0x20000008ff387230 */ /* 0x104fe20000004100 */
[-C--:B------:R-:W-:Y:S01]  /*bab0*/  FMUL.FTZ R60, R49, R62.reuse ;  /* 0x0000003e313c7220 */ /* 0x080fe20000410000 */
[----:B------:R-:W-:Y:S02]  /*bac0*/  HADD2.F32 R53, -RZ, R8.H1_H1 ;  /* 0x30000008ff357230 */ /* 0x000fe40000004100 */
[----:B------:R-:W-:Y:S01]  /*bad0*/  HADD2.F32 R54, -RZ, R9.H0_H0 ;  /* 0x20000009ff367230 */ /* 0x000fe20000004100 */
[C---:B------:R-:W-:Y:S01]  /*bae0*/  FMUL.FTZ R63, R56.reuse, R63 ;  /* 0x0000003f383f7220 */ /* 0x040fe20000410000 */
[----:B------:R-:W-:Y:S01]  /*baf0*/  HADD2.F32 R51, -RZ, R13.H1_H1 ;  /* 0x3000000dff337230 */ /* 0x000fe20000004100 */
[----:B------:R-:W-:Y:S01]  /*bb00*/  FFMA.FTZ R61, R56, R71, R61 ;  /* 0x00000047383d7223 */ /* 0x000fe2000001003d */
[--C-:B------:R-:W-:Y:S01]  /*bb10*/  HADD2.F32 R8, -RZ, R10.reuse.H0_H0 ;  /* 0x2000000aff087230 */ /* 0x100fe20000004100 */
[C---:B------:R-:W-:Y:S01]  /*bb20*/  FMUL.FTZ R62, R53.reuse, R62 ;  /* 0x0000003e353e7220 */ /* 0x040fe20000410000 */
[----:B------:R-:W-:Y:S01]  /*bb30*/  HADD2.F32 R65, -RZ, R10.H1_H1 ;  /* 0x3000000aff417230 */ /* 0x000fe20000004100 */
[-C--:B------:R-:W-:Y:S01]  /*bb40*/  FMUL.FTZ R10, R12, R59.reuse ;  /* 0x0000003b0c0a7220 */ /* 0x080fe20000410000 */
[----:B------:R-:W-:Y:S01]  /*bb50*/  HADD2.F32 R13, -RZ, R14.H0_H0 ;  /* 0x2000000eff0d7230 */ /* 0x000fe20000004100 */
[C---:B------:R-:W-:Y:S01]  /*bb60*/  FMUL.FTZ R59, R54.reuse, R59 ;  /* 0x0000003b363b7220 */ /* 0x040fe20000410000 */
[----:B------:R-:W-:Y:S01]  /*bb70*/  HADD2.F32 R56, -RZ, R24.H1_H1 ;  /* 0x30000018ff387230 */ /* 0x000fe20000004100 */
[----:B------:R-:W-:Y:S01]  /*bb80*/  FFMA.FTZ R60, R53, R70, R60 ;  /* 0x00000046353c7223 */ /* 0x000fe2000001003c */
[----:B------:R-:W-:Y:S01]  /*bb90*/  HADD2.F32 R9, -RZ, R9.H1_H1 ;  /* 0x30000009ff097230 */ /* 0x000fe20000004100 */
[----:B------:R-:W-:Y:S01]  /*bba0*/  FFMA.FTZ R54, R54, R69, R10 ;  /* 0x0000004536367223 */ /* 0x000fe2000001000a */
[----:B------:R-:W-:Y:S01]  /*bbb0*/  HADD2.F32 R52, -RZ, R14.H1_H1 ;  /* 0x3000000eff347230 */ /* 0x000fe20000004100 */
[----:B------:R-:W-:Y:S01]  /*bbc0*/  FMUL.FTZ R10, R51, R58 ;  /* 0x0000003a330a7220 */ /* 0x000fe20000410000 */
[--C-:B------:R-:W-:Y:S01]  /*bbd0*/  HADD2.F32 R14, -RZ, R15.reuse.H0_H0 ;  /* 0x2000000fff0e7230 */ /* 0x100fe20000004100 */
[----:B------:R-:W-:Y:S01]  /*bbe0*/  FMUL.FTZ R53, R13, R56 ;  /* 0x000000380d357220 */ /* 0x000fe20000410000 */
[----:B------:R-:W-:Y:S01]  /*bbf0*/  HADD2.F32 R15, -RZ, R15.H1_H1 ;  /* 0x3000000fff0f7230 */ /* 0x000fe20000004100 */
[C---:B------:R-:W-:Y:S01]  /*bc00*/  FMUL.FTZ R58, R9.reuse, R58 ;  /* 0x0000003a093a7220 */ /* 0x040fe20000410000 */
[--C-:B------:R-:W-:Y:S01]  /*bc10*/  HADD2.F32 R50, -RZ, R11.reuse.H0_H0 ;  /* 0x2000000bff327230 */ /* 0x100fe20000004100 */
[----:B------:R-:W-:Y:S01]  /*bc20*/  FFMA.FTZ R9, R9, R68, R10 ;  /* 0x0000004409097223 */ /* 0x000fe2000001000a */
[----:B------:R-:W-:Y:S01]  /*bc30*/  HADD2.F32 R72, -RZ, R11.H1_H1 ;  /* 0x3000000bff487230 */ /* 0x000fe20000004100 */
[----:B------:R-:W-:-:S02]  /*bc40*/  FMUL.FTZ R56, R8, R56 ;  /* 0x0000003808387220 */ /* 0x000fc40000410000 */
[----:B------:R-:W-:Y:S01]  /*bc50*/  FFMA.FTZ R53, R8, R67, R53 ;  /* 0x0000004308357223 */ /* 0x000fe20000010035 */
[----:B------:R-:W-:Y:S01]  /*bc60*/  HADD2.F32 R8, -RZ, R18.H0_H0 ;  /* 0x20000012ff087230 */ /* 0x000fe20000004100 */
[-C--:B------:R-:W-:Y:S01]  /*bc70*/  FMUL.FTZ R10, R52, R57.reuse ;  /* 0x00000039340a7220 */ /* 0x080fe20000410000 */
[----:B------:R-:W-:Y:S01]  /*bc80*/  F2FP.PACK_AB R9, R9, R54 ;  /* 0x000000360909723e */ /* 0x000fe200000000ff */
[C---:B------:R-:W-:Y:S02]  /*bc90*/  FMUL.FTZ R57, R65.reuse, R57 ;  /* 0x0000003941397220 */ /* 0x040fe40000410000 */
[----:B------:R-:W-:Y:S01]  /*bca0*/  FFMA.FTZ R10, R65, R66, R10 ;  /* 0x00000042410a7223 */ /* 0x000fe2000001000a */
[----:B------:R-:W-:Y:S01]  /*bcb0*/  HADD2.F32 R65, -RZ, R26.H0_H0 ;  /* 0x2000001aff417230 */ /* 0x000fe20000004100 */
[----:B------:R-:W-:Y:S02]  /*bcc0*/  FMUL.FTZ R73, R14, R55 ;  /* 0x000000370e497220 */ /* 0x000fe40000410000 */
[----:B------:R-:W-:Y:S01]  /*bcd0*/  FMUL.FTZ R11, R15, R8 ;  /* 0x000000080f0b7220 */ /* 0x000fe20000410000 */
[----:B------:R-:W-:Y:S01]  /*bce0*/  F2FP.PACK_AB R10, R10, R53 ;  /* 0x000000350a0a723e */ /* 0x000fe200000000ff */
[----:B------:R-:W-:-:S02]  /*bcf0*/  FMUL.FTZ R55, R50, R55 ;  /* 0x0000003732377220 */ /* 0x000fc40000410000 */
[C---:B------:R-:W-:Y:S02]  /*bd00*/  FMUL.FTZ R8, R72.reuse, R8 ;  /* 0x0000000848087220 */ /* 0x040fe40000410000 */
[----:B------:R-:W-:Y:S02]  /*bd10*/  FFMA.FTZ R11, R72, R64, R11 ;  /* 0x00000040480b7223 */ /* 0x000fe4000001000b */
[----:B------:R-:W-:Y:S02]  /*bd20*/  FFMA.FTZ R63, R48, R71, -R63 ;  /* 0x00000047303f7223 */ /* 0x000fe4000001083f */
[----:B------:R-:W-:Y:S02]  /*bd30*/  FFMA.FTZ R62, R49, R70, -R62 ;  /* 0x00000046313e7223 */ /* 0x000fe4000001083e */
[----:B------:R-:W-:Y:S02]  /*bd40*/  FFMA.FTZ R59, R12, R69, -R59 ;  /* 0x000000450c3b7223 */ /* 0x000fe4000001083b */
[----:B------:R-:W-:Y:S01]  /*bd50*/  FFMA.FTZ R58, R51, R68, -R58 ;  /* 0x00000044333a7223 */ /* 0x000fe2000001083a */
[----:B------:R-:W-:Y:S01]  /*bd60*/  F2FP.PACK_AB R12, R62, R63 ;  /* 0x0000003f3e0c723e */ /* 0x000fe200000000ff */
[----:B------:R-:W-:-:S02]  /*bd70*/  FFMA.FTZ R56, R13, R67, -R56 ;  /* 0x000000430d387223 */ /* 0x000fc40000010838 */
[----:B------:R-:W-:Y:S01]  /*bd80*/  FFMA.FTZ R57, R52, R66, -R57 ;  /* 0x0000004234397223 */ /* 0x000fe20000010839 */
[----:B------:R-:W-:Y:S01]  /*bd90*/  F2FP.PACK_AB R13, R58, R59 ;  /* 0x0000003b3a0d723e */ /* 0x000fe200000000ff */
[-C--:B------:R-:W-:Y:S02]  /*bda0*/  FFMA.FTZ R55, R14, R65.reuse, -R55 ;  /* 0x000000410e377223 */ /* 0x080fe40000010837 */
[----:B------:R-:W-:Y:S01]  /*bdb0*/  FFMA.FTZ R64, R15, R64, -R8 ;  /* 0x000000400f407223 */ /* 0x000fe20000010808 */
[----:B------:R-:W-:Y:S01]  /*bdc0*/  F2FP.PACK_AB R14, R57, R56 ;  /* 0x00000038390e723e */ /* 0x000fe200000000ff */
[----:B------:R-:W-:Y:S01]  /*bdd0*/  FFMA.FTZ R50, R50, R65, R73 ;  /* 0x0000004132327223 */ /* 0x000fe20000010049 */
[----:B------:R-:W-:Y:S02]  /*bde0*/  F2FP.PACK_AB R8, R60, R61 ;  /* 0x0000003d3c08723e */ /* 0x000fe400000000ff */
[----:B------:R-:W-:Y:S02]  /*bdf0*/  F2FP.PACK_AB R15, R64, R55 ;  /* 0x00000037400f723e */ /* 0x000fe400000000ff */
[----:B------:R-:W-:-:S03]  /*be00*/  F2FP.PACK_AB R11, R11, R50 ;  /* 0x000000320b0b723e */ /* 0x000fc600000000ff */
[----:B------:R1:W-:Y:S04]  /*be10*/  STS.128 [R47+0x18100], R12 ;  /* 0x0181000c2f007388 */ /* 0x0003e80000000c00 */
[----:B------:R1:W-:Y:S02]  /*be20*/  STS.128 [R45+0x18100], R8 ;  /* 0x018100082d007388 */ /* 0x0003e40000000c00 */
.L_x_758:
[----:B------:R-:W-:Y:S05]  /*be30*/  BSYNC B1 ;  /* 0x0000000000017941 */ /* 0x000fea0003800000 */
.L_x_757:
[----:B------:R-:W-:-:S04]  /*be40*/  IADD3 R19, R19, 0x40, RZ ;  /* 0x0000004013137810 */ /* 0x000fc80007ffe0ff */
[----:B------:R-:W-:-:S13]  /*be50*/  ISETP.GE.AND P0, PT, R19, R46, PT ;  /* 0x0000002e1300720c */ /* 0x000fda0003f06270 */
[----:B------:R-:W-:Y:S05]  /*be60*/  @P0 BRA `(.L_x_744) ;  /* 0x000013d000000947 */ /* 0x000fea0003800000 */
[----:B------:R-:W-:Y:S01]  /*be70*/  ISETP.GE.AND P0, PT, R27, c[0x0][0x27c], PT ;  /* 0x00009f001b007a0c */ /* 0x000fe20003f06270 */
[----:B------:R-:W-:-:S12]  /*be80*/  BSSY B0, `(.L_x_763) ;  /* 0x0000063000007945 */ /* 0x000fd80003800000 */
[----:B------:R-:W-:Y:S05]  /*be90*/  @P0 BRA `(.L_x_764) ;  /* 0x0000061000000947 */ /* 0x000fea0003800000 */
[----:B-1----:R-:W-:Y:S01]  /*bea0*/  MOV R9, c[0x0][0x27c] ;  /* 0x00009f0000097a02 */ /* 0x002fe20000000f00 */
[----:B------:R-:W-:Y:S01]  /*beb0*/  HADD2.F32 R57, -RZ, R40.H0_H0 ;  /* 0x20000028ff397230 */ /* 0x000fe20000004100 */
[----:B------:R-:W-:Y:S01]  /*bec0*/  SHF.R.S32.HI R8, RZ, 0x1f, R19 ;  /* 0x0000001fff087819 */ /* 0x000fe20000011413 */
[--C-:B------:R-:W-:Y:S01]  /*bed0*/  HADD2.F32 R55, -RZ, R42.reuse.H1_H1 ;  /* 0x3000002aff377230 */ /* 0x100fe20000004100 */
[----:B------:R-:W-:Y:S01]  /*bee0*/  LEA.HI R44, R9, R44, RZ, 0x1d ;  /* 0x0000002c092c7211 */ /* 0x000fe200078fe8ff */
[----:B------:R-:W-:Y:S01]  /*bef0*/  HADD2.F32 R56, -RZ, R37.H1_H1 ;  /* 0x30000025ff387230 */ /* 0x000fe20000004100 */
[----:B------:R-:W-:Y:S01]  /*bf00*/  SHF.L.U32 R10, R19, 0x6, RZ ;  /* 0x00000006130a7819 */ /* 0x000fe200000006ff */
[----:B------:R-:W-:Y:S01]  /*bf10*/  HADD2.F32 R59, -RZ, R42.H0_H0 ;  /* 0x2000002aff3b7230 */ /* 0x000fe20000004100 */
[----:B------:R-:W-:Y:S01]  /*bf20*/  LEA.HI R8, R8, R19, RZ, 0x3 ;  /* 0x0000001308087211 */ /* 0x000fe200078f18ff */
[----:B------:R-:W-:Y:S01]  /*bf30*/  HADD2.F32 R51, -RZ, R40.H1_H1 ;  /* 0x30000028ff337230 */ /* 0x000fe20000004100 */
[----:B------:R-:W-:Y:S01]  /*bf40*/  SHF.R.S32.HI R9, RZ, 0x1f, R44 ;  /* 0x0000001fff097819 */ /* 0x000fe2000001142c */
[----:B------:R-:W-:Y:S01]  /*bf50*/  HADD2.F32 R40, -RZ, R39.H1_H1 ;  /* 0x30000027ff287230 */ /* 0x000fe20000004100 */
[----:B------:R-:W-:Y:S01]  /*bf60*/  LOP3.LUT R10, R10, 0x1c0, RZ, 0xc0, !PT ;  /* 0x000001c00a0a7812 */ /* 0x000fe200078ec0ff */
[----:B------:R-:W-:Y:S01]  /*bf70*/  HADD2.F32 R37, -RZ, R37.H0_H0 ;  /* 0x20000025ff257230 */ /* 0x000fe20000004100 */
[----:B------:R-:W-:Y:S01]  /*bf80*/  SHF.L.U32 R8, R8, 0x6, RZ ;  /* 0x0000000608087819 */ /* 0x000fe200000006ff */
[----:B------:R-:W-:Y:S01]  /*bf90*/  HADD2.F32 R39, -RZ, R39.H0_H0 ;  /* 0x20000027ff277230 */ /* 0x000fe20000004100 */
[----:B------:R-:W-:-:S02]  /*bfa0*/  SHF.L.U32 R11, R44, 0x3, RZ ;  /* 0x000000032c0b7819 */ /* 0x000fc400000006ff */
[----:B------:R-:W-:Y:S02]  /*bfb0*/  LEA.HI R9, R9, R44, RZ, 0x3 ;  /* 0x0000002c09097211 */ /* 0x000fe400078f18ff */
[----:B------:R-:W-:Y:S02]  /*bfc0*/  LOP3.LUT R12, R10, 0x38, R27, 0xf8, !PT ;  /* 0x000000380a0c7812 */ /* 0x000fe400078ef81b */
[----:B------:R-:W-:Y:S02]  /*bfd0*/  SHF.R.U32.HI R13, RZ, 0x3, R10 ;  /* 0x00000003ff0d7819 */ /* 0x000fe4000001160a */
[----:B------:R-:W-:Y:S02]  /*bfe0*/  LOP3.LUT R8, R8, 0xfffffe00, RZ, 0xc0, !PT ;  /* 0xfffffe0008087812 */ /* 0x000fe400078ec0ff */
[----:B------:R-:W-:Y:S02]  /*bff0*/  LOP3.LUT R10, R10, 0x38, R11, 0xf8, !PT ;  /* 0x000000380a0a7812 */ /* 0x000fe400078ef80b */
[----:B------:R-:W-:-:S02]  /*c000*/  SHF.L.U32 R9, R9, 0xa, RZ ;  /* 0x0000000a09097819 */ /* 0x000fc400000006ff */
        /* <DEDUP_REMOVED lines=11> */
[----:B------:R-:W-:Y:S01]  /*c0c0*/  FMUL.FTZ R58, R51, R46 ;  /* 0x0000002e333a7220 */ /* 0x000fe20000410000 */
[--C-:B--2---:R-:W-:Y:S01]  /*c0d0*/  HADD2.F32 R50, -RZ, R8.reuse.H0_H0 ;  /* 0x20000008ff327230 */ /* 0x104fe20000004100 */
[C---:B------:R-:W-:Y:S01]  /*c0e0*/  FMUL.FTZ R61, R56.reuse, R47 ;  /* 0x0000002f383d7220 */ /* 0x040fe20000410000 */
[----:B------:R-:W-:Y:S01]  /*c0f0*/  HADD2.F32 R52, -RZ, R8.H1_H1 ;  /* 0x30000008ff347230 */ /* 0x000fe20000004100 */
[----:B------:R-:W-:Y:S01]  /*c100*/  FMUL.FTZ R42, R57, R12 ;  /* 0x0000000c392a7220 */ /* 0x000fe20000410000 */
        /* <DEDUP_REMOVED lines=9> */
[----:B------:R-:W-:Y:S01]  /*c1a0*/  FFMA.FTZ R61, R40, R52, R61 ;  /* 0x00000034283d7223 */ /* 0x000fe2000001003d */
[----:B------:R-:W-:Y:S01]  /*c1b0*/  HADD2.F32 R9, -RZ, R10.H0_H0 ;  /* 0x2000000aff097230 */ /* 0x000fe20000004100 */
[----:B------:R-:W-:Y:S01]  /*c1c0*/  FFMA.FTZ R50, R55, R50, R58 ;  /* 0x0000003237327223 */ /* 0x000fe2000001003a */
[----:B------:R-:W-:Y:S01]  /*c1d0*/  HADD2.F32 R52, -RZ, R43.H1_H1 ;  /* 0x3000002bff347230 */ /* 0x000fe20000004100 */
[C---:B------:R-:W-:Y:S01]  /*c1e0*/  FMUL.FTZ R60, R8.reuse, R13 ;  /* 0x0000000d083c7220 */ /* 0x040fe20000410000 */
[----:B------:R-:W-:Y:S01]  /*c1f0*/  HADD2.F32 R49, -RZ, R14.H1_H1 ;  /* 0x3000000eff317230 */ /* 0x000fe20000004100 */
[C---:B------:R-:W-:Y:S01]  /*c200*/  FMUL.FTZ R62, R37.reuse, R48 ;  /* 0x00000030253e7220 */ /* 0x040fe20000410000 */
[----:B------:R-:W-:Y:S01]  /*c210*/  HADD2.F32 R58, -RZ, R36.H1_H1 ;  /* 0x30000024ff3a7230 */ /* 0x000fe20000004100 */
[----:B------:R-:W-:Y:S01]  /*c220*/  FMUL.FTZ R37, R37, R53 ;  /* 0x0000003525257220 */ /* 0x000fe20000410000 */
[--C-:B------:R-:W-:Y:S01]  /*c230*/  HADD2.F32 R14, -RZ, R15.reuse.H0_H0 ;  /* 0x2000000fff0e7230 */ /* 0x100fe20000004100 */
[-C--:B------:R-:W-:Y:S01]  /*c240*/  FMUL.FTZ R8, R8, R9.reuse ;  /* 0x0000000908087220 */ /* 0x080fe20000410000 */
[----:B------:R-:W-:Y:S01]  /*c250*/  HADD2.F32 R54, -RZ, R10.H1_H1 ;  /* 0x3000000aff367230 */ /* 0x000fe20000004100 */
[----:B------:R-:W-:Y:S01]  /*c260*/  FFMA.FTZ R60, R52, R9, R60 ;  /* 0x00000009343c7223 */ /* 0x000fe2000001003c */
[----:B------:R-:W-:Y:S01]  /*c270*/  HADD2.F32 R9, -RZ, R38.H1_H1 ;  /* 0x30000026ff097230 */ /* 0x000fe20000004100 */
[----:B------:R-:W-:Y:S01]  /*c280*/  FFMA.FTZ R53, R39, R53, R62 ;  /* 0x0000003527357223 */ /* 0x000fe2000001003e */
[----:B------:R-:W-:Y:S01]  /*c290*/  HADD2.F32 R15, -RZ, R15.H1_H1 ;  /* 0x3000000fff0f7230 */ /* 0x000fe20000004100 */
[C---:B------:R-:W-:Y:S01]  /*c2a0*/  FMUL.FTZ R63, R58.reuse, R49 ;  /* 0x000000313a3f7220 */ /* 0x040fe20000410000 */
[----:B------:R-:W-:Y:S01]  /*c2b0*/  HADD2.F32 R10, -RZ, R11.H0_H0 ;  /* 0x2000000bff0a7230 */ /* 0x000fe20000004100 */
[-C--:B------:R-:W-:Y:S01]  /*c2c0*/  FMUL.FTZ R58, R58, R54.reuse ;  /* 0x000000363a3a7220 */ /* 0x080fe20000410000 */
[----:B------:R-:W-:Y:S01]  /*c2d0*/  HADD2.F32 R41, -RZ, R41.H0_H0 ;  /* 0x20000029ff297230 */ /* 0x000fe20000004100 */
[----:B------:R-:W-:Y:S01]  /*c2e0*/  FFMA.FTZ R63, R9, R54, R63 ;  /* 0x00000036093f7223 */ /* 0x000fe2000001003f */
[----:B------:R-:W-:Y:S01]  /*c2f0*/  HADD2.F32 R62, -RZ, R36.H0_H0 ;  /* 0x20000024ff3e7230 */ /* 0x000fe20000004100 */
[----:B------:R-:W-:Y:S01]  /*c300*/  FFMA.FTZ R51, R55, R46, -R51 ;  /* 0x0000002e37337223 */ /* 0x000fe20000010833 */
[----:B------:R-:W-:Y:S01]  /*c310*/  HADD2.F32 R11, -RZ, R11.H1_H1 ;  /* 0x3000000bff0b7230 */ /* 0x000fe20000004100 */
[C---:B------:R-:W-:Y:S01]  /*c320*/  FMUL.FTZ R36, R41.reuse, R14 ;  /* 0x0000000e29247220 */ /* 0x040fe20000410000 */
[----:B------:R-:W-:Y:S01]  /*c330*/  HADD2.F32 R43, -RZ, R43.H0_H0 ;  /* 0x2000002bff2b7230 */ /* 0x000fe20000004100 */
[----:B------:R-:W-:Y:S01]  /*c340*/  FMUL.FTZ R54, R62, R15 ;  /* 0x0000000f3e367220 */ /* 0x000fe20000410000 */
[----:B------:R-:W-:Y:S01]  /*c350*/  HADD2.F32 R38, -RZ, R38.H0_H0 ;  /* 0x20000026ff267230 */ /* 0x000fe20000004100 */
[----:B------:R-:W-:-:S02]  /*c360*/  FMUL.FTZ R41, R41, R10 ;  /* 0x0000000a29297220 */ /* 0x000fc40000410000 */
[----:B------:R-:W-:Y:S02]  /*c370*/  FMUL.FTZ R62, R62, R11 ;  /* 0x0000000b3e3e7220 */ /* 0x000fe40000410000 */
        /* <DEDUP_REMOVED lines=10> */
[C---:B------:R-:W-:Y:S01]  /*c420*/  FFMA.FTZ R62, R38.reuse, R15, -R62 ;  /* 0x0000000f263e7223 */ /* 0x040fe2000001083e */
        /* <DEDUP_REMOVED lines=8> */
.L_x_764:
[----:B------:R-:W-:Y:S05]  /*c4b0*/  BSYNC B0 ;  /* 0x0000000000007941 */ /* 0x000fea0003800000 */
.L_x_763:
[----:B-1----:R-:W-:Y:S01]  /*c4c0*/  IADD3 R9, R27, 0x20, RZ ;  /* 0x000000201b097810 */ /* 0x002fe20007ffe0ff */
[----:B------:R-:W-:Y:S03]  /*c4d0*/  BSSY B0, `(.L_x_765) ;  /* 0x000006b000007945 */ /* 0x000fe60003800000 */
[----:B------:R-:W-:-:S13]  /*c4e0*/  ISETP.GE.AND P0, PT, R9, c[0x0][0x27c], PT ;  /* 0x00009f0009007a0c */ /* 0x000fda0003f06270 */
[----:B------:R-:W-:Y:S05]  /*c4f0*/  @P0 BRA `(.L_x_766) ;  /* 0x0000068000000947 */ /* 0x000fea0003800000 */
[----:B------:R-:W-:Y:S01]  /*c500*/  SHF.R.S32.HI R12, RZ, 0x1f, R9 ;  /* 0x0000001fff0c7819 */ /* 0x000fe20000011409 */
[----:B------:R-:W-:Y:S01]  /*c510*/  HADD2.F32 R49, -RZ, R32.H0_H0 ;  /* 0x20000020ff317230 */ /* 0x000fe20000004100 */
[----:B------:R-:W-:Y:S01]  /*c520*/  MOV R13, c[0x0][0x27c] ;  /* 0x00009f00000d7a02 */ /* 0x000fe20000000f00 */
[--C-:B------:R-:W-:Y:S01]  /*c530*/  HADD2.F32 R47, -RZ, R34.reuse.H1_H1 ;  /* 0x30000022ff2f7230 */ /* 0x100fe20000004100 */
[CC--:B------:R-:W-:Y:S01]  /*c540*/  LEA.HI R15, R12.reuse, R9.reuse, RZ, 0x3 ;  /* 0x000000090c0f7211 */ /* 0x0c0fe200078f18ff */
[----:B------:R-:W-:Y:S01]  /*c550*/  HADD2.F32 R48, -RZ, R29.H1_H1 ;  /* 0x3000001dff307230 */ /* 0x000fe20000004100 */
[----:B------:R-:W-:Y:S01]  /*c560*/  SHF.R.S32.HI R8, RZ, 0x1f, R19 ;  /* 0x0000001fff087819 */ /* 0x000fe20000011413 */
[----:B------:R-:W-:Y:S01]  /*c570*/  HADD2.F32 R51, -RZ, R34.H0_H0 ;  /* 0x20000022ff337230 */ /* 0x000fe20000004100 */
[----:B------:R-:W-:Y:S01]  /*c580*/  SHF.R.S32.HI R10, RZ, 0x3, R15 ;  /* 0x00000003ff0a7819 */ /* 0x000fe2000001140f */
[----:B------:R-:W-:Y:S01]  /*c590*/  HADD2.F32 R43, -RZ, R32.H1_H1 ;  /* 0x30000020ff2b7230 */ /* 0x000fe20000004100 */
[----:B------:R-:W-:Y:S01]  /*c5a0*/  SHF.L.U32 R14, R19, 0x6, RZ ;  /* 0x00000006130e7819 */ /* 0x000fe200000006ff */
[----:B------:R-:W-:Y:S01]  /*c5b0*/  HADD2.F32 R32, -RZ, R31.H1_H1 ;  /* 0x3000001fff207230 */ /* 0x000fe20000004100 */
[----:B------:R-:W-:Y:S01]  /*c5c0*/  LEA.HI R13, R13, R10, RZ, 0x1d ;  /* 0x0000000a0d0d7211 */ /* 0x000fe200078fe8ff */
[----:B------:R-:W-:Y:S01]  /*c5d0*/  HADD2.F32 R29, -RZ, R29.H0_H0 ;  /* 0x2000001dff1d7230 */ /* 0x000fe20000004100 */
[----:B------:R-:W-:Y:S01]  /*c5e0*/  LEA.HI R12, R12, R9, RZ, 0x6 ;  /* 0x000000090c0c7211 */ /* 0x000fe200078f30ff */
[----:B------:R-:W-:Y:S01]  /*c5f0*/  HADD2.F32 R31, -RZ, R31.H0_H0 ;  /* 0x2000001fff1f7230 */ /* 0x000fe20000004100 */
[----:B------:R-:W-:-:S02]  /*c600*/  LEA.HI R9, R8, R19, RZ, 0x3 ;  /* 0x0000001308097211 */ /* 0x000fc400078f18ff */
        /* <DEDUP_REMOVED lines=87> */
.L_x_766:
[----:B------:R-:W-:Y:S05]  /*cb80*/  BSYNC B0 ;  /* 0x0000000000007941 */ /* 0x000fea0003800000 */
.L_x_765:
[----:B-1----:R-:W-:-:S04]  /*cb90*/  IADD3 R14, R27, 0x40, RZ ;  /* 0x000000401b0e7810 */ /* 0x002fc80007ffe0ff */
[----:B------:R-:W-:-:S13]  /*cba0*/  ISETP.GE.AND P0, PT, R14, c[0x0][0x27c], PT ;  /* 0x00009f000e007a0c */ /* 0x000fda0003f06270 */
[----:B------:R-:W-:Y:S05]  /*cbb0*/  @P0 BRA `(.L_x_744) ;  /* 0x0000068000000947 */ /* 0x000fea0003800000 */
[----:B------:R-:W-:Y:S01]  /*cbc0*/  SHF.R.S32.HI R13, RZ, 0x1f, R14 ;  /* 0x0000001fff0d7819 */ /* 0x000fe2000001140e */
[--C-:B------:R-:W-:Y:S01]  /*cbd0*/  HADD2.F32 R33, -RZ, R23.reuse.H1_H1 ;  /* 0x30000017ff217230 */ /* 0x100fe20000004100 */
[----:B------:R-:W-:Y:S01]  /*cbe0*/  MOV R11, c[0x0][0x27c] ;  /* 0x00009f00000b7a02 */ /* 0x000fe20000000f00 */
[----:B------:R-:W-:Y:S01]  /*cbf0*/  HADD2.F32 R23, -RZ, R23.H0_H0 ;  /* 0x20000017ff177230 */ /* 0x000fe20000004100 */
[----:B------:R-:W-:Y:S01]  /*cc00*/  LEA.HI R9, R13, R14, RZ, 0x3 ;  /* 0x0000000e0d097211 */ /* 0x000fe200078f18ff */
[--C-:B------:R-:W-:Y:S01]  /*cc10*/  HADD2.F32 R37, -RZ, R25.reuse.H1_H1 ;  /* 0x30000019ff257230 */ /* 0x100fe20000004100 */
[----:B------:R-:W-:Y:S01]  /*cc20*/  SHF.R.S32.HI R8, RZ, 0x1f, R19 ;  /* 0x0000001fff087819 */ /* 0x000fe20000011413 */
[--C-:B------:R-:W-:Y:S01]  /*cc30*/  HADD2.F32 R38, -RZ, R20.reuse.H1_H1 ;  /* 0x30000014ff267230 */ /* 0x100fe20000004100 */
[----:B------:R-:W-:Y:S01]  /*cc40*/  SHF.R.S32.HI R10, RZ, 0x3, R9 ;  /* 0x00000003ff0a7819 */ /* 0x000fe20000011409 */
[----:B------:R-:W-:Y:S01]  /*cc50*/  HADD2.F32 R25, -RZ, R25.H0_H0 ;  /* 0x20000019ff197230 */ /* 0x000fe20000004100 */
[----:B------:R-:W-:Y:S01]  /*cc60*/  SHF.L.U32 R12, R19, 0x6, RZ ;  /* 0x00000006130c7819 */ /* 0x000fe200000006ff */
[----:B------:R-:W-:Y:S01]  /*cc70*/  HADD2.F32 R20, -RZ, R20.H0_H0 ;  /* 0x20000014ff147230 */ /* 0x000fe20000004100 */
[----:B------:R-:W-:Y:S01]  /*cc80*/  LEA.HI R11, R11, R10, RZ, 0x1d ;  /* 0x0000000a0b0b7211 */ /* 0x000fe200078fe8ff */
[----:B------:R-:W-:Y:S01]  /*cc90*/  HADD2.F32 R42, -RZ, R18.H1_H1 ;  /* 0x30000012ff2a7230 */ /* 0x000fe20000004100 */
[----:B------:R-:W-:Y:S01]  /*cca0*/  LEA.HI R8, R8, R19, RZ, 0x3 ;  /* 0x0000001308087211 */ /* 0x000fe200078f18ff */
[----:B------:R-:W-:Y:S01]  /*ccb0*/  HADD2.F32 R49, -RZ, R26.H0_H0 ;  /* 0x2000001aff317230 */ /* 0x000fe20000004100 */
[----:B------:R-:W-:-:S02]  /*ccc0*/  SHF.R.S32.HI R10, RZ, 0x1f, R11 ;  /* 0x0000001fff0a7819 */ /* 0x000fc4000001140b */
[----:B------:R-:W-:Y:S01]  /*ccd0*/  LOP3.LUT R12, R12, 0x1c0, RZ, 0xc0, !PT ;  /* 0x000001c00c0c7812 */ /* 0x000fe200078ec0ff */
[----:B------:R-:W-:Y:S01]  /*cce0*/  IMAD.SHL.U32 R8, R8, 0x40, RZ ;  /* 0x0000004008087824 */ /* 0x000fe200078e00ff */
[----:B------:R-:W-:Y:S02]  /*ccf0*/  LEA.HI R13, R13, R14, RZ, 0x6 ;  /* 0x0000000e0d0d7211 */ /* 0x000fe400078f30ff */
[----:B------:R-:W-:Y:S02]  /*cd00*/  LEA.HI R10, R10, R11, RZ, 0x3 ;  /* 0x0000000b0a0a7211 */ /* 0x000fe400078f18ff */
[----:B------:R-:W-:Y:S02]  /*cd10*/  SHF.L.U32 R15, R11, 0x3, RZ ;  /* 0x000000030b0f7819 */ /* 0x000fe400000006ff */
[----:B------:R-:W-:Y:S01]  /*cd20*/  LOP3.LUT R14, R12, 0x38, R9, 0xf8, !PT ;  /* 0x000000380c0e7812 */ /* 0x000fe200078ef809 */
[----:B------:R-:W-:Y:S01]  /*cd30*/  IMAD.SHL.U32 R11, R10, 0x400, RZ ;  /* 0x000004000a0b7824 */ /* 0x000fe200078e00ff */
[----:B------:R-:W-:-:S02]  /*cd40*/  SHF.L.U32 R13, R13, 0x7, RZ ;  /* 0x000000070d0d7819 */ /* 0x000fc400000006ff */
[----:B------:R-:W-:Y:S02]  /*cd50*/  SHF.R.U32.HI R9, RZ, 0x3, R12 ;  /* 0x00000003ff097819 */ /* 0x000fe4000001160c */
[----:B------:R-:W-:Y:S02]  /*cd60*/  LOP3.LUT R12, R12, 0x38, R15, 0xf8, !PT ;  /* 0x000000380c0c7812 */ /* 0x000fe400078ef80f */
[----:B------:R-:W-:Y:S02]  /*cd70*/  LOP3.LUT R13, R13, 0x7fffe000, RZ, 0xc0, !PT ;  /* 0x7fffe0000d0d7812 */ /* 0x000fe400078ec0ff */
[----:B------:R-:W-:Y:S02]  /*cd80*/  LOP3.LUT R8, R8, 0xfffffe00, RZ, 0xc0, !PT ;  /* 0xfffffe0008087812 */ /* 0x000fe400078ec0ff */
[-C--:B------:R-:W-:Y:S02]  /*cd90*/  LOP3.LUT R14, R14, R9.reuse, RZ, 0x3c, !PT ;  /* 0x000000090e0e7212 */ /* 0x080fe400078e3cff */
[----:B------:R-:W-:-:S02]  /*cda0*/  LOP3.LUT R10, R12, R9, RZ, 0x3c, !PT ;  /* 0x000000090c0a7212 */ /* 0x000fc400078e3cff */
[----:B------:R-:W-:Y:S02]  /*cdb0*/  LOP3.LUT R9, R11, 0x7fffe000, RZ, 0xc0, !PT ;  /* 0x7fffe0000b097812 */ /* 0x000fe400078ec0ff */
[--C-:B------:R-:W-:Y:S02]  /*cdc0*/  IADD3 R13, R14, R13, R8.reuse ;  /* 0x0000000d0e0d7210 */ /* 0x100fe40007ffe008 */
[----:B------:R-:W-:Y:S02]  /*cdd0*/  IADD3 R9, R10, R9, R8 ;  /* 0x000000090a097210 */ /* 0x000fe40007ffe008 */
[----:B------:R-:W-:Y:S02]  /*cde0*/  SHF.L.U32 R27, R13, 0x1, RZ ;  /* 0x000000010d1b7819 */ /* 0x000fe400000006ff */
[----:B------:R-:W-:-:S03]  /*cdf0*/  SHF.L.U32 R19, R9, 0x1, RZ ;  /* 0x0000000109137819 */ /* 0x000fc600000006ff */
[----:B------:R-:W1:Y:S04]  /*ce00*/  LDS.128 R12, [R27+0x18100] ;  /* 0x018100001b0c7984 */ /* 0x000e680000000c00 */
[----:B------:R-:W2:Y:S01]  /*ce10*/  LDS.128 R8, [R19+0x18100] ;  /* 0x0181000013087984 */ /* 0x000ea20000000c00 */
[--C-:B-1----:R-:W-:Y:S02]  /*ce20*/  HADD2.F32 R28, -RZ, R12.reuse.H0_H0 ;  /* 0x2000000cff1c7230 */ /* 0x102fe40000004100 */
[----:B------:R-:W-:Y:S02]  /*ce30*/  HADD2.F32 R29, -RZ, R12.H1_H1 ;  /* 0x3000000cff1d7230 */ /* 0x000fe40000004100 */
[----:B------:R-:W-:Y:S01]  /*ce40*/  HADD2.F32 R12, -RZ, R13.H0_H0 ;  /* 0x2000000dff0c7230 */ /* 0x000fe20000004100 */
[----:B------:R-:W-:Y:S01]  /*ce50*/  FMUL.FTZ R39, R33, R28 ;  /* 0x0000001c21277220 */ /* 0x000fe20000410000 */
[--C-:B--2---:R-:W-:Y:S01]  /*ce60*/  HADD2.F32 R32, -RZ, R8.reuse.H0_H0 ;  /* 0x20000008ff207230 */ /* 0x104fe20000004100 */
        /* <DEDUP_REMOVED lines=9> */
[--C-:B------:R-:W-:Y:S01]  /*cf00*/  HADD2.F32 R39, -RZ, R22.reuse.H1_H1 ;  /* 0x30000016ff277230 */ /* 0x100fe20000004100 */
[----:B------:R-:W-:Y:S01]  /*cf10*/  FFMA.FTZ R40, R25, R8, R40 ;  /* 0x0000000819287223 */ /* 0x000fe20000010028 */
[----:B------:R-:W-:Y:S01]  /*cf20*/  HADD2.F32 R22, -RZ, R22.H0_H0 ;  /* 0x20000016ff167230 */ /* 0x000fe20000004100 */
[----:B------:R-:W-:Y:S01]  /*cf30*/  FMUL.FTZ R45, R20, R30 ;  /* 0x0000001e142d7220 */ /* 0x000fe20000410000 */
[----:B------:R-:W-:Y:S01]  /*cf40*/  HADD2.F32 R13, -RZ, R14.H0_H0 ;  /* 0x2000000eff0d7230 */ /* 0x000fe20000004100 */
[-C--:B------:R-:W-:Y:S01]  /*cf50*/  FMUL.FTZ R38, R38, R34.reuse ;  /* 0x0000002226267220 */ /* 0x080fe20000410000 */
[----:B------:R-:W-:Y:S01]  /*cf60*/  HADD2.F32 R8, -RZ, R24.H1_H1 ;  /* 0x30000018ff087230 */ /* 0x000fe20000004100 */
[----:B------:R-:W-:Y:S01]  /*cf70*/  FFMA.FTZ R41, R39, R34, R41 ;  /* 0x0000002227297223 */ /* 0x000fe20000010029 */
[----:B------:R-:W-:Y:S01]  /*cf80*/  HADD2.F32 R31, -RZ, R14.H1_H1 ;  /* 0x3000000eff1f7230 */ /* 0x000fe20000004100 */
[-C--:B------:R-:W-:Y:S01]  /*cf90*/  FMUL.FTZ R43, R20, R35.reuse ;  /* 0x00000023142b7220 */ /* 0x080fe20000410000 */
[----:B------:R-:W-:Y:S01]  /*cfa0*/  HADD2.F32 R9, -RZ, R10.H0_H0 ;  /* 0x2000000aff097230 */ /* 0x000fe20000004100 */
[----:B------:R-:W-:Y:S01]  /*cfb0*/  FFMA.FTZ R35, R22, R35, R45 ;  /* 0x0000002316237223 */ /* 0x000fe2000001002d */
[----:B------:R-:W-:Y:S01]  /*cfc0*/  HADD2.F32 R34, -RZ, R26.H1_H1 ;  /* 0x3000001aff227230 */ /* 0x000fe20000004100 */
[C---:B------:R-:W-:Y:S01]  /*cfd0*/  FMUL.FTZ R44, R8.reuse, R13 ;  /* 0x0000000d082c7220 */ /* 0x040fe20000410000 */
[--C-:B------:R-:W-:Y:S01]  /*cfe0*/  HADD2.F32 R14, -RZ, R15.reuse.H0_H0 ;  /* 0x2000000fff0e7230 */ /* 0x100fe20000004100 */
[-C--:B------:R-:W-:Y:S01]  /*cff0*/  FMUL.FTZ R8, R8, R9.reuse ;  /* 0x0000000908087220 */ /* 0x080fe20000410000 */
[----:B------:R-:W-:Y:S01]  /*d000*/  HADD2.F32 R36, -RZ, R10.H1_H1 ;  /* 0x3000000aff247230 */ /* 0x000fe20000004100 */
[----:B------:R-:W-:Y:S01]  /*d010*/  FFMA.FTZ R20, R34, R9, R44 ;  /* 0x0000000922147223 */ /* 0x000fe2000001002c */
[----:B------:R-:W-:Y:S01]  /*d020*/  HADD2.F32 R45, -RZ, R24.H0_H0 ;  /* 0x20000018ff2d7230 */ /* 0x000fe20000004100 */
[C---:B------:R-:W-:Y:S01]  /*d030*/  FMUL.FTZ R47, R42.reuse, R31 ;  /* 0x0000001f2a2f7220 */ /* 0x040fe20000410000 */
[----:B------:R-:W-:Y:S01]  /*d040*/  HADD2.F32 R15, -RZ, R15.H1_H1 ;  /* 0x3000000fff0f7230 */ /* 0x000fe20000004100 */
[----:B------:R-:W-:Y:S01]  /*d050*/  FMUL.FTZ R42, R42, R36 ;  /* 0x000000242a2a7220 */ /* 0x000fe20000410000 */
[--C-:B------:R-:W-:Y:S01]  /*d060*/  HADD2.F32 R10, -RZ, R11.reuse.H0_H0 ;  /* 0x2000000bff0a7230 */ /* 0x100fe20000004100 */
[----:B------:R-:W-:Y:S01]  /*d070*/  FFMA.FTZ R33, R37, R28, -R33 ;  /* 0x0000001c25217223 */ /* 0x000fe20000010821 */
[----:B------:R-:W-:Y:S01]  /*d080*/  HADD2.F32 R24, -RZ, R18.H0_H0 ;  /* 0x20000012ff187230 */ /* 0x000fe20000004100 */
[C---:B------:R-:W-:Y:S01]  /*d090*/  FMUL.FTZ R18, R45.reuse, R14 ;  /* 0x0000000e2d127220 */ /* 0x040fe20000410000 */
[----:B------:R-:W-:Y:S01]  /*d0a0*/  HADD2.F32 R11, -RZ, R11.H1_H1 ;  /* 0x3000000bff0b7230 */ /* 0x000fe20000004100 */
[----:B------:R-:W-:Y:S01]  /*d0b0*/  FMUL.FTZ R45, R45, R10 ;  /* 0x0000000a2d2d7220 */ /* 0x000fe20000410000 */
[--C-:B------:R-:W-:Y:S01]  /*d0c0*/  HADD2.F32 R9, -RZ, R21.reuse.H1_H1 ;  /* 0x30000015ff097230 */ /* 0x100fe20000004100 */
[----:B------:R-:W-:Y:S01]  /*d0d0*/  FFMA.FTZ R38, R39, R29, -R38 ;  /* 0x0000001d27267223 */ /* 0x000fe20000010826 */
[----:B------:R-:W-:Y:S01]  /*d0e0*/  HADD2.F32 R26, -RZ, R21.H0_H0 ;  /* 0x20000015ff1a7230 */ /* 0x000fe20000004100 */
[----:B------:R-:W-:-:S02]  /*d0f0*/  FMUL.FTZ R21, R24, R15 ;  /* 0x0000000f18157220 */ /* 0x000fc40000410000 */
[----:B------:R-:W-:Y:S02]  /*d100*/  FMUL.FTZ R24, R24, R11 ;  /* 0x0000000b18187220 */ /* 0x000fe40000410000 */
[----:B------:R-:W-:Y:S01]  /*d110*/  FFMA.FTZ R23, R25, R12, -R23 ;  /* 0x0000000c19177223 */ /* 0x000fe20000010817 */
[----:B------:R-:W-:Y:S01]  /*d120*/  F2FP.PACK_AB R12, R38, R33 ;  /* 0x00000021260c723e */ /* 0x000fe200000000ff */
[----:B------:R-:W-:Y:S02]  /*d130*/  FFMA.FTZ R22, R22, R30, -R43 ;  /* 0x0000001e16167223 */ /* 0x000fe4000001082b */
        /* <DEDUP_REMOVED lines=16> */
.L_x_744:
[----:B------:R-:W-:Y:S05]  /*d240*/  BSYNC B2 ;  /* 0x0000000000027941 */ /* 0x000fea0003800000 */
.L_x_728:
[----:B------:R-:W-:-:S04]  /*d250*/  DEPBAR.LE SB0, 0x2 ;  /* 0x000080800000791a */ /* 0x000fc80000000000 */
[----:B------:R-:W-:Y:S01]  /*d260*/  IMAD.SHL.U32 R32, R0, 0x2, RZ ;  /* 0x0000000200207824 */ /* 0x000fe200078e00ff */
[----:B------:R-:W-:Y:S01]  /*d270*/  BAR.SYNC.DEFER_BLOCKING 0x0 ;  /* 0x0000000000007b1d */ /* 0x000fe20000010000 */
[----:B------:R-:W-:Y:S01]  /*d280*/  IMAD.SHL.U32 R191, R4, 0x2, RZ ;  /* 0x0000000204bf7824 */ /* 0x000fe200078e00ff */
[----:B------:R-:W-:Y:S01]  /*d290*/  LEA R190, R0, 0x18100, 0x1 ;  /* 0x0001810000be7811 */ /* 0x000fe200078e08ff */
[----:B------:R-:W-:Y:S01]  /*d2a0*/  IMAD.MOV.U32 R4, RZ, RZ, 0x20 ;  /* 0x00000020ff047424 */ /* 0x000fe200078e00ff */
[----:B-1----:R-:W-:Y:S01]  /*d2b0*/  @P3 LEA.HI.SX32 R9, R133, 0xfffffffe, 0x1a ;  /* 0xfffffffe85093811 */ /* 0x002fe200078fd2ff */
[----:B------:R-:W-:Y:S01]  /*d2c0*/  IMAD.SHL.U32 R189, R3, 0x2, RZ ;  /* 0x0000000203bd7824 */ /* 0x000fe200078e00ff */
[----:B------:R-:W-:Y:S01]  /*d2d0*/  P2R R135, PR, RZ, 0x2 ;  /* 0x00000002ff877803 */ /* 0x000fe20000000000 */
[----:B------:R-:W-:Y:S01]  /*d2e0*/  IMAD R93, R93, -0x40, R84 ;  /* 0xffffffc05d5d7824 */ /* 0x000fe200078e0254 */
[----:B------:R-:W-:Y:S01]  /*d2f0*/  SEL R0, R4, 0xffffffe0, !P1 ;  /* 0xffffffe004007807 */ /* 0x000fe20004800000 */
[----:B------:R-:W-:Y:S01]  /*d300*/  IMAD.IADD R3, R190, 0x1, R189 ;  /* 0x00000001be037824 */ /* 0x000fe200078e02bd */
[----:B------:R-:W-:Y:S01]  /*d310*/  @P3 SHF.R.S32.HI R8, RZ, 0x1f, R9 ;  /* 0x0000001fff083819 */ /* 0x000fe20000011409 */
[----:B------:R-:W-:Y:S01]  /*d320*/  @P3 IMAD R16, R16, R9, RZ ;  /* 0x0000000910103224 */ /* 0x000fe200078e02ff */
[----:B------:R-:W-:Y:S01]  /*d330*/  LOP3.LUT P1, RZ, R194, 0x1, RZ, 0xc0, !PT ;  /* 0x00000001c2ff7812 */ /* 0x000fe2000782c0ff */
[----:B------:R-:W-:Y:S01]  /*d340*/  IMAD.IADD R87, R191, 0x1, R0 ;  /* 0x00000001bf577824 */ /* 0x000fe200078e0200 */
[----:B------:R-:W-:Y:S01]  /*d350*/  LOP3.LUT P4, RZ, R7, 0x4, RZ, 0xc0, !PT ;  /* 0x0000000407ff7812 */ /* 0x000fe2000788c0ff */
[----:B------:R-:W-:Y:S01]  /*d360*/  @P3 IMAD.WIDE.U32 R10, R9, R17, R206 ;  /* 0x00000011090a3225 */ /* 0x000fe200078e00ce */
[----:B------:R-:W-:-:S03]  /*d370*/  LOP3.LUT R92, R92, 0xffffffe0, RZ, 0xc0, !PT ;  /* 0xffffffe05c5c7812 */ /* 0x000fc600078ec0ff */
[----:B------:R-:W-:Y:S01]  /*d380*/  @P3 IMAD R8, R8, R17, R16 ;  /* 0x0000001108083224 */ /* 0x000fe200078e0210 */
[----:B------:R-:W-:Y:S01]  /*d390*/  @P3 LEA R60, P0, R10, c[0x0][0x1f8], 0x1 ;  /* 0x00007e000a3c3a11 */ /* 0x000fe200078008ff */
[----:B------:R-:W-:Y:S02]  /*d3a0*/  IMAD.MOV.U32 R4, RZ, RZ, 0x40 ;  /* 0x00000040ff047424 */ /* 0x000fe400078e00ff */
[----:B------:R-:W-:Y:S01]  /*d3b0*/  @P3 IMAD.IADD R8, R11, 0x1, R8 ;  /* 0x000000010b083824 */ /* 0x000fe200078e0208 */
[----:B------:R-:W-:Y:S01]  /*d3c0*/  LDSM.16.M88.4 R32, [R32+0x18100] ;  /* 0x018100002020783b */ /* 0x000fe20000000200 */
[----:B------:R-:W-:Y:S01]  /*d3d0*/  IMAD.IADD R85, R85, 0x1, -R92 ;  /* 0x0000000155557824 */ /* 0x000fe200078e0a5c */
[----:B------:R-:W-:Y:S01]  /*d3e0*/  SEL R0, R4, 0xffffffc0, !P4 ;  /* 0xffffffc004007807 */ /* 0x000fe20006000000 */
[----:B------:R-:W-:Y:S01]  /*d3f0*/  IMAD.SHL.U32 R185, R2, 0x2, RZ ;  /* 0x0000000202b97824 */ /* 0x000fe200078e00ff */
[----:B------:R-:W1:Y:S01]  /*d400*/  LDSM.16.M88.4 R20, [R191+0xc100] ;  /* 0x00c10000bf14783b */ /* 0x000e620000000200 */
[----:B------:R-:W-:-:S02]  /*d410*/  @P3 LEA.HI.X R61, R10, c[0x0][0x1fc], R8, 0x1, P0 ;  /* 0x00007f000a3d3a11 */ /* 0x000fc400000f0c08 */
[----:B------:R-:W-:Y:S01]  /*d420*/  @P3 IADD3 R72, P0, R6, R60, RZ ;  /* 0x0000003c06483210 */ /* 0x000fe20007f1e0ff */
[----:B------:R-:W2:Y:S01]  /*d430*/  LDSM.16.M88.4 R48, [R191+0xc900] ;  /* 0x00c90000bf30783b */ /* 0x000ea20000000200 */
[----:B------:R-:W-:Y:S01]  /*d440*/  SEL R188, R4, 0xffffffc0, !P2 ;  /* 0xffffffc004bc7807 */ /* 0x000fe20005000000 */
[----:B------:R-:W-:Y:S02]  /*d450*/  IMAD.IADD R187, R190, 0x1, R0 ;  /* 0x00000001bebb7824 */ /* 0x000fe400078e0200 */
[----:B------:R-:W3:Y:S01]  /*d460*/  LDSM.16.M88.4 R64, [R191+0xd100] ;  /* 0x00d10000bf40783b */ /* 0x000ee20000000200 */
[----:B------:R-:W-:Y:S02]  /*d470*/  @P3 IMAD.X R73, R5, 0x1, R61, P0 ;  /* 0x0000000105493824 */ /* 0x000fe400000e063d */
[----:B------:R-:W-:Y:S01]  /*d480*/  IMAD.IADD R94, R191, 0x1, R188 ;  /* 0x00000001bf5e7824 */ /* 0x000fe200078e02bc */
[----:B------:R-:W-:Y:S01]  /*d490*/  LDSM.16.M88.4 R56, [R3] ;  /* 0x000000000338783b */ /* 0x000fe20000000200 */
[----:B------:R-:W-:-:S02]  /*d4a0*/  IMAD.IADD R186, R3, 0x1, R0 ;  /* 0x0000000103ba7824 */ /* 0x000fc400078e0200 */
[----:B------:R-:W-:Y:S01]  /*d4b0*/  IMAD.IADD R86, R188, 0x1, R87 ;  /* 0x00000001bc567824 */ /* 0x000fe200078e0257 */
[----:B------:R-:W4:Y:S01]  /*d4c0*/  LDSM.16.M88.4 R44, [R87+0xc100] ;  /* 0x00c10000572c783b */ /* 0x000f220000000200 */
[C-C-:B------:R-:W-:Y:S02]  /*d4d0*/  IMAD.IADD R173, R189.reuse, 0x1, R185.reuse ;  /* 0x00000001bdad7824 */ /* 0x140fe400078e02b9 */
[C---:B------:R-:W-:Y:S01]  /*d4e0*/  IMAD.IADD R184, R0.reuse, 0x1, R185 ;  /* 0x0000000100b87824 */ /* 0x040fe200078e02b9 */
[----:B------:R-:W5:Y:S01]  /*d4f0*/  LDSM.16.M88.4 R12, [R87+0xc900] ;  /* 0x00c90000570c783b */ /* 0x000f620000000200 */
[----:B------:R-:W-:Y:S02]  /*d500*/  IMAD.IADD R0, R0, 0x1, R173 ;  /* 0x0000000100007824 */ /* 0x000fe400078e02ad */
[----:B------:R-:W-:Y:S01]  /*d510*/  IMAD.IADD R164, R189, 0x1, R184 ;  /* 0x00000001bda47824 */ /* 0x000fe200078e02b8 */
[----:B------:R-:W3:Y:S04]  /*d520*/  LDSM.16.M88.4 R52, [R191+0xd900] ;  /* 0x00d90000bf34783b */ /* 0x000ee80000000200 */
[----:B------:R-:W3:Y:S04]  /*d530*/  LDSM.16.M88.4 R8, [R87+0xd100] ;  /* 0x00d100005708783b */ /* 0x000ee80000000200 */
[----:B------:R-:W-:Y:S04]  /*d540*/  LDSM.16.M88.4 R40, [R87+0xd900] ;  /* 0x00d900005728783b */ /* 0x000fe80000000200 */
[----:B------:R-:W-:Y:S01]  /*d550*/  @!PT LDS RZ, [RZ] ;  /* 0x00000000fffff984 */ /* 0x000fe20000000800 */
[----:B------:R-:W-:Y:S01]  /*d560*/  @!PT LDS RZ, [RZ] ;  /* 0x00000000fffff984 */ /* 0x000fe20000000800 */
[----:B------:R-:W-:Y:S01]  /*d570*/  @!PT LDS RZ, [RZ] ;  /* 0x00000000fffff984 */ /* 0x000fe20000000800 */
[----:B------:R3:W-:Y:S01]  /*d580*/  @P3 LDGSTS.E.BYPASS.LTC128B.128 [R134+0x6100], [R60.64], !P6 ;  /* 0x061000003c863fae */ /* 0x0007e2000f101d46 */
[C---:B-1----:R-:W-:Y:S03]  /*d590*/  HMMA.16816.F32 R24, R32.reuse, R20, RZ ;  /* 0x000000142018723c */ /* 0x042fe600000018ff */
[----:B------:R1:W-:Y:S04]  /*d5a0*/  @P3 LDGSTS.E.BYPASS.LTC128B.128 [R134+0x8100], [R60.64+0x80], !P5 ;  /* 0x081000803c863fae */ /* 0x0003e8000e901d46 */
[----:B------:R1:W-:Y:S01]  /*d5b0*/  @P3 LDGSTS.E.BYPASS.LTC128B.128 [R134+0xa100], [R60.64+0x100], !P1 ;  /* 0x0a1001003c863fae */ /* 0x0003e2000c901d46 */
[C---:B------:R-:W-:Y:S03]  /*d5c0*/  HMMA.16816.F32 R20, R32.reuse, R22, RZ ;  /* 0x000000162014723c */ /* 0x040fe600000018ff */
[----:B------:R1:W-:Y:S04]  /*d5d0*/  @P3 LDGSTS.E.BYPASS.LTC128B.128 [R134+0x7100], [R72.64], !P6 ;  /* 0x0710000048863fae */ /* 0x0003e8000f101d46 */
[----:B------:R1:W-:Y:S01]  /*d5e0*/  @P3 LDGSTS.E.BYPASS.LTC128B.128 [R134+0x9100], [R72.64+0x80], !P5 ;  /* 0x0910008048863fae */ /* 0x0003e2000e901d46 */
[C---:B--2---:R-:W-:Y:S03]  /*d5f0*/  HMMA.16816.F32 R36, R32.reuse, R48, RZ ;  /* 0x000000302024723c */ /* 0x044fe600000018ff */
[----:B------:R1:W-:Y:S04]  /*d600*/  @P3 LDGSTS.E.BYPASS.LTC128B.128 [R134+0xb100], [R72.64+0x100], !P1 ;  /* 0x0b10010048863fae */ /* 0x0003e8000c901d46 */
[----:B------:R-:W-:Y:S01]  /*d610*/  LDSM.16.M88.4 R4, [R187] ;  /* 0x00000000bb04783b */ /* 0x000fe20000000200 */
[C---:B------:R-:W-:Y:S03]  /*d620*/  HMMA.16816.F32 R48, R32.reuse, R50, RZ ;  /* 0x000000322030723c */ /* 0x040fe600000018ff */
[----:B------:R-:W2:Y:S04]  /*d630*/  LDSM.16.M88.4 R16, [R94+0xc100] ;  /* 0x00c100005e10783b */ /* 0x000ea80000000200 */
[----:B------:R-:W2:Y:S01]  /*d640*/  LDSM.16.M88.4 R28, [R94+0xc900] ;  /* 0x00c900005e1c783b */ /* 0x000ea20000000200 */
[C---:B---3--:R-:W-:Y:S03]  /*d650*/  HMMA.16816.F32 R68, R32.reuse, R64, RZ ;  /* 0x000000402044723c */ /* 0x048fe600000018ff */
[----:B------:R-:W-:Y:S04]  /*d660*/  LDSM.16.M88.4 R76, [R87+0xe100] ;  /* 0x00e10000574c783b */ /* 0x000fe80000000200 */
[----:B------:R-:W-:Y:S01]  /*d670*/  LDSM.16.M88.4 R88, [R86+0xe900] ;  /* 0x00e900005658783b */ /* 0x000fe20000000200 */
[----:B------:R-:W-:Y:S03]  /*d680*/  HMMA.16816.F32 R64, R32, R66, RZ ;  /* 0x000000422040723c */ /* 0x000fe600000018ff */
[----:B------:R-:W-:Y:S04]  /*d690*/  LDSM.16.M88.4 R80, [R191+0x10900] ;  /* 0x01090000bf50783b */ /* 0x000fe80000000200 */
[----:B-1----:R-:W-:Y:S01]  /*d6a0*/  LDSM.16.M88.4 R72, [R86+0xe100] ;  /* 0x00e100005648783b */ /* 0x002fe20000000200 */
[C---:B----4-:R-:W-:Y:S03]  /*d6b0*/  HMMA.16816.F32 R24, R56.reuse, R44, R24 ;  /* 0x0000002c3818723c */ /* 0x050fe60000001818 */
[----:B------:R-:W0:Y:S05]  /*d6c0*/  LDGDEPBAR ;  /* 0x00000000000079af */ /* 0x000e2a0000000000 */
[C---:B------:R-:W-:Y:S01]  /*d6d0*/  HMMA.16816.F32 R20, R56.reuse, R46, R20 ;  /* 0x0000002e3814723c */ /* 0x040fe20000001814 */
[----:B------:R-:W-:Y:S07]  /*d6e0*/  LDSM.16.M88.4 R44, [R86+0xc900] ;  /* 0x00c90000562c783b */ /* 0x000fee0000000200 */
[C---:B-----5:R-:W-:Y:S08]  /*d6f0*/  HMMA.16816.F32 R36, R56.reuse, R12, R36 ;  /* 0x0000000c3824723c */ /* 0x060ff00000001824 */
[----:B------:R-:W-:Y:S01]  /*d700*/  HMMA.16816.F32 R48, R56, R14, R48 ;  /* 0x0000000e3830723c */ /* 0x000fe20000001830 */
[----:B------:R-:W1:Y:S07]  /*d710*/  LDSM.16.M88.4 R12, [R94+0xd100] ;  /* 0x00d100005e0c783b */ /* 0x000e6e0000000200 */
[C---:B------:R-:W-:Y:S08]  /*d720*/  HMMA.16816.F32 R60, R32.reuse, R52, RZ ;  /* 0x00000034203c723c */ /* 0x040ff000000018ff */
[----:B------:R-:W-:Y:S01]  /*d730*/  HMMA.16816.F32 R32, R32, R54, RZ ;  /* 0x000000362020723c */ /* 0x000fe200000018ff */
[----:B------:R-:W-:Y:S07]  /*d740*/  LDSM.16.M88.4 R52, [R86+0xc100] ;  /* 0x00c100005634783b */ /* 0x000fee0000000200 */
[C---:B------:R-:W-:Y:S08]  /*d750*/  HMMA.16816.F32 R68, R56.reuse, R8, R68 ;  /* 0x000000083844723c */ /* 0x040ff00000001844 */
[----:B------:R-:W-:Y:S01]  /*d760*/  HMMA.16816.F32 R64, R56, R10, R64 ;  /* 0x0000000a3840723c */ /* 0x000fe20000001840 */
[----:B------:R-:W3:Y:S07]  /*d770*/  LDSM.16.M88.4 R8, [R94+0xd900] ;  /* 0x00d900005e08783b */ /* 0x000eee0000000200 */
[C---:B--2---:R-:W-:Y:S08]  /*d780*/  HMMA.16816.F32 R24, R4.reuse, R16, R24 ;  /* 0x000000100418723c */ /* 0x044ff00000001818 */
[----:B------:R-:W-:Y:S01]  /*d790*/  HMMA.16816.F32 R20, R4, R18, R20 ;  /* 0x000000120414723c */ /* 0x000fe20000001814 */
[----:B------:R-:W2:Y:S07]  /*d7a0*/  LDSM.16.M88.4 R16, [R186] ;  /* 0x00000000ba10783b */ /* 0x000eae0000000200 */
[C---:B------:R-:W-:Y:S08]  /*d7b0*/  HMMA.16816.F32 R60, R56.reuse, R40, R60 ;  /* 0x00000028383c723c */ /* 0x040ff0000000183c */
[----:B------:R-:W-:Y:S01]  /*d7c0*/  HMMA.16816.F32 R56, R56, R42, R32 ;  /* 0x0000002a3838723c */ /* 0x000fe20000001820 */
[----:B------:R-:W-:Y:S04]  /*d7d0*/  LDSM.16.M88.4 R32, [R190+0x4000] ;  /* 0x00400000be20783b */ /* 0x000fe80000000200 */
[----:B------:R-:W-:Y:S03]  /*d7e0*/  LDSM.16.M88.4 R40, [R86+0xd100] ;  /* 0x00d100005628783b */ /* 0x000fe60000000200 */
[C---:B------:R-:W-:Y:S08]  /*d7f0*/  HMMA.16816.F32 R36, R4.reuse, R28, R36 ;  /* 0x0000001c0424723c */ /* 0x040ff00000001824 */
[C---:B------:R-:W-:Y:S01]  /*d800*/  HMMA.16816.F32 R48, R4.reuse, R30, R48 ;  /* 0x0000001e0430723c */ /* 0x040fe20000001830 */
[----:B------:R-:W-:Y:S07]  /*d810*/  LDSM.16.M88.4 R28, [R86+0xd900] ;  /* 0x00d90000561c783b */ /* 0x000fee0000000200 */
[C---:B-1----:R-:W-:Y:S08]  /*d820*/  HMMA.16816.F32 R68, R4.reuse, R12, R68 ;  /* 0x0000000c0444723c */ /* 0x042ff00000001844 */
[C---:B------:R-:W-:Y:S01]  /*d830*/  HMMA.16816.F32 R64, R4.reuse, R14, R64 ;  /* 0x0000000e0440723c */ /* 0x040fe20000001840 */
[----:B------:R-:W1:Y:S07]  /*d840*/  LDSM.16.M88.4 R12, [R191+0xe100] ;  /* 0x00e10000bf0c783b */ /* 0x000e6e0000000200 */
[C---:B---3--:R-:W-:Y:S08]  /*d850*/  HMMA.16816.F32 R60, R4.reuse, R8, R60 ;  /* 0x00000008043c723c */ /* 0x048ff0000000183c */
[----:B------:R-:W-:Y:S01]  /*d860*/  HMMA.16816.F32 R56, R4, R10, R56 ;  /* 0x0000000a0438723c */ /* 0x000fe20000001838 */
[----:B------:R-:W3:Y:S04]  /*d870*/  LDSM.16.M88.4 R4, [R191+0xe900] ;  /* 0x00e90000bf04783b */ /* 0x000ee80000000200 */
[----:B------:R-:W-:Y:S03]  /*d880*/  LDSM.16.M88.4 R8, [R191+0xf100] ;  /* 0x00f10000bf08783b */ /* 0x000fe60000000200 */
[C---:B--2---:R-:W-:Y:S08]  /*d890*/  HMMA.16816.F32 R24, R16.reuse, R52, R24 ;  /* 0x000000341018723c */ /* 0x044ff00000001818 */
[C---:B------:R-:W-:Y:S01]  /*d8a0*/  HMMA.16816.F32 R20, R16.reuse, R54, R20 ;  /* 0x000000361014723c */ /* 0x040fe20000001814 */
[----:B------:R-:W-:Y:S07]  /*d8b0*/  LDSM.16.M88.4 R52, [R87+0xf900] ;  /* 0x00f900005734783b */ /* 0x000fee0000000200 */
[C---:B------:R-:W-:Y:S08]  /*d8c0*/  HMMA.16816.F32 R36, R16.reuse, R44, R36 ;  /* 0x0000002c1024723c */ /* 0x040ff00000001824 */
[----:B------:R-:W-:Y:S01]  /*d8d0*/  HMMA.16816.F32 R48, R16, R46, R48 ;  /* 0x0000002e1030723c */ /* 0x000fe20000001830 */
[----:B------:R-:W2:Y:S07]  /*d8e0*/  LDSM.16.M88.4 R44, [R3+0x4000] ;  /* 0x00400000032c783b */ /* 0x000eae0000000200 */
[C---:B-1----:R-:W-:Y:S08]  /*d8f0*/  HMMA.16816.F32 R24, R32.reuse, R12, R24 ;  /* 0x0000000c2018723c */ /* 0x042ff00000001818 */
[----:B------:R-:W-:Y:S01]  /*d900*/  HMMA.16816.F32 R20, R32, R14, R20 ;  /* 0x0000000e2014723c */ /* 0x000fe20000001814 */
[----:B------:R-:W-:Y:S07]  /*d910*/  LDSM.16.M88.4 R12, [R187+0x4000] ;  /* 0x00400000bb0c783b */ /* 0x000fee0000000200 */
[C---:B------:R-:W-:Y:S08]  /*d920*/  HMMA.16816.F32 R68, R16.reuse, R40, R68 ;  /* 0x000000281044723c */ /* 0x040ff00000001844 */
[C---:B------:R-:W-:Y:S01]  /*d930*/  HMMA.16816.F32 R64, R16.reuse, R42, R64 ;  /* 0x0000002a1040723c */ /* 0x040fe20000001840 */
[----:B------:R-:W-:Y:S07]  /*d940*/  LDSM.16.M88.4 R40, [R191+0xf900] ;  /* 0x00f90000bf28783b */ /* 0x000fee0000000200 */
[C---:B------:R-:W-:Y:S08]  /*d950*/  HMMA.16816.F32 R60, R16.reuse, R28, R60 ;  /* 0x0000001c103c723c */ /* 0x040ff0000000183c */
[----:B------:R-:W-:Y:S01]  /*d960*/  HMMA.16816.F32 R56, R16, R30, R56 ;  /* 0x0000001e1038723c */ /* 0x000fe20000001838 */
[----:B------:R-:W1:Y:S04]  /*d970*/  LDSM.16.M88.4 R16, [R94+0xe100] ;  /* 0x00e100005e10783b */ /* 0x000e680000000200 */
[----:B------:R-:W-:Y:S03]  /*d980*/  LDSM.16.M88.4 R28, [R87+0xe900] ;  /* 0x00e90000571c783b */ /* 0x000fe60000000200 */
[C---:B---3--:R-:W-:Y:S08]  /*d990*/  HMMA.16816.F32 R36, R32.reuse, R4, R36 ;  /* 0x000000042024723c */ /* 0x048ff00000001824 */
[----:B------:R-:W-:Y:S01]  /*d9a0*/  HMMA.16816.F32 R48, R32, R6, R48 ;  /* 0x000000062030723c */ /* 0x000fe20000001830 */
[----:B------:R-:W3:Y:S07]  /*d9b0*/  LDSM.16.M88.4 R4, [R87+0xf100] ;  /* 0x00f100005704783b */ /* 0x000eee0000000200 */
[C---:B--2---:R-:W-:Y:S08]  /*d9c0*/  HMMA.16816.F32 R24, R44.reuse, R76, R24 ;  /* 0x0000004c2c18723c */ /* 0x044ff00000001818 */
[----:B------:R-:W-:Y:S01]  /*d9d0*/  HMMA.16816.F32 R20, R44, R78, R20 ;  /* 0x0000004e2c14723c */ /* 0x000fe20000001814 */
        /* <DEDUP_REMOVED lines=8> */
[----:B------:R-:W-:Y:S01]  /*da60*/  HMMA.16816.F32 R56, R32, R42, R56 ;  /* 0x0000002a2038723c */ /* 0x000fe20000001838 */
[----:B------:R-:W-:Y:S04]  /*da70*/  LDSM.16.M88.4 R40, [R191+0x10100] ;  /* 0x01010000bf28783b */ /* 0x000fe80000000200 */
[----:B------:R-:W-:Y:S03]  /*da80*/  LDSM.16.M88.4 R32, [R94+0xe900] ;  /* 0x00e900005e20783b */ /* 0x000fe60000000200 */
[C---:B---3--:R-:W-:Y:S08]  /*da90*/  HMMA.16816.F32 R68, R44.reuse, R4, R68 ;  /* 0x000000042c44723c */ /* 0x048ff00000001844 */
[C---:B------:R-:W-:Y:S01]  /*daa0*/  HMMA.16816.F32 R64, R44.reuse, R6, R64 ;  /* 0x000000062c40723c */ /* 0x040fe20000001840 */
[----:B------:R-:W1:Y:S07]  /*dab0*/  LDSM.16.M88.4 R4, [R190+0x8000] ;  /* 0x00800000be04783b */ /* 0x000e6e0000000200 */
[C---:B------:R-:W-:Y:S08]  /*dac0*/  HMMA.16816.F32 R36, R44.reuse, R28, R36 ;  /* 0x0000001c2c24723c */ /* 0x040ff00000001824 */
[----:B------:R-:W-:Y:S01]  /*dad0*/  HMMA.16816.F32 R48, R44, R30, R48 ;  /* 0x0000001e2c30723c */ /* 0x000fe20000001830 */
[----:B------:R-:W3:Y:S07]  /*dae0*/  LDSM.16.M88.4 R28, [R94+0xf100] ;  /* 0x00f100005e1c783b */ /* 0x000eee0000000200 */
[C---:B--2---:R-:W-:Y:S08]  /*daf0*/  HMMA.16816.F32 R24, R8.reuse, R72, R24 ;  /* 0x000000480818723c */ /* 0x044ff00000001818 */
[----:B------:R-:W-:Y:S01]  /*db00*/  HMMA.16816.F32 R20, R8, R74, R20 ;  /* 0x0000004a0814723c */ /* 0x000fe20000001814 */
[----:B------:R-:W-:Y:S07]  /*db10*/  LDSM.16.M88.4 R72, [R86+0xf900] ;  /* 0x00f900005648783b */ /* 0x000fee0000000200 */
[C---:B------:R-:W-:Y:S08]  /*db20*/  HMMA.16816.F32 R60, R44.reuse, R52, R60 ;  /* 0x000000342c3c723c */ /* 0x040ff0000000183c */
[----:B------:R-:W-:Y:S01]  /*db30*/  HMMA.16816.F32 R56, R44, R54, R56 ;  /* 0x000000362c38723c */ /* 0x000fe20000001838 */
[----:B------:R-:W-:Y:S04]  /*db40*/  LDSM.16.M88.4 R44, [R3+0x8000] ;  /* 0x00800000032c783b */ /* 0x000fe80000000200 */
[----:B------:R-:W2:Y:S03]  /*db50*/  LDSM.16.M88.4 R52, [R87+0x10100] ;  /* 0x010100005734783b */ /* 0x000ea60000000200 */
[C---:B-1----:R-:W-:Y:S08]  /*db60*/  HMMA.16816.F32 R24, R4.reuse, R40, R24 ;  /* 0x000000280418723c */ /* 0x042ff00000001818 */
[----:B------:R-:W-:Y:S01]  /*db70*/  HMMA.16816.F32 R20, R4, R42, R20 ;  /* 0x0000002a0414723c */ /* 0x000fe20000001814 */
[----:B------:R-:W-:Y:S07]  /*db80*/  LDSM.16.M88.4 R40, [R87+0x10900] ;  /* 0x010900005728783b */ /* 0x000fee0000000200 */
[C---:B------:R-:W-:Y:S08]  /*db90*/  HMMA.16816.F32 R36, R12.reuse, R32, R36 ;  /* 0x000000200c24723c */ /* 0x040ff00000001824 */
[C---:B------:R-:W-:Y:S01]  /*dba0*/  HMMA.16816.F32 R48, R12.reuse, R34, R48 ;  /* 0x000000220c30723c */ /* 0x040fe20000001830 */
[----:B------:R-:W-:Y:S07]  /*dbb0*/  LDSM.16.M88.4 R32, [R187+0x8000] ;  /* 0x00800000bb20783b */ /* 0x000fee0000000200 */
[C---:B---3--:R-:W-:Y:S08]  /*dbc0*/  HMMA.16816.F32 R68, R12.reuse, R28, R68 ;  /* 0x0000001c0c44723c */ /* 0x048ff00000001844 */
[----:B------:R-:W-:Y:S01]  /*dbd0*/  HMMA.16816.F32 R64, R12, R30, R64 ;  /* 0x0000001e0c40723c */ /* 0x000fe20000001840 */
[----:B------:R-:W1:Y:S07]  /*dbe0*/  LDSM.16.M88.4 R28, [R94+0x10100] ;  /* 0x010100005e1c783b */ /* 0x000e6e0000000200 */
[C---:B--2---:R-:W-:Y:S08]  /*dbf0*/  HMMA.16816.F32 R24, R44.reuse, R52, R24 ;  /* 0x000000342c18723c */ /* 0x044ff00000001818 */
[----:B------:R-:W-:Y:S01]  /*dc00*/  HMMA.16816.F32 R20, R44, R54, R20 ;  /* 0x000000362c14723c */ /* 0x000fe20000001814 */
[----:B------:R-:W2:Y:S07]  /*dc10*/  LDSM.16.M88.4 R52, [R191+0x11100] ;  /* 0x01110000bf34783b */ /* 0x000eae0000000200 */
[C---:B------:R-:W-:Y:S08]  /*dc20*/  HMMA.16816.F32 R60, R12.reuse, R16, R60 ;  /* 0x000000100c3c723c */ /* 0x040ff0000000183c */
[----:B------:R-:W-:Y:S01]  /*dc30*/  HMMA.16816.F32 R56, R12, R18, R56 ;  /* 0x000000120c38723c */ /* 0x000fe20000001838 */
[----:B------:R-:W-:Y:S04]  /*dc40*/  LDSM.16.M88.4 R16, [R186+0x8000] ;  /* 0x00800000ba10783b */ /* 0x000fe80000000200 */
[----:B------:R-:W3:Y:S03]  /*dc50*/  LDSM.16.M88.4 R12, [R86+0x10100] ;  /* 0x01010000560c783b */ /* 0x000ee60000000200 */
[C---:B------:R-:W-:Y:S08]  /*dc60*/  HMMA.16816.F32 R36, R8.reuse, R88, R36 ;  /* 0x000000580824723c */ /* 0x040ff00000001824 */
[C---:B------:R-:W-:Y:S08]  /*dc70*/  HMMA.16816.F32 R48, R8.reuse, R90, R48 ;  /* 0x0000005a0830723c */ /* 0x040ff00000001830 */
[----:B------:R-:W-:Y:S01]  /*dc80*/  HMMA.16816.F32 R88, R8, R76, R68 ;  /* 0x0000004c0858723c */ /* 0x000fe20000001844 */
[----:B------:R-:W-:Y:S07]  /*dc90*/  LDSM.16.M88.4 R68, [R94+0x10900] ;  /* 0x010900005e44783b */ /* 0x000fee0000000200 */
[C---:B-1----:R-:W-:Y:S08]  /*dca0*/  HMMA.16816.F32 R24, R32.reuse, R28, R24 ;  /* 0x0000001c2018723c */ /* 0x042ff00000001818 */
[----:B------:R-:W-:Y:S01]  /*dcb0*/  HMMA.16816.F32 R20, R32, R30, R20 ;  /* 0x0000001e2014723c */ /* 0x000fe20000001814 */
[----:B------:R-:W1:Y:S07]  /*dcc0*/  LDSM.16.M88.4 R28, [R87+0x11100] ;  /* 0x01110000571c783b */ /* 0x000e6e0000000200 */
[----:B--2---:R-:W-:Y:S08]  /*dcd0*/  HMMA.16816.F32 R88, R4, R52, R88 ;  /* 0x000000340458723c */ /* 0x004ff00000001858 */
[----:B------:R-:W-:Y:S08]  /*dce0*/  HMMA.16816.F32 R60, R8, R72, R60 ;  /* 0x00000048083c723c */ /* 0x000ff0000000183c */
[----:B---3--:R-:W-:Y:S08]  /*dcf0*/  HMMA.16816.F32 R24, R16, R12, R24 ;  /* 0x0000000c1018723c */ /* 0x008ff00000001818 */
[----:B------:R-:W-:Y:S01]  /*dd00*/  HMMA.16816.F32 R56, R8, R74, R56 ;  /* 0x0000004a0838723c */ /* 0x000fe20000001838 */
[----:B------:R-:W2:Y:S07]  /*dd10*/  LDSM.16.M88.4 R72, [R191+0x11900] ;  /* 0x01190000bf48783b */ /* 0x000eae0000000200 */
[C---:B------:R-:W-:Y:S08]  /*dd20*/  HMMA.16816.F32 R36, R4.reuse, R80, R36 ;  /* 0x000000500424723c */ /* 0x040ff00000001824 */
[----:B------:R-:W-:Y:S01]  /*dd30*/  HMMA.16816.F32 R48, R4, R82, R48 ;  /* 0x000000520430723c */ /* 0x000fe20000001830 */
[----:B------:R-:W-:-:S02]  /*dd40*/  FMUL.FTZ R3, R24, c[0x0][0x320] ;  /* 0x0000c80018037a20 */ /* 0x000fc40000410000 */
[----:B------:R-:W-:-:S04]  /*dd50*/  FMUL.FTZ R52, R25, c[0x0][0x320] ;  /* 0x0000c80019347a20 */ /* 0x000fc80000410000 */
[----:B------:R-:W-:Y:S01]  /*dd60*/  MUFU.TANH R3, R3 ;  /* 0x0000000300037308 */ /* 0x000fe20000002400 */
[----:B------:R-:W-:Y:S01]  /*dd70*/  HMMA.16816.F32 R64, R8, R78, R64 ;  /* 0x0000004e0840723c */ /* 0x000fe20000001840 */
[----:B------:R-:W-:Y:S06]  /*dd80*/  LDSM.16.M88.4 R8, [R86+0x10900] ;  /* 0x010900005608783b */ /* 0x000fec0000000200 */
[----:B------:R-:W-:Y:S01]  /*dd90*/  MUFU.TANH R52, R52 ;  /* 0x0000003400347308 */ /* 0x000fe20000002400 */
[C---:B-1----:R-:W-:Y:S07]  /*dda0*/  HMMA.16816.F32 R88, R44.reuse, R28, R88 ;  /* 0x0000001c2c58723c */ /* 0x042fee0000001858 */
[----:B------:R-:W-:Y:S01]  /*ddb0*/  FMUL.FTZ R28, R26, c[0x0][0x320] ;  /* 0x0000c8001a1c7a20 */ /* 0x000fe20000410000 */
[----:B------:R-:W-:Y:S01]  /*ddc0*/  HMMA.16816.F32 R36, R44, R40, R36 ;  /* 0x000000282c24723c */ /* 0x000fe20000001824 */
[----:B------:R-:W-:-:S02]  /*ddd0*/  FMUL.FTZ R29, R27, c[0x0][0x320] ;  /* 0x0000c8001b1d7a20 */ /* 0x000fc40000410000 */
[----:B------:R-:W1:Y:S02]  /*dde0*/  LDSM.16.M88.4 R24, [R87+0x11900] ;  /* 0x011900005718783b */ /* 0x000e640000000200 */
[----:B------:R-:W3:Y:S03]  /*ddf0*/  MUFU.TANH R28, R28 ;  /* 0x0000001c001c7308 */ /* 0x000ee60000002400 */
[----:B------:R-:W-:Y:S01]  /*de00*/  HMMA.16816.F32 R48, R44, R42, R48 ;  /* 0x0000002a2c30723c */ /* 0x000fe20000001830 */
[----:B------:R-:W-:Y:S04]  /*de10*/  LDSM.16.M88.4 R40, [R86+0x11100] ;  /* 0x011100005628783b */ /* 0x000fe80000000200 */
[----:B------:R-:W4:Y:S03]  /*de20*/  MUFU.TANH R29, R29 ;  /* 0x0000001d001d7308 */ /* 0x000f260000002400 */
[----:B------:R-:W-:Y:S01]  /*de30*/  HMMA.16816.F32 R20, R16, R14, R20 ;  /* 0x0000000e1014723c */ /* 0x000fe20000001814 */
[----:B------:R-:W5:Y:S07]  /*de40*/  LDSM.16.M88.4 R12, [R94+0x11100] ;  /* 0x011100005e0c783b */ /* 0x000f6e0000000200 */
[C---:B------:R-:W-:Y:S08]  /*de50*/  HMMA.16816.F32 R64, R4.reuse, R54, R64 ;  /* 0x000000360440723c */ /* 0x040ff00000001840 */
[C---:B--2---:R-:W-:Y:S08]  /*de60*/  HMMA.16816.F32 R60, R4.reuse, R72, R60 ;  /* 0x00000048043c723c */ /* 0x044ff0000000183c */
[----:B------:R-:W-:Y:S01]  /*de70*/  HMMA.16816.F32 R56, R4, R74, R56 ;  /* 0x0000004a0438723c */ /* 0x000fe20000001838 */
[----:B------:R-:W2:Y:S01]  /*de80*/  LDSM.16.M88.4 R4, [R94+0x11900] ;  /* 0x011900005e04783b */ /* 0x000ea20000000200 */
[----:B------:R-:W-:-:S02]  /*de90*/  FMUL.FTZ R20, R20, c[0x0][0x320] ;  /* 0x0000c80014147a20 */ /* 0x000fc40000410000 */
[----:B------:R-:W-:Y:S02]  /*dea0*/  FMUL.FTZ R22, R22, c[0x0][0x320] ;  /* 0x0000c80016167a20 */ /* 0x000fe40000410000 */
[----:B------:R-:W-:Y:S02]  /*deb0*/  FMUL.FTZ R21, R21, c[0x0][0x320] ;  /* 0x0000c80015157a20 */ /* 0x000fe40000410000 */
[C---:B------:R-:W-:Y:S01]  /*dec0*/  HMMA.16816.F32 R36, R32.reuse, R68, R36 ;  /* 0x000000442024723c */ /* 0x040fe20000001824 */
[----:B------:R-:W1:Y:S07]  /*ded0*/  MUFU.TANH R20, R20 ;  /* 0x0000001400147308 */ /* 0x000e6e0000002400 */
[----:B------:R-:W-:Y:S01]  /*dee0*/  HMMA.16816.F32 R48, R32, R70, R48 ;  /* 0x000000462030723c */ /* 0x000fe20000001830 */
[----:B------:R-:W2:Y:S07]  /*def0*/  MUFU.TANH R22, R22 ;  /* 0x0000001600167308 */ /* 0x000eae0000002400 */
[C---:B------:R-:W-:Y:S01]  /*df00*/  HMMA.16816.F32 R64, R44.reuse, R30, R64 ;  /* 0x0000001e2c40723c */ /* 0x040fe20000001840 */
[----:B------:R-:W2:Y:S07]  /*df10*/  MUFU.TANH R21, R21 ;  /* 0x0000001500157308 */ /* 0x000eae0000002400 */
[----:B-1----:R-:W-:Y:S08]  /*df20*/  HMMA.16816.F32 R60, R44, R24, R60 ;  /* 0x000000182c3c723c */ /* 0x002ff0000000183c */
[C---:B------:R-:W-:Y:S08]  /*df30*/  HMMA.16816.F32 R36, R16.reuse, R8, R36 ;  /* 0x000000081024723c */ /* 0x040ff00000001824 */
[----:B------:R-:W-:Y:S01]  /*df40*/  HMMA.16816.F32 R48, R16, R10, R48 ;  /* 0x0000000a1030723c */ /* 0x000fe20000001830 */
[----:B------:R-:W1:Y:S01]  /*df50*/  LDSM.16.M88.4 R8, [R86+0x11900] ;  /* 0x011900005608783b */ /* 0x000e620000000200 */
[----:B------:R-:W-:-:S04]  /*df60*/  DEPBAR.LE SB0, 0x2 ;  /* 0x000080800000791a */ /* 0x000fc80000000000 */
[----:B------:R-:W-:Y:S02]  /*df70*/  BAR.SYNC.DEFER_BLOCKING 0x0 ;  /* 0x0000000000007b1d */ /* 0x000fe40000010000 */
[----:B-----5:R-:W-:Y:S07]  /*df80*/  HMMA.16816.F32 R88, R32, R12, R88 ;  /* 0x0000000c2058723c */ /* 0x020fee0000001858 */
[----:B------:R-:W-:Y:S01]  /*df90*/  FMUL.FTZ R12, R23, c[0x0][0x320] ;  /* 0x0000c800170c7a20 */ /* 0x000fe20000410000 */
[----:B------:R-:W-:Y:S01]  /*dfa0*/  HMMA.16816.F32 R56, R44, R26, R56 ;  /* 0x0000001a2c38723c */ /* 0x000fe20000001838 */
[----:B------:R-:W-:-:S02]  /*dfb0*/  FMUL.FTZ R13, R36, c[0x0][0x320] ;  /* 0x0000c800240d7a20 */ /* 0x000fc40000410000 */
[----:B------:R-:W-:Y:S02]  /*dfc0*/  FMUL.FTZ R30, R38, c[0x0][0x320] ;  /* 0x0000c800261e7a20 */ /* 0x000fe40000410000 */
[----:B------:R-:W-:Y:S01]  /*dfd0*/  FMUL.FTZ R23, R37, c[0x0][0x320] ;  /* 0x0000c80025177a20 */ /* 0x000fe20000410000 */
[----:B------:R-:W5:Y:S01]  /*dfe0*/  MUFU.TANH R12, R12 ;  /* 0x0000000c000c7308 */ /* 0x000f620000002400 */
[----:B------:R-:W-:Y:S01]  /*dff0*/  FMUL.FTZ R24, R39, c[0x0][0x320] ;  /* 0x0000c80027187a20 */ /* 0x000fe20000410000 */
[C---:B------:R-:W-:Y:S01]  /*e000*/  HMMA.16816.F32 R64, R32.reuse, R14, R64 ;  /* 0x0000000e2040723c */ /* 0x040fe20000001840 */
[----:B------:R-:W-:Y:S02]  /*e010*/  FMUL.FTZ R25, R48, c[0x0][0x320] ;  /* 0x0000c80030197a20 */ /* 0x000fe40000410000 */
[----:B------:R-:W-:Y:S02]  /*e020*/  FMUL.FTZ R31, R50, c[0x0][0x320] ;  /* 0x0000c800321f7a20 */ /* 0x000fe40000410000 */
[----:B------:R-:W-:Y:S01]  /*e030*/  FMUL.FTZ R49, R49, c[0x0][0x320] ;  /* 0x0000c80031317a20 */ /* 0x000fe20000410000 */
[----:B------:R-:W1:Y:S01]  /*e040*/  MUFU.TANH R13, R13 ;  /* 0x0000000d000d7308 */ /* 0x000e620000002400 */
[----:B------:R-:W-:Y:S01]  /*e050*/  FMUL.FTZ R26, R51, c[0x0][0x320] ;  /* 0x0000c800331a7a20 */ /* 0x000fe20000410000 */
[----:B--2---:R-:W-:Y:S01]  /*e060*/  HMMA.16816.F32 R60, R32, R4, R60 ;  /* 0x00000004203c723c */ /* 0x004fe2000000183c */
[----:B------:R-:W-:Y:S04]  /*e070*/  LDSM.16.MT88.4 R124, [R185+0x100] ;  /* 0x00010000b97c783b */ /* 0x000fe80000004200 */
[----:B------:R-:W-:Y:S01]  /*e080*/  LDSM.16.MT88.4 R116, [R173+0x100] ;  /* 0x00010000ad74783b */ /* 0x000fe20000004200 */
[----:B------:R-:W2:Y:S01]  /*e090*/  MUFU.TANH R30, R30 ;  /* 0x0000001e001e7308 */ /* 0x000ea20000002400 */
[----:B------:R-:W-:Y:S01]  /*e0a0*/  SHF.R.S32.HI R4, RZ, 0x1f, R85 ;  /* 0x0000001fff047819 */ /* 0x000fe20000011455 */
[----:B------:R-:W-:Y:S01]  /*e0b0*/  HMMA.16816.F32 R88, R16, R40, R88 ;  /* 0x000000281058723c */ /* 0x000fe20000001858 */
[----:B------:R-:W-:Y:S02]  /*e0c0*/  LDSM.16.MT88.4 R108, [R184+0x100] ;  /* 0x00010000b86c783b */ /* 0x000fe40000004200 */
[----:B------:R-:W-:-:S02]  /*e0d0*/  LEA.HI R4, R4, R85, RZ, 0x2 ;  /* 0x0000005504047211 */ /* 0x000fc400078f10ff */
[----:B------:R-:W-:Y:S01]  /*e0e0*/  LDSM.16.MT88.4 R100, [R0+0x100] ;  /* 0x000100000064783b */ /* 0x000fe20000004200 */
[----:B------:R-:W1:Y:S01]  /*e0f0*/  MUFU.TANH R23, R23 ;  /* 0x0000001700177308 */ /* 0x000e620000002400 */
[----:B------:R-:W-:Y:S01]  /*e100*/  LOP3.LUT R4, R4, 0x7ffffffc, RZ, 0xc0, !PT ;  /* 0x7ffffffc04047812 */ /* 0x000fe200078ec0ff */
[----:B------:R-:W-:Y:S01]  /*e110*/  HMMA.16816.F32 R56, R32, R6, R56 ;  /* 0x000000062038723c */ /* 0x000fe20000001838 */
[----:B------:R-:W-:Y:S03]  /*e120*/  LDSM.16.MT88.4 R72, [R185+0x4100] ;  /* 0x00410000b948783b */ /* 0x000fe60000004200 */
[----:B------:R-:W-:Y:S01]  /*e130*/  IMAD.IADD R4, R85, 0x1, -R4 ;  /* 0x0000000155047824 */ /* 0x000fe200078e0a04 */
[----:B------:R-:W-:Y:S01]  /*e140*/  LDSM.16.MT88.4 R80, [R173+0x4100] ;  /* 0x00410000ad50783b */ /* 0x000fe20000004200 */
[----:B------:R-:W2:Y:S02]  /*e150*/  MUFU.TANH R24, R24 ;  /* 0x0000001800187308 */ /* 0x000ea40000002400 */
[----:B------:R-:W-:Y:S01]  /*e160*/  IMAD R4, R4, -0x2, R93 ;  /* 0xfffffffe04047824 */ /* 0x000fe200078e025d */
[C---:B------:R-:W-:Y:S01]  /*e170*/  HMMA.16816.F32 R64, R16.reuse, R42, R64 ;  /* 0x0000002a1040723c */ /* 0x040fe20000001840 */
[----:B------:R-:W-:Y:S03]  /*e180*/  LDSM.16.MT88.4 R40, [R185+0x2100] ;  /* 0x00210000b928783b */ /* 0x000fe60000004200 */
[C---:B------:R-:W-:Y:S01]  /*e190*/  ISETP.GT.AND P0, PT, R4.reuse, RZ, PT ;  /* 0x000000ff0400720c */ /* 0x040fe20003f04270 */
[----:B------:R-:W2:Y:S01]  /*e1a0*/  MUFU.TANH R25, R25 ;  /* 0x0000001900197308 */ /* 0x000ea20000002400 */
[----:B------:R-:W-:Y:S01]  /*e1b0*/  ISETP.GT.AND P2, PT, R4, 0x1, PT ;  /* 0x000000010400780c */ /* 0x000fe20003f44270 */
[----:B------:R-:W-:Y:S01]  /*e1c0*/  FMUL.FTZ R88, R88, c[0x0][0x320] ;  /* 0x0000c80058587a20 */ /* 0x000fe20000410000 */
[----:B---3--:R-:W-:Y:S01]  /*e1d0*/  FSEL R28, R28, -INF , P0 ;  /* 0xff8000001c1c7808 */ /* 0x008fe20000000000 */
[C---:B-1----:R-:W-:Y:S01]  /*e1e0*/  HMMA.16816.F32 R60, R16.reuse, R8, R60 ;  /* 0x00000008103c723c */ /* 0x042fe2000000183c */
[----:B------:R-:W-:Y:S01]  /*e1f0*/  FSEL R3, R3, -INF , P0 ;  /* 0xff80000003037808 */ /* 0x000fe20000000000 */
[----:B------:R-:W-:Y:S01]  /*e200*/  FMUL.FTZ R90, R90, c[0x0][0x320] ;  /* 0x0000c8005a5a7a20 */ /* 0x000fe20000410000 */
[----:B------:R-:W-:Y:S01]  /*e210*/  ISETP.GT.AND P0, PT, R4, 0x8, PT ;  /* 0x000000080400780c */ /* 0x000fe20003f04270 */
[----:B------:R-:W1:Y:S01]  /*e220*/  MUFU.TANH R31, R31 ;  /* 0x0000001f001f7308 */ /* 0x000e620000002400 */
[----:B------:R-:W-:Y:S01]  /*e230*/  FSEL R52, R52, -INF , P2 ;  /* 0xff80000034347808 */ /* 0x000fe20001000000 */
[----:B------:R-:W-:Y:S01]  /*e240*/  FMUL.FTZ R89, R89, c[0x0][0x320] ;  /* 0x0000c80059597a20 */ /* 0x000fe20000410000 */
[----:B----4-:R-:W-:Y:S01]  /*e250*/  FSEL R33, R29, -INF , P2 ;  /* 0xff8000001d217808 */ /* 0x010fe20001000000 */
[----:B------:R-:W-:Y:S01]  /*e260*/  HMMA.16816.F32 R56, R16, R10, R56 ;  /* 0x0000000a1038723c */ /* 0x000fe20000001838 */
[----:B------:R-:W-:Y:S01]  /*e270*/  ISETP.GT.AND P2, PT, R4, 0x9, PT ;  /* 0x000000090400780c */ /* 0x000fe20003f44270 */
[----:B------:R-:W-:Y:S01]  /*e280*/  FMUL.FTZ R91, R91, c[0x0][0x320] ;  /* 0x0000c8005b5b7a20 */ /* 0x000fe20000410000 */
[----:B------:R-:W-:Y:S01]  /*e290*/  FSEL R35, R20, -INF , P0 ;  /* 0xff80000014237808 */ /* 0x000fe20000000000 */
[----:B------:R3:W4:Y:S01]  /*e2a0*/  MUFU.TANH R14, R49 ;  /* 0x00000031000e7308 */ /* 0x0007220000002400 */
[----:B------:R-:W-:Y:S01]  /*e2b0*/  FMNMX.FTZ R6, R3, R52, !PT ;  /* 0x0000003403067209 */ /* 0x000fe20007810000 */
[----:B------:R-:W-:Y:S01]  /*e2c0*/  LDSM.16.MT88.4 R140, [R173+0x900] ;  /* 0x00090000ad8c783b */ /* 0x000fe20000004200 */
[----:B------:R-:W-:Y:S01]  /*e2d0*/  FSEL R29, R22, -INF , P0 ;  /* 0xff800000161d7808 */ /* 0x000fe20000000000 */
[----:B------:R-:W-:Y:S01]  /*e2e0*/  FMUL.FTZ R64, R64, c[0x0][0x320] ;  /* 0x0000c80040407a20 */ /* 0x000fe20000410000 */
[----:B------:R-:W-:Y:S01]  /*e2f0*/  ISETP.GT.AND P0, PT, R4, 0x10, PT ;  /* 0x000000100400780c */ /* 0x000fe20003f04270 */
[----:B------:R-:W-:Y:S01]  /*e300*/  FMUL.FTZ R66, R66, c[0x0][0x320] ;  /* 0x0000c80042427a20 */ /* 0x000fe20000410000 */
[----:B------:R-:W-:Y:S01]  /*e310*/  FSEL R21, R21, -INF , P2 ;  /* 0xff80000015157808 */ /* 0x000fe20001000000 */
[----:B------:R-:W1:Y:S01]  /*e320*/  MUFU.TANH R26, R26 ;  /* 0x0000001a001a7308 */ /* 0x000e620000002400 */
[----:B------:R-:W-:Y:S01]  /*e330*/  FMNMX.FTZ R6, R35, R6, !PT ;  /* 0x0000000623067209 */ /* 0x000fe20007810000 */
[----:B------:R-:W-:Y:S01]  /*e340*/  FMUL.FTZ R65, R65, c[0x0][0x320] ;  /* 0x0000c80041417a20 */ /* 0x000fe20000410000 */
[----:B-----5:R-:W-:Y:S01]  /*e350*/  FSEL R27, R12, -INF , P2 ;  /* 0xff8000000c1b7808 */ /* 0x020fe20001000000 */
[----:B------:R-:W-:Y:S01]  /*e360*/  FMUL.FTZ R60, R60, c[0x0][0x320] ;  /* 0x0000c8003c3c7a20 */ /* 0x000fe20000410000 */
[----:B------:R-:W-:Y:S01]  /*e370*/  ISETP.GT.AND P2, PT, R4, 0x11, PT ;  /* 0x000000110400780c */ /* 0x000fe20003f44270 */
[----:B------:R-:W-:Y:S01]  /*e380*/  FMUL.FTZ R61, R61, c[0x0][0x320] ;  /* 0x0000c8003d3d7a20 */ /* 0x000fe20000410000 */
[----:B------:R-:W-:Y:S01]  /*e390*/  FSEL R19, R13, -INF , P0 ;  /* 0xff8000000d137808 */ /* 0x000fe20000000000 */
[----:B------:R-:W5:Y:S01]  /*e3a0*/  MUFU.TANH R215, R88 ;  /* 0x0000005800d77308 */ /* 0x000f620000002400 */
[----:B------:R-:W-:Y:S01]  /*e3b0*/  FMNMX.FTZ R6, R21, R6, !PT ;  /* 0x0000000615067209 */ /* 0x000fe20007810000 */
[----:B------:R-:W-:Y:S01]  /*e3c0*/  FMUL.FTZ R67, R67, c[0x0][0x320] ;  /* 0x0000c80043437a20 */ /* 0x000fe20000410000 */
[----:B--2---:R-:W-:Y:S01]  /*e3d0*/  FSEL R15, R30, -INF , P0 ;  /* 0xff8000001e0f7808 */ /* 0x004fe20000000000 */
[----:B------:R-:W-:Y:S01]  /*e3e0*/  FMUL.FTZ R62, R62, c[0x0][0x320] ;  /* 0x0000c8003e3e7a20 */ /* 0x000fe20000410000 */
[----:B------:R-:W-:Y:S01]  /*e3f0*/  ISETP.GT.AND P0, PT, R4, 0x18, PT ;  /* 0x000000180400780c */ /* 0x000fe20003f04270 */
[----:B------:R-:W-:Y:S01]  /*e400*/  FMUL.FTZ R56, R56, c[0x0][0x320] ;  /* 0x0000c80038387a20 */ /* 0x000fe20000410000 */
[----:B------:R-:W-:Y:S01]  /*e410*/  FSEL R17, R23, -INF , P2 ;  /* 0xff80000017117808 */ /* 0x000fe20001000000 */
[----:B------:R-:W2:Y:S01]  /*e420*/  MUFU.TANH R211, R90 ;  /* 0x0000005a00d37308 */ /* 0x000ea20000002400 */
[----:B------:R-:W-:Y:S01]  /*e430*/  FMNMX.FTZ R6, R19, R6, !PT ;  /* 0x0000000613067209 */ /* 0x000fe20007810000 */
[----:B------:R-:W-:Y:S01]  /*e440*/  FMUL.FTZ R57, R57, c[0x0][0x320] ;  /* 0x0000c80039397a20 */ /* 0x000fe20000410000 */
[----:B------:R-:W-:Y:S01]  /*e450*/  FSEL R13, R24, -INF , P2 ;  /* 0xff800000180d7808 */ /* 0x000fe20001000000 */
[----:B------:R-:W-:Y:S01]  /*e460*/  FMUL.FTZ R63, R63, c[0x0][0x320] ;  /* 0x0000c8003f3f7a20 */ /* 0x000fe20000410000 */
[----:B------:R-:W-:Y:S01]  /*e470*/  ISETP.GT.AND P2, PT, R4, 0x19, PT ;  /* 0x000000190400780c */ /* 0x000fe20003f44270 */
[----:B------:R-:W-:Y:S01]  /*e480*/  FMUL.FTZ R58, R58, c[0x0][0x320] ;  /* 0x0000c8003a3a7a20 */ /* 0x000fe20000410000 */
[----:B------:R-:W-:Y:S01]  /*e490*/  FSEL R7, R25, -INF , P0 ;  /* 0xff80000019077808 */ /* 0x000fe20000000000 */
[----:B------:R-:W2:Y:S01]  /*e4a0*/  MUFU.TANH R169, R89 ;  /* 0x0000005900a97308 */ /* 0x000ea20000002400 */
[----:B------:R-:W-:Y:S01]  /*e4b0*/  FMNMX.FTZ R6, R17, R6, !PT ;  /* 0x0000000611067209 */ /* 0x000fe20007810000 */
[----:B------:R-:W-:Y:S01]  /*e4c0*/  FMUL.FTZ R59, R59, c[0x0][0x320] ;  /* 0x0000c8003b3b7a20 */ /* 0x000fe20000410000 */
[----:B-1----:R-:W-:Y:S01]  /*e4d0*/  FSEL R11, R31, -INF , P0 ;  /* 0xff8000001f0b7808 */ /* 0x002fe20000000000 */
[----:B---3--:R-:W-:Y:S01]  /*e4e0*/  LDSM.16.MT88.4 R48, [R173+0x2100] ;  /* 0x00210000ad30783b */ /* 0x008fe20000004200 */
[----:B------:R-:W-:-:S02]  /*e4f0*/  ISETP.GT.AND P0, PT, R4, 0x20, PT ;  /* 0x000000200400780c */ /* 0x000fc40003f04270 */
[----:B----4-:R-:W-:Y:S01]  /*e500*/  FSEL R5, R14, -INF , P2 ;  /* 0xff8000000e057808 */ /* 0x010fe20001000000 */
[----:B------:R1:W3:Y:S01]  /*e510*/  MUFU.TANH R175, R91 ;  /* 0x0000005b00af7308 */ /* 0x0002e20000002400 */
[----:B------:R-:W-:Y:S01]  /*e520*/  FMNMX.FTZ R6, R7, R6, !PT ;  /* 0x0000000607067209 */ /* 0x000fe20007810000 */
[----:B------:R-:W-:Y:S01]  /*e530*/  LDSM.16.MT88.4 R136, [R184+0x900] ;  /* 0x00090000b888783b */ /* 0x000fe20000004200 */
[----:B------:R-:W-:Y:S02]  /*e540*/  FMNMX.FTZ R8, R28, R33, !PT ;  /* 0x000000211c087209 */ /* 0x000fe40007810000 */
[----:B------:R-:W-:Y:S02]  /*e550*/  FSEL R9, R26, -INF , P2 ;  /* 0xff8000001a097808 */ /* 0x000fe40001000000 */
[----:B------:R-:W-:Y:S01]  /*e560*/  ISETP.GT.AND P2, PT, R4, 0x21, PT ;  /* 0x000000210400780c */ /* 0x000fe20003f44270 */
[----:B------:R-:W4:Y:S01]  /*e570*/  MUFU.TANH R213, R64 ;  /* 0x0000004000d57308 */ /* 0x000f220000002400 */
[----:B-----5:R-:W-:-:S02]  /*e580*/  FSEL R215, R215, -INF , P0 ;  /* 0xff800000d7d77808 */ /* 0x020fc40000000000 */
[----:B------:R-:W-:Y:S02]  /*e590*/  FMNMX.FTZ R6, R5, R6, !PT ;  /* 0x0000000605067209 */ /* 0x000fe40007810000 */
[----:B------:R-:W-:Y:S02]  /*e5a0*/  FMNMX.FTZ R8, R29, R8, !PT ;  /* 0x000000081d087209 */ /* 0x000fe40007810000 */
[----:B--2---:R-:W-:Y:S01]  /*e5b0*/  FSEL R211, R211, -INF , P0 ;  /* 0xff800000d3d37808 */ /* 0x004fe20000000000 */
[----:B------:R-:W2:Y:S01]  /*e5c0*/  MUFU.TANH R193, R66 ;  /* 0x0000004200c17308 */ /* 0x000ea20000002400 */
[----:B------:R-:W-:Y:S01]  /*e5d0*/  ISETP.GT.AND P0, PT, R4, 0x28, PT ;  /* 0x000000280400780c */ /* 0x000fe20003f04270 */
[----:B-1----:R-:W-:Y:S01]  /*e5e0*/  LDSM.16.MT88.4 R88, [R184+0x4100] ;  /* 0x00410000b858783b */ /* 0x002fe20000004200 */
[----:B------:R-:W-:Y:S02]  /*e5f0*/  FSEL R169, R169, -INF , P2 ;  /* 0xff800000a9a97808 */ /* 0x000fe40001000000 */
[----:B------:R-:W-:-:S02]  /*e600*/  FMNMX.FTZ R6, R215, R6, !PT ;  /* 0x00000006d7067209 */ /* 0x000fc40007810000 */
[----:B------:R-:W-:Y:S01]  /*e610*/  FMNMX.FTZ R8, R27, R8, !PT ;  /* 0x000000081b087209 */ /* 0x000fe20007810000 */
[----:B------:R-:W1:Y:S01]  /*e620*/  MUFU.TANH R167, R65 ;  /* 0x0000004100a77308 */ /* 0x000e620000002400 */
[----:B---3--:R-:W-:Y:S02]  /*e630*/  FSEL R175, R175, -INF , P2 ;  /* 0xff800000afaf7808 */ /* 0x008fe40001000000 */
[----:B------:R-:W-:Y:S02]  /*e640*/  ISETP.GT.AND P2, PT, R4, 0x29, PT ;  /* 0x000000290400780c */ /* 0x000fe40003f44270 */
[----:B----4-:R-:W-:Y:S02]  /*e650*/  FSEL R213, R213, -INF , P0 ;  /* 0xff800000d5d57808 */ /* 0x010fe40000000000 */
[----:B------:R-:W-:Y:S01]  /*e660*/  FMNMX.FTZ R6, R169, R6, !PT ;  /* 0x00000006a9067209 */ /* 0x000fe20007810000 */
[----:B------:R-:W3:Y:S01]  /*e670*/  MUFU.TANH R183, R60 ;  /* 0x0000003c00b77308 */ /* 0x000ee20000002400 */
[----:B------:R-:W-:-:S02]  /*e680*/  FMNMX.FTZ R8, R15, R8, !PT ;  /* 0x000000080f087209 */ /* 0x000fc40007810000 */
[----:B--2---:R-:W-:Y:S02]  /*e690*/  FSEL R193, R193, -INF , P0 ;  /* 0xff800000c1c17808 */ /* 0x004fe40000000000 */
[C---:B------:R-:W-:Y:S02]  /*e6a0*/  ISETP.GT.AND P0, PT, R4.reuse, 0x30, PT ;  /* 0x000000300400780c */ /* 0x040fe40003f04270 */
[----:B------:R-:W-:Y:S01]  /*e6b0*/  FMNMX.FTZ R6, R213, R6, !PT ;  /* 0x00000006d5067209 */ /* 0x000fe20007810000 */
[----:B------:R-:W2:Y:S01]  /*e6c0*/  MUFU.TANH R177, R67 ;  /* 0x0000004300b17308 */ /* 0x000ea20000002400 */
[----:B-1----:R-:W-:Y:S02]  /*e6d0*/  FSEL R167, R167, -INF , P2 ;  /* 0xff800000a7a77808 */ /* 0x002fe40001000000 */
[----:B------:R-:W-:Y:S02]  /*e6e0*/  FMNMX.FTZ R8, R13, R8, !PT ;  /* 0x000000080d087209 */ /* 0x000fe40007810000 */
[----:B------:R-:W-:-:S02]  /*e6f0*/  ISETP.GT.AND P4, PT, R4, 0x31, PT ;  /* 0x000000310400780c */ /* 0x000fc40003f84270 */
[----:B------:R-:W-:Y:S01]  /*e700*/  FMNMX.FTZ R6, R167, R6, !PT ;  /* 0x00000006a7067209 */ /* 0x000fe20007810000 */
[----:B------:R-:W1:Y:S01]  /*e710*/  MUFU.TANH R61, R61 ;  /* 0x0000003d003d7308 */ /* 0x000e620000002400 */
[----:B---3--:R-:W-:Y:S02]  /*e720*/  FSEL R183, R183, -INF , P0 ;  /* 0xff800000b7b77808 */ /* 0x008fe40000000000 */
[----:B------:R-:W-:Y:S02]  /*e730*/  FMNMX.FTZ R8, R11, R8, !PT ;  /* 0x000000080b087209 */ /* 0x000fe40007810000 */
[----:B------:R-:W-:Y:S02]  /*e740*/  FMNMX.FTZ R6, R183, R6, !PT ;  /* 0x00000006b7067209 */ /* 0x000fe40007810000 */
[----:B------:R-:W-:Y:S01]  /*e750*/  FMNMX.FTZ R8, R9, R8, !PT ;  /* 0x0000000809087209 */ /* 0x000fe20007810000 */
[----:B------:R-:W3:Y:S01]  /*e760*/  MUFU.TANH R179, R56 ;  /* 0x0000003800b37308 */ /* 0x000ee20000002400 */
[----:B--2---:R-:W-:Y:S01]  /*e770*/  FSEL R177, R177, -INF , P2 ;  /* 0xff800000b1b17808 */ /* 0x004fe20001000000 */
[----:B------:R-:W-:Y:S01]  /*e780*/  LDSM.16.MT88.4 R64, [R164+0x2100] ;  /* 0x00210000a440783b */ /* 0x000fe20000004200 */
[----:B------:R-:W-:-:S02]  /*e790*/  ISETP.GT.AND P2, PT, R4, 0x38, PT ;  /* 0x000000380400780c */ /* 0x000fc40003f44270 */
[----:B------:R-:W-:-:S03]  /*e7a0*/  FMNMX.FTZ R8, R211, R8, !PT ;  /* 0x00000008d3087209 */ /* 0x000fc60007810000 */
[----:B------:R-:W2:Y:S01]  /*e7b0*/  MUFU.TANH R62, R62 ;  /* 0x0000003e003e7308 */ /* 0x000ea20000002400 */
[----:B-1----:R-:W-:-:S04]  /*e7c0*/  FSEL R181, R61, -INF , P4 ;  /* 0xff8000003db57808 */ /* 0x002fc80002000000 */
[----:B------:R-:W-:-:S03]  /*e7d0*/  FMNMX.FTZ R6, R181, R6, !PT ;  /* 0x00000006b5067209 */ /* 0x000fc60007810000 */
[----:B------:R-:W1:Y:S01]  /*e7e0*/  MUFU.TANH R151, R57 ;  /* 0x0000003900977308 */ /* 0x000e620000002400 */
[----:B---3--:R-:W-:-:S07]  /*e7f0*/  FSEL R179, R179, -INF , P2 ;  /* 0xff800000b3b37808 */ /* 0x008fce0001000000 */
[----:B------:R-:W3:Y:S01]  /*e800*/  MUFU.TANH R63, R63 ;  /* 0x0000003f003f7308 */ /* 0x000ee20000002400 */
[----:B--2---:R-:W-:Y:S02]  /*e810*/  FSEL R149, R62, -INF , P0 ;  /* 0xff8000003e957808 */ /* 0x004fe40000000000 */
[----:B------:R-:W-:Y:S02]  /*e820*/  ISETP.GT.AND P0, PT, R4, 0x39, PT ;  /* 0x000000390400780c */ /* 0x000fe40003f04270 */
[----:B------:R-:W-:Y:S02]  /*e830*/  FMNMX.FTZ R4, R179, R6, !PT ;  /* 0x00000006b3047209 */ /* 0x000fe40007810000 */
[----:B------:R-:W-:Y:S01]  /*e840*/  FMNMX.FTZ R6, R175, R8, !PT ;  /* 0x00000008af067209 */ /* 0x000fe20007810000 */
[----:B------:R-:W2:Y:S01]  /*e850*/  MUFU.TANH R145, R58 ;  /* 0x0000003a00917308 */ /* 0x000ea20000002400 */
[----:B-1----:R-:W-:Y:S02]  /*e860*/  FSEL R151, R151, -INF , P0 ;  /* 0xff80000097977808 */ /* 0x002fe40000000000 */
[----:B------:R-:W-:-:S02]  /*e870*/  FMNMX.FTZ R6, R193, R6, !PT ;  /* 0x00000006c1067209 */ /* 0x000fc40007810000 */
[----:B------:R-:W-:Y:S02]  /*e880*/  FMNMX.FTZ R4, R151, R4, !PT ;  /* 0x0000000497047209 */ /* 0x000fe40007810000 */
[----:B------:R-:W-:Y:S01]  /*e890*/  FMNMX.FTZ R6, R177, R6, !PT ;  /* 0x00000006b1067209 */ /* 0x000fe20007810000 */
[----:B------:R-:W1:Y:S01]  /*e8a0*/  MUFU.TANH R171, R59 ;  /* 0x0000003b00ab7308 */ /* 0x000e620000002400 */
[----:B---3--:R-:W-:Y:S01]  /*e8b0*/  FSEL R147, R63, -INF , P4 ;  /* 0xff8000003f937808 */ /* 0x008fe20002000000 */
[----:B------:R-:W3:Y:S01]  /*e8c0*/  SHFL.BFLY PT, R25, R4, 0x2, 0x1f ;  /* 0x0c401f0004197f89 */ /* 0x000ee200000e0000 */
[----:B------:R-:W-:-:S04]  /*e8d0*/  FMNMX.FTZ R6, R149, R6, !PT ;  /* 0x0000000695067209 */ /* 0x000fc80007810000 */
[----:B------:R-:W-:Y:S02]  /*e8e0*/  FMNMX.FTZ R6, R147, R6, !PT ;  /* 0x0000000693067209 */ /* 0x000fe40007810000 */
[----:B--2---:R-:W-:-:S04]  /*e8f0*/  FSEL R145, R145, -INF , P2 ;  /* 0xff80000091917808 */ /* 0x004fc80001000000 */
[----:B------:R-:W-:Y:S02]  /*e900*/  FMNMX.FTZ R6, R145, R6, !PT ;  /* 0x0000000691067209 */ /* 0x000fe40007810000 */
[----:B-1----:R-:W-:Y:S01]  /*e910*/  FSEL R171, R171, -INF , P0 ;  /* 0xff800000abab7808 */ /* 0x002fe20000000000 */
[----:B------:R-:W-:Y:S03]  /*e920*/  LDSM.16.MT88.4 R56, [R184+0x2100] ;  /* 0x00210000b838783b */ /* 0x000fe60000004200 */
[----:B------:R-:W-:-:S05]  /*e930*/  FMNMX.FTZ R6, R171, R6, !PT ;  /* 0x00000006ab067209 */ /* 0x000fca0007810000 */
[----:B------:R-:W1:Y:S01]  /*e940*/  SHFL.BFLY PT, R23, R6, 0x2, 0x1f ;  /* 0x0c401f0006177f89 */ /* 0x000e6200000e0000 */
[----:B---3--:R-:W-:-:S05]  /*e950*/  FMNMX.FTZ R25, R4, R25, !PT ;  /* 0x0000001904197209 */ /* 0x008fca0007810000 */
[----:B------:R-:W2:Y:S01]  /*e960*/  SHFL.BFLY PT, R132, R25, 0x1, 0x1f ;  /* 0x0c201f0019847f89 */ /* 0x000ea200000e0000 */
[----:B-1----:R-:W-:-:S05]  /*e970*/  FMNMX.FTZ R23, R6, R23, !PT ;  /* 0x0000001706177209 */ /* 0x002fca0007810000 */
[----:B------:R-:W1:Y:S01]  /*e980*/  SHFL.BFLY PT, R4, R23, 0x1, 0x1f ;  /* 0x0c201f0017047f89 */ /* 0x000e6200000e0000 */
[----:B--2---:R-:W-:-:S04]  /*e990*/  FMNMX.FTZ R132, R25, R132, !PT ;  /* 0x0000008419847209 */ /* 0x004fc80007810000 */
[C---:B------:R-:W-:Y:S01]  /*e9a0*/  FSETP.NEU.FTZ.AND P0, PT, R132.reuse, -INF , PT ;  /* 0xff8000008400780b */ /* 0x040fe20003f1d000 */
[----:B------:R-:W-:-:S05]  /*e9b0*/  FMUL.FTZ R144, R132, c[0x0][0x2d0] ;  /* 0x0000b40084907a20 */ /* 0x000fca0000410000 */
[----:B------:R-:W-:-:S05]  /*e9c0*/  FSEL R144, R144, RZ, P0 ;  /* 0x000000ff90907208 */ /* 0x000fca0000000000 */
[--C-:B------:R-:W-:Y:S02]  /*e9d0*/  FFMA.FTZ R163, R3, c[0x0][0x2d0], -R144.reuse ;  /* 0x0000b40003a37a23 */ /* 0x100fe40000010890 */
[--C-:B------:R-:W-:Y:S02]  /*e9e0*/  FFMA.FTZ R160, R52, c[0x0][0x2d0], -R144.reuse ;  /* 0x0000b40034a07a23 */ /* 0x100fe40000010890 */
[--C-:B------:R-:W-:Y:S02]  /*e9f0*/  FFMA.FTZ R159, R35, c[0x0][0x2d0], -R144.reuse ;  /* 0x0000b400239f7a23 */ /* 0x100fe40000010890 */
[--C-:B------:R-:W-:Y:S01]  /*ea00*/  FFMA.FTZ R156, R21, c[0x0][0x2d0], -R144.reuse ;  /* 0x0000b400159c7a23 */ /* 0x100fe20000010890 */
[----:B------:R-:W-:Y:S01]  /*ea10*/  MUFU.EX2 R163, R163 ;  /* 0x000000a300a37308 */ /* 0x000fe20000000800 */
[----:B-1----:R-:W-:Y:S01]  /*ea20*/  FMNMX.FTZ R3, R23, R4, !PT ;  /* 0x0000000417037209 */ /* 0x002fe20007810000 */
[--C-:B------:R-:W-:Y:S01]  /*ea30*/  FFMA.FTZ R157, R7, c[0x0][0x2d0], -R144.reuse ;  /* 0x0000b400079d7a23 */ /* 0x100fe20000010890 */
[----:B------:R-:W-:Y:S01]  /*ea40*/  LDSM.16.MT88.4 R20, [R164+0x2900] ;  /* 0x00290000a414783b */ /* 0x000fe20000004200 */
[--C-:B------:R-:W-:Y:S01]  /*ea50*/  FFMA.FTZ R154, R5, c[0x0][0x2d0], -R144.reuse ;  /* 0x0000b400059a7a23 */ /* 0x100fe20000010890 */
[C---:B------:R-:W-:Y:S01]  /*ea60*/  FSETP.NEU.FTZ.AND P0, PT, R3.reuse, -INF , PT ;  /* 0xff8000000300780b */ /* 0x040fe20003f1d000 */
[----:B------:R-:W-:Y:S01]  /*ea70*/  FMUL.FTZ R170, R3, c[0x0][0x2d0] ;  /* 0x0000b40003aa7a20 */ /* 0x000fe20000410000 */
[----:B------:R1:W2:Y:S01]  /*ea80*/  LDSM.16.MT88.4 R4, [R0+0x4100] ;  /* 0x004100000004783b */ /* 0x0002a20000004200 */
[----:B------:R-:W3:Y:S01]  /*ea90*/  MUFU.EX2 R160, R160 ;  /* 0x000000a000a07308 */ /* 0x000ee20000000800 */
[----:B------:R-:W-:-:S02]  /*eaa0*/  FFMA.FTZ R87, R19, c[0x0][0x2d0], -R144 ;  /* 0x0000b40013577a23 */ /* 0x000fc40000010890 */
[----:B------:R-:W-:Y:S01]  /*eab0*/  FSEL R170, R170, RZ, P0 ;  /* 0x000000ffaaaa7208 */ /* 0x000fe20000000000 */
[--C-:B------:R-:W-:Y:S01]  /*eac0*/  FFMA.FTZ R86, R17, c[0x0][0x2d0], -R144.reuse ;  /* 0x0000b40011567a23 */ /* 0x100fe20000010890 */
[----:B------:R-:W-:Y:S01]  /*ead0*/  ISETP.GE.AND P0, PT, R84, 0x81, PT ;  /* 0x000000815400780c */ /* 0x000fe20003f06270 */
[----:B------:R-:W-:Y:S01]  /*eae0*/  LDSM.16.MT88.4 R16, [R184+0x2900] ;  /* 0x00290000b810783b */ /* 0x000fe20000004200 */
[----:B------:R-:W-:Y:S01]  /*eaf0*/  FFMA.FTZ R168, R215, c[0x0][0x2d0], -R144 ;  /* 0x0000b400d7a87a23 */ /* 0x000fe20000010890 */
[----:B------:R-:W-:Y:S01]  /*eb00*/  MUFU.EX2 R159, R159 ;  /* 0x0000009f009f7308 */ /* 0x000fe20000000800 */
[--C-:B------:R-:W-:Y:S02]  /*eb10*/  FFMA.FTZ R165, R28, c[0x0][0x2d0], -R170.reuse ;  /* 0x0000b4001ca57a23 */ /* 0x100fe400000108aa */
[--C-:B------:R-:W-:Y:S02]  /*eb20*/  FFMA.FTZ R162, R33, c[0x0][0x2d0], -R170.reuse ;  /* 0x0000b40021a27a23 */ /* 0x100fe400000108aa */
[--C-:B------:R-:W-:Y:S01]  /*eb30*/  FFMA.FTZ R161, R29, c[0x0][0x2d0], -R170.reuse ;  /* 0x0000b4001da17a23 */ /* 0x100fe200000108aa */
[----:B------:R-:W-:Y:S01]  /*eb40*/  LDSM.16.MT88.4 R32, [R164+0x900] ;  /* 0x00090000a420783b */ /* 0x000fe20000004200 */
[--C-:B------:R-:W-:Y:S01]  /*eb50*/  FFMA.FTZ R158, R27, c[0x0][0x2d0], -R170.reuse ;  /* 0x0000b4001b9e7a23 */ /* 0x100fe200000108aa */
[----:B------:R-:W4:Y:S01]  /*eb60*/  MUFU.EX2 R156, R156 ;  /* 0x0000009c009c7308 */ /* 0x000f220000000800 */
[--C-:B------:R-:W-:Y:S01]  /*eb70*/  FFMA.FTZ R155, R11, c[0x0][0x2d0], -R170.reuse ;  /* 0x0000b4000b9b7a23 */ /* 0x100fe200000108aa */
[----:B---3--:R-:W-:Y:S01]  /*eb80*/  F2FP.PACK_AB R96, R160, R163 ;  /* 0x000000a3a060723e */ /* 0x008fe200000000ff */
[--C-:B------:R-:W-:Y:S01]  /*eb90*/  FFMA.FTZ R85, R15, c[0x0][0x2d0], -R170.reuse ;  /* 0x0000b4000f557a23 */ /* 0x100fe200000108aa */
[----:B------:R-:W-:Y:S01]  /*eba0*/  LDSM.16.MT88.4 R24, [R185+0x900] ;  /* 0x00090000b918783b */ /* 0x000fe20000004200 */
[----:B------:R-:W-:-:S02]  /*ebb0*/  FFMA.FTZ R2, R13, c[0x0][0x2d0], -R170 ;  /* 0x0000b4000d027a23 */ /* 0x000fc400000108aa */
[----:B-1----:R-:W-:Y:S01]  /*ebc0*/  FFMA.FTZ R0, R9, c[0x0][0x2d0], -R170 ;  /* 0x0000b40009007a23 */ /* 0x002fe200000108aa */
[----:B------:R-:W-:Y:S01]  /*ebd0*/  MUFU.EX2 R165, R165 ;  /* 0x000000a500a57308 */ /* 0x000fe20000000800 */
[----:B------:R-:W1:Y:S01]  /*ebe0*/  LDSM.16.MT88.4 R8, [R185+0x2900] ;  /* 0x00290000b908783b */ /* 0x000e620000004200 */
[--C-:B------:R-:W-:Y:S02]  /*ebf0*/  FFMA.FTZ R169, R169, c[0x0][0x2d0], -R144.reuse ;  /* 0x0000b400a9a97a23 */ /* 0x100fe40000010890 */
[--C-:B------:R-:W-:Y:S01]  /*ec00*/  FFMA.FTZ R166, R213, c[0x0][0x2d0], -R144.reuse ;  /* 0x0000b400d5a67a23 */ /* 0x100fe20000010890 */
[----:B------:R-:W-:Y:S01]  /*ec10*/  LDSM.16.MT88.4 R28, [R173+0x2900] ;  /* 0x00290000ad1c783b */ /* 0x000fe20000004200 */
[----:B------:R-:W-:Y:S02]  /*ec20*/  FFMA.FTZ R167, R167, c[0x0][0x2d0], -R144 ;  /* 0x0000b400a7a77a23 */ /* 0x000fe40000010890 */
[----:B------:R-:W3:Y:S01]  /*ec30*/  MUFU.EX2 R162, R162 ;  /* 0x000000a200a27308 */ /* 0x000ee20000000800 */
[----:B----4-:R-:W-:Y:S01]  /*ec40*/  F2FP.PACK_AB R98, R156, R159 ;  /* 0x0000009f9c62723e */ /* 0x010fe200000000ff */
[----:B------:R-:W-:-:S02]  /*ec50*/  FFMA.FTZ R172, R211, c[0x0][0x2d0], -R170 ;  /* 0x0000b400d3ac7a23 */ /* 0x000fc400000108aa */
[--C-:B------:R-:W-:Y:S02]  /*ec60*/  FFMA.FTZ R175, R175, c[0x0][0x2d0], -R170.reuse ;  /* 0x0000b400afaf7a23 */ /* 0x100fe400000108aa */
[--C-:B------:R-:W-:Y:S02]  /*ec70*/  FFMA.FTZ R174, R193, c[0x0][0x2d0], -R170.reuse ;  /* 0x0000b400c1ae7a23 */ /* 0x100fe400000108aa */
[----:B------:R-:W-:Y:S01]  /*ec80*/  MUFU.EX2 R161, R161 ;  /* 0x000000a100a17308 */ /* 0x000fe20000000800 */
[----:B------:R-:W-:Y:S02]  /*ec90*/  FFMA.FTZ R177, R177, c[0x0][0x2d0], -R170 ;  /* 0x0000b400b1b17a23 */ /* 0x000fe400000108aa */
[--C-:B------:R-:W-:Y:S02]  /*eca0*/  FFMA.FTZ R178, R179, c[0x0][0x2d0], -R144.reuse ;  /* 0x0000b400b3b27a23 */ /* 0x100fe40000010890 */
[--C-:B------:R-:W-:Y:S02]  /*ecb0*/  FFMA.FTZ R176, R183, c[0x0][0x2d0], -R144.reuse ;  /* 0x0000b400b7b07a23 */ /* 0x100fe40000010890 */
[--C-:B------:R-:W-:Y:S01]  /*ecc0*/  FFMA.FTZ R181, R181, c[0x0][0x2d0], -R144.reuse ;  /* 0x0000b400b5b57a23 */ /* 0x100fe20000010890 */
[----:B------:R-:W4:Y:S01]  /*ecd0*/  MUFU.EX2 R158, R158 ;  /* 0x0000009e009e7308 */ /* 0x000f220000000800 */
[----:B---3--:R-:W-:Y:S01]  /*ece0*/  F2FP.PACK_AB R97, R162, R165 ;  /* 0x000000a5a261723e */ /* 0x008fe200000000ff */
[----:B------:R-:W-:-:S02]  /*ecf0*/  FFMA.FTZ R223, R151, c[0x0][0x2d0], -R144 ;  /* 0x0000b40097df7a23 */ /* 0x000fc40000010890 */
[--C-:B------:R-:W-:Y:S02]  /*ed00*/  FFMA.FTZ R179, R149, c[0x0][0x2d0], -R170.reuse ;  /* 0x0000b40095b37a23 */ /* 0x100fe400000108aa */
[--C-:B------:R-:W-:Y:S01]  /*ed10*/  FFMA.FTZ R180, R147, c[0x0][0x2d0], -R170.reuse ;  /* 0x0000b40093b47a23 */ /* 0x100fe200000108aa */
[----:B------:R-:W-:Y:S01]  /*ed20*/  LDSM.16.MT88.4 R148, [R173+0x1900] ;  /* 0x00190000ad94783b */ /* 0x000fe20000004200 */
[----:B------:R-:W-:Y:S01]  /*ed30*/  MUFU.EX2 R87, R87 ;  /* 0x0000005700577308 */ /* 0x000fe20000000800 */
[--C-:B------:R-:W-:Y:S02]  /*ed40*/  FFMA.FTZ R182, R145, c[0x0][0x2d0], -R170.reuse ;  /* 0x0000b40091b67a23 */ /* 0x100fe400000108aa */
[----:B------:R-:W-:Y:S01]  /*ed50*/  FFMA.FTZ R221, R171, c[0x0][0x2d0], -R170 ;  /* 0x0000b400abdd7a23 */ /* 0x000fe200000108aa */
[----:B------:R-:W-:Y:S01]  /*ed60*/  LDSM.16.MT88.4 R144, [R173+0x3900] ;  /* 0x00390000ad90783b */ /* 0x000fe20000004200 */
[----:B------:R-:W-:Y:S02]  /*ed70*/  FADD.FTZ R160, R163, R160 ;  /* 0x000000a0a3a07221 */ /* 0x000fe40000010000 */
[----:B------:R-:W-:Y:S01]  /*ed80*/  FADD.FTZ R162, R165, R162 ;  /* 0x000000a2a5a27221 */ /* 0x000fe20000010000 */
[----:B----4-:R-:W-:Y:S01]  /*ed90*/  F2FP.PACK_AB R99, R158, R161 ;  /* 0x000000a19e63723e */ /* 0x010fe200000000ff */
[----:B------:R-:W3:Y:S01]  /*eda0*/  MUFU.EX2 R86, R86 ;  /* 0x0000005600567308 */ /* 0x000ee20000000800 */
[----:B------:R-:W-:-:S02]  /*edb0*/  FADD.FTZ R159, R159, R160 ;  /* 0x000000a09f9f7221 */ /* 0x000fc40000010000 */
[----:B------:R-:W-:Y:S02]  /*edc0*/  FADD.FTZ R161, R161, R162 ;  /* 0x000000a2a1a17221 */ /* 0x000fe40000010000 */
[----:B------:R-:W-:Y:S01]  /*edd0*/  FADD.FTZ R156, R156, R159 ;  /* 0x0000009f9c9c7221 */ /* 0x000fe20000010000 */
[C---:B------:R-:W-:Y:S01]  /*ede0*/  HMMA.16816.F32 R36, R96.reuse, R40, RZ ;  /* 0x000000286024723c */ /* 0x040fe200000018ff */
[----:B------:R-:W-:Y:S01]  /*edf0*/  FADD.FTZ R158, R158, R161 ;  /* 0x000000a19e9e7221 */ /* 0x000fe20000010000 */
[----:B------:R-:W-:Y:S06]  /*ee00*/  MUFU.EX2 R157, R157 ;  /* 0x0000009d009d7308 */ /* 0x000fec0000000800 */
[C---:B------:R-:W-:Y:S02]  /*ee10*/  HMMA.16816.F32 R40, R96.reuse, R42, RZ ;  /* 0x0000002a6028723c */ /* 0x040fe400000018ff */
[----:B------:R-:W-:Y:S06]  /*ee20*/  MUFU.EX2 R154, R154 ;  /* 0x0000009a009a7308 */ /* 0x000fec0000000800 */
[C---:B------:R-:W-:Y:S02]  /*ee30*/  HMMA.16816.F32 R52, R96.reuse, R56, RZ ;  /* 0x000000386034723c */ /* 0x040fe400000018ff */
[----:B------:R-:W-:Y:S06]  /*ee40*/  MUFU.EX2 R85, R85 ;  /* 0x0000005500557308 */ /* 0x000fec0000000800 */
[C---:B------:R-:W-:Y:S02]  /*ee50*/  HMMA.16816.F32 R56, R96.reuse, R58, RZ ;  /* 0x0000003a6038723c */ /* 0x040fe400000018ff */
[----:B------:R-:W4:Y:S06]  /*ee60*/  MUFU.EX2 R2, R2 ;  /* 0x0000000200027308 */ /* 0x000f2c0000000800 */
        /* <DEDUP_REMOVED lines=37> */
[----:B---3--:R-:W-:Y:S01]  /*f0c0*/  F2FP.PACK_AB R4, R86, R87 ;  /* 0x000000575604723e */ /* 0x008fe200000000ff */
[----:B------:R-:W-:Y:S01]  /*f0d0*/  HMMA.16816.F32 R96, R96, R6, RZ ;  /* 0x000000066060723c */ /* 0x000fe200000018ff */
[----:B----4-:R-:W-:Y:S01]  /*f0e0*/  F2FP.PACK_AB R5, R2, R85 ;  /* 0x000000550205723e */ /* 0x010fe200000000ff */
[----:B------:R-:W-:-:S05]  /*f0f0*/  FADD.FTZ R87, R87, R156 ;  /* 0x0000009c57577221 */ /* 0x000fca0000010000 */
[----:B------:R-:W-:Y:S02]  /*f100*/  F2FP.PACK_AB R6, R154, R157 ;  /* 0x0000009d9a06723e */ /* 0x000fe400000000ff */
[----:B-----5:R-:W-:-:S07]  /*f110*/  F2FP.PACK_AB R7, R0, R155 ;  /* 0x0000009b0007723e */ /* 0x020fce00000000ff */
[C---:B-1----:R-:W-:Y:S08]  /*f120*/  HMMA.16816.F32 R36, R4.reuse, R8, R36 ;  /* 0x000000080424723c */ /* 0x042ff00000001824 */
        /* <DEDUP_REMOVED lines=35> */
[----:B------:R-:W-:-:S02]  /*f360*/  F2FP.PACK_AB R4, R169, R168 ;  /* 0x000000a8a904723e */ /* 0x000fc400000000ff */
[----:B------:R-:W-:Y:S02]  /*f370*/  F2FP.PACK_AB R6, R167, R166 ;  /* 0x000000a6a706723e */ /* 0x000fe400000000ff */
[----:B------:R-:W-:Y:S02]  /*f380*/  F2FP.PACK_AB R5, R175, R172 ;  /* 0x000000acaf05723e */ /* 0x000fe400000000ff */
[----:B------:R-:W-:-:S07]  /*f390*/  F2FP.PACK_AB R7, R177, R174 ;  /* 0x000000aeb107723e */ /* 0x000fce00000000ff */
        /* <DEDUP_REMOVED lines=16> */
[C---:B------:R-:W-:Y:S01]  /*f4a0*/  HMMA.16816.F32 R72, R4.reuse, R26, R72 ;  /* 0x0000001a0448723c */ /* 0x040fe20000001848 */
[----:B------:R-:W-:Y:S07]  /*f4b0*/  LDSM.16.MT88.4 R24, [R184+0x3900] ;  /* 0x00390000b818783b */ /* 0x000fee0000004200 */
[C---:B---3--:R-:W-:Y:S08]  /*f4c0*/  HMMA.16816.F32 R76, R4.reuse, R20, R76 ;  /* 0x00000014044c723c */ /* 0x048ff0000000184c */
        /* <DEDUP_REMOVED lines=15> */
[----:B------:R-:W-:Y:S01]  /*f5c0*/  HMMA.16816.F32 R48, R4, R30, R48 ;  /* 0x0000001e0430723c */ /* 0x000fe20000001830 */
[----:B------:R-:W-:Y:S06]  /*f5d0*/  LDSM.16.MT88.4 R28, [R185+0x3900] ;  /* 0x00390000b91c783b */ /* 0x000fec0000004200 */
[----:B------:R-:W-:-:S02]  /*f5e0*/  F2FP.PACK_AB R4, R181, R176 ;  /* 0x000000b0b504723e */ /* 0x000fc400000000ff */
[----:B------:R-:W-:Y:S02]  /*f5f0*/  F2FP.PACK_AB R6, R223, R178 ;  /* 0x000000b2df06723e */ /* 0x000fe400000000ff */
[----:B------:R-:W-:Y:S02]  /*f600*/  F2FP.PACK_AB R5, R180, R179 ;  /* 0x000000b3b405723e */ /* 0x000fe400000000ff */
[----:B------:R-:W-:-:S07]  /*f610*/  F2FP.PACK_AB R7, R221, R182 ;  /* 0x000000b6dd07723e */ /* 0x000fce00000000ff */
[C---:B-1----:R-:W-:Y:S08]  /*f620*/  HMMA.16816.F32 R128, R4.reuse, R8, R128 ;  /* 0x000000080480723c */ /* 0x042ff00000001880 */
[C---:B------:R-:W-:Y:S01]  /*f630*/  HMMA.16816.F32 R124, R4.reuse, R10, R124 ;  /* 0x0000000a047c723c */ /* 0x040fe2000000187c */
[----:B------:R-:W1:Y:S07]  /*f640*/  LDSM.16.MT88.4 R8, [R184+0x5900] ;  /* 0x00590000b808783b */ /* 0x000e6e0000004200 */
[C---:B--2---:R-:W-:Y:S07]  /*f650*/  HMMA.16816.F32 R68, R4.reuse, R16, R68 ;  /* 0x000000100444723c */ /* 0x044fee0000001844 */
[----:B------:R-:W-:Y:S01]  /*f660*/  @P0 LEA.HI.SX32 R17, R133, 0xfffffffd, 0x1a ;  /* 0xfffffffd85110811 */ /* 0x000fe200078fd2ff */
[----:B------:R-:W-:Y:S03]  /*f670*/  HMMA.16816.F32 R52, R4, R24, R52 ;  /* 0x000000180434723c */ /* 0x000fe60000001834 */
[----:B------:R-:W-:Y:S01]  /*f680*/  @P0 SHF.R.S32.HI R16, RZ, 0x1f, R17 ;  /* 0x0000001fff100819 */ /* 0x000fe20000011411 */
[----:B------:R-:W-:-:S03]  /*f690*/  @P0 IMAD R152, R152, R17, RZ ;  /* 0x0000001198980224 */ /* 0x000fc600078e02ff */
[-C--:B------:R-:W-:Y:S01]  /*f6a0*/  @P0 IMAD.WIDE.U32 R24, R17, R153.reuse, R208 ;  /* 0x0000009911180225 */ /* 0x080fe200078e00d0 */
[C---:B------:R-:W-:Y:S03]  /*f6b0*/  HMMA.16816.F32 R60, R4.reuse, R20, R60 ;  /* 0x00000014043c723c */ /* 0x040fe6000000183c */
[----:B------:R-:W-:Y:S02]  /*f6c0*/  FADD.FTZ R17, R85, R158 ;  /* 0x0000009e55117221 */ /* 0x000fe40000010000 */
[----:B------:R-:W-:Y:S02]  /*f6d0*/  @P0 IMAD R153, R16, R153, R152 ;  /* 0x0000009910990224 */ /* 0x000fe400078e0298 */
[----:B------:R-:W-:Y:S01]  /*f6e0*/  FADD.FTZ R2, R2, R17 ;  /* 0x0000001102027221 */ /* 0x000fe20000010000 */
[----:B------:R-:W-:Y:S01]  /*f6f0*/  HMMA.16816.F32 R64, R4, R22, R64 ;  /* 0x000000160440723c */ /* 0x000fe20000001840 */
[----:B------:R-:W2:Y:S01]  /*f700*/  LDSM.16.MT88.4 R20, [R164+0x5900] ;  /* 0x00590000a414783b */ /* 0x000ea20000004200 */
[----:B------:R-:W-:-:S02]  /*f710*/  @P0 IMAD.IADD R153, R25, 0x1, R153 ;  /* 0x0000000119990824 */ /* 0x000fc400078e0299 */
[----:B------:R-:W-:-:S04]  /*f720*/  FADD.FTZ R155, R155, R2 ;  /* 0x000000029b9b7221 */ /* 0x000fc80000010000 */
[----:B------:R-:W-:Y:S01]  /*f730*/  HMMA.16816.F32 R72, R4, R18, R72 ;  /* 0x000000120448723c */ /* 0x000fe20000001848 */
[----:B------:R-:W-:-:S04]  /*f740*/  FADD.FTZ R155, R0, R155 ;  /* 0x0000009b009b7221 */ /* 0x000fc80000010000 */
[----:B------:R-:W-:Y:S02]  /*f750*/  FADD.FTZ R172, R172, R155 ;  /* 0x0000009bacac7221 */ /* 0x000fe40000010000 */
[----:B------:R-:W-:Y:S01]  /*f760*/  FADD.FTZ R18, R86, R87 ;  /* 0x0000005756127221 */ /* 0x000fe20000010000 */
[C---:B-1----:R-:W-:Y:S01]  /*f770*/  HMMA.16816.F32 R88, R4.reuse, R10, R88 ;  /* 0x0000000a0458723c */ /* 0x042fe20000001858 */
        /* <DEDUP_REMOVED lines=9> */
[----:B------:R-:W-:Y:S01]  /*f810*/  @P0 LEA R8, P2, R24, c[0x0][0x1c8], 0x1 ;  /* 0x0000720018080a11 */ /* 0x000fe200078408ff */
[----:B------:R-:W-:Y:S01]  /*f820*/  FADD.FTZ R179, R180, R179 ;  /* 0x000000b3b4b37221 */ /* 0x000fe20000010000 */
[----:B------:R-:W-:Y:S01]  /*f830*/  HMMA.16816.F32 R120, R4, R148, R120 ;  /* 0x000000940478723c */ /* 0x000fe20000001878 */
[----:B------:R-:W-:Y:S01]  /*f840*/  FADD.FTZ R166, R166, R169 ;  /* 0x000000a9a6a67221 */ /* 0x000fe20000010000 */
[----:B------:R-:W-:Y:S01]  /*f850*/  @P0 LEA.HI.X R9, R24, c[0x0][0x1cc], R153, 0x1, P2 ;  /* 0x0000730018090a11 */ /* 0x000fe200010f0c99 */
[----:B------:R-:W-:Y:S01]  /*f860*/  FADD.FTZ R182, R182, R179 ;  /* 0x000000b3b6b67221 */ /* 0x000fe20000010000 */
[----:B------:R-:W-:Y:S01]  /*f870*/  @P0 LEA R10, P2, R197, R8, 0x1 ;  /* 0x00000008c50a0211 */ /* 0x000fe200078408ff */
[----:B------:R-:W-:-:S02]  /*f880*/  FADD.FTZ R167, R167, R166 ;  /* 0x000000a6a7a77221 */ /* 0x000fc40000010000 */
[----:B------:R-:W-:Y:S01]  /*f890*/  @!PT LDS RZ, [RZ] ;  /* 0x00000000fffff984 */ /* 0x000fe20000000800 */
[----:B------:R-:W-:Y:S01]  /*f8a0*/  @!PT LDS RZ, [RZ] ;  /* 0x00000000fffff984 */ /* 0x000fe20000000800 */
[----:B------:R-:W-:Y:S01]  /*f8b0*/  @!PT LDS RZ, [RZ] ;  /* 0x00000000fffff984 */ /* 0x000fe20000000800 */
[----:B------:R1:W-:Y:S01]  /*f8c0*/  @P0 LDGSTS.E.BYPASS.LTC128B.128 [R134+0xc100], [R8.64], !P6 ;  /* 0x0c10000008860fae */ /* 0x0003e2000f101d46 */
[----:B------:R-:W-:Y:S01]  /*f8d0*/  @P0 LEA.HI.X R11, R197, R9, R196, 0x1, P2 ;  /* 0x00000009c50b0211 */ /* 0x000fe200010f0cc4 */
[----:B------:R-:W-:Y:S01]  /*f8e0*/  FADD.FTZ R176, R176, R167 ;  /* 0x000000a7b0b07221 */ /* 0x000fe20000010000 */
[C---:B------:R-:W-:Y:S01]  /*f8f0*/  HMMA.16816.F32 R116, R4.reuse, R150, R116 ;  /* 0x000000960474723c */ /* 0x040fe20000001874 */
[----:B------:R1:W-:Y:S01]  /*f900*/  @P0 LDGSTS.E.BYPASS.LTC128B.128 [R134+0xe100], [R8.64+0x80], !P5 ;  /* 0x0e10008008860fae */ /* 0x0003e2000e901d46 */
[----:B------:R-:W-:Y:S02]  /*f910*/  FADD.FTZ R221, R221, R182 ;  /* 0x000000b6dddd7221 */ /* 0x000fe40000010000 */
[----:B------:R-:W-:Y:S01]  /*f920*/  FADD.FTZ R181, R181, R176 ;  /* 0x000000b0b5b57221 */ /* 0x000fe20000010000 */
[----:B------:R1:W-:Y:S03]  /*f930*/  @P0 LDGSTS.E.BYPASS.LTC128B.128 [R134+0x10100], [R8.64+0x100], !P1 ;  /* 0x1010010008860fae */ /* 0x0003e6000c901d46 */
[----:B------:R-:W-:Y:S01]  /*f940*/  FADD.FTZ R178, R178, R181 ;  /* 0x000000b5b2b27221 */ /* 0x000fe20000010000 */
[----:B------:R1:W-:Y:S01]  /*f950*/  @P0 LDGSTS.E.BYPASS.LTC128B.128 [R134+0xd100], [R10.64], !P6 ;  /* 0x0d1000000a860fae */ /* 0x0003e2000f101d46 */
[C---:B------:R-:W-:Y:S02]  /*f960*/  HMMA.16816.F32 R44, R4.reuse, R144, R44 ;  /* 0x00000090042c723c */ /* 0x040fe4000000182c */
[----:B------:R-:W-:Y:S01]  /*f970*/  FADD.FTZ R223, R223, R178 ;  /* 0x000000b2dfdf7221 */ /* 0x000fe20000010000 */
[----:B------:R1:W-:Y:S04]  /*f980*/  @P0 LDGSTS.E.BYPASS.LTC128B.128 [R134+0xf100], [R10.64+0x80], !P5 ;  /* 0x0f1000800a860fae */ /* 0x0003e8000e901d46 */
[----:B------:R1:W-:Y:S01]  /*f990*/  @P0 LDGSTS.E.BYPASS.LTC128B.128 [R134+0x11100], [R10.64+0x100], !P1 ;  /* 0x111001000a860fae */ /* 0x0003e2000c901d46 */
[----:B------:R-:W-:Y:S01]  /*f9a0*/  HMMA.16816.F32 R48, R4, R146, R48 ;  /* 0x000000920430723c */ /* 0x000fe20000001830 */
[----:B------:R-:W-:-:S02]  /*f9b0*/  ISETP.NE.AND P1, PT, R135, RZ, PT ;  /* 0x000000ff8700720c */ /* 0x000fc40003f25270 */
[----:B------:R-:W0:Y:S05]  /*f9c0*/  LDGDEPBAR ;  /* 0x00000000000079af */ /* 0x000e2a0000000000 */
        /* <DEDUP_REMOVED lines=10> */
[----:B------:R-:W-:Y:S01]  /*fa70*/  HMMA.16816.F32 R96, R4, R22, R96 ;  /* 0x000000160460723c */ /* 0x000fe20000001860 */
[----:B------:R-:W-:Y:S07]  /*fa80*/  @!P3 BRA `(.L_x_767) ;  /* 0x00002f400000b947 */ /* 0x000fee0003800000 */
[C---:B-1----:R-:W-:Y:S01]  /*fa90*/  IADD3 R217, P0, R202.reuse, 0x40, RZ ;  /* 0x00000040cad97810 */ /* 0x042fe20007f1e0ff */
[----:B------:R-:W-:Y:S01]  /*faa0*/  IMAD.MOV.U32 R135, RZ, RZ, 0x20 ;  /* 0x00000020ff877424 */ /* 0x000fe200078e00ff */
[----:B------:R-:W-:Y:S01]  /*fab0*/  IADD3 R215, P3, R202, 0x80, RZ ;  /* 0x00000080cad77810 */ /* 0x000fe20007f7e0ff */
[----:B------:R-:W-:Y:S01]  /*fac0*/  IMAD.MOV.U32 R0, RZ, RZ, R3 ;  /* 0x000000ffff007224 */ /* 0x000fe200078e0003 */
[C---:B------:R-:W-:Y:S01]  /*fad0*/  IADD3 R213, P2, R204.reuse, 0x40, RZ ;  /* 0x00000040ccd57810 */ /* 0x040fe20007f5e0ff */
[--C-:B------:R-:W-:Y:S01]  /*fae0*/  IMAD.X R216, RZ, RZ, R207.reuse, P0 ;  /* 0x000000ffffd87224 */ /* 0x100fe200000e06cf */
[----:B------:R-:W-:Y:S01]  /*faf0*/  IADD3 R211, P0, R204, 0x80, RZ ;  /* 0x00000080ccd37810 */ /* 0x000fe20007f1e0ff */
[----:B------:R-:W-:Y:S01]  /*fb00*/  IMAD.X R214, RZ, RZ, R207, P3 ;  /* 0x000000ffffd67224 */ /* 0x000fe200018e06cf */
[----:B------:R-:W-:Y:S01]  /*fb10*/  LEA.HI.SX32 R219, R133, 0xfffffffe, 0x1a ;  /* 0xfffffffe85db7811 */ /* 0x000fe200078fd2ff */
[----:B------:R-:W-:Y:S01]  /*fb20*/  IMAD.MOV.U32 R133, RZ, RZ, R132 ;  /* 0x000000ffff857224 */ /* 0x000fe200078e0084 */
[----:B------:R-:W-:Y:S01]  /*fb30*/  MOV R218, RZ ;  /* 0x000000ff00da7202 */ /* 0x000fe20000000f00 */
[----:B------:R-:W-:Y:S01]  /*fb40*/  IMAD.X R212, RZ, RZ, R209, P2 ;  /* 0x000000ffffd47224 */ /* 0x000fe200010e06d1 */
[----:B------:R-:W-:Y:S01]  /*fb50*/  IADD3.X R210, RZ, R209, RZ, P0, !PT ;  /* 0x000000d1ffd27210 */ /* 0x000fe200007fe4ff */
[----:B------:R-:W-:Y:S01]  /*fb60*/  UMOV UR5, 0x1 ;  /* 0x0000000100057882 */ /* 0x000fe20000000000 */
[----:B------:R-:W-:-:S02]  /*fb70*/  IADD3 R134, R190, R189, RZ ;  /* 0x000000bdbe867210 */ /* 0x000fc40007ffe0ff */
[----:B------:R-:W-:Y:S02]  /*fb80*/  SEL R135, R135, 0xffffffe0, !P1 ;  /* 0xffffffe087877807 */ /* 0x000fe40004800000 */
.L_x_768:
[----:B------:R-:W-:Y:S04]  /*fb90*/  DEPBAR.LE SB0, 0x2 ;  /* 0x000080800000791a */ /* 0x000fe80000000000 */
[----:B------:R-:W-:Y:S01]  /*fba0*/  BAR.SYNC.DEFER_BLOCKING 0x0 ;  /* 0x0000000000007b1d */ /* 0x000fe20000010000 */
[----:B------:R-:W-:Y:S01]  /*fbb0*/  UIMAD UR4, UR5, 0x6000, URZ ;  /* 0x00006000050478a4 */ /* 0x000fe2000f8e023f */
[C---:B------:R-:W-:Y:S01]  /*fbc0*/  ISETP.NE.AND P0, PT, R219.reuse, RZ, PT ;  /* 0x000000ffdb00720c */ /* 0x040fe20003f05270 */
[----:B------:R-:W-:Y:S01]  /*fbd0*/  UIADD3 UR8, UR5, 0x1, URZ ;  /* 0x0000000105087890 */ /* 0x000fe2000fffe03f */
[----:B------:R-:W-:Y:S01]  /*fbe0*/  IADD3 R220, R219, -0x1, RZ ;  /* 0xffffffffdbdc7810 */ /* 0x000fe20007ffe0ff */
[----:B------:R-:W-:Y:S02]  /*fbf0*/  UISETP.GE.AND UP0, UPT, UR5, 0x1, UPT ;  /* 0x000000010500788c */ /* 0x000fe4000bf06270 */
[----:B------:R-:W-:Y:S02]  /*fc00*/  IADD3 R132, R191, UR4, RZ ;  /* 0x00000004bf847c10 */ /* 0x000fe4000fffe0ff */
[----:B------:R-:W-:Y:S02]  /*fc10*/  USEL UR5, UR8, URZ, !UP0 ;  /* 0x0000003f08057287 */ /* 0x000fe4000c000000 */
[----:B------:R-:W-:Y:S04]  /*fc20*/  IADD3 R193, R135, R132, RZ ;  /* 0x0000008487c17210 */ /* 0x000fe80007ffe0ff */
[----:B------:R-:W-:Y:S01]  /*fc30*/  @P0 SHF.R.S32.HI R2, RZ, 0x1f, R220 ;  /* 0x0000001fff020819 */ /* 0x000fe200000114dc */
[----:B------:R-:W-:Y:S04]  /*fc40*/  @P0 IMAD.WIDE.U32 R12, R220, c[0x0][0x208], RZ ;  /* 0x00008200dc0c0a25 */ /* 0x000fe800078e00ff */
[----:B------:R-:W-:Y:S01]  /*fc50*/  @P0 IMAD R2, R2, c[0x0][0x208], RZ ;  /* 0x0000820002020a24 */ /* 0x000fe200078e02ff */
[----:B------:R-:W-:Y:S01]  /*fc60*/  @P0 SHF.L.U32 R28, R12, 0x6, RZ ;  /* 0x000000060c1c0819 */ /* 0x000fe200000006ff */
[----:B------:R-:W-:Y:S02]  /*fc70*/  LDSM.16.M88.4 R136, [R190] ;  /* 0x00000000be88783b */ /* 0x000fe40000000200 */
[----:B------:R-:W-:Y:S01]  /*fc80*/  @P0 IMAD R2, R220, c[0x0][0x20c], R2 ;  /* 0x00008300dc020a24 */ /* 0x000fe200078e0202 */
[C---:B------:R-:W-:Y:S02]  /*fc90*/  @P0 IADD3 R16, P1, R28.reuse, R202, RZ ;  /* 0x000000ca1c100210 */ /* 0x040fe40007f3e0ff */
[----:B------:R-:W-:Y:S02]  /*fca0*/  @P0 IADD3 R3, P2, R28, R217, RZ ;  /* 0x000000d91c030210 */ /* 0x000fe40007f5e0ff */
[----:B------:R-:W-:Y:S01]  /*fcb0*/  @P0 IADD3 R2, R13, R2, RZ ;  /* 0x000000020d020210 */ /* 0x000fe20007ffe0ff */
[----:B-1----:R-:W1:Y:S01]  /*fcc0*/  LDSM.16.M88.4 R140, [R191+UR4+0xc100] ;  /* 0x00c10004bf8c783b */ /* 0x002e620008000200 */
[----:B------:R-:W-:Y:S02]  /*fcd0*/  @P0 LEA R170, P3, R16, c[0x0][0x1f8], 0x1 ;  /* 0x00007e0010aa0a11 */ /* 0x000fe400078608ff */
[----:B------:R-:W-:Y:S04]  /*fce0*/  @P0 SHF.L.U64.HI R31, R12, 0x6, R2 ;  /* 0x000000060c1f0819 */ /* 0x000fe80000010202 */
[----:B------:R-:W-:Y:S01]  /*fcf0*/  @P0 IADD3.X R17, R31, R207, RZ, P1, !PT ;  /* 0x000000cf1f110210 */ /* 0x000fe20000ffe4ff */
[----:B------:R-:W2:Y:S01]  /*fd00*/  LDSM.16.M88.4 R144, [R191+UR4+0xc900] ;  /* 0x00c90004bf90783b */ /* 0x000ea20008000200 */
[----:B------:R-:W-:Y:S02]  /*fd10*/  @P0 LEA R164, P1, R3, c[0x0][0x1f8], 0x1 ;  /* 0x00007e0003a40a11 */ /* 0x000fe400078208ff */
[----:B------:R-:W-:Y:S02]  /*fd20*/  @P0 LEA.HI.X R171, R16, c[0x0][0x1fc], R17, 0x1, P3 ;  /* 0x00007f0010ab0a11 */ /* 0x000fe400018f0c11 */
[----:B------:R-:W-:Y:S02]  /*fd30*/  @P0 IADD3.X R2, R31, R216, RZ, P2, !PT ;  /* 0x000000d81f020210 */ /* 0x000fe400017fe4ff */
[----:B------:R-:W-:Y:S01]  /*fd40*/  @P0 IADD3 R30, P2, R199, R28, RZ ;  /* 0x0000001cc71e0210 */ /* 0x000fe20007f5e0ff */
[----:B------:R-:W3:Y:S01]  /*fd50*/  LDSM.16.M88.4 R148, [R191+UR4+0xd100] ;  /* 0x00d10004bf94783b */ /* 0x000ee20008000200 */
[----:B------:R-:W-:Y:S02]  /*fd60*/  @P0 LEA.HI.X R165, R3, c[0x0][0x1fc], R2, 0x1, P1 ;  /* 0x00007f0003a50a11 */ /* 0x000fe400008f0c02 */
[----:B------:R-:W-:Y:S02]  /*fd70*/  @P0 IADD3 R28, P3, R28, R215, RZ ;  /* 0x000000d71c1c0210 */ /* 0x000fe40007f7e0ff */
[----:B------:R-:W-:Y:S02]  /*fd80*/  @P0 IADD3 R32, P1, R30, R202, RZ ;  /* 0x000000ca1e200210 */ /* 0x000fe40007f3e0ff */
[----:B------:R-:W-:Y:S01]  /*fd90*/  @P0 IADD3.X R3, R198, R31, RZ, P2, !PT ;  /* 0x0000001fc6030210 */ /* 0x000fe200017fe4ff */
[----:B------:R-:W4:Y:S01]  /*fda0*/  LDSM.16.M88.4 R152, [R191+UR4+0xd900] ;  /* 0x00d90004bf98783b */ /* 0x000f220008000200 */
[----:B------:R-:W-:Y:S02]  /*fdb0*/  @P0 LEA R168, P2, R28, c[0x0][0x1f8], 0x1 ;  /* 0x00007e001ca80a11 */ /* 0x000fe400078408ff */
[----:B------:R-:W-:Y:S02]  /*fdc0*/  @P0 IADD3.X R31, R31, R214, RZ, P3, !PT ;  /* 0x000000d61f1f0210 */ /* 0x000fe40001ffe4ff */
[----:B------:R-:W-:Y:S02]  /*fdd0*/  @P0 IADD3 R2, P4, R30, R217, RZ ;  /* 0x000000d91e020210 */ /* 0x000fe40007f9e0ff */
[----:B------:R-:W-:Y:S01]  /*fde0*/  @P0 LEA.HI.X R169, R28, c[0x0][0x1fc], R31, 0x1, P2 ;  /* 0x00007f001ca90a11 */ /* 0x000fe200010f0c1f */
[----:B------:R-:W-:Y:S01]  /*fdf0*/  LDSM.16.M88.4 R156, [R193+0xc900] ;  /* 0x00c90000c19c783b */ /* 0x000fe20000000200 */
[----:B------:R-:W-:Y:S02]  /*fe00*/  @P0 LEA R174, P2, R2, c[0x0][0x1f8], 0x1 ;  /* 0x00007e0002ae0a11 */ /* 0x000fe400078408ff */
[----:B------:R-:W-:Y:S02]  /*fe10*/  @P0 IADD3.X R29, R3, R207, RZ, P1, !PT ;  /* 0x000000cf031d0210 */ /* 0x000fe40000ffe4ff */
[----:B------:R-:W-:Y:S02]  /*fe20*/  @P0 LEA R166, P1, R32, c[0x0][0x1f8], 0x1 ;  /* 0x00007e0020a60a11 */ /* 0x000fe400078208ff */
[----:B------:R-:W-:Y:S01]  /*fe30*/  @P0 IADD3 R35, P3, R30, R215, RZ ;  /* 0x000000d71e230210 */ /* 0x000fe20007f7e0ff */
[C---:B-1----:R-:W-:Y:S01]  /*fe40*/  HMMA.16816.F32 R4, R136.reuse, R140, RZ ;  /* 0x0000008c8804723c */ /* 0x042fe200000018ff */
[----:B------:R-:W-:Y:S02]  /*fe50*/  LDSM.16.M88.4 R160, [R193+0xd900] ;  /* 0x00d90000c1a0783b */ /* 0x000fe40000000200 */
[----:B------:R-:W-:Y:S02]  /*fe60*/  @P0 LEA.HI.X R167, R32, c[0x0][0x1fc], R29, 0x1, P1 ;  /* 0x00007f0020a70a11 */ /* 0x000fe400008f0c1d */
[----:B------:R-:W-:Y:S02]  /*fe70*/  @P0 LEA R172, P1, R35, c[0x0][0x1f8], 0x1 ;  /* 0x00007e0023ac0a11 */ /* 0x000fe400078208ff */
[----:B------:R-:W-:Y:S01]  /*fe80*/  @P0 IADD3.X R33, R3, R216, RZ, P4, !PT ;  /* 0x000000d803210210 */ /* 0x000fe200027fe4ff */
[C---:B------:R-:W-:Y:S01]  /*fe90*/  HMMA.16816.F32 R8, R136.reuse, R142, RZ ;  /* 0x0000008e8808723c */ /* 0x040fe200000018ff */
[----:B------:R-:W-:Y:S01]  /*fea0*/  LDSM.16.M88.4 R140, [R134] ;  /* 0x00000000868c783b */ /* 0x000fe20000000200 */
[----:B------:R-:W-:Y:S02]  /*feb0*/  LOP3.LUT P4, RZ, R194, 0x1, RZ, 0xc0, !PT ;  /* 0x00000001c2ff7812 */ /* 0x000fe4000788c0ff */
[----:B------:R-:W-:Y:S02]  /*fec0*/  @P0 LEA.HI.X R175, R2, c[0x0][0x1fc], R33, 0x1, P2 ;  /* 0x00007f0002af0a11 */ /* 0x000fe400010f0c21 */
[-C--:B------:R-:W-:Y:S02]  /*fed0*/  IADD3 R2, R188, R132.reuse, RZ ;  /* 0x00000084bc027210 */ /* 0x080fe40007ffe0ff */
[C---:B--2---:R-:W-:Y:S01]  /*fee0*/  HMMA.16816.F32 R12, R136.reuse, R144, RZ ;  /* 0x00000090880c723c */ /* 0x044fe200000018ff */
[----:B------:R-:W-:Y:S03]  /*fef0*/  IADD3 R132, R135, R132, R188 ;  /* 0x0000008487847210 */ /* 0x000fe60007ffe0bc */
[----:B------:R-:W-:Y:S01]  /*ff00*/  @P0 IADD3.X R32, R3, R214, RZ, P3, !PT ;  /* 0x000000d603200210 */ /* 0x000fe20001ffe4ff */
[----:B------:R-:W-:Y:S03]  /*ff10*/  @P0 IMAD R3, R218, 0x6000, R200 ;  /* 0x00006000da030824 */ /* 0x000fe600078e02c8 */
[C---:B------:R-:W-:Y:S01]  /*ff20*/  HMMA.16816.F32 R16, R136.reuse, R146, RZ ;  /* 0x000000928810723c */ /* 0x040fe200000018ff */
[----:B------:R-:W1:Y:S03]  /*ff30*/  LDSM.16.M88.4 R144, [R193+0xc100] ;  /* 0x00c10000c190783b */ /* 0x000e660000000200 */
[----:B------:R-:W-:Y:S04]  /*ff40*/  @P0 LEA.HI.X R173, R35, c[0x0][0x1fc], R32, 0x1, P1 ;  /* 0x00007f0023ad0a11 */ /* 0x000fe800008f0c20 */
[C---:B---3--:R-:W-:Y:S08]  /*ff50*/  HMMA.16816.F32 R20, R136.reuse, R148, RZ ;  /* 0x000000948814723c */ /* 0x048ff000000018ff */
[C---:B------:R-:W-:Y:S01]  /*ff60*/  HMMA.16816.F32 R24, R136.reuse, R150, RZ ;  /* 0x000000968818723c */ /* 0x040fe200000018ff */
[----:B------:R-:W2:Y:S07]  /*ff70*/  LDSM.16.M88.4 R148, [R193+0xd100] ;  /* 0x00d10000c194783b */ /* 0x000eae0000000200 */
[C---:B----4-:R-:W-:Y:S01]  /*ff80*/  HMMA.16816.F32 R28, R136.reuse, R152, RZ ;  /* 0x00000098881c723c */ /* 0x050fe200000018ff */
[----:B------:R-:W-:Y:S01]  /*ff90*/  @!PT LDS RZ, [RZ] ;  /* 0x00000000fffff984 */ /* 0x000fe20000000800 */
[----:B------:R-:W-:Y:S01]  /*ffa0*/  @!PT LDS RZ, [RZ] ;  /* 0x00000000fffff984 */ /* 0x000fe20000000800 */
[----:B------:R-:W-:Y:S01]  /*ffb0*/  @!PT LDS RZ, [RZ] ;  /* 0x00000000fffff984 */ /* 0x000fe20000000800 */
[----:B------:R3:W-:Y:S07]  /*ffc0*/  @P0 LDGSTS.E.BYPASS.LTC128B.128 [R3], [R170.64], !P6 ;  /* 0x00000000aa030fae */ /* 0x0007ee000f101d46 */
[----:B------:R-:W-:Y:S01]  /*ffd0*/  HMMA.16816.F32 R32, R136, R154, RZ ;  /* 0x0000009a8820723c */ /* 0x000fe200000018ff */
[----:B------:R3:W-:Y:S07]  /*ffe0*/  @P0 LDGSTS.E.BYPASS.LTC128B.128 [R3+0x2000], [R164.64], !P5 ;  /* 0x02000000a4030fae */ /* 0x0007ee000e901d46 */
[C---:B-1----:R-:W-:Y:S01]  /*fff0*/  HMMA.16816.F32 R4, R140.reuse, R144, R4 ;  /* 0x000000908c04723c */ /* 0x042fe20000001804 */
[----:B------:R3:W-:Y:S07]  /*10000*/  @P0 LDGSTS.E.BYPASS.LTC128B.128 [R3+0x4000], [R168.64], !P4 ;  /* 0x04000000a8030fae */ /* 0x0007ee000e101d46 */
[C---:B------:R-:W-:Y:S01]  /*10010*/  HMMA.16816.F32 R8, R140.reuse, R146, R8 ;  /* 0x000000928c08723c */ /* 0x040fe20000001808 */
[----:B------:R3:W-:Y:S07]  /*10020*/  @P0 LDGSTS.E.BYPASS.LTC128B.128 [R3+0x1000], [R166.64], !P6 ;  /* 0x01000000a6030fae */ /* 0x0007ee000f101d46 */
[C---:B------:R-:W-:Y:S01]  /*10030*/  HMMA.16816.F32 R12, R140.reuse, R156, R12 ;  /* 0x0000009c8c0c723c */ /* 0x040fe2000000180c */
[----:B------:R3:W-:Y:S07]  /*10040*/  @P0 LDGSTS.E.BYPASS.LTC128B.128 [R3+0x3000], [R174.64], !P5 ;  /* 0x03000000ae030fae */ /* 0x0007ee000e901d46 */
[C---:B------:R-:W-:Y:S01]  /*10050*/  HMMA.16816.F32 R16, R140.reuse, R158, R16 ;  /* 0x0000009e8c10723c */ /* 0x040fe20000001810 */
[----:B------:R3:W-:Y:S02]  /*10060*/  @P0 LDGSTS.E.BYPASS.LTC128B.128 [R3+0x5000], [R172.64], !P4 ;  /* 0x05000000ac030fae */ /* 0x0007e4000e101d46 */
[----:B------:R-:W-:Y:S05]  /*10070*/  ISETP.GE.AND P0, PT, R219, 0x2, PT ;  /* 0x00000002db00780c */ /* 0x000fea0003f06270 */
[C---:B--2---:R-:W-:Y:S01]  /*10080*/  HMMA.16816.F32 R20, R140.reuse, R148, R20 ;  /* 0x000000948c14723c */ /* 0x044fe20000001814 */
[----:B------:R-:W-:Y:S07]  /*10090*/  LDSM.16.M88.4 R136, [R187] ;  /* 0x00000000bb88783b */ /* 0x000fee0000000200 */
[C---:B------:R-:W-:Y:S01]  /*100a0*/  HMMA.16816.F32 R24, R140.reuse, R150, R24 ;  /* 0x000000968c18723c */ /* 0x040fe20000001818 */
[----:B------:R-:W1:Y:S07]  /*100b0*/  LDSM.16.M88.4 R152, [R2+0xc100] ;  /* 0x00c100000298783b */ /* 0x000e6e0000000200 */
[C---:B------:R-:W-:Y:S01]  /*100c0*/  HMMA.16816.F32 R28, R140.reuse, R160, R28 ;  /* 0x000000a08c1c723c */ /* 0x040fe2000000181c */
[----:B------:R-:W2:Y:S03]  /*100d0*/  LDSM.16.M88.4 R144, [R2+0xc900] ;  /* 0x00c900000290783b */ /* 0x000ea60000000200 */
[----:B---3--:R-:W-:Y:S04]  /*100e0*/  IADD3 R3, R188, R193, RZ ;  /* 0x000000c1bc037210 */ /* 0x008fe80007ffe0ff */
[----:B------:R-:W-:Y:S01]  /*100f0*/  HMMA.16816.F32 R32, R140, R162, R32 ;  /* 0x000000a28c20723c */ /* 0x000fe20000001820 */
[----:B------:R-:W3:Y:S08]  /*10100*/  LDSM.16.M88.4 R156, [R2+0xd100] ;  /* 0x00d10000029c783b */ /* 0x000ef00000000200 */
[----:B------:R-:W0:Y:S08]  /*10110*/  LDGDEPBAR ;  /* 0x00000000000079af */ /* 0x000e300000000000 */
[----:B------:R-:W4:Y:S01]  /*10120*/  LDSM.16.M88.4 R148, [R2+0xd900] ;  /* 0x00d900000294783b */ /* 0x000f220000000200 */
[C---:B-1----:R-:W-:Y:S07]  /*10130*/  HMMA.16816.F32 R4, R136.reuse, R152, R4 ;  /* 0x000000988804723c */ /* 0x042fee0000001804 */
[----:B------:R-:W-:Y:S01]  /*10140*/  LDSM.16.M88.4 R164, [R186] ;  /* 0x00000000baa4783b */ /* 0x000fe20000000200 */
[C---:B------:R-:W-:Y:S07]  /*10150*/  HMMA.16816.F32 R8, R136.reuse, R154, R8 ;  /* 0x0000009a8808723c */ /* 0x040fee0000001808 */
[----:B------:R-:W1:Y:S01]  /*10160*/  LDSM.16.M88.4 R168, [R3+0xc100] ;  /* 0x00c1000003a8783b */ /* 0x000e620000000200 */
[C---:B--2---:R-:W-:Y:S07]  /*10170*/  HMMA.16816.F32 R12, R136.reuse, R144, R12 ;  /* 0x00000090880c723c */ /* 0x044fee000000180c */
[----:B------:R-:W2:Y:S01]  /*10180*/  LDSM.16.M88.4 R140, [R3+0xc900] ;  /* 0x00c90000038c783b */ /* 0x000ea20000000200 */
[C---:B------:R-:W-:Y:S07]  /*10190*/  HMMA.16816.F32 R16, R136.reuse, R146, R16 ;  /* 0x000000928810723c */ /* 0x040fee0000001810 */
[----:B------:R-:W5:Y:S01]  /*101a0*/  LDSM.16.M88.4 R152, [R3+0xd100] ;  /* 0x00d100000398783b */ /* 0x000f620000000200 */
[C---:B---3--:R-:W-:Y:S07]  /*101b0*/  HMMA.16816.F32 R20, R136.reuse, R156, R20 ;  /* 0x0000009c8814723c */ /* 0x048fee0000001814 */
[----:B------:R-:W3:Y:S01]  /*101c0*/  LDSM.16.M88.4 R144, [R3+0xd900] ;  /* 0x00d900000390783b */ /* 0x000ee20000000200 */
[C---:B------:R-:W-:Y:S07]  /*101d0*/  HMMA.16816.F32 R24, R136.reuse, R158, R24 ;  /* 0x0000009e8818723c */ /* 0x040fee0000001818 */
[----:B------:R-:W-:Y:S01]  /*101e0*/  LDSM.16.M88.4 R156, [R191+UR4+0xe900] ;  /* 0x00e90004bf9c783b */ /* 0x000fe20008000200 */
[C---:B----4-:R-:W-:Y:S07]  /*101f0*/  HMMA.16816.F32 R28, R136.reuse, R148, R28 ;  /* 0x00000094881c723c */ /* 0x050fee000000181c */
[----:B------:R-:W-:Y:S01]  /*10200*/  LDSM.16.M88.4 R160, [R191+UR4+0xf900] ;  /* 0x00f90004bfa0783b */ /* 0x000fe20008000200 */
[----:B------:R-:W-:Y:S07]  /*10210*/  HMMA.16816.F32 R32, R136, R150, R32 ;  /* 0x000000968820723c */ /* 0x000fee0000001820 */
[----:B------:R-:W-:Y:S01]  /*10220*/  LDSM.16.M88.4 R136, [R190+0x4000] ;  /* 0x00400000be88783b */ /* 0x000fe20000000200 */
[C---:B-1----:R-:W-:Y:S07]  /*10230*/  HMMA.16816.F32 R4, R164.reuse, R168, R4 ;  /* 0x000000a8a404723c */ /* 0x042fee0000001804 */
[----:B------:R-:W1:Y:S01]  /*10240*/  LDSM.16.M88.4 R148, [R191+UR4+0xe100] ;  /* 0x00e10004bf94783b */ /* 0x000e620008000200 */
[C---:B------:R-:W-:Y:S07]  /*10250*/  HMMA.16816.F32 R8, R164.reuse, R170, R8 ;  /* 0x000000aaa408723c */ /* 0x040fee0000001808 */
[----:B------:R-:W-:Y:S01]  /*10260*/  LDSM.16.M88.4 R168, [R193+0xe100] ;  /* 0x00e10000c1a8783b */ /* 0x000fe20000000200 */
[C---:B--2---:R-:W-:Y:S07]  /*10270*/  HMMA.16816.F32 R12, R164.reuse, R140, R12 ;  /* 0x0000008ca40c723c */ /* 0x044fee000000180c */
[----:B------:R-:W-:Y:S01]  /*10280*/  LDSM.16.M88.4 R172, [R193+0xe900] ;  /* 0x00e90000c1ac783b */ /* 0x000fe20000000200 */
[C---:B------:R-:W-:Y:S07]  /*10290*/  HMMA.16816.F32 R16, R164.reuse, R142, R16 ;  /* 0x0000008ea410723c */ /* 0x040fee0000001810 */
[----:B------:R-:W2:Y:S01]  /*102a0*/  LDSM.16.M88.4 R140, [R191+UR4+0xf100] ;  /* 0x00f10004bf8c783b */ /* 0x000ea20008000200 */
[C---:B-----5:R-:W-:Y:S07]  /*102b0*/  HMMA.16816.F32 R20, R164.reuse, R152, R20 ;  /* 0x00000098a414723c */ /* 0x060fee0000001814 */
[----:B------:R-:W-:Y:S01]  /*102c0*/  LDSM.16.M88.4 R176, [R2+0xe100] ;  /* 0x00e1000002b0783b */ /* 0x000fe20000000200 */
[C---:B------:R-:W-:Y:S07]  /*102d0*/  HMMA.16816.F32 R24, R164.reuse, R154, R24 ;  /* 0x0000009aa418723c */ /* 0x040fee0000001818 */
[----:B------:R-:W4:Y:S01]  /*102e0*/  LDSM.16.M88.4 R152, [R134+0x4000] ;  /* 0x004000008698783b */ /* 0x000f220000000200 */
[C---:B---3--:R-:W-:Y:S07]  /*102f0*/  HMMA.16816.F32 R28, R164.reuse, R144, R28 ;  /* 0x00000090a41c723c */ /* 0x048fee000000181c */
[----:B------:R-:W-:Y:S01]  /*10300*/  LDSM.16.M88.4 R180, [R191+UR4+0x10100] ;  /* 0x01010004bfb4783b */ /* 0x000fe20008000200 */
[----:B------:R-:W-:Y:S07]  /*10310*/  HMMA.16816.F32 R32, R164, R146, R32 ;  /* 0x00000092a420723c */ /* 0x000fee0000001820 */
[----:B------:R-:W3:Y:S01]  /*10320*/  LDSM.16.M88.4 R144, [R193+0xf100] ;  /* 0x00f10000c190783b */ /* 0x000ee20000000200 */
[C---:B-1----:R-:W-:Y:S07]  /*10330*/  HMMA.16816.F32 R4, R136.reuse, R148, R4 ;  /* 0x000000948804723c */ /* 0x042fee0000001804 */
[----:B------:R-:W-:Y:S01]  /*10340*/  LDSM.16.M88.4 R164, [R187+0x4000] ;  /* 0x00400000bba4783b */ /* 0x000fe20000000200 */
[C---:B------:R-:W-:Y:S07]  /*10350*/  HMMA.16816.F32 R8, R136.reuse, R150, R8 ;  /* 0x000000968808723c */ /* 0x040fee0000001808 */
[----:B------:R-:W1:Y:S01]  /*10360*/  LDSM.16.M88.4 R148, [R193+0xf900] ;  /* 0x00f90000c194783b */ /* 0x000e620000000200 */
[C---:B------:R-:W-:Y:S08]  /*10370*/  HMMA.16816.F32 R12, R136.reuse, R156, R12 ;  /* 0x0000009c880c723c */ /* 0x040ff0000000180c */
[C---:B------:R-:W-:Y:S01]  /*10380*/  HMMA.16816.F32 R16, R136.reuse, R158, R16 ;  /* 0x0000009e8810723c */ /* 0x040fe20000001810 */
[----:B------:R-:W-:Y:S07]  /*10390*/  LDSM.16.M88.4 R156, [R2+0xf900] ;  /* 0x00f90000029c783b */ /* 0x000fee0000000200 */
[C---:B--2---:R-:W-:Y:S08]  /*103a0*/  HMMA.16816.F32 R20, R136.reuse, R140, R20 ;  /* 0x0000008c8814723c */ /* 0x044ff00000001814 */
[C---:B------:R-:W-:Y:S01]  /*103b0*/  HMMA.16816.F32 R24, R136.reuse, R142, R24 ;  /* 0x0000008e8818723c */ /* 0x040fe20000001818 */
[----:B------:R-:W-:Y:S07]  /*103c0*/  LDSM.16.M88.4 R140, [R2+0xf100] ;  /* 0x00f10000028c783b */ /* 0x000fee0000000200 */
[C---:B------:R-:W-:Y:S08]  /*103d0*/  HMMA.16816.F32 R28, R136.reuse, R160, R28 ;  /* 0x000000a0881c723c */ /* 0x040ff0000000181c */
[----:B------:R-:W-:Y:S01]  /*103e0*/  HMMA.16816.F32 R32, R136, R162, R32 ;  /* 0x000000a28820723c */ /* 0x000fe20000001820 */
[----:B------:R-:W2:Y:S07]  /*103f0*/  LDSM.16.M88.4 R136, [R2+0xe900] ;  /* 0x00e900000288783b */ /* 0x000eae0000000200 */
[C---:B----4-:R-:W-:Y:S01]  /*10400*/  HMMA.16816.F32 R4, R152.reuse, R168, R4 ;  /* 0x000000a89804723c */ /* 0x050fe20000001804 */
[----:B------:R-:W-:Y:S07]  /*10410*/  LDSM.16.M88.4 R160, [R186+0x4000] ;  /* 0x00400000baa0783b */ /* 0x000fee0000000200 */
[C---:B------:R-:W-:Y:S01]  /*10420*/  HMMA.16816.F32 R8, R152.reuse, R170, R8 ;  /* 0x000000aa9808723c */ /* 0x040fe20000001808 */
[----:B------:R-:W4:Y:S07]  /*10430*/  LDSM.16.M88.4 R168, [R3+0xe100] ;  /* 0x00e1000003a8783b */ /* 0x000f2e0000000200 */
        /* <DEDUP_REMOVED lines=9> */
[C---:B------:R-:W-:Y:S01]  /*104d0*/  HMMA.16816.F32 R4, R164.reuse, R176, R4 ;  /* 0x000000b0a404723c */ /* 0x040fe20000001804 */
[----:B------:R-:W5:Y:S07]  /*104e0*/  LDSM.16.M88.4 R152, [R132+0xf900] ;  /* 0x00f900008498783b */ /* 0x000f6e0000000200 */
[C---:B------:R-:W-:Y:S01]  /*104f0*/  HMMA.16816.F32 R8, R164.reuse, R178, R8 ;  /* 0x000000b2a408723c */ /* 0x040fe20000001808 */
[----:B------:R-:W-:Y:S07]  /*10500*/  LDSM.16.M88.4 R176, [R193+0x10100] ;  /* 0x01010000c1b0783b */ /* 0x000fee0000000200 */
[C---:B--2---:R-:W-:Y:S08]  /*10510*/  HMMA.16816.F32 R12, R164.reuse, R136, R12 ;  /* 0x00000088a40c723c */ /* 0x044ff0000000180c */
[C---:B------:R-:W-:Y:S01]  /*10520*/  HMMA.16816.F32 R16, R164.reuse, R138, R16 ;  /* 0x0000008aa410723c */ /* 0x040fe20000001810 */
[----:B------:R-:W2:Y:S07]  /*10530*/  LDSM.16.M88.4 R136, [R191+UR4+0x10900] ;  /* 0x01090004bf88783b */ /* 0x000eae0008000200 */
[C---:B------:R-:W-:Y:S08]  /*10540*/  HMMA.16816.F32 R20, R164.reuse, R140, R20 ;  /* 0x0000008ca414723c */ /* 0x040ff00000001814 */
[C---:B------:R-:W-:Y:S01]  /*10550*/  HMMA.16816.F32 R24, R164.reuse, R142, R24 ;  /* 0x0000008ea418723c */ /* 0x040fe20000001818 */
[----:B------:R-:W1:Y:S07]  /*10560*/  LDSM.16.M88.4 R140, [R191+UR4+0x11100] ;  /* 0x01110004bf8c783b */ /* 0x000e6e0008000200 */
[C---:B------:R-:W-:Y:S08]  /*10570*/  HMMA.16816.F32 R28, R164.reuse, R156, R28 ;  /* 0x0000009ca41c723c */ /* 0x040ff0000000181c */
[----:B------:R-:W-:Y:S01]  /*10580*/  HMMA.16816.F32 R32, R164, R158, R32 ;  /* 0x0000009ea420723c */ /* 0x000fe20000001820 */
[----:B------:R-:W2:Y:S07]  /*10590*/  LDSM.16.M88.4 R156, [R191+UR4+0x11900] ;  /* 0x01190004bf9c783b */ /* 0x000eae0008000200 */
[C---:B----4-:R-:W-:Y:S01]  /*105a0*/  HMMA.16816.F32 R4, R160.reuse, R168, R4 ;  /* 0x000000a8a004723c */ /* 0x050fe20000001804 */
[----:B------:R-:W4:Y:S07]  /*105b0*/  LDSM.16.M88.4 R164, [R134+0x8000] ;  /* 0x0080000086a4783b */ /* 0x000f2e0000000200 */
[C---:B------:R-:W-:Y:S01]  /*105c0*/  HMMA.16816.F32 R8, R160.reuse, R170, R8 ;  /* 0x000000aaa008723c */ /* 0x040fe20000001808 */
[----:B------:R-:W-:Y:S07]  /*105d0*/  LDSM.16.M88.4 R168, [R2+0x10100] ;  /* 0x0101000002a8783b */ /* 0x000fee0000000200 */
[C---:B---3--:R-:W-:Y:S08]  /*105e0*/  HMMA.16816.F32 R12, R160.reuse, R144, R12 ;  /* 0x00000090a00c723c */ /* 0x048ff0000000180c */
[C---:B------:R-:W-:Y:S01]  /*105f0*/  HMMA.16816.F32 R16, R160.reuse, R146, R16 ;  /* 0x00000092a010723c */ /* 0x040fe20000001810 */
[----:B------:R-:W3:Y:S07]  /*10600*/  LDSM.16.M88.4 R144, [R193+0x10900] ;  /* 0x01090000c190783b */ /* 0x000eee0000000200 */
[C---:B-1----:R-:W-:Y:S08]  /*10610*/  HMMA.16816.F32 R20, R160.reuse, R148, R20 ;  /* 0x00000094a014723c */ /* 0x042ff00000001814 */
[C---:B------:R-:W-:Y:S01]  /*10620*/  HMMA.16816.F32 R24, R160.reuse, R150, R24 ;  /* 0x00000096a018723c */ /* 0x040fe20000001818 */
[----:B------:R-:W1:Y:S07]  /*10630*/  LDSM.16.M88.4 R148, [R193+0x11100] ;  /* 0x01110000c194783b */ /* 0x000e6e0000000200 */
[C---:B-----5:R-:W-:Y:S08]  /*10640*/  HMMA.16816.F32 R28, R160.reuse, R152, R28 ;  /* 0x00000098a01c723c */ /* 0x060ff0000000181c */
[----:B------:R-:W-:Y:S01]  /*10650*/  HMMA.16816.F32 R32, R160, R154, R32 ;  /* 0x0000009aa020723c */ /* 0x000fe20000001820 */
[----:B------:R-:W5:Y:S07]  /*10660*/  LDSM.16.M88.4 R152, [R193+0x11900] ;  /* 0x01190000c198783b */ /* 0x000f6e0000000200 */
        /* <DEDUP_REMOVED lines=15> */
[C---:B------:R-:W-:Y:S08]  /*10760*/  HMMA.16816.F32 R8, R164.reuse, R178, R8 ;  /* 0x000000b2a408723c */ /* 0x040ff00000001808 */
[C---:B---3--:R-:W-:Y:S08]  /*10770*/  HMMA.16816.F32 R12, R164.reuse, R144, R12 ;  /* 0x00000090a40c723c */ /* 0x048ff0000000180c */
[C---:B------:R-:W-:Y:S08]  /*10780*/  HMMA.16816.F32 R16, R164.reuse, R146, R16 ;  /* 0x00000092a410723c */ /* 0x040ff00000001810 */
[C---:B-1----:R-:W-:Y:S08]  /*10790*/  HMMA.16816.F32 R20, R164.reuse, R148, R20 ;  /* 0x00000094a414723c */ /* 0x042ff00000001814 */
[C---:B------:R-:W-:Y:S08]  /*107a0*/  HMMA.16816.F32 R24, R164.reuse, R150, R24 ;  /* 0x00000096a418723c */ /* 0x040ff00000001818 */
[C---:B-----5:R-:W-:Y:S08]  /*107b0*/  HMMA.16816.F32 R28, R164.reuse, R152, R28 ;  /* 0x00000098a41c723c */ /* 0x060ff0000000181c */
[----:B------:R-:W-:Y:S08]  /*107c0*/  HMMA.16816.F32 R32, R164, R154, R32 ;  /* 0x0000009aa420723c */ /* 0x000ff00000001820 */
[C---:B------:R-:W-:Y:S08]  /*107d0*/  HMMA.16816.F32 R4, R160.reuse, R168, R4 ;  /* 0x000000a8a004723c */ /* 0x040ff00000001804 */
[C---:B------:R-:W-:Y:S08]  /*107e0*/  HMMA.16816.F32 R8, R160.reuse, R170, R8 ;  /* 0x000000aaa008723c */ /* 0x040ff00000001808 */
[C---:B--2---:R-:W-:Y:S08]  /*107f0*/  HMMA.16816.F32 R12, R160.reuse, R136, R12 ;  /* 0x00000088a00c723c */ /* 0x044ff0000000180c */
[C---:B------:R-:W-:Y:S01]  /*10800*/  HMMA.16816.F32 R16, R160.reuse, R138, R16 ;  /* 0x0000008aa010723c */ /* 0x040fe20000001810 */
[----:B------:R-:W1:Y:S07]  /*10810*/  LDSM.16.M88.4 R136, [R132+0x10900] ;  /* 0x010900008488783b */ /* 0x000e6e0000000200 */
[C---:B------:R-:W-:Y:S08]  /*10820*/  HMMA.16816.F32 R20, R160.reuse, R140, R20 ;  /* 0x0000008ca014723c */ /* 0x040ff00000001814 */
[C---:B------:R-:W-:Y:S01]  /*10830*/  HMMA.16816.F32 R24, R160.reuse, R142, R24 ;  /* 0x0000008ea018723c */ /* 0x040fe20000001818 */
[----:B------:R-:W2:Y:S07]  /*10840*/  LDSM.16.M88.4 R140, [R132+0x11100] ;  /* 0x01110000848c783b */ /* 0x000eae0000000200 */
[C---:B------:R-:W-:Y:S08]  /*10850*/  HMMA.16816.F32 R28, R160.reuse, R156, R28 ;  /* 0x0000009ca01c723c */ /* 0x040ff0000000181c */
[----:B------:R-:W-:Y:S08]  /*10860*/  HMMA.16816.F32 R32, R160, R158, R32 ;  /* 0x0000009ea020723c */ /* 0x000ff00000001820 */
[C---:B----4-:R-:W-:Y:S08]  /*10870*/  HMMA.16816.F32 R4, R172.reuse, R180, R4 ;  /* 0x000000b4ac04723c */ /* 0x050ff00000001804 */
[C---:B------:R-:W-:Y:S08]  /*10880*/  HMMA.16816.F32 R8, R172.reuse, R182, R8 ;  /* 0x000000b6ac08723c */ /* 0x040ff00000001808 */
[C---:B-1----:R-:W-:Y:S08]  /*10890*/  HMMA.16816.F32 R12, R172.reuse, R136, R12 ;  /* 0x00000088ac0c723c */ /* 0x042ff0000000180c */
[C---:B------:R-:W-:Y:S04]  /*108a0*/  HMMA.16816.F32 R16, R172.reuse, R138, R16 ;  /* 0x0000008aac10723c */ /* 0x040fe80000001810 */
[----:B------:R-:W-:Y:S02]  /*108b0*/  FMUL.FTZ R162, R4, c[0x0][0x320] ;  /* 0x0000c80004a27a20 */ /* 0x000fe40000410000 */
[----:B------:R-:W-:Y:S02]  /*108c0*/  FMUL.FTZ R157, R5, c[0x0][0x320] ;  /* 0x0000c800059d7a20 */ /* 0x000fe40000410000 */
[C---:B--2---:R-:W-:Y:S02]  /*108d0*/  HMMA.16816.F32 R20, R172.reuse, R140, R20 ;  /* 0x0000008cac14723c */ /* 0x044fe40000001814 */
[----:B------:R-:W1:Y:S02]  /*108e0*/  MUFU.TANH R162, R162 ;  /* 0x000000a200a27308 */ /* 0x000e640000002400 */
[----:B------:R-:W-:Y:S02]  /*108f0*/  FMUL.FTZ R9, R9, c[0x0][0x320] ;  /* 0x0000c80009097a20 */ /* 0x000fe40000410000 */
[----:B------:R-:W-:Y:S02]  /*10900*/  FMUL.FTZ R10, R10, c[0x0][0x320] ;  /* 0x0000c8000a0a7a20 */ /* 0x000fe40000410000 */
[C---:B------:R-:W-:Y:S04]  /*10910*/  HMMA.16816.F32 R24, R172.reuse, R142, R24 ;  /* 0x0000008eac18723c */ /* 0x040fe80000001818 */
[----:B------:R-:W-:Y:S01]  /*10920*/  FMUL.FTZ R11, R11, c[0x0][0x320] ;  /* 0x0000c8000b0b7a20 */ /* 0x000fe20000410000 */
[----:B------:R-:W-:Y:S01]  /*10930*/  MUFU.TANH R165, R9 ;  /* 0x0000000900a57308 */ /* 0x000fe20000002400 */
[----:B------:R-:W-:Y:S02]  /*10940*/  FMUL.FTZ R163, R8, c[0x0][0x320] ;  /* 0x0000c80008a37a20 */ /* 0x000fe40000410000 */
[----:B------:R-:W-:Y:S04]  /*10950*/  FMUL.FTZ R161, R6, c[0x0][0x320] ;  /* 0x0000c80006a17a20 */ /* 0x000fe80000410000 */
[----:B------:R-:W-:Y:S02]  /*10960*/  FMUL.FTZ R160, R7, c[0x0][0x320] ;  /* 0x0000c80007a07a20 */ /* 0x000fe40000410000 */
[----:B------:R-:W-:Y:S01]  /*10970*/  FMUL.FTZ R169, R12, c[0x0][0x320] ;  /* 0x0000c8000ca97a20 */ /* 0x000fe20000410000 */
[----:B------:R-:W-:Y:S01]  /*10980*/  MUFU.TANH R234, R10 ;  /* 0x0000000a00ea7308 */ /* 0x000fe20000002400 */
[----:B------:R-:W-:Y:S02]  /*10990*/  FMUL.FTZ R13, R13, c[0x0][0x320] ;  /* 0x0000c8000d0d7a20 */ /* 0x000fe40000410000 */
[----:B------:R-:W-:Y:S01]  /*109a0*/  FMUL.FTZ R14, R14, c[0x0][0x320] ;  /* 0x0000c8000e0e7a20 */ /* 0x000fe20000410000 */
[----:B-1----:R-:W-:Y:S01]  /*109b0*/  FMNMX.FTZ R2, R162, R133, !PT ;  /* 0x00000085a2027209 */ /* 0x002fe20007810000 */
[----:B------:R-:W-:Y:S02]  /*109c0*/  FMUL.FTZ R15, R15, c[0x0][0x320] ;  /* 0x0000c8000f0f7a20 */ /* 0x000fe40000410000 */
[----:B------:R-:W-:Y:S02]  /*109d0*/  FMUL.FTZ R16, R16, c[0x0][0x320] ;  /* 0x0000c80010107a20 */ /* 0x000fe40000410000 */
[----:B------:R-:W-:Y:S01]  /*109e0*/  FMUL.FTZ R17, R17, c[0x0][0x320] ;  /* 0x0000c80011117a20 */ /* 0x000fe20000410000 */
[----:B------:R1:W-:Y:S01]  /*109f0*/  MUFU.TANH R176, R11 ;  /* 0x0000000b00b07308 */ /* 0x0003e20000002400 */
        /* <DEDUP_REMOVED lines=12> */
[----:B-1----:R-:W1:Y:S01]  /*10ac0*/  LDSM.16.M88.4 R8, [R132+0x11900] ;  /* 0x011900008408783b */ /* 0x002e620000000200 */
[----:B------:R-:W-:Y:S08]  /*10ad0*/  DEPBAR.LE SB0, 0x2 ;  /* 0x000080800000791a */ /* 0x000ff00000000000 */
[----:B------:R-:W4:Y:S01]  /*10ae0*/  MUFU.TANH R160, R160 ;  /* 0x000000a000a07308 */ /* 0x000f220000002400 */
[----:B------:R-:W-:Y:S01]  /*10af0*/  BAR.SYNC.DEFER_BLOCKING 0x0 ;  /* 0x0000000000007b1d */ /* 0x000fe20000010000 */
[----:B--2---:R-:W-:Y:S02]  /*10b00*/  FMNMX.FTZ R2, R157, R2, !PT ;  /* 0x000000029d027209 */ /* 0x004fe40007810000 */
[----:B---3--:R-:W-:Y:S04]  /*10b10*/  FMNMX.FTZ R3, R161, R0, !PT ;  /* 0x00000000a1037209 */ /* 0x008fe80007810000 */
[----:B----4-:R-:W-:Y:S01]  /*10b20*/  FMNMX.FTZ R3, R160, R3, !PT ;  /* 0x00000003a0037209 */ /* 0x010fe20007810000 */
[----:B------:R-:W-:Y:S01]  /*10b30*/  LDSM.16.MT88.4 R140, [R184+UR4+0x2900] ;  /* 0x00290004b88c783b */ /* 0x000fe20008004200 */
[----:B------:R-:W2:Y:S02]  /*10b40*/  MUFU.TANH R163, R163 ;  /* 0x000000a300a37308 */ /* 0x000ea40000002400 */
[----:B------:R-:W-:Y:S04]  /*10b50*/  FMNMX.FTZ R3, R234, R3, !PT ;  /* 0x00000003ea037209 */ /* 0x000fe80007810000 */
[----:B------:R-:W-:Y:S01]  /*10b60*/  FMNMX.FTZ R3, R176, R3, !PT ;  /* 0x00000003b0037209 */ /* 0x000fe20007810000 */
[C---:B-1----:R-:W-:Y:S01]  /*10b70*/  HMMA.16816.F32 R28, R172.reuse, R8, R28 ;  /* 0x00000008ac1c723c */ /* 0x042fe2000000181c */
[----:B------:R-:W-:Y:S02]  /*10b80*/  LDSM.16.MT88.4 R148, [R185+UR4+0x3900] ;  /* 0x00390004b994783b */ /* 0x000fe40008004200 */
[----:B------:R-:W1:Y:S05]  /*10b90*/  MUFU.TANH R169, R169 ;  /* 0x000000a900a97308 */ /* 0x000e6a0000002400 */
[----:B------:R-:W-:Y:S05]  /*10ba0*/  HMMA.16816.F32 R32, R172, R10, R32 ;  /* 0x0000000aac20723c */ /* 0x000fea0000001820 */
[----:B------:R-:W3:Y:S01]  /*10bb0*/  MUFU.TANH R181, R13 ;  /* 0x0000000d00b57308 */ /* 0x000ee20000002400 */
[----:B--2---:R-:W-:Y:S06]  /*10bc0*/  FMNMX.FTZ R2, R163, R2, !PT ;  /* 0x00000002a3027209 */ /* 0x004fec0007810000 */
[----:B------:R-:W-:Y:S03]  /*10bd0*/  FMNMX.FTZ R2, R165, R2, !PT ;  /* 0x00000002a5027209 */ /* 0x000fe60007810000 */
        /* <DEDUP_REMOVED lines=15> */
[----:B-1----:R-:W-:Y:S01]  /*10cd0*/  FMNMX.FTZ R3, R180, R3, !PT ;  /* 0x00000003b4037209 */ /* 0x002fe20007810000 */
[----:B------:R-:W-:Y:S08]  /*10ce0*/  LDSM.16.MT88.4 R12, [R185+UR4+0x100] ;  /* 0x00010004b90c783b */ /* 0x000ff00008004200 */
[----:B------:R-:W1:Y:S01]  /*10cf0*/  MUFU.TANH R230, R18 ;  /* 0x0000001200e67308 */ /* 0x000e620000002400 */
[----:B---3--:R-:W-:Y:S02]  /*10d00*/  FMNMX.FTZ R2, R171, R2, !PT ;  /* 0x00000002ab027209 */ /* 0x008fe40007810000 */
[----:B------:R-:W-:Y:S07]  /*10d10*/  IADD3 R16, R184, UR4, RZ ;  /* 0x00000004b8107c10 */ /* 0x000fee000fffe0ff */
        /* <DEDUP_REMOVED lines=30> */
[----:B------:R-:W-:Y:S08]  /*10f00*/  LDSM.16.MT88.4 R28, [R184+UR4+0x100] ;  /* 0x00010004b81c783b */ /* 0x000ff00008004200 */
[----:B------:R-:W3:Y:S01]  /*10f10*/  MUFU.TANH R158, R34 ;  /* 0x00000022009e7308 */ /* 0x000ee20000002400 */
[----:B--2---:R-:W-:Y:S09]  /*10f20*/  FMNMX.FTZ R2, R173, R2, !PT ;  /* 0x00000002ad027209 */ /* 0x004ff20007810000 */
[----:B------:R-:W2:Y:S01]  /*10f30*/  MUFU.TANH R156, R35 ;  /* 0x00000023009c7308 */ /* 0x000ea20000002400 */
[----:B-1----:R-:W-:Y:S05]  /*10f40*/  FMNMX.FTZ R11, R159, R2, !PT ;  /* 0x000000029f0b7209 */ /* 0x002fea0007810000 */
[----:B------:R-:W1:Y:S01]  /*10f50*/  SHFL.BFLY PT, R2, R11, 0x2, 0x1f ;  /* 0x0c401f000b027f89 */ /* 0x000e6200000e0000 */
[----:B---3--:R-:W-:Y:S04]  /*10f60*/  FMNMX.FTZ R3, R158, R3, !PT ;  /* 0x000000039e037209 */ /* 0x008fe80007810000 */
[----:B--2---:R-:W-:Y:S05]  /*10f70*/  FMNMX.FTZ R10, R156, R3, !PT ;  /* 0x000000039c0a7209 */ /* 0x004fea0007810000 */
[----:B------:R-:W2:Y:S01]  /*10f80*/  SHFL.BFLY PT, R3, R10, 0x2, 0x1f ;  /* 0x0c401f000a037f89 */ /* 0x000ea200000e0000 */
[----:B-1----:R-:W-:Y:S07]  /*10f90*/  FMNMX.FTZ R9, R11, R2, !PT ;  /* 0x000000020b097209 */ /* 0x002fee0007810000 */
[----:B------:R-:W1:Y:S01]  /*10fa0*/  SHFL.BFLY PT, R132, R9, 0x1, 0x1f ;  /* 0x0c201f0009847f89 */ /* 0x000e6200000e0000 */
[----:B--2---:R-:W-:Y:S07]  /*10fb0*/  FMNMX.FTZ R8, R10, R3, !PT ;  /* 0x000000030a087209 */ /* 0x004fee0007810000 */
[----:B------:R-:W2:Y:S01]  /*10fc0*/  SHFL.BFLY PT, R3, R8, 0x1, 0x1f ;  /* 0x0c201f0008037f89 */ /* 0x000ea200000e0000 */
[----:B-1----:R-:W-:Y:S05]  /*10fd0*/  FMNMX.FTZ R132, R9, R132, !PT ;  /* 0x0000008409847209 */ /* 0x002fea0007810000 */
[C---:B------:R-:W-:Y:S02]  /*10fe0*/  FADD.FTZ R4, -R132.reuse, R133 ;  /* 0x0000008584047221 */ /* 0x040fe40000010100 */
[----:B------:R-:W-:Y:S02]  /*10ff0*/  FMUL.FTZ R178, R132, c[0x0][0x2d0] ;  /* 0x0000b40084b27a20 */ /* 0x000fe40000410000 */
[----:B------:R-:W-:Y:S02]  /*11000*/  FMUL.FTZ R2, R4, c[0x0][0x2d0] ;  /* 0x0000b40004027a20 */ /* 0x000fe40000410000 */
[--C-:B------:R-:W-:Y:S02]  /*11010*/  FFMA.FTZ R167, R157, c[0x0][0x2d0], -R178.reuse ;  /* 0x0000b4009da77a23 */ /* 0x100fe400000108b2 */
[--C-:B------:R-:W-:Y:S02]  /*11020*/  FFMA.FTZ R168, R162, c[0x0][0x2d0], -R178.reuse ;  /* 0x0000b400a2a87a23 */ /* 0x100fe400000108b2 */
[--C-:B------:R-:W-:Y:S01]  /*11030*/  FFMA.FTZ R166, R163, c[0x0][0x2d0], -R178.reuse ;  /* 0x0000b400a3a67a23 */ /* 0x100fe200000108b2 */
[----:B------:R-:W1:Y:S01]  /*11040*/  MUFU.EX2 R2, R2 ;  /* 0x0000000200027308 */ /* 0x000e620000000800 */
[--C-:B------:R-:W-:Y:S02]  /*11050*/  FFMA.FTZ R163, R165, c[0x0][0x2d0], -R178.reuse ;  /* 0x0000b400a5a37a23 */ /* 0x100fe400000108b2 */
[--C-:B------:R-:W-:Y:S01]  /*11060*/  FFMA.FTZ R169, R169, c[0x0][0x2d0], -R178.reuse ;  /* 0x0000b400a9a97a23 */ /* 0x100fe200000108b2 */
[----:B--2---:R-:W-:Y:S01]  /*11070*/  FMNMX.FTZ R3, R8, R3, !PT ;  /* 0x0000000308037209 */ /* 0x004fe20007810000 */
[--C-:B------:R-:W-:Y:S01]  /*11080*/  FFMA.FTZ R174, R181, c[0x0][0x2d0], -R178.reuse ;  /* 0x0000b400b5ae7a23 */ /* 0x100fe200000108b2 */
[----:B------:R-:W-:Y:S01]  /*11090*/  IADD3 R8, R185, UR4, RZ ;  /* 0x00000004b9087c10 */ /* 0x000fe2000fffe0ff */
[----:B------:R-:W-:Y:S02]  /*110a0*/  FFMA.FTZ R171, R171, c[0x0][0x2d0], -R178 ;  /* 0x0000b400abab7a23 */ /* 0x000fe400000108b2 */
[C---:B------:R-:W-:Y:S01]  /*110b0*/  FMUL.FTZ R157, R3.reuse, c[0x0][0x2d0] ;  /* 0x0000b400039d7a20 */ /* 0x040fe20000410000 */
[----:B------:R-:W-:Y:S01]  /*110c0*/  MUFU.EX2 R168, R168 ;  /* 0x000000a800a87308 */ /* 0x000fe20000000800 */
[----:B------:R-:W-:Y:S01]  /*110d0*/  FADD.FTZ R4, -R3, R0 ;  /* 0x0000000003047221 */ /* 0x000fe20000010100 */
[----:B------:R-:W-:Y:S01]  /*110e0*/  IADD3 R133, R189, R8, RZ ;  /* 0x00000008bd857210 */ /* 0x000fe20007ffe0ff */
[--C-:B------:R-:W-:Y:S02]  /*110f0*/  FFMA.FTZ R165, R161, c[0x0][0x2d0], -R157.reuse ;  /* 0x0000b400a1a57a23 */ /* 0x100fe4000001089d */
[--C-:B------:R-:W-:Y:S01]  /*11100*/  FFMA.FTZ R164, R160, c[0x0][0x2d0], -R157.reuse ;  /* 0x0000b400a0a47a23 */ /* 0x100fe2000001089d */
[----:B------:R-:W-:Y:S01]  /*11110*/  IADD3 R160, R189, R16, RZ ;  /* 0x00000010bda07210 */ /* 0x000fe20007ffe0ff */
[--C-:B------:R-:W-:Y:S01]  /*11120*/  FFMA.FTZ R162, R234, c[0x0][0x2d0], -R157.reuse ;  /* 0x0000b400eaa27a23 */ /* 0x100fe2000001089d */
[----:B------:R-:W2:Y:S01]  /*11130*/  LDSM.16.MT88.4 R20, [R133+0x100] ;  /* 0x000100008514783b */ /* 0x000ea20000004200 */
[--C-:B------:R-:W-:Y:S01]  /*11140*/  FFMA.FTZ R161, R176, c[0x0][0x2d0], -R157.reuse ;  /* 0x0000b400b0a17a23 */ /* 0x100fe2000001089d */
[----:B------:R-:W3:Y:S01]  /*11150*/  MUFU.EX2 R167, R167 ;  /* 0x000000a700a77308 */ /* 0x000ee20000000800 */
[----:B------:R-:W-:Y:S02]  /*11160*/  FMUL.FTZ R0, R4, c[0x0][0x2d0] ;  /* 0x0000b40004007a20 */ /* 0x000fe40000410000 */
[--C-:B------:R-:W-:Y:S02]  /*11170*/  FFMA.FTZ R176, R179, c[0x0][0x2d0], -R178.reuse ;  /* 0x0000b400b3b07a23 */ /* 0x100fe400000108b2 */
[C---:B-1----:R-:W-:Y:S01]  /*11180*/  FMUL.FTZ R4, R2.reuse, R128 ;  /* 0x0000008002047220 */ /* 0x042fe20000410000 */
[----:B------:R-:W-:Y:S01]  /*11190*/  LDSM.16.MT88.4 R136, [R133+0x2900] ;  /* 0x002900008588783b */ /* 0x000fe20000004200 */
[C---:B------:R-:W-:Y:S02]  /*111a0*/  FMUL.FTZ R5, R2.reuse, R129 ;  /* 0x0000008102057220 */ /* 0x040fe40000410000 */
[C---:B------:R-:W-:Y:S01]  /*111b0*/  FMUL.FTZ R8, R2.reuse, R124 ;  /* 0x0000007c02087220 */ /* 0x040fe20000410000 */
[----:B------:R-:W1:Y:S01]  /*111c0*/  MUFU.EX2 R0, R0 ;  /* 0x0000000000007308 */ /* 0x000e620000000800 */
[C---:B------:R-:W-:Y:S02]  /*111d0*/  FMUL.FTZ R9, R2.reuse, R125 ;  /* 0x0000007d02097220 */ /* 0x040fe40000410000 */
[C---:B------:R-:W-:Y:S01]  /*111e0*/  FMUL.FTZ R16, R2.reuse, R116 ;  /* 0x0000007402107220 */ /* 0x040fe20000410000 */
[----:B------:R-:W-:Y:S01]  /*111f0*/  LDSM.16.MT88.4 R144, [R160+0x1900] ;  /* 0x00190000a090783b */ /* 0x000fe20000004200 */
[C---:B------:R-:W-:Y:S02]  /*11200*/  FMUL.FTZ R17, R2.reuse, R117 ;  /* 0x0000007502117220 */ /* 0x040fe40000410000 */
[C---:B------:R-:W-:Y:S02]  /*11210*/  FMUL.FTZ R24, R2.reuse, R108 ;  /* 0x0000006c02187220 */ /* 0x040fe40000410000 */
[C---:B------:R-:W-:Y:S01]  /*11220*/  FMUL.FTZ R25, R2.reuse, R109 ;  /* 0x0000006d02197220 */ /* 0x040fe20000410000 */
[----:B------:R-:W-:Y:S01]  /*11230*/  MUFU.EX2 R166, R166 ;  /* 0x000000a600a67308 */ /* 0x000fe20000000800 */
[C---:B------:R-:W-:Y:S01]  /*11240*/  FMUL.FTZ R32, R2.reuse, R100 ;  /* 0x0000006402207220 */ /* 0x040fe20000410000 */
[----:B------:R-:W-:Y:S01]  /*11250*/  LDSM.16.MT88.4 R152, [R133+0x3900] ;  /* 0x003900008598783b */ /* 0x000fe20000004200 */
[C---:B------:R-:W-:Y:S01]  /*11260*/  FMUL.FTZ R33, R2.reuse, R101 ;  /* 0x0000006502217220 */ /* 0x040fe20000410000 */
[----:B---3--:R-:W-:Y:S01]  /*11270*/  F2FP.PACK_AB R128, R167, R168 ;  /* 0x000000a8a780723e */ /* 0x008fe200000000ff */
[C---:B------:R-:W-:Y:S02]  /*11280*/  FMUL.FTZ R36, R2.reuse, R36 ;  /* 0x0000002402247220 */ /* 0x040fe40000410000 */
[C---:B------:R-:W-:Y:S02]  /*11290*/  FMUL.FTZ R37, R2.reuse, R37 ;  /* 0x0000002502257220 */ /* 0x040fe40000410000 */
[C---:B------:R-:W-:Y:S01]  /*112a0*/  FMUL.FTZ R40, R2.reuse, R40 ;  /* 0x0000002802287220 */ /* 0x040fe20000410000 */
[----:B------:R-:W3:Y:S01]  /*112b0*/  MUFU.EX2 R163, R163 ;  /* 0x000000a300a37308 */ /* 0x000ee20000000800 */
[C---:B------:R-:W-:Y:S02]  /*112c0*/  FMUL.FTZ R41, R2.reuse, R41 ;  /* 0x0000002902297220 */ /* 0x040fe40000410000 */
[----:B------:R-:W-:Y:S02]  /*112d0*/  FMUL.FTZ R44, R2, R44 ;  /* 0x0000002c022c7220 */ /* 0x000fe40000410000 */
[C---:B-1----:R-:W-:Y:S02]  /*112e0*/  FMUL.FTZ R6, R0.reuse, R130 ;  /* 0x0000008200067220 */ /* 0x042fe40000410000 */
[C---:B------:R-:W-:Y:S02]  /*112f0*/  FMUL.FTZ R7, R0.reuse, R131 ;  /* 0x0000008300077220 */ /* 0x040fe40000410000 */
[C---:B------:R-:W-:Y:S01]  /*11300*/  FMUL.FTZ R10, R0.reuse, R126 ;  /* 0x0000007e000a7220 */ /* 0x040fe20000410000 */
[----:B------:R-:W-:Y:S01]  /*11310*/  MUFU.EX2 R165, R165 ;  /* 0x000000a500a57308 */ /* 0x000fe20000000800 */
[C---:B------:R-:W-:Y:S02]  /*11320*/  FMUL.FTZ R11, R0.reuse, R127 ;  /* 0x0000007f000b7220 */ /* 0x040fe40000410000 */
[C---:B------:R-:W-:Y:S01]  /*11330*/  FMUL.FTZ R18, R0.reuse, R118 ;  /* 0x0000007600127220 */ /* 0x040fe20000410000 */
[----:B------:R-:W-:Y:S01]  /*11340*/  LDSM.16.MT88.4 R124, [R185+UR4+0x2900] ;  /* 0x00290004b97c783b */ /* 0x000fe20008004200 */
[C---:B------:R-:W-:Y:S02]  /*11350*/  FMUL.FTZ R19, R0.reuse, R119 ;  /* 0x0000007700137220 */ /* 0x040fe40000410000 */
[C---:B------:R-:W-:Y:S02]  /*11360*/  FMUL.FTZ R26, R0.reuse, R110 ;  /* 0x0000006e001a7220 */ /* 0x040fe40000410000 */
[C---:B------:R-:W-:Y:S01]  /*11370*/  FMUL.FTZ R27, R0.reuse, R111 ;  /* 0x0000006f001b7220 */ /* 0x040fe20000410000 */
[----:B------:R-:W1:Y:S01]  /*11380*/  MUFU.EX2 R164, R164 ;  /* 0x000000a400a47308 */ /* 0x000e620000000800 */
[C---:B------:R-:W-:Y:S01]  /*11390*/  FMUL.FTZ R34, R0.reuse, R102 ;  /* 0x0000006600227220 */ /* 0x040fe20000410000 */
[----:B------:R-:W-:Y:S01]  /*113a0*/  LDSM.16.MT88.4 R108, [R160+0x2100] ;  /* 0x00210000a06c783b */ /* 0x000fe20000004200 */
[C---:B------:R-:W-:Y:S01]  /*113b0*/  FMUL.FTZ R35, R0.reuse, R103 ;  /* 0x0000006700237220 */ /* 0x040fe20000410000 */
[----:B---3--:R-:W-:Y:S01]  /*113c0*/  F2FP.PACK_AB R130, R163, R166 ;  /* 0x000000a6a382723e */ /* 0x008fe200000000ff */
[C---:B------:R-:W-:Y:S02]  /*113d0*/  FMUL.FTZ R38, R0.reuse, R38 ;  /* 0x0000002600267220 */ /* 0x040fe40000410000 */
[C---:B------:R-:W-:Y:S02]  /*113e0*/  FMUL.FTZ R39, R0.reuse, R39 ;  /* 0x0000002700277220 */ /* 0x040fe40000410000 */
[C---:B------:R-:W-:Y:S01]  /*113f0*/  FMUL.FTZ R42, R0.reuse, R42 ;  /* 0x0000002a002a7220 */ /* 0x040fe20000410000 */
[----:B------:R-:W-:Y:S01]  /*11400*/  MUFU.EX2 R162, R162 ;  /* 0x000000a200a27308 */ /* 0x000fe20000000800 */
[----:B------:R-:W-:Y:S01]  /*11410*/  LDSM.16.MT88.4 R100, [R184+UR4+0x2100] ;  /* 0x00210004b864783b */ /* 0x000fe20008004200 */
[----:B------:R-:W-:Y:S02]  /*11420*/  FMUL.FTZ R43, R0, R43 ;  /* 0x0000002b002b7220 */ /* 0x000fe40000410000 */
[----:B------:R-:W-:Y:S02]  /*11430*/  FMUL.FTZ R45, R2, R45 ;  /* 0x0000002d022d7220 */ /* 0x000fe40000410000 */
[C---:B------:R-:W-:Y:S02]  /*11440*/  FMUL.FTZ R46, R0.reuse, R46 ;  /* 0x0000002e002e7220 */ /* 0x040fe40000410000 */
[----:B------:R-:W-:Y:S01]  /*11450*/  FMUL.FTZ R47, R0, R47 ;  /* 0x0000002f002f7220 */ /* 0x000fe20000410000 */
[----:B------:R-:W-:Y:S01]  /*11460*/  LDSM.16.MT88.4 R116, [R133+0x900] ;  /* 0x000900008574783b */ /* 0x000fe20000004200 */
[----:B------:R-:W3:Y:S01]  /*11470*/  MUFU.EX2 R161, R161 ;  /* 0x000000a100a17308 */ /* 0x000ee20000000800 */
[C---:B------:R-:W-:Y:S02]  /*11480*/  FMUL.FTZ R48, R2.reuse, R48 ;  /* 0x0000003002307220 */ /* 0x040fe40000410000 */
[----:B------:R-:W-:Y:S01]  /*11490*/  FMUL.FTZ R49, R2, R49 ;  /* 0x0000003102317220 */ /* 0x000fe20000410000 */
[----:B-1----:R-:W-:Y:S01]  /*114a0*/  F2FP.PACK_AB R129, R164, R165 ;  /* 0x000000a5a481723e */ /* 0x002fe200000000ff */
[C---:B------:R-:W-:Y:S02]  /*114b0*/  FMUL.FTZ R50, R0.reuse, R50 ;  /* 0x0000003200327220 */ /* 0x040fe40000410000 */
[----:B------:R-:W-:Y:S02]  /*114c0*/  FMUL.FTZ R51, R0, R51 ;  /* 0x0000003300337220 */ /* 0x000fe40000410000 */
[C---:B------:R-:W-:Y:S01]  /*114d0*/  FMUL.FTZ R52, R2.reuse, R52 ;  /* 0x0000003402347220 */ /* 0x040fe20000410000 */
[----:B------:R-:W-:Y:S01]  /*114e0*/  MUFU.EX2 R169, R169 ;  /* 0x000000a900a97308 */ /* 0x000fe20000000800 */
[----:B------:R-:W-:Y:S02]  /*114f0*/  FMUL.FTZ R53, R2, R53 ;  /* 0x0000003502357220 */ /* 0x000fe40000410000 */
[C---:B------:R-:W-:Y:S02]  /*11500*/  FMUL.FTZ R54, R0.reuse, R54 ;  /* 0x0000003600367220 */ /* 0x040fe40000410000 */
[----:B------:R-:W-:Y:S02]  /*11510*/  FMUL.FTZ R55, R0, R55 ;  /* 0x0000003700377220 */ /* 0x000fe40000410000 */
[C---:B------:R-:W-:Y:S02]  /*11520*/  FMUL.FTZ R56, R2.reuse, R56 ;  /* 0x0000003802387220 */ /* 0x040fe40000410000 */
[----:B------:R-:W-:Y:S01]  /*11530*/  FMUL.FTZ R57, R2, R57 ;  /* 0x0000003902397220 */ /* 0x000fe20000410000 */
[----:B------:R-:W1:Y:S01]  /*11540*/  MUFU.EX2 R174, R174 ;  /* 0x000000ae00ae7308 */ /* 0x000e620000000800 */
[C---:B------:R-:W-:Y:S02]  /*11550*/  FMUL.FTZ R58, R0.reuse, R58 ;  /* 0x0000003a003a7220 */ /* 0x040fe40000410000 */
[----:B------:R-:W-:Y:S01]  /*11560*/  FMUL.FTZ R59, R0, R59 ;  /* 0x0000003b003b7220 */ /* 0x000fe20000410000 */
[----:B---3--:R-:W-:Y:S01]  /*11570*/  F2FP.PACK_AB R131, R161, R162 ;  /* 0x000000a2a183723e */ /* 0x008fe200000000ff */
[C---:B------:R-:W-:Y:S02]  /*11580*/  FMUL.FTZ R60, R2.reuse, R60 ;  /* 0x0000003c023c7220 */ /* 0x040fe40000410000 */
[----:B------:R-:W-:Y:S02]  /*11590*/  FMUL.FTZ R61, R2, R61 ;  /* 0x0000003d023d7220 */ /* 0x000fe40000410000 */
[C---:B------:R-:W-:Y:S01]  /*115a0*/  FMUL.FTZ R62, R0.reuse, R62 ;  /* 0x0000003e003e7220 */ /* 0x040fe20000410000 */
[----:B------:R-:W-:Y:S01]  /*115b0*/  MUFU.EX2 R171, R171 ;  /* 0x000000ab00ab7308 */ /* 0x000fe20000000800 */
[C---:B------:R-:W-:Y:S05]  /*115c0*/  HMMA.16816.F32 R4, R128.reuse, R12, R4 ;  /* 0x0000000c8004723c */ /* 0x040fea0000001804 */
[----:B------:R-:W-:Y:S02]  /*115d0*/  FMUL.FTZ R63, R0, R63 ;  /* 0x0000003f003f7220 */ /* 0x000fe40000410000 */
[C---:B------:R-:W-:Y:S01]  /*115e0*/  FMUL.FTZ R12, R2.reuse, R120 ;  /* 0x00000078020c7220 */ /* 0x040fe20000410000 */
[C---:B------:R-:W-:Y:S01]  /*115f0*/  HMMA.16816.F32 R8, R128.reuse, R14, R8 ;  /* 0x0000000e8008723c */ /* 0x040fe20000001808 */
[----:B------:R-:W-:Y:S03]  /*11600*/  MUFU.EX2 R176, R176 ;  /* 0x000000b000b07308 */ /* 0x000fe60000000800 */
[C---:B------:R-:W-:Y:S02]  /*11610*/  FMUL.FTZ R13, R2.reuse, R121 ;  /* 0x00000079020d7220 */ /* 0x040fe40000410000 */
[----:B------:R-:W-:Y:S02]  /*11620*/  FMUL.FTZ R64, R2, R64 ;  /* 0x0000004002407220 */ /* 0x000fe40000410000 */
[C---:B------:R-:W-:Y:S04]  /*11630*/  FMUL.FTZ R14, R0.reuse, R122 ;  /* 0x0000007a000e7220 */ /* 0x040fe80000410000 */
[----:B------:R-:W-:Y:S02]  /*11640*/  FMUL.FTZ R15, R0, R123 ;  /* 0x0000007b000f7220 */ /* 0x000fe40000410000 */
[----:B------:R-:W3:Y:S01]  /*11650*/  LDSM.16.MT88.4 R120, [R160+0x100] ;  /* 0x00010000a078783b */ /* 0x000ee20000004200 */
[----:B------:R-:W-:Y:S02]  /*11660*/  FMUL.FTZ R65, R2, R65 ;  /* 0x0000004102417220 */ /* 0x000fe40000410000 */
[C---:B------:R-:W-:Y:S02]  /*11670*/  FMUL.FTZ R66, R0.reuse, R66 ;  /* 0x0000004200427220 */ /* 0x040fe40000410000 */
[C---:B--2---:R-:W-:Y:S03]  /*11680*/  HMMA.16816.F32 R12, R128.reuse, R20, R12 ;  /* 0x00000014800c723c */ /* 0x044fe6000000180c */
        /* <DEDUP_REMOVED lines=8> */
[----:B------:R-:W2:Y:S01]  /*11710*/  LDSM.16.MT88.4 R112, [R185+UR4+0x2100] ;  /* 0x00210004b970783b */ /* 0x000ea20008004200 */
[C---:B------:R-:W-:Y:S02]  /*11720*/  FMUL.FTZ R70, R0.reuse, R70 ;  /* 0x0000004600467220 */ /* 0x040fe40000410000 */
[----:B------:R-:W-:Y:S02]  /*11730*/  FMUL.FTZ R71, R0, R71 ;  /* 0x0000004700477220 */ /* 0x000fe40000410000 */
[C---:B------:R-:W-:Y:S03]  /*11740*/  HMMA.16816.F32 R20, R128.reuse, R28, R20 ;  /* 0x0000001c8014723c */ /* 0x040fe60000001814 */
[C---:B------:R-:W-:Y:S02]  /*11750*/  FMUL.FTZ R72, R2.reuse, R72 ;  /* 0x0000004802487220 */ /* 0x040fe40000410000 */
[C---:B------:R-:W-:Y:S02]  /*11760*/  FMUL.FTZ R73, R2.reuse, R73 ;  /* 0x0000004902497220 */ /* 0x040fe40000410000 */
[C---:B------:R-:W-:Y:S01]  /*11770*/  FMUL.FTZ R28, R2.reuse, R104 ;  /* 0x00000068021c7220 */ /* 0x040fe20000410000 */
[C---:B------:R-:W-:Y:S04]  /*11780*/  HMMA.16816.F32 R24, R128.reuse, R30, R24 ;  /* 0x0000001e8018723c */ /* 0x040fe80000001818 */
[----:B------:R-:W-:Y:S02]  /*11790*/  FMUL.FTZ R29, R2, R105 ;  /* 0x00000069021d7220 */ /* 0x000fe40000410000 */
[C---:B------:R-:W-:Y:S02]  /*117a0*/  FMUL.FTZ R74, R0.reuse, R74 ;  /* 0x0000004a004a7220 */ /* 0x040fe40000410000 */
[C---:B------:R-:W-:Y:S04]  /*117b0*/  FMUL.FTZ R30, R0.reuse, R106 ;  /* 0x0000006a001e7220 */ /* 0x040fe80000410000 */
[C---:B------:R-:W-:Y:S02]  /*117c0*/  FMUL.FTZ R31, R0.reuse, R107 ;  /* 0x0000006b001f7220 */ /* 0x040fe40000410000 */
[----:B------:R-:W4:Y:S01]  /*117d0*/  LDSM.16.MT88.4 R104, [R133+0x2100] ;  /* 0x002100008568783b */ /* 0x000f220000004200 */
[----:B------:R-:W-:Y:S02]  /*117e0*/  FMUL.FTZ R75, R0, R75 ;  /* 0x0000004b004b7220 */ /* 0x000fe40000410000 */
[C---:B------:R-:W-:Y:S02]  /*117f0*/  FMUL.FTZ R84, R2.reuse, R84 ;  /* 0x0000005402547220 */ /* 0x040fe40000410000 */
[C---:B---3--:R-:W-:Y:S03]  /*11800*/  HMMA.16816.F32 R28, R128.reuse, R120, R28 ;  /* 0x00000078801c723c */ /* 0x048fe6000000181c */
[----:B------:R-:W-:Y:S02]  /*11810*/  FMUL.FTZ R85, R2, R85 ;  /* 0x0000005502557220 */ /* 0x000fe40000410000 */
[C---:B------:R-:W-:Y:S02]  /*11820*/  FMUL.FTZ R86, R0.reuse, R86 ;  /* 0x0000005600567220 */ /* 0x040fe40000410000 */
[----:B------:R-:W-:Y:S01]  /*11830*/  FMUL.FTZ R87, R0, R87 ;  /* 0x0000005700577220 */ /* 0x000fe20000410000 */
[C---:B------:R-:W-:Y:S01]  /*11840*/  HMMA.16816.F32 R32, R128.reuse, R122, R32 ;  /* 0x0000007a8020723c */ /* 0x040fe20000001820 */
[----:B------:R-:W-:Y:S03]  /*11850*/  LDSM.16.MT88.4 R120, [R160+0x900] ;  /* 0x00090000a078783b */ /* 0x000fe60000004200 */
[--C-:B------:R-:W-:Y:S02]  /*11860*/  FFMA.FTZ R179, R232, c[0x0][0x2d0], -R157.reuse ;  /* 0x0000b400e8b37a23 */ /* 0x100fe4000001089d */
[--C-:B------:R-:W-:Y:S02]  /*11870*/  FFMA.FTZ R180, R180, c[0x0][0x2d0], -R157.reuse ;  /* 0x0000b400b4b47a23 */ /* 0x100fe4000001089d */
[C---:B--2---:R-:W-:Y:S02]  /*11880*/  HMMA.16816.F32 R36, R128.reuse, R112, R36 ;  /* 0x000000708024723c */ /* 0x044fe40000001824 */
[----:B------:R-:W-:Y:S02]  /*11890*/  MUFU.EX2 R179, R179 ;  /* 0x000000b300b37308 */ /* 0x000fe40000000800 */
[--C-:B------:R-:W-:Y:S02]  /*118a0*/  FFMA.FTZ R181, R230, c[0x0][0x2d0], -R157.reuse ;  /* 0x0000b400e6b57a23 */ /* 0x100fe4000001089d */
[--C-:B------:R-:W-:Y:S02]  /*118b0*/  FFMA.FTZ R182, R182, c[0x0][0x2d0], -R157.reuse ;  /* 0x0000b400b6b67a23 */ /* 0x100fe4000001089d */
[C---:B------:R-:W-:Y:S01]  /*118c0*/  HMMA.16816.F32 R40, R128.reuse, R114, R40 ;  /* 0x000000728028723c */ /* 0x040fe20000001828 */
[----:B------:R-:W-:Y:S03]  /*118d0*/  LDSM.16.MT88.4 R112, [R185+UR4+0x900] ;  /* 0x00090004b970783b */ /* 0x000fe60008004200 */
[C---:B------:R-:W-:Y:S01]  /*118e0*/  FMUL.FTZ R88, R2.reuse, R88 ;  /* 0x0000005802587220 */ /* 0x040fe20000410000 */
[----:B------:R-:W2:Y:S01]  /*118f0*/  MUFU.EX2 R180, R180 ;  /* 0x000000b400b47308 */ /* 0x000ea20000000800 */
[----:B------:R-:W-:Y:S02]  /*11900*/  FMUL.FTZ R89, R2, R89 ;  /* 0x0000005902597220 */ /* 0x000fe40000410000 */
[C---:B------:R-:W-:Y:S01]  /*11910*/  FMUL.FTZ R90, R0.reuse, R90 ;  /* 0x0000005a005a7220 */ /* 0x040fe20000410000 */
[C---:B----4-:R-:W-:Y:S03]  /*11920*/  HMMA.16816.F32 R44, R128.reuse, R104, R44 ;  /* 0x00000068802c723c */ /* 0x050fe6000000182c */
[----:B------:R-:W-:Y:S03]  /*11930*/  FMUL.FTZ R91, R0, R91 ;  /* 0x0000005b005b7220 */ /* 0x000fe60000410000 */
[----:B------:R-:W-:Y:S01]  /*11940*/  MUFU.EX2 R181, R181 ;  /* 0x000000b500b57308 */ /* 0x000fe20000000800 */
[C---:B------:R-:W-:Y:S02]  /*11950*/  FMUL.FTZ R92, R2.reuse, R92 ;  /* 0x0000005c025c7220 */ /* 0x040fe40000410000 */
[----:B------:R-:W-:Y:S01]  /*11960*/  FMUL.FTZ R93, R2, R93 ;  /* 0x0000005d025d7220 */ /* 0x000fe20000410000 */
[C---:B------:R-:W-:Y:S01]  /*11970*/  HMMA.16816.F32 R48, R128.reuse, R106, R48 ;  /* 0x0000006a8030723c */ /* 0x040fe20000001830 */
[----:B------:R-:W3:Y:S02]  /*11980*/  LDSM.16.MT88.4 R104, [R185+UR4+0x4100] ;  /* 0x00410004b968783b */ /* 0x000ee40008004200 */
[C---:B------:R-:W-:Y:S02]  /*11990*/  FMUL.FTZ R94, R0.reuse, R94 ;  /* 0x0000005e005e7220 */ /* 0x040fe40000410000 */
[----:B------:R-:W-:Y:S01]  /*119a0*/  FMUL.FTZ R95, R0, R95 ;  /* 0x0000005f005f7220 */ /* 0x000fe20000410000 */
[----:B------:R-:W4:Y:S02]  /*119b0*/  MUFU.EX2 R182, R182 ;  /* 0x000000b600b67308 */ /* 0x000f240000000800 */
[C---:B------:R-:W-:Y:S04]  /*119c0*/  HMMA.16816.F32 R52, R128.reuse, R100, R52 ;  /* 0x000000648034723c */ /* 0x040fe80000001834 */
[C---:B------:R-:W-:Y:S02]  /*119d0*/  FMUL.FTZ R96, R2.reuse, R96 ;  /* 0x0000006002607220 */ /* 0x040fe40000410000 */
[----:B------:R-:W-:Y:S02]  /*119e0*/  FMUL.FTZ R97, R2, R97 ;  /* 0x0000006102617220 */ /* 0x000fe40000410000 */
[C---:B------:R-:W-:Y:S01]  /*119f0*/  HMMA.16816.F32 R56, R128.reuse, R102, R56 ;  /* 0x000000668038723c */ /* 0x040fe20000001838 */
[----:B------:R-:W5:Y:S03]  /*11a00*/  LDSM.16.MT88.4 R100, [R133+0x4100] ;  /* 0x004100008564783b */ /* 0x000f660000004200 */
[C---:B------:R-:W-:Y:S02]  /*11a10*/  FMUL.FTZ R98, R0.reuse, R98 ;  /* 0x0000006200627220 */ /* 0x040fe40000410000 */
[----:B------:R-:W-:Y:S02]  /*11a20*/  FMUL.FTZ R99, R0, R99 ;  /* 0x0000006300637220 */ /* 0x000fe40000410000 */
[C---:B------:R-:W-:Y:S04]  /*11a30*/  HMMA.16816.F32 R60, R128.reuse, R108, R60 ;  /* 0x0000006c803c723c */ /* 0x040fe8000000183c */
[--C-:B------:R-:W-:Y:S02]  /*11a40*/  FFMA.FTZ R227, R227, c[0x0][0x2d0], -R178.reuse ;  /* 0x0000b400e3e37a23 */ /* 0x100fe400000108b2 */
[--C-:B------:R-:W-:Y:S02]  /*11a50*/  FFMA.FTZ R230, R183, c[0x0][0x2d0], -R178.reuse ;  /* 0x0000b400b7e67a23 */ /* 0x100fe400000108b2 */
[C---:B------:R-:W-:Y:S01]  /*11a60*/  HMMA.16816.F32 R64, R128.reuse, R110, R64 ;  /* 0x0000006e8040723c */ /* 0x040fe20000001840 */
[----:B------:R-:W1:Y:S01]  /*11a70*/  LDSM.16.MT88.4 R108, [R184+UR4+0x4100] ;  /* 0x00410004b86c783b */ /* 0x000e620008004200 */
[----:B------:R-:W-:Y:S02]  /*11a80*/  MUFU.EX2 R227, R227 ;  /* 0x000000e300e37308 */ /* 0x000fe40000000800 */
[--C-:B------:R-:W-:Y:S02]  /*11a90*/  FFMA.FTZ R183, R225, c[0x0][0x2d0], -R178.reuse ;  /* 0x0000b400e1b77a23 */ /* 0x100fe400000108b2 */
[--C-:B------:R-:W-:Y:S02]  /*11aa0*/  FFMA.FTZ R232, R193, c[0x0][0x2d0], -R178.reuse ;  /* 0x0000b400c1e87a23 */ /* 0x100fe400000108b2 */
[--C-:B------:R-:W-:Y:S01]  /*11ab0*/  FFMA.FTZ R193, R226, c[0x0][0x2d0], -R157.reuse ;  /* 0x0000b400e2c17a23 */ /* 0x100fe2000001089d */
[C---:B---3--:R-:W-:Y:S03]  /*11ac0*/  HMMA.16816.F32 R68, R128.reuse, R104, R68 ;  /* 0x000000688044723c */ /* 0x048fe60000001844 */
[--C-:B------:R-:W-:Y:S01]  /*11ad0*/  FFMA.FTZ R224, R224, c[0x0][0x2d0], -R157.reuse ;  /* 0x0000b400e0e07a23 */ /* 0x100fe2000001089d */
[----:B------:R-:W-:Y:S01]  /*11ae0*/  MUFU.EX2 R230, R230 ;  /* 0x000000e600e67308 */ /* 0x000fe20000000800 */
[--C-:B------:R-:W-:Y:S02]  /*11af0*/  FFMA.FTZ R225, R228, c[0x0][0x2d0], -R157.reuse ;  /* 0x0000b400e4e17a23 */ /* 0x100fe4000001089d */
[--C-:B------:R-:W-:Y:S01]  /*11b00*/  FFMA.FTZ R222, R222, c[0x0][0x2d0], -R157.reuse ;  /* 0x0000b400dede7a23 */ /* 0x100fe2000001089d */
[C---:B------:R-:W-:Y:S01]  /*11b10*/  HMMA.16816.F32 R72, R128.reuse, R106, R72 ;  /* 0x0000006a8048723c */ /* 0x040fe20000001848 */
[----:B------:R-:W3:Y:S03]  /*11b20*/  LDSM.16.MT88.4 R104, [R160+0x4100] ;  /* 0x00410000a068783b */ /* 0x000ee60000004200 */
[C---:B------:R-:W-:Y:S02]  /*11b30*/  FMUL.FTZ R76, R2.reuse, R76 ;  /* 0x0000004c024c7220 */ /* 0x040fe40000410000 */
[----:B------:R-:W-:Y:S01]  /*11b40*/  FMUL.FTZ R77, R2, R77 ;  /* 0x0000004d024d7220 */ /* 0x000fe20000410000 */
[----:B------:R-:W-:Y:S01]  /*11b50*/  MUFU.EX2 R183, R183 ;  /* 0x000000b700b77308 */ /* 0x000fe20000000800 */
[C---:B------:R-:W-:Y:S04]  /*11b60*/  FMUL.FTZ R78, R0.reuse, R78 ;  /* 0x0000004e004e7220 */ /* 0x040fe80000410000 */
[----:B------:R-:W-:Y:S02]  /*11b70*/  FMUL.FTZ R79, R0, R79 ;  /* 0x0000004f004f7220 */ /* 0x000fe40000410000 */
[--C-:B------:R-:W-:Y:S02]  /*11b80*/  FFMA.FTZ R177, R177, c[0x0][0x2d0], -R178.reuse ;  /* 0x0000b400b1b17a23 */ /* 0x100fe400000108b2 */
[--C-:B------:R-:W-:Y:S01]  /*11b90*/  FFMA.FTZ R226, R175, c[0x0][0x2d0], -R178.reuse ;  /* 0x0000b400afe27a23 */ /* 0x100fe200000108b2 */
[----:B------:R-:W-:Y:S01]  /*11ba0*/  MUFU.EX2 R232, R232 ;  /* 0x000000e800e87308 */ /* 0x000fe20000000800 */
[--C-:B------:R-:W-:Y:S01]  /*11bb0*/  FFMA.FTZ R173, R173, c[0x0][0x2d0], -R178.reuse ;  /* 0x0000b400adad7a23 */ /* 0x100fe200000108b2 */
[C---:B-----5:R-:W-:Y:S03]  /*11bc0*/  HMMA.16816.F32 R76, R128.reuse, R100, R76 ;  /* 0x00000064804c723c */ /* 0x060fe6000000184c */
[C---:B------:R-:W-:Y:S02]  /*11bd0*/  FMUL.FTZ R80, R2.reuse, R80 ;  /* 0x0000005002507220 */ /* 0x040fe40000410000 */
[----:B------:R-:W-:Y:S02]  /*11be0*/  FMUL.FTZ R81, R2, R81 ;  /* 0x0000005102517220 */ /* 0x000fe40000410000 */
[----:B------:R-:W-:Y:S01]  /*11bf0*/  FMUL.FTZ R82, R0, R82 ;  /* 0x0000005200527220 */ /* 0x000fe20000410000 */
[----:B-1----:R-:W-:Y:S01]  /*11c00*/  F2FP.PACK_AB R100, R174, R169 ;  /* 0x000000a9ae64723e */ /* 0x002fe200000000ff */
[----:B------:R-:W-:Y:S01]  /*11c10*/  FMUL.FTZ R83, R0, R83 ;  /* 0x0000005300537220 */ /* 0x000fe20000410000 */
[----:B------:R-:W-:Y:S02]  /*11c20*/  MUFU.EX2 R193, R193 ;  /* 0x000000c100c17308 */ /* 0x000fe40000000800 */
[----:B------:R-:W-:Y:S01]  /*11c30*/  FFMA.FTZ R178, R159, c[0x0][0x2d0], -R178 ;  /* 0x0000b4009fb27a23 */ /* 0x000fe200000108b2 */
[----:B--2---:R-:W-:Y:S01]  /*11c40*/  F2FP.PACK_AB R101, R180, R179 ;  /* 0x000000b3b465723e */ /* 0x004fe200000000ff */
[--C-:B------:R-:W-:Y:S02]  /*11c50*/  FFMA.FTZ R172, R172, c[0x0][0x2d0], -R157.reuse ;  /* 0x0000b400acac7a23 */ /* 0x100fe4000001089d */
[C---:B------:R-:W-:Y:S03]  /*11c60*/  HMMA.16816.F32 R80, R128.reuse, R102, R80 ;  /* 0x000000668050723c */ /* 0x040fe60000001850 */
[--C-:B------:R-:W-:Y:S01]  /*11c70*/  FFMA.FTZ R175, R170, c[0x0][0x2d0], -R157.reuse ;  /* 0x0000b400aaaf7a23 */ /* 0x100fe2000001089d */
[----:B------:R-:W-:Y:S01]  /*11c80*/  MUFU.EX2 R224, R224 ;  /* 0x000000e000e07308 */ /* 0x000fe20000000800 */
[--C-:B------:R-:W-:Y:S02]  /*11c90*/  FFMA.FTZ R170, R158, c[0x0][0x2d0], -R157.reuse ;  /* 0x0000b4009eaa7a23 */ /* 0x100fe4000001089d */
[----:B------:R-:W-:Y:S01]  /*11ca0*/  FFMA.FTZ R157, R156, c[0x0][0x2d0], -R157 ;  /* 0x0000b4009c9d7a23 */ /* 0x000fe2000001089d */
[C---:B------:R-:W-:Y:S04]  /*11cb0*/  HMMA.16816.F32 R84, R128.reuse, R108, R84 ;  /* 0x0000006c8054723c */ /* 0x040fe80000001854 */
[----:B------:R-:W-:Y:S01]  /*11cc0*/  F2FP.PACK_AB R102, R176, R171 ;  /* 0x000000abb066723e */ /* 0x000fe200000000ff */
[----:B------:R-:W-:Y:S01]  /*11cd0*/  FFMA.FTZ R168, R2, R223, R168 ;  /* 0x000000df02a87223 */ /* 0x000fe200000100a8 */
[----:B------:R1:W-:Y:S01]  /*11ce0*/  MUFU.EX2 R229, R157 ;  /* 0x0000009d00e57308 */ /* 0x0003e20000000800 */
[----:B----4-:R-:W-:Y:S01]  /*11cf0*/  F2FP.PACK_AB R103, R182, R181 ;  /* 0x000000b5b667723e */ /* 0x010fe200000000ff */
[C---:B------:R-:W-:Y:S01]  /*11d00*/  HMMA.16816.F32 R88, R128.reuse, R110, R88 ;  /* 0x0000006e8058723c */ /* 0x040fe20000001858 */
[----:B------:R-:W2:Y:S03]  /*11d10*/  LDSM.16.MT88.4 R108, [R184+UR4+0x900] ;  /* 0x00090004b86c783b */ /* 0x000ea60008004200 */
[----:B------:R-:W-:Y:S02]  /*11d20*/  FFMA.FTZ R165, R0, R221, R165 ;  /* 0x000000dd00a57223 */ /* 0x000fe400000100a5 */
[----:B------:R-:W-:Y:S02]  /*11d30*/  FADD.FTZ R167, R167, R168 ;  /* 0x000000a8a7a77221 */ /* 0x000fe40000010000 */
[C---:B---3--:R-:W-:Y:S01]  /*11d40*/  HMMA.16816.F32 R92, R128.reuse, R104, R92 ;  /* 0x00000068805c723c */ /* 0x048fe2000000185c */
[----:B------:R-:W-:Y:S03]  /*11d50*/  MUFU.EX2 R225, R225 ;  /* 0x000000e100e17308 */ /* 0x000fe60000000800 */
[----:B------:R-:W-:Y:S02]  /*11d60*/  FADD.FTZ R165, R164, R165 ;  /* 0x000000a5a4a57221 */ /* 0x000fe40000010000 */
[----:B------:R-:W-:Y:S02]  /*11d70*/  FADD.FTZ R166, R166, R167 ;  /* 0x000000a7a6a67221 */ /* 0x000fe40000010000 */
[----:B------:R-:W-:Y:S01]  /*11d80*/  HMMA.16816.F32 R96, R128, R106, R96 ;  /* 0x0000006a8060723c */ /* 0x000fe20000001860 */
[----:B------:R-:W3:Y:S02]  /*11d90*/  LDSM.16.MT88.4 R104, [R160+0x2900] ;  /* 0x00290000a068783b */ /* 0x000ee40000004200 */
[----:B------:R-:W-:Y:S01]  /*11da0*/  MUFU.EX2 R222, R222 ;  /* 0x000000de00de7308 */ /* 0x000fe20000000800 */
[----:B------:R-:W-:Y:S04]  /*11db0*/  FADD.FTZ R166, R163, R166 ;  /* 0x000000a6a3a67221 */ /* 0x000fe80000010000 */
[C---:B------:R-:W-:Y:S01]  /*11dc0*/  HMMA.16816.F32 R4, R100.reuse, R112, R4 ;  /* 0x000000706404723c */ /* 0x040fe20000001804 */
[----:B-1----:R-:W-:Y:S04]  /*11dd0*/  LDSM.16.MT88.4 R156, [R184+UR4+0x3900] ;  /* 0x00390004b89c783b */ /* 0x002fe80008004200 */
[----:B------:R-:W-:Y:S01]  /*11de0*/  MUFU.EX2 R177, R177 ;  /* 0x000000b100b17308 */ /* 0x000fe20000000800 */
[----:B------:R-:W-:Y:S02]  /*11df0*/  FADD.FTZ R169, R169, R166 ;  /* 0x000000a6a9a97221 */ /* 0x000fe40000010000 */
[C---:B------:R-:W-:Y:S01]  /*11e00*/  HMMA.16816.F32 R8, R100.reuse, R114, R8 ;  /* 0x000000726408723c */ /* 0x040fe20000001808 */
[----:B------:R-:W-:Y:S03]  /*11e10*/  LDSM.16.MT88.4 R112, [R133+0x4900] ;  /* 0x004900008570783b */ /* 0x000fe60000004200 */
[----:B------:R-:W-:Y:S03]  /*11e20*/  FADD.FTZ R174, R174, R169 ;  /* 0x000000a9aeae7221 */ /* 0x000fe60000010000 */
[----:B------:R-:W1:Y:S01]  /*11e30*/  MUFU.EX2 R226, R226 ;  /* 0x000000e200e27308 */ /* 0x000e620000000800 */
[C---:B------:R-:W-:Y:S04]  /*11e40*/  HMMA.16816.F32 R12, R100.reuse, R116, R12 ;  /* 0x00000074640c723c */ /* 0x040fe8000000180c */
[----:B------:R-:W-:Y:S04]  /*11e50*/  FADD.FTZ R171, R171, R174 ;  /* 0x000000aeabab7221 */ /* 0x000fe80000010000 */
[C---:B------:R-:W-:Y:S01]  /*11e60*/  HMMA.16816.F32 R16, R100.reuse, R118, R16 ;  /* 0x000000766410723c */ /* 0x040fe20000001810 */
[----:B------:R-:W-:Y:S01]  /*11e70*/  LDSM.16.MT88.4 R116, [R184+UR4+0x4900] ;  /* 0x00490004b874783b */ /* 0x000fe20008004200 */
[----:B------:R-:W-:Y:S02]  /*11e80*/  MUFU.EX2 R173, R173 ;  /* 0x000000ad00ad7308 */ /* 0x000fe40000000800 */
[----:B------:R-:W-:Y:S04]  /*11e90*/  FADD.FTZ R176, R176, R171 ;  /* 0x000000abb0b07221 */ /* 0x000fe80000010000 */
[C---:B--2---:R-:W-:Y:S04]  /*11ea0*/  HMMA.16816.F32 R20, R100.reuse, R108, R20 ;  /* 0x0000006c6414723c */ /* 0x044fe80000001814 */
[----:B------:R-:W-:Y:S04]  /*11eb0*/  MUFU.EX2 R178, R178 ;  /* 0x000000b200b27308 */ /* 0x000fe80000000800 */
[C---:B------:R-:W-:Y:S01]  /*11ec0*/  HMMA.16816.F32 R24, R100.reuse, R110, R24 ;  /* 0x0000006e6418723c */ /* 0x040fe20000001818 */
[----:B------:R-:W2:Y:S05]  /*11ed0*/  LDSM.16.MT88.4 R108, [R185+UR4+0x4900] ;  /* 0x00490004b96c783b */ /* 0x000eaa0008004200 */
[----:B------:R-:W-:Y:S02]  /*11ee0*/  MUFU.EX2 R172, R172 ;  /* 0x000000ac00ac7308 */ /* 0x000fe40000000800 */
[C---:B------:R-:W-:Y:S08]  /*11ef0*/  HMMA.16816.F32 R28, R100.reuse, R120, R28 ;  /* 0x00000078641c723c */ /* 0x040ff0000000181c */
[C---:B------:R-:W-:Y:S01]  /*11f00*/  HMMA.16816.F32 R32, R100.reuse, R122, R32 ;  /* 0x0000007a6420723c */ /* 0x040fe20000001820 */
[----:B------:R-:W-:Y:S01]  /*11f10*/  LDSM.16.MT88.4 R120, [R160+0x1100] ;  /* 0x00110000a078783b */ /* 0x000fe20000004200 */
[----:B------:R-:W4:Y:S06]  /*11f20*/  MUFU.EX2 R175, R175 ;  /* 0x000000af00af7308 */ /* 0x000f2c0000000800 */
[C---:B------:R-:W-:Y:S04]  /*11f30*/  HMMA.16816.F32 R36, R100.reuse, R124, R36 ;  /* 0x0000007c6424723c */ /* 0x040fe80000001824 */
[----:B------:R-:W5:Y:S04]  /*11f40*/  MUFU.EX2 R170, R170 ;  /* 0x000000aa00aa7308 */ /* 0x000f680000000800 */
[C---:B------:R-:W-:Y:S01]  /*11f50*/  HMMA.16816.F32 R40, R100.reuse, R126, R40 ;  /* 0x0000007e6428723c */ /* 0x040fe20000001828 */
[----:B------:R-:W-:Y:S07]  /*11f60*/  LDSM.16.MT88.4 R124, [R185+UR4+0x3100] ;  /* 0x00310004b97c783b */ /* 0x000fee0008004200 */
[C---:B------:R-:W-:Y:S07]  /*11f70*/  HMMA.16816.F32 R44, R100.reuse, R136, R44 ;  /* 0x00000088642c723c */ /* 0x040fee000000182c */
[----:B-1----:R-:W-:Y:S01]  /*11f80*/  F2FP.PACK_AB R136, R226, R177 ;  /* 0x000000b1e288723e */ /* 0x002fe200000000ff */
[C---:B------:R-:W-:Y:S04]  /*11f90*/  HMMA.16816.F32 R48, R100.reuse, R138, R48 ;  /* 0x0000008a6430723c */ /* 0x040fe80000001830 */
[----:B----4-:R-:W-:Y:S03]  /*11fa0*/  F2FP.PACK_AB R137, R175, R172 ;  /* 0x000000acaf89723e */ /* 0x010fe600000000ff */
[----:B------:R-:W-:Y:S01]  /*11fb0*/  F2FP.PACK_AB R138, R178, R173 ;  /* 0x000000adb28a723e */ /* 0x000fe200000000ff */
[C---:B------:R-:W-:Y:S04]  /*11fc0*/  HMMA.16816.F32 R52, R100.reuse, R140, R52 ;  /* 0x0000008c6434723c */ /* 0x040fe80000001834 */
[----:B-----5:R-:W-:Y:S04]  /*11fd0*/  F2FP.PACK_AB R139, R229, R170 ;  /* 0x000000aae58b723e */ /* 0x020fe800000000ff */
[C---:B------:R-:W-:Y:S01]  /*11fe0*/  HMMA.16816.F32 R56, R100.reuse, R142, R56 ;  /* 0x0000008e6438723c */ /* 0x040fe20000001838 */
[----:B------:R-:W-:Y:S07]  /*11ff0*/  LDSM.16.MT88.4 R140, [R184+UR4+0x1900] ;  /* 0x00190004b88c783b */ /* 0x000fee0008004200 */
[C---:B---3--:R-:W-:Y:S08]  /*12000*/  HMMA.16816.F32 R60, R100.reuse, R104, R60 ;  /* 0x00000068643c723c */ /* 0x048ff0000000183c */
[C---:B------:R-:W-:Y:S01]  /*12010*/  HMMA.16816.F32 R64, R100.reuse, R106, R64 ;  /* 0x0000006a6440723c */ /* 0x040fe20000001840 */
[----:B------:R-:W1:Y:S07]  /*12020*/  LDSM.16.MT88.4 R104, [R160+0x4900] ;  /* 0x00490000a068783b */ /* 0x000e6e0000004200 */
[C---:B--2---:R-:W-:Y:S08]  /*12030*/  HMMA.16816.F32 R68, R100.reuse, R108, R68 ;  /* 0x0000006c6444723c */ /* 0x044ff00000001844 */
[C---:B------:R-:W-:Y:S01]  /*12040*/  HMMA.16816.F32 R72, R100.reuse, R110, R72 ;  /* 0x0000006e6448723c */ /* 0x040fe20000001848 */
[----:B------:R-:W2:Y:S07]  /*12050*/  LDSM.16.MT88.4 R108, [R185+UR4+0x1100] ;  /* 0x00110004b96c783b */ /* 0x000eae0008004200 */
[C---:B------:R-:W-:Y:S08]  /*12060*/  HMMA.16816.F32 R76, R100.reuse, R112, R76 ;  /* 0x00000070644c723c */ /* 0x040ff0000000184c */
[C---:B------:R-:W-:Y:S01]  /*12070*/  HMMA.16816.F32 R80, R100.reuse, R114, R80 ;  /* 0x000000726450723c */ /* 0x040fe20000001850 */
[----:B------:R-:W3:Y:S07]  /*12080*/  LDSM.16.MT88.4 R112, [R133+0x1100] ;  /* 0x001100008570783b */ /* 0x000eee0000004200 */
[C---:B------:R-:W-:Y:S08]  /*12090*/  HMMA.16816.F32 R84, R100.reuse, R116, R84 ;  /* 0x000000746454723c */ /* 0x040ff00000001854 */
[C---:B------:R-:W-:Y:S01]  /*120a0*/  HMMA.16816.F32 R88, R100.reuse, R118, R88 ;  /* 0x000000766458723c */ /* 0x040fe20000001858 */
[----:B------:R-:W4:Y:S07]  /*120b0*/  LDSM.16.MT88.4 R116, [R184+UR4+0x1100] ;  /* 0x00110004b874783b */ /* 0x000f2e0008004200 */
[C---:B-1----:R-:W-:Y:S08]  /*120c0*/  HMMA.16816.F32 R92, R100.reuse, R104, R92 ;  /* 0x00000068645c723c */ /* 0x042ff0000000185c */
[----:B------:R-:W-:Y:S01]  /*120d0*/  HMMA.16816.F32 R96, R100, R106, R96 ;  /* 0x0000006a6460723c */ /* 0x000fe20000001860 */
[----:B------:R-:W1:Y:S06]  /*120e0*/  LDSM.16.MT88.4 R104, [R133+0x3100] ;  /* 0x003100008568783b */ /* 0x000e6c0000004200 */
        /* <DEDUP_REMOVED lines=11> */
[----:B------:R-:W2:Y:S03]  /*121a0*/  LDSM.16.MT88.4 R108, [R184+UR4+0x3100] ;  /* 0x00310004b86c783b */ /* 0x000ea60008004200 */
[----:B------:R-:W-:Y:S04]  /*121b0*/  FADD.FTZ R226, R226, R177 ;  /* 0x000000b1e2e27221 */ /* 0x000fe80000010000 */
[C---:B---3--:R-:W-:Y:S04]  /*121c0*/  HMMA.16816.F32 R12, R100.reuse, R112, R12 ;  /* 0x00000070640c723c */ /* 0x048fe8000000180c */
[----:B------:R-:W-:Y:S04]  /*121d0*/  FADD.FTZ R173, R173, R226 ;  /* 0x000000e2adad7221 */ /* 0x000fe80000010000 */
[C---:B------:R-:W-:Y:S01]  /*121e0*/  HMMA.16816.F32 R16, R100.reuse, R114, R16 ;  /* 0x000000726410723c */ /* 0x040fe20000001810 */
[----:B------:R-:W3:Y:S03]  /*121f0*/  LDSM.16.MT88.4 R112, [R160+0x3100] ;  /* 0x00310000a070783b */ /* 0x000ee60000004200 */
[----:B------:R-:W-:Y:S04]  /*12200*/  FADD.FTZ R223, R178, R173 ;  /* 0x000000adb2df7221 */ /* 0x000fe80000010000 */
[C---:B----4-:R-:W-:Y:S08]  /*12210*/  HMMA.16816.F32 R20, R100.reuse, R116, R20 ;  /* 0x000000746414723c */ /* 0x050ff00000001814 */
[C---:B------:R-:W-:Y:S01]  /*12220*/  HMMA.16816.F32 R24, R100.reuse, R118, R24 ;  /* 0x000000766418723c */ /* 0x040fe20000001818 */
[----:B------:R-:W4:Y:S07]  /*12230*/  LDSM.16.MT88.4 R116, [R185+UR4+0x5100] ;  /* 0x00510004b974783b */ /* 0x000f2e0008004200 */
[C---:B------:R-:W-:Y:S08]  /*12240*/  HMMA.16816.F32 R28, R100.reuse, R120, R28 ;  /* 0x00000078641c723c */ /* 0x040ff0000000181c */
[C---:B------:R-:W-:Y:S01]  /*12250*/  HMMA.16816.F32 R32, R100.reuse, R122, R32 ;  /* 0x0000007a6420723c */ /* 0x040fe20000001820 */
[----:B------:R-:W-:Y:S07]  /*12260*/  LDSM.16.MT88.4 R120, [R160+0x5100] ;  /* 0x00510000a078783b */ /* 0x000fee0000004200 */
[C---:B------:R-:W-:Y:S08]  /*12270*/  HMMA.16816.F32 R36, R100.reuse, R124, R36 ;  /* 0x0000007c6424723c */ /* 0x040ff00000001824 */
[C---:B------:R-:W-:Y:S01]  /*12280*/  HMMA.16816.F32 R40, R100.reuse, R126, R40 ;  /* 0x0000007e6428723c */ /* 0x040fe20000001828 */
[----:B------:R-:W-:Y:S07]  /*12290*/  LDSM.16.MT88.4 R124, [R185+UR4+0x1900] ;  /* 0x00190004b97c783b */ /* 0x000fee0008004200 */
[C---:B-1----:R-:W-:Y:S08]  /*122a0*/  HMMA.16816.F32 R44, R100.reuse, R104, R44 ;  /* 0x00000068642c723c */ /* 0x042ff0000000182c */
[C---:B------:R-:W-:Y:S01]  /*122b0*/  HMMA.16816.F32 R48, R100.reuse, R106, R48 ;  /* 0x0000006a6430723c */ /* 0x040fe20000001830 */
[----:B------:R-:W1:Y:S07]  /*122c0*/  LDSM.16.MT88.4 R104, [R133+0x5100] ;  /* 0x005100008568783b */ /* 0x000e6e0000004200 */
[C---:B--2---:R-:W-:Y:S08]  /*122d0*/  HMMA.16816.F32 R52, R100.reuse, R108, R52 ;  /* 0x0000006c6434723c */ /* 0x044ff00000001834 */
[C---:B------:R-:W-:Y:S01]  /*122e0*/  HMMA.16816.F32 R56, R100.reuse, R110, R56 ;  /* 0x0000006e6438723c */ /* 0x040fe20000001838 */
[----:B------:R-:W2:Y:S07]  /*122f0*/  LDSM.16.MT88.4 R108, [R184+UR4+0x5100] ;  /* 0x00510004b86c783b */ /* 0x000eae0008004200 */
[C---:B---3--:R-:W-:Y:S08]  /*12300*/  HMMA.16816.F32 R60, R100.reuse, R112, R60 ;  /* 0x00000070643c723c */ /* 0x048ff0000000183c */
[C---:B------:R-:W-:Y:S08]  /*12310*/  HMMA.16816.F32 R64, R100.reuse, R114, R64 ;  /* 0x000000726440723c */ /* 0x040ff00000001840 */
[C---:B----4-:R-:W-:Y:S08]  /*12320*/  HMMA.16816.F32 R68, R100.reuse, R116, R68 ;  /* 0x000000746444723c */ /* 0x050ff00000001844 */
[C---:B------:R-:W-:Y:S01]  /*12330*/  HMMA.16816.F32 R72, R100.reuse, R118, R72 ;  /* 0x000000766448723c */ /* 0x040fe20000001848 */
[----:B------:R-:W3:Y:S07]  /*12340*/  LDSM.16.MT88.4 R116, [R133+0x1900] ;  /* 0x001900008574783b */ /* 0x000eee0000004200 */
[C---:B-1----:R-:W-:Y:S08]  /*12350*/  HMMA.16816.F32 R76, R100.reuse, R104, R76 ;  /* 0x00000068644c723c */ /* 0x042ff0000000184c */
[C---:B------:R-:W-:Y:S08]  /*12360*/  HMMA.16816.F32 R80, R100.reuse, R106, R80 ;  /* 0x0000006a6450723c */ /* 0x040ff00000001850 */
[C---:B--2---:R-:W-:Y:S08]  /*12370*/  HMMA.16816.F32 R84, R100.reuse, R108, R84 ;  /* 0x0000006c6454723c */ /* 0x044ff00000001854 */
[C---:B------:R-:W-:Y:S08]  /*12380*/  HMMA.16816.F32 R88, R100.reuse, R110, R88 ;  /* 0x0000006e6458723c */ /* 0x040ff00000001858 */
[C---:B------:R-:W-:Y:S08]  /*12390*/  HMMA.16816.F32 R92, R100.reuse, R120, R92 ;  /* 0x00000078645c723c */ /* 0x040ff0000000185c */
[----:B------:R-:W-:Y:S08]  /*123a0*/  HMMA.16816.F32 R96, R100, R122, R96 ;  /* 0x0000007a6460723c */ /* 0x000ff00000001860 */
[C---:B------:R-:W-:Y:S08]  /*123b0*/  HMMA.16816.F32 R128, R136.reuse, R124, R4 ;  /* 0x0000007c8880723c */ /* 0x040ff00000001804 */
[C---:B------:R-:W-:Y:S01]  /*123c0*/  HMMA.16816.F32 R124, R136.reuse, R126, R8 ;  /* 0x0000007e887c723c */ /* 0x040fe20000001808 */
[----:B------:R-:W1:Y:S07]  /*123d0*/  LDSM.16.MT88.4 R8, [R160+0x3900] ;  /* 0x00390000a008783b */ /* 0x000e6e0000004200 */
[C---:B---3--:R-:W-:Y:S01]  /*123e0*/  HMMA.16816.F32 R120, R136.reuse, R116, R12 ;  /* 0x000000748878723c */ /* 0x048fe2000000180c */
[----:B------:R-:W2:Y:S07]  /*123f0*/  LDSM.16.MT88.4 R12, [R185+UR4+0x5900] ;  /* 0x00590004b90c783b */ /* 0x000eae0008004200 */
[C---:B------:R-:W-:Y:S01]  /*12400*/  HMMA.16816.F32 R116, R136.reuse, R118, R16 ;  /* 0x000000768874723c */ /* 0x040fe20000001810 */
[----:B------:R3:W4:Y:S07]  /*12410*/  LDSM.16.MT88.4 R16, [R133+0x5900] ;  /* 0x005900008510783b */ /* 0x00072e0000004200 */
[C---:B------:R-:W-:Y:S07]  /*12420*/  HMMA.16816.F32 R112, R136.reuse, R140, R20 ;  /* 0x0000008c8870723c */ /* 0x040fee0000001814 */
[----:B------:R-:W-:Y:S01]  /*12430*/  @P0 IADD3 R20, R219, -0x2, RZ ;  /* 0xfffffffedb140810 */ /* 0x000fe20007ffe0ff */
[C---:B------:R-:W-:Y:S04]  /*12440*/  HMMA.16816.F32 R108, R136.reuse, R142, R24 ;  /* 0x0000008e886c723c */ /* 0x040fe80000001818 */
[----:B------:R-:W-:Y:S01]  /*12450*/  @P0 SHF.R.S32.HI R21, RZ, 0x1f, R20 ;  /* 0x0000001fff150819 */ /* 0x000fe20000011414 */
[----:B------:R-:W-:Y:S03]  /*12460*/  @P0 IMAD.WIDE.U32 R22, R20, c[0x0][0x1e0], RZ ;  /* 0x0000780014160a25 */ /* 0x000fe600078e00ff */
[C---:B------:R-:W-:Y:S04]  /*12470*/  HMMA.16816.F32 R104, R136.reuse, R144, R28 ;  /* 0x000000908868723c */ /* 0x040fe8000000181c */
[----:B------:R-:W-:Y:S01]  /*12480*/  @P0 SHF.L.U32 R26, R22, 0x6, RZ ;  /* 0x00000006161a0819 */ /* 0x000fe200000006ff */
[----:B------:R-:W-:Y:S01]  /*12490*/  @P0 IMAD R21, R21, c[0x0][0x1e0], RZ ;  /* 0x0000780015150a24 */ /* 0x000fe200078e02ff */
[----:B---3--:R-:W-:Y:S02]  /*124a0*/  MOV R133, R132 ;  /* 0x0000008400857202 */ /* 0x008fe40000000f00 */
[C---:B------:R-:W-:Y:S04]  /*124b0*/  HMMA.16816.F32 R100, R136.reuse, R146, R32 ;  /* 0x000000928864723c */ /* 0x040fe80000001820 */
[----:B------:R-:W-:Y:S04]  /*124c0*/  @P0 IMAD R21, R20, c[0x0][0x1e4], R21 ;  /* 0x0000790014150a24 */ /* 0x000fe800078e0215 */
[C---:B------:R-:W-:Y:S04]  /*124d0*/  HMMA.16816.F32 R36, R136.reuse, R148, R36 ;  /* 0x000000948824723c */ /* 0x040fe80000001824 */
[----:B------:R-:W-:Y:S04]  /*124e0*/  @P0 IADD3 R21, R23, R21, RZ ;  /* 0x0000001517150210 */ /* 0x000fe80007ffe0ff */
[C---:B------:R-:W-:Y:S04]  /*124f0*/  HMMA.16816.F32 R40, R136.reuse, R150, R40 ;  /* 0x000000968828723c */ /* 0x040fe80000001828 */
[----:B------:R-:W-:Y:S04]  /*12500*/  @P0 SHF.L.U64.HI R25, R22, 0x6, R21 ;  /* 0x0000000616190819 */ /* 0x000fe80000010215 */
[C---:B------:R-:W-:Y:S08]  /*12510*/  HMMA.16816.F32 R44, R136.reuse, R152, R44 ;  /* 0x00000098882c723c */ /* 0x040ff0000000182c */
[C---:B------:R-:W-:Y:S08]  /*12520*/  HMMA.16816.F32 R48, R136.reuse, R154, R48 ;  /* 0x0000009a8830723c */ /* 0x040ff00000001830 */
[C---:B------:R-:W-:Y:S08]  /*12530*/  HMMA.16816.F32 R52, R136.reuse, R156, R52 ;  /* 0x0000009c8834723c */ /* 0x040ff00000001834 */
[C---:B------:R-:W-:Y:S08]  /*12540*/  HMMA.16816.F32 R56, R136.reuse, R158, R56 ;  /* 0x0000009e8838723c */ /* 0x040ff00000001838 */
[C---:B-1----:R-:W-:Y:S07]  /*12550*/  HMMA.16816.F32 R60, R136.reuse, R8, R60 ;  /* 0x00000008883c723c */ /* 0x042fee000000183c */
[----:B------:R-:W-:Y:S01]  /*12560*/  @P0 IADD3 R8, P1, R26, R204, RZ ;  /* 0x000000cc1a080210 */ /* 0x000fe20007f3e0ff */
[C---:B------:R-:W-:Y:S04]  /*12570*/  HMMA.16816.F32 R64, R136.reuse, R10, R64 ;  /* 0x0000000a8840723c */ /* 0x040fe80000001840 */
[----:B------:R-:W-:Y:S02]  /*12580*/  @P0 IADD3.X R9, R25, R209, RZ, P1, !PT ;  /* 0x000000d119090210 */ /* 0x000fe40000ffe4ff */
[----:B------:R-:W-:Y:S02]  /*12590*/  @P0 LEA R22, P3, R8, c[0x0][0x1c8], 0x1 ;  /* 0x0000720008160a11 */ /* 0x000fe400078608ff */
[----:B------:R-:W-:Y:S01]  /*125a0*/  @P0 IADD3 R11, P2, R26, R213, RZ ;  /* 0x000000d51a0b0210 */ /* 0x000fe20007f5e0ff */
[C---:B--2---:R-:W-:Y:S03]  /*125b0*/  HMMA.16816.F32 R68, R136.reuse, R12, R68 ;  /* 0x0000000c8844723c */ /* 0x044fe60000001844 */
[----:B------:R-:W-:Y:S02]  /*125c0*/  @P0 LEA R20, P1, R11, c[0x0][0x1c8], 0x1 ;  /* 0x000072000b140a11 */ /* 0x000fe400078208ff */
[----:B------:R-:W-:Y:S02]  /*125d0*/  @P0 IADD3.X R10, R25, R212, RZ, P2, !PT ;  /* 0x000000d4190a0210 */ /* 0x000fe400017fe4ff */
[----:B------:R-:W-:Y:S01]  /*125e0*/  @P0 LEA.HI.X R23, R8, c[0x0][0x1cc], R9, 0x1, P3 ;  /* 0x0000730008170a11 */ /* 0x000fe200018f0c09 */
[C---:B------:R-:W-:Y:S04]  /*125f0*/  HMMA.16816.F32 R72, R136.reuse, R14, R72 ;  /* 0x0000000e8848723c */ /* 0x040fe80000001848 */
[----:B------:R-:W-:Y:S02]  /*12600*/  @P0 LEA.HI.X R21, R11, c[0x0][0x1cc], R10, 0x1, P1 ;  /* 0x000073000b150a11 */ /* 0x000fe400008f0c0a */
[----:B------:R-:W1:Y:S01]  /*12610*/  LDSM.16.MT88.4 R8, [R184+UR4+0x5900] ;  /* 0x00590004b808783b */ /* 0x000e620008004200 */
[----:B------:R-:W-:Y:S01]  /*12620*/  @P0 IADD3 R24, P1, R197, R26, RZ ;  /* 0x0000001ac5180210 */ /* 0x000fe20007f3e0ff */
[C---:B----4-:R-:W-:Y:S04]  /*12630*/  HMMA.16816.F32 R76, R136.reuse, R16, R76 ;  /* 0x00000010884c723c */ /* 0x050fe8000000184c */
[----:B------:R-:W-:Y:S02]  /*12640*/  @P0 IADD3 R12, P4, R24, R204, RZ ;  /* 0x000000cc180c0210 */ /* 0x000fe40007f9e0ff */
[----:B------:R-:W-:Y:S02]  /*12650*/  @P0 IADD3.X R29, R196, R25, RZ, P1, !PT ;  /* 0x00000019c41d0210 */ /* 0x000fe40000ffe4ff */
[----:B------:R-:W-:Y:S01]  /*12660*/  @P0 LEA R30, P1, R12, c[0x0][0x1c8], 0x1 ;  /* 0x000072000c1e0a11 */ /* 0x000fe200078208ff */
[C---:B------:R-:W-:Y:S03]  /*12670*/  HMMA.16816.F32 R80, R136.reuse, R18, R80 ;  /* 0x000000128850723c */ /* 0x040fe60000001850 */
[----:B------:R-:W-:Y:S02]  /*12680*/  @P0 IADD3.X R13, R29, R209, RZ, P4, !PT ;  /* 0x000000d11d0d0210 */ /* 0x000fe400027fe4ff */
[----:B------:R-:W-:Y:S02]  /*12690*/  @P0 IADD3 R2, P3, R26, R211, RZ ;  /* 0x000000d31a020210 */ /* 0x000fe40007f7e0ff */
[----:B------:R-:W-:Y:S02]  /*126a0*/  @P0 LEA.HI.X R31, R12, c[0x0][0x1cc], R13, 0x1, P1 ;  /* 0x000073000c1f0a11 */ /* 0x000fe400008f0c0d */
[----:B------:R-:W2:Y:S01]  /*126b0*/  LDSM.16.MT88.4 R12, [R160+0x5900] ;  /* 0x00590000a00c783b */ /* 0x000ea20000004200 */
[C---:B------:R-:W-:Y:S02]  /*126c0*/  ISETP.GE.AND P1, PT, R218.reuse, 0x1, PT ;  /* 0x00000001da00780c */ /* 0x040fe40003f26270 */
[----:B------:R-:W-:Y:S02]  /*126d0*/  IADD3 R218, R218, 0x1, RZ ;  /* 0x00000001dada7810 */ /* 0x000fe40007ffe0ff */
[----:B------:R-:W-:Y:S02]  /*126e0*/  @P0 LEA R26, P2, R2, c[0x0][0x1c8], 0x1 ;  /* 0x00007200021a0a11 */ /* 0x000fe400078408ff */
[----:B------:R-:W-:Y:S02]  /*126f0*/  SEL R218, R218, RZ, !P1 ;  /* 0x000000ffdada7207 */ /* 0x000fe40004800000 */
[----:B------:R-:W-:Y:S02]  /*12700*/  @P0 IADD3.X R25, R25, R210, RZ, P3, !PT ;  /* 0x000000d219190210 */ /* 0x000fe40001ffe4ff */
[----:B------:R-:W-:Y:S01]  /*12710*/  @P0 IADD3 R0, P4, R24, R213, RZ ;  /* 0x000000d518000210 */ /* 0x000fe20007f9e0ff */
[----:B------:R-:W-:Y:S01]  /*12720*/  @P0 IMAD R28, R218, 0x3000, R201 ;  /* 0x00003000da1c0824 */ /* 0x000fe200078e02c9 */
[----:B------:R-:W-:Y:S01]  /*12730*/  @P0 LEA.HI.X R27, R2, c[0x0][0x1cc], R25, 0x1, P2 ;  /* 0x00007300021b0a11 */ /* 0x000fe200010f0c19 */
[----:B------:R-:W-:Y:S01]  /*12740*/  FADD.FTZ R2, R162, R165 ;  /* 0x000000a5a2027221 */ /* 0x000fe20000010000 */
[----:B------:R-:W-:Y:S02]  /*12750*/  @P0 IADD3 R16, P2, R24, R211, RZ ;  /* 0x000000d318100210 */ /* 0x000fe40007f5e0ff */
[C---:B------:R-:W-:Y:S01]  /*12760*/  @P0 LEA R24, P3, R0.reuse, c[0x0][0x1c8], 0x1 ;  /* 0x0000720000180a11 */ /* 0x040fe200078608ff */
[----:B------:R-:W-:Y:S01]  /*12770*/  FADD.FTZ R2, R161, R2 ;  /* 0x00000002a1027221 */ /* 0x000fe20000010000 */
[----:B------:R-:W-:Y:S01]  /*12780*/  @P0 IADD3.X R17, R29, R212, RZ, P4, !PT ;  /* 0x000000d41d110210 */ /* 0x000fe200027fe4ff */
[C---:B-1----:R-:W-:Y:S03]  /*12790*/  HMMA.16816.F32 R84, R136.reuse, R8, R84 ;  /* 0x000000088854723c */ /* 0x042fe60000001854 */
[----:B------:R-:W-:Y:S01]  /*127a0*/  @P0 LEA.HI.X R25, R0, c[0x0][0x1cc], R17, 0x1, P3 ;  /* 0x0000730000190a11 */ /* 0x000fe200018f0c11 */
[----:B------:R-:W-:Y:S01]  /*127b0*/  FADD.FTZ R179, R179, R2 ;  /* 0x00000002b3b37221 */ /* 0x000fe20000010000 */
[----:B------:R-:W-:Y:S02]  /*127c0*/  @P0 SHF.L.U32 R17, R28, 0x1, RZ ;  /* 0x000000011c110819 */ /* 0x000fe400000006ff */
[----:B------:R-:W-:Y:S01]  /*127d0*/  LOP3.LUT P4, RZ, R194, 0x1, RZ, 0xc0, !PT ;  /* 0x00000001c2ff7812 */ /* 0x000fe2000788c0ff */
[----:B------:R-:W-:Y:S01]  /*127e0*/  FADD.FTZ R180, R180, R179 ;  /* 0x000000b3b4b47221 */ /* 0x000fe20000010000 */
[C---:B------:R-:W-:Y:S01]  /*127f0*/  @P0 LEA R18, P1, R16.reuse, c[0x0][0x1c8], 0x1 ;  /* 0x0000720010120a11 */ /* 0x040fe200078208ff */
[----:B------:R-:W-:Y:S01]  /*12800*/  @!PT LDS RZ, [RZ] ;  /* 0x00000000fffff984 */ /* 0x000fe20000000800 */
[----:B------:R-:W-:Y:S01]  /*12810*/  @!PT LDS RZ, [RZ] ;  /* 0x00000000fffff984 */ /* 0x000fe20000000800 */
[----:B------:R-:W-:Y:S01]  /*12820*/  @!PT LDS RZ, [RZ] ;  /* 0x00000000fffff984 */ /* 0x000fe20000000800 */
[----:B------:R1:W-:Y:S01]  /*12830*/  @P0 LDGSTS.E.BYPASS.LTC128B.128 [R17+0xc100], [R22.64], !P6 ;  /* 0x0c10000016110fae */ /* 0x0003e2000f101d46 */
[C---:B------:R-:W-:Y:S03]  /*12840*/  HMMA.16816.F32 R88, R136.reuse, R10, R88 ;  /* 0x0000000a8858723c */ /* 0x040fe60000001858 */
[----:B------:R-:W-:Y:S01]  /*12850*/  @P0 IADD3.X R29, R29, R210, RZ, P2, !PT ;  /* 0x000000d21d1d0210 */ /* 0x000fe200017fe4ff */
[----:B------:R-:W-:Y:S01]  /*12860*/  FADD.FTZ R181, R181, R180 ;  /* 0x000000b4b5b57221 */ /* 0x000fe20000010000 */
[----:B------:R-:W-:Y:S02]  /*12870*/  MOV R0, R3 ;  /* 0x0000000300007202 */ /* 0x000fe40000000f00 */
[----:B------:R1:W-:Y:S01]  /*12880*/  @P0 LDGSTS.E.BYPASS.LTC128B.128 [R17+0xe100], [R20.64], !P5 ;  /* 0x0e10000014110fae */ /* 0x0003e2000e901d46 */
[----:B------:R-:W-:Y:S01]  /*12890*/  @P0 LEA.HI.X R19, R16, c[0x0][0x1cc], R29, 0x1, P1 ;  /* 0x0000730010130a11 */ /* 0x000fe200008f0c1d */
[----:B------:R-:W-:Y:S01]  /*128a0*/  FADD.FTZ R182, R182, R181 ;  /* 0x000000b5b6b67221 */ /* 0x000fe20000010000 */
[C---:B--2---:R-:W-:Y:S03]  /*128b0*/  HMMA.16816.F32 R92, R136.reuse, R12, R92 ;  /* 0x0000000c885c723c */ /* 0x044fe6000000185c */
[----:B------:R-:W-:Y:S02]  /*128c0*/  FADD.FTZ R193, R193, R182 ;  /* 0x000000b6c1c17221 */ /* 0x000fe40000010000 */
[----:B------:R1:W-:Y:S02]  /*128d0*/  @P0 LDGSTS.E.BYPASS.LTC128B.128 [R17+0x10100], [R26.64], !P4 ;  /* 0x101000001a110fae */ /* 0x0003e4000e101d46 */
[----:B------:R-:W-:Y:S01]  /*128e0*/  FADD.FTZ R224, R224, R193 ;  /* 0x000000c1e0e07221 */ /* 0x000fe20000010000 */
[----:B------:R-:W-:Y:S04]  /*128f0*/  HMMA.16816.F32 R96, R136, R14, R96 ;  /* 0x0000000e8860723c */ /* 0x000fe80000001860 */
[----:B------:R-:W-:Y:S01]  /*12900*/  FADD.FTZ R225, R225, R224 ;  /* 0x000000e0e1e17221 */ /* 0x000fe20000010000 */
[----:B------:R1:W-:Y:S03]  /*12910*/  @P0 LDGSTS.E.BYPASS.LTC128B.128 [R17+0xd100], [R30.64], !P6 ;  /* 0x0d1000001e110fae */ /* 0x0003e6000f101d46 */
[----:B------:R-:W-:Y:S04]  /*12920*/  FADD.FTZ R225, R222, R225 ;  /* 0x000000e1dee17221 */ /* 0x000fe80000010000 */
[----:B------:R-:W-:Y:S01]  /*12930*/  FADD.FTZ R172, R172, R225 ;  /* 0x000000e1acac7221 */ /* 0x000fe20000010000 */
[----:B------:R1:W-:Y:S03]  /*12940*/  @P0 LDGSTS.E.BYPASS.LTC128B.128 [R17+0xf100], [R24.64], !P5 ;  /* 0x0f10000018110fae */ /* 0x0003e6000e901d46 */
[----:B------:R-:W-:Y:S04]  /*12950*/  FADD.FTZ R175, R175, R172 ;  /* 0x000000acafaf7221 */ /* 0x000fe80000010000 */
[----:B------:R-:W-:Y:S01]  /*12960*/  FADD.FTZ R170, R170, R175 ;  /* 0x000000afaaaa7221 */ /* 0x000fe20000010000 */
[----:B------:R1:W-:Y:S01]  /*12970*/  @P0 LDGSTS.E.BYPASS.LTC128B.128 [R17+0x11100], [R18.64], !P4 ;  /* 0x1110000012110fae */ /* 0x0003e2000e101d46 */
[----:B------:R-:W-:Y:S02]  /*12980*/  ISETP.GT.AND P0, PT, R219, RZ, PT ;  /* 0x000000ffdb00720c */ /* 0x000fe40003f04270 */
[----:B------:R-:W-:Y:S01]  /*12990*/  FADD.FTZ R221, R229, R170 ;  /* 0x000000aae5dd7221 */ /* 0x000fe20000010000 */
[----:B------:R-:W-:Y:S04]  /*129a0*/  MOV R219, R220 ;  /* 0x000000dc00db7202 */ /* 0x000fe80000000f00 */
[----:B------:R-:W0:Y:S06]  /*129b0*/  LDGDEPBAR ;  /* 0x00000000000079af */ /* 0x000e2c0000000000 */
[----:B------:R-:W-:-:S05]  /*129c0*/  @P0 BRA `(.L_x_768) ;  /* 0xffffd1c000000947 */ /* 0x000fca000383ffff */
.L_x_767:
[----:B-1----:R-:W1:Y:S01]  /*129d0*/  SHFL.BFLY PT, R6, R223, 0x2, 0x1f ;  /* 0x0c401f00df067f89 */ /* 0x002e6200000e0000 */
[----:B------:R-:W-:-:S02]  /*129e0*/  MOV R4, RZ ;  /* 0x000000ff00047202 */ /* 0x000fc40000000f00 */
[----:B------:R-:W-:Y:S01]  /*129f0*/  MOV R2, RZ ;  /* 0x000000ff00027202 */ /* 0x000fe20000000f00 */
[----:B------:R-:W2:Y:S01]  /*12a00*/  SHFL.BFLY PT, R0, R221, 0x2, 0x1f ;  /* 0x0c401f00dd007f89 */ /* 0x000ea200000e0000 */
        /* <DEDUP_REMOVED lines=12> */
[----:B------:R-:W-:-:S03]  /*12ad0*/  @P0 MOV R16, 0x3f317218 ;  /* 0x3f31721800100802 */ /* 0x000fc60000000f00 */
[----:B------:R-:W-:Y:S02]  /*12ae0*/  @P1 FMUL.FTZ R14, R14, c[0x0][0x2d0] ;  /* 0x0000b4000e0e1a20 */ /* 0x000fe40000410000 */
[----:B------:R-:W2:Y:S01]  /*12af0*/  @P1 MUFU.LG2 R5, R5 ;  /* 0x0000000500051308 */ /* 0x000ea20000000c00 */
[----:B------:R-:W-:-:S07]  /*12b00*/  @P0 FMUL.FTZ R16, R16, c[0x0][0x2d0] ;  /* 0x0000b40010100a20 */ /* 0x000fce0000410000 */
[----:B------:R-:W3:Y:S01]  /*12b10*/  @P0 MUFU.LG2 R13, R0 ;  /* 0x00000000000d0308 */ /* 0x000ee20000000c00 */
[C---:B-1----:R-:W-:Y:S02]  /*12b20*/  FMUL.FTZ R128, R4.reuse, R128 ;  /* 0x0000008004807220 */ /* 0x042fe40000410000 */
[C---:B------:R-:W-:Y:S02]  /*12b30*/  FMUL.FTZ R129, R4.reuse, R129 ;  /* 0x0000008104817220 */ /* 0x040fe40000410000 */
[C---:B------:R-:W-:Y:S02]  /*12b40*/  FMUL.FTZ R124, R4.reuse, R124 ;  /* 0x0000007c047c7220 */ /* 0x040fe40000410000 */
[C---:B------:R-:W-:Y:S01]  /*12b50*/  FMUL.FTZ R125, R4.reuse, R125 ;  /* 0x0000007d047d7220 */ /* 0x040fe20000410000 */
[----:B------:R1:W4:Y:S01]  /*12b60*/  @P0 MUFU.RCP R2, R0 ;  /* 0x0000000000020308 */ /* 0x0003220000001000 */
[----:B--2---:R-:W-:Y:S02]  /*12b70*/  @P1 FMUL.FTZ R5, R5, 0.69314718246459960938 ;  /* 0x3f31721805051820 */ /* 0x004fe40000410000 */
[----:B------:R-:W-:-:S02]  /*12b80*/  FMUL.FTZ R120, R4, R120 ;  /* 0x0000007804787220 */ /* 0x000fc40000410000 */
[C---:B------:R-:W-:Y:S02]  /*12b90*/  FMUL.FTZ R121, R4.reuse, R121 ;  /* 0x0000007904797220 */ /* 0x040fe40000410000 */
[C---:B------:R-:W-:Y:S02]  /*12ba0*/  FMUL.FTZ R116, R4.reuse, R116 ;  /* 0x0000007404747220 */ /* 0x040fe40000410000 */
[----:B---3--:R-:W-:Y:S02]  /*12bb0*/  @P0 FMUL.FTZ R13, R13, 0.69314718246459960938 ;  /* 0x3f3172180d0d0820 */ /* 0x008fe40000410000 */
[C---:B------:R-:W-:Y:S02]  /*12bc0*/  FMUL.FTZ R117, R4.reuse, R117 ;  /* 0x0000007504757220 */ /* 0x040fe40000410000 */
[C---:B------:R-:W-:Y:S02]  /*12bd0*/  FMUL.FTZ R112, R4.reuse, R112 ;  /* 0x0000007004707220 */ /* 0x040fe40000410000 */
[C---:B------:R-:W-:Y:S01]  /*12be0*/  FMUL.FTZ R113, R4.reuse, R113 ;  /* 0x0000007104717220 */ /* 0x040fe20000410000 */
[----:B-1----:R-:W-:Y:S01]  /*12bf0*/  MOV R0, 0xff800000 ;  /* 0xff80000000007802 */ /* 0x002fe20000000f00 */
        /* <DEDUP_REMOVED lines=38> */
[C---:B----4-:R-:W-:Y:S02]  /*12e60*/  FMUL.FTZ R130, R2.reuse, R130 ;  /* 0x0000008202827220 */ /* 0x050fe40000410000 */
        /* <DEDUP_REMOVED lines=47> */
[----:B------:R-:W-:Y:S02]  /*13160*/  @P1 FFMA.FTZ R0, R14, R132, R5 ;  /* 0x000000840e001223 */ /* 0x000fe40000010005 */
[----:B------:R-:W-:Y:S02]  /*13170*/  @P0 FFMA.FTZ R12, R16, R3, R13 ;  /* 0x00000003100c0223 */ /* 0x000fe4000001000d */
.L_x_720:
[----:B------:R-:W-:Y:S01]  /*13180*/  SHF.R.S32.HI R2, RZ, 0x1f, R195 ;  /* 0x0000001fff027819 */ /* 0x000fe200000114c3 */
[----:B------:R-:W-:Y:S05]  /*13190*/  @P2 BRA `(.L_x_769) ;  /* 0x0000168000002947 */ /* 0x000fea0003800000 */
[----:B------:R-:W1:Y:S01]  /*131a0*/  S2R R3, SR_TID.X ;  /* 0x0000000000037919 */ /* 0x000e620000002100 */
[----:B------:R-:W-:Y:S02]  /*131b0*/  F2FP.PACK_AB R8, R9, R8 ;  /* 0x000000080908723e */ /* 0x000fe400000000ff */
[----:B------:R-:W-:Y:S01]  /*131c0*/  F2FP.PACK_AB R6, R7, R6 ;  /* 0x000000060706723e */ /* 0x000fe200000000ff */
[----:B------:R-:W-:Y:S01]  /*131d0*/  BAR.SYNC.DEFER_BLOCKING 0x1, 0x100 ;  /* 0x0044000000007b1d */ /* 0x000fe20000010000 */
[----:B------:R-:W-:Y:S01]  /*131e0*/  F2FP.PACK_AB R4, R11, R4 ;  /* 0x000000040b04723e */ /* 0x000fe200000000ff */
[----:B------:R-:W-:Y:S01]  /*131f0*/  IMAD.MOV.U32 R11, RZ, RZ, 0x20 ;  /* 0x00000020ff0b7424 */ /* 0x000fe200078e00ff */
        /* <DEDUP_REMOVED lines=9> */
[----:B-1----:R-:W-:Y:S02]  /*13290*/  SHF.R.S32.HI R14, RZ, 0x1f, R3 ;  /* 0x0000001fff0e7819 */ /* 0x002fe40000011403 */
[----:B------:R-:W-:Y:S02]  /*132a0*/  F2FP.PACK_AB R114, R115, R114 ;  /* 0x000000727372723e */ /* 0x000fe400000000ff */
[----:B------:R-:W-:Y:S02]  /*132b0*/  LEA.HI R5, R14, R3, RZ, 0x2 ;  /* 0x000000030e057211 */ /* 0x000fe400078f10ff */
[----:B------:R-:W-:-:S02]  /*132c0*/  F2FP.PACK_AB R108, R109, R108 ;  /* 0x0000006c6d6c723e */ /* 0x000fc400000000ff */
        /* <DEDUP_REMOVED lines=23> */
[----:B------:R-:W-:Y:S01]  /*13440*/  SEL R16, R11, 0xffffffe0, !P1 ;  /* 0xffffffe00b107807 */ /* 0x000fe20004800000 */
[----:B------:R-:W-:Y:S01]  /*13450*/  IMAD.SHL.U32 R17, R17, 0x2, RZ ;  /* 0x0000000211117824 */ /* 0x000fe200078e00ff */
[----:B------:R-:W-:Y:S02]  /*13460*/  F2FP.PACK_AB R38, R39, R38 ;  /* 0x000000262726723e */ /* 0x000fe400000000ff */
[----:B------:R-:W-:Y:S01]  /*13470*/  F2FP.PACK_AB R40, R41, R40 ;  /* 0x000000282928723e */ /* 0x000fe200000000ff */
[C---:B------:R-:W-:Y:S01]  /*13480*/  IMAD.IADD R11, R17.reuse, 0x1, R16 ;  /* 0x00000001110b7824 */ /* 0x040fe200078e0210 */
[C---:B------:R-:W-:Y:S01]  /*13490*/  IADD3 R9, R17.reuse, 0x80, RZ ;  /* 0x0000008011097810 */ /* 0x040fe20007ffe0ff */
[----:B------:R-:W-:Y:S01]  /*134a0*/  STS [R17+0x80], R128 ;  /* 0x0000808011007388 */ /* 0x000fe20000000800 */
[----:B------:R-:W-:Y:S02]  /*134b0*/  IADD3 R7, R17, 0x70, RZ ;  /* 0x0000007011077810 */ /* 0x000fe40007ffe0ff */
[----:B------:R-:W-:Y:S01]  /*134c0*/  @P0 IADD3 R7, R9, 0x10, RZ ;  /* 0x0000001009070810 */ /* 0x000fe20007ffe0ff */
[----:B------:R-:W-:Y:S01]  /*134d0*/  IMAD.MOV.U32 R9, RZ, RZ, 0x40 ;  /* 0x00000040ff097424 */ /* 0x000fe200078e00ff */
[----:B------:R-:W-:Y:S01]  /*134e0*/  STS [R17+0x480], R130 ;  /* 0x0004808211007388 */ /* 0x000fe20000000800 */
[----:B------:R-:W-:-:S02]  /*134f0*/  F2FP.PACK_AB R42, R43, R42 ;  /* 0x0000002a2b2a723e */ /* 0x000fc400000000ff */
[----:B------:R-:W-:Y:S01]  /*13500*/  F2FP.PACK_AB R44, R45, R44 ;  /* 0x0000002c2d2c723e */ /* 0x000fe200000000ff */
[----:B------:R-:W-:Y:S01]  /*13510*/  STS [R7], R124 ;  /* 0x0000007c07007388 */ /* 0x000fe20000000800 */
[----:B------:R-:W-:Y:S01]  /*13520*/  SEL R20, R9, 0xffffffc0, !P2 ;  /* 0xffffffc009147807 */ /* 0x000fe20005000000 */
[--C-:B------:R-:W-:Y:S01]  /*13530*/  IMAD.IADD R9, R16, 0x1, R7.reuse ;  /* 0x0000000110097824 */ /* 0x100fe200078e0207 */
[----:B------:R-:W-:Y:S01]  /*13540*/  F2FP.PACK_AB R46, R47, R46 ;  /* 0x0000002e2f2e723e */ /* 0x000fe200000000ff */
[----:B------:R-:W-:Y:S01]  /*13550*/  STS [R7+0x400], R126 ;  /* 0x0004007e07007388 */ /* 0x000fe20000000800 */
[----:B------:R-:W-:Y:S01]  /*13560*/  F2FP.PACK_AB R48, R49, R48 ;  /* 0x000000303130723e */ /* 0x000fe200000000ff */
[--C-:B------:R-:W-:Y:S01]  /*13570*/  IMAD.IADD R15, R17, 0x1, R20.reuse ;  /* 0x00000001110f7824 */ /* 0x100fe200078e0214 */
[----:B------:R-:W-:Y:S01]  /*13580*/  F2FP.PACK_AB R50, R51, R50 ;  /* 0x000000323332723e */ /* 0x000fe200000000ff */
[C---:B------:R-:W-:Y:S01]  /*13590*/  IMAD.IADD R19, R20.reuse, 0x1, R7 ;  /* 0x0000000114137824 */ /* 0x040fe200078e0207 */
[----:B------:R-:W-:Y:S01]  /*135a0*/  STS [R11+0x80], R120 ;  /* 0x000080780b007388 */ /* 0x000fe20000000800 */
[----:B------:R-:W-:Y:S01]  /*135b0*/  IMAD.IADD R21, R20, 0x1, R11 ;  /* 0x0000000114157824 */ /* 0x000fe200078e020b */
[----:B------:R-:W-:Y:S01]  /*135c0*/  F2FP.PACK_AB R52, R53, R52 ;  /* 0x000000343534723e */ /* 0x000fe200000000ff */
[----:B------:R-:W-:Y:S01]  /*135d0*/  IMAD.IADD R23, R9, 0x1, R20 ;  /* 0x0000000109177824 */ /* 0x000fe200078e0214 */
        /* <DEDUP_REMOVED lines=60> */
[----:B------:R-:W-:Y:S01]  /*139a0*/  STS [R15+0x8080], R6 ;  /* 0x008080060f007388 */ /* 0x000fe20000000800 */
[----:B------:R-:W-:-:S03]  /*139b0*/  IMAD.WIDE R24, R192, R17, c[0x0][0x500] ;  /* 0x00014000c0187625 */ /* 0x000fc600078e0211 */
[----:B------:R1:W-:Y:S04]  /*139c0*/  STS [R15+0x8480], R4 ;  /* 0x008480040f007388 */ /* 0x0003e80000000800 */
[----:B------:R2:W-:Y:S04]  /*139d0*/  STS [R19+0x8000], R8 ;  /* 0x0080000813007388 */ /* 0x0005e80000000800 */
[----:B------:R2:W-:Y:S04]  /*139e0*/  STS [R19+0x8400], R90 ;  /* 0x0084005a13007388 */ /* 0x0005e80000000800 */
[----:B------:R2:W-:Y:S04]  /*139f0*/  STS [R21+0x8080], R10 ;  /* 0x0080800a15007388 */ /* 0x0005e80000000800 */
[----:B------:R2:W-:Y:S04]  /*13a00*/  STS [R21+0x8480], R94 ;  /* 0x0084805e15007388 */ /* 0x0005e80000000800 */
[----:B------:R2:W-:Y:S04]  /*13a10*/  STS [R23+0x8000], R96 ;  /* 0x0080006017007388 */ /* 0x0005e80000000800 */
[----:B------:R2:W-:Y:S04]  /*13a20*/  STS [R23+0x8400], R98 ;  /* 0x0084006217007388 */ /* 0x0005e80000000800 */
[----:B------:R-:W-:Y:S01]  /*13a30*/  BAR.SYNC.DEFER_BLOCKING 0x1, 0x100 ;  /* 0x0044000000007b1d */ /* 0x000fe20000010000 */
[----:B-1----:R-:W-:-:S02]  /*13a40*/  IMAD.MOV.U32 R4, RZ, RZ, c[0x0][0x388] ;  /* 0x0000e200ff047624 */ /* 0x002fc400078e00ff */
[----:B------:R-:W-:-:S03]  /*13a50*/  @P1 IMAD.WIDE R16, R192, R17, c[0x0][0x508] ;  /* 0x00014200c0101625 */ /* 0x000fc600078e0211 */
[----:B------:R-:W3:Y:S04]  /*13a60*/  @P0 LDG.E R9, [R24.64] ;  /* 0x0000000618090981 */ /* 0x000ee8000c1e1900 */
[----:B------:R2:W5:Y:S01]  /*13a70*/  @P1 LDG.E R4, [R16.64] ;  /* 0x0000000610041981 */ /* 0x000562000c1e1900 */
[----:B------:R-:W-:Y:S02]  /*13a80*/  CS2R R6, SRZ ;  /* 0x0000000000067805 */ /* 0x000fe4000001ff00 */
[--C-:B---3--:R-:W-:Y:S01]  /*13a90*/  @P0 SHF.R.S32.HI R7, RZ, 0x1f, R9.reuse ;  /* 0x0000001fff070819 */ /* 0x108fe20000011409 */
[----:B------:R-:W-:Y:S01]  /*13aa0*/  @P0 IMAD.MOV.U32 R6, RZ, RZ, R9 ;  /* 0x000000ffff060224 */ /* 0x000fe200078e0009 */
[----:B------:R-:W-:Y:S05]  /*13ab0*/  @P1 BRA `(.L_x_770) ;  /* 0x0000004000001947 */ /* 0x000fea0003800000 */
[----:B--2---:R-:W-:Y:S05]  /*13ac0*/  @!P0 BRA `(.L_x_770) ;  /* 0x0000003000008947 */ /* 0x004fea0003800000 */
[----:B-----5:R-:W2:Y:S04]  /*13ad0*/  LDG.E R4, [R24.64] ;  /* 0x0000000618047981 */ /* 0x020ea8000c1e1900 */
[----:B------:R-:W2:Y:S02]  /*13ae0*/  LDG.E R9, [R24.64+0x4] ;  /* 0x0000040618097981 */ /* 0x000ea4000c1e1900 */
[----:B--2---:R-:W-:-:S02]  /*13af0*/  IADD3 R4, -R4, R9, RZ ;  /* 0x0000000904047210 */ /* 0x004fc40007ffe1ff */
.L_x_770:
[----:B--2---:R-:W-:Y:S01]  /*13b00*/  LOP3.LUT R8, R13, 0xffffffe0, RZ, 0xc0, !PT ;  /* 0xffffffe00d087812 */ /* 0x004fe200078ec0ff */
        /* <DEDUP_REMOVED lines=12> */
[----:B------:R-:W-:Y:S02]  /*13bd0*/  IADD3 R5, R5, -R16, RZ ;  /* 0x8000001005057210 */ /* 0x000fe40007ffe0ff */
[----:B------:R-:W-:Y:S01]  /*13be0*/  SHF.R.S32.HI R16, RZ, 0x2, R8 ;  /* 0x00000002ff107819 */ /* 0x000fe20000011408 */
[----:B------:R-:W-:Y:S01]  /*13bf0*/  IMAD.IADD R8, R18, 0x1, -R11 ;  /* 0x0000000112087824 */ /* 0x000fe200078e0a0b */
[----:B------:R-:W-:Y:S01]  /*13c00*/  ISETP.NE.AND P1, PT, R10, 0x1, PT ;  /* 0x000000010a00780c */ /* 0x000fe20003f25270 */
[----:B------:R-:W-:Y:S01]  /*13c10*/  IMAD R10, R2, c[0x0][0x490], RZ ;  /* 0x00012400020a7a24 */ /* 0x000fe200078e02ff */
[----:B------:R-:W-:Y:S01]  /*13c20*/  MOV R18, R6 ;  /* 0x0000000600127202 */ /* 0x000fe20000000f00 */
[----:B------:R-:W-:Y:S01]  /*13c30*/  IMAD R5, R5, 0x10, R16 ;  /* 0x0000001005057824 */ /* 0x000fe200078e0210 */
[----:B------:R-:W-:Y:S01]  /*13c40*/  LOP3.LUT P2, RZ, R9, 0x3, RZ, 0xc0, !PT ;  /* 0x0000000309ff7812 */ /* 0x000fe2000784c0ff */
[----:B------:R-:W-:Y:S01]  /*13c50*/  IMAD R11, R7, c[0x0][0x3a0], RZ ;  /* 0x0000e800070b7a24 */ /* 0x000fe200078e02ff */
[-C--:B------:R-:W-:Y:S01]  /*13c60*/  LEA.HI R13, R14, R3.reuse, RZ, 0x3 ;  /* 0x000000030e0d7211 */ /* 0x080fe200078f18ff */
[----:B------:R-:W-:Y:S01]  /*13c70*/  IMAD R15, R8, 0x8, R5 ;  /* 0x00000008080f7824 */ /* 0x000fe200078e0205 */
[----:B------:R-:W-:Y:S01]  /*13c80*/  LEA.HI R14, R14, R3, RZ, 0x6 ;  /* 0x000000030e0e7211 */ /* 0x000fe200078f30ff */
[----:B------:R-:W-:-:S03]  /*13c90*/  IMAD.WIDE.U32 R18, R195, c[0x0][0x490], R18 ;  /* 0x00012400c3127a25 */ /* 0x000fc600078e0012 */
[----:B-1----:R-:W-:Y:S01]  /*13ca0*/  LEA R8, R54, R15, 0x7 ;  /* 0x0000000f36087211 */ /* 0x002fe200078e38ff */
[----:B------:R-:W-:Y:S02]  /*13cb0*/  IMAD R9, R195, c[0x0][0x494], R10 ;  /* 0x00012500c3097a24 */ /* 0x000fe400078e020a */
[C---:B------:R-:W-:Y:S02]  /*13cc0*/  IMAD R7, R6.reuse, c[0x0][0x3a4], R11 ;  /* 0x0000e90006077a24 */ /* 0x040fe400078e020b */
[----:B------:R-:W-:Y:S01]  /*13cd0*/  IMAD.WIDE.U32 R10, R6, c[0x0][0x3a0], RZ ;  /* 0x0000e800060a7a25 */ /* 0x000fe200078e00ff */
[----:B------:R-:W-:Y:S02]  /*13ce0*/  LOP3.LUT R6, R13, 0xfffffff8, RZ, 0xc0, !PT ;  /* 0xfffffff80d067812 */ /* 0x000fe400078ec0ff */
[----:B------:R-:W-:Y:S01]  /*13cf0*/  SHF.R.S32.HI R13, RZ, 0x3, R13 ;  /* 0x00000003ff0d7819 */ /* 0x000fe2000001140d */
        /* <DEDUP_REMOVED lines=10> */
[----:B------:R-:W-:Y:S02]  /*13da0*/  SEL R3, R3, RZ, !P0 ;  /* 0x000000ff03037207 */ /* 0x000fe40004000000 */
[----:B------:R-:W-:Y:S01]  /*13db0*/  LEA R21, R6, R13, 0x5 ;  /* 0x0000000d06157211 */ /* 0x000fe200078e28ff */
[--C-:B------:R-:W-:Y:S01]  /*13dc0*/  IMAD.MOV R9, RZ, RZ, -R7.reuse ;  /* 0x000000ffff097224 */ /* 0x100fe200078e0a07 */
[----:B------:R-:W-:Y:S01]  /*13dd0*/  SHF.R.S32.HI R16, RZ, 0x1f, R7 ;  /* 0x0000001fff107819 */ /* 0x000fe20000011407 */
[----:B------:R-:W-:-:S04]  /*13de0*/  IMAD.WIDE.U32 R18, R192, c[0x0][0x498], R18 ;  /* 0x00012600c0127a25 */ /* 0x000fc800078e0012 */
[----:B------:R-:W-:Y:S01]  /*13df0*/  IMAD R9, R9, c[0x0][0x4e8], R8 ;  /* 0x00013a0009097a24 */ /* 0x000fe200078e0208 */
[----:B------:R-:W-:Y:S01]  /*13e00*/  IADD3 R20, P0, R7, R18, RZ ;  /* 0x0000001207147210 */ /* 0x000fe20007f1e0ff */
[----:B------:R-:W-:Y:S02]  /*13e10*/  IMAD R15, R3, c[0x0][0x498], RZ ;  /* 0x00012600030f7a24 */ /* 0x000fe400078e02ff */
[----:B------:R-:W-:Y:S01]  /*13e20*/  IMAD R17, R195, c[0x0][0x3ec], R2 ;  /* 0x0000fb00c3117a24 */ /* 0x000fe200078e0202 */
[----:B------:R-:W-:Y:S01]  /*13e30*/  SHF.R.S32.HI R18, RZ, 0x1f, R9 ;  /* 0x0000001fff127819 */ /* 0x000fe20000011409 */
[----:B------:R-:W-:Y:S02]  /*13e40*/  IMAD R15, R192, c[0x0][0x49c], R15 ;  /* 0x00012700c00f7a24 */ /* 0x000fe400078e020f */
[----:B------:R-:W-:Y:S01]  /*13e50*/  IMAD.SHL.U32 R2, R13, 0x40, RZ ;  /* 0x000000400d027824 */ /* 0x000fe200078e00ff */
[----:B------:R-:W-:Y:S01]  /*13e60*/  IADD3 R11, R11, R17, RZ ;  /* 0x000000110b0b7210 */ /* 0x000fe20007ffe0ff */
[----:B------:R-:W-:Y:S01]  /*13e70*/  IMAD R8, R54, 0x80, R21 ;  /* 0x0000008036087824 */ /* 0x000fe200078e0215 */
[----:B------:R-:W-:Y:S01]  /*13e80*/  IADD3.X R21, R16, R19, R15, P0, !PT ;  /* 0x0000001310157210 */ /* 0x000fe200007fe40f */
[----:B------:R-:W-:Y:S01]  /*13e90*/  IMAD R18, R18, c[0x0][0x488], RZ ;  /* 0x0001220012127a24 */ /* 0x000fe200078e02ff */
[----:B------:R-:W-:Y:S01]  /*13ea0*/  LOP3.LUT R15, R2, 0x1c0, RZ, 0xc0, !PT ;  /* 0x000001c0020f7812 */ /* 0x000fe200078ec0ff */
[----:B------:R-:W-:-:S04]  /*13eb0*/  @P1 IMAD.HI.U32 R17, R8, c[0x0][0x4ec], RZ ;  /* 0x00013b0008111a27 */ /* 0x000fc800078e00ff */
[----:B------:R-:W-:Y:S02]  /*13ec0*/  IMAD.SHL.U32 R2, R6, 0x8, RZ ;  /* 0x0000000806027824 */ /* 0x000fe400078e00ff */
[----:B------:R-:W-:-:S03]  /*13ed0*/  IMAD.WIDE.U32 R20, R9, c[0x0][0x488], R20 ;  /* 0x0001220009147a25 */ /* 0x000fc600078e0014 */
[----:B------:R-:W-:Y:S01]  /*13ee0*/  LOP3.LUT R6, R15, 0x38, R2, 0xf8, !PT ;  /* 0x000000380f067812 */ /* 0x000fe200078ef802 */
[----:B------:R-:W-:Y:S02]  /*13ef0*/  IMAD R18, R9, c[0x0][0x48c], R18 ;  /* 0x0001230009127a24 */ /* 0x000fe400078e0212 */
[----:B------:R-:W-:Y:S01]  /*13f00*/  IMAD.MOV.U32 R7, RZ, RZ, R8 ;  /* 0x000000ffff077224 */ /* 0x000fe200078e0008 */
[----:B------:R-:W-:Y:S01]  /*13f10*/  @P1 SHF.R.U32.HI R7, RZ, c[0x0][0x4f0], R17 ;  /* 0x00013c00ff071a19 */ /* 0x000fe20000011611 */
[----:B------:R-:W-:Y:S01]  /*13f20*/  IMAD R9, R3, c[0x0][0x3f0], RZ ;  /* 0x0000fc0003097a24 */ /* 0x000fe200078e02ff */
[----:B------:R-:W-:Y:S01]  /*13f30*/  SHF.R.U32.HI R3, RZ, 0x3, R15 ;  /* 0x00000003ff037819 */ /* 0x000fe2000001160f */
[----:B------:R-:W-:Y:S01]  /*13f40*/  IMAD.WIDE.U32 R10, R192, c[0x0][0x3f0], R10 ;  /* 0x0000fc00c00a7a25 */ /* 0x000fe200078e000a */
[----:B------:R-:W-:Y:S02]  /*13f50*/  LEA R15, P0, R20, c[0x0][0x450], 0x2 ;  /* 0x00011400140f7a11 */ /* 0x000fe400078010ff */
[----:B------:R-:W-:Y:S01]  /*13f60*/  IADD3 R17, R21, R18, RZ ;  /* 0x0000001215117210 */ /* 0x000fe20007ffe0ff */
[----:B------:R-:W-:Y:S01]  /*13f70*/  IMAD R9, R192, c[0x0][0x3f4], R9 ;  /* 0x0000fd00c0097a24 */ /* 0x000fe200078e0209 */
[----:B------:R-:W-:Y:S01]  /*13f80*/  LOP3.LUT R6, R6, R3, RZ, 0x3c, !PT ;  /* 0x0000000306067212 */ /* 0x000fe200078e3cff */
[----:B------:R-:W-:Y:S01]  /*13f90*/  IMAD.MOV R3, RZ, RZ, -R7 ;  /* 0x000000ffff037224 */ /* 0x000fe200078e0a07 */
[----:B------:R-:W-:Y:S01]  /*13fa0*/  LEA.HI.X R17, R20, c[0x0][0x454], R17, 0x2, P0 ;  /* 0x0001150014117a11 */ /* 0x000fe200000f1411 */
[----:B------:R-:W-:Y:S01]  /*13fb0*/  SHFL.IDX PT, R32, R15, RZ, 0x1c1f ;  /* 0x001c1fff0f207589 */ /* 0x000fe200000e0000 */
[----:B------:R-:W-:Y:S01]  /*13fc0*/  SHF.R.S32.HI R16, RZ, 0x1f, R7 ;  /* 0x0000001fff107819 */ /* 0x000fe20000011407 */
[----:B------:R-:W-:Y:S01]  /*13fd0*/  IMAD R56, R3, c[0x0][0x4e8], R8 ;  /* 0x00013a0003387a24 */ /* 0x000fe200078e0208 */
[----:B------:R-:W-:Y:S01]  /*13fe0*/  IADD3 R11, R11, R9, RZ ;  /* 0x000000090b0b7210 */ /* 0x000fe20007ffe0ff */
[----:B------:R-:W1:Y:S01]  /*13ff0*/  SHFL.IDX PT, R33, R17, RZ, 0x1c1f ;  /* 0x001c1fff11217589 */ /* 0x000e6200000e0000 */
[C---:B------:R-:W-:Y:S01]  /*14000*/  IMAD R8, R54.reuse, 0x80, R5 ;  /* 0x0000008036087824 */ /* 0x040fe200078e0205 */
[----:B------:R-:W-:Y:S01]  /*14010*/  LEA R54, R54, R13, 0x7 ;  /* 0x0000000d36367211 */ /* 0x000fe200078e38ff */
[----:B-----5:R-:W-:Y:S01]  /*14020*/  IMAD R3, R4, c[0x0][0x4e8], RZ ;  /* 0x00013a0004037a24 */ /* 0x020fe200078e02ff */
[----:B------:R-:W-:Y:S01]  /*14030*/  SHFL.IDX PT, R34, R15, 0x1, 0x1c1f ;  /* 0x003c1f000f227f89 */ /* 0x000fe200000e0000 */
[----:B------:R-:W-:Y:S01]  /*14040*/  IMAD R16, R16, c[0x0][0x3e0], RZ ;  /* 0x0000f80010107a24 */ /* 0x000fe200078e02ff */
[C---:B------:R-:W-:Y:S01]  /*14050*/  IADD3 R4, R8.reuse, 0x8, RZ ;  /* 0x0000000808047810 */ /* 0x040fe20007ffe0ff */
[----:B------:R-:W-:Y:S01]  /*14060*/  IMAD.WIDE.U32 R10, R7, c[0x0][0x3e0], R10 ;  /* 0x0000f800070a7a25 */ /* 0x000fe200078e000a */
[----:B------:R-:W2:Y:S01]  /*14070*/  SHFL.IDX PT, R35, R17, 0x1, 0x1c1f ;  /* 0x003c1f0011237f89 */ /* 0x000ea200000e0000 */
[----:B------:R-:W-:-:S02]  /*14080*/  ISETP.GE.OR P1, PT, R8, R3, P2 ;  /* 0x000000030800720c */ /* 0x000fc40001726670 */
[----:B------:R-:W-:Y:S01]  /*14090*/  IMAD R16, R7, c[0x0][0x3e4], R16 ;  /* 0x0000f90007107a24 */ /* 0x000fe200078e0210 */
[----:B------:R-:W-:Y:S02]  /*140a0*/  ISETP.GE.OR P0, PT, R4, R3, P2 ;  /* 0x000000030400720c */ /* 0x000fe40001706670 */
[----:B------:R-:W-:Y:S01]  /*140b0*/  SHF.L.U32 R7, R14, 0x3, RZ ;  /* 0x000000030e077819 */ /* 0x000fe200000006ff */
[----:B------:R-:W-:Y:S01]  /*140c0*/  IMAD.IADD R11, R11, 0x1, R16 ;  /* 0x000000010b0b7824 */ /* 0x000fe200078e0210 */
[----:B------:R-:W-:Y:S02]  /*140d0*/  SHF.R.S32.HI R5, RZ, 0x1f, R56 ;  /* 0x0000001fff057819 */ /* 0x000fe40000011438 */
[----:B------:R-:W-:-:S03]  /*140e0*/  LOP3.LUT R6, R6, 0x7ffffe00, R7, 0xf8, !PT ;  /* 0x7ffffe0006067812 */ /* 0x000fc600078ef807 */
[----:B------:R-:W-:Y:S01]  /*140f0*/  IMAD R5, R5, c[0x0][0x3d8], RZ ;  /* 0x0000f60005057a24 */ /* 0x000fe200078e02ff */
[----:B------:R-:W-:Y:S01]  /*14100*/  SHF.L.U32 R58, R6, 0x1, RZ ;  /* 0x00000001063a7819 */ /* 0x000fe200000006ff */
[----:B-1----:R1:W-:Y:S02]  /*14110*/  @!P1 ST.E [R32.64], R0 ;  /* 0x0000000020009985 */ /* 0x0023e4000c101906 */
[C---:B------:R-:W-:Y:S02]  /*14120*/  IMAD R14, R56.reuse, c[0x0][0x3dc], R5 ;  /* 0x0000f700380e7a24 */ /* 0x040fe400078e0205 */
[----:B------:R-:W-:-:S04]  /*14130*/  IMAD.WIDE.U32 R56, R56, c[0x0][0x3d8], R10 ;  /* 0x0000f60038387a25 */ /* 0x000fc800078e000a */
[----:B------:R-:W-:Y:S01]  /*14140*/  IMAD.IADD R14, R57, 0x1, R14 ;  /* 0x00000001390e7824 */ /* 0x000fe200078e020e */
[----:B--2---:R1:W-:Y:S01]  /*14150*/  @!P0 ST.E [R34.64], R12 ;  /* 0x0000000c22008985 */ /* 0x0043e2000c101906 */
[----:B------:R-:W-:-:S03]  /*14160*/  LEA R57, P0, R56, c[0x0][0x380], 0x1 ;  /* 0x0000e00038397a11 */ /* 0x000fc600078008ff */
[----:B------:R1:W2:Y:S01]  /*14170*/  LDS.128 R44, [R58+0x1080] ;  /* 0x001080003a2c7984 */ /* 0x0002a20000000c00 */
[----:B------:R-:W-:Y:S02]  /*14180*/  LEA.HI.X R56, R56, c[0x0][0x384], R14, 0x1, P0 ;  /* 0x0000e10038387a11 */ /* 0x000fe400000f0c0e */
[----:B------:R-:W-:Y:S01]  /*14190*/  ISETP.GE.AND P0, PT, R54, R3, PT ;  /* 0x000000033600720c */ /* 0x000fe20003f06270 */
[----:B------:R1:W3:Y:S04]  /*141a0*/  LDS.128 R40, [R58+0x2080] ;  /* 0x002080003a287984 */ /* 0x0002e80000000c00 */
        /* <DEDUP_REMOVED lines=10> */
[----:B--2---:R-:W2:Y:S01]  /*14250*/  LDS.128 R48, [R58+0x80] ;  /* 0x000080003a307984 */ /* 0x004ea20000000c00 */
[----:B------:R-:W-:-:S02]  /*14260*/  IADD3 R55, R2, 0x40, RZ ;  /* 0x0000004002377810 */ /* 0x000fc40007ffe0ff */
[C---:B------:R-:W-:Y:S01]  /*14270*/  IADD3 R53, R2.reuse, 0x80, RZ ;  /* 0x0000008002357810 */ /* 0x040fe20007ffe0ff */
[----:B-1----:R-:W1:Y:S01]  /*14280*/  LDS.128 R32, [R58+0x4080] ;  /* 0x004080003a207984 */ /* 0x002e620000000c00 */
        /* <DEDUP_REMOVED lines=13> */
[----:B--2---:R2:W-:Y:S04]  /*14360*/  @!P2 ST.E.128 [R58.64], R48 ;  /* 0x000000303a00a985 */ /* 0x0045e8000c101d06 */
[----:B-1----:R2:W-:Y:S04]  /*14370*/  @!P1 ST.E.128 [R52.64], R32 ;  /* 0x0000002034009985 */ /* 0x0025e8000c101d06 */
[----:B----4-:R2:W-:Y:S02]  /*14380*/  @!P0 ST.E.128 [R60.64], R12 ;  /* 0x0000000c3c008985 */ /* 0x0105e4000c101d06 */
.L_x_772:
[----:B--2---:R-:W-:Y:S05]  /*14390*/  BSYNC B0 ;  /* 0x0000000000007941 */ /* 0x004fea0003800000 */
.L_x_771:
[----:B-1----:R-:W-:Y:S01]  /*143a0*/  IADD3 R0, R54, 0x20, RZ ;  /* 0x0000002036007810 */ /* 0x002fe20007ffe0ff */
[----:B------:R1:W2:Y:S01]  /*143b0*/  SHFL.IDX PT, R33, R56, 0x1, 0x181f ;  /* 0x00381f0038217f89 */ /* 0x0002a200000e0000 */
[----:B------:R-:W-:Y:S02]  /*143c0*/  BSSY B0, `(.L_x_773) ;  /* 0x0000015000007945 */ /* 0x000fe40003800000 */
[----:B------:R-:W-:Y:S01]  /*143d0*/  ISETP.GE.AND P0, PT, R0, R3, PT ;  /* 0x000000030000720c */ /* 0x000fe20003f06270 */
[----:B------:R1:W4:-:S12]  /*143e0*/  SHFL.IDX PT, R32, R57, 0x1, 0x181f ;  /* 0x00381f0039207f89 */ /* 0x00031800000e0000 */
        /* <DEDUP_REMOVED lines=18> */
.L_x_774:
[----:B------:R-:W-:Y:S05]  /*14510*/  BSYNC B0 ;  /* 0x0000000000007941 */ /* 0x000fea0003800000 */
.L_x_773:
[----:B------:R-:W-:Y:S01]  /*14520*/  IADD3 R0, R54, 0x40, RZ ;  /* 0x0000004036007810 */ /* 0x000fe20007ffe0ff */
[----:B--2---:R2:W1:Y:S01]  /*14530*/  SHFL.IDX PT, R17, R56, 0x2, 0x181f ;  /* 0x00581f0038117f89 */ /* 0x00446200000e0000 */
        /* <DEDUP_REMOVED lines=21> */
.L_x_776:
[----:B------:R-:W-:Y:S05]  /*14690*/  BSYNC B0 ;  /* 0x0000000000007941 */ /* 0x000fea0003800000 */
.L_x_775:
[----:B------:R-:W-:Y:S01]  /*146a0*/  IADD3 R54, R54, 0x60, RZ ;  /* 0x0000006036367810 */ /* 0x000fe20007ffe0ff */
[----:B-1----:R1:W2:Y:S03]  /*146b0*/  SHFL.IDX PT, R9, R56, 0x3, 0x181f ;  /* 0x00781f0038097f89 */ /* 0x0022a600000e0000 */
[----:B------:R-:W-:Y:S01]  /*146c0*/  ISETP.GE.AND P0, PT, R54, R3, PT ;  /* 0x000000033600720c */ /* 0x000fe20003f06270 */
[----:B------:R1:W4:-:S12]  /*146d0*/  SHFL.IDX PT, R8, R57, 0x3, 0x181f ;  /* 0x00781f0039087f89 */ /* 0x00031800000e0000 */
[----:B------:R-:W-:Y:S05]  /*146e0*/  @P0 EXIT ;  /* 0x000000000000094d */ /* 0x000fea0003800000 */
[C---:B------:R-:W-:Y:S02]  /*146f0*/  IADD3 R3, R2.reuse, 0x40, RZ ;  /* 0x0000004002037810 */ /* 0x040fe40007ffe0ff */
[----:B------:R-:W-:Y:S02]  /*14700*/  ISETP.GE.AND P1, PT, R2, c[0x0][0x3c8], PT ;  /* 0x0000f20002007a0c */ /* 0x000fe40003f26270 */
[----:B------:R-:W-:-:S11]  /*14710*/  ISETP.GE.AND P0, PT, R3, c[0x0][0x3c8], PT ;  /* 0x0000f20003007a0c */ /* 0x000fd60003f06270 */
[----:B--2-4-:R-:W-:Y:S02]  /*14720*/  @!P1 IMAD.WIDE R10, R2, 0x2, R8 ;  /* 0x00000002020a9825 */ /* 0x014fe400078e0208 */
[----:B------:R-:W-:-:S03]  /*14730*/  @!P0 SHF.R.S32.HI R0, RZ, 0x1f, R3 ;  /* 0x0000001fff008819 */ /* 0x000fc60000011403 */
[----:B------:R2:W-:Y:S01]  /*14740*/  @!P1 ST.E.128 [R10.64], R36 ;  /* 0x000000240a009985 */ /* 0x0005e2000c101d06 */
[----:B------:R-:W-:Y:S02]  /*14750*/  @!P0 LEA.HI R0, R0, R3, RZ, 0x3 ;  /* 0x0000000300008211 */ /* 0x000fe400078f18ff */
[----:B------:R-:W-:Y:S02]  /*14760*/  IADD3 R3, R2, 0x80, RZ ;  /* 0x0000008002037810 */ /* 0x000fe40007ffe0ff */
[----:B------:R-:W-:-:S05]  /*14770*/  @!P0 LOP3.LUT R0, R0, 0xfffffff8, RZ, 0xc0, !PT ;  /* 0xfffffff800008812 */ /* 0x000fca00078ec0ff */
[----:B------:R-:W-:-:S05]  /*14780*/  @!P0 IMAD.WIDE R12, R0, 0x2, R8 ;  /* 0x00000002000c8825 */ /* 0x000fca00078e0208 */
        /* <DEDUP_REMOVED lines=9> */
.L_x_769:
        /* <DEDUP_REMOVED lines=18> */
.L_x_777:
        /* <DEDUP_REMOVED lines=41> */
.L_x_779:
[----:B------:R-:W-:Y:S05]  /*14bd0*/  BSYNC B0 ;  /* 0x0000000000007941 */ /* 0x000fea0003800000 */
.L_x_778:
        /* <DEDUP_REMOVED lines=64> */
.L_x_781:
[----:B------:R-:W-:Y:S05]  /*14fe0*/  BSYNC B0 ;  /* 0x0000000000007941 */ /* 0x000fea0003800000 */
.L_x_780:
        /* <DEDUP_REMOVED lines=21> */
.L_x_783:
[----:B------:R-:W-:Y:S05]  /*15140*/  BSYNC B0 ;  /* 0x0000000000007941 */ /* 0x000fea0003800000 */
.L_x_782:
        /* <DEDUP_REMOVED lines=21> */
.L_x_785:
[----:B------:R-:W-:Y:S05]  /*152a0*/  BSYNC B0 ;  /* 0x0000000000007941 */ /* 0x000fea0003800000 */
.L_x_784:
        /* <DEDUP_REMOVED lines=22> */
.L_x_786:
        /* <DEDUP_REMOVED lines=15> */
.L_x_2579:


//--------------------- .text._ZN7cutlass13device_kernelIN5flash19enable_sm80_to_sm89INS1_16FlashAttnFwdSm80INS1_25CollectiveMainloopFwdSm80ILi8ELi2ELb0EN4cute5tupleIJNS5_1CILi128EEENS7_ILi64EEENS7_ILi192EEEEEELi192ENS_6half_tEfNS_4arch4Sm80ELb0ELb1ELb1ELb0ELb0ELb0ELb1ELb0EEENS1_21CollectiveEpilogueFwdINS6_IJS8_SA_S9_EEENS6_IJNS7_ILi1EEESI_SI_EEESC_SE_Li256ELb0ELb1ELb0ELb0EEENS1_19SingleTileSchedulerILb0ELb0ELb1ELi128EEEEEEEEEvNT_6ParamsE --------------------------
	.section	.text._ZN7cutlass13device_kernelIN5flash19enable_sm80_to_sm89INS1_16FlashAttnFwdSm80INS1_25CollectiveMainloopFwdSm80ILi8ELi2ELb0EN4cute5tupleIJNS5_1CILi128EEENS7_ILi64EEENS7_ILi192EEEEEELi192ENS_6half_tEfNS_4arch4Sm80ELb0ELb1ELb1ELb0ELb0ELb0ELb1ELb0EEENS1_21CollectiveEpilogueFwdINS6_IJS8_SA_S9_EEENS6_IJNS7_ILi1EEESI_SI_EEESC_SE_Li256ELb0ELb1ELb0ELb0EEENS1_19SingleTileSchedulerILb0ELb0ELb1ELi128EEEEEEEEEvNT_6ParamsE,"ax",@progbits
	.sectioninfo	@"SHI_REGISTERS=236"
	.align	128
.text._ZN7cutlass13device_kernelIN5flash19enable_sm80_to_sm89INS1_16FlashAttnFwdSm80INS1_25CollectiveMainloopFwdSm80ILi8ELi2ELb0EN4cute5tupleIJNS5_1CILi128EEENS7_ILi64EEENS7_ILi192EEEEEELi192ENS_6half_tEfNS_4arch4Sm80ELb0ELb1ELb1ELb0ELb0ELb0ELb1ELb0EEENS1_21CollectiveEpilogueFwdINS6_IJS8_SA_S9_EEENS6_IJNS7_ILi1EEESI_SI_EEESC_SE_Li256ELb0ELb1ELb0ELb0EEENS1_19SingleTileSchedulerILb0ELb0ELb1ELi128EEEEEEEEEvNT_6ParamsE:
        .type           _ZN7cutlass13device_kernelIN5flash19enable_sm80_to_sm89INS1_16FlashAttnFwdSm80INS1_25CollectiveMainloopFwdSm80ILi8ELi2ELb0EN4cute5tupleIJNS5_1CILi128EEENS7_ILi64EEENS7_ILi192EEEEEELi192ENS_6half_tEfNS_4arch4Sm80ELb0ELb1ELb1ELb0ELb0ELb0ELb1ELb0EEENS1_21CollectiveEpilogueFwdINS6_IJS8_SA_S9_EEENS6_IJNS7_ILi1EEESI_SI_EEESC_SE_Li256ELb0ELb1ELb0ELb0EEENS1_19SingleTileSchedulerILb0ELb0ELb1ELi128EEEEEEEEEvNT_6ParamsE,@function
        .size           _ZN7cutlass13device_kernelIN5flash19enable_sm80_to_sm89INS1_16FlashAttnFwdSm80INS1_25CollectiveMainloopFwdSm80ILi8ELi2ELb0EN4cute5tupleIJNS5_1CILi128EEENS7_ILi64EEENS7_ILi192EEEEEELi192ENS_6half_tEfNS_4arch4Sm80ELb0ELb1ELb1ELb0ELb0ELb0ELb1ELb0EEENS1_21CollectiveEpilogueFwdINS6_IJS8_SA_S9_EEENS6_IJNS7_ILi1EEESI_SI_EEESC_SE_Li256ELb0ELb1ELb0ELb0EEENS1_19SingleTileSchedulerILb0ELb0ELb1ELi128EEEEEEEEEvNT_6ParamsE,(.L_x_2580 - _ZN7cutlass13device_kernelIN5flash19enable_sm80_to_sm89INS1_16FlashAttnFwdSm80INS1_25CollectiveMainloopFwdSm80ILi8ELi2ELb0EN4cute5tupleIJNS5_1CILi128EEENS7_ILi64EEENS7_ILi192EEEEEELi192ENS_6half_tEfNS_4arch4Sm80ELb0ELb1ELb1ELb0ELb0ELb0ELb1ELb0EEENS1_21CollectiveEpilogueFwdINS6_IJS8_SA_S9_EEENS6_IJNS7_ILi1EEESI_SI_EEESC_SE_Li256ELb0ELb1ELb0ELb0EEENS1_19SingleTileSchedulerILb0ELb0ELb1ELi128EEEEEEEEEvNT_6ParamsE)
        .other          _ZN7cutlass13device_kernelIN5flash19enable_sm80_to_sm89INS1_16FlashAttnFwdSm80INS1_25CollectiveMainloopFwdSm80ILi8ELi2ELb0EN4cute5tupleIJNS5_1CILi128EEENS7_ILi64EEENS7_ILi192EEEEEELi192ENS_6half_tEfNS_4arch4Sm80ELb0ELb1ELb1ELb0ELb0ELb0ELb1ELb0EEENS1_21CollectiveEpilogueFwdINS6_IJS8_SA_S9_EEENS6_IJNS7_ILi1EEESI_SI_EEESC_SE_Li256ELb0ELb1ELb0ELb0EEENS1_19SingleTileSchedulerILb0ELb0ELb1ELi128EEEEEEEEEvNT_6ParamsE,@"STO_CUDA_ENTRY STV_DEFAULT"
_ZN7cutlass13device_kernelIN5flash19enable_sm80_to_sm89INS1_16FlashAttnFwdSm80INS1_25CollectiveMainloopFwdSm80ILi8ELi2ELb0EN4cute5tupleIJNS5_1CILi128EEENS7_ILi64EEENS7_ILi192EEEEEELi192ENS_6half_tEfNS_4arch4Sm80ELb0ELb1ELb1ELb0ELb0ELb0ELb1ELb0EEENS1_21CollectiveEpilogueFwdINS6_IJS8_SA_S9_EEENS6_IJNS7_ILi1EEESI_SI_EEESC_SE_Li256ELb0ELb1ELb0ELb0EEENS1_19SingleTileSchedulerILb0ELb0ELb1ELi128EEEEEEEEEvNT_6ParamsE:
        /* <DEDUP_REMOVED lines=10> */
[----:B-1----:R-:W-:-:S05]  /*00a0*/  USHF.L.U32 UR8, UR20, 0x7, URZ ;  /* 0x0000000714087899 */ /* 0x002fca000800063f */
[----:B------:R-:W-:Y:S02]  /*00b0*/  @UP3 UIADD3 UR10, UR8, 0x7f, URZ ;  /* 0x0000007f080a3890 */ /* 0x000fe4000fffe03f */
[----:B------:R-:W-:Y:S02]  /*00c0*/  UIADD3 UR7, UR8, 0x7f, URZ ;  /* 0x0000007f08077890 */ /* 0x000fe4000fffe03f */
[----:B------:R-:W-:-:S04]  /*00d0*/  UIMAD.WIDE.U32 UR10, UR10, UR4, URZ ;  /* 0x000000040a0a72a5 */ /* 0x000fc8000f8e003f */
[----:B------:R-:W-:-:S03]  /*00e0*/  @UP3 USHF.R.U32.HI UR7, URZ, UR5, UR11 ;  /* 0x000000053f073299 */ /* 0x000fc6000801160b */
[----:B------:R-:W-:Y:S02]  /*00f0*/  ULDC.64 UR4, c[0x0][0x328] ;  /* 0x0000ca0000047ab9 */ /* 0x000fe40000000a00 */
[----:B------:R-:W-:Y:S02]  /*0100*/  UISETP.LE.AND UP2, UPT, UR6, UR5, UPT ;  /* 0x000000050600728c */ /* 0x000fe4000bf43270 */
[----:B------:R-:W-:Y:S02]  /*0110*/  ULDC UR10, c[0x0][0x168] ;  /* 0x00005a00000a7ab9 */ /* 0x000fe40000000800 */
[----:B------:R-:W-:Y:S02]  /*0120*/  UIADD3 UR10, UR6, -UR10, URZ ;  /* 0x8000000a060a7290 */ /* 0x000fe4000fffe03f */
[----:B------:R-:W-:Y:S01]  /*0130*/  PLOP3.LUT P0, PT, PT, PT, UP2, 0x40, 0x0 ;  /* 0x000000000000781c */ /* 0x000fe20003f0e828 */
[----:B------:R-:W-:Y:S02]  /*0140*/  ULDC UR5, c[0x0][0x1d0] ;  /* 0x0000740000057ab9 */ /* 0x000fe40000000800 */
[----:B------:R-:W-:-:S04]  /*0150*/  UIADD3 UR5, UR7, UR5, UR10 ;  /* 0x0000000507057290 */ /* 0x000fc8000fffe00a */
[----:B------:R-:W-:-:S06]  /*0160*/  UIADD3 UR7, UR5, UR4, URZ ;  /* 0x0000000405077290 */ /* 0x000fcc000fffe03f */
        /* <DEDUP_REMOVED lines=12> */
.L_x_788:
[----:B------:R-:W-:Y:S02]  /*0230*/  ULDC UR4, c[0x0][0x32c] ;  /* 0x0000cb0000047ab9 */ /* 0x000fe40000000800 */
[----:B------:R-:W-:-:S03]  /*0240*/  UISETP.NE.AND UP0, UPT, UR6, UR4, UPT ;  /* 0x000000040600728c */ /* 0x000fc6000bf05270 */
[----:B------:R-:W-:Y:S02]  /*0250*/  ULDC.64 UR4, c[0x0][0x330] ;  /* 0x0000cc0000047ab9 */ /* 0x000fe40000000a00 */
[----:B------:R-:W-:-:S06]  /*0260*/  UIMAD.WIDE.U32 UR12, UR10, UR4, URZ ;  /* 0x000000040a0c72a5 */ /* 0x000fcc000f8e003f */
[----:B------:R-:W-:Y:S02]  /*0270*/  @UP0 USHF.R.U32.HI UR10, URZ, UR5, UR13 ;  /* 0x000000053f0a0299 */ /* 0x000fe4000801160d */
.L_x_789:
[----:B------:R-:W-:Y:S02]  /*0280*/  ULDC UR4, c[0x0][0x32c] ;  /* 0x0000cb0000047ab9 */ /* 0x000fe40000000800 */
[----:B------:R-:W-:-:S04]  /*0290*/  UIMAD UR4, UR10, UR4, UR4 ;  /* 0x000000040a0472a4 */ /* 0x000fc8000f8e0204 */
[----:B------:R-:W-:-:S04]  /*02a0*/  UISETP.LT.AND UP0, UPT, UR7, UR4, UPT ;  /* 0x000000040700728c */ /* 0x000fc8000bf01270 */
[----:B------:R-:W-:-:S03]  /*02b0*/  USEL UR7, UR7, UR4, UP0 ;  /* 0x0000000407077287 */ /* 0x000fc60008000000 */
.L_x_787:
        /* <DEDUP_REMOVED lines=35> */
.L_x_791:
[----:B------:R-:W-:Y:S02]  /*04f0*/  ULDC UR4, c[0x0][0x32c] ;  /* 0x0000cb0000047ab9 */ /* 0x000fe40000000800 */
[----:B------:R-:W-:-:S03]  /*0500*/  UISETP.NE.AND UP0, UPT, UR4, 0x1, UPT ;  /* 0x000000010400788c */ /* 0x000fc6000bf05270 */
[----:B------:R-:W-:Y:S02]  /*0510*/  ULDC.64 UR4, c[0x0][0x330] ;  /* 0x0000cc0000047ab9 */ /* 0x000fe40000000a00 */
[----:B------:R-:W-:-:S06]  /*0520*/  UIMAD.WIDE.U32 UR12, UR11, UR4, URZ ;  /* 0x000000040b0c72a5 */ /* 0x000fcc000f8e003f */
[----:B------:R-:W-:Y:S02]  /*0530*/  @UP0 USHF.R.U32.HI UR11, URZ, UR5, UR13 ;  /* 0x000000053f0b0299 */ /* 0x000fe4000801160d */
.L_x_792:
[----:B------:R-:W-:Y:S02]  /*0540*/  ULDC UR4, c[0x0][0x32c] ;  /* 0x0000cb0000047ab9 */ /* 0x000fe40000000800 */
[----:B------:R-:W-:-:S04]  /*0550*/  UIMAD UR4, UR11, UR4, URZ ;  /* 0x000000040b0472a4 */ /* 0x000fc8000f8e023f */
[----:B------:R-:W-:-:S04]  /*0560*/  UISETP.LT.AND UP0, UPT, UR10, UR4, UPT ;  /* 0x000000040a00728c */ /* 0x000fc8000bf01270 */
[----:B------:R-:W-:-:S04]  /*0570*/  USEL UR10, UR10, UR4, !UP0 ;  /* 0x000000040a0a7287 */ /* 0x000fc8000c000000 */
.L_x_790:
[----:B------:R-:W-:Y:S01]  /*0580*/  USHF.R.S32.HI UR4, URZ, 0x1f, UR10 ;  /* 0x0000001f3f047899 */ /* 0x000fe2000801140a */
[----:B------:R-:W-:Y:S01]  /*0590*/  PLOP3.LUT P2, PT, PT, PT, PT, 0x80, 0x0 ;  /* 0x000000000000781c */ /* 0x000fe20003f4f070 */
[----:B------:R-:W-:Y:S01]  /*05a0*/  ULDC.64 UR18, c[0x0][0x118] ;  /* 0x0000460000127ab9 */ /* 0x000fe20000000a00 */
[----:B------:R-:W-:Y:S01]  /*05b0*/  CS2R R98, SRZ ;  /* 0x0000000000627805 */ /* 0x000fe2000001ff00 */
[----:B------:R-:W-:Y:S01]  /*05c0*/  ULEA.HI UR10, UR4, UR10, URZ, 0x6 ;  /* 0x0000000a040a7291 */ /* 0x000fe2000f8f303f */
[----:B------:R-:W-:Y:S01]  /*05d0*/  CS2R R96, SRZ ;  /* 0x0000000000607805 */ /* 0x000fe2000001ff00 */
        /* <DEDUP_REMOVED lines=56> */
[----:B------:R-:W-:Y:S02]  /*0960*/  PLOP3.LUT P1, PT, PT, PT, UP3, 0x80, 0x0 ;  /* 0x000000000000781c */ /* 0x000fe40003f2f038 */
[----:B------:R-:W-:Y:S01]  /*0970*/  PLOP3.LUT P0, PT, PT, PT, UP3, 0x80, 0x0 ;  /* 0x000000000000781c */ /* 0x000fe20003f0f038 */
[----:B------:R-:W-:Y:S01]  /*0980*/  ULDC UR4, c[0x0][0x168] ;  /* 0x00005a0000047ab9 */ /* 0x000fe20000000800 */
[----:B------:R-:W-:Y:S01]  /*0990*/  ISETP.NE.AND.EX P6, PT, RZ, c[0x0][0x344], PT, P6 ;  /* 0x0000d100ff007a0c */ /* 0x000fe20003fc5360 */
[----:B------:R-:W-:Y:S02]  /*09a0*/  UIADD3 UR22, UR17, -0x1, URZ ;  /* 0xffffffff11167890 */ /* 0x000fe4000fffe03f */
[----:B------:R-:W-:-:S10]  /*09b0*/  ULDC.64 UR12, c[0x0][0x1e0] ;  /* 0x00007800000c7ab9 */ /* 0x000fd40000000a00 */
[----:B------:R-:W-:-:S04]  /*09c0*/  @P6 IMAD.MOV.U32 R3, RZ, RZ, 0x4 ;  /* 0x00000004ff036424 */ /* 0x000fc800078e00ff */
[----:B------:R-:W-:-:S06]  /*09d0*/  @P6 IMAD.WIDE R18, R0, R3, c[0x0][0x340] ;  /* 0x0000d00000126625 */ /* 0x000fcc00078e0203 */
[----:B------:R2:W3:Y:S01]  /*09e0*/  @P6 LDG.E R18, [R18.64] ;  /* 0x0000001212126981 */ /* 0x0004e2000c1e1900 */
[-C--:B------:R-:W-:Y:S01]  /*09f0*/  LEA.HI R2, R86, R5.reuse, RZ, 0x3 ;  /* 0x0000000556027211 */ /* 0x080fe200078f18ff */
[----:B-1----:R-:W-:Y:S01]  /*0a00*/  IMAD.WIDE.U32 R14, R12, c[0x0][0x1b8], RZ ;  /* 0x00006e000c0e7a25 */ /* 0x002fe200078e00ff */
[----:B------:R-:W-:Y:S01]  /*0a10*/  SHF.R.S32.HI R7, RZ, 0x1f, R12 ;  /* 0x0000001fff077819 */ /* 0x000fe2000001140c */
[----:B------:R-:W-:Y:S01]  /*0a20*/  UIMAD UR4, UR9, UR4, URZ ;  /* 0x00000004090472a4 */ /* 0x000fe2000f8e023f */
[----:B------:R-:W-:Y:S01]  /*0a30*/  LOP3.LUT R4, R2, 0xfffffff8, RZ, 0xc0, !PT ;  /* 0xfffffff802047812 */ /* 0x000fe200078ec0ff */
[----:B------:R-:W-:Y:S01]  /*0a40*/  UISETP.GT.AND UP0, UPT, UR22, UR10, UPT ;  /* 0x0000000a1600728c */ /* 0x000fe2000bf04270 */
[----:B------:R-:W-:Y:S01]  /*0a50*/  SHF.R.S32.HI R8, RZ, 0x3, R2 ;  /* 0x00000003ff087819 */ /* 0x000fe20000011402 */
[----:B------:R-:W-:Y:S01]  /*0a60*/  IMAD R9, R7, c[0x0][0x1b8], RZ ;  /* 0x00006e0007097a24 */ /* 0x000fe200078e02ff */
[----:B------:R-:W-:Y:S01]  /*0a70*/  USHF.L.U32 UR16, UR22, 0x6, URZ ;  /* 0x0000000616107899 */ /* 0x000fe2000800063f */
[----:B------:R-:W-:Y:S01]  /*0a80*/  IMAD.IADD R207, R5, 0x1, -R4 ;  /* 0x0000000105cf7824 */ /* 0x000fe200078e0a04 */
[----:B------:R-:W-:Y:S01]  /*0a90*/  USHF.L.U32 UR15, UR12, 0x6, URZ ;  /* 0x000000060c0f7899 */ /* 0x000fe2000800063f */
[----:B------:R-:W-:Y:S01]  /*0aa0*/  IMAD R9, R12, c[0x0][0x1bc], R9 ;  /* 0x00006f000c097a24 */ /* 0x000fe200078e0209 */
[----:B------:R-:W-:Y:S01]  /*0ab0*/  UMOV UR23, 0x6 ;  /* 0x0000000600177882 */ /* 0x000fe20000000000 */
[----:B------:R-:W-:Y:S01]  /*0ac0*/  IMAD R3, R207, 0x20, R8 ;  /* 0x00000020cf037824 */ /* 0x000fe200078e0208 */
[----:B------:R-:W-:Y:S01]  /*0ad0*/  USHF.L.U64.HI UR9, UR12, UR23, UR13 ;  /* 0x000000170c097299 */ /* 0x000fe2000801020d */
[----:B------:R-:W-:Y:S01]  /*0ae0*/  IMAD.IADD R15, R15, 0x1, R9 ;  /* 0x000000010f0f7824 */ /* 0x000fe200078e0209 */
[----:B------:R-:W-:Y:S01]  /*0af0*/  USHF.L.U32 UR14, UR12, 0x5, URZ ;  /* 0x000000050c0e7899 */ /* 0x000fe2000800063f */
[----:B------:R-:W-:Y:S01]  /*0b00*/  IMAD.SHL.U32 R193, R8, 0x40, RZ ;  /* 0x0000004008c17824 */ /* 0x000fe200078e00ff */
[----:B------:R-:W-:Y:S01]  /*0b10*/  IADD3 R3, R3, UR8, RZ ;  /* 0x0000000803037c10 */ /* 0x000fe2000fffe0ff */
[----:B------:R-:W-:Y:S01]  /*0b20*/  IMAD.WIDE.U32 R14, R0, c[0x0][0x1c0], R14 ;  /* 0x00007000000e7a25 */ /* 0x000fe200078e000e */
[----:B------:R-:W-:Y:S01]  /*0b30*/  USHF.R.S32.HI UR21, URZ, 0x1f, UR22 ;  /* 0x0000001f3f157899 */ /* 0x000fe20008011416 */
[CC--:B------:R-:W-:Y:S01]  /*0b40*/  LEA.HI R188, R86.reuse, R5.reuse, RZ, 0x4 ;  /* 0x0000000556bc7211 */ /* 0x0c0fe200078f20ff */
[----:B------:R-:W-:Y:S01]  /*0b50*/  UIMAD UR24, UR9, UR22, URZ ;  /* 0x00000016091872a4 */ /* 0x000fe2000f8e023f */
[----:B------:R-:W-:Y:S01]  /*0b60*/  @P1 IMAD.HI.U32 R4, R3, c[0x0][0x2c8], RZ ;  /* 0x0000b20003041a27 */ /* 0x000fe200078e00ff */
[----:B--2---:R-:W-:Y:S01]  /*0b70*/  SHF.R.S32.HI R19, RZ, 0x1f, R0 ;  /* 0x0000001fff137819 */ /* 0x004fe20000011400 */
[----:B------:R-:W-:Y:S01]  /*0b80*/  UMOV UR11, 0x5 ;  /* 0x00000005000b7882 */ /* 0x000fe20000000000 */
[----:B------:R-:W-:Y:S01]  /*0b90*/  LOP3.LUT R193, R193, 0x1c0, RZ, 0xc0, !PT ;  /* 0x000001c0c1c17812 */ /* 0x000fe200078ec0ff */
[----:B------:R-:W-:Y:S01]  /*0ba0*/  IMAD.MOV.U32 R10, RZ, RZ, R3 ;  /* 0x000000ffff0a7224 */ /* 0x000fe200078e0003 */
[----:B------:R-:W-:Y:S01]  /*0bb0*/  @P0 SHF.R.U32.HI R10, RZ, c[0x0][0x2cc], R4 ;  /* 0x0000b300ff0a0a19 */ /* 0x000fe20000011604 */
[----:B------:R-:W-:Y:S01]  /*0bc0*/  IMAD R9, R19, c[0x0][0x1c0], RZ ;  /* 0x0000700013097a24 */ /* 0x000fe200078e02ff */
[----:B------:R-:W-:Y:S01]  /*0bd0*/  UIMAD UR24, UR21, UR15, UR24 ;  /* 0x0000000f151872a4 */ /* 0x000fe2000f8e0218 */
[----:B------:R-:W-:Y:S01]  /*0be0*/  LEA.HI R84, R86, R5, RZ, 0x5 ;  /* 0x0000000556547211 */ /* 0x000fe200078f28ff */
[----:B------:R-:W-:Y:S01]  /*0bf0*/  USHF.L.U64.HI UR13, UR12, UR11, UR13 ;  /* 0x0000000b0c0d7299 */ /* 0x000fe2000801020d */
[----:B------:R-:W-:Y:S01]  /*0c00*/  IMAD R6, R0, c[0x0][0x1c4], R9 ;  /* 0x0000710000067a24 */ /* 0x000fe200078e0209 */
[--C-:B------:R-:W-:Y:S01]  /*0c10*/  SHF.R.S32.HI R9, RZ, 0x1f, R10.reuse ;  /* 0x0000001fff097819 */ /* 0x100fe2000001140a */
[----:B------:R-:W-:-:S02]  /*0c20*/  IMAD.MOV R4, RZ, RZ, -R10 ;  /* 0x000000ffff047224 */ /* 0x000fc400078e0a0a */
[----:B------:R-:W-:Y:S01]  /*0c30*/  IMAD.IADD R15, R15, 0x1, R6 ;  /* 0x000000010f0f7824 */ /* 0x000fe200078e0206 */
[----:B------:R-:W-:Y:S01]  /*0c40*/  IADD3 R6, R8, UR8, RZ ;  /* 0x0000000808067c10 */ /* 0x000fe2000fffe0ff */
[----:B------:R-:W-:Y:S02]  /*0c50*/  IMAD R4, R4, c[0x0][0x2c4], R3 ;  /* 0x0000b10004047a24 */ /* 0x000fe400078e0203 */
[----:B------:R-:W-:Y:S01]  /*0c60*/  IMAD R9, R9, c[0x0][0x1b0], RZ ;  /* 0x00006c0009097a24 */ /* 0x000fe200078e02ff */
[----:B------:R-:W-:Y:S01]  /*0c70*/  ISETP.GE.AND P1, PT, R6, UR4, PT ;  /* 0x0000000406007c0c */ /* 0x000fe2000bf26270 */
[----:B------:R-:W-:Y:S01]  /*0c80*/  IMAD.WIDE.U32 R14, R10, c[0x0][0x1b0], R14 ;  /* 0x00006c000a0e7a25 */ /* 0x000fe200078e000e */
[----:B------:R-:W-:-:S03]  /*0c90*/  SHF.R.S32.HI R3, RZ, 0x1f, R4 ;  /* 0x0000001fff037819 */ /* 0x000fc60000011404 */
[----:B------:R-:W-:Y:S02]  /*0ca0*/  IMAD R9, R10, c[0x0][0x1b4], R9 ;  /* 0x00006d000a097a24 */ /* 0x000fe400078e0209 */
[----:B------:R-:W-:Y:S02]  /*0cb0*/  IMAD R3, R3, c[0x0][0x1a8], RZ ;  /* 0x00006a0003037a24 */ /* 0x000fe400078e02ff */
[----:B------:R-:W-:Y:S01]  /*0cc0*/  IMAD.IADD R15, R15, 0x1, R9 ;  /* 0x000000010f0f7824 */ /* 0x000fe200078e0209 */
[----:B------:R-:W-:Y:S01]  /*0cd0*/  SHF.R.S32.HI R9, RZ, 0x1f, R8 ;  /* 0x0000001fff097819 */ /* 0x000fe20000011408 */
[C---:B------:R-:W-:Y:S02]  /*0ce0*/  IMAD R3, R4.reuse, c[0x0][0x1ac], R3 ;  /* 0x00006b0004037a24 */ /* 0x040fe400078e0203 */
[----:B------:R-:W-:-:S04]  /*0cf0*/  IMAD.WIDE.U32 R14, R4, c[0x0][0x1a8], R14 ;  /* 0x00006a00040e7a25 */ /* 0x000fc800078e000e */
[----:B------:R-:W-:Y:S01]  /*0d00*/  IMAD.SHL.U32 R10, R207, 0x8, RZ ;  /* 0x00000008cf0a7824 */ /* 0x000fe200078e00ff */
[----:B------:R-:W-:Y:S01]  /*0d10*/  LEA R17, P0, R14, c[0x0][0x160], 0x1 ;  /* 0x000058000e117a11 */ /* 0x000fe200078008ff */
[----:B------:R-:W-:Y:S01]  /*0d20*/  IMAD.IADD R16, R15, 0x1, R3 ;  /* 0x000000010f107824 */ /* 0x000fe200078e0203 */
[----:B------:R-:W-:Y:S01]  /*0d30*/  IADD3 R3, R6, 0x40, RZ ;  /* 0x0000004006037810 */ /* 0x000fe20007ffe0ff */
[----:B------:R-:W-:Y:S01]  /*0d40*/  IMAD R13, R9, c[0x0][0x1e0], RZ ;  /* 0x00007800090d7a24 */ /* 0x000fe200078e02ff */
[----:B------:R-:W-:Y:S01]  /*0d50*/  LOP3.LUT R4, R193, 0x38, R10, 0xf8, !PT ;  /* 0x00000038c1047812 */ /* 0x000fe200078ef80a */
[----:B------:R-:W1:Y:S01]  /*0d60*/  SHFL.IDX PT, R24, R17, RZ, 0x181f ;  /* 0x00181fff11187589 */ /* 0x000e6200000e0000 */
[----:B------:R-:W-:Y:S01]  /*0d70*/  LEA.HI.X R16, R14, c[0x0][0x164], R16, 0x1, P0 ;  /* 0x000059000e107a11 */ /* 0x000fe200000f0c10 */
[----:B------:R-:W-:Y:S01]  /*0d80*/  IMAD R9, R9, c[0x0][0x208], RZ ;  /* 0x0000820009097a24 */ /* 0x000fe200078e02ff */
[----:B------:R-:W-:Y:S02]  /*0d90*/  SHF.R.U32.HI R193, RZ, 0x3, R193 ;  /* 0x00000003ffc17819 */ /* 0x000fe400000116c1 */
[----:B------:R-:W-:Y:S01]  /*0da0*/  LEA.HI R14, R86, R5, RZ, 0x6 ;  /* 0x00000005560e7211 */ /* 0x000fe200078f30ff */
[----:B------:R-:W2:Y:S01]  /*0db0*/  SHFL.IDX PT, R25, R16, RZ, 0x181f ;  /* 0x00181fff10197589 */ /* 0x000ea200000e0000 */
[----:B------:R-:W-:Y:S01]  /*0dc0*/  LOP3.LUT R193, R4, R193, RZ, 0x3c, !PT ;  /* 0x000000c104c17212 */ /* 0x000fe200078e3cff */
[----:B------:R-:W-:Y:S01]  /*0dd0*/  IMAD R9, R8, c[0x0][0x20c], R9 ;  /* 0x0000830008097a24 */ /* 0x000fe200078e0209 */
[----:B------:R-:W-:Y:S01]  /*0de0*/  IADD3 R4, R6, 0x20, RZ ;  /* 0x0000002006047810 */ /* 0x000fe20007ffe0ff */
[----:B------:R-:W-:Y:S01]  /*0df0*/  IMAD.SHL.U32 R14, R14, 0x8, RZ ;  /* 0x000000080e0e7824 */ /* 0x000fe200078e00ff */
[----:B------:R-:W-:Y:S01]  /*0e00*/  ISETP.GE.AND P2, PT, R3, UR4, PT ;  /* 0x0000000403007c0c */ /* 0x000fe2000bf46270 */
[----:B------:R-:W-:Y:S01]  /*0e10*/  SHFL.IDX PT, R23, R16, 0x1, 0x181f ;  /* 0x00381f0010177f89 */ /* 0x000fe200000e0000 */
[----:B------:R-:W-:-:S02]  /*0e20*/  ISETP.GE.AND P0, PT, R4, UR4, PT ;  /* 0x0000000404007c0c */ /* 0x000fc4000bf06270 */
[C---:B------:R-:W-:Y:S02]  /*0e30*/  IADD3 R4, R10.reuse, 0x40, RZ ;  /* 0x000000400a047810 */ /* 0x040fe40007ffe0ff */
[----:B------:R-:W-:Y:S02]  /*0e40*/  IADD3 R3, R10, 0x80, RZ ;  /* 0x000000800a037810 */ /* 0x000fe40007ffe0ff */
[----:B------:R-:W-:Y:S01]  /*0e50*/  LOP3.LUT R193, R193, 0xfffffe00, R14, 0xf8, !PT ;  /* 0xfffffe00c1c17812 */ /* 0x000fe200078ef80e */
[----:B------:R-:W-:Y:S01]  /*0e60*/  IMAD R14, R8, c[0x0][0x1e4], R13 ;  /* 0x00007900080e7a24 */ /* 0x000fe200078e020d */
[----:B------:R-:W-:Y:S02]  /*0e70*/  @!P1 SHF.R.S32.HI R13, RZ, 0x1f, R4 ;  /* 0x0000001fff0d9819 */ /* 0x000fe40000011404 */
[----:B------:R-:W-:Y:S01]  /*0e80*/  @!P1 SHF.R.S32.HI R22, RZ, 0x1f, R3 ;  /* 0x0000001fff169819 */ /* 0x000fe20000011403 */
[----:B------:R-:W-:Y:S01]  /*0e90*/  IMAD.SHL.U32 R132, R193, 0x2, RZ ;  /* 0x00000002c1847824 */ /* 0x000fe200078e00ff */
[----:B------:R-:W-:-:S02]  /*0ea0*/  @!P1 LEA.HI R20, R13, R4, RZ, 0x3 ;  /* 0x000000040d149211 */ /* 0x000fc400078f18ff */
[----:B------:R-:W-:Y:S02]  /*0eb0*/  @!P1 LEA.HI R13, R22, R3, RZ, 0x3 ;  /* 0x00000003160d9211 */ /* 0x000fe400078f18ff */
[----:B------:R-:W4:Y:S01]  /*0ec0*/  SHFL.IDX PT, R22, R17, 0x1, 0x181f ;  /* 0x00381f0011167f89 */ /* 0x000f2200000e0000 */
[----:B------:R-:W-:Y:S02]  /*0ed0*/  ISETP.GE.AND P3, PT, R10, c[0x0][0x198], PT ;  /* 0x000066000a007a0c */ /* 0x000fe40003f66270 */
[--C-:B------:R-:W-:Y:S02]  /*0ee0*/  SHF.R.S32.HI R11, RZ, 0x1f, R10.reuse ;  /* 0x0000001fff0b7819 */ /* 0x100fe4000001140a */
[----:B------:R-:W-:Y:S02]  /*0ef0*/  ISETP.GE.AND P4, PT, R4, c[0x0][0x198], PT ;  /* 0x0000660004007a0c */ /* 0x000fe40003f86270 */
[----:B-1----:R-:W-:Y:S01]  /*0f00*/  @!P1 LEA R28, P5, R10, R24, 0x1 ;  /* 0x000000180a1c9211 */ /* 0x002fe200078a08ff */
[----:B------:R-:W-:Y:S01]  /*0f10*/  IMAD.WIDE.U32 R26, R8, c[0x0][0x1e0], R10 ;  /* 0x00007800081a7a25 */ /* 0x000fe200078e000a */
[----:B------:R-:W-:-:S02]  /*0f20*/  @!P1 LOP3.LUT R20, R20, 0xfffffff8, RZ, 0xc0, !PT ;  /* 0xfffffff814149812 */ /* 0x000fc400078ec0ff */
[----:B--2---:R-:W-:Y:S01]  /*0f30*/  @!P1 LEA.HI.X R29, R10, R25, R11, 0x1, P5 ;  /* 0x000000190a1d9211 */ /* 0x004fe200028f0c0b */
[----:B------:R-:W-:Y:S01]  /*0f40*/  IMAD.IADD R15, R27, 0x1, R14 ;  /* 0x000000011b0f7824 */ /* 0x000fe200078e020e */
[----:B------:R-:W-:Y:S01]  /*0f50*/  @!P1 LOP3.LUT R13, R13, 0xfffffff8, RZ, 0xc0, !PT ;  /* 0xfffffff80d0d9812 */ /* 0x000fe200078ec0ff */
[--C-:B------:R-:W-:Y:S01]  /*0f60*/  @!P1 IMAD.WIDE R20, R20, 0x2, R24.reuse ;  /* 0x0000000214149825 */ /* 0x100fe200078e0218 */
[----:B------:R-:W-:Y:S01]  /*0f70*/  ISETP.GE.AND P5, PT, R3, c[0x0][0x198], PT ;  /* 0x0000660003007a0c */ /* 0x000fe20003fa6270 */
[----:B------:R1:W-:Y:S01]  /*0f80*/  @!P1 LDGSTS.E.BYPASS.LTC128B.128 [R132+0x18100], [R28.64], !P3 ;  /* 0x181000001c849fae */ /* 0x0003e2000d901d52 */
[----:B------:R-:W-:Y:S01]  /*0f90*/  IADD3 R6, R6, 0x60, RZ ;  /* 0x0000006006067810 */ /* 0x000fe20007ffe0ff */
[----:B------:R-:W-:Y:S01]  /*0fa0*/  @!P1 IMAD.WIDE R30, R13, 0x2, R24 ;  /* 0x000000020d1e9825 */ /* 0x000fe200078e0218 */
[----:B------:R-:W-:Y:S01]  /*0fb0*/  IADD3 R204, R132, 0x100, RZ ;  /* 0x0000010084cc7810 */ /* 0x000fe20007ffe0ff */
[----:B------:R2:W-:Y:S02]  /*0fc0*/  @!P1 LDGSTS.E.BYPASS.LTC128B.128 [R132+0x1c100], [R20.64], !P4 ;  /* 0x1c10000014849fae */ /* 0x0005e4000e101d52 */
[----:B------:R-:W-:-:S02]  /*0fd0*/  IMAD.MOV.U32 R14, RZ, RZ, R26 ;  /* 0x000000ffff0e7224 */ /* 0x000fc400078e001a */
[----:B------:R-:W-:Y:S02]  /*0fe0*/  IMAD R13, R7, c[0x0][0x1e8], RZ ;  /* 0x00007a00070d7a24 */ /* 0x000fe400078e02ff */
[----:B------:R-:W-:Y:S02]  /*0ff0*/  IMAD.WIDE.U32 R14, R12, c[0x0][0x1e8], R14 ;  /* 0x00007a000c0e7a25 */ /* 0x000fe400078e000e */
[----:B------:R5:W-:Y:S01]  /*1000*/  @!P1 LDGSTS.E.BYPASS.LTC128B.128 [R132+0x20100], [R30.64], !P5 ;  /* 0x201000001e849fae */ /* 0x000be2000e901d52 */
[----:B----4-:R-:W-:Y:S01]  /*1010*/  @!P0 LEA R24, P1, R10, R22, 0x1 ;  /* 0x000000160a188211 */ /* 0x010fe200078208ff */
[----:B------:R-:W-:Y:S02]  /*1020*/  IMAD R196, R12, c[0x0][0x1ec], R13 ;  /* 0x00007b000cc47a24 */ /* 0x000fe400078e020d */
[----:B------:R-:W-:Y:S01]  /*1030*/  IMAD.WIDE.U32 R26, R8, c[0x0][0x208], R10 ;  /* 0x00008200081a7a25 */ /* 0x000fe200078e000a */
[----:B------:R-:W-:Y:S02]  /*1040*/  @!P0 LEA.HI.X R25, R10, R23, R11, 0x1, P1 ;  /* 0x000000170a198211 */ /* 0x000fe400008f0c0b */
[----:B------:R-:W-:Y:S01]  /*1050*/  ISETP.GE.AND P1, PT, R6, UR4, PT ;  /* 0x0000000406007c0c */ /* 0x000fe2000bf26270 */
[----:B------:R-:W-:Y:S01]  /*1060*/  IMAD.IADD R197, R15, 0x1, R196 ;  /* 0x000000010fc57824 */ /* 0x000fe200078e02c4 */
[----:B------:R-:W-:Y:S01]  /*1070*/  @!P0 SHF.R.S32.HI R15, RZ, 0x1f, R4 ;  /* 0x0000001fff0f8819 */ /* 0x000fe20000011404 */
[----:B------:R-:W-:Y:S01]  /*1080*/  IMAD.MOV.U32 R196, RZ, RZ, R14 ;  /* 0x000000ffffc47224 */ /* 0x000fe200078e000e */
[----:B------:R-:W-:Y:S01]  /*1090*/  @!P0 SHF.R.S32.HI R14, RZ, 0x1f, R3 ;  /* 0x0000001fff0e8819 */ /* 0x000fe20000011403 */
[----:B------:R-:W-:Y:S01]  /*10a0*/  IMAD R7, R7, c[0x0][0x210], RZ ;  /* 0x0000840007077a24 */ /* 0x000fe200078e02ff */
[-C--:B------:R-:W-:Y:S01]  /*10b0*/  @!P0 LEA.HI R15, R15, R4.reuse, RZ, 0x3 ;  /* 0x000000040f0f8211 */ /* 0x080fe200078f18ff */
[----:B------:R-:W-:Y:S01]  /*10c0*/  IMAD.IADD R27, R27, 0x1, R9 ;  /* 0x000000011b1b7824 */ /* 0x000fe200078e0209 */
[-C--:B------:R-:W-:Y:S01]  /*10d0*/  @!P0 LEA.HI R14, R14, R3.reuse, RZ, 0x3 ;  /* 0x000000030e0e8211 */ /* 0x080fe200078f18ff */
[C---:B------:R-:W-:Y:S01]  /*10e0*/  IMAD R7, R12.reuse, c[0x0][0x214], R7 ;  /* 0x000085000c077a24 */ /* 0x040fe200078e0207 */
[----:B------:R-:W-:Y:S01]  /*10f0*/  @!P2 SHF.R.S32.HI R9, RZ, 0x1f, R4 ;  /* 0x0000001fff09a819 */ /* 0x000fe20000011404 */
[----:B------:R-:W-:Y:S01]  /*1100*/  IMAD.WIDE.U32 R12, R12, c[0x0][0x210], R26 ;  /* 0x000084000c0c7a25 */ /* 0x000fe200078e001a */
[----:B--2---:R-:W-:Y:S01]  /*1110*/  SHFL.IDX PT, R20, R17, 0x2, 0x181f ;  /* 0x00581f0011147f89 */ /* 0x004fe200000e0000 */
[----:B------:R-:W-:Y:S01]  /*1120*/  @!P2 SHF.R.S32.HI R6, RZ, 0x1f, R3 ;  /* 0x0000001fff06a819 */ /* 0x000fe20000011403 */
[----:B------:R-:W-:Y:S01]  /*1130*/  @UP0 UIADD3 UR4, UR17, -0x2, URZ ;  /* 0xfffffffe11040890 */ /* 0x000fe2000fffe03f */
[----:B------:R-:W-:Y:S01]  /*1140*/  @!P0 LOP3.LUT R15, R15, 0xfffffff8, RZ, 0xc0, !PT ;  /* 0xfffffff80f0f8812 */ /* 0x000fe200078ec0ff */
[----:B------:R-:W2:Y:S01]  /*1150*/  SHFL.IDX PT, R21, R16, 0x2, 0x181f ;  /* 0x00581f0010157f89 */ /* 0x000ea200000e0000 */
[----:B------:R-:W-:Y:S01]  /*1160*/  @!P0 LOP3.LUT R27, R14, 0xfffffff8, RZ, 0xc0, !PT ;  /* 0xfffffff80e1b8812 */ /* 0x000fe200078ec0ff */
[----:B------:R-:W-:Y:S01]  /*1170*/  @UP0 USHF.R.S32.HI UR5, URZ, 0x1f, UR4 ;  /* 0x0000001f3f050899 */ /* 0x000fe20008011404 */
[----:B------:R-:W-:Y:S01]  /*1180*/  @!P2 LEA.HI R9, R9, R4, RZ, 0x3 ;  /* 0x000000040909a211 */ /* 0x000fe200078f18ff */
[----:B-----5:R4:W5:Y:S01]  /*1190*/  SHFL.IDX PT, R30, R17, 0x3, 0x181f ;  /* 0x00781f00111e7f89 */ /* 0x02096200000e0000 */
[-C--:B------:R-:W-:Y:S01]  /*11a0*/  @!P2 LEA.HI R6, R6, R3.reuse, RZ, 0x3 ;  /* 0x000000030606a211 */ /* 0x080fe200078f18ff */
[--C-:B------:R-:W-:Y:S01]  /*11b0*/  @!P0 IMAD.WIDE R32, R15, 0x2, R22.reuse ;  /* 0x000000020f208825 */ /* 0x100fe200078e0216 */
[----:B------:R-:W-:Y:S01]  /*11c0*/  @!P2 LOP3.LUT R9, R9, 0xfffffff8, RZ, 0xc0, !PT ;  /* 0xfffffff80909a812 */ /* 0x000fe200078ec0ff */
[----:B------:R-:W5:Y:S01]  /*11d0*/  SHFL.IDX PT, R31, R16, 0x3, 0x181f ;  /* 0x00781f00101f7f89 */ /* 0x000f6200000e0000 */
[----:B-1----:R-:W-:Y:S01]  /*11e0*/  @!P2 LOP3.LUT R29, R6, 0xfffffff8, RZ, 0xc0, !PT ;  /* 0xfffffff8061da812 */ /* 0x002fe200078ec0ff */
[----:B------:R-:W-:Y:S01]  /*11f0*/  @!P0 IMAD.WIDE R34, R27, 0x2, R22 ;  /* 0x000000021b228825 */ /* 0x000fe200078e0216 */
[----:B------:R-:W-:Y:S01]  /*1200*/  @!P1 SHF.R.S32.HI R6, RZ, 0x1f, R3 ;  /* 0x0000001fff069819 */ /* 0x000fe20000011403 */
[----:B------:R1:W-:Y:S03]  /*1210*/  @!P0 LDGSTS.E.BYPASS.LTC128B.128 [R132+0x19100], [R24.64], !P3 ;  /* 0x1910000018848fae */ /* 0x0003e6000d901d52 */
[----:B------:R-:W-:Y:S01]  /*1220*/  @!P1 LEA.HI R6, R6, R3, RZ, 0x3 ;  /* 0x0000000306069211 */ /* 0x000fe200078f18ff */
[----:B------:R3:W-:Y:S04]  /*1230*/  @!P0 LDGSTS.E.BYPASS.LTC128B.128 [R132+0x1d100], [R32.64], !P4 ;  /* 0x1d10000020848fae */ /* 0x0007e8000e101d52 */
[----:B------:R3:W-:Y:S01]  /*1240*/  @!P0 LDGSTS.E.BYPASS.LTC128B.128 [R132+0x21100], [R34.64], !P5 ;  /* 0x2110000022848fae */ /* 0x0007e2000e901d52 */
[----:B--2---:R-:W-:Y:S01]  /*1250*/  @!P2 IMAD.WIDE R14, R9, 0x2, R20 ;  /* 0x00000002090ea825 */ /* 0x004fe200078e0214 */
[----:B------:R-:W-:-:S02]  /*1260*/  @!P1 SHF.R.S32.HI R9, RZ, 0x1f, R4 ;  /* 0x0000001fff099819 */ /* 0x000fc40000011404 */
[----:B----4-:R-:W-:Y:S01]  /*1270*/  @!P1 LOP3.LUT R17, R6, 0xfffffff8, RZ, 0xc0, !PT ;  /* 0xfffffff806119812 */ /* 0x010fe200078ec0ff */
[----:B------:R-:W-:Y:S01]  /*1280*/  @!P2 IMAD.WIDE R22, R29, 0x2, R20 ;  /* 0x000000021d16a825 */ /* 0x000fe200078e0214 */
[C---:B------:R-:W-:Y:S02]  /*1290*/  @!P2 LEA R20, P0, R10.reuse, R20, 0x1 ;  /* 0x000000140a14a211 */ /* 0x040fe400078008ff */
[----:B------:R-:W-:Y:S01]  /*12a0*/  @!P1 LEA.HI R9, R9, R4, RZ, 0x3 ;  /* 0x0000000409099211 */ /* 0x000fe200078f18ff */
[----:B------:R-:W-:Y:S01]  /*12b0*/  IMAD.U32 R6, RZ, RZ, UR16 ;  /* 0x00000010ff067e24 */ /* 0x000fe2000f8e00ff */
[C-C-:B------:R-:W-:Y:S02]  /*12c0*/  @!P2 LEA.HI.X R21, R10.reuse, R21, R11.reuse, 0x1, P0 ;  /* 0x000000150a15a211 */ /* 0x140fe400000f0c0b */
[C---:B-----5:R-:W-:Y:S02]  /*12d0*/  @!P1 LEA R26, P0, R10.reuse, R30, 0x1 ;  /* 0x0000001e0a1a9211 */ /* 0x060fe400078008ff */
[----:B------:R-:W-:Y:S01]  /*12e0*/  @!P1 LOP3.LUT R9, R9, 0xfffffff8, RZ, 0xc0, !PT ;  /* 0xfffffff809099812 */ /* 0x000fe200078ec0ff */
[----:B------:R2:W-:Y:S01]  /*12f0*/  @!P2 LDGSTS.E.BYPASS.LTC128B.128 [R132+0x1a100], [R20.64], !P3 ;  /* 0x1a1000001484afae */ /* 0x0005e2000d901d52 */
[----:B------:R-:W-:Y:S01]  /*1300*/  @!P1 LEA.HI.X R27, R10, R31, R11, 0x1, P0 ;  /* 0x0000001f0a1b9211 */ /* 0x000fe200000f0c0b */
[----:B------:R-:W-:Y:S01]  /*1310*/  IMAD.U32 R11, RZ, RZ, UR14 ;  /* 0x0000000eff0b7e24 */ /* 0x000fe2000f8e00ff */
[----:B------:R-:W-:Y:S01]  /*1320*/  PLOP3.LUT P0, PT, PT, PT, UP0, 0x80, 0x0 ;  /* 0x000000000000781c */ /* 0x000fe20003f0f008 */
[----:B-1----:R-:W-:Y:S01]  /*1330*/  @!P1 IMAD.WIDE R24, R9, 0x2, R30 ;  /* 0x0000000209189825 */ /* 0x002fe200078e021e */
[----:B------:R1:W-:Y:S01]  /*1340*/  @!P2 LDGSTS.E.BYPASS.LTC128B.128 [R132+0x1e100], [R14.64], !P4 ;  /* 0x1e1000000e84afae */ /* 0x0003e2000e101d52 */
[----:B------:R-:W-:-:S02]  /*1350*/  IADD3 R8, -R6, c[0x0][0x1d0], -R8 ;  /* 0x0000740006087a10 */ /* 0x000fc40007ffe908 */
[----:B------:R-:W-:Y:S01]  /*1360*/  @!P1 IMAD.WIDE R30, R17, 0x2, R30 ;  /* 0x00000002111e9825 */ /* 0x000fe200078e021e */
[----:B------:R4:W-:Y:S01]  /*1370*/  @!P2 LDGSTS.E.BYPASS.LTC128B.128 [R132+0x22100], [R22.64], !P5 ;  /* 0x221000001684afae */ /* 0x0009e2000e901d52 */
[----:B------:R-:W-:Y:S02]  /*1380*/  PLOP3.LUT P2, PT, PT, PT, UP0, 0x80, 0x0 ;  /* 0x000000000000781c */ /* 0x000fe40003f4f008 */
[----:B------:R-:W-:Y:S01]  /*1390*/  IMAD.U32 R17, RZ, RZ, UR4 ;  /* 0x00000004ff117e24 */ /* 0x000fe2000f8e00ff */
[----:B------:R5:W-:Y:S01]  /*13a0*/  @!P1 LDGSTS.E.BYPASS.LTC128B.128 [R132+0x1b100], [R26.64], !P3 ;  /* 0x1b1000001a849fae */ /* 0x000be2000d901d52 */
[----:B------:R-:W-:Y:S01]  /*13b0*/  @UP0 UIMAD UR4, UR9, UR4, URZ ;  /* 0x00000004090402a4 */ /* 0x000fe2000f8e023f */
[----:B------:R-:W-:Y:S01]  /*13c0*/  PLOP3.LUT P3, PT, PT, PT, UP0, 0x80, 0x0 ;  /* 0x000000000000781c */ /* 0x000fe20003f6f008 */
[----:B------:R-:W-:Y:S01]  /*13d0*/  IMAD.U32 R9, RZ, RZ, UR22 ;  /* 0x00000016ff097e24 */ /* 0x000fe2000f8e00ff */
[----:B------:R5:W-:Y:S01]  /*13e0*/  @!P1 LDGSTS.E.BYPASS.LTC128B.128 [R132+0x1f100], [R24.64], !P4 ;  /* 0x1f10000018849fae */ /* 0x000be2000e101d52 */
[----:B------:R-:W-:Y:S01]  /*13f0*/  ISETP.GE.AND P4, PT, R8, 0x1, PT ;  /* 0x000000010800780c */ /* 0x000fe20003f86270 */
[----:B------:R-:W-:-:S02]  /*1400*/  @UP0 UIMAD UR4, UR5, UR15, UR4 ;  /* 0x0000000f050402a4 */ /* 0x000fc4000f8e0204 */
[----:B------:R3:W-:Y:S01]  /*1410*/  @!P1 LDGSTS.E.BYPASS.LTC128B.128 [R132+0x23100], [R30.64], !P5 ;  /* 0x231000001e849fae */ /* 0x0007e2000e901d52 */
[----:B------:R-:W-:Y:S02]  /*1420*/  PLOP3.LUT P5, PT, PT, PT, UP0, 0x80, 0x0 ;  /* 0x000000000000781c */ /* 0x000fe40003faf008 */
[----:B------:R-:W-:Y:S01]  /*1430*/  PLOP3.LUT P1, PT, PT, PT, UP0, 0x80, 0x0 ;  /* 0x000000000000781c */ /* 0x000fe20003f2f008 */
[----:B------:R-:W0:Y:S01]  /*1440*/  LDGDEPBAR ;  /* 0x00000000000079af */ /* 0x000e220000000000 */
[----:B--2---:R-:W-:Y:S02]  /*1450*/  IMAD.IADD R21, R13, 0x1, R7 ;  /* 0x000000010d157824 */ /* 0x004fe400078e0207 */
[----:B------:R-:W-:Y:S02]  /*1460*/  IMAD.MOV.U32 R20, RZ, RZ, R12 ;  /* 0x000000ffff147224 */ /* 0x000fe400078e000c */
[----:B-1----:R-:W-:Y:S01]  /*1470*/  IMAD.U32 R15, RZ, RZ, UR14 ;  /* 0x0000000eff0f7e24 */ /* 0x002fe2000f8e00ff */
[----:B---3--:R-:W-:Y:S01]  /*1480*/  @P6 SHF.R.S32.HI R195, RZ, 0x1f, R18 ;  /* 0x0000001fffc36819 */ /* 0x008fe20000011412 */
[----:B------:R-:W-:-:S02]  /*1490*/  @!P6 IMAD.MOV.U32 R195, RZ, RZ, R19 ;  /* 0x000000ffffc3e224 */ /* 0x000fc400078e0013 */
[----:B------:R-:W-:Y:S02]  /*14a0*/  @P6 IMAD.MOV.U32 R194, RZ, RZ, R18 ;  /* 0x000000ffffc26224 */ /* 0x000fe400078e0012 */
[----:B------:R-:W-:Y:S01]  /*14b0*/  @!P6 IMAD.MOV.U32 R194, RZ, RZ, R0 ;  /* 0x000000ffffc2e224 */ /* 0x000fe200078e0000 */
[----:B------:R-:W-:Y:S01]  /*14c0*/  BAR.SYNC.DEFER_BLOCKING 0x0 ;  /* 0x0000000000007b1d */ /* 0x000fe20000010000 */
[----:B------:R-:W-:Y:S01]  /*14d0*/  IMAD R203, R195, c[0x0][0x1f0], RZ ;  /* 0x00007c00c3cb7a24 */ /* 0x000fe200078e02ff */
[----:B------:R-:W-:Y:S01]  /*14e0*/  PLOP3.LUT P6, PT, PT, PT, UP0, 0x80, 0x0 ;  /* 0x000000000000781c */ /* 0x000fe20003fcf008 */
[----:B------:R-:W-:-:S04]  /*14f0*/  IMAD.WIDE.U32 R196, R194, c[0x0][0x1f0], R196 ;  /* 0x00007c00c2c47a25 */ /* 0x000fc800078e00c4 */
[----:B------:R-:W-:Y:S02]  /*1500*/  IMAD R203, R194, c[0x0][0x1f4], R203 ;  /* 0x00007d00c2cb7a24 */ /* 0x000fe400078e02cb */
[----:B------:R-:W-:Y:S02]  /*1510*/  IMAD.MOV.U32 R202, RZ, RZ, R196 ;  /* 0x000000ffffca7224 */ /* 0x000fe400078e00c4 */
[----:B------:R-:W-:Y:S02]  /*1520*/  IMAD.IADD R203, R197, 0x1, R203 ;  /* 0x00000001c5cb7824 */ /* 0x000fe400078e02cb */
[----:B------:R-:W-:Y:S02]  /*1530*/  IMAD.U32 R18, RZ, RZ, UR13 ;  /* 0x0000000dff127e24 */ /* 0x000fe4000f8e00ff */
[----:B------:R-:W-:Y:S01]  /*1540*/  @P0 IMAD.WIDE.U32 R16, R17, UR15, R202 ;  /* 0x0000000f11100c25 */ /* 0x000fe2000f8e00ca */
[----:B------:R-:W-:-:S03]  /*1550*/  ISETP.GT.AND P0, PT, R8, 0x20, PT ;  /* 0x000000200800780c */ /* 0x000fc60003f04270 */
[----:B----4-:R-:W-:Y:S01]  /*1560*/  IMAD.WIDE.U32 R22, R9, UR15, R202 ;  /* 0x0000000f09167c25 */ /* 0x010fe2000f8e00ca */
[----:B------:R-:W-:Y:S02]  /*1570*/  @P6 LEA R0, P6, R16, c[0x0][0x1c8], 0x1 ;  /* 0x0000720010006a11 */ /* 0x000fe400078c08ff */
[----:B------:R-:W-:Y:S01]  /*1580*/  @P5 IADD3 R7, R17, UR4, RZ ;  /* 0x0000000411075c10 */ /* 0x000fe2000fffe0ff */
[----:B------:R-:W-:Y:S01]  /*1590*/  IMAD R199, R195, c[0x0][0x218], RZ ;  /* 0x00008600c3c77a24 */ /* 0x000fe200078e02ff */
[----:B------:R-:W-:Y:S01]  /*15a0*/  @P2 LEA R14, P2, R11, R0, 0x1 ;  /* 0x000000000b0e2211 */ /* 0x000fe200078408ff */
[----:B------:R-:W-:Y:S01]  /*15b0*/  ULDC.64 UR4, c[0x0][0x208] ;  /* 0x0000820000047ab9 */ /* 0x000fe20000000a00 */
[----:B------:R-:W-:Y:S01]  /*15c0*/  IADD3 R9, R23, UR24, RZ ;  /* 0x0000001817097c10 */ /* 0x000fe2000fffe0ff */
[----:B------:R-:W-:Y:S01]  /*15d0*/  USHF.L.U32 UR24, UR4, 0x6, URZ ;  /* 0x0000000604187899 */ /* 0x000fe2000800063f */
[----:B------:R-:W-:Y:S01]  /*15e0*/  IMAD R199, R194, c[0x0][0x21c], R199 ;  /* 0x00008700c2c77a24 */ /* 0x000fe200078e02c7 */
[----:B------:R-:W-:Y:S01]  /*15f0*/  @P0 IADD3 R12, P5, R22, UR14, RZ ;  /* 0x0000000e160c0c10 */ /* 0x000fe2000ffbe0ff */
[----:B------:R-:W-:Y:S01]  /*1600*/  USHF.L.U64.HI UR23, UR4, UR23, UR5 ;  /* 0x0000001704177299 */ /* 0x000fe20008010205 */
[----:B------:R-:W-:Y:S01]  /*1610*/  IMAD.WIDE.U32 R194, R194, c[0x0][0x218], R20 ;  /* 0x00008600c2c27a25 */ /* 0x000fe200078e0014 */
[----:B------:R-:W-:Y:S01]  /*1620*/  USHF.L.U64.HI UR11, UR4, UR11, UR5 ;  /* 0x0000000b040b7299 */ /* 0x000fe20008010205 */
[----:B------:R-:W-:Y:S01]  /*1630*/  @P3 LEA.HI.X R7, R16, c[0x0][0x1cc], R7, 0x1, P6 ;  /* 0x0000730010073a11 */ /* 0x000fe200030f0c07 */
[----:B------:R-:W-:Y:S01]  /*1640*/  UIMAD UR12, UR23, UR22, URZ ;  /* 0x00000016170c72a4 */ /* 0x000fe2000f8e023f */
[C---:B------:R-:W-:Y:S01]  /*1650*/  @P4 LEA R16, P3, R22.reuse, c[0x0][0x1c8], 0x1 ;  /* 0x0000720016104a11 */ /* 0x040fe200078608ff */
[----:B------:R-:W-:Y:S01]  /*1660*/  IMAD.IADD R199, R195, 0x1, R199 ;  /* 0x00000001c3c77824 */ /* 0x000fe200078e02c7 */
[----:B------:R-:W-:Y:S01]  /*1670*/  @P1 LEA.HI.X R15, R15, R7, R18, 0x1, P2 ;  /* 0x000000070f0f1211 */ /* 0x000fe200010f0c12 */
[----:B------:R-:W-:Y:S01]  /*1680*/  IMAD.MOV.U32 R198, RZ, RZ, R194 ;  /* 0x000000ffffc67224 */ /* 0x000fe200078e00c2 */
[----:B------:R-:W-:Y:S01]  /*1690*/  @P4 LEA.HI.X R17, R22, c[0x0][0x1cc], R9, 0x1, P3 ;  /* 0x0000730016114a11 */ /* 0x000fe200018f0c09 */
[----:B------:R-:W-:Y:S01]  /*16a0*/  UIMAD UR12, UR21, UR24, UR12 ;  /* 0x00000018150c72a4 */ /* 0x000fe2000f8e020c */
[----:B------:R-:W-:Y:S01]  /*16b0*/  ISETP.GE.AND P3, PT, R10, c[0x0][0x1d4], PT ;  /* 0x000075000a007a0c */ /* 0x000fe20003f66270 */
[----:B------:R-:W-:Y:S01]  /*16c0*/  @UP0 UIADD3 UR5, UR17, -0x2, URZ ;  /* 0xfffffffe11050890 */ /* 0x000fe2000fffe03f */
[----:B------:R-:W-:-:S02]  /*16d0*/  ISETP.GE.AND P2, PT, R4, c[0x0][0x1d4], PT ;  /* 0x0000750004007a0c */ /* 0x000fc40003f46270 */
[----:B------:R-:W-:Y:S01]  /*16e0*/  ISETP.GE.AND P1, PT, R3, c[0x0][0x1d4], PT ;  /* 0x0000750003007a0c */ /* 0x000fe20003f26270 */
[----:B------:R-:W-:Y:S01]  /*16f0*/  @UP0 UIMAD UR23, UR23, UR5, URZ ;  /* 0x00000005171702a4 */ /* 0x000fe2000f8e023f */
[----:B------:R-:W-:Y:S02]  /*1700*/  @P0 IADD3.X R9, R9, UR13, RZ, P5, !PT ;  /* 0x0000000d09090c10 */ /* 0x000fe4000affe4ff */
[----:B------:R-:W-:Y:S02]  /*1710*/  @P0 LEA R18, P6, R12, c[0x0][0x1c8], 0x1 ;  /* 0x000072000c120a11 */ /* 0x000fe400078c08ff */
[----:B------:R-:W-:Y:S02]  /*1720*/  ISETP.GE.AND P5, PT, R10, c[0x0][0x1d4], PT ;  /* 0x000075000a007a0c */ /* 0x000fe40003fa6270 */
[----:B------:R-:W-:Y:S01]  /*1730*/  @P0 LEA.HI.X R19, R12, c[0x0][0x1cc], R9, 0x1, P6 ;  /* 0x000073000c130a11 */ /* 0x000fe200030f0c09 */
[----:B------:R-:W-:Y:S01]  /*1740*/  IMAD.U32 R9, RZ, RZ, UR24 ;  /* 0x00000018ff097e24 */ /* 0x000fe2000f8e00ff */
[----:B------:R-:W-:Y:S01]  /*1750*/  @!PT LDS RZ, [RZ] ;  /* 0x00000000fffff984 */ /* 0x000fe20000000800 */
[----:B------:R-:W-:Y:S01]  /*1760*/  @!PT LDS RZ, [RZ] ;  /* 0x00000000fffff984 */ /* 0x000fe20000000800 */
[----:B------:R-:W-:Y:S01]  /*1770*/  @!PT LDS RZ, [RZ] ;  /* 0x00000000fffff984 */ /* 0x000fe20000000800 */
[----:B------:R1:W-:Y:S01]  /*1780*/  @P4 LDGSTS.E.BYPASS.LTC128B.128 [R132+0xc100], [R16.64], !P3 ;  /* 0x0c10000010844fae */ /* 0x0003e2000d901d52 */
[----:B------:R-:W-:-:S02]  /*1790*/  ISETP.LT.OR P6, PT, R8, 0x1, P5 ;  /* 0x000000010800780c */ /* 0x000fc40002fc1670 */
[----:B------:R-:W-:Y:S01]  /*17a0*/  IMAD.WIDE.U32 R10, R9, UR22, R198 ;  /* 0x00000016090a7c25 */ /* 0x000fe2000f8e00c6 */
[----:B------:R1:W-:Y:S01]  /*17b0*/  @P4 LDGSTS.E.BYPASS.LTC128B.128 [R132+0xe100], [R16.64+0x80], !P2 ;  /* 0x0e10008010844fae */ /* 0x0003e2000d101d52 */
[----:B------:R-:W-:-:S03]  /*17c0*/  ISETP.LT.OR P5, PT, R8, 0x21, P5 ;  /* 0x000000210800780c */ /* 0x000fc60002fa1670 */
[----:B------:R1:W-:Y:S01]  /*17d0*/  @P4 LDGSTS.E.BYPASS.LTC128B.128 [R132+0x10100], [R16.64+0x100], !P1 ;  /* 0x1010010010844fae */ /* 0x0003e2000c901d52 */
[----:B------:R-:W-:Y:S02]  /*17e0*/  ISETP.GE.AND P4, PT, R4, c[0x0][0x1d4], PT ;  /* 0x0000750004007a0c */ /* 0x000fe40003f86270 */
[----:B------:R-:W-:Y:S01]  /*17f0*/  IADD3 R4, R11, UR12, RZ ;  /* 0x0000000c0b047c10 */ /* 0x000fe2000fffe0ff */
[----:B------:R2:W-:Y:S01]  /*1800*/  @P0 LDGSTS.E.BYPASS.LTC128B.128 [R132+0xd100], [R18.64], !P3 ;  /* 0x0d10000012840fae */ /* 0x0005e2000d901d52 */
[----:B------:R-:W-:Y:S02]  /*1810*/  USHF.L.U32 UR12, UR4, 0x5, URZ ;  /* 0x00000005040c7899 */ /* 0x000fe4000800063f */
[----:B------:R-:W-:Y:S01]  /*1820*/  @UP0 USHF.R.S32.HI UR4, URZ, 0x1f, UR5 ;  /* 0x0000001f3f040899 */ /* 0x000fe20008011405 */
[----:B------:R2:W-:Y:S01]  /*1830*/  @P0 LDGSTS.E.BYPASS.LTC128B.128 [R132+0xf100], [R18.64+0x80], !P2 ;  /* 0x0f10008012840fae */ /* 0x0005e2000d101d52 */
[----:B------:R-:W-:Y:S02]  /*1840*/  USHF.L.U32 UR22, UR12, 0x1, URZ ;  /* 0x000000010c167899 */ /* 0x000fe4000800063f */
[----:B------:R-:W-:Y:S01]  /*1850*/  USHF.L.U64.HI UR21, UR12, 0x1, UR11 ;  /* 0x000000010c157899 */ /* 0x000fe2000801020b */
[----:B------:R2:W-:Y:S01]  /*1860*/  @P0 LDGSTS.E.BYPASS.LTC128B.128 [R132+0x11100], [R18.64+0x100], !P1 ;  /* 0x1110010012840fae */ /* 0x0005e2000c901d52 */
[----:B------:R-:W-:Y:S01]  /*1870*/  LEA R12, P0, R10, c[0x0][0x1f8], 0x1 ;  /* 0x00007e000a0c7a11 */ /* 0x000fe200078008ff */
[----:B------:R-:W-:-:S02]  /*1880*/  @UP0 UIMAD UR4, UR4, UR24, UR23 ;  /* 0x00000018040402a4 */ /* 0x000fc4000f8e0217 */
[----:B------:R-:W0:Y:S01]  /*1890*/  LDGDEPBAR ;  /* 0x00000000000079af */ /* 0x000e220000000000 */
[----:B------:R-:W-:Y:S02]  /*18a0*/  LEA.HI.X R13, R10, c[0x0][0x1fc], R4, 0x1, P0 ;  /* 0x00007f000a0d7a11 */ /* 0x000fe400000f0c04 */
[C---:B------:R-:W-:Y:S02]  /*18b0*/  ISETP.LT.OR P0, PT, R8.reuse, 0x1, P4 ;  /* 0x000000010800780c */ /* 0x040fe40002701670 */
[----:B------:R-:W-:Y:S01]  /*18c0*/  ISETP.LT.OR P4, PT, R8, 0x21, P4 ;  /* 0x000000210800780c */ /* 0x000fe20002781670 */
[----:B------:R3:W-:Y:S01]  /*18d0*/  LDGSTS.E.BYPASS.LTC128B.128 [R132+0x100], [R12.64], !P6 ;  /* 0x001000000c847fae */ /* 0x0007e2000f101d52 */
[----:B------:R-:W-:Y:S02]  /*18e0*/  ISETP.GE.AND P6, PT, R3, c[0x0][0x1d4], PT ;  /* 0x0000750003007a0c */ /* 0x000fe40003fc6270 */
[----:B------:R-:W-:-:S05]  /*18f0*/  LOP3.LUT R4, R188, 0xfffffff0, RZ, 0xc0, !PT ;  /* 0xfffffff0bc047812 */ /* 0x000fca00078ec0ff */
[----:B------:R-:W-:Y:S02]  /*1900*/  IMAD.IADD R11, R5, 0x1, -R4 ;  /* 0x00000001050b7824 */ /* 0x000fe400078e0a04 */
[----:B------:R3:W-:Y:S01]  /*1910*/  LDGSTS.E.BYPASS.LTC128B.128 [R132+0x2100], [R12.64+0x80], !P0 ;  /* 0x021000800c847fae */ /* 0x0007e2000c101d52 */
[C---:B------:R-:W-:Y:S02]  /*1920*/  ISETP.LT.OR P0, PT, R8.reuse, 0x1, P6 ;  /* 0x000000010800780c */ /* 0x040fe40003701670 */
[----:B------:R-:W-:Y:S02]  /*1930*/  ISETP.LT.OR P6, PT, R8, 0x21, P6 ;  /* 0x000000210800780c */ /* 0x000fe400037c1670 */
[----:B------:R-:W-:-:S04]  /*1940*/  SHF.R.S32.HI R4, RZ, 0x1f, R11 ;  /* 0x0000001fff047819 */ /* 0x000fc8000001140b */
[----:B------:R-:W-:-:S04]  /*1950*/  LEA.HI R3, R4, R11, RZ, 0x3 ;  /* 0x0000000b04037211 */ /* 0x000fc800078f18ff */
[----:B------:R-:W-:Y:S01]  /*1960*/  LOP3.LUT R20, R3, 0xfffffff8, RZ, 0xc0, !PT ;  /* 0xfffffff803147812 */ /* 0x000fe200078ec0ff */
[----:B------:R3:W-:Y:S01]  /*1970*/  LDGSTS.E.BYPASS.LTC128B.128 [R132+0x4100], [R12.64+0x100], !P0 ;  /* 0x041001000c847fae */ /* 0x0007e2000c101d52 */
[----:B-1----:R-:W-:-:S03]  /*1980*/  IADD3 R16, P0, R12, UR22, RZ ;  /* 0x000000160c107c10 */ /* 0x002fc6000ff1e0ff */
[----:B------:R-:W-:Y:S01]  /*1990*/  IMAD.IADD R20, R11, 0x1, -R20 ;  /* 0x000000010b147824 */ /* 0x000fe200078e0a14 */
[----:B------:R-:W-:Y:S02]  /*19a0*/  IADD3.X R17, R13, UR21, RZ, P0, !PT ;  /* 0x000000150d117c10 */ /* 0x000fe400087fe4ff */
[----:B------:R-:W-:Y:S01]  /*19b0*/  PLOP3.LUT P0, PT, PT, PT, UP0, 0x80, 0x0 ;  /* 0x000000000000781c */ /* 0x000fe20003f0f008 */
[----:B------:R-:W-:Y:S02]  /*19c0*/  IMAD.SHL.U32 R11, R20, 0x40, RZ ;  /* 0x00000040140b7824 */ /* 0x000fe400078e00ff */
[----:B------:R2:W-:Y:S01]  /*19d0*/  LDGSTS.E.BYPASS.LTC128B.128 [R132+0x1100], [R16.64], !P5 ;  /* 0x0110000010847fae */ /* 0x0005e2000e901d52 */
[----:B------:R-:W-:Y:S02]  /*19e0*/  PLOP3.LUT P5, PT, PT, PT, UP0, 0x80, 0x0 ;  /* 0x000000000000781c */ /* 0x000fe40003faf008 */
[----:B------:R-:W-:Y:S01]  /*19f0*/  LOP3.LUT R11, R11, 0x1c0, RZ, 0xc0, !PT ;  /* 0x000001c00b0b7812 */ /* 0x000fe200078ec0ff */
[----:B------:R2:W-:Y:S01]  /*1a00*/  LDGSTS.E.BYPASS.LTC128B.128 [R132+0x3100], [R16.64+0x80], !P4 ;  /* 0x0310008010847fae */ /* 0x0005e2000e101d52 */
[----:B------:R-:W-:-:S03]  /*1a10*/  PLOP3.LUT P4, PT, PT, PT, UP0, 0x80, 0x0 ;  /* 0x000000000000781c */ /* 0x000fc60003f8f008 */
[----:B------:R2:W-:Y:S01]  /*1a20*/  LDGSTS.E.BYPASS.LTC128B.128 [R132+0x5100], [R16.64+0x100], !P6 ;  /* 0x0510010010847fae */ /* 0x0005e2000f101d52 */
[----:B------:R-:W-:-:S03]  /*1a30*/  PLOP3.LUT P6, PT, PT, PT, UP0, 0x80, 0x0 ;  /* 0x000000000000781c */ /* 0x000fc60003fcf008 */
[----:B------:R-:W0:Y:S01]  /*1a40*/  LDGDEPBAR ;  /* 0x00000000000079af */ /* 0x000e220000000000 */
[----:B---3--:R-:W-:-:S04]  /*1a50*/  SHF.R.S32.HI R13, RZ, 0x4, R188 ;  /* 0x00000004ff0d7819 */ /* 0x008fc800000114bc */
[----:B------:R-:W-:-:S05]  /*1a60*/  LEA.HI R188, R188, R13, RZ, 0x1 ;  /* 0x0000000dbcbc7211 */ /* 0x000fca00078f08ff */
[----:B------:R-:W-:Y:S01]  /*1a70*/  @P6 IMAD.MOV.U32 R12, RZ, RZ, R0 ;  /* 0x000000ffff0c6224 */ /* 0x000fe200078e0000 */
[----:B------:R-:W-:-:S05]  /*1a80*/  LOP3.LUT R188, R188, 0xfffffffe, RZ, 0xc0, !PT ;  /* 0xfffffffebcbc7812 */ /* 0x000fca00078ec0ff */
[----:B------:R-:W-:Y:S02]  /*1a90*/  IMAD.IADD R188, R13, 0x1, -R188 ;  /* 0x000000010dbc7824 */ /* 0x000fe400078e0abc */
[----:B------:R-:W-:Y:S01]  /*1aa0*/  @P6 IMAD.MOV.U32 R13, RZ, RZ, R7 ;  /* 0x000000ffff0d6224 */ /* 0x000fe200078e0007 */
[----:B------:R-:W-:Y:S01]  /*1ab0*/  PLOP3.LUT P6, PT, PT, PT, UP0, 0x80, 0x0 ;  /* 0x000000000000781c */ /* 0x000fe20003fcf008 */
[----:B------:R-:W-:Y:S01]  /*1ac0*/  IMAD.SHL.U32 R0, R188, 0x8, RZ ;  /* 0x00000008bc007824 */ /* 0x000fe200078e00ff */
[----:B------:R-:W-:Y:S01]  /*1ad0*/  PLOP3.LUT P6, PT, PT, PT, UP0, 0x80, 0x0 ;  /* 0x000000000000781c */ /* 0x000fe20003fcf008 */
[----:B------:R-:W-:Y:S01]  /*1ae0*/  IMAD.SHL.U32 R7, R207, 0x40, RZ ;  /* 0x00000040cf077824 */ /* 0x000fe200078e00ff */
[----:B------:R1:W-:Y:S01]  /*1af0*/  @P5 LDGSTS.E.BYPASS.LTC128B.128 [R132+0x12100], [R12.64], !P3 ;  /* 0x121000000c845fae */ /* 0x0003e2000d901d52 */
[----:B------:R-:W-:Y:S02]  /*1b00*/  PLOP3.LUT P5, PT, PT, PT, UP0, 0x80, 0x0 ;  /* 0x000000000000781c */ /* 0x000fe40003faf008 */
[----:B------:R-:W-:Y:S01]  /*1b10*/  LOP3.LUT R0, R11, 0x8, R0, 0xf8, !PT ;  /* 0x000000080b007812 */ /* 0x000fe200078ef800 */
[----:B------:R1:W-:Y:S01]  /*1b20*/  @P4 LDGSTS.E.BYPASS.LTC128B.128 [R132+0x14100], [R12.64+0x80], !P2 ;  /* 0x141000800c844fae */ /* 0x0003e2000d101d52 */
[----:B------:R-:W-:-:S02]  /*1b30*/  PLOP3.LUT P4, PT, PT, PT, UP0, 0x80, 0x0 ;  /* 0x000000000000781c */ /* 0x000fc40003f8f008 */
[----:B------:R-:W-:Y:S01]  /*1b40*/  LOP3.LUT R7, R7, 0x1c0, RZ, 0xc0, !PT ;  /* 0x000001c007077812 */ /* 0x000fe200078ec0ff */
[----:B------:R1:W-:Y:S01]  /*1b50*/  @P0 LDGSTS.E.BYPASS.LTC128B.128 [R132+0x16100], [R12.64+0x100], !P1 ;  /* 0x161001000c840fae */ /* 0x0003e2000c901d52 */
[----:B------:R-:W-:Y:S02]  /*1b60*/  PLOP3.LUT P0, PT, PT, PT, UP0, 0x80, 0x0 ;  /* 0x000000000000781c */ /* 0x000fe40003f0f008 */
[----:B------:R-:W-:Y:S02]  /*1b70*/  SHF.R.U32.HI R11, RZ, 0x3, R11 ;  /* 0x00000003ff0b7819 */ /* 0x000fe4000001160b */
[----:B------:R-:W-:Y:S01]  /*1b80*/  LOP3.LUT R2, R7, 0x8, R2, 0xf8, !PT ;  /* 0x0000000807027812 */ /* 0x000fe200078ef802 */
[----:B------:R1:W-:Y:S01]  /*1b90*/  @P5 LDGSTS.E.BYPASS.LTC128B.128 [R132+0x13100], [R14.64], !P3 ;  /* 0x131000000e845fae */ /* 0x0003e2000d901d52 */
[----:B------:R-:W-:Y:S01]  /*1ba0*/  LOP3.LUT R0, R0, R11, RZ, 0x3c, !PT ;  /* 0x0000000b00007212 */ /* 0x000fe200078e3cff */
[----:B------:R-:W-:Y:S01]  /*1bb0*/  IMAD.SHL.U32 R11, R3, 0x40, RZ ;  /* 0x00000040030b7824 */ /* 0x000fe200078e00ff */
[----:B------:R-:W-:Y:S01]  /*1bc0*/  SHF.R.U32.HI R7, RZ, 0x3, R7 ;  /* 0x00000003ff077819 */ /* 0x000fe20000011607 */
[----:B------:R1:W-:Y:S01]  /*1bd0*/  @P4 LDGSTS.E.BYPASS.LTC128B.128 [R132+0x15100], [R14.64+0x80], !P2 ;  /* 0x151000800e844fae */ /* 0x0003e2000d101d52 */
[----:B------:R-:W-:-:S02]  /*1be0*/  PLOP3.LUT P5, PT, PT, PT, UP0, 0x80, 0x0 ;  /* 0x000000000000781c */ /* 0x000fc40003faf008 */
[----:B------:R-:W-:Y:S01]  /*1bf0*/  LOP3.LUT R3, R2, R7, RZ, 0x3c, !PT ;  /* 0x0000000702037212 */ /* 0x000fe200078e3cff */
[----:B------:R1:W-:Y:S01]  /*1c00*/  @P0 LDGSTS.E.BYPASS.LTC128B.128 [R132+0x17100], [R14.64+0x100], !P1 ;  /* 0x171001000e840fae */ /* 0x0003e2000c901d52 */
[----:B------:R-:W-:Y:S01]  /*1c10*/  LOP3.LUT R4, R0, 0xfffffe00, R11, 0xf8, !PT ;  /* 0xfffffe0000047812 */ /* 0x000fe200078ef80b */
[----:B------:R-:W-:Y:S01]  /*1c20*/  IMAD.MOV.U32 R2, RZ, RZ, 0x10 ;  /* 0x00000010ff027424 */ /* 0x000fe200078e00ff */
[----:B------:R-:W-:Y:S01]  /*1c30*/  SHF.R.S32.HI R7, RZ, 0x5, R84 ;  /* 0x00000005ff077819 */ /* 0x000fe20000011454 */
[----:B------:R-:W0:Y:S01]  /*1c40*/  LDGDEPBAR ;  /* 0x00000000000079af */ /* 0x000e220000000000 */
[----:B------:R-:W-:Y:S01]  /*1c50*/  IMAD R188, R188, 0x200, R3 ;  /* 0x00000200bcbc7824 */ /* 0x000fe200078e0203 */
[----:B------:R-:W-:Y:S01]  /*1c60*/  PLOP3.LUT P0, PT, PT, PT, UP0, 0x80, 0x0 ;  /* 0x000000000000781c */ /* 0x000fe20003f0f008 */
[----:B------:R-:W-:Y:S01]  /*1c70*/  IMAD.MOV.U32 R3, RZ, RZ, 0x20 ;  /* 0x00000020ff037424 */ /* 0x000fe200078e00ff */
[----:B------:R-:W-:Y:S01]  /*1c80*/  LOP3.LUT P4, RZ, R20, 0x2, RZ, 0xc0, !PT ;  /* 0x0000000214ff7812 */ /* 0x000fe2000788c0ff */
[----:B------:R-:W-:-:S02]  /*1c90*/  IMAD R0, R7, 0x400, R4 ;  /* 0x0000040007007824 */ /* 0x000fc400078e0204 */
[----:B------:R-:W-:Y:S01]  /*1ca0*/  IMAD.SHL.U32 R188, R188, 0x2, RZ ;  /* 0x00000002bcbc7824 */ /* 0x000fe200078e00ff */
[----:B------:R-:W-:Y:S01]  /*1cb0*/  SEL R2, R2, 0xfffffff0, !P4 ;  /* 0xfffffff002027807 */ /* 0x000fe20006000000 */
[C---:B------:R-:W-:Y:S01]  /*1cc0*/  IMAD.SHL.U32 R72, R0.reuse, 0x2, RZ ;  /* 0x0000000200487824 */ /* 0x040fe200078e00ff */
[----:B------:R-:W-:Y:S01]  /*1cd0*/  LEA R190, R0, 0x18100, 0x1 ;  /* 0x0001810000be7811 */ /* 0x000fe200078e08ff */
[----:B------:R-:W-:Y:S01]  /*1ce0*/  @P5 IMAD.WIDE.U32 R8, R9, UR5, R198 ;  /* 0x0000000509085c25 */ /* 0x000fe2000f8e00c6 */
[----:B------:R-:W-:Y:S02]  /*1cf0*/  LOP3.LUT P4, RZ, R207, 0x2, RZ, 0xc0, !PT ;  /* 0x00000002cfff7812 */ /* 0x000fe4000788c0ff */
[----:B------:R-:W-:Y:S01]  /*1d00*/  PLOP3.LUT P5, PT, PT, PT, UP0, 0x80, 0x0 ;  /* 0x000000000000781c */ /* 0x000fe20003faf008 */
[----:B------:R-:W-:Y:S01]  /*1d10*/  IMAD.SHL.U32 R187, R2, 0x2, RZ ;  /* 0x0000000202bb7824 */ /* 0x000fe200078e00ff */
[----:B------:R-:W-:Y:S02]  /*1d20*/  @P6 LEA R0, P6, R8, c[0x0][0x1f8], 0x1 ;  /* 0x00007e0008006a11 */ /* 0x000fe400078c08ff */
[----:B------:R-:W-:Y:S01]  /*1d30*/  @P0 IADD3 R23, R9, UR4, RZ ;  /* 0x0000000409170c10 */ /* 0x000fe2000fffe0ff */
[----:B------:R-:W-:Y:S01]  /*1d40*/  IMAD.IADD R186, R190, 0x1, R187 ;  /* 0x00000001beba7824 */ /* 0x000fe200078e02bb */
[----:B------:R-:W-:Y:S01]  /*1d50*/  PLOP3.LUT P0, PT, PT, PT, UP0, 0x80, 0x0 ;  /* 0x000000000000781c */ /* 0x000fe20003f0f008 */
[----:B------:R-:W-:Y:S01]  /*1d60*/  ULDC UR4, c[0x0][0x1d0] ;  /* 0x0000740000047ab9 */ /* 0x000fe20000000800 */
[----:B------:R-:W-:Y:S01]  /*1d70*/  SEL R189, R3, 0xffffffe0, !P4 ;  /* 0xffffffe003bd7807 */ /* 0x000fe20006000000 */
[----:B------:R-:W-:Y:S01]  /*1d80*/  UIADD3 UR4, -UR16, UR4, UR6 ;  /* 0x0000000410047290 */ /* 0x000fe2000fffe106 */
[----:B------:R-:W-:-:S04]  /*1d90*/  DEPBAR.LE SB0, 0x3 ;  /* 0x000080c00000791a */ /* 0x000fc80000000000 */
[----:B------:R-:W-:-:S04]  /*1da0*/  DEPBAR.LE SB0, 0x2 ;  /* 0x000080800000791a */ /* 0x000fc80000000000 */
[----:B------:R-:W-:Y:S01]  /*1db0*/  BAR.SYNC.DEFER_BLOCKING 0x0 ;  /* 0x0000000000007b1d */ /* 0x000fe20000010000 */
[----:B------:R-:W-:Y:S01]  /*1dc0*/  IMAD.IADD R85, R188, 0x1, R189 ;  /* 0x00000001bc557824 */ /* 0x000fe200078e02bd */
[----:B------:R-:W-:Y:S02]  /*1dd0*/  @P5 LEA.HI.X R23, R8, c[0x0][0x1fc], R23, 0x1, P6 ;  /* 0x00007f0008175a11 */ /* 0x000fe400030f0c17 */
[----:B------:R-:W-:Y:S02]  /*1de0*/  PLOP3.LUT P5, PT, PT, PT, UP0, 0x80, 0x0 ;  /* 0x000000000000781c */ /* 0x000fe40003faf008 */
[----:B------:R-:W-:Y:S01]  /*1df0*/  @P0 IADD3 R2, P6, R0, UR22, RZ ;  /* 0x0000001600020c10 */ /* 0x000fe2000ffde0ff */
[----:B------:R-:W-:Y:S01]  /*1e00*/  ULDC UR16, c[0x0][0x324] ;  /* 0x0000c90000107ab9 */ /* 0x000fe20000000800 */
[----:B------:R-:W-:Y:S01]  /*1e10*/  PLOP3.LUT P0, PT, PT, PT, UP0, 0x80, 0x0 ;  /* 0x000000000000781c */ /* 0x000fe20003f0f008 */
[----:B------:R-:W-:-:S10]  /*1e20*/  ULOP3.LUT UR16, URZ, UR16, URZ, 0x33, !UPT ;  /* 0x000000103f107292 */ /* 0x000fd4000f8e333f */
[----:B------:R-:W-:Y:S02]  /*1e30*/  @P5 IADD3.X R21, R23, UR21, RZ, P6, !PT ;  /* 0x0000001517155c10 */ /* 0x000fe4000b7fe4ff */
[----:B------:R-:W-:Y:S01]  /*1e40*/  PLOP3.LUT P5, PT, PT, PT, UP0, 0x80, 0x0 ;  /* 0x000000000000781c */ /* 0x000fe20003faf008 */
[----:B------:R-:W-:Y:S01]  /*1e50*/  @P0 IMAD.MOV.U32 R22, RZ, RZ, R0 ;  /* 0x000000ffff160224 */ /* 0x000fe200078e0000 */
[----:B------:R-:W-:Y:S01]  /*1e60*/  PLOP3.LUT P6, PT, PT, PT, UP0, 0x80, 0x0 ;  /* 0x000000000000781c */ /* 0x000fe20003fcf008 */
[----:B------:R-:W-:Y:S01]  /*1e70*/  LDSM.16.M88.4 R72, [R72+0x18100] ;  /* 0x018100004848783b */ /* 0x000fe20000000200 */
[----:B------:R-:W-:Y:S01]  /*1e80*/  PLOP3.LUT P0, PT, PT, PT, UP0, 0x80, 0x0 ;  /* 0x000000000000781c */ /* 0x000fe20003f0f008 */
[----:B------:R-:W-:Y:S02]  /*1e90*/  IMAD.MOV.U32 R0, RZ, RZ, 0x40 ;  /* 0x00000040ff007424 */ /* 0x000fe400078e00ff */
[----:B------:R-:W3:Y:S04]  /*1ea0*/  LDSM.16.M88.4 R44, [R188+0xc100] ;  /* 0x00c10000bc2c783b */ /* 0x000ee80000000200 */
[----:B------:R-:W4:Y:S04]  /*1eb0*/  LDSM.16.M88.4 R36, [R188+0xc900] ;  /* 0x00c90000bc24783b */ /* 0x000f280000000200 */
[----:B------:R-:W4:Y:S04]  /*1ec0*/  LDSM.16.M88.4 R28, [R188+0xd100] ;  /* 0x00d10000bc1c783b */ /* 0x000f280000000200 */
[----:B-1----:R-:W5:Y:S04]  /*1ed0*/  LDSM.16.M88.4 R12, [R188+0xd900] ;  /* 0x00d90000bc0c783b */ /* 0x002f680000000200 */
[----:B------:R-:W-:Y:S04]  /*1ee0*/  LDSM.16.M88.4 R64, [R186] ;  /* 0x00000000ba40783b */ /* 0x000fe80000000200 */
[----:B--2---:R-:W1:Y:S04]  /*1ef0*/  LDSM.16.M88.4 R16, [R85+0xc100] ;  /* 0x00c100005510783b */ /* 0x004e680000000200 */
[----:B------:R-:W2:Y:S04]  /*1f00*/  LDSM.16.M88.4 R8, [R85+0xc900] ;  /* 0x00c900005508783b */ /* 0x000ea80000000200 */
[----:B------:R-:W-:Y:S01]  /*1f10*/  LDSM.16.M88.4 R68, [R85+0xd900] ;  /* 0x00d900005544783b */ /* 0x000fe20000000200 */
[C---:B---3--:R-:W-:Y:S08]  /*1f20*/  HMMA.16816.F32 R48, R72.reuse, R44, RZ ;  /* 0x0000002c4830723c */ /* 0x048ff000000018ff */
[C---:B----4-:R-:W-:Y:S08]  /*1f30*/  HMMA.16816.F32 R40, R72.reuse, R36, RZ ;  /* 0x000000244828723c */ /* 0x050ff000000018ff */
[C---:B------:R-:W-:Y:S08]  /*1f40*/  HMMA.16816.F32 R32, R72.reuse, R28, RZ ;  /* 0x0000001c4820723c */ /* 0x040ff000000018ff */
[C---:B------:R-:W-:Y:S08]  /*1f50*/  HMMA.16816.F32 R44, R72.reuse, R46, RZ ;  /* 0x0000002e482c723c */ /* 0x040ff000000018ff */
[C---:B------:R-:W-:Y:S08]  /*1f60*/  HMMA.16816.F32 R36, R72.reuse, R38, RZ ;  /* 0x000000264824723c */ /* 0x040ff000000018ff */
[C---:B------:R-:W-:Y:S08]  /*1f70*/  HMMA.16816.F32 R28, R72.reuse, R30, RZ ;  /* 0x0000001e481c723c */ /* 0x040ff000000018ff */
[C---:B-----5:R-:W-:Y:S08]  /*1f80*/  HMMA.16816.F32 R24, R72.reuse, R12, RZ ;  /* 0x0000000c4818723c */ /* 0x060ff000000018ff */
[----:B------:R-:W-:Y:S01]  /*1f90*/  HMMA.16816.F32 R72, R72, R14, RZ ;  /* 0x0000000e4848723c */ /* 0x000fe200000018ff */
[----:B------:R-:W3:Y:S04]  /*1fa0*/  LDSM.16.M88.4 R12, [R85+0xd100] ;  /* 0x00d10000550c783b */ /* 0x000ee80000000200 */
[----:B------:R-:W-:Y:S01]  /*1fb0*/  @!PT LDS RZ, [RZ] ;  /* 0x00000000fffff984 */ /* 0x000fe20000000800 */
[----:B------:R-:W-:Y:S01]  /*1fc0*/  @!PT LDS RZ, [RZ] ;  /* 0x00000000fffff984 */ /* 0x000fe20000000800 */
[----:B------:R-:W-:Y:S01]  /*1fd0*/  @!PT LDS RZ, [RZ] ;  /* 0x00000000fffff984 */ /* 0x000fe20000000800 */
[----:B------:R4:W-:Y:S01]  /*1fe0*/  @P5 LDGSTS.E.BYPASS.LTC128B.128 [R132+0x6100], [R22.64], !P3 ;  /* 0x0610000016845fae */ /* 0x0009e2000d901d52 */
[----:B------:R-:W-:-:S02]  /*1ff0*/  PLOP3.LUT P5, PT, PT, PT, UP0, 0x80, 0x0 ;  /* 0x000000000000781c */ /* 0x000fc40003faf008 */
[----:B-1----:R-:W-:Y:S01]  /*2000*/  HMMA.16816.F32 R48, R64, R16, R48 ;  /* 0x000000104030723c */ /* 0x002fe20000001830 */
[----:B------:R4:W-:Y:S01]  /*2010*/  @P6 LDGSTS.E.BYPASS.LTC128B.128 [R132+0x8100], [R22.64+0x80], !P2 ;  /* 0x0810008016846fae */ /* 0x0009e2000d101d52 */
[----:B------:R-:W-:-:S03]  /*2020*/  LOP3.LUT P6, RZ, R20, 0x4, RZ, 0xc0, !PT ;  /* 0x0000000414ff7812 */ /* 0x000fc600078cc0ff */
[----:B------:R4:W-:Y:S01]  /*2030*/  @P0 LDGSTS.E.BYPASS.LTC128B.128 [R132+0xa100], [R22.64+0x100], !P1 ;  /* 0x0a10010016840fae */ /* 0x0009e2000c901d52 */
[----:B------:R-:W-:Y:S02]  /*2040*/  LOP3.LUT P0, RZ, R207, 0x4, RZ, 0xc0, !PT ;  /* 0x00000004cfff7812 */ /* 0x000fe4000780c0ff */
[----:B------:R-:W-:Y:S01]  /*2050*/  SEL R3, R3, 0xffffffe0, !P6 ;  /* 0xffffffe003037807 */ /* 0x000fe20007000000 */
[C---:B--2---:R-:W-:Y:S01]  /*2060*/  HMMA.16816.F32 R40, R64.reuse, R8, R40 ;  /* 0x000000084028723c */ /* 0x044fe20000001828 */
[----:B------:R-:W-:Y:S01]  /*2070*/  PLOP3.LUT P6, PT, PT, PT, UP0, 0x80, 0x0 ;  /* 0x000000000000781c */ /* 0x000fe20003fcf008 */
[----:B------:R-:W-:Y:S01]  /*2080*/  @P5 IMAD.MOV.U32 R16, RZ, RZ, R2 ;  /* 0x000000ffff105224 */ /* 0x000fe200078e0002 */
[----:B------:R-:W-:Y:S01]  /*2090*/  SEL R192, R0, 0xffffffc0, !P0 ;  /* 0xffffffc000c07807 */ /* 0x000fe20004000000 */
[----:B------:R-:W-:Y:S01]  /*20a0*/  @P5 IMAD.MOV.U32 R17, RZ, RZ, R21 ;  /* 0x000000ffff115224 */ /* 0x000fe200078e0015 */
[----:B------:R-:W-:Y:S01]  /*20b0*/  PLOP3.LUT P5, PT, PT, PT, UP0, 0x80, 0x0 ;  /* 0x000000000000781c */ /* 0x000fe20003faf008 */
[C---:B------:R-:W-:Y:S01]  /*20c0*/  IMAD R185, R3.reuse, 0x2, R190 ;  /* 0x0000000203b97824 */ /* 0x040fe200078e02be */
[----:B------:R-:W-:Y:S01]  /*20d0*/  PLOP3.LUT P0, PT, PT, PT, UP0, 0x80, 0x0 ;  /* 0x000000000000781c */ /* 0x000fe20003f0f008 */
[----:B------:R-:W-:Y:S01]  /*20e0*/  IMAD.IADD R2, R188, 0x1, R192 ;  /* 0x00000001bc027824 */ /* 0x000fe200078e02c0 */
[----:B------:R-:W-:Y:S01]  /*20f0*/  HMMA.16816.F32 R36, R64, R10, R36 ;  /* 0x0000000a4024723c */ /* 0x000fe20000001824 */
[----:B------:R-:W-:-:S02]  /*2100*/  IMAD R184, R3, 0x2, R186 ;  /* 0x0000000203b87824 */ /* 0x000fc400078e02ba */
[----:B------:R-:W-:Y:S02]  /*2110*/  IMAD.IADD R0, R192, 0x1, R85 ;  /* 0x00000001c0007824 */ /* 0x000fe400078e0255 */
[----:B------:R1:W-:Y:S03]  /*2120*/  @P6 LDGSTS.E.BYPASS.LTC128B.128 [R132+0x7100], [R16.64], !P3 ;  /* 0x0710000010846fae */ /* 0x0003e6000d901d52 */
[----:B------:R-:W-:Y:S01]  /*2130*/  HMMA.16816.F32 R44, R64, R18, R44 ;  /* 0x00000012402c723c */ /* 0x000fe2000000182c */
[----:B------:R1:W-:Y:S01]  /*2140*/  @P5 LDGSTS.E.BYPASS.LTC128B.128 [R132+0x9100], [R16.64+0x80], !P2 ;  /* 0x0910008010845fae */ /* 0x0003e2000d101d52 */
[----:B------:R-:W-:-:S03]  /*2150*/  PLOP3.LUT P5, PT, PT, PT, UP3, 0x80, 0x0 ;  /* 0x000000000000781c */ /* 0x000fc60003faf038 */
[----:B------:R1:W-:Y:S01]  /*2160*/  @P0 LDGSTS.E.BYPASS.LTC128B.128 [R132+0xb100], [R16.64+0x100], !P1 ;  /* 0x0b10010010840fae */ /* 0x0003e2000c901d52 */
[----:B------:R-:W-:Y:S02]  /*2170*/  PLOP3.LUT P0, PT, PT, PT, UP3, 0x80, 0x0 ;  /* 0x000000000000781c */ /* 0x000fe40003f0f038 */
[C---:B---3--:R-:W-:Y:S01]  /*2180*/  HMMA.16816.F32 R32, R64.reuse, R12, R32 ;  /* 0x0000000c4020723c */ /* 0x048fe20000001820 */
[----:B----4-:R-:W-:Y:S04]  /*2190*/  LDSM.16.M88.4 R20, [R185] ;  /* 0x00000000b914783b */ /* 0x010fe80000000200 */
[----:B------:R-:W2:Y:S03]  /*21a0*/  LDSM.16.M88.4 R8, [R2+0xd100] ;  /* 0x00d100000208783b */ /* 0x000ea60000000200 */
[C---:B------:R-:W-:Y:S01]  /*21b0*/  HMMA.16816.F32 R28, R64.reuse, R14, R28 ;  /* 0x0000000e401c723c */ /* 0x040fe2000000181c */
[----:B------:R-:W3:Y:S04]  /*21c0*/  LDSM.16.M88.4 R56, [R2+0xc900] ;  /* 0x00c900000238783b */ /* 0x000ee80000000200 */
[----:B------:R-:W4:Y:S03]  /*21d0*/  LDSM.16.M88.4 R60, [R2+0xc100] ;  /* 0x00c10000023c783b */ /* 0x000f260000000200 */
[C---:B------:R-:W-:Y:S01]  /*21e0*/  HMMA.16816.F32 R24, R64.reuse, R68, R24 ;  /* 0x000000444018723c */ /* 0x040fe20000001818 */
[----:B------:R-:W5:Y:S04]  /*21f0*/  LDSM.16.M88.4 R52, [R2+0xd900] ;  /* 0x00d900000234783b */ /* 0x000f680000000200 */
[----:B------:R-:W-:Y:S03]  /*2200*/  LDSM.16.M88.4 R76, [R184] ;  /* 0x00000000b84c783b */ /* 0x000fe60000000200 */
[----:B------:R-:W-:Y:S01]  /*2210*/  HMMA.16816.F32 R72, R64, R70, R72 ;  /* 0x000000464048723c */ /* 0x000fe20000001848 */
[----:B------:R-:W4:Y:S04]  /*2220*/  LDSM.16.M88.4 R12, [R0+0xc900] ;  /* 0x00c90000000c783b */ /* 0x000f280000000200 */
[----:B-1----:R-:W1:Y:S04]  /*2230*/  LDSM.16.M88.4 R16, [R0+0xc100] ;  /* 0x00c100000010783b */ /* 0x002e680000000200 */
[----:B------:R-:W-:Y:S04]  /*2240*/  LDSM.16.M88.4 R80, [R0+0xd900] ;  /* 0x00d900000050783b */ /* 0x000fe80000000200 */
[----:B------:R-:W-:Y:S04]  /*2250*/  LDSM.16.M88.4 R68, [R190+0x4000] ;  /* 0x00400000be44783b */ /* 0x000fe80000000200 */
[----:B------:R-:W-:Y:S01]  /*2260*/  LDSM.16.M88.4 R64, [R188+0xe100] ;  /* 0x00e10000bc40783b */ /* 0x000fe20000000200 */
[C---:B--2---:R-:W-:Y:S03]  /*2270*/  HMMA.16816.F32 R32, R20.reuse, R8, R32 ;  /* 0x000000081420723c */ /* 0x044fe60000001820 */
[----:B------:R-:W0:Y:S05]  /*2280*/  LDGDEPBAR ;  /* 0x00000000000079af */ /* 0x000e2a0000000000 */
[C---:B------:R-:W-:Y:S01]  /*2290*/  HMMA.16816.F32 R28, R20.reuse, R10, R28 ;  /* 0x0000000a141c723c */ /* 0x040fe2000000181c */
[----:B------:R-:W2:Y:S07]  /*22a0*/  LDSM.16.M88.4 R8, [R0+0xd100] ;  /* 0x00d100000008783b */ /* 0x000eae0000000200 */
[C---:B---3--:R-:W-:Y:S08]  /*22b0*/  HMMA.16816.F32 R40, R20.reuse, R56, R40 ;  /* 0x000000381428723c */ /* 0x048ff00000001828 */
[C---:B------:R-:W-:Y:S01]  /*22c0*/  HMMA.16816.F32 R36, R20.reuse, R58, R36 ;  /* 0x0000003a1424723c */ /* 0x040fe20000001824 */
[----:B------:R-:W-:Y:S07]  /*22d0*/  LDSM.16.M88.4 R56, [R188+0xf100] ;  /* 0x00f10000bc38783b */ /* 0x000fee0000000200 */
[C---:B----4-:R-:W-:Y:S08]  /*22e0*/  HMMA.16816.F32 R48, R20.reuse, R60, R48 ;  /* 0x0000003c1430723c */ /* 0x050ff00000001830 */
[C---:B------:R-:W-:Y:S01]  /*22f0*/  HMMA.16816.F32 R44, R20.reuse, R62, R44 ;  /* 0x0000003e142c723c */ /* 0x040fe2000000182c */
[----:B------:R-:W3:Y:S07]  /*2300*/  LDSM.16.M88.4 R60, [R188+0xe900] ;  /* 0x00e90000bc3c783b */ /* 0x000eee0000000200 */
[C---:B-----5:R-:W-:Y:S08]  /*2310*/  HMMA.16816.F32 R24, R20.reuse, R52, R24 ;  /* 0x000000341418723c */ /* 0x060ff00000001818 */
[----:B------:R-:W-:Y:S01]  /*2320*/  HMMA.16816.F32 R72, R20, R54, R72 ;  /* 0x000000361448723c */ /* 0x000fe20000001848 */
[----:B------:R-:W4:Y:S04]  /*2330*/  LDSM.16.M88.4 R52, [R188+0xf900] ;  /* 0x00f90000bc34783b */ /* 0x000f280000000200 */
[----:B------:R-:W-:Y:S03]  /*2340*/  LDSM.16.M88.4 R20, [R186+0x4000] ;  /* 0x00400000ba14783b */ /* 0x000fe60000000200 */
[C---:B------:R-:W-:Y:S08]  /*2350*/  HMMA.16816.F32 R40, R76.reuse, R12, R40 ;  /* 0x0000000c4c28723c */ /* 0x040ff00000001828 */
[C---:B------:R-:W-:Y:S01]  /*2360*/  HMMA.16816.F32 R36, R76.reuse, R14, R36 ;  /* 0x0000000e4c24723c */ /* 0x040fe20000001824 */
[----:B------:R-:W5:Y:S07]  /*2370*/  LDSM.16.M88.4 R12, [R85+0xe900] ;  /* 0x00e90000550c783b */ /* 0x000f6e0000000200 */
[C---:B-1----:R-:W-:Y:S08]  /*2380*/  HMMA.16816.F32 R48, R76.reuse, R16, R48 ;  /* 0x000000104c30723c */ /* 0x042ff00000001830 */
[C---:B------:R-:W-:Y:S01]  /*2390*/  HMMA.16816.F32 R44, R76.reuse, R18, R44 ;  /* 0x000000124c2c723c */ /* 0x040fe2000000182c */
[----:B------:R-:W1:Y:S07]  /*23a0*/  LDSM.16.M88.4 R16, [R85+0xe100] ;  /* 0x00e100005510783b */ /* 0x000e6e0000000200 */
[C---:B--2---:R-:W-:Y:S08]  /*23b0*/  HMMA.16816.F32 R32, R76.reuse, R8, R32 ;  /* 0x000000084c20723c */ /* 0x044ff00000001820 */
[C---:B------:R-:W-:Y:S01]  /*23c0*/  HMMA.16816.F32 R28, R76.reuse, R10, R28 ;  /* 0x0000000a4c1c723c */ /* 0x040fe2000000181c */
[----:B------:R-:W2:Y:S07]  /*23d0*/  LDSM.16.M88.4 R8, [R85+0xf100] ;  /* 0x00f100005508783b */ /* 0x000eae0000000200 */
[----:B------:R-:W-:Y:S08]  /*23e0*/  HMMA.16816.F32 R24, R76, R80, R24 ;  /* 0x000000504c18723c */ /* 0x000ff00000001818 */
[C---:B---3--:R-:W-:Y:S08]  /*23f0*/  HMMA.16816.F32 R40, R68.reuse, R60, R40 ;  /* 0x0000003c4428723c */ /* 0x048ff00000001828 */
        /* <DEDUP_REMOVED lines=8> */
[----:B------:R-:W3:Y:S07]  /*2480*/  LDSM.16.M88.4 R56, [R85+0xf900] ;  /* 0x00f900005538783b */ /* 0x000eee0000000200 */
[----:B----4-:R-:W-:Y:S01]  /*2490*/  HMMA.16816.F32 R64, R68, R52, R24 ;  /* 0x000000344440723c */ /* 0x010fe20000001818 */
[----:B------:R-:W4:Y:S07]  /*24a0*/  LDSM.16.M88.4 R24, [R2+0xe100] ;  /* 0x00e100000218783b */ /* 0x000f2e0000000200 */
[C---:B-----5:R-:W-:Y:S08]  /*24b0*/  HMMA.16816.F32 R40, R20.reuse, R12, R40 ;  /* 0x0000000c1428723c */ /* 0x060ff00000001828 */
[----:B------:R-:W-:Y:S01]  /*24c0*/  HMMA.16816.F32 R36, R20, R14, R36 ;  /* 0x0000000e1424723c */ /* 0x000fe20000001824 */
[----:B------:R-:W5:Y:S07]  /*24d0*/  LDSM.16.M88.4 R12, [R2+0xe900] ;  /* 0x00e90000020c783b */ /* 0x000f6e0000000200 */
[----:B------:R-:W-:Y:S01]  /*24e0*/  HMMA.16816.F32 R72, R68, R54, R72 ;  /* 0x000000364448723c */ /* 0x000fe20000001848 */
[----:B------:R-:W4:Y:S07]  /*24f0*/  LDSM.16.M88.4 R52, [R2+0xf100] ;  /* 0x00f100000234783b */ /* 0x000f2e0000000200 */
[C---:B-1----:R-:W-:Y:S08]  /*2500*/  HMMA.16816.F32 R48, R20.reuse, R16, R48 ;  /* 0x000000101430723c */ /* 0x042ff00000001830 */
[C---:B------:R-:W-:Y:S01]  /*2510*/  HMMA.16816.F32 R44, R20.reuse, R18, R44 ;  /* 0x00000012142c723c */ /* 0x040fe2000000182c */
[----:B------:R-:W1:Y:S07]  /*2520*/  LDSM.16.M88.4 R16, [R2+0xf900] ;  /* 0x00f900000210783b */ /* 0x000e6e0000000200 */
[C---:B--2---:R-:W-:Y:S08]  /*2530*/  HMMA.16816.F32 R32, R20.reuse, R8, R32 ;  /* 0x000000081420723c */ /* 0x044ff00000001820 */
[C---:B------:R-:W-:Y:S01]  /*2540*/  HMMA.16816.F32 R68, R20.reuse, R10, R28 ;  /* 0x0000000a1444723c */ /* 0x040fe2000000181c */
[----:B------:R-:W-:Y:S04]  /*2550*/  LDSM.16.M88.4 R28, [R184+0x4000] ;  /* 0x00400000b81c783b */ /* 0x000fe80000000200 */
[----:B------:R-:W2:Y:S03]  /*2560*/  LDSM.16.M88.4 R8, [R0+0xe100] ;  /* 0x00e100000008783b */ /* 0x000ea60000000200 */
[C---:B---3--:R-:W-:Y:S08]  /*2570*/  HMMA.16816.F32 R64, R20.reuse, R56, R64 ;  /* 0x000000381440723c */ /* 0x048ff00000001840 */
[----:B------:R-:W-:Y:S01]  /*2580*/  HMMA.16816.F32 R72, R20, R58, R72 ;  /* 0x0000003a1448723c */ /* 0x000fe20000001848 */
[----:B------:R-:W3:Y:S04]  /*2590*/  LDSM.16.M88.4 R56, [R0+0xe900] ;  /* 0x00e900000038783b */ /* 0x000ee80000000200 */
[----:B------:R-:W1:Y:S03]  /*25a0*/  LDSM.16.M88.4 R20, [R0+0xf100] ;  /* 0x00f100000014783b */ /* 0x000e660000000200 */
[C---:B----4-:R-:W-:Y:S08]  /*25b0*/  HMMA.16816.F32 R48, R60.reuse, R24, R48 ;  /* 0x000000183c30723c */ /* 0x050ff00000001830 */
[C---:B------:R-:W-:Y:S01]  /*25c0*/  HMMA.16816.F32 R44, R60.reuse, R26, R44 ;  /* 0x0000001a3c2c723c */ /* 0x040fe2000000182c */
[----:B------:R-:W-:Y:S07]  /*25d0*/  LDSM.16.M88.4 R24, [R190+0x8000] ;  /* 0x00800000be18783b */ /* 0x000fee0000000200 */
[C---:B-----5:R-:W-:Y:S08]  /*25e0*/  HMMA.16816.F32 R40, R60.reuse, R12, R40 ;  /* 0x0000000c3c28723c */ /* 0x060ff00000001828 */
[C---:B------:R-:W-:Y:S01]  /*25f0*/  HMMA.16816.F32 R36, R60.reuse, R14, R36 ;  /* 0x0000000e3c24723c */ /* 0x040fe20000001824 */
[----:B------:R-:W4:Y:S07]  /*2600*/  LDSM.16.M88.4 R12, [R0+0xf900] ;  /* 0x00f90000000c783b */ /* 0x000f2e0000000200 */
[C---:B------:R-:W-:Y:S08]  /*2610*/  HMMA.16816.F32 R32, R60.reuse, R52, R32 ;  /* 0x000000343c20723c */ /* 0x040ff00000001820 */
[C---:B------:R-:W-:Y:S01]  /*2620*/  HMMA.16816.F32 R68, R60.reuse, R54, R68 ;  /* 0x000000363c44723c */ /* 0x040fe20000001844 */
[----:B------:R-:W-:Y:S07]  /*2630*/  LDSM.16.M88.4 R52, [R188+0x11100] ;  /* 0x01110000bc34783b */ /* 0x000fee0000000200 */
[C---:B-1----:R-:W-:Y:S08]  /*2640*/  HMMA.16816.F32 R64, R60.reuse, R16, R64 ;  /* 0x000000103c40723c */ /* 0x042ff00000001840 */
[----:B------:R-:W-:Y:S01]  /*2650*/  HMMA.16816.F32 R72, R60, R18, R72 ;  /* 0x000000123c48723c */ /* 0x000fe20000001848 */
[----:B------:R-:W1:Y:S04]  /*2660*/  LDSM.16.M88.4 R16, [R188+0x10100] ;  /* 0x01010000bc10783b */ /* 0x000e680000000200 */
[----:B------:R-:W-:Y:S03]  /*2670*/  LDSM.16.M88.4 R60, [R85+0x10900] ;  /* 0x01090000553c783b */ /* 0x000fe60000000200 */
[C---:B--2---:R-:W-:Y:S08]  /*2680*/  HMMA.16816.F32 R48, R28.reuse, R8, R48 ;  /* 0x000000081c30723c */ /* 0x044ff00000001830 */
[C---:B------:R-:W-:Y:S01]  /*2690*/  HMMA.16816.F32 R44, R28.reuse, R10, R44 ;  /* 0x0000000a1c2c723c */ /* 0x040fe2000000182c */
[----:B------:R-:W2:Y:S07]  /*26a0*/  LDSM.16.M88.4 R8, [R188+0x10900] ;  /* 0x01090000bc08783b */ /* 0x000eae0000000200 */
[C---:B---3--:R-:W-:Y:S08]  /*26b0*/  HMMA.16816.F32 R40, R28.reuse, R56, R40 ;  /* 0x000000381c28723c */ /* 0x048ff00000001828 */
[C---:B------:R-:W-:Y:S01]  /*26c0*/  HMMA.16816.F32 R36, R28.reuse, R58, R36 ;  /* 0x0000003a1c24723c */ /* 0x040fe20000001824 */
[----:B------:R-:W-:Y:S07]  /*26d0*/  LDSM.16.M88.4 R56, [R186+0x8000] ;  /* 0x00800000ba38783b */ /* 0x000fee0000000200 */
[C---:B------:R-:W-:Y:S08]  /*26e0*/  HMMA.16816.F32 R32, R28.reuse, R20, R32 ;  /* 0x000000141c20723c */ /* 0x040ff00000001820 */
[C---:B------:R-:W-:Y:S01]  /*26f0*/  HMMA.16816.F32 R68, R28.reuse, R22, R68 ;  /* 0x000000161c44723c */ /* 0x040fe20000001844 */
[----:B------:R-:W3:Y:S07]  /*2700*/  LDSM.16.M88.4 R20, [R85+0x10100] ;  /* 0x010100005514783b */ /* 0x000eee0000000200 */
[C---:B----4-:R-:W-:Y:S08]  /*2710*/  HMMA.16816.F32 R64, R28.reuse, R12, R64 ;  /* 0x0000000c1c40723c */ /* 0x050ff00000001840 */
[----:B------:R-:W-:Y:S01]  /*2720*/  HMMA.16816.F32 R72, R28, R14, R72 ;  /* 0x0000000e1c48723c */ /* 0x000fe20000001848 */
[----:B------:R-:W4:Y:S04]  /*2730*/  LDSM.16.M88.4 R12, [R188+0x11900] ;  /* 0x01190000bc0c783b */ /* 0x000f280000000200 */
[----:B------:R-:W-:Y:S03]  /*2740*/  LDSM.16.M88.4 R28, [R85+0x11100] ;  /* 0x01110000551c783b */ /* 0x000fe60000000200 */
[C---:B-1----:R-:W-:Y:S08]  /*2750*/  HMMA.16816.F32 R48, R24.reuse, R16, R48 ;  /* 0x000000101830723c */ /* 0x042ff00000001830 */
[C---:B------:R-:W-:Y:S01]  /*2760*/  HMMA.16816.F32 R44, R24.reuse, R18, R44 ;  /* 0x00000012182c723c */ /* 0x040fe2000000182c */
[----:B------:R-:W-:Y:S07]  /*2770*/  LDSM.16.M88.4 R16, [R185+0x8000] ;  /* 0x00800000b910783b */ /* 0x000fee0000000200 */
[C---:B--2---:R-:W-:Y:S08]  /*2780*/  HMMA.16816.F32 R40, R24.reuse, R8, R40 ;  /* 0x000000081828723c */ /* 0x044ff00000001828 */
[----:B------:R-:W-:Y:S01]  /*2790*/  HMMA.16816.F32 R36, R24, R10, R36 ;  /* 0x0000000a1824723c */ /* 0x000fe20000001824 */
[----:B------:R-:W1:Y:S07]  /*27a0*/  LDSM.16.M88.4 R8, [R2+0x10100] ;  /* 0x010100000208783b */ /* 0x000e6e0000000200 */
[C---:B---3--:R-:W-:Y:S08]  /*27b0*/  HMMA.16816.F32 R48, R56.reuse, R20, R48 ;  /* 0x000000143830723c */ /* 0x048ff00000001830 */
[----:B------:R-:W-:Y:S01]  /*27c0*/  HMMA.16816.F32 R44, R56, R22, R44 ;  /* 0x00000016382c723c */ /* 0x000fe2000000182c */
[----:B------:R-:W-:Y:S07]  /*27d0*/  LDSM.16.M88.4 R20, [R2+0x10900] ;  /* 0x010900000214783b */ /* 0x000fee0000000200 */
[C---:B------:R-:W-:Y:S08]  /*27e0*/  HMMA.16816.F32 R32, R24.reuse, R52, R32 ;  /* 0x000000341820723c */ /* 0x040ff00000001820 */
[C---:B------:R-:W-:Y:S01]  /*27f0*/  HMMA.16816.F32 R68, R24.reuse, R54, R68 ;  /* 0x000000361844723c */ /* 0x040fe20000001844 */
[----:B------:R-:W-:Y:S07]  /*2800*/  LDSM.16.M88.4 R52, [R2+0x11100] ;  /* 0x011100000234783b */ /* 0x000fee0000000200 */
[C---:B----4-:R-:W-:Y:S08]  /*2810*/  HMMA.16816.F32 R64, R24.reuse, R12, R64 ;  /* 0x0000000c1840723c */ /* 0x050ff00000001840 */
[----:B------:R-:W-:Y:S01]  /*2820*/  HMMA.16816.F32 R72, R24, R14, R72 ;  /* 0x0000000e1848723c */ /* 0x000fe20000001848 */
[----:B------:R-:W-:Y:S04]  /*2830*/  LDSM.16.M88.4 R24, [R184+0x8000] ;  /* 0x00800000b818783b */ /* 0x000fe80000000200 */
[----:B------:R-:W2:Y:S03]  /*2840*/  LDSM.16.M88.4 R12, [R0+0x10100] ;  /* 0x01010000000c783b */ /* 0x000ea60000000200 */
[C---:B-1----:R-:W-:Y:S08]  /*2850*/  HMMA.16816.F32 R48, R16.reuse, R8, R48 ;  /* 0x000000081030723c */ /* 0x042ff00000001830 */
[----:B------:R-:W-:Y:S01]  /*2860*/  HMMA.16816.F32 R44, R16, R10, R44 ;  /* 0x0000000a102c723c */ /* 0x000fe2000000182c */
[----:B------:R-:W-:Y:S07]  /*2870*/  LDSM.16.M88.4 R8, [R0+0x11100] ;  /* 0x011100000008783b */ /* 0x000fee0000000200 */
[C---:B------:R-:W-:Y:S08]  /*2880*/  HMMA.16816.F32 R68, R56.reuse, R30, R68 ;  /* 0x0000001e3844723c */ /* 0x040ff00000001844 */
[C---:B------:R-:W-:Y:S08]  /*2890*/  HMMA.16816.F32 R40, R56.reuse, R60, R40 ;  /* 0x0000003c3828723c */ /* 0x040ff00000001828 */
[----:B------:R-:W-:Y:S08]  /*28a0*/  HMMA.16816.F32 R36, R56, R62, R36 ;  /* 0x0000003e3824723c */ /* 0x000ff00000001824 */
[C---:B--2---:R-:W-:Y:S08]  /*28b0*/  HMMA.16816.F32 R48, R24.reuse, R12, R48 ;  /* 0x0000000c1830723c */ /* 0x044ff00000001830 */
[----:B------:R-:W-:Y:S01]  /*28c0*/  HMMA.16816.F32 R44, R24, R14, R44 ;  /* 0x0000000e182c723c */ /* 0x000fe2000000182c */
[----:B------:R1:W2:Y:S07]  /*28d0*/  LDSM.16.M88.4 R12, [R2+0x11900] ;  /* 0x01190000020c783b */ /* 0x0002ae0000000200 */
[----:B------:R-:W-:Y:S08]  /*28e0*/  HMMA.16816.F32 R64, R56, R76, R64 ;  /* 0x0000004c3840723c */ /* 0x000ff00000001840 */
[----:B------:R-:W-:Y:S01]  /*28f0*/  HMMA.16816.F32 R68, R16, R54, R68 ;  /* 0x000000361044723c */ /* 0x000fe20000001844 */
[----:B------:R-:W-:-:S06]  /*2900*/  FMUL.FTZ R48, R48, c[0x0][0x320] ;  /* 0x0000c80030307a20 */ /* 0x000fcc0000410000 */
[----:B------:R-:W3:Y:S01]  /*2910*/  MUFU.TANH R48, R48 ;  /* 0x0000003000307308 */ /* 0x000ee20000002400 */
[----:B------:R-:W-:Y:S01]  /*2920*/  HMMA.16816.F32 R72, R56, R78, R72 ;  /* 0x0000004e3848723c */ /* 0x000fe20000001848 */
[----:B------:R-:W-:-:S06]  /*2930*/  FMUL.FTZ R44, R44, c[0x0][0x320] ;  /* 0x0000c8002c2c7a20 */ /* 0x000fcc0000410000 */
[----:B-1----:R1:W4:Y:S01]  /*2940*/  MUFU.TANH R2, R44 ;  /* 0x0000002c00027308 */ /* 0x0023220000002400 */
[----:B------:R-:W-:Y:S01]  /*2950*/  HMMA.16816.F32 R32, R56, R28, R32 ;  /* 0x0000001c3820723c */ /* 0x000fe20000001820 */
[----:B------:R-:W5:Y:S07]  /*2960*/  LDSM.16.M88.4 R28, [R0+0x10900] ;  /* 0x01090000001c783b */ /* 0x000f6e0000000200 */
[C---:B------:R-:W-:Y:S08]  /*2970*/  HMMA.16816.F32 R40, R16.reuse, R20, R40 ;  /* 0x000000141028723c */ /* 0x040ff00000001828 */
[C---:B------:R-:W-:Y:S01]  /*2980*/  HMMA.16816.F32 R36, R16.reuse, R22, R36 ;  /* 0x000000161024723c */ /* 0x040fe20000001824 */
[----:B------:R-:W1:Y:S07]  /*2990*/  LDSM.16.M88.4 R20, [R0+0x11900] ;  /* 0x011900000014783b */ /* 0x000e6e0000000200 */
[----:B--2---:R-:W-:Y:S07]  /*29a0*/  HMMA.16816.F32 R64, R16, R12, R64 ;  /* 0x0000000c1040723c */ /* 0x004fee0000001840 */
[----:B------:R-:W-:Y:S01]  /*29b0*/  LEA.HI R12, R86, R5, RZ, 0x2 ;  /* 0x00000005560c7211 */ /* 0x000fe200078f10ff */
[----:B------:R-:W-:Y:S03]  /*29c0*/  HMMA.16816.F32 R68, R24, R10, R68 ;  /* 0x0000000a1844723c */ /* 0x000fe60000001844 */
[----:B------:R-:W-:-:S04]  /*29d0*/  LOP3.LUT R12, R12, 0xfffffffc, RZ, 0xc0, !PT ;  /* 0xfffffffc0c0c7812 */ /* 0x000fc800078ec0ff */
[----:B------:R-:W-:Y:S01]  /*29e0*/  LOP3.LUT R10, R84, 0xffffffe0, RZ, 0xc0, !PT ;  /* 0xffffffe0540a7812 */ /* 0x000fe200078ec0ff */
[----:B------:R-:W-:Y:S01]  /*29f0*/  HMMA.16816.F32 R72, R16, R14, R72 ;  /* 0x0000000e1048723c */ /* 0x000fe20000001848 */
[----:B------:R-:W-:-:S03]  /*2a00*/  IMAD.IADD R12, R5, 0x1, -R12 ;  /* 0x00000001050c7824 */ /* 0x000fc600078e0a0c */
[----:B------:R-:W-:-:S03]  /*2a10*/  IMAD.IADD R10, R5, 0x1, -R10 ;  /* 0x00000001050a7824 */ /* 0x000fc600078e0a0a */
[----:B------:R-:W-:Y:S01]  /*2a20*/  SHF.R.S32.HI R14, RZ, 0x1f, R7 ;  /* 0x0000001fff0e7819 */ /* 0x000fe20000011407 */
[----:B------:R-:W-:Y:S01]  /*2a30*/  HMMA.16816.F32 R32, R16, R52, R32 ;  /* 0x000000341020723c */ /* 0x000fe20000001820 */
[----:B------:R-:W-:Y:S02]  /*2a40*/  SHF.R.S32.HI R5, RZ, 0x1f, R10 ;  /* 0x0000001fff057819 */ /* 0x000fe4000001140a */
[----:B------:R-:W-:Y:S02]  /*2a50*/  LEA.HI R14, R14, R7, RZ, 0x3 ;  /* 0x000000070e0e7211 */ /* 0x000fe400078f18ff */
[----:B------:R-:W-:Y:S02]  /*2a60*/  LEA.HI R5, R5, R10, RZ, 0x2 ;  /* 0x0000000a05057211 */ /* 0x000fe400078f10ff */
[----:B------:R-:W-:Y:S01]  /*2a70*/  LOP3.LUT R14, R14, 0xffffff8, RZ, 0xc0, !PT ;  /* 0x0ffffff80e0e7812 */ /* 0x000fe200078ec0ff */
[C---:B-----5:R-:W-:Y:S01]  /*2a80*/  HMMA.16816.F32 R40, R24.reuse, R28, R40 ;  /* 0x0000001c1828723c */ /* 0x060fe20000001828 */
[C---:B------:R-:W-:Y:S01]  /*2a90*/  LEA.HI.SX32 R200, R5.reuse, UR8, 0x1e ;  /* 0x0000000805c87c11 */ /* 0x040fe2000f8ff2ff */
[----:B------:R-:W-:Y:S01]  /*2aa0*/  FMUL.FTZ R68, R68, c[0x0][0x320] ;  /* 0x0000c80044447a20 */ /* 0x000fe20000410000 */
[----:B------:R-:W-:Y:S01]  /*2ab0*/  LOP3.LUT R201, R5, 0x7ffffffc, RZ, 0xc0, !PT ;  /* 0x7ffffffc05c97812 */ /* 0x000fe200078ec0ff */
[----:B------:R-:W-:Y:S01]  /*2ac0*/  IMAD.IADD R13, R7, 0x1, -R14 ;  /* 0x00000001070d7824 */ /* 0x000fe200078e0a0e */
[----:B------:R-:W-:Y:S01]  /*2ad0*/  LEA.HI R7, R12, R12, RZ, 0x1 ;  /* 0x0000000c0c077211 */ /* 0x000fe200078f08ff */
[----:B------:R-:W-:Y:S01]  /*2ae0*/  IMAD.U32 R14, RZ, RZ, UR4 ;  /* 0x00000004ff0e7e24 */ /* 0x000fe2000f8e00ff */
[----:B------:R2:W1:Y:S01]  /*2af0*/  MUFU.TANH R163, R68 ;  /* 0x0000004400a37308 */ /* 0x0004620000002400 */
[----:B------:R-:W-:Y:S01]  /*2b00*/  IMAD R200, R13, 0x10, R200 ;  /* 0x000000100dc87824 */ /* 0x000fe200078e02c8 */
[----:B------:R-:W-:Y:S01]  /*2b10*/  LOP3.LUT R7, R7, 0x1ffffffe, RZ, 0xc0, !PT ;  /* 0x1ffffffe07077812 */ /* 0x000fe200078ec0ff */
[----:B------:R-:W-:Y:S01]  /*2b20*/  HMMA.16816.F32 R36, R24, R30, R36 ;  /* 0x0000001e1824723c */ /* 0x000fe20000001824 */
[----:B------:R-:W-:-:S02]  /*2b30*/  IMAD.IADD R201, R10, 0x1, -R201 ;  /* 0x000000010ac97824 */ /* 0x000fc400078e0ac9 */
[----:B------:R-:W-:Y:S02]  /*2b40*/  FMUL.FTZ R29, R49, c[0x0][0x320] ;  /* 0x0000c800311d7a20 */ /* 0x000fe40000410000 */
[----:B------:R-:W-:Y:S02]  /*2b50*/  IMAD.IADD R7, R12, 0x1, -R7 ;  /* 0x000000010c077824 */ /* 0x000fe400078e0a07 */
[----:B------:R-:W-:Y:S01]  /*2b60*/  IMAD.SHL.U32 R201, R201, 0x2, RZ ;  /* 0x00000002c9c97824 */ /* 0x000fe200078e00ff */
[----:B------:R-:W-:Y:S01]  /*2b70*/  HMMA.16816.F32 R32, R24, R8, R32 ;  /* 0x000000081820723c */ /* 0x000fe20000001820 */
[----:B------:R-:W-:Y:S01]  /*2b80*/  IMAD R200, R7, 0x8, R200 ;  /* 0x0000000807c87824 */ /* 0x000fe200078e02c8 */
[----:B------:R-:W2:Y:S01]  /*2b90*/  MUFU.TANH R29, R29 ;  /* 0x0000001d001d7308 */ /* 0x000ea20000002400 */
[----:B------:R-:W-:Y:S01]  /*2ba0*/  FMUL.FTZ R28, R50, c[0x0][0x320] ;  /* 0x0000c800321c7a20 */ /* 0x000fe20000410000 */
[----:B------:R-:W-:Y:S01]  /*2bb0*/  IADD3 R14, R14, -c[0x0][0x168], -R201 ;  /* 0x80005a000e0e7a10 */ /* 0x000fe20007ffe8c9 */
[----:B------:R-:W-:Y:S01]  /*2bc0*/  @P5 IMAD.HI.U32 R7, R200, c[0x0][0x2c8], RZ ;  /* 0x0000b200c8075a27 */ /* 0x000fe200078e00ff */
[----:B------:R-:W-:-:S02]  /*2bd0*/  IADD3 R12, -R201, c[0x0][0x1d0], -R6 ;  /* 0x00007400c90c7a10 */ /* 0x000fc40007ffe906 */
[C---:B-1----:R-:W-:Y:S01]  /*2be0*/  HMMA.16816.F32 R64, R24.reuse, R20, R64 ;  /* 0x000000141840723c */ /* 0x042fe20000001840 */
[----:B------:R-:W-:Y:S01]  /*2bf0*/  FMUL.FTZ R30, R45, c[0x0][0x320] ;  /* 0x0000c8002d1e7a20 */ /* 0x000fe20000410000 */
[----:B------:R-:W1:Y:S01]  /*2c00*/  MUFU.TANH R28, R28 ;  /* 0x0000001c001c7308 */ /* 0x000e620000002400 */
[----:B------:R-:W-:Y:S01]  /*2c10*/  FMUL.FTZ R8, R40, c[0x0][0x320] ;  /* 0x0000c80028087a20 */ /* 0x000fe20000410000 */
[C---:B------:R-:W-:Y:S01]  /*2c20*/  IADD3 R16, R14.reuse, c[0x0][0x328], RZ ;  /* 0x0000ca000e107a10 */ /* 0x040fe20007ffe0ff */
[----:B------:R-:W-:Y:S01]  /*2c30*/  FMUL.FTZ R9, R41, c[0x0][0x320] ;  /* 0x0000c80029097a20 */ /* 0x000fe20000410000 */
[----:B------:R-:W-:Y:S01]  /*2c40*/  IADD3 R14, R14, UR16, RZ ;  /* 0x000000100e0e7c10 */ /* 0x000fe2000fffe0ff */
[----:B------:R-:W-:Y:S01]  /*2c50*/  IMAD.MOV.U32 R20, RZ, RZ, R200 ;  /* 0x000000ffff147224 */ /* 0x000fe200078e00c8 */
[----:B------:R-:W-:Y:S01]  /*2c60*/  HMMA.16816.F32 R72, R24, R22, R72 ;  /* 0x000000161848723c */ /* 0x000fe20000001848 */
[----:B------:R-:W-:Y:S01]  /*2c70*/  @P0 SHF.R.U32.HI R20, RZ, c[0x0][0x2cc], R7 ;  /* 0x0000b300ff140a19 */ /* 0x000fe20000011607 */
[----:B------:R-:W-:Y:S01]  /*2c80*/  FMUL.FTZ R11, R36, c[0x0][0x320] ;  /* 0x0000c800240b7a20 */ /* 0x000fe20000410000 */
[----:B------:R-:W-:Y:S01]  /*2c90*/  PLOP3.LUT P0, PT, PT, PT, UP2, 0x40, 0x0 ;  /* 0x000000000000781c */ /* 0x000fe20003f0e828 */
[----:B------:R-:W-:Y:S01]  /*2ca0*/  FMUL.FTZ R0, R37, c[0x0][0x320] ;  /* 0x0000c80025007a20 */ /* 0x000fe20000410000 */
[----:B------:R-:W1:Y:S01]  /*2cb0*/  MUFU.TANH R30, R30 ;  /* 0x0000001e001e7308 */ /* 0x000e620000002400 */
[----:B------:R-:W5:Y:S01]  /*2cc0*/  SHFL.IDX PT, R7, R20, RZ, 0x1c1f ;  /* 0x001c1fff14077589 */ /* 0x000f6200000e0000 */
[----:B------:R-:W-:-:S02]  /*2cd0*/  FMUL.FTZ R69, R69, c[0x0][0x320] ;  /* 0x0000c80045457a20 */ /* 0x000fc40000410000 */
[----:B------:R-:W-:Y:S02]  /*2ce0*/  FMUL.FTZ R32, R32, c[0x0][0x320] ;  /* 0x0000c80020207a20 */ /* 0x000fe40000410000 */
[----:B------:R-:W-:Y:S02]  /*2cf0*/  FMUL.FTZ R33, R33, c[0x0][0x320] ;  /* 0x0000c80021217a20 */ /* 0x000fe40000410000 */
[----:B------:R-:W1:Y:S03]  /*2d00*/  MUFU.TANH R8, R8 ;  /* 0x0000000800087308 */ /* 0x000e660000002400 */
[----:B------:R-:W-:Y:S02]  /*2d10*/  FMUL.FTZ R64, R64, c[0x0][0x320] ;  /* 0x0000c80040407a20 */ /* 0x000fe40000410000 */
[----:B------:R-:W-:-:S03]  /*2d20*/  FMUL.FTZ R65, R65, c[0x0][0x320] ;  /* 0x0000c80041417a20 */ /* 0x000fc60000410000 */
[----:B------:R-:W1:Y:S03]  /*2d30*/  MUFU.TANH R9, R9 ;  /* 0x0000000900097308 */ /* 0x000e660000002400 */
[----:B------:R-:W-:Y:S02]  /*2d40*/  FMUL.FTZ R72, R72, c[0x0][0x320] ;  /* 0x0000c80048487a20 */ /* 0x000fe40000410000 */
[----:B------:R-:W-:-:S03]  /*2d50*/  FMUL.FTZ R73, R73, c[0x0][0x320] ;  /* 0x0000c80049497a20 */ /* 0x000fc60000410000 */
[----:B------:R-:W1:Y:S01]  /*2d60*/  MUFU.TANH R11, R11 ;  /* 0x0000000b000b7308 */ /* 0x000e620000002400 */
[--C-:B-----5:R-:W-:Y:S02]  /*2d70*/  IMAD.IADD R19, R16, 0x1, R7.reuse ;  /* 0x0000000110137824 */ /* 0x120fe400078e0207 */
[----:B------:R-:W-:-:S03]  /*2d80*/  IMAD.IADD R18, R14, 0x1, R7 ;  /* 0x000000010e127824 */ /* 0x000fc600078e0207 */
[----:B------:R-:W-:Y:S02]  /*2d90*/  IMNMX R19, R19, R12, PT ;  /* 0x0000000c13137217 */ /* 0x000fe40003800200 */
[----:B------:R-:W1:Y:S08]  /*2da0*/  MUFU.TANH R0, R0 ;  /* 0x0000000000007308 */ /* 0x000e700000002400 */
[----:B------:R1:W1:Y:S08]  /*2db0*/  MUFU.TANH R175, R32 ;  /* 0x0000002000af7308 */ /* 0x0002700000002400 */
[----:B------:R1:W1:Y:S08]  /*2dc0*/  MUFU.TANH R173, R33 ;  /* 0x0000002100ad7308 */ /* 0x0002700000002400 */
[----:B------:R1:W1:Y:S08]  /*2dd0*/  MUFU.TANH R159, R69 ;  /* 0x00000045009f7308 */ /* 0x0002700000002400 */
[----:B------:R1:W1:Y:S08]  /*2de0*/  MUFU.TANH R171, R64 ;  /* 0x0000004000ab7308 */ /* 0x0002700000002400 */
[----:B------:R1:W1:Y:S08]  /*2df0*/  MUFU.TANH R169, R65 ;  /* 0x0000004100a97308 */ /* 0x0002700000002400 */
        /* <DEDUP_REMOVED lines=16> */
.L_x_796:
[----:B------:R-:W-:Y:S02]  /*2f00*/  ULDC UR4, c[0x0][0x32c] ;  /* 0x0000cb0000047ab9 */ /* 0x000fe40000000800 */
[----:B------:R-:W-:-:S06]  /*2f10*/  UISETP.NE.AND UP0, UPT, UR6, UR4, UPT ;  /* 0x000000040600728c */ /* 0x000fcc000bf05270 */
[----:B------:R-:W-:-:S13]  /*2f20*/  PLOP3.LUT P0, PT, PT, PT, UP0, 0x80, 0x0 ;  /* 0x000000000000781c */ /* 0x000fda0003f0f008 */
[----:B------:R-:W-:-:S05]  /*2f30*/  @P0 IMAD.HI.U32 R5, R7, c[0x0][0x330], RZ ;  /* 0x0000cc0007050a27 */ /* 0x000fca00078e00ff */
[----:B------:R-:W-:Y:S02]  /*2f40*/  @P0 SHF.R.U32.HI R7, RZ, c[0x0][0x334], R5 ;  /* 0x0000cd00ff070a19 */ /* 0x000fe40000011605 */
.L_x_797:
[----:B------:R-:W-:Y:S05]  /*2f50*/  BSYNC B0 ;  /* 0x0000000000007941 */ /* 0x000fea0003800000 */
.L_x_795:
[----:B------:R-:W-:-:S04]  /*2f60*/  IMAD R10, R7, c[0x0][0x32c], -R6 ;  /* 0x0000cb00070a7a24 */ /* 0x000fc800078e0a06 */
[----:B------:R-:W-:-:S05]  /*2f70*/  IMAD.IADD R5, R10, 0x1, -R201 ;  /* 0x000000010a057824 */ /* 0x000fca00078e0ac9 */
[----:B------:R-:W-:Y:S02]  /*2f80*/  IADD3 R10, R5, c[0x0][0x32c], RZ ;  /* 0x0000cb00050a7a10 */ /* 0x000fe40007ffe0ff */
[----:B------:R-:W-:Y:S02]  /*2f90*/  IMNMX R18, R18, R5, !PT ;  /* 0x0000000512127217 */ /* 0x000fe40007800200 */
[----:B------:R-:W-:Y:S02]  /*2fa0*/  IMNMX R19, R19, R10, PT ;  /* 0x0000000a13137217 */ /* 0x000fe40003800200 */
.L_x_794:
[----:B--234-:R-:W-:Y:S01]  /*2fb0*/  ISETP.LT.AND P6, PT, RZ, UR17, PT ;  /* 0x00000011ff007c0c */ /* 0x01cfe2000bfc1270 */
[----:B------:R-:W2:Y:S01]  /*2fc0*/  SHFL.IDX PT, R25, R20, 0x1, 0x1c1f ;  /* 0x003c1f0014197f89 */ /* 0x000ea200000e0000 */
[----:B------:R-:W-:Y:S02]  /*2fd0*/  FMUL.FTZ R10, R38, c[0x0][0x320] ;  /* 0x0000c800260a7a20 */ /* 0x000fe40000410000 */
[C---:B------:R-:W-:Y:S01]  /*2fe0*/  ISETP.GT.AND P0, PT, R18.reuse, RZ, P6 ;  /* 0x000000ff1200720c */ /* 0x040fe20003704270 */
[----:B------:R-:W-:Y:S01]  /*2ff0*/  FMUL.FTZ R17, R39, c[0x0][0x320] ;  /* 0x0000c80027117a20 */ /* 0x000fe20000410000 */
        /* <DEDUP_REMOVED lines=22> */
[----:B------:R-:W-:Y:S01]  /*3160*/  ISETP.LT.OR P0, PT, R19, 0x11, P0 ;  /* 0x000000111300780c */ /* 0x000fe20000701670 */
[----:B------:R-:W-:Y:S01]  /*3170*/  FMUL.FTZ R71, R71, c[0x0][0x320] ;  /* 0x0000c80047477a20 */ /* 0x000fe20000410000 */
[----:B-1----:R-:W-:Y:S01]  /*3180*/  FSEL R13, R30, -INF , !P5 ;  /* 0xff8000001e0d7808 */ /* 0x002fe20006800000 */
[----:B------:R-:W1:Y:S01]  /*3190*/  MUFU.TANH R10, R10 ;  /* 0x0000000a000a7308 */ /* 0x000e620000002400 */
[----:B------:R-:W-:-:S02]  /*31a0*/  FSEL R7, R8, -INF , !P0 ;  /* 0xff80000008077808 */ /* 0x000fc40004000000 */
[C---:B------:R-:W-:Y:S02]  /*31b0*/  ISETP.GT.AND P0, PT, R18.reuse, 0x18, P6 ;  /* 0x000000181200780c */ /* 0x040fe40003704270 */
[C---:B------:R-:W-:Y:S02]  /*31c0*/  ISETP.GT.AND P5, PT, R18.reuse, 0x11, P6 ;  /* 0x000000111200780c */ /* 0x040fe400037a4270 */
[C---:B------:R-:W-:Y:S01]  /*31d0*/  ISETP.LT.OR P0, PT, R19.reuse, 0x19, P0 ;  /* 0x000000191300780c */ /* 0x040fe20000701670 */
[----:B------:R-:W3:Y:S01]  /*31e0*/  MUFU.TANH R17, R17 ;  /* 0x0000001100117308 */ /* 0x000ee20000002400 */
[----:B------:R-:W-:Y:S02]  /*31f0*/  ISETP.LT.OR P5, PT, R19, 0x12, P5 ;  /* 0x000000121300780c */ /* 0x000fe40002fa1670 */
[----:B------:R-:W-:Y:S02]  /*3200*/  FSEL R11, R11, -INF , !P0 ;  /* 0xff8000000b0b7808 */ /* 0x000fe40004000000 */
[----:B------:R-:W-:-:S02]  /*3210*/  ISETP.GT.AND P0, PT, R18, 0x20, P6 ;  /* 0x000000201200780c */ /* 0x000fc40003704270 */
[----:B------:R-:W-:Y:S01]  /*3220*/  FSEL R5, R9, -INF , !P5 ;  /* 0xff80000009057808 */ /* 0x000fe20006800000 */
[----:B------:R-:W4:Y:S01]  /*3230*/  MUFU.TANH R21, R21 ;  /* 0x0000001500157308 */ /* 0x000f220000002400 */
[C---:B------:R-:W-:Y:S02]  /*3240*/  ISETP.GT.AND P5, PT, R18.reuse, 0x19, P6 ;  /* 0x000000191200780c */ /* 0x040fe400037a4270 */
[C---:B------:R-:W-:Y:S02]  /*3250*/  ISETP.LT.OR P0, PT, R19.reuse, 0x21, P0 ;  /* 0x000000211300780c */ /* 0x040fe40000701670 */
[----:B------:R-:W-:Y:S02]  /*3260*/  ISETP.LT.OR P5, PT, R19, 0x1a, P5 ;  /* 0x0000001a1300780c */ /* 0x000fe40002fa1670 */
[----:B------:R-:W-:Y:S01]  /*3270*/  FSEL R175, R175, -INF , !P0 ;  /* 0xff800000afaf7808 */ /* 0x000fe20004000000 */
[----:B------:R1:W1:Y:S01]  /*3280*/  MUFU.TANH R178, R34 ;  /* 0x0000002200b27308 */ /* 0x0002620000002400 */
[----:B------:R-:W-:-:S02]  /*3290*/  ISETP.GT.AND P0, PT, R18, 0x28, P6 ;  /* 0x000000281200780c */ /* 0x000fc40003704270 */
[----:B------:R-:W-:Y:S01]  /*32a0*/  FSEL R9, R0, -INF , !P5 ;  /* 0xff80000000097808 */ /* 0x000fe20006800000 */
[----:B------:R-:W-:Y:S01]  /*32b0*/  FMUL.FTZ R0, R43, c[0x0][0x320] ;  /* 0x0000c8002b007a20 */ /* 0x000fe20000410000 */
[C---:B------:R-:W-:Y:S02]  /*32c0*/  ISETP.GT.AND P5, PT, R18.reuse, 0x21, P6 ;  /* 0x000000211200780c */ /* 0x040fe400037a4270 */
[C---:B------:R-:W-:Y:S01]  /*32d0*/  ISETP.LT.OR P0, PT, R19.reuse, 0x29, P0 ;  /* 0x000000291300780c */ /* 0x040fe20000701670 */
[----:B------:R1:W1:Y:S01]  /*32e0*/  MUFU.TANH R162, R35 ;  /* 0x0000002300a27308 */ /* 0x0002620000002400 */
[----:B------:R-:W-:Y:S02]  /*32f0*/  ISETP.LT.OR P5, PT, R19, 0x22, P5 ;  /* 0x000000221300780c */ /* 0x000fe40002fa1670 */
[----:B------:R-:W-:Y:S02]  /*3300*/  FSEL R163, R163, -INF , !P0 ;  /* 0xff800000a3a37808 */ /* 0x000fe40004000000 */
[----:B------:R-:W-:-:S02]  /*3310*/  ISETP.GT.AND P0, PT, R18, 0x30, P6 ;  /* 0x000000301200780c */ /* 0x000fc40003704270 */
[----:B------:R-:W-:Y:S01]  /*3320*/  FSEL R173, R173, -INF , !P5 ;  /* 0xff800000adad7808 */ /* 0x000fe20006800000 */
[----:B------:R-:W1:Y:S01]  /*3330*/  MUFU.TANH R22, R22 ;  /* 0x0000001600167308 */ /* 0x000e620000002400 */
[C---:B------:R-:W-:Y:S02]  /*3340*/  ISETP.GT.AND P5, PT, R18.reuse, 0x29, P6 ;  /* 0x000000291200780c */ /* 0x040fe400037a4270 */
[C---:B------:R-:W-:Y:S02]  /*3350*/  ISETP.LT.OR P0, PT, R19.reuse, 0x31, P0 ;  /* 0x000000311300780c */ /* 0x040fe40000701670 */
[----:B------:R-:W-:Y:S02]  /*3360*/  ISETP.LT.OR P5, PT, R19, 0x2a, P5 ;  /* 0x0000002a1300780c */ /* 0x000fe40002fa1670 */
[----:B------:R-:W-:Y:S01]  /*3370*/  FSEL R171, R171, -INF , !P0 ;  /* 0xff800000abab7808 */ /* 0x000fe20004000000 */
[----:B------:R1:W1:Y:S01]  /*3380*/  MUFU.TANH R160, R70 ;  /* 0x0000004600a07308 */ /* 0x0002620000002400 */
[----:B------:R-:W-:-:S02]  /*3390*/  ISETP.GT.AND P0, PT, R18, 0x38, P6 ;  /* 0x000000381200780c */ /* 0x000fc40003704270 */
[----:B------:R-:W-:Y:S02]  /*33a0*/  FSEL R159, R159, -INF , !P5 ;  /* 0xff8000009f9f7808 */ /* 0x000fe40006800000 */
[----:B------:R-:W-:Y:S02]  /*33b0*/  ISETP.GT.AND P5, PT, R18, 0x31, P6 ;  /* 0x000000311200780c */ /* 0x000fe400037a4270 */
[C---:B------:R-:W-:Y:S01]  /*33c0*/  ISETP.LT.OR P0, PT, R19.reuse, 0x39, P0 ;  /* 0x000000391300780c */ /* 0x040fe20000701670 */
[----:B------:R-:W1:Y:S01]  /*33d0*/  MUFU.TANH R23, R23 ;  /* 0x0000001700177308 */ /* 0x000e620000002400 */
[----:B------:R-:W-:Y:S02]  /*33e0*/  ISETP.LT.OR P5, PT, R19, 0x32, P5 ;  /* 0x000000321300780c */ /* 0x000fe40002fa1670 */
[----:B------:R-:W-:Y:S02]  /*33f0*/  FSEL R167, R167, -INF , !P0 ;  /* 0xff800000a7a77808 */ /* 0x000fe40004000000 */
[----:B------:R-:W-:-:S02]  /*3400*/  PLOP3.LUT P0, PT, PT, PT, UP2, 0x40, 0x0 ;  /* 0x000000000000781c */ /* 0x000fc40003f0e828 */
[----:B------:R-:W-:Y:S01]  /*3410*/  FSEL R169, R169, -INF , !P5 ;  /* 0xff800000a9a97808 */ /* 0x000fe20006800000 */
[----:B------:R-:W1:Y:S01]  /*3420*/  MUFU.TANH R24, R24 ;  /* 0x0000001800187308 */ /* 0x000e620000002400 */
[----:B------:R-:W-:-:S04]  /*3430*/  ISETP.GT.AND P5, PT, R18, 0x39, P6 ;  /* 0x000000391200780c */ /* 0x000fc800037a4270 */
[----:B------:R-:W-:Y:S01]  /*3440*/  ISETP.LT.OR P5, PT, R19, 0x3a, P5 ;  /* 0x0000003a1300780c */ /* 0x000fe20002fa1670 */
[--C-:B--2---:R-:W-:Y:S02]  /*3450*/  IMAD.IADD R19, R16, 0x1, R25.reuse ;  /* 0x0000000110137824 */ /* 0x104fe400078e0219 */
[----:B------:R2:W1:Y:S01]  /*3460*/  MUFU.TANH R172, R66 ;  /* 0x0000004200ac7308 */ /* 0x0004620000002400 */
[----:B------:R-:W-:Y:S02]  /*3470*/  FSEL R165, R165, -INF , !P5 ;  /* 0xff800000a5a57808 */ /* 0x000fe40006800000 */
[----:B------:R-:W-:Y:S01]  /*3480*/  IMNMX R2, R19, R12, PT ;  /* 0x0000000c13027217 */ /* 0x000fe20003800200 */
[----:B------:R-:W-:-:S04]  /*3490*/  IMAD.IADD R19, R14, 0x1, R25 ;  /* 0x000000010e137824 */ /* 0x000fc800078e0219 */
[----:B------:R2:W1:Y:S08]  /*34a0*/  MUFU.TANH R170, R67 ;  /* 0x0000004300aa7308 */ /* 0x0004700000002400 */
[----:B------:R-:W1:Y:S08]  /*34b0*/  MUFU.TANH R0, R0 ;  /* 0x0000000000007308 */ /* 0x000e700000002400 */
[----:B------:R2:W1:Y:S08]  /*34c0*/  MUFU.TANH R168, R74 ;  /* 0x0000004a00a87308 */ /* 0x0004700000002400 */
[----:B------:R2:W1:Y:S08]  /*34d0*/  MUFU.TANH R164, R75 ;  /* 0x0000004b00a47308 */ /* 0x0004700000002400 */
[----:B------:R2:W1:Y:S01]  /*34e0*/  MUFU.TANH R176, R71 ;  /* 0x0000004700b07308 */ /* 0x0004620000002400 */
[----:B------:R-:W-:Y:S05]  /*34f0*/  @P0 BRA `(.L_x_798) ;  /* 0x000001a000000947 */ /* 0x000fea0003800000 */
[----:B---34-:R-:W-:Y:S01]  /*3500*/  IADD3 R25, R25, c[0x0][0x1d0], RZ ;  /* 0x0000740019197a10 */ /* 0x018fe20007ffe0ff */
[----:B------:R-:W-:Y:S03]  /*3510*/  BSSY B0, `(.L_x_799) ;  /* 0x0000013000007945 */ /* 0x000fe60003800000 */
[----:B------:R-:W-:-:S04]  /*3520*/  IADD3 R25, R25, -c[0x0][0x168], RZ ;  /* 0x80005a0019197a10 */ /* 0x000fc80007ffe0ff */
[----:B------:R-:W-:-:S13]  /*3530*/  ISETP.GT.AND P0, PT, R25, -0x1, PT ;  /* 0xffffffff1900780c */ /* 0x000fda0003f04270 */
[----:B------:R-:W-:Y:S05]  /*3540*/  @P0 BRA `(.L_x_800) ;  /* 0x0000009000000947 */ /* 0x000fea0003800000 */
[----:B------:R-:W-:Y:S01]  /*3550*/  ULDC UR4, c[0x0][0x32c] ;  /* 0x0000cb0000047ab9 */ /* 0x000fe20000000800 */
[----:B------:R-:W-:Y:S01]  /*3560*/  LOP3.LUT R12, RZ, R25, RZ, 0x33, !PT ;  /* 0x00000019ff0c7212 */ /* 0x000fe200078e33ff */
[----:B------:R-:W-:-:S06]  /*3570*/  UISETP.NE.AND UP0, UPT, UR6, UR4, UPT ;  /* 0x000000040600728c */ /* 0x000fcc000bf05270 */
[----:B------:R-:W-:Y:S02]  /*3580*/  PLOP3.LUT P5, PT, PT, PT, UP0, 0x80, 0x0 ;  /* 0x000000000000781c */ /* 0x000fe40003faf008 */
[----:B------:R-:W-:-:S11]  /*3590*/  PLOP3.LUT P0, PT, PT, PT, UP0, 0x80, 0x0 ;  /* 0x000000000000781c */ /* 0x000fd60003f0f008 */
[----:B------:R-:W-:-:S05]  /*35a0*/  @P5 IMAD.HI.U32 R8, R12, c[0x0][0x330], RZ ;  /* 0x0000cc000c085a27 */ /* 0x000fca00078e00ff */
[----:B------:R-:W-:-:S04]  /*35b0*/  @P0 SHF.R.U32.HI R12, RZ, c[0x0][0x334], R8 ;  /* 0x0000cd00ff0c0a19 */ /* 0x000fc80000011608 */
[----:B------:R-:W-:Y:S01]  /*35c0*/  LOP3.LUT R25, RZ, R12, RZ, 0x33, !PT ;  /* 0x0000000cff197212 */ /* 0x000fe200078e33ff */
[----:B------:R-:W-:Y:S05]  /*35d0*/  BRA `(.L_x_801) ;  /* 0x0000006000007947 */ /* 0x000fea0003800000 */
.L_x_800:
[----:B------:R-:W-:Y:S02]  /*35e0*/  ULDC UR4, c[0x0][0x32c] ;  /* 0x0000cb0000047ab9 */ /* 0x000fe40000000800 */
[----:B------:R-:W-:-:S06]  /*35f0*/  UISETP.NE.AND UP0, UPT, UR6, UR4, UPT ;  /* 0x000000040600728c */ /* 0x000fcc000bf05270 */
[----:B------:R-:W-:Y:S02]  /*3600*/  PLOP3.LUT P5, PT, PT, PT, UP0, 0x80, 0x0 ;  /* 0x000000000000781c */ /* 0x000fe40003faf008 */
[----:B------:R-:W-:-:S11]  /*3610*/  PLOP3.LUT P0, PT, PT, PT, UP0, 0x80, 0x0 ;  /* 0x000000000000781c */ /* 0x000fd60003f0f008 */
[----:B------:R-:W-:-:S05]  /*3620*/  @P5 IMAD.HI.U32 R8, R25, c[0x0][0x330], RZ ;  /* 0x0000cc0019085a27 */ /* 0x000fca00078e00ff */
[----:B------:R-:W-:Y:S02]  /*3630*/  @P0 SHF.R.U32.HI R25, RZ, c[0x0][0x334], R8 ;  /* 0x0000cd00ff190a19 */ /* 0x000fe40000011608 */
.L_x_801:
[----:B------:R-:W-:Y:S05]  /*3640*/  BSYNC B0 ;  /* 0x0000000000007941 */ /* 0x000fea0003800000 */
.L_x_799:
[----:B------:R-:W-:-:S04]  /*3650*/  IMAD R6, R25, c[0x0][0x32c], -R6 ;  /* 0x0000cb0019067a24 */ /* 0x000fc800078e0a06 */
[----:B------:R-:W-:-:S05]  /*3660*/  IMAD.IADD R6, R6, 0x1, -R201 ;  /* 0x0000000106067824 */ /* 0x000fca00078e0ac9 */
[----:B------:R-:W-:Y:S02]  /*3670*/  IADD3 R25, R6, c[0x0][0x32c], RZ ;  /* 0x0000cb0006197a10 */ /* 0x000fe40007ffe0ff */
[----:B------:R-:W-:Y:S02]  /*3680*/  IMNMX R19, R19, R6, !PT ;  /* 0x0000000613137217 */ /* 0x000fe40007800200 */
[----:B------:R-:W-:Y:S02]  /*3690*/  IMNMX R2, R2, R25, PT ;  /* 0x0000001902027217 */ /* 0x000fe40003800200 */
.L_x_798:
[----:B---34-:R-:W-:Y:S01]  /*36a0*/  ISETP.GT.AND P0, PT, R19, 0x1, P6 ;  /* 0x000000011300780c */ /* 0x018fe20003704270 */
[----:B------:R-:W-:-:S04]  /*36b0*/  DEPBAR.LE SB0, 0x2 ;  /* 0x000080800000791a */ /* 0x000fc80000000000 */
[----:B------:R-:W-:Y:S01]  /*36c0*/  BAR.SYNC.DEFER_BLOCKING 0x0 ;  /* 0x0000000000007b1d */ /* 0x000fe20000010000 */
[----:B------:R-:W-:Y:S01]  /*36d0*/  ISETP.GT.AND P5, PT, R19, 0x8, P6 ;  /* 0x000000081300780c */ /* 0x000fe200037a4270 */
[----:B------:R-:W-:Y:S01]  /*36e0*/  IMAD.SHL.U32 R135, R4, 0x2, RZ ;  /* 0x0000000204877824 */ /* 0x000fe200078e00ff */
[C---:B------:R-:W-:Y:S01]  /*36f0*/  ISETP.LT.OR P0, PT, R2.reuse, 0x2, P0 ;  /* 0x000000020200780c */ /* 0x040fe20000701670 */
[----:B------:R-:W-:Y:S01]  /*3700*/  UIADD3 UR4, UR17, -0x3, URZ ;  /* 0xfffffffd11047890 */ /* 0x000fe2000fffe03f */
[----:B------:R-:W-:Y:S01]  /*3710*/  ISETP.LT.OR P5, PT, R2, 0x9, P5 ;  /* 0x000000090200780c */ /* 0x000fe20002fa1670 */
[--C-:B------:R-:W-:Y:S01]  /*3720*/  IMAD R134, R3, 0x2, R135.reuse ;  /* 0x0000000203867824 */ /* 0x100fe200078e0287 */
[----:B------:R-:W-:Y:S01]  /*3730*/  FMNMX.FTZ R6, R48, R29, !PT ;  /* 0x0000001d30067209 */ /* 0x000fe20007810000 */
[----:B------:R-:W-:Y:S01]  /*3740*/  IMAD.IADD R166, R187, 0x1, R135 ;  /* 0x00000001bba67824 */ /* 0x000fe200078e0287 */
[----:B-1----:R-:W-:Y:S01]  /*3750*/  FSEL R18, R23, -INF , !P0 ;  /* 0xff80000017127808 */ /* 0x002fe20004000000 */
[----:B------:R-:W-:Y:S01]  /*3760*/  IMAD.IADD R155, R187, 0x1, R134 ;  /* 0x00000001bb9b7824 */ /* 0x000fe200078e0286 */
[----:B------:R-:W-:Y:S01]  /*3770*/  ISETP.GT.AND P0, PT, R19, 0x9, P6 ;  /* 0x000000091300780c */ /* 0x000fe20003704270 */
[----:B------:R-:W-:Y:S01]  /*3780*/  IMAD R3, R3, 0x2, R166 ;  /* 0x0000000203037824 */ /* 0x000fe200078e02a6 */
[----:B------:R-:W-:Y:S01]  /*3790*/  FSEL R16, R21, -INF , !P5 ;  /* 0xff80000015107808 */ /* 0x000fe20006800000 */
[----:B------:R-:W-:Y:S01]  /*37a0*/  UISETP.GE.AND UP0, UPT, UR4, UR10, UPT ;  /* 0x0000000a0400728c */ /* 0x000fe2000bf06270 */
[----:B------:R-:W-:Y:S01]  /*37b0*/  ISETP.GT.AND P5, PT, R19, 0x10, P6 ;  /* 0x000000101300780c */ /* 0x000fe200037a4270 */
[----:B------:R-:W-:Y:S01]  /*37c0*/  UIADD3 UR17, UR17, -0x2, URZ ;  /* 0xfffffffe11117890 */ /* 0x000fe2000fffe03f */
[----:B------:R-:W-:-:S02]  /*37d0*/  FMNMX.FTZ R6, R15, R6, !PT ;  /* 0x000000060f067209 */ /* 0x000fc40007810000 */
[C---:B------:R-:W-:Y:S02]  /*37e0*/  ISETP.LT.OR P0, PT, R2.reuse, 0xa, P0 ;  /* 0x0000000a0200780c */ /* 0x040fe40000701670 */
[----:B------:R-:W-:Y:S02]  /*37f0*/  ISETP.LT.OR P5, PT, R2, 0x11, P5 ;  /* 0x000000110200780c */ /* 0x000fe40002fa1670 */
[----:B------:R-:W-:Y:S01]  /*3800*/  FMNMX.FTZ R8, R13, R6, !PT ;  /* 0x000000060d087209 */ /* 0x000fe20007810000 */
[----:B------:R-:W-:Y:S01]  /*3810*/  LDSM.16.MT88.4 R40, [R135+0x2100] ;  /* 0x002100008728783b */ /* 0x000fe20000004200 */
[----:B------:R-:W-:Y:S01]  /*3820*/  FSEL R6, R22, -INF , !P0 ;  /* 0xff80000016067808 */ /* 0x000fe20004000000 */
[----:B------:R-:W-:Y:S01]  /*3830*/  @UP0 USHF.R.S32.HI UR5, URZ, 0x1f, UR4 ;  /* 0x0000001f3f050899 */ /* 0x000fe20008011404 */
[----:B------:R-:W-:Y:S01]  /*3840*/  ISETP.GT.AND P0, PT, R19, 0x11, P6 ;  /* 0x000000111300780c */ /* 0x000fe20003704270 */
[----:B--2---:R-:W-:Y:S01]  /*3850*/  LDSM.16.MT88.4 R64, [R155+0x2100] ;  /* 0x002100009b40783b */ /* 0x004fe20000004200 */
[----:B------:R-:W-:-:S02]  /*3860*/  FSEL R14, R24, -INF , !P5 ;  /* 0xff800000180e7808 */ /* 0x000fc40006800000 */
[----:B------:R-:W-:Y:S01]  /*3870*/  FMNMX.FTZ R8, R7, R8, !PT ;  /* 0x0000000807087209 */ /* 0x000fe20007810000 */
[----:B------:R-:W-:Y:S01]  /*3880*/  LDSM.16.MT88.4 R72, [R135+0x4100] ;  /* 0x004100008748783b */ /* 0x000fe20000004200 */
[----:B------:R-:W-:Y:S02]  /*3890*/  ISETP.GT.AND P5, PT, R19, RZ, P6 ;  /* 0x000000ff1300720c */ /* 0x000fe400037a4270 */
[C---:B------:R-:W-:Y:S01]  /*38a0*/  ISETP.LT.OR P0, PT, R2.reuse, 0x12, P0 ;  /* 0x000000120200780c */ /* 0x040fe20000701670 */
[----:B------:R-:W-:Y:S01]  /*38b0*/  LDSM.16.MT88.4 R124, [R135+0x100] ;  /* 0x00010000877c783b */ /* 0x000fe20000004200 */
[----:B------:R-:W-:Y:S02]  /*38c0*/  FMNMX.FTZ R8, R5, R8, !PT ;  /* 0x0000000805087209 */ /* 0x000fe40007810000 */
[----:B------:R-:W-:Y:S01]  /*38d0*/  ISETP.LT.OR P5, PT, R2, 0x1, P5 ;  /* 0x000000010200780c */ /* 0x000fe20002fa1670 */
[----:B------:R-:W-:Y:S01]  /*38e0*/  LDSM.16.MT88.4 R116, [R166+0x100] ;  /* 0x00010000a674783b */ /* 0x000fe20000004200 */
[----:B------:R-:W-:-:S02]  /*38f0*/  FSEL R12, R0, -INF , !P0 ;  /* 0xff800000000c7808 */ /* 0x000fc40004000000 */
[----:B------:R-:W-:Y:S01]  /*3900*/  FMNMX.FTZ R0, R11, R8, !PT ;  /* 0x000000080b007209 */ /* 0x000fe20007810000 */
[----:B------:R-:W-:Y:S01]  /*3910*/  LDSM.16.MT88.4 R108, [R134+0x100] ;  /* 0x00010000866c783b */ /* 0x000fe20000004200 */
[----:B------:R-:W-:Y:S02]  /*3920*/  FSEL R28, R28, -INF , !P5 ;  /* 0xff8000001c1c7808 */ /* 0x000fe40006800000 */
[----:B------:R-:W-:Y:S01]  /*3930*/  FMNMX.FTZ R0, R9, R0, !PT ;  /* 0x0000000009007209 */ /* 0x000fe20007810000 */
[----:B------:R-:W-:Y:S01]  /*3940*/  LDSM.16.MT88.4 R100, [R3+0x100] ;  /* 0x000100000364783b */ /* 0x000fe20000004200 */
[----:B------:R-:W-:Y:S02]  /*3950*/  FMNMX.FTZ R21, R28, R18, !PT ;  /* 0x000000121c157209 */ /* 0x000fe40007810000 */
[----:B------:R-:W-:Y:S01]  /*3960*/  ISETP.GT.AND P5, PT, R19, 0x19, P6 ;  /* 0x000000191300780c */ /* 0x000fe200037a4270 */
[----:B------:R-:W-:Y:S01]  /*3970*/  LDSM.16.MT88.4 R56, [R134+0x2100] ;  /* 0x002100008638783b */ /* 0x000fe20000004200 */
[----:B------:R-:W-:-:S02]  /*3980*/  FMNMX.FTZ R0, R175, R0, !PT ;  /* 0x00000000af007209 */ /* 0x000fc40007810000 */
[----:B------:R-:W-:Y:S01]  /*3990*/  ISETP.GT.AND P0, PT, R19, 0x18, P6 ;  /* 0x000000181300780c */ /* 0x000fe20003704270 */
[----:B------:R-:W-:Y:S01]  /*39a0*/  LDSM.16.MT88.4 R80, [R166+0x4100] ;  /* 0x00410000a650783b */ /* 0x000fe20000004200 */
[----:B------:R-:W-:Y:S02]  /*39b0*/  FMNMX.FTZ R21, R16, R21, !PT ;  /* 0x0000001510157209 */ /* 0x000fe40007810000 */
[C---:B------:R-:W-:Y:S01]  /*39c0*/  ISETP.LT.OR P5, PT, R2.reuse, 0x1a, P5 ;  /* 0x0000001a0200780c */ /* 0x040fe20002fa1670 */
[----:B------:R-:W-:Y:S01]  /*39d0*/  LDSM.16.MT88.4 R88, [R134+0x4100] ;  /* 0x004100008658783b */ /* 0x000fe20000004200 */
[----:B------:R-:W-:Y:S02]  /*39e0*/  FMNMX.FTZ R0, R173, R0, !PT ;  /* 0x00000000ad007209 */ /* 0x000fe40007810000 */
[----:B------:R-:W-:Y:S01]  /*39f0*/  ISETP.LT.OR P0, PT, R2, 0x19, P0 ;  /* 0x000000190200780c */ /* 0x000fe20000701670 */
[----:B------:R-:W-:Y:S01]  /*3a00*/  LDSM.16.MT88.4 R140, [R135+0x900] ;  /* 0x00090000878c783b */ /* 0x000fe20000004200 */
[----:B------:R-:W-:-:S02]  /*3a10*/  FMNMX.FTZ R21, R6, R21, !PT ;  /* 0x0000001506157209 */ /* 0x000fc40007810000 */
[----:B------:R-:W-:Y:S01]  /*3a20*/  FSEL R8, R17, -INF , !P5 ;  /* 0xff80000011087808 */ /* 0x000fe20006800000 */
[----:B------:R-:W-:Y:S01]  /*3a30*/  LDSM.16.MT88.4 R32, [R134+0x900] ;  /* 0x000900008620783b */ /* 0x000fe20000004200 */
[----:B------:R-:W-:Y:S02]  /*3a40*/  FMNMX.FTZ R0, R163, R0, !PT ;  /* 0x00000000a3007209 */ /* 0x000fe40007810000 */
[----:B------:R-:W-:Y:S01]  /*3a50*/  FSEL R10, R10, -INF , !P0 ;  /* 0xff8000000a0a7808 */ /* 0x000fe20004000000 */
[----:B------:R-:W-:Y:S01]  /*3a60*/  LDSM.16.MT88.4 R136, [R166+0x900] ;  /* 0x00090000a688783b */ /* 0x000fe20000004200 */
[----:B------:R-:W-:Y:S02]  /*3a70*/  FMNMX.FTZ R17, R14, R21, !PT ;  /* 0x000000150e117209 */ /* 0x000fe40007810000 */
[----:B------:R-:W-:Y:S01]  /*3a80*/  ISETP.GT.AND P0, PT, R19, 0x20, P6 ;  /* 0x000000201300780c */ /* 0x000fe20003704270 */
[----:B------:R-:W-:Y:S01]  /*3a90*/  LDSM.16.MT88.4 R24, [R166+0x2900] ;  /* 0x00290000a618783b */ /* 0x000fe20000004200 */
[----:B------:R-:W-:-:S02]  /*3aa0*/  FMNMX.FTZ R0, R159, R0, !PT ;  /* 0x000000009f007209 */ /* 0x000fc40007810000 */
[----:B------:R-:W-:Y:S02]  /*3ab0*/  FMNMX.FTZ R17, R12, R17, !PT ;  /* 0x000000110c117209 */ /* 0x000fe40007810000 */
[----:B------:R-:W-:Y:S02]  /*3ac0*/  ISETP.LT.OR P0, PT, R2, 0x21, P0 ;  /* 0x000000210200780c */ /* 0x000fe40000701670 */
[----:B------:R-:W-:Y:S02]  /*3ad0*/  ISETP.GT.AND P5, PT, R19, 0x21, P6 ;  /* 0x000000211300780c */ /* 0x000fe400037a4270 */
[----:B------:R-:W-:Y:S02]  /*3ae0*/  FMNMX.FTZ R0, R171, R0, !PT ;  /* 0x00000000ab007209 */ /* 0x000fe40007810000 */
[----:B------:R-:W-:Y:S02]  /*3af0*/  FMNMX.FTZ R17, R10, R17, !PT ;  /* 0x000000110a117209 */ /* 0x000fe40007810000 */
[----:B------:R-:W-:-:S02]  /*3b00*/  FSEL R178, R178, -INF , !P0 ;  /* 0xff800000b2b27808 */ /* 0x000fc40004000000 */
[----:B------:R-:W-:Y:S02]  /*3b10*/  ISETP.GT.AND P0, PT, R19, 0x28, P6 ;  /* 0x000000281300780c */ /* 0x000fe40003704270 */
[----:B------:R-:W-:Y:S02]  /*3b20*/  ISETP.LT.OR P5, PT, R2, 0x22, P5 ;  /* 0x000000220200780c */ /* 0x000fe40002fa1670 */
[----:B------:R-:W-:Y:S02]  /*3b30*/  FMNMX.FTZ R0, R169, R0, !PT ;  /* 0x00000000a9007209 */ /* 0x000fe40007810000 */
[----:B------:R-:W-:Y:S02]  /*3b40*/  FMNMX.FTZ R17, R8, R17, !PT ;  /* 0x0000001108117209 */ /* 0x000fe40007810000 */
[----:B------:R-:W-:Y:S02]  /*3b50*/  ISETP.LT.OR P0, PT, R2, 0x29, P0 ;  /* 0x000000290200780c */ /* 0x000fe40000701670 */
[----:B------:R-:W-:-:S02]  /*3b60*/  FSEL R162, R162, -INF , !P5 ;  /* 0xff800000a2a27808 */ /* 0x000fc40006800000 */
[----:B------:R-:W-:Y:S02]  /*3b70*/  ISETP.GT.AND P5, PT, R19, 0x29, P6 ;  /* 0x000000291300780c */ /* 0x000fe400037a4270 */
[----:B------:R-:W-:Y:S02]  /*3b80*/  FMNMX.FTZ R0, R167, R0, !PT ;  /* 0x00000000a7007209 */ /* 0x000fe40007810000 */
[----:B------:R-:W-:Y:S02]  /*3b90*/  FMNMX.FTZ R17, R178, R17, !PT ;  /* 0x00000011b2117209 */ /* 0x000fe40007810000 */
[----:B------:R-:W-:Y:S02]  /*3ba0*/  FSEL R160, R160, -INF , !P0 ;  /* 0xff800000a0a07808 */ /* 0x000fe40004000000 */
[----:B------:R-:W-:Y:S02]  /*3bb0*/  ISETP.GT.AND P0, PT, R19, 0x30, P6 ;  /* 0x000000301300780c */ /* 0x000fe40003704270 */
[----:B------:R-:W-:-:S02]  /*3bc0*/  ISETP.LT.OR P5, PT, R2, 0x2a, P5 ;  /* 0x0000002a0200780c */ /* 0x000fc40002fa1670 */
[----:B------:R-:W-:Y:S02]  /*3bd0*/  FMNMX.FTZ R0, R165, R0, !PT ;  /* 0x00000000a5007209 */ /* 0x000fe40007810000 */
[----:B------:R-:W-:Y:S02]  /*3be0*/  FMNMX.FTZ R21, R162, R17, !PT ;  /* 0x00000011a2157209 */ /* 0x000fe40007810000 */
[----:B------:R-:W-:Y:S01]  /*3bf0*/  ISETP.LT.OR P0, PT, R2, 0x31, P0 ;  /* 0x000000310200780c */ /* 0x000fe20000701670 */
[----:B------:R-:W1:Y:S01]  /*3c00*/  SHFL.BFLY PT, R17, R0, 0x2, 0x1f ;  /* 0x0c401f0000117f89 */ /* 0x000e6200000e0000 */
[----:B------:R-:W-:Y:S02]  /*3c10*/  FSEL R176, R176, -INF , !P5 ;  /* 0xff800000b0b07808 */ /* 0x000fe40006800000 */
[----:B------:R-:W-:Y:S02]  /*3c20*/  ISETP.GT.AND P5, PT, R19, 0x31, P6 ;  /* 0x000000311300780c */ /* 0x000fe400037a4270 */
[----:B------:R-:W-:-:S02]  /*3c30*/  FMNMX.FTZ R21, R160, R21, !PT ;  /* 0x00000015a0157209 */ /* 0x000fc40007810000 */
[----:B------:R-:W-:Y:S02]  /*3c40*/  FSEL R172, R172, -INF , !P0 ;  /* 0xff800000acac7808 */ /* 0x000fe40004000000 */
[C---:B------:R-:W-:Y:S02]  /*3c50*/  ISETP.GT.AND P0, PT, R19.reuse, 0x38, P6 ;  /* 0x000000381300780c */ /* 0x040fe40003704270 */
[----:B------:R-:W-:Y:S02]  /*3c60*/  ISETP.LT.OR P5, PT, R2, 0x32, P5 ;  /* 0x000000320200780c */ /* 0x000fe40002fa1670 */
[----:B------:R-:W-:Y:S02]  /*3c70*/  FMNMX.FTZ R21, R176, R21, !PT ;  /* 0x00000015b0157209 */ /* 0x000fe40007810000 */
[----:B------:R-:W-:Y:S02]  /*3c80*/  ISETP.GT.AND P6, PT, R19, 0x39, P6 ;  /* 0x000000391300780c */ /* 0x000fe400037c4270 */
[----:B------:R-:W-:-:S02]  /*3c90*/  ISETP.LT.OR P0, PT, R2, 0x39, P0 ;  /* 0x000000390200780c */ /* 0x000fc40000701670 */
[----:B------:R-:W-:Y:S02]  /*3ca0*/  FSEL R170, R170, -INF , !P5 ;  /* 0xff800000aaaa7808 */ /* 0x000fe40006800000 */
[----:B------:R-:W-:Y:S02]  /*3cb0*/  FMNMX.FTZ R21, R172, R21, !PT ;  /* 0x00000015ac157209 */ /* 0x000fe40007810000 */
[----:B------:R-:W-:Y:S02]  /*3cc0*/  ISETP.LT.OR P6, PT, R2, 0x3a, P6 ;  /* 0x0000003a0200780c */ /* 0x000fe400037c1670 */
[----:B------:R-:W-:Y:S02]  /*3cd0*/  FSEL R168, R168, -INF , !P0 ;  /* 0xff800000a8a87808 */ /* 0x000fe40004000000 */
[----:B------:R-:W-:Y:S02]  /*3ce0*/  FMNMX.FTZ R21, R170, R21, !PT ;  /* 0x00000015aa157209 */ /* 0x000fe40007810000 */
[----:B------:R-:W-:-:S02]  /*3cf0*/  FSEL R164, R164, -INF , !P6 ;  /* 0xff800000a4a47808 */ /* 0x000fc40007000000 */
[----:B------:R-:W-:Y:S02]  /*3d00*/  FMNMX.FTZ R19, R168, R21, !PT ;  /* 0x00000015a8137209 */ /* 0x000fe40007810000 */
[----:B-1----:R-:W-:Y:S02]  /*3d10*/  FMNMX.FTZ R21, R0, R17, !PT ;  /* 0x0000001100157209 */ /* 0x002fe40007810000 */
[----:B------:R-:W-:Y:S02]  /*3d20*/  FMNMX.FTZ R19, R164, R19, !PT ;  /* 0x00000013a4137209 */ /* 0x000fe40007810000 */
[----:B------:R-:W-:Y:S01]  /*3d30*/  PLOP3.LUT P6, PT, PT, PT, UP0, 0x80, 0x0 ;  /* 0x000000000000781c */ /* 0x000fe20003fcf008 */
[----:B------:R-:W1:Y:S01]  /*3d40*/  SHFL.BFLY PT, R2, R21, 0x1, 0x1f ;  /* 0x0c201f0015027f89 */ /* 0x000e6200000e0000 */
[----:B------:R-:W-:-:S03]  /*3d50*/  PLOP3.LUT P5, PT, PT, PT, UP0, 0x80, 0x0 ;  /* 0x000000000000781c */ /* 0x000fc60003faf008 */
[----:B------:R-:W2:Y:S01]  /*3d60*/  SHFL.BFLY PT, R0, R19, 0x2, 0x1f ;  /* 0x0c401f0013007f89 */ /* 0x000ea200000e0000 */
[----:B-1----:R-:W-:-:S03]  /*3d70*/  FMNMX.FTZ R2, R21, R2, !PT ;  /* 0x0000000215027209 */ /* 0x002fc60007810000 */
[----:B------:R-:W-:Y:S01]  /*3d80*/  LDSM.16.MT88.4 R20, [R134+0x2900] ;  /* 0x002900008614783b */ /* 0x000fe20000004200 */
[----:B--2---:R-:W-:Y:S01]  /*3d90*/  FMNMX.FTZ R17, R19, R0, !PT ;  /* 0x0000000013117209 */ /* 0x004fe20007810000 */
[C---:B------:R-:W-:Y:S01]  /*3da0*/  FMUL.FTZ R174, R2.reuse, c[0x0][0x2d0] ;  /* 0x0000b40002ae7a20 */ /* 0x040fe20000410000 */
[----:B------:R-:W-:-:S03]  /*3db0*/  FSETP.NEU.FTZ.AND P0, PT, R2, -INF , PT ;  /* 0xff8000000200780b */ /* 0x000fc60003f1d000 */
[----:B------:R-:W1:Y:S01]  /*3dc0*/  SHFL.BFLY PT, R0, R17, 0x1, 0x1f ;  /* 0x0c201f0011007f89 */ /* 0x000e6200000e0000 */
[----:B------:R-:W-:-:S05]  /*3dd0*/  FSEL R174, R174, RZ, P0 ;  /* 0x000000ffaeae7208 */ /* 0x000fca0000000000 */
[--C-:B------:R-:W-:Y:S02]  /*3de0*/  FFMA.FTZ R158, R48, c[0x0][0x2d0], -R174.reuse ;  /* 0x0000b400309e7a23 */ /* 0x100fe400000108ae */
[--C-:B------:R-:W-:Y:S01]  /*3df0*/  FFMA.FTZ R157, R29, c[0x0][0x2d0], -R174.reuse ;  /* 0x0000b4001d9d7a23 */ /* 0x100fe200000108ae */
[----:B------:R-:W2:Y:S01]  /*3e00*/  LDSM.16.MT88.4 R48, [R166+0x2100] ;  /* 0x00210000a630783b */ /* 0x000ea20000004200 */
[--C-:B------:R-:W-:Y:S02]  /*3e10*/  FFMA.FTZ R156, R15, c[0x0][0x2d0], -R174.reuse ;  /* 0x0000b4000f9c7a23 */ /* 0x100fe400000108ae */
[--C-:B------:R-:W-:Y:S01]  /*3e20*/  FFMA.FTZ R151, R13, c[0x0][0x2d0], -R174.reuse ;  /* 0x0000b4000d977a23 */ /* 0x100fe200000108ae */
[----:B------:R-:W-:Y:S01]  /*3e30*/  MUFU.EX2 R158, R158 ;  /* 0x0000009e009e7308 */ /* 0x000fe20000000800 */
[--C-:B------:R-:W-:Y:S02]  /*3e40*/  FFMA.FTZ R152, R7, c[0x0][0x2d0], -R174.reuse ;  /* 0x0000b40007987a23 */ /* 0x100fe400000108ae */
[----:B------:R-:W-:-:S02]  /*3e50*/  FFMA.FTZ R149, R5, c[0x0][0x2d0], -R174 ;  /* 0x0000b40005957a23 */ /* 0x000fc400000108ae */
[--C-:B------:R-:W-:Y:S02]  /*3e60*/  FFMA.FTZ R146, R11, c[0x0][0x2d0], -R174.reuse ;  /* 0x0000b4000b927a23 */ /* 0x100fe400000108ae */
[--C-:B------:R-:W-:Y:S01]  /*3e70*/  FFMA.FTZ R145, R9, c[0x0][0x2d0], -R174.reuse ;  /* 0x0000b40009917a23 */ /* 0x100fe200000108ae */
[----:B------:R-:W3:Y:S01]  /*3e80*/  MUFU.EX2 R157, R157 ;  /* 0x0000009d009d7308 */ /* 0x000ee20000000800 */
[----:B------:R-:W-:Y:S01]  /*3e90*/  FFMA.FTZ R205, R165, c[0x0][0x2d0], -R174 ;  /* 0x0000b400a5cd7a23 */ /* 0x000fe200000108ae */
[----:B-1----:R-:W-:-:S04]  /*3ea0*/  FMNMX.FTZ R0, R17, R0, !PT ;  /* 0x0000000011007209 */ /* 0x002fc80007810000 */
[C---:B------:R-:W-:Y:S01]  /*3eb0*/  FSETP.NEU.FTZ.AND P0, PT, R0.reuse, -INF , PT ;  /* 0xff8000000000780b */ /* 0x040fe20003f1d000 */
[----:B------:R-:W-:Y:S01]  /*3ec0*/  FMUL.FTZ R161, R0, c[0x0][0x2d0] ;  /* 0x0000b40000a17a20 */ /* 0x000fe20000410000 */
[----:B------:R-:W-:Y:S04]  /*3ed0*/  MUFU.EX2 R156, R156 ;  /* 0x0000009c009c7308 */ /* 0x000fe80000000800 */
[----:B------:R-:W-:Y:S02]  /*3ee0*/  FSEL R161, R161, RZ, P0 ;  /* 0x000000ffa1a17208 */ /* 0x000fe40000000000 */
[----:B------:R-:W-:Y:S02]  /*3ef0*/  PLOP3.LUT P0, PT, PT, PT, UP0, 0x80, 0x0 ;  /* 0x000000000000781c */ /* 0x000fe40003f0f008 */
[----:B------:R-:W1:Y:S01]  /*3f00*/  MUFU.EX2 R151, R151 ;  /* 0x0000009700977308 */ /* 0x000e620000000800 */
[--C-:B------:R-:W-:Y:S01]  /*3f10*/  FFMA.FTZ R154, R28, c[0x0][0x2d0], -R161.reuse ;  /* 0x0000b4001c9a7a23 */ /* 0x100fe200000108a1 */
[----:B---3--:R-:W-:Y:S01]  /*3f20*/  F2FP.PACK_AB R96, R157, R158 ;  /* 0x0000009e9d60723e */ /* 0x008fe200000000ff */
[--C-:B------:R-:W-:Y:S01]  /*3f30*/  FFMA.FTZ R153, R18, c[0x0][0x2d0], -R161.reuse ;  /* 0x0000b40012997a23 */ /* 0x100fe200000108a1 */
[----:B------:R-:W-:Y:S01]  /*3f40*/  LDSM.16.MT88.4 R28, [R155+0x900] ;  /* 0x000900009b1c783b */ /* 0x000fe20000004200 */
[----:B------:R-:W-:-:S02]  /*3f50*/  FFMA.FTZ R150, R16, c[0x0][0x2d0], -R161 ;  /* 0x0000b40010967a23 */ /* 0x000fc400000108a1 */
[--C-:B------:R-:W-:Y:S01]  /*3f60*/  FFMA.FTZ R147, R6, c[0x0][0x2d0], -R161.reuse ;  /* 0x0000b40006937a23 */ /* 0x100fe200000108a1 */
[----:B------:R-:W-:Y:S01]  /*3f70*/  MUFU.EX2 R154, R154 ;  /* 0x0000009a009a7308 */ /* 0x000fe20000000800 */
[----:B------:R3:W4:Y:S01]  /*3f80*/  LDSM.16.MT88.4 R4, [R3+0x4100] ;  /* 0x004100000304783b */ /* 0x0007220000004200 */
[--C-:B------:R-:W-:Y:S02]  /*3f90*/  FFMA.FTZ R148, R14, c[0x0][0x2d0], -R161.reuse ;  /* 0x0000b4000e947a23 */ /* 0x100fe400000108a1 */
[--C-:B------:R-:W-:Y:S01]  /*3fa0*/  FFMA.FTZ R133, R12, c[0x0][0x2d0], -R161.reuse ;  /* 0x0000b4000c857a23 */ /* 0x100fe200000108a1 */
[----:B------:R-:W5:Y:S01]  /*3fb0*/  LDSM.16.MT88.4 R16, [R135+0x2900] ;  /* 0x002900008710783b */ /* 0x000f620000004200 */
[--C-:B------:R-:W-:Y:S02]  /*3fc0*/  FFMA.FTZ R144, R10, c[0x0][0x2d0], -R161.reuse ;  /* 0x0000b4000a907a23 */ /* 0x100fe400000108a1 */
[----:B------:R-:W2:Y:S01]  /*3fd0*/  MUFU.EX2 R153, R153 ;  /* 0x0000009900997308 */ /* 0x000ea20000000800 */
[----:B-1----:R-:W-:Y:S01]  /*3fe0*/  F2FP.PACK_AB R98, R151, R156 ;  /* 0x0000009c9762723e */ /* 0x002fe200000000ff */
[----:B------:R-:W1:Y:S01]  /*3ff0*/  LDSM.16.MT88.4 R12, [R155+0x2900] ;  /* 0x002900009b0c783b */ /* 0x000e620000004200 */
[----:B------:R-:W-:-:S02]  /*4000*/  FFMA.FTZ R162, R162, c[0x0][0x2d0], -R161 ;  /* 0x0000b400a2a27a23 */ /* 0x000fc400000108a1 */
[--C-:B------:R-:W-:Y:S02]  /*4010*/  FFMA.FTZ R160, R160, c[0x0][0x2d0], -R161.reuse ;  /* 0x0000b400a0a07a23 */ /* 0x100fe400000108a1 */
[--C-:B------:R-:W-:Y:S01]  /*4020*/  FFMA.FTZ R170, R170, c[0x0][0x2d0], -R161.reuse ;  /* 0x0000b400aaaa7a23 */ /* 0x100fe200000108a1 */
[----:B------:R-:W-:Y:S01]  /*4030*/  MUFU.EX2 R150, R150 ;  /* 0x0000009600967308 */ /* 0x000fe20000000800 */
[--C-:B------:R-:W-:Y:S02]  /*4040*/  FFMA.FTZ R165, R168, c[0x0][0x2d0], -R161.reuse ;  /* 0x0000b400a8a57a23 */ /* 0x100fe400000108a1 */
[----:B------:R-:W-:Y:S02]  /*4050*/  FFMA.FTZ R206, R164, c[0x0][0x2d0], -R161 ;  /* 0x0000b400a4ce7a23 */ /* 0x000fe400000108a1 */
[----:B------:R-:W-:-:S03]  /*4060*/  FADD.FTZ R157, R158, R157 ;  /* 0x0000009d9e9d7221 */ /* 0x000fc60000010000 */
[----:B------:R-:W4:Y:S01]  /*4070*/  MUFU.EX2 R147, R147 ;  /* 0x0000009300937308 */ /* 0x000f220000000800 */
[----:B--2---:R-:W-:Y:S01]  /*4080*/  F2FP.PACK_AB R97, R153, R154 ;  /* 0x0000009a9961723e */ /* 0x004fe200000000ff */
[----:B---3--:R-:W-:Y:S02]  /*4090*/  FFMA.FTZ R3, R8, c[0x0][0x2d0], -R161 ;  /* 0x0000b40008037a23 */ /* 0x008fe400000108a1 */
[----:B------:R-:W2:Y:S01]  /*40a0*/  LDSM.16.MT88.4 R8, [R135+0x4900] ;  /* 0x004900008708783b */ /* 0x000ea20000004200 */
[----:B------:R-:W-:Y:S02]  /*40b0*/  FADD.FTZ R153, R154, R153 ;  /* 0x000000999a997221 */ /* 0x000fe40000010000 */
[----:B------:R-:W-:Y:S01]  /*40c0*/  FADD.FTZ R156, R156, R157 ;  /* 0x0000009d9c9c7221 */ /* 0x000fe20000010000 */
[----:B------:R-:W-:Y:S03]  /*40d0*/  MUFU.EX2 R152, R152 ;  /* 0x0000009800987308 */ /* 0x000fe60000000800 */
[----:B------:R-:W-:Y:S01]  /*40e0*/  FADD.FTZ R151, R151, R156 ;  /* 0x0000009c97977221 */ /* 0x000fe20000010000 */
[----:B----4-:R-:W-:-:S04]  /*40f0*/  F2FP.PACK_AB R99, R147, R150 ;  /* 0x000000969363723e */ /* 0x010fc800000000ff */
[----:B------:R-:W3:Y:S01]  /*4100*/  MUFU.EX2 R149, R149 ;  /* 0x0000009500957308 */ /* 0x000ee20000000800 */
        /* <DEDUP_REMOVED lines=26> */
[C---:B------:R-:W-:Y:S08]  /*42b0*/  HMMA.16816.F32 R76, R96.reuse, R80, RZ ;  /* 0x00000050604c723c */ /* 0x040ff000000018ff */
        /* <DEDUP_REMOVED lines=9> */
[C---:B------:R-:W-:Y:S07]  /*4350*/  HMMA.16816.F32 R92, R96.reuse, R4, RZ ;  /* 0x00000004605c723c */ /* 0x040fee00000018ff */
[----:B---3--:R-:W-:Y:S01]  /*4360*/  F2FP.PACK_AB R4, R149, R152 ;  /* 0x000000989504723e */ /* 0x008fe200000000ff */
[----:B------:R-:W-:Y:S01]  /*4370*/  HMMA.16816.F32 R96, R96, R6, RZ ;  /* 0x000000066060723c */ /* 0x000fe200000018ff */
[----:B----4-:R-:W-:Y:S01]  /*4380*/  F2FP.PACK_AB R5, R133, R148 ;  /* 0x000000948505723e */ /* 0x010fe200000000ff */
        /* <DEDUP_REMOVED lines=9> */
[----:B-----5:R-:W-:Y:S01]  /*4420*/  HMMA.16816.F32 R36, R4, R16, R36 ;  /* 0x000000100424723c */ /* 0x020fe20000001824 */
[----:B------:R-:W-:-:S07]  /*4430*/  FADD.FTZ R144, R3, R144 ;  /* 0x0000009003907221 */ /* 0x000fce0000010000 */
[C---:B------:R-:W-:Y:S01]  /*4440*/  HMMA.16816.F32 R40, R4.reuse, R18, R40 ;  /* 0x000000120428723c */ /* 0x040fe20000001828 */
[----:B------:R-:W1:Y:S07]  /*4450*/  LDSM.16.MT88.4 R16, [R166+0x4900] ;  /* 0x00490000a610783b */ /* 0x000e6e0000004200 */
[C---:B------:R-:W-:Y:S08]  /*4460*/  HMMA.16816.F32 R60, R4.reuse, R12, R60 ;  /* 0x0000000c043c723c */ /* 0x040ff0000000183c */
[C---:B------:R-:W-:Y:S01]  /*4470*/  HMMA.16816.F32 R64, R4.reuse, R14, R64 ;  /* 0x0000000e0440723c */ /* 0x040fe20000001840 */
[----:B------:R-:W3:Y:S07]  /*4480*/  LDSM.16.MT88.4 R12, [R134+0x4900] ;  /* 0x00490000860c783b */ /* 0x000eee0000004200 */
[C---:B--2---:R-:W-:Y:S08]  /*4490*/  HMMA.16816.F32 R68, R4.reuse, R8, R68 ;  /* 0x000000080444723c */ /* 0x044ff00000001844 */
[C---:B------:R-:W-:Y:S01]  /*44a0*/  HMMA.16816.F32 R72, R4.reuse, R10, R72 ;  /* 0x0000000a0448723c */ /* 0x040fe20000001848 */
[----:B------:R-:W2:Y:S07]  /*44b0*/  LDSM.16.MT88.4 R8, [R155+0x4900] ;  /* 0x004900009b08783b */ /* 0x000eae0000004200 */
[C---:B------:R-:W-:Y:S08]  /*44c0*/  HMMA.16816.F32 R52, R4.reuse, R20, R52 ;  /* 0x000000140434723c */ /* 0x040ff00000001834 */
[C---:B------:R-:W-:Y:S01]  /*44d0*/  HMMA.16816.F32 R56, R4.reuse, R22, R56 ;  /* 0x000000160438723c */ /* 0x040fe20000001838 */
[----:B------:R-:W4:Y:S07]  /*44e0*/  LDSM.16.MT88.4 R20, [R134+0x1100] ;  /* 0x001100008614783b */ /* 0x000f2e0000004200 */
[C---:B------:R-:W-:Y:S07]  /*44f0*/  HMMA.16816.F32 R128, R4.reuse, R140, R128 ;  /* 0x0000008c0480723c */ /* 0x040fee0000001880 */
[--C-:B------:R-:W-:Y:S01]  /*4500*/  FFMA.FTZ R141, R163, c[0x0][0x2d0], -R174.reuse ;  /* 0x0000b400a38d7a23 */ /* 0x100fe200000108ae */
[----:B------:R-:W-:Y:S01]  /*4510*/  HMMA.16816.F32 R124, R4, R142, R124 ;  /* 0x0000008e047c723c */ /* 0x000fe2000000187c */
[----:B------:R-:W-:-:S02]  /*4520*/  FFMA.FTZ R140, R175, c[0x0][0x2d0], -R174 ;  /* 0x0000b400af8c7a23 */ /* 0x000fc400000108ae */
[--C-:B------:R-:W-:Y:S02]  /*4530*/  FFMA.FTZ R163, R176, c[0x0][0x2d0], -R161.reuse ;  /* 0x0000b400b0a37a23 */ /* 0x100fe400000108a1 */
[----:B------:R-:W-:Y:S02]  /*4540*/  MUFU.EX2 R141, R141 ;  /* 0x0000008d008d7308 */ /* 0x000fe40000000800 */
[--C-:B------:R-:W-:Y:S01]  /*4550*/  FFMA.FTZ R142, R159, c[0x0][0x2d0], -R174.reuse ;  /* 0x0000b4009f8e7a23 */ /* 0x100fe200000108ae */
[C---:B------:R-:W-:Y:S01]  /*4560*/  HMMA.16816.F32 R112, R4.reuse, R32, R112 ;  /* 0x000000200470723c */ /* 0x040fe20000001870 */
[----:B------:R-:W-:Y:S02]  /*4570*/  FFMA.FTZ R143, R173, c[0x0][0x2d0], -R174 ;  /* 0x0000b400ad8f7a23 */ /* 0x000fe400000108ae */
[----:B------:R-:W-:Y:S02]  /*4580*/  FFMA.FTZ R159, R178, c[0x0][0x2d0], -R161 ;  /* 0x0000b400b29f7a23 */ /* 0x000fe400000108a1 */
[----:B------:R-:W-:Y:S03]  /*4590*/  MUFU.EX2 R140, R140 ;  /* 0x0000008c008c7308 */ /* 0x000fe60000000800 */
[C---:B------:R-:W-:Y:S01]  /*45a0*/  HMMA.16816.F32 R108, R4.reuse, R34, R108 ;  /* 0x00000022046c723c */ /* 0x040fe2000000186c */
[----:B------:R-:W-:Y:S04]  /*45b0*/  LDSM.16.MT88.4 R32, [R166+0x1100] ;  /* 0x00110000a620783b */ /* 0x000fe80000004200 */
[----:B------:R-:W5:Y:S03]  /*45c0*/  MUFU.EX2 R143, R143 ;  /* 0x0000008f008f7308 */ /* 0x000f660000000800 */
[C---:B-1----:R-:W-:Y:S05]  /*45d0*/  HMMA.16816.F32 R76, R4.reuse, R16, R76 ;  /* 0x00000010044c723c */ /* 0x042fea000000184c */
[----:B------:R-:W1:Y:S03]  /*45e0*/  MUFU.EX2 R142, R142 ;  /* 0x0000008e008e7308 */ /* 0x000e660000000800 */
[C---:B------:R-:W-:Y:S01]  /*45f0*/  HMMA.16816.F32 R80, R4.reuse, R18, R80 ;  /* 0x000000120450723c */ /* 0x040fe20000001850 */
[----:B------:R-:W1:Y:S04]  /*4600*/  LDSM.16.MT88.4 R16, [R166+0x3100] ;  /* 0x00310000a610783b */ /* 0x000e680000004200 */
[----:B------:R-:W1:Y:S03]  /*4610*/  MUFU.EX2 R159, R159 ;  /* 0x0000009f009f7308 */ /* 0x000e660000000800 */
[C---:B------:R-:W-:Y:S05]  /*4620*/  HMMA.16816.F32 R120, R4.reuse, R136, R120 ;  /* 0x000000880478723c */ /* 0x040fea0000001878 */
[----:B------:R-:W1:Y:S03]  /*4630*/  MUFU.EX2 R163, R163 ;  /* 0x000000a300a37308 */ /* 0x000e660000000800 */
        /* <DEDUP_REMOVED lines=12> */
[----:B------:R-:W-:Y:S01]  /*4700*/  HMMA.16816.F32 R96, R4, R10, R96 ;  /* 0x0000000a0460723c */ /* 0x000fe20000001860 */
[----:B------:R-:W2:Y:S06]  /*4710*/  LDSM.16.MT88.4 R8, [R155+0x3100] ;  /* 0x003100009b08783b */ /* 0x000eac0000004200 */
[----:B-----5:R-:W-:-:S02]  /*4720*/  F2FP.PACK_AB R4, R143, R140 ;  /* 0x0000008c8f04723e */ /* 0x020fc400000000ff */
[----:B-1----:R-:W-:Y:S02]  /*4730*/  F2FP.PACK_AB R6, R142, R141 ;  /* 0x0000008d8e06723e */ /* 0x002fe400000000ff */
[----:B------:R-:W-:Y:S01]  /*4740*/  F2FP.PACK_AB R5, R162, R159 ;  /* 0x0000009fa205723e */ /* 0x000fe200000000ff */
[----:B------:R-:W-:Y:S01]  /*4750*/  FADD.FTZ R159, R159, R144 ;  /* 0x000000909f9f7221 */ /* 0x000fe20000010000 */
[----:B------:R-:W-:-:S03]  /*4760*/  F2FP.PACK_AB R7, R163, R160 ;  /* 0x000000a0a307723e */ /* 0x000fc600000000ff */
[----:B------:R-:W-:-:S04]  /*4770*/  FADD.FTZ R159, R162, R159 ;  /* 0x0000009fa29f7221 */ /* 0x000fc80000010000 */
[----:B----4-:R-:W-:Y:S01]  /*4780*/  HMMA.16816.F32 R112, R4, R20, R112 ;  /* 0x000000140470723c */ /* 0x010fe20000001870 */
[----:B------:R-:W-:-:S04]  /*4790*/  FADD.FTZ R160, R160, R159 ;  /* 0x0000009fa0a07221 */ /* 0x000fc80000010000 */
[----:B------:R-:W-:-:S03]  /*47a0*/  FADD.FTZ R160, R163, R160 ;  /* 0x000000a0a3a07221 */ /* 0x000fc60000010000 */
[C---:B------:R-:W-:Y:S01]  /*47b0*/  HMMA.16816.F32 R108, R4.reuse, R22, R108 ;  /* 0x00000016046c723c */ /* 0x040fe2000000186c */
[----:B------:R-:W1:Y:S07]  /*47c0*/  LDSM.16.MT88.4 R20, [R135+0x5100] ;  /* 0x005100008714783b */ /* 0x000e6e0000004200 */
[C---:B------:R-:W-:Y:S08]  /*47d0*/  HMMA.16816.F32 R44, R4.reuse, R16, R44 ;  /* 0x00000010042c723c */ /* 0x040ff0000000182c */
[C---:B------:R-:W-:Y:S01]  /*47e0*/  HMMA.16816.F32 R48, R4.reuse, R18, R48 ;  /* 0x000000120430723c */ /* 0x040fe20000001830 */
[----:B------:R-:W4:Y:S07]  /*47f0*/  LDSM.16.MT88.4 R16, [R166+0x5100] ;  /* 0x00510000a610783b */ /* 0x000f2e0000004200 */
[C---:B---3--:R-:W-:Y:S08]  /*4800*/  HMMA.16816.F32 R52, R4.reuse, R12, R52 ;  /* 0x0000000c0434723c */ /* 0x048ff00000001834 */
[C---:B------:R-:W-:Y:S01]  /*4810*/  HMMA.16816.F32 R56, R4.reuse, R14, R56 ;  /* 0x0000000e0438723c */ /* 0x040fe20000001838 */
[----:B------:R-:W3:Y:S07]  /*4820*/  LDSM.16.MT88.4 R12, [R134+0x5100] ;  /* 0x00510000860c783b */ /* 0x000eee0000004200 */
[C---:B--2---:R-:W-:Y:S08]  /*4830*/  HMMA.16816.F32 R60, R4.reuse, R8, R60 ;  /* 0x00000008043c723c */ /* 0x044ff0000000183c */
[C---:B------:R-:W-:Y:S01]  /*4840*/  HMMA.16816.F32 R64, R4.reuse, R10, R64 ;  /* 0x0000000a0440723c */ /* 0x040fe20000001840 */
[----:B------:R-:W2:Y:S07]  /*4850*/  LDSM.16.MT88.4 R8, [R155+0x5100] ;  /* 0x005100009b08783b */ /* 0x000eae0000004200 */
[C---:B-1----:R-:W-:Y:S08]  /*4860*/  HMMA.16816.F32 R68, R4.reuse, R20, R68 ;  /* 0x000000140444723c */ /* 0x042ff00000001844 */
[C---:B------:R-:W-:Y:S01]  /*4870*/  HMMA.16816.F32 R72, R4.reuse, R22, R72 ;  /* 0x000000160448723c */ /* 0x040fe20000001848 */
[----:B------:R-:W1:Y:S07]  /*4880*/  LDSM.16.MT88.4 R20, [R135+0x1900] ;  /* 0x001900008714783b */ /* 0x000e6e0000004200 */
[C---:B------:R-:W-:Y:S07]  /*4890*/  HMMA.16816.F32 R128, R4.reuse, R136, R128 ;  /* 0x000000880480723c */ /* 0x040fee0000001880 */
[--C-:B------:R-:W-:Y:S01]  /*48a0*/  FFMA.FTZ R136, R171, c[0x0][0x2d0], -R174.reuse ;  /* 0x0000b400ab887a23 */ /* 0x100fe200000108ae */
[----:B------:R-:W-:Y:S01]  /*48b0*/  HMMA.16816.F32 R124, R4, R138, R124 ;  /* 0x0000008a047c723c */ /* 0x000fe2000000187c */
[----:B------:R-:W-:-:S04]  /*48c0*/  FFMA.FTZ R137, R169, c[0x0][0x2d0], -R174 ;  /* 0x0000b400a9897a23 */ /* 0x000fc800000108ae */
[----:B------:R-:W-:Y:S02]  /*48d0*/  MUFU.EX2 R136, R136 ;  /* 0x0000008800887308 */ /* 0x000fe40000000800 */
[----:B------:R-:W-:Y:S01]  /*48e0*/  FFMA.FTZ R138, R167, c[0x0][0x2d0], -R174 ;  /* 0x0000b400a78a7a23 */ /* 0x000fe200000108ae */
[----:B------:R-:W-:Y:S01]  /*48f0*/  HMMA.16816.F32 R36, R4, R24, R36 ;  /* 0x000000180424723c */ /* 0x000fe20000001824 */
[----:B------:R-:W-:-:S04]  /*4900*/  FFMA.FTZ R139, R172, c[0x0][0x2d0], -R161 ;  /* 0x0000b400ac8b7a23 */ /* 0x000fc800000108a1 */
[----:B------:R-:W5:Y:S03]  /*4910*/  MUFU.EX2 R137, R137 ;  /* 0x0000008900897308 */ /* 0x000f660000000800 */
[C---:B------:R-:W-:Y:S01]  /*4920*/  HMMA.16816.F32 R40, R4.reuse, R26, R40 ;  /* 0x0000001a0428723c */ /* 0x040fe20000001828 */
[----:B------:R-:W1:Y:S04]  /*4930*/  LDSM.16.MT88.4 R24, [R166+0x5900] ;  /* 0x00590000a618783b */ /* 0x000e680000004200 */
[----:B------:R-:W1:Y:S03]  /*4940*/  MUFU.EX2 R138, R138 ;  /* 0x0000008a008a7308 */ /* 0x000e660000000800 */
[C---:B----4-:R-:W-:Y:S05]  /*4950*/  HMMA.16816.F32 R76, R4.reuse, R16, R76 ;  /* 0x00000010044c723c */ /* 0x050fea000000184c */
[----:B------:R-:W4:Y:S03]  /*4960*/  MUFU.EX2 R139, R139 ;  /* 0x0000008b008b7308 */ /* 0x000f260000000800 */
        /* <DEDUP_REMOVED lines=11> */
[C---:B--2---:R-:W-:Y:S08]  /*4a20*/  HMMA.16816.F32 R92, R4.reuse, R8, R92 ;  /* 0x00000008045c723c */ /* 0x044ff0000000185c */
[----:B------:R-:W-:Y:S01]  /*4a30*/  HMMA.16816.F32 R96, R4, R10, R96 ;  /* 0x0000000a0460723c */ /* 0x000fe20000001860 */
[----:B------:R-:W2:Y:S06]  /*4a40*/  LDSM.16.MT88.4 R8, [R135+0x3900] ;  /* 0x003900008708783b */ /* 0x000eac0000004200 */
[----:B-----5:R-:W-:-:S02]  /*4a50*/  F2FP.PACK_AB R4, R137, R136 ;  /* 0x000000888904723e */ /* 0x020fc400000000ff */
[----:B-1----:R-:W-:Y:S02]  /*4a60*/  F2FP.PACK_AB R6, R205, R138 ;  /* 0x0000008acd06723e */ /* 0x002fe400000000ff */
[----:B----4-:R-:W-:Y:S01]  /*4a70*/  F2FP.PACK_AB R5, R170, R139 ;  /* 0x0000008baa05723e */ /* 0x010fe200000000ff */
[----:B------:R-:W-:Y:S01]  /*4a80*/  FADD.FTZ R139, R139, R160 ;  /* 0x000000a08b8b7221 */ /* 0x000fe20000010000 */
[----:B------:R-:W-:-:S03]  /*4a90*/  F2FP.PACK_AB R7, R206, R165 ;  /* 0x000000a5ce07723e */ /* 0x000fc600000000ff */
[----:B------:R-:W-:-:S04]  /*4aa0*/  FADD.FTZ R170, R170, R139 ;  /* 0x0000008baaaa7221 */ /* 0x000fc80000010000 */
[----:B------:R-:W-:Y:S01]  /*4ab0*/  HMMA.16816.F32 R128, R4, R20, R128 ;  /* 0x000000140480723c */ /* 0x000fe20000001880 */
[----:B------:R-:W-:-:S04]  /*4ac0*/  FADD.FTZ R165, R165, R170 ;  /* 0x000000aaa5a57221 */ /* 0x000fc80000010000 */
[----:B------:R-:W-:-:S03]  /*4ad0*/  FADD.FTZ R206, R206, R165 ;  /* 0x000000a5cece7221 */ /* 0x000fc60000010000 */
[C---:B------:R-:W-:Y:S01]  /*4ae0*/  HMMA.16816.F32 R124, R4.reuse, R22, R124 ;  /* 0x00000016047c723c */ /* 0x040fe2000000187c */
[----:B------:R-:W1:Y:S07]  /*4af0*/  LDSM.16.MT88.4 R20, [R134+0x3900] ;  /* 0x003900008614783b */ /* 0x000e6e0000004200 */
[C---:B------:R-:W-:Y:S07]  /*4b00*/  HMMA.16816.F32 R80, R4.reuse, R26, R80 ;  /* 0x0000001a0450723c */ /* 0x040fee0000001850 */
[----:B------:R-:W-:Y:S01]  /*4b10*/  IMAD.U32 R27, RZ, RZ, UR4 ;  /* 0x00000004ff1b7e24 */ /* 0x000fe2000f8e00ff */
[----:B------:R-:W-:Y:S01]  /*4b20*/  HMMA.16816.F32 R112, R4, R16, R112 ;  /* 0x000000100470723c */ /* 0x000fe20000001870 */
[----:B------:R-:W-:-:S02]  /*4b30*/  @UP0 UIMAD UR4, UR9, UR4, URZ ;  /* 0x00000004090402a4 */ /* 0x000fc4000f8e023f */
[----:B------:R-:W-:Y:S01]  /*4b40*/  @P0 IMAD.WIDE.U32 R26, R27, UR15, R202 ;  /* 0x0000000f1b1a0c25 */ /* 0x000fe2000f8e00ca */
[----:B------:R-:W-:Y:S01]  /*4b50*/  PLOP3.LUT P0, PT, PT, PT, UP0, 0x80, 0x0 ;  /* 0x000000000000781c */ /* 0x000fe20003f0f008 */
[----:B------:R-:W-:-:S03]  /*4b60*/  @UP0 UIMAD UR4, UR5, UR15, UR4 ;  /* 0x0000000f050402a4 */ /* 0x000fc6000f8e0204 */
[C---:B------:R-:W-:Y:S01]  /*4b70*/  HMMA.16816.F32 R108, R4.reuse, R18, R108 ;  /* 0x00000012046c723c */ /* 0x040fe2000000186c */
[----:B------:R-:W3:Y:S07]  /*4b80*/  LDSM.16.MT88.4 R16, [R155+0x3900] ;  /* 0x003900009b10783b */ /* 0x000eee0000004200 */
[C---:B------:R-:W-:Y:S07]  /*4b90*/  HMMA.16816.F32 R76, R4.reuse, R24, R76 ;  /* 0x00000018044c723c */ /* 0x040fee000000184c */
[----:B------:R-:W-:Y:S01]  /*4ba0*/  @P6 LEA R24, P6, R26, c[0x0][0x1c8], 0x1 ;  /* 0x000072001a186a11 */ /* 0x000fe200078c08ff */
[----:B--2---:R-:W-:Y:S01]  /*4bb0*/  HMMA.16816.F32 R36, R4, R8, R36 ;  /* 0x000000080424723c */ /* 0x004fe20000001824 */
[----:B------:R-:W-:Y:S01]  /*4bc0*/  @P5 IADD3 R25, R27, UR4, RZ ;  /* 0x000000041b195c10 */ /* 0x000fe2000fffe0ff */
[----:B------:R-:W-:Y:S01]  /*4bd0*/  ULDC.64 UR4, c[0x0][0x2c8] ;  /* 0x0000b20000047ab9 */ /* 0x000fe20000000a00 */
[----:B------:R-:W-:Y:S01]  /*4be0*/  PLOP3.LUT P5, PT, PT, PT, UP0, 0x80, 0x0 ;  /* 0x000000000000781c */ /* 0x000fe20003faf008 */
[----:B------:R-:W-:-:S04]  /*4bf0*/  UIMAD.WIDE.U32 UR22, UR8, UR4, URZ ;  /* 0x00000004081672a5 */ /* 0x000fc8000f8e003f */
[C---:B------:R-:W-:Y:S01]  /*4c00*/  HMMA.16816.F32 R40, R4.reuse, R10, R40 ;  /* 0x0000000a0428723c */ /* 0x040fe20000001828 */
[----:B------:R-:W2:Y:S02]  /*4c10*/  LDSM.16.MT88.4 R8, [R134+0x5900] ;  /* 0x005900008608783b */ /* 0x000ea40000004200 */
[----:B------:R-:W-:Y:S01]  /*4c20*/  @UP3 UMOV UR9, UR23 ;  /* 0x0000001700093c82 */ /* 0x000fe20008000000 */
[----:B------:R-:W-:Y:S01]  /*4c30*/  @P0 LEA.HI.X R25, R26, c[0x0][0x1cc], R25, 0x1, P6 ;  /* 0x000073001a190a11 */ /* 0x000fe200030f0c19 */
[----:B------:R-:W-:Y:S01]  /*4c40*/  @UP3 USHF.R.U32.HI UR8, URZ, UR5, UR9 ;  /* 0x000000053f083299 */ /* 0x000fe20008011609 */
[----:B------:R-:W-:Y:S02]  /*4c50*/  PLOP3.LUT P0, PT, PT, PT, UP0, 0x80, 0x0 ;  /* 0x000000000000781c */ /* 0x000fe40003f0f008 */
[----:B-1----:R-:W-:Y:S01]  /*4c60*/  HMMA.16816.F32 R52, R4, R20, R52 ;  /* 0x000000140434723c */ /* 0x002fe20000001834 */
[----:B------:R-:W-:-:S03]  /*4c70*/  UIADD3 UR4, UR7, UR8, URZ ;  /* 0x0000000807047290 */ /* 0x000fc6000fffe03f */
[----:B------:R-:W-:Y:S02]  /*4c80*/  ULDC UR7, c[0x0][0x328] ;  /* 0x0000ca0000077ab9 */ /* 0x000fe40000000800 */
[----:B------:R-:W-:Y:S01]  /*4c90*/  UIADD3 UR7, UR4, UR7, URZ ;  /* 0x0000000704077290 */ /* 0x000fe2000fffe03f */
[----:B------:R-:W-:Y:S01]  /*4ca0*/  IMAD.U32 R21, RZ, RZ, UR14 ;  /* 0x0000000eff157e24 */ /* 0x000fe2000f8e00ff */
[C---:B------:R-:W-:Y:S04]  /*4cb0*/  HMMA.16816.F32 R56, R4.reuse, R22, R56 ;  /* 0x000000160438723c */ /* 0x040fe80000001838 */
[----:B------:R-:W-:Y:S02]  /*4cc0*/  @P5 LEA R20, P6, R21, R24, 0x1 ;  /* 0x0000001815145211 */ /* 0x000fe400078c08ff */
[----:B------:R-:W-:Y:S01]  /*4cd0*/  PLOP3.LUT P5, PT, PT, PT, UP0, 0x80, 0x0 ;  /* 0x000000000000781c */ /* 0x000fe20003faf008 */
[----:B------:R-:W-:Y:S01]  /*4ce0*/  IMAD.U32 R22, RZ, RZ, UR13 ;  /* 0x0000000dff167e24 */ /* 0x000fe2000f8e00ff */
[----:B------:R-:W-:Y:S01]  /*4cf0*/  HMMA.16816.F32 R104, R4, R12, R104 ;  /* 0x0000000c0468723c */ /* 0x000fe20000001868 */
[----:B------:R-:W-:-:S07]  /*4d00*/  PLOP3.LUT P5, PT, PT, PT, UP0, 0x80, 0x0 ;  /* 0x000000000000781c */ /* 0x000fce0003faf008 */
[----:B------:R-:W-:Y:S01]  /*4d10*/  HMMA.16816.F32 R100, R4, R14, R100 ;  /* 0x0000000e0464723c */ /* 0x000fe20000001864 */
[----:B------:R-:W-:Y:S01]  /*4d20*/  @P0 LEA.HI.X R21, R21, R25, R22, 0x1, P6 ;  /* 0x0000001915150211 */ /* 0x000fe200030f0c16 */
[----:B------:R-:W1:Y:S01]  /*4d30*/  LDSM.16.MT88.4 R12, [R135+0x5900] ;  /* 0x00590000870c783b */ /* 0x000e620000004200 */
[----:B------:R-:W-:Y:S02]  /*4d40*/  PLOP3.LUT P0, PT, PT, PT, UP0, 0x80, 0x0 ;  /* 0x000000000000781c */ /* 0x000fe40003f0f008 */
[----:B------:R-:W-:-:S03]  /*4d50*/  PLOP3.LUT P6, PT, PT, PT, UP0, 0x80, 0x0 ;  /* 0x000000000000781c */ /* 0x000fc60003fcf008 */
[C---:B---3--:R-:W-:Y:S08]  /*4d60*/  HMMA.16816.F32 R60, R4.reuse, R16, R60 ;  /* 0x00000010043c723c */ /* 0x048ff0000000183c */
[----:B------:R-:W-:Y:S01]  /*4d70*/  HMMA.16816.F32 R64, R4, R18, R64 ;  /* 0x000000120440723c */ /* 0x000fe20000001840 */
[----:B------:R-:W3:Y:S04]  /*4d80*/  LDSM.16.MT88.4 R16, [R155+0x5900] ;  /* 0x005900009b10783b */ /* 0x000ee80000004200 */
[----:B------:R-:W-:Y:S01]  /*4d90*/  @!PT LDS RZ, [RZ] ;  /* 0x00000000fffff984 */ /* 0x000fe20000000800 */
[----:B------:R-:W-:Y:S01]  /*4da0*/  @!PT LDS RZ, [RZ] ;  /* 0x00000000fffff984 */ /* 0x000fe20000000800 */
[----:B------:R-:W-:Y:S01]  /*4db0*/  @!PT LDS RZ, [RZ] ;  /* 0x00000000fffff984 */ /* 0x000fe20000000800 */
[----:B------:R4:W-:Y:S01]  /*4dc0*/  @P0 LDGSTS.E.BYPASS.LTC128B.128 [R132+0xc100], [R24.64], !P3 ;  /* 0x0c10000018840fae */ /* 0x0009e2000d901d52 */
[----:B------:R-:W-:-:S02]  /*4dd0*/  PLOP3.LUT P0, PT, PT, PT, UP0, 0x80, 0x0 ;  /* 0x000000000000781c */ /* 0x000fc40003f0f008 */
[C---:B--2---:R-:W-:Y:S01]  /*4de0*/  HMMA.16816.F32 R84, R4.reuse, R8, R84 ;  /* 0x000000080454723c */ /* 0x044fe20000001854 */
[----:B------:R4:W-:Y:S01]  /*4df0*/  @P6 LDGSTS.E.BYPASS.LTC128B.128 [R132+0xe100], [R24.64+0x80], !P2 ;  /* 0x0e10008018846fae */ /* 0x0009e2000d101d52 */
[----:B------:R-:W-:Y:S02]  /*4e00*/  PLOP3.LUT P6, PT, PT, PT, UP0, 0x80, 0x0 ;  /* 0x000000000000781c */ /* 0x000fe40003fcf008 */
[----:B------:R-:W-:Y:S01]  /*4e10*/  PLOP3.LUT P0, PT, PT, PT, UP0, 0x80, 0x0 ;  /* 0x000000000000781c */ /* 0x000fe20003f0f008 */
[----:B------:R4:W-:Y:S01]  /*4e20*/  @P5 LDGSTS.E.BYPASS.LTC128B.128 [R132+0x10100], [R24.64+0x100], !P1 ;  /* 0x1010010018845fae */ /* 0x0009e2000c901d52 */
[----:B------:R-:W-:Y:S01]  /*4e30*/  PLOP3.LUT P5, PT, PT, PT, UP0, 0x80, 0x0 ;  /* 0x000000000000781c */ /* 0x000fe20003faf008 */
[----:B------:R-:W-:Y:S01]  /*4e40*/  FADD.FTZ R8, R140, R145 ;  /* 0x000000918c087221 */ /* 0x000fe20000010000 */
[----:B------:R-:W-:Y:S03]  /*4e50*/  HMMA.16816.F32 R120, R4, R32, R120 ;  /* 0x000000200478723c */ /* 0x000fe60000001878 */
[----:B------:R-:W-:-:S04]  /*4e60*/  FADD.FTZ R8, R143, R8 ;  /* 0x000000088f087221 */ /* 0x000fc80000010000 */
[----:B------:R-:W-:Y:S01]  /*4e70*/  FADD.FTZ R141, R141, R8 ;  /* 0x000000088d8d7221 */ /* 0x000fe20000010000 */
[----:B------:R4:W-:Y:S01]  /*4e80*/  @P6 LDGSTS.E.BYPASS.LTC128B.128 [R132+0xd100], [R20.64], !P3 ;  /* 0x0d10000014846fae */ /* 0x0009e2000d901d52 */
[C---:B------:R-:W-:Y:S02]  /*4e90*/  HMMA.16816.F32 R116, R4.reuse, R34, R116 ;  /* 0x000000220474723c */ /* 0x040fe40000001874 */
[----:B------:R-:W-:Y:S01]  /*4ea0*/  FADD.FTZ R141, R142, R141 ;  /* 0x0000008d8e8d7221 */ /* 0x000fe20000010000 */
[----:B------:R4:W-:Y:S03]  /*4eb0*/  @P5 LDGSTS.E.BYPASS.LTC128B.128 [R132+0xf100], [R20.64+0x80], !P2 ;  /* 0x0f10008014845fae */ /* 0x0009e6000d101d52 */
[----:B------:R-:W-:Y:S01]  /*4ec0*/  FADD.FTZ R136, R136, R141 ;  /* 0x0000008d88887221 */ /* 0x000fe20000010000 */
[----:B------:R4:W-:Y:S01]  /*4ed0*/  @P0 LDGSTS.E.BYPASS.LTC128B.128 [R132+0x11100], [R20.64+0x100], !P1 ;  /* 0x1110010014840fae */ /* 0x0009e2000c901d52 */
[----:B------:R-:W-:Y:S01]  /*4ee0*/  PLOP3.LUT P0, PT, PT, PT, UP2, 0x40, 0x0 ;  /* 0x000000000000781c */ /* 0x000fe20003f0e828 */
[----:B------:R-:W-:Y:S01]  /*4ef0*/  HMMA.16816.F32 R44, R4, R28, R44 ;  /* 0x0000001c042c723c */ /* 0x000fe2000000182c */
[----:B------:R-:W-:Y:S01]  /*4f00*/  FADD.FTZ R137, R137, R136 ;  /* 0x0000008889897221 */ /* 0x000fe20000010000 */
[----:B------:R-:W0:Y:S03]  /*4f10*/  LDGDEPBAR ;  /* 0x00000000000079af */ /* 0x000e260000000000 */
[----:B------:R-:W-:-:S03]  /*4f20*/  FADD.FTZ R138, R138, R137 ;  /* 0x000000898a8a7221 */ /* 0x000fc60000010000 */
[----:B------:R-:W-:Y:S01]  /*4f30*/  HMMA.16816.F32 R48, R4, R30, R48 ;  /* 0x0000001e0430723c */ /* 0x000fe20000001830 */
[----:B------:R-:W-:-:S07]  /*4f40*/  FADD.FTZ R205, R205, R138 ;  /* 0x0000008acdcd7221 */ /* 0x000fce0000010000 */
[C---:B-1----:R-:W-:Y:S08]  /*4f50*/  HMMA.16816.F32 R68, R4.reuse, R12, R68 ;  /* 0x0000000c0444723c */ /* 0x042ff00000001844 */
[C---:B------:R-:W-:Y:S08]  /*4f60*/  HMMA.16816.F32 R72, R4.reuse, R14, R72 ;  /* 0x0000000e0448723c */ /* 0x040ff00000001848 */
[C---:B------:R-:W-:Y:S08]  /*4f70*/  HMMA.16816.F32 R88, R4.reuse, R10, R88 ;  /* 0x0000000a0458723c */ /* 0x040ff00000001858 */
[C---:B---3--:R-:W-:Y:S08]  /*4f80*/  HMMA.16816.F32 R92, R4.reuse, R16, R92 ;  /* 0x00000010045c723c */ /* 0x048ff0000000185c */
[----:B------:R-:W-:Y:S01]  /*4f90*/  HMMA.16816.F32 R96, R4, R18, R96 ;  /* 0x000000120460723c */ /* 0x000fe20000001860 */
[----:B------:R-:W-:Y:S07]  /*4fa0*/  @P0 BRA `(.L_x_802) ;  /* 0x0000016000000947 */ /* 0x000fee0003800000 */
[----:B----4-:R-:W-:Y:S01]  /*4fb0*/  ISETP.LT.AND P0, PT, RZ, UR4, PT ;  /* 0x00000004ff007c0c */ /* 0x010fe2000bf01270 */
[----:B------:R-:W-:-:S12]  /*4fc0*/  UIADD3 UR8, UR4, -0x1, URZ ;  /* 0xffffffff04087890 */ /* 0x000fd8000fffe03f */
[----:B------:R-:W-:Y:S05]  /*4fd0*/  @P0 BRA `(.L_x_803) ;  /* 0x0000009000000947 */ /* 0x000fea0003800000 */
[----:B------:R-:W-:Y:S02]  /*4fe0*/  ULDC UR5, c[0x0][0x32c] ;  /* 0x0000cb0000057ab9 */ /* 0x000fe40000000800 */
[----:B------:R-:W-:Y:S02]  /*4ff0*/  UISETP.NE.AND UP0, UPT, UR6, UR5, UPT ;  /* 0x000000050600728c */ /* 0x000fe4000bf05270 */
[----:B------:R-:W-:-:S03]  /*5000*/  UIADD3 UR8, -UR4, URZ, URZ ;  /* 0x0000003f04087290 */ /* 0x000fc6000fffe13f */
[----:B------:R-:W-:Y:S02]  /*5010*/  ULDC.64 UR4, c[0x0][0x330] ;  /* 0x0000cc0000047ab9 */ /* 0x000fe40000000a00 */
[----:B------:R-:W-:-:S07]  /*5020*/  UIMAD.WIDE.U32 UR22, UR8, UR4, URZ ;  /* 0x00000004081672a5 */ /* 0x000fce000f8e003f */
[----:B------:R-:W-:Y:S02]  /*5030*/  @UP0 UMOV UR9, UR23 ;  /* 0x0000001700090c82 */ /* 0x000fe40008000000 */
[----:B------:R-:W-:-:S04]  /*5040*/  @UP0 USHF.R.U32.HI UR8, URZ, UR5, UR9 ;  /* 0x000000053f080299 */ /* 0x000fc80008011609 */
[----:B------:R-:W-:Y:S01]  /*5050*/  ULOP3.LUT UR8, URZ, UR8, URZ, 0x33, !UPT ;  /* 0x000000083f087292 */ /* 0x000fe2000f8e333f */
[----:B------:R-:W-:Y:S05]  /*5060*/  BRA `(.L_x_804) ;  /* 0x0000006000007947 */ /* 0x000fea0003800000 */
.L_x_803:
[----:B------:R-:W-:Y:S02]  /*5070*/  ULDC UR4, c[0x0][0x32c] ;  /* 0x0000cb0000047ab9 */ /* 0x000fe40000000800 */
[----:B------:R-:W-:-:S03]  /*5080*/  UISETP.NE.AND UP0, UPT, UR6, UR4, UPT ;  /* 0x000000040600728c */ /* 0x000fc6000bf05270 */
[----:B------:R-:W-:Y:S02]  /*5090*/  ULDC.64 UR4, c[0x0][0x330] ;  /* 0x0000cc0000047ab9 */ /* 0x000fe40000000a00 */
[----:B------:R-:W-:-:S07]  /*50a0*/  UIMAD.WIDE.U32 UR22, UR8, UR4, URZ ;  /* 0x00000004081672a5 */ /* 0x000fce000f8e003f */
[----:B------:R-:W-:Y:S02]  /*50b0*/  @UP0 UMOV UR9, UR23 ;  /* 0x0000001700090c82 */ /* 0x000fe40008000000 */
[----:B------:R-:W-:Y:S02]  /*50c0*/  @UP0 USHF.R.U32.HI UR8, URZ, UR5, UR9 ;  /* 0x000000053f080299 */ /* 0x000fe40008011609 */
.L_x_804:
[----:B------:R-:W-:Y:S02]  /*50d0*/  ULDC UR4, c[0x0][0x32c] ;  /* 0x0000cb0000047ab9 */ /* 0x000fe40000000800 */
[----:B------:R-:W-:-:S04]  /*50e0*/  UIMAD UR4, UR8, UR4, UR4 ;  /* 0x00000004080472a4 */ /* 0x000fc8000f8e0204 */
[----:B------:R-:W-:-:S04]  /*50f0*/  UISETP.LT.AND UP0, UPT, UR7, UR4, UPT ;  /* 0x000000040700728c */ /* 0x000fc8000bf01270 */
[----:B------:R-:W-:-:S04]  /*5100*/  USEL UR7, UR7, UR4, UP0 ;  /* 0x0000000407077287 */ /* 0x000fc80008000000 */
.L_x_802:
[----:B----4-:R-:W-:Y:S02]  /*5110*/  USHF.R.S32.HI UR4, URZ, 0x1f, UR7 ;  /* 0x0000001f3f047899 */ /* 0x010fe40008011407 */
[----:B------:R-:W-:Y:S02]  /*5120*/  UMOV UR5, 0x1 ;  /* 0x0000000100057882 */ /* 0x000fe40000000000 */
[----:B------:R-:W-:Y:S02]  /*5130*/  ULEA.HI UR4, UR4, UR7, URZ, 0x6 ;  /* 0x0000000704047291 */ /* 0x000fe4000f8f303f */
[----:B------:R-:W-:Y:S02]  /*5140*/  UMOV UR15, URZ ;  /* 0x0000003f000f7c82 */ /* 0x000fe40008000000 */
[----:B------:R-:W-:-:S04]  /*5150*/  USHF.R.S32.HI UR21, URZ, 0x6, UR4 ;  /* 0x000000063f157899 */ /* 0x000fc80008011404 */
[----:B------:R-:W-:-:S04]  /*5160*/  UISETP.LT.AND UP0, UPT, UR10, UR21, UPT ;  /* 0x000000150a00728c */ /* 0x000fc8000bf01270 */
[----:B------:R-:W-:-:S04]  /*5170*/  USEL UR21, UR10, UR21, !UP0 ;  /* 0x000000150a157287 */ /* 0x000fc8000c000000 */
[----:B------:R-:W-:-:S06]  /*5180*/  UISETP.GE.AND UP0, UPT, UR17, UR21, UPT ;  /* 0x000000151100728c */ /* 0x000fcc000bf06270 */
[----:B------:R-:W-:-:S13]  /*5190*/  PLOP3.LUT P0, PT, PT, PT, UP0, 0x80, 0x0 ;  /* 0x000000000000781c */ /* 0x000fda0003f0f008 */
[----:B------:R-:W-:Y:S05]  /*51a0*/  @!P0 BRA `(.L_x_805) ;  /* 0x00003ab000008947 */ /* 0x000fea0003800000 */
[----:B------:R-:W-:Y:S01]  /*51b0*/  PLOP3.LUT P5, PT, PT, PT, UP3, 0x80, 0x0 ;  /* 0x000000000000781c */ /* 0x000fe20003faf038 */
[----:B------:R-:W-:Y:S01]  /*51c0*/  IMAD.MOV.U32 R189, RZ, RZ, 0x20 ;  /* 0x00000020ffbd7424 */ /* 0x000fe200078e00ff */
[----:B------:R-:W-:Y:S01]  /*51d0*/  PLOP3.LUT P0, PT, PT, PT, UP3, 0x80, 0x0 ;  /* 0x000000000000781c */ /* 0x000fe20003f0f038 */
[----:B------:R-:W-:Y:S01]  /*51e0*/  IMAD.MOV.U32 R3, RZ, RZ, R0 ;  /* 0x000000ffff037224 */ /* 0x000fe200078e0000 */
[C---:B------:R-:W-:Y:S01]  /*51f0*/  IADD3 R216, P6, R194.reuse, 0x40, RZ ;  /* 0x00000040c2d87810 */ /* 0x040fe20007fde0ff */
[----:B------:R-:W-:Y:S01]  /*5200*/  IMAD.MOV.U32 R132, RZ, RZ, R2 ;  /* 0x000000ffff847224 */ /* 0x000fe200078e0002 */
[----:B------:R-:W-:Y:S01]  /*5210*/  SEL R189, R189, 0xffffffe0, !P4 ;  /* 0xffffffe0bdbd7807 */ /* 0x000fe20006000000 */
[----:B------:R-:W-:Y:S01]  /*5220*/  UMOV UR15, URZ ;  /* 0x0000003f000f7c82 */ /* 0x000fe20008000000 */
[----:B------:R-:W-:Y:S01]  /*5230*/  IADD3 R214, P4, R194, 0x80, RZ ;  /* 0x00000080c2d67810 */ /* 0x000fe20007f9e0ff */
[----:B------:R-:W-:Y:S01]  /*5240*/  IMAD.X R215, RZ, RZ, R199, P6 ;  /* 0x000000ffffd77224 */ /* 0x000fe200030e06c7 */
[----:B------:R-:W-:Y:S01]  /*5250*/  IADD3 R210, P6, R196, 0x80, RZ ;  /* 0x00000080c4d27810 */ /* 0x000fe20007fde0ff */
[----:B------:R-:W-:-:S02]  /*5260*/  UMOV UR5, 0x1 ;  /* 0x0000000100057882 */ /* 0x000fc40000000000 */
[----:B------:R-:W-:Y:S01]  /*5270*/  @P5 IMAD.HI.U32 R208, R200, c[0x0][0x2c8], RZ ;  /* 0x0000b200c8d05a27 */ /* 0x000fe200078e00ff */
[----:B------:R-:W-:Y:S01]  /*5280*/  IADD3 R212, P5, R196, 0x40, RZ ;  /* 0x00000040c4d47810 */ /* 0x000fe20007fbe0ff */
[----:B------:R-:W-:Y:S02]  /*5290*/  ULDC.64 UR8, c[0x0][0x208] ;  /* 0x0000820000087ab9 */ /* 0x000fe40000000a00 */
[----:B------:R-:W-:Y:S01]  /*52a0*/  IMAD.X R213, RZ, RZ, R199, P4 ;  /* 0x000000ffffd57224 */ /* 0x000fe200020e06c7 */
[----:B------:R-:W-:Y:S01]  /*52b0*/  @P0 SHF.R.U32.HI R208, RZ, c[0x0][0x2cc], R208 ;  /* 0x0000b300ffd00a19 */ /* 0x000fe200000116d0 */
[--C-:B------:R-:W-:Y:S02]  /*52c0*/  IMAD.X R211, RZ, RZ, R203.reuse, P5 ;  /* 0x000000ffffd37224 */ /* 0x100fe400028e06cb */
[----:B------:R-:W-:Y:S02]  /*52d0*/  IMAD.X R209, RZ, RZ, R203, P6 ;  /* 0x000000ffffd17224 */ /* 0x000fe400030e06cb */
.L_x_814:
[----:B------:R-:W-:Y:S04]  /*52e0*/  DEPBAR.LE SB0, 0x2 ;  /* 0x000080800000791a */ /* 0x000fe80000000000 */
[----:B------:R-:W-:Y:S01]  /*52f0*/  BAR.SYNC.DEFER_BLOCKING 0x0 ;  /* 0x0000000000007b1d */ /* 0x000fe20000010000 */
[----:B------:R-:W-:Y:S01]  /*5300*/  UIMAD UR4, UR5, 0x6000, URZ ;  /* 0x00006000050478a4 */ /* 0x000fe2000f8e023f */
[----:B------:R-:W-:Y:S01]  /*5310*/  MOV R179, UR15 ;  /* 0x0000000f00b37c02 */ /* 0x000fe20008000f00 */
[----:B------:R-:W-:Y:S01]  /*5320*/  UISETP.GE.AND UP1, UPT, UR10, UR17, UPT ;  /* 0x000000110a00728c */ /* 0x000fe2000bf26270 */
[----:B------:R-:W-:Y:S03]  /*5330*/  IMAD.MOV.U32 R232, RZ, RZ, R200 ;  /* 0x000000ffffe87224 */ /* 0x000fe600078e00c8 */
[----:B------:R-:W-:Y:S02]  /*5340*/  IADD3 R180, R188, UR4, RZ ;  /* 0x00000004bcb47c10 */ /* 0x000fe4000fffe0ff */
[----:B------:R-:W-:Y:S02]  /*5350*/  PLOP3.LUT P0, PT, PT, PT, UP1, 0x80, 0x0 ;  /* 0x000000000000781c */ /* 0x000fe40003f0f018 */
[C---:B------:R-:W-:Y:S01]  /*5360*/  IADD3 R191, R189.reuse, R180, R192 ;  /* 0x000000b4bdbf7210 */ /* 0x040fe20007ffe0c0 */
[--C-:B------:R-:W-:Y:S02]  /*5370*/  IMAD.IADD R133, R189, 0x1, R180.reuse ;  /* 0x00000001bd857824 */ /* 0x100fe400078e02b4 */
[----:B------:R-:W-:Y:S01]  /*5380*/  @!UP1 UIADD3 UR7, UR17, -0x1, URZ ;  /* 0xffffffff11079890 */ /* 0x000fe2000fffe03f */
[----:B------:R-:W-:Y:S03]  /*5390*/  IMAD.IADD R0, R192, 0x1, R180 ;  /* 0x00000001c0007824 */ /* 0x000fe600078e02b4 */
[----:B------:R-:W-:Y:S02]  /*53a0*/  @!UP1 USHF.R.S32.HI UR6, URZ, 0x1f, UR7 ;  /* 0x0000001f3f069899 */ /* 0x000fe40008011407 */
[----:B------:R-:W-:Y:S02]  /*53b0*/  @!UP1 UIMAD.WIDE.U32 UR22, UR7, UR8, URZ ;  /* 0x00000008071692a5 */ /* 0x000fe4000f8e003f */
[----:B------:R-:W-:Y:S01]  /*53c0*/  @!UP1 UIMAD UR6, UR6, UR8, URZ ;  /* 0x00000008060692a4 */ /* 0x000fe2000f8e023f */
[----:B------:R-:W-:Y:S03]  /*53d0*/  LDSM.16.M88.4 R136, [R190] ;  /* 0x00000000be88783b */ /* 0x000fe60000000200 */
[----:B------:R-:W-:Y:S02]  /*53e0*/  @!UP1 UIMAD UR6, UR7, UR9, UR6 ;  /* 0x00000009070692a4 */ /* 0x000fe4000f8e0206 */
[----:B------:R-:W-:Y:S02]  /*53f0*/  @!UP1 USHF.L.U32 UR7, UR22, 0x6, URZ ;  /* 0x0000000616079899 */ /* 0x000fe4000800063f */
[----:B------:R-:W-:Y:S01]  /*5400*/  @!UP1 UIADD3 UR6, UR23, UR6, URZ ;  /* 0x0000000617069290 */ /* 0x000fe2000fffe03f */
[----:B------:R-:W1:Y:S03]  /*5410*/  LDSM.16.M88.4 R140, [R188+UR4+0xc100] ;  /* 0x00c10004bc8c783b */ /* 0x000e660008000200 */
[----:B------:R-:W-:Y:S01]  /*5420*/  @!P0 IADD3 R2, P4, R194, UR7, RZ ;  /* 0x00000007c2028c10 */ /* 0x000fe2000ff9e0ff */
[----:B------:R-:W-:Y:S01]  /*5430*/  @!UP1 USHF.L.U64.HI UR6, UR22, 0x6, UR6 ;  /* 0x0000000616069899 */ /* 0x000fe20008010206 */
[----:B------:R-:W-:Y:S01]  /*5440*/  @!P0 IADD3 R169, P5, R216, UR7, RZ ;  /* 0x00000007d8a98c10 */ /* 0x000fe2000ffbe0ff */
[----:B------:R-:W-:Y:S01]  /*5450*/  @!UP1 UIADD3 UR22, UP0, UR12, UR7, URZ ;  /* 0x000000070c169290 */ /* 0x000fe2000ff1e03f */
[----:B------:R-:W2:Y:S01]  /*5460*/  LDSM.16.M88.4 R144, [R188+UR4+0xc900] ;  /* 0x00c90004bc90783b */ /* 0x000ea20008000200 */
[C---:B------:R-:W-:Y:S02]  /*5470*/  @!P0 LEA R166, P6, R2.reuse, c[0x0][0x1f8], 0x1 ;  /* 0x00007e0002a68a11 */ /* 0x040fe400078c08ff */
[----:B------:R-:W-:Y:S02]  /*5480*/  @!P0 IADD3.X R165, R199, UR6, RZ, P4, !PT ;  /* 0x00000006c7a58c10 */ /* 0x000fe4000a7fe4ff */
[----:B------:R-:W-:Y:S02]  /*5490*/  @!P0 LEA R164, P4, R169, c[0x0][0x1f8], 0x1 ;  /* 0x00007e00a9a48a11 */ /* 0x000fe400078808ff */
[----:B------:R-:W3:Y:S01]  /*54a0*/  LDSM.16.M88.4 R148, [R188+UR4+0xd100] ;  /* 0x00d10004bc94783b */ /* 0x000ee20008000200 */
[----:B------:R-:W-:Y:S02]  /*54b0*/  @!P0 LEA.HI.X R167, R2, c[0x0][0x1fc], R165, 0x1, P6 ;  /* 0x00007f0002a78a11 */ /* 0x000fe400030f0ca5 */
[----:B------:R-:W-:Y:S02]  /*54c0*/  @!P0 IADD3.X R168, R215, UR6, RZ, P5, !PT ;  /* 0x00000006d7a88c10 */ /* 0x000fe4000affe4ff */
[----:B------:R-:W-:Y:S01]  /*54d0*/  @!P0 IADD3 R2, P5, R214, UR7, RZ ;  /* 0x00000007d6028c10 */ /* 0x000fe2000ffbe0ff */
[----:B------:R-:W-:Y:S01]  /*54e0*/  @!UP1 UIADD3.X UR7, UR11, UR6, URZ, UP0, !UPT ;  /* 0x000000060b079290 */ /* 0x000fe200087fe43f */
[----:B------:R-:W4:Y:S01]  /*54f0*/  LDSM.16.M88.4 R152, [R188+UR4+0xd900] ;  /* 0x00d90004bc98783b */ /* 0x000f220008000200 */
[----:B------:R-:W-:Y:S01]  /*5500*/  @!P0 LEA.HI.X R165, R169, c[0x0][0x1fc], R168, 0x1, P4 ;  /* 0x00007f00a9a58a11 */ /* 0x000fe200020f0ca8 */
[----:B------:R-:W-:Y:S01]  /*5510*/  UISETP.GE.AND UP0, UPT, UR15, 0x1, UPT ;  /* 0x000000010f00788c */ /* 0x000fe2000bf06270 */
[----:B------:R-:W-:Y:S02]  /*5520*/  @!P0 LEA R172, P6, R2, c[0x0][0x1f8], 0x1 ;  /* 0x00007e0002ac8a11 */ /* 0x000fe400078c08ff */
[----:B------:R-:W-:Y:S02]  /*5530*/  @!P0 IADD3 R175, P4, R194, UR22, RZ ;  /* 0x00000016c2af8c10 */ /* 0x000fe4000ff9e0ff */
[----:B------:R-:W-:Y:S01]  /*5540*/  LDSM.16.M88.4 R156, [R133+0xd100] ;  /* 0x00d10000859c783b */ /* 0x000fe20000000200 */
[----:B------:R-:W-:Y:S01]  /*5550*/  @!P0 IADD3.X R171, R213, UR6, RZ, P5, !PT ;  /* 0x00000006d5ab8c10 */ /* 0x000fe2000affe4ff */
[----:B------:R-:W-:Y:S01]  /*5560*/  USHF.L.U32 UR6, UR17, 0x6, URZ ;  /* 0x0000000611067899 */ /* 0x000fe2000800063f */
[----:B------:R-:W-:Y:S02]  /*5570*/  @!P0 LEA R170, P5, R175, c[0x0][0x1f8], 0x1 ;  /* 0x00007e00afaa8a11 */ /* 0x000fe400078a08ff */
[----:B------:R-:W-:Y:S02]  /*5580*/  @!P0 LEA.HI.X R173, R2, c[0x0][0x1fc], R171, 0x1, P6 ;  /* 0x00007f0002ad8a11 */ /* 0x000fe400030f0cab */
[----:B------:R-:W-:Y:S01]  /*5590*/  @!P0 IADD3.X R168, R199, UR7, RZ, P4, !PT ;  /* 0x00000007c7a88c10 */ /* 0x000fe2000a7fe4ff */
[----:B------:R-:W-:Y:S01]  /*55a0*/  IMAD.U32 R228, RZ, RZ, UR6 ;  /* 0x00000006ffe47e24 */ /* 0x000fe2000f8e00ff */
[----:B------:R-:W-:Y:S02]  /*55b0*/  @!P0 IADD3 R169, P4, R216, UR22, RZ ;  /* 0x00000016d8a98c10 */ /* 0x000fe4000ff9e0ff */
[----:B------:R-:W-:Y:S01]  /*55c0*/  @!P0 LEA.HI.X R171, R175, c[0x0][0x1fc], R168, 0x1, P5 ;  /* 0x00007f00afab8a11 */ /* 0x000fe200028f0ca8 */
[C---:B-1----:R-:W-:Y:S03]  /*55d0*/  HMMA.16816.F32 R4, R136.reuse, R140, RZ ;  /* 0x0000008c8804723c */ /* 0x042fe600000018ff */
[----:B------:R-:W-:Y:S02]  /*55e0*/  @!P0 IADD3.X R168, R215, UR7, RZ, P4, !PT ;  /* 0x00000007d7a88c10 */ /* 0x000fe4000a7fe4ff */
[C---:B------:R-:W-:Y:S02]  /*55f0*/  @!P0 LEA R174, P6, R169.reuse, c[0x0][0x1f8], 0x1 ;  /* 0x00007e00a9ae8a11 */ /* 0x040fe400078c08ff */
[----:B------:R-:W-:Y:S01]  /*5600*/  @!P0 IADD3 R2, P5, R214, UR22, RZ ;  /* 0x00000016d6028c10 */ /* 0x000fe2000ffbe0ff */
[C---:B------:R-:W-:Y:S01]  /*5610*/  HMMA.16816.F32 R8, R136.reuse, R142, RZ ;  /* 0x0000008e8808723c */ /* 0x040fe200000018ff */
[----:B------:R-:W-:Y:S03]  /*5620*/  LDSM.16.M88.4 R140, [R186] ;  /* 0x00000000ba8c783b */ /* 0x000fe60000000200 */
[----:B------:R-:W-:Y:S01]  /*5630*/  @!P0 LEA.HI.X R175, R169, c[0x0][0x1fc], R168, 0x1, P6 ;  /* 0x00007f00a9af8a11 */ /* 0x000fe200030f0ca8 */
[----:B------:R-:W-:Y:S01]  /*5640*/  @!P0 IMAD R169, R179, 0x6000, R204 ;  /* 0x00006000b3a98824 */ /* 0x000fe200078e02cc */
[C---:B------:R-:W-:Y:S02]  /*5650*/  @!P0 LEA R176, P4, R2.reuse, c[0x0][0x1f8], 0x1 ;  /* 0x00007e0002b08a11 */ /* 0x040fe400078808ff */
[C---:B--2---:R-:W-:Y:S01]  /*5660*/  HMMA.16816.F32 R12, R136.reuse, R144, RZ ;  /* 0x00000090880c723c */ /* 0x044fe200000018ff */
[----:B------:R-:W-:Y:S01]  /*5670*/  @!P0 IADD3.X R177, R213, UR7, RZ, P5, !PT ;  /* 0x00000007d5b18c10 */ /* 0x000fe2000affe4ff */
[----:B------:R-:W-:Y:S02]  /*5680*/  UIADD3 UR7, UR15, 0x1, URZ ;  /* 0x000000010f077890 */ /* 0x000fe4000fffe03f */
[----:B------:R-:W-:Y:S02]  /*5690*/  IADD3 R228, -R201, 0x1, -R228 ;  /* 0x00000001c9e47810 */ /* 0x000fe40007ffe9e4 */
[----:B------:R-:W-:Y:S01]  /*56a0*/  @!P0 LEA.HI.X R177, R2, c[0x0][0x1fc], R177, 0x1, P4 ;  /* 0x00007f0002b18a11 */ /* 0x000fe200020f0cb1 */
[----:B------:R-:W-:Y:S01]  /*56b0*/  USEL UR15, UR7, URZ, !UP0 ;  /* 0x0000003f070f7287 */ /* 0x000fe2000c000000 */
[C---:B------:R-:W-:Y:S01]  /*56c0*/  HMMA.16816.F32 R16, R136.reuse, R146, RZ ;  /* 0x000000928810723c */ /* 0x040fe200000018ff */
[----:B------:R-:W1:Y:S03]  /*56d0*/  LDSM.16.M88.4 R144, [R133+0xc100] ;  /* 0x00c100008590783b */ /* 0x000e660000000200 */
[----:B------:R-:W-:Y:S02]  /*56e0*/  IADD3 R2, R192, R133, RZ ;  /* 0x00000085c0027210 */ /* 0x000fe40007ffe0ff */
[----:B------:R-:W-:Y:S02]  /*56f0*/  IADD3 R228, R228, c[0x0][0x1d0], RZ ;  /* 0x00007400e4e47a10 */ /* 0x000fe40007ffe0ff */
[C---:B---3--:R-:W-:Y:S04]  /*5700*/  HMMA.16816.F32 R20, R136.reuse, R148, RZ ;  /* 0x000000948814723c */ /* 0x048fe800000018ff */
[----:B------:R-:W-:Y:S04]  /*5710*/  IADD3 R228, R228, -c[0x0][0x168], RZ ;  /* 0x80005a00e4e47a10 */ /* 0x000fe80007ffe0ff */
[C---:B------:R-:W-:Y:S01]  /*5720*/  HMMA.16816.F32 R24, R136.reuse, R150, RZ ;  /* 0x000000968818723c */ /* 0x040fe200000018ff */
[----:B------:R-:W2:Y:S03]  /*5730*/  LDSM.16.M88.4 R148, [R133+0xc900] ;  /* 0x00c900008594783b */ /* 0x000ea60000000200 */
[C---:B------:R-:W-:Y:S02]  /*5740*/  IADD3 R229, R228.reuse, c[0x0][0x328], RZ ;  /* 0x0000ca00e4e57a10 */ /* 0x040fe40007ffe0ff */
[----:B------:R-:W-:Y:S02]  /*5750*/  IADD3 R228, R228, UR16, RZ ;  /* 0x00000010e4e47c10 */ /* 0x000fe4000fffe0ff */
[C---:B----4-:R-:W-:Y:S08]  /*5760*/  HMMA.16816.F32 R28, R136.reuse, R152, RZ ;  /* 0x00000098881c723c */ /* 0x050ff000000018ff */
[----:B------:R-:W-:Y:S01]  /*5770*/  HMMA.16816.F32 R32, R136, R154, RZ ;  /* 0x0000009a8820723c */ /* 0x000fe200000018ff */
[----:B------:R-:W3:Y:S07]  /*5780*/  LDSM.16.M88.4 R136, [R133+0xd900] ;  /* 0x00d900008588783b */ /* 0x000eee0000000200 */
[----:B------:R-:W-:Y:S01]  /*5790*/  @!PT LDS RZ, [RZ] ;  /* 0x00000000fffff984 */ /* 0x000fe20000000800 */
[----:B------:R-:W-:Y:S01]  /*57a0*/  @!PT LDS RZ, [RZ] ;  /* 0x00000000fffff984 */ /* 0x000fe20000000800 */
[----:B------:R-:W-:Y:S01]  /*57b0*/  @!PT LDS RZ, [RZ] ;  /* 0x00000000fffff984 */ /* 0x000fe20000000800 */
[----:B------:R4:W-:Y:S01]  /*57c0*/  @!P0 LDGSTS.E.BYPASS.LTC128B.128 [R169], [R166.64], !P3 ;  /* 0x00000000a6a98fae */ /* 0x0009e2000d901d52 */
[C---:B-1----:R-:W-:Y:S06]  /*57d0*/  HMMA.16816.F32 R4, R140.reuse, R144, R4 ;  /* 0x000000908c04723c */ /* 0x042fec0000001804 */
[----:B------:R4:W-:Y:S02]  /*57e0*/  @!P0 LDGSTS.E.BYPASS.LTC128B.128 [R169+0x2000], [R164.64], !P2 ;  /* 0x02000000a4a98fae */ /* 0x0009e4000d101d52 */
[C---:B------:R-:W-:Y:S05]  /*57f0*/  HMMA.16816.F32 R8, R140.reuse, R146, R8 ;  /* 0x000000928c08723c */ /* 0x040fea0000001808 */
[----:B------:R1:W-:Y:S03]  /*5800*/  @!P0 LDGSTS.E.BYPASS.LTC128B.128 [R169+0x4000], [R172.64], !P1 ;  /* 0x04000000aca98fae */ /* 0x0003e6000c901d52 */
[C---:B--2---:R-:W-:Y:S04]  /*5810*/  HMMA.16816.F32 R12, R140.reuse, R148, R12 ;  /* 0x000000948c0c723c */ /* 0x044fe8000000180c */
[----:B------:R1:W-:Y:S04]  /*5820*/  @!P0 LDGSTS.E.BYPASS.LTC128B.128 [R169+0x1000], [R170.64], !P3 ;  /* 0x01000000aaa98fae */ /* 0x0003e8000d901d52 */
[C---:B------:R-:W-:Y:S03]  /*5830*/  HMMA.16816.F32 R16, R140.reuse, R150, R16 ;  /* 0x000000968c10723c */ /* 0x040fe60000001810 */
[----:B------:R1:W-:Y:S05]  /*5840*/  @!P0 LDGSTS.E.BYPASS.LTC128B.128 [R169+0x3000], [R174.64], !P2 ;  /* 0x03000000aea98fae */ /* 0x0003ea000d101d52 */
[C---:B------:R-:W-:Y:S02]  /*5850*/  HMMA.16816.F32 R20, R140.reuse, R156, R20 ;  /* 0x0000009c8c14723c */ /* 0x040fe40000001814 */
[----:B------:R1:W-:Y:S01]  /*5860*/  @!P0 LDGSTS.E.BYPASS.LTC128B.128 [R169+0x5000], [R176.64], !P1 ;  /* 0x05000000b0a98fae */ /* 0x0003e2000c901d52 */
[----:B------:R-:W-:Y:S05]  /*5870*/  PLOP3.LUT P0, PT, PT, PT, UP3, 0x80, 0x0 ;  /* 0x000000000000781c */ /* 0x000fea0003f0f038 */
[C---:B------:R-:W-:Y:S01]  /*5880*/  HMMA.16816.F32 R24, R140.reuse, R158, R24 ;  /* 0x0000009e8c18723c */ /* 0x040fe20000001818 */
[----:B------:R-:W-:Y:S07]  /*5890*/  LDSM.16.M88.4 R152, [R185] ;  /* 0x00000000b998783b */ /* 0x000fee0000000200 */
[C---:B---3--:R-:W-:Y:S01]  /*58a0*/  HMMA.16816.F32 R28, R140.reuse, R136, R28 ;  /* 0x000000888c1c723c */ /* 0x048fe2000000181c */
[----:B------:R-:W2:Y:S03]  /*58b0*/  LDSM.16.M88.4 R160, [R0+0xc100] ;  /* 0x00c1000000a0783b */ /* 0x000ea60000000200 */
[----:B------:R-:W-:Y:S02]  /*58c0*/  @P0 MOV R232, R208 ;  /* 0x000000d000e80202 */ /* 0x000fe40000000f00 */
[----:B------:R-:W-:Y:S02]  /*58d0*/  PLOP3.LUT P0, PT, PT, PT, UP2, 0x40, 0x0 ;  /* 0x000000000000781c */ /* 0x000fe40003f0e828 */
[----:B------:R-:W-:Y:S01]  /*58e0*/  HMMA.16816.F32 R32, R140, R138, R32 ;  /* 0x0000008a8c20723c */ /* 0x000fe20000001820 */
[----:B------:R-:W3:Y:S07]  /*58f0*/  LDSM.16.M88.4 R144, [R0+0xc900] ;  /* 0x00c900000090783b */ /* 0x000eee0000000200 */
[----:B------:R-:W5:Y:S07]  /*5900*/  LDSM.16.M88.4 R148, [R0+0xd100] ;  /* 0x00d100000094783b */ /* 0x000f6e0000000200 */
[----:B------:R-:W5:Y:S07]  /*5910*/  LDSM.16.M88.4 R156, [R0+0xd900] ;  /* 0x00d90000009c783b */ /* 0x000f6e0000000200 */
[----:B----4-:R-:W-:Y:S07]  /*5920*/  LDSM.16.M88.4 R164, [R184] ;  /* 0x00000000b8a4783b */ /* 0x010fee0000000200 */
[----:B-1----:R-:W1:Y:S01]  /*5930*/  LDSM.16.M88.4 R168, [R2+0xc100] ;  /* 0x00c1000002a8783b */ /* 0x002e620000000200 */
[C---:B--2---:R-:W-:Y:S06]  /*5940*/  HMMA.16816.F32 R4, R152.reuse, R160, R4 ;  /* 0x000000a09804723c */ /* 0x044fec0000001804 */
[----:B------:R-:W2:Y:S02]  /*5950*/  LDSM.16.M88.4 R136, [R2+0xc900] ;  /* 0x00c900000288783b */ /* 0x000ea40000000200 */
[C---:B------:R-:W-:Y:S05]  /*5960*/  HMMA.16816.F32 R8, R152.reuse, R162, R8 ;  /* 0x000000a29808723c */ /* 0x040fea0000001808 */
[----:B------:R-:W4:Y:S03]  /*5970*/  LDSM.16.M88.4 R140, [R2+0xd100] ;  /* 0x00d10000028c783b */ /* 0x000f260000000200 */
[C---:B---3--:R-:W-:Y:S04]  /*5980*/  HMMA.16816.F32 R12, R152.reuse, R144, R12 ;  /* 0x00000090980c723c */ /* 0x048fe8000000180c */
[----:B------:R-:W-:Y:S04]  /*5990*/  LDSM.16.M88.4 R160, [R188+UR4+0xf900] ;  /* 0x00f90004bca0783b */ /* 0x000fe80008000200 */
[C---:B------:R-:W-:Y:S03]  /*59a0*/  HMMA.16816.F32 R16, R152.reuse, R146, R16 ;  /* 0x000000929810723c */ /* 0x040fe60000001810 */
[----:B------:R-:W3:Y:S05]  /*59b0*/  LDSM.16.M88.4 R144, [R2+0xd900] ;  /* 0x00d900000290783b */ /* 0x000eea0000000200 */
[C---:B-----5:R-:W-:Y:S02]  /*59c0*/  HMMA.16816.F32 R20, R152.reuse, R148, R20 ;  /* 0x000000949814723c */ /* 0x060fe40000001814 */
[----:B------:R-:W-:Y:S06]  /*59d0*/  LDSM.16.M88.4 R172, [R133+0xe900] ;  /* 0x00e9000085ac783b */ /* 0x000fec0000000200 */
[C---:B------:R-:W-:Y:S01]  /*59e0*/  HMMA.16816.F32 R24, R152.reuse, R150, R24 ;  /* 0x000000969818723c */ /* 0x040fe20000001818 */
[----:B------:R-:W-:Y:S07]  /*59f0*/  LDSM.16.M88.4 R148, [R190+0x4000] ;  /* 0x00400000be94783b */ /* 0x000fee0000000200 */
[C---:B------:R-:W-:Y:S01]  /*5a00*/  HMMA.16816.F32 R28, R152.reuse, R156, R28 ;  /* 0x0000009c981c723c */ /* 0x040fe2000000181c */
[----:B------:R-:W-:Y:S07]  /*5a10*/  LDSM.16.M88.4 R176, [R0+0xe100] ;  /* 0x00e1000000b0783b */ /* 0x000fee0000000200 */
[----:B------:R-:W-:Y:S01]  /*5a20*/  HMMA.16816.F32 R32, R152, R158, R32 ;  /* 0x0000009e9820723c */ /* 0x000fe20000001820 */
[----:B------:R-:W5:Y:S07]  /*5a30*/  LDSM.16.M88.4 R152, [R188+UR4+0xe100] ;  /* 0x00e10004bc98783b */ /* 0x000f6e0008000200 */
[C---:B-1----:R-:W-:Y:S01]  /*5a40*/  HMMA.16816.F32 R4, R164.reuse, R168, R4 ;  /* 0x000000a8a404723c */ /* 0x042fe20000001804 */
[----:B------:R-:W-:Y:S07]  /*5a50*/  LDSM.16.M88.4 R156, [R188+UR4+0xe900] ;  /* 0x00e90004bc9c783b */ /* 0x000fee0008000200 */
[C---:B------:R-:W-:Y:S01]  /*5a60*/  HMMA.16816.F32 R8, R164.reuse, R170, R8 ;  /* 0x000000aaa408723c */ /* 0x040fe20000001808 */
[----:B------:R-:W-:Y:S07]  /*5a70*/  LDSM.16.M88.4 R168, [R133+0xe100] ;  /* 0x00e1000085a8783b */ /* 0x000fee0000000200 */
[C---:B--2---:R-:W-:Y:S01]  /*5a80*/  HMMA.16816.F32 R12, R164.reuse, R136, R12 ;  /* 0x00000088a40c723c */ /* 0x044fe2000000180c */
[----:B------:R-:W-:Y:S07]  /*5a90*/  LDSM.16.M88.4 R180, [R188+UR4+0x10100] ;  /* 0x01010004bcb4783b */ /* 0x000fee0008000200 */
[C---:B------:R-:W-:Y:S01]  /*5aa0*/  HMMA.16816.F32 R16, R164.reuse, R138, R16 ;  /* 0x0000008aa410723c */ /* 0x040fe20000001810 */
[----:B------:R-:W-:Y:S07]  /*5ab0*/  LDSM.16.M88.4 R136, [R188+UR4+0xf100] ;  /* 0x00f10004bc88783b */ /* 0x000fee0008000200 */
[C---:B----4-:R-:W-:Y:S01]  /*5ac0*/  HMMA.16816.F32 R20, R164.reuse, R140, R20 ;  /* 0x0000008ca414723c */ /* 0x050fe20000001814 */
[----:B------:R-:W0:Y:S07]  /*5ad0*/  LDGDEPBAR ;  /* 0x00000000000079af */ /* 0x000e2e0000000000 */
[C---:B------:R-:W-:Y:S01]  /*5ae0*/  HMMA.16816.F32 R24, R164.reuse, R142, R24 ;  /* 0x0000008ea418723c */ /* 0x040fe20000001818 */
[----:B------:R-:W-:Y:S07]  /*5af0*/  LDSM.16.M88.4 R140, [R186+0x4000] ;  /* 0x00400000ba8c783b */ /* 0x000fee0000000200 */
[C---:B---3--:R-:W-:Y:S01]  /*5b00*/  HMMA.16816.F32 R28, R164.reuse, R144, R28 ;  /* 0x00000090a41c723c */ /* 0x048fe2000000181c */
[----:B------:R-:W1:Y:S07]  /*5b10*/  SHFL.IDX PT, R233, R232, RZ, 0x1c1f ;  /* 0x001c1fffe8e97589 */ /* 0x000e6e00000e0000 */
[----:B------:R-:W-:Y:S01]  /*5b20*/  HMMA.16816.F32 R32, R164, R146, R32 ;  /* 0x00000092a420723c */ /* 0x000fe20000001820 */
[----:B------:R-:W2:Y:S07]  /*5b30*/  LDSM.16.M88.4 R144, [R133+0xf100] ;  /* 0x00f100008590783b */ /* 0x000eae0000000200 */
[C---:B-----5:R-:W-:Y:S01]  /*5b40*/  HMMA.16816.F32 R4, R148.reuse, R152, R4 ;  /* 0x000000989404723c */ /* 0x060fe20000001804 */
[----:B------:R-:W-:Y:S07]  /*5b50*/  LDSM.16.M88.4 R164, [R185+0x4000] ;  /* 0x00400000b9a4783b */ /* 0x000fee0000000200 */
[C---:B------:R-:W-:Y:S01]  /*5b60*/  HMMA.16816.F32 R8, R148.reuse, R154, R8 ;  /* 0x0000009a9408723c */ /* 0x040fe20000001808 */
[----:B------:R-:W3:Y:S03]  /*5b70*/  LDSM.16.M88.4 R152, [R133+0xf900] ;  /* 0x00f900008598783b */ /* 0x000ee60000000200 */
[----:B-1----:R-:W-:Y:S01]  /*5b80*/  IADD3 R231, R229, R233, RZ ;  /* 0x000000e9e5e77210 */ /* 0x002fe20007ffe0ff */
[----:B------:R-:W-:Y:S03]  /*5b90*/  IMAD.IADD R230, R228, 0x1, R233 ;  /* 0x00000001e4e67824 */ /* 0x000fe600078e02e9 */
[C---:B------:R-:W-:Y:S08]  /*5ba0*/  HMMA.16816.F32 R12, R148.reuse, R156, R12 ;  /* 0x0000009c940c723c */ /* 0x040ff0000000180c */
[C---:B------:R-:W-:Y:S01]  /*5bb0*/  HMMA.16816.F32 R16, R148.reuse, R158, R16 ;  /* 0x0000009e9410723c */ /* 0x040fe20000001810 */
[----:B------:R-:W-:Y:S07]  /*5bc0*/  LDSM.16.M88.4 R156, [R0+0xf900] ;  /* 0x00f90000009c783b */ /* 0x000fee0000000200 */
[C---:B------:R-:W-:Y:S08]  /*5bd0*/  HMMA.16816.F32 R20, R148.reuse, R136, R20 ;  /* 0x000000889414723c */ /* 0x040ff00000001814 */
[C---:B------:R-:W-:Y:S01]  /*5be0*/  HMMA.16816.F32 R24, R148.reuse, R138, R24 ;  /* 0x0000008a9418723c */ /* 0x040fe20000001818 */
[----:B------:R-:W1:Y:S07]  /*5bf0*/  LDSM.16.M88.4 R136, [R0+0xe900] ;  /* 0x00e900000088783b */ /* 0x000e6e0000000200 */
[C---:B------:R-:W-:Y:S08]  /*5c00*/  HMMA.16816.F32 R28, R148.reuse, R160, R28 ;  /* 0x000000a0941c723c */ /* 0x040ff0000000181c */
[----:B------:R-:W-:Y:S01]  /*5c10*/  HMMA.16816.F32 R32, R148, R162, R32 ;  /* 0x000000a29420723c */ /* 0x000fe20000001820 */
[----:B------:R-:W4:Y:S07]  /*5c20*/  LDSM.16.M88.4 R148, [R0+0xf100] ;  /* 0x00f100000094783b */ /* 0x000f2e0000000200 */
[C---:B------:R-:W-:Y:S01]  /*5c30*/  HMMA.16816.F32 R4, R140.reuse, R168, R4 ;  /* 0x000000a88c04723c */ /* 0x040fe20000001804 */
[----:B------:R-:W-:Y:S07]  /*5c40*/  LDSM.16.M88.4 R160, [R184+0x4000] ;  /* 0x00400000b8a0783b */ /* 0x000fee0000000200 */
[C---:B------:R-:W-:Y:S01]  /*5c50*/  HMMA.16816.F32 R8, R140.reuse, R170, R8 ;  /* 0x000000aa8c08723c */ /* 0x040fe20000001808 */
[----:B------:R-:W5:Y:S07]  /*5c60*/  LDSM.16.M88.4 R168, [R2+0xe100] ;  /* 0x00e1000002a8783b */ /* 0x000f6e0000000200 */
[C---:B------:R-:W-:Y:S08]  /*5c70*/  HMMA.16816.F32 R12, R140.reuse, R172, R12 ;  /* 0x000000ac8c0c723c */ /* 0x040ff0000000180c */
[C---:B------:R-:W-:Y:S01]  /*5c80*/  HMMA.16816.F32 R16, R140.reuse, R174, R16 ;  /* 0x000000ae8c10723c */ /* 0x040fe20000001810 */
[----:B------:R-:W-:Y:S07]  /*5c90*/  LDSM.16.M88.4 R172, [R190+0x8000] ;  /* 0x00800000beac783b */ /* 0x000fee0000000200 */
[C---:B--2---:R-:W-:Y:S08]  /*5ca0*/  HMMA.16816.F32 R20, R140.reuse, R144, R20 ;  /* 0x000000908c14723c */ /* 0x044ff00000001814 */
[C---:B------:R-:W-:Y:S01]  /*5cb0*/  HMMA.16816.F32 R24, R140.reuse, R146, R24 ;  /* 0x000000928c18723c */ /* 0x040fe20000001818 */
[----:B------:R-:W-:Y:S07]  /*5cc0*/  LDSM.16.M88.4 R144, [R191+0xf100] ;  /* 0x00f10000bf90783b */ /* 0x000fee0000000200 */
[C---:B---3--:R-:W-:Y:S08]  /*5cd0*/  HMMA.16816.F32 R28, R140.reuse, R152, R28 ;  /* 0x000000988c1c723c */ /* 0x048ff0000000181c */
[----:B------:R-:W-:Y:S01]  /*5ce0*/  HMMA.16816.F32 R32, R140, R154, R32 ;  /* 0x0000009a8c20723c */ /* 0x000fe20000001820 */
[----:B------:R-:W2:Y:S07]  /*5cf0*/  LDSM.16.M88.4 R140, [R191+0xe900] ;  /* 0x00e90000bf8c783b */ /* 0x000eae0000000200 */
[C---:B------:R-:W-:Y:S01]  /*5d00*/  HMMA.16816.F32 R4, R164.reuse, R176, R4 ;  /* 0x000000b0a404723c */ /* 0x040fe20000001804 */
[----:B------:R-:W3:Y:S07]  /*5d10*/  LDSM.16.M88.4 R152, [R191+0xf900] ;  /* 0x00f90000bf98783b */ /* 0x000eee0000000200 */
[C---:B------:R-:W-:Y:S01]  /*5d20*/  HMMA.16816.F32 R8, R164.reuse, R178, R8 ;  /* 0x000000b2a408723c */ /* 0x040fe20000001808 */
[----:B------:R-:W-:Y:S07]  /*5d30*/  LDSM.16.M88.4 R176, [R133+0x10100] ;  /* 0x0101000085b0783b */ /* 0x000fee0000000200 */
        /* <DEDUP_REMOVED lines=8> */
[----:B------:R-:W1:Y:S07]  /*5dc0*/  LDSM.16.M88.4 R156, [R188+UR4+0x11900] ;  /* 0x01190004bc9c783b */ /* 0x000e6e0008000200 */
        /* <DEDUP_REMOVED lines=10> */
[C---:B---3--:R-:W-:Y:S08]  /*5e70*/  HMMA.16816.F32 R28, R160.reuse, R152, R28 ;  /* 0x00000098a01c723c */ /* 0x048ff0000000181c */
[----:B------:R-:W-:Y:S01]  /*5e80*/  HMMA.16816.F32 R32, R160, R154, R32 ;  /* 0x0000009aa020723c */ /* 0x000fe20000001820 */
[----:B------:R-:W3:Y:S07]  /*5e90*/  LDSM.16.M88.4 R152, [R133+0x11900] ;  /* 0x011900008598783b */ /* 0x000eee0000000200 */
[----:B------:R-:W2:Y:S01]  /*5ea0*/  LDSM.16.M88.4 R160, [R185+0x8000] ;  /* 0x00800000b9a0783b */ /* 0x000ea20000000200 */
[C---:B------:R-:W-:Y:S08]  /*5eb0*/  HMMA.16816.F32 R4, R172.reuse, R180, R4 ;  /* 0x000000b4ac04723c */ /* 0x040ff00000001804 */
[C---:B------:R-:W-:Y:S01]  /*5ec0*/  HMMA.16816.F32 R8, R172.reuse, R182, R8 ;  /* 0x000000b6ac08723c */ /* 0x040fe20000001808 */
[----:B------:R-:W-:Y:S07]  /*5ed0*/  LDSM.16.M88.4 R180, [R2+0x10100] ;  /* 0x0101000002b4783b */ /* 0x000fee0000000200 */
[C---:B-1----:R-:W-:Y:S08]  /*5ee0*/  HMMA.16816.F32 R12, R172.reuse, R136, R12 ;  /* 0x00000088ac0c723c */ /* 0x042ff0000000180c */
[C---:B------:R-:W-:Y:S01]  /*5ef0*/  HMMA.16816.F32 R16, R172.reuse, R138, R16 ;  /* 0x0000008aac10723c */ /* 0x040fe20000001810 */
[----:B------:R-:W1:Y:S07]  /*5f00*/  LDSM.16.M88.4 R136, [R0+0x10900] ;  /* 0x010900000088783b */ /* 0x000e6e0000000200 */
[C---:B----4-:R-:W-:Y:S08]  /*5f10*/  HMMA.16816.F32 R20, R172.reuse, R148, R20 ;  /* 0x00000094ac14723c */ /* 0x050ff00000001814 */
[C---:B------:R-:W-:Y:S01]  /*5f20*/  HMMA.16816.F32 R24, R172.reuse, R150, R24 ;  /* 0x00000096ac18723c */ /* 0x040fe20000001818 */
[----:B------:R-:W4:Y:S07]  /*5f30*/  LDSM.16.M88.4 R148, [R0+0x11100] ;  /* 0x011100000094783b */ /* 0x000f2e0000000200 */
[C---:B------:R-:W-:Y:S08]  /*5f40*/  HMMA.16816.F32 R28, R172.reuse, R156, R28 ;  /* 0x0000009cac1c723c */ /* 0x040ff0000000181c */
[----:B------:R-:W-:Y:S01]  /*5f50*/  HMMA.16816.F32 R32, R172, R158, R32 ;  /* 0x0000009eac20723c */ /* 0x000fe20000001820 */
[----:B------:R-:W1:Y:S07]  /*5f60*/  LDSM.16.M88.4 R156, [R0+0x11900] ;  /* 0x01190000009c783b */ /* 0x000e6e0000000200 */
[----:B------:R-:W1:Y:S01]  /*5f70*/  LDSM.16.M88.4 R172, [R184+0x8000] ;  /* 0x00800000b8ac783b */ /* 0x000e620000000200 */
[C---:B-----5:R-:W-:Y:S08]  /*5f80*/  HMMA.16816.F32 R4, R164.reuse, R176, R4 ;  /* 0x000000b0a404723c */ /* 0x060ff00000001804 */
[C---:B------:R-:W-:Y:S08]  /*5f90*/  HMMA.16816.F32 R8, R164.reuse, R178, R8 ;  /* 0x000000b2a408723c */ /* 0x040ff00000001808 */
[C---:B--2---:R-:W-:Y:S08]  /*5fa0*/  HMMA.16816.F32 R12, R164.reuse, R140, R12 ;  /* 0x0000008ca40c723c */ /* 0x044ff0000000180c */
[C---:B------:R-:W-:Y:S01]  /*5fb0*/  HMMA.16816.F32 R16, R164.reuse, R142, R16 ;  /* 0x0000008ea410723c */ /* 0x040fe20000001810 */
[----:B------:R-:W-:Y:S07]  /*5fc0*/  LDSM.16.M88.4 R140, [R191+0x11100] ;  /* 0x01110000bf8c783b */ /* 0x000fee0000000200 */
[C---:B------:R-:W-:Y:S08]  /*5fd0*/  HMMA.16816.F32 R20, R164.reuse, R144, R20 ;  /* 0x00000090a414723c */ /* 0x040ff00000001814 */
[C---:B------:R-:W-:Y:S08]  /*5fe0*/  HMMA.16816.F32 R24, R164.reuse, R146, R24 ;  /* 0x00000092a418723c */ /* 0x040ff00000001818 */
[C---:B---3--:R-:W-:Y:S08]  /*5ff0*/  HMMA.16816.F32 R28, R164.reuse, R152, R28 ;  /* 0x00000098a41c723c */ /* 0x048ff0000000181c */
[----:B------:R-:W-:Y:S08]  /*6000*/  HMMA.16816.F32 R32, R164, R154, R32 ;  /* 0x0000009aa420723c */ /* 0x000ff00000001820 */
[C---:B------:R-:W-:Y:S08]  /*6010*/  HMMA.16816.F32 R4, R160.reuse, R168, R4 ;  /* 0x000000a8a004723c */ /* 0x040ff00000001804 */
[C---:B------:R-:W-:Y:S08]  /*6020*/  HMMA.16816.F32 R8, R160.reuse, R170, R8 ;  /* 0x000000aaa008723c */ /* 0x040ff00000001808 */
[C---:B-1----:R-:W-:Y:S08]  /*6030*/  HMMA.16816.F32 R12, R160.reuse, R136, R12 ;  /* 0x00000088a00c723c */ /* 0x042ff0000000180c */
[C---:B------:R-:W-:Y:S01]  /*6040*/  HMMA.16816.F32 R16, R160.reuse, R138, R16 ;  /* 0x0000008aa010723c */ /* 0x040fe20000001810 */
[----:B------:R-:W1:Y:S07]  /*6050*/  LDSM.16.M88.4 R136, [R191+0x10900] ;  /* 0x01090000bf88783b */ /* 0x000e6e0000000200 */
[C---:B----4-:R-:W-:Y:S08]  /*6060*/  HMMA.16816.F32 R20, R160.reuse, R148, R20 ;  /* 0x00000094a014723c */ /* 0x050ff00000001814 */
[C---:B------:R-:W-:Y:S08]  /*6070*/  HMMA.16816.F32 R24, R160.reuse, R150, R24 ;  /* 0x00000096a018723c */ /* 0x040ff00000001818 */
[C---:B------:R-:W-:Y:S08]  /*6080*/  HMMA.16816.F32 R28, R160.reuse, R156, R28 ;  /* 0x0000009ca01c723c */ /* 0x040ff0000000181c */
[----:B------:R-:W-:Y:S08]  /*6090*/  HMMA.16816.F32 R32, R160, R158, R32 ;  /* 0x0000009ea020723c */ /* 0x000ff00000001820 */
[C---:B------:R-:W-:Y:S08]  /*60a0*/  HMMA.16816.F32 R4, R172.reuse, R180, R4 ;  /* 0x000000b4ac04723c */ /* 0x040ff00000001804 */
[C---:B------:R-:W-:Y:S08]  /*60b0*/  HMMA.16816.F32 R8, R172.reuse, R182, R8 ;  /* 0x000000b6ac08723c */ /* 0x040ff00000001808 */
[C---:B-1----:R-:W-:Y:S08]  /*60c0*/  HMMA.16816.F32 R12, R172.reuse, R136, R12 ;  /* 0x00000088ac0c723c */ /* 0x042ff0000000180c */
[C---:B------:R-:W-:Y:S01]  /*60d0*/  HMMA.16816.F32 R16, R172.reuse, R138, R16 ;  /* 0x0000008aac10723c */ /* 0x040fe20000001810 */
[----:B------:R1:W2:Y:S03]  /*60e0*/  LDSM.16.M88.4 R136, [R191+0x11900] ;  /* 0x01190000bf88783b */ /* 0x0002a60000000200 */
[----:B------:R-:W-:Y:S02]  /*60f0*/  FMUL.FTZ R166, R4, c[0x0][0x320] ;  /* 0x0000c80004a67a20 */ /* 0x000fe40000410000 */
[----:B------:R-:W-:Y:S02]  /*6100*/  FMUL.FTZ R168, R5, c[0x0][0x320] ;  /* 0x0000c80005a87a20 */ /* 0x000fe40000410000 */
[C---:B------:R-:W-:Y:S02]  /*6110*/  HMMA.16816.F32 R20, R172.reuse, R140, R20 ;  /* 0x0000008cac14723c */ /* 0x040fe40000001814 */
[----:B------:R-:W3:Y:S02]  /*6120*/  MUFU.TANH R166, R166 ;  /* 0x000000a600a67308 */ /* 0x000ee40000002400 */
[----:B------:R-:W-:Y:S02]  /*6130*/  FMUL.FTZ R2, R6, c[0x0][0x320] ;  /* 0x0000c80006027a20 */ /* 0x000fe40000410000 */
[----:B------:R-:W-:Y:S02]  /*6140*/  FMUL.FTZ R164, R7, c[0x0][0x320] ;  /* 0x0000c80007a47a20 */ /* 0x000fe40000410000 */
[C---:B------:R-:W-:Y:S04]  /*6150*/  HMMA.16816.F32 R24, R172.reuse, R142, R24 ;  /* 0x0000008eac18723c */ /* 0x040fe80000001818 */
[----:B------:R-:W4:Y:S01]  /*6160*/  MUFU.TANH R168, R168 ;  /* 0x000000a800a87308 */ /* 0x000f220000002400 */
[----:B------:R-:W-:Y:S02]  /*6170*/  FMUL.FTZ R169, R8, c[0x0][0x320] ;  /* 0x0000c80008a97a20 */ /* 0x000fe40000410000 */
[----:B------:R-:W-:Y:S02]  /*6180*/  FMUL.FTZ R171, R9, c[0x0][0x320] ;  /* 0x0000c80009ab7a20 */ /* 0x000fe40000410000 */
[----:B------:R-:W-:Y:S03]  /*6190*/  FMUL.FTZ R165, R10, c[0x0][0x320] ;  /* 0x0000c8000aa57a20 */ /* 0x000fe60000410000 */
[----:B------:R-:W-:Y:S02]  /*61a0*/  FMUL.FTZ R167, R11, c[0x0][0x320] ;  /* 0x0000c8000ba77a20 */ /* 0x000fe40000410000 */
[----:B------:R-:W3:Y:S01]  /*61b0*/  MUFU.TANH R2, R2 ;  /* 0x0000000200027308 */ /* 0x000ee20000002400 */
[----:B------:R-:W-:Y:S02]  /*61c0*/  FMUL.FTZ R181, R12, c[0x0][0x320] ;  /* 0x0000c8000cb57a20 */ /* 0x000fe40000410000 */
[----:B------:R-:W-:Y:S02]  /*61d0*/  FMUL.FTZ R218, R22, c[0x0][0x320] ;  /* 0x0000c80016da7a20 */ /* 0x000fe40000410000 */
[----:B------:R-:W-:Y:S02]  /*61e0*/  FMUL.FTZ R177, R13, c[0x0][0x320] ;  /* 0x0000c8000db17a20 */ /* 0x000fe40000410000 */
[----:B------:R-:W-:Y:S02]  /*61f0*/  FMUL.FTZ R176, R14, c[0x0][0x320] ;  /* 0x0000c8000eb07a20 */ /* 0x000fe40000410000 */
[----:B------:R-:W-:Y:S01]  /*6200*/  FMUL.FTZ R170, R15, c[0x0][0x320] ;  /* 0x0000c8000faa7a20 */ /* 0x000fe20000410000 */
[----:B-1----:R-:W1:Y:S01]  /*6210*/  MUFU.TANH R191, R218 ;  /* 0x000000da00bf7308 */ /* 0x002e620000002400 */
[C---:B--2---:R-:W-:Y:S03]  /*6220*/  HMMA.16816.F32 R28, R172.reuse, R136, R28 ;  /* 0x00000088ac1c723c */ /* 0x044fe6000000181c */
[----:B------:R-:W-:Y:S02]  /*6230*/  FMUL.FTZ R224, R27, c[0x0][0x320] ;  /* 0x0000c8001be07a20 */ /* 0x000fe40000410000 */
[----:B------:R-:W-:Y:S02]  /*6240*/  FMUL.FTZ R182, R16, c[0x0][0x320] ;  /* 0x0000c80010b67a20 */ /* 0x000fe40000410000 */
[----:B------:R-:W-:Y:S01]  /*6250*/  FMUL.FTZ R217, R17, c[0x0][0x320] ;  /* 0x0000c80011d97a20 */ /* 0x000fe20000410000 */
[----:B------:R-:W-:Y:S01]  /*6260*/  HMMA.16816.F32 R32, R172, R138, R32 ;  /* 0x0000008aac20723c */ /* 0x000fe20000001820 */
[----:B------:R2:W1:Y:S03]  /*6270*/  MUFU.TANH R218, R224 ;  /* 0x000000e000da7308 */ /* 0x0004660000002400 */
[----:B------:R-:W-:Y:S02]  /*6280*/  FMUL.FTZ R179, R18, c[0x0][0x320] ;  /* 0x0000c80012b37a20 */ /* 0x000fe40000410000 */
[----:B------:R-:W-:Y:S02]  /*6290*/  FMUL.FTZ R178, R19, c[0x0][0x320] ;  /* 0x0000c80013b27a20 */ /* 0x000fe40000410000 */
[----:B------:R-:W-:Y:S03]  /*62a0*/  FMUL.FTZ R221, R20, c[0x0][0x320] ;  /* 0x0000c80014dd7a20 */ /* 0x000fe60000410000 */
[----:B------:R-:W1:Y:S01]  /*62b0*/  MUFU.TANH R164, R164 ;  /* 0x000000a400a47308 */ /* 0x000e620000002400 */
[----:B------:R-:W-:Y:S02]  /*62c0*/  FMUL.FTZ R220, R21, c[0x0][0x320] ;  /* 0x0000c80015dc7a20 */ /* 0x000fe40000410000 */
        /* <DEDUP_REMOVED lines=12> */
[----:B--2---:R-:W-:Y:S02]  /*6390*/  FMUL.FTZ R224, R34, c[0x0][0x320] ;  /* 0x0000c80022e07a20 */ /* 0x004fe40000410000 */
[----:B------:R-:W-:Y:S05]  /*63a0*/  FMUL.FTZ R175, R35, c[0x0][0x320] ;  /* 0x0000c80023af7a20 */ /* 0x000fea0000410000 */
[----:B------:R-:W2:Y:S10]  /*63b0*/  MUFU.TANH R165, R165 ;  /* 0x000000a500a57308 */ /* 0x000eb40000002400 */
        /* <DEDUP_REMOVED lines=38> */
.L_x_808:
[----:B------:R-:W-:Y:S04]  /*6620*/  MOV R0, c[0x0][0x32c] ;  /* 0x0000cb0000007a02 */ /* 0x000fe80000000f00 */
[----:B------:R-:W-:Y:S11]  /*6630*/  ISETP.NE.AND P0, PT, R0, 0x1, PT ;  /* 0x000000010000780c */ /* 0x000ff60003f05270 */
[----:B------:R-:W-:Y:S02]  /*6640*/  @!UPT UIADD3 URZ, URZ, URZ, URZ ;  /* 0x0000003f3f3ff290 */ /* 0x000fe4000fffe03f */
[----:B------:R-:W-:Y:S05]  /*6650*/  @P0 IMAD.HI.U32 R0, R5, c[0x0][0x330], RZ ;  /* 0x0000cc0005000a27 */ /* 0x000fea00078e00ff */
[----:B------:R-:W-:Y:S02]  /*6660*/  @P0 SHF.R.U32.HI R5, RZ, c[0x0][0x334], R0 ;  /* 0x0000cd00ff050a19 */ /* 0x000fe40000011600 */
.L_x_809:
[----:B------:R-:W-:Y:S05]  /*6670*/  BSYNC B0 ;  /* 0x0000000000007941 */ /* 0x000fea0003800000 */
.L_x_807:
[----:B------:R-:W-:Y:S04]  /*6680*/  IMAD.MOV.U32 R0, RZ, RZ, c[0x0][0x32c] ;  /* 0x0000cb00ff007624 */ /* 0x000fe800078e00ff */
[----:B------:R-:W-:Y:S04]  /*6690*/  IMAD R0, R5, R0, -UR6 ;  /* 0x8000000605007e24 */ /* 0x000fe8000f8e0200 */
[----:B------:R-:W-:Y:S05]  /*66a0*/  IMAD.IADD R5, R0, 0x1, -R201 ;  /* 0x0000000100057824 */ /* 0x000fea00078e0ac9 */
[----:B------:R-:W-:Y:S02]  /*66b0*/  IADD3 R0, R5, c[0x0][0x32c], RZ ;  /* 0x0000cb0005007a10 */ /* 0x000fe40007ffe0ff */
[----:B------:R-:W-:Y:S02]  /*66c0*/  IMNMX R230, R230, R5, !PT ;  /* 0x00000005e6e67217 */ /* 0x000fe40007800200 */
[----:B------:R-:W-:Y:S02]  /*66d0*/  IMNMX R231, R231, R0, PT ;  /* 0x00000000e7e77217 */ /* 0x000fe40003800200 */
.L_x_806:
[----:B--234-:R-:W-:Y:S01]  /*66e0*/  UISETP.GT.AND UP0, UPT, UR17, -0x1, UPT ;  /* 0xffffffff1100788c */ /* 0x01cfe2000bf04270 */
[----:B------:R-:W2:Y:S05]  /*66f0*/  SHFL.IDX PT, R6, R232, 0x1, 0x1c1f ;  /* 0x003c1f00e8067f89 */ /* 0x000eaa00000e0000 */
[----:B------:R-:W-:Y:S04]  /*6700*/  PLOP3.LUT P0, PT, PT, PT, UP0, 0x80, 0x0 ;  /* 0x000000000000781c */ /* 0x000fe80003f0f008 */
[C---:B------:R-:W-:Y:S02]  /*6710*/  ISETP.GT.AND P4, PT, R230.reuse, 0x1, P0 ;  /* 0x00000001e600780c */ /* 0x040fe40000784270 */
[C---:B------:R-:W-:Y:S02]  /*6720*/  ISETP.GT.AND P5, PT, R230.reuse, RZ, P0 ;  /* 0x000000ffe600720c */ /* 0x040fe400007a4270 */
[C---:B------:R-:W-:Y:S02]  /*6730*/  ISETP.LT.OR P4, PT, R231.reuse, 0x2, P4 ;  /* 0x00000002e700780c */ /* 0x040fe40002781670 */
[----:B------:R-:W-:Y:S02]  /*6740*/  ISETP.GT.AND P6, PT, R230, 0x8, P0 ;  /* 0x00000008e600780c */ /* 0x000fe400007c4270 */
[----:B------:R-:W-:Y:S02]  /*6750*/  FSEL R9, R168, -INF , !P4 ;  /* 0xff800000a8097808 */ /* 0x000fe40006000000 */
[----:B------:R-:W-:Y:S02]  /*6760*/  ISETP.GT.AND P4, PT, R230, 0x10, P0 ;  /* 0x00000010e600780c */ /* 0x000fe40000784270 */
[C---:B------:R-:W-:Y:S02]  /*6770*/  ISETP.LT.OR P5, PT, R231.reuse, 0x1, P5 ;  /* 0x00000001e700780c */ /* 0x040fe40002fa1670 */
[----:B------:R-:W-:Y:S01]  /*6780*/  ISETP.LT.OR P6, PT, R231, 0x9, P6 ;  /* 0x00000009e700780c */ /* 0x000fe200037c1670 */
[--C-:B--2---:R-:W-:Y:S01]  /*6790*/  IMAD.IADD R0, R229, 0x1, R6.reuse ;  /* 0x00000001e5007824 */ /* 0x104fe200078e0206 */
[----:B------:R-:W-:Y:S01]  /*67a0*/  ISETP.LT.OR P4, PT, R231, 0x11, P4 ;  /* 0x00000011e700780c */ /* 0x000fe20002781670 */
[----:B------:R-:W-:Y:S01]  /*67b0*/  IMAD.IADD R4, R228, 0x1, R6 ;  /* 0x00000001e4047824 */ /* 0x000fe200078e0206 */
[----:B------:R-:W-:Y:S02]  /*67c0*/  FSEL R11, R166, -INF , !P5 ;  /* 0xff800000a60b7808 */ /* 0x000fe40006800000 */
[C---:B------:R-:W-:Y:S02]  /*67d0*/  ISETP.GT.AND P5, PT, R230.reuse, 0x9, P0 ;  /* 0x00000009e600780c */ /* 0x040fe400007a4270 */
[----:B-1----:R-:W-:Y:S02]  /*67e0*/  FSEL R5, R169, -INF , !P6 ;  /* 0xff800000a9057808 */ /* 0x002fe40007000000 */
[----:B------:R-:W-:Y:S02]  /*67f0*/  FSEL R169, R181, -INF , !P4 ;  /* 0xff800000b5a97808 */ /* 0x000fe40006000000 */
[C---:B------:R-:W-:Y:S02]  /*6800*/  ISETP.GT.AND P4, PT, R230.reuse, 0x19, P0 ;  /* 0x00000019e600780c */ /* 0x040fe40000784270 */
[C---:B------:R-:W-:Y:S02]  /*6810*/  ISETP.LT.OR P5, PT, R231.reuse, 0xa, P5 ;  /* 0x0000000ae700780c */ /* 0x040fe40002fa1670 */
[----:B------:R-:W-:Y:S02]  /*6820*/  ISETP.LT.OR P4, PT, R231, 0x1a, P4 ;  /* 0x0000001ae700780c */ /* 0x000fe40002781670 */
        /* <DEDUP_REMOVED lines=48> */
.L_x_812:
[----:B------:R-:W-:Y:S04]  /*6b30*/  MOV R6, c[0x0][0x32c] ;  /* 0x0000cb0000067a02 */ /* 0x000fe80000000f00 */
[----:B------:R-:W-:Y:S11]  /*6b40*/  ISETP.NE.AND P4, PT, R6, 0x1, PT ;  /* 0x000000010600780c */ /* 0x000ff60003f85270 */
[----:B------:R-:W-:Y:S02]  /*6b50*/  @!UPT UIADD3 URZ, URZ, URZ, URZ ;  /* 0x0000003f3f3ff290 */ /* 0x000fe4000fffe03f */
[----:B------:R-:W-:Y:S05]  /*6b60*/  @P4 IMAD.HI.U32 R6, R13, c[0x0][0x330], RZ ;  /* 0x0000cc000d064a27 */ /* 0x000fea00078e00ff */
[----:B------:R-:W-:Y:S02]  /*6b70*/  @P4 SHF.R.U32.HI R13, RZ, c[0x0][0x334], R6 ;  /* 0x0000cd00ff0d4a19 */ /* 0x000fe40000011606 */
.L_x_813:
[----:B------:R-:W-:Y:S05]  /*6b80*/  BSYNC B0 ;  /* 0x0000000000007941 */ /* 0x000fea0003800000 */
.L_x_811:
[----:B------:R-:W-:Y:S04]  /*6b90*/  IMAD.MOV.U32 R6, RZ, RZ, c[0x0][0x32c] ;  /* 0x0000cb00ff067624 */ /* 0x000fe800078e00ff */
[----:B------:R-:W-:Y:S04]  /*6ba0*/  IMAD R6, R13, R6, -UR6 ;  /* 0x800000060d067e24 */ /* 0x000fe8000f8e0206 */
[----:B------:R-:W-:Y:S05]  /*6bb0*/  IMAD.IADD R15, R6, 0x1, -R201 ;  /* 0x00000001060f7824 */ /* 0x000fea00078e0ac9 */
[----:B------:R-:W-:Y:S02]  /*6bc0*/  IADD3 R13, R15, c[0x0][0x32c], RZ ;  /* 0x0000cb000f0d7a10 */ /* 0x000fe40007ffe0ff */
[----:B------:R-:W-:Y:S02]  /*6bd0*/  IMNMX R4, R4, R15, !PT ;  /* 0x0000000f04047217 */ /* 0x000fe40007800200 */
[----:B------:R-:W-:Y:S02]  /*6be0*/  IMNMX R0, R0, R13, PT ;  /* 0x0000000d00007217 */ /* 0x000fe40003800200 */
.L_x_810:
[----:B------:R-:W-:Y:S01]  /*6bf0*/  FMNMX.FTZ R6, R11, R132, !PT ;  /* 0x000000840b067209 */ /* 0x000fe20007810000 */
[----:B------:R-:W-:Y:S04]  /*6c00*/  DEPBAR.LE SB0, 0x2 ;  /* 0x000080800000791a */ /* 0x000fe80000000000 */
[----:B------:R-:W-:Y:S01]  /*6c10*/  FMNMX.FTZ R6, R9, R6, !PT ;  /* 0x0000000609067209 */ /* 0x000fe20007810000 */
[----:B------:R-:W-:Y:S01]  /*6c20*/  BAR.SYNC.DEFER_BLOCKING 0x0 ;  /* 0x0000000000007b1d */ /* 0x000fe20000010000 */
[C---:B------:R-:W-:Y:S01]  /*6c30*/  ISETP.GT.AND P6, PT, R4.reuse, RZ, P0 ;  /* 0x000000ff0400720c */ /* 0x040fe200007c4270 */
[----:B------:R-:W-:Y:S01]  /*6c40*/  UIADD3 UR22, UR17, -0x2, URZ ;  /* 0xfffffffe11167890 */ /* 0x000fe2000fffe03f */
[----:B------:R-:W-:Y:S02]  /*6c50*/  FMNMX.FTZ R6, R5, R6, !PT ;  /* 0x0000000605067209 */ /* 0x000fe40007810000 */
[----:B------:R-:W-:Y:S01]  /*6c60*/  ISETP.GT.AND P5, PT, R4, 0x1, P0 ;  /* 0x000000010400780c */ /* 0x000fe200007a4270 */
[----:B------:R-:W-:Y:S01]  /*6c70*/  UISETP.GE.AND UP1, UPT, UR22, UR10, UPT ;  /* 0x0000000a1600728c */ /* 0x000fe2000bf26270 */
[----:B------:R-:W-:Y:S02]  /*6c80*/  FMNMX.FTZ R6, R7, R6, !PT ;  /* 0x0000000607067209 */ /* 0x000fe40007810000 */
[----:B------:R-:W-:Y:S02]  /*6c90*/  ISETP.LT.OR P6, PT, R0, 0x1, P6 ;  /* 0x000000010000780c */ /* 0x000fe400037c1670 */
[----:B------:R-:W-:Y:S02]  /*6ca0*/  FMNMX.FTZ R6, R169, R6, !PT ;  /* 0x00000006a9067209 */ /* 0x000fe40007810000 */
[----:B------:R-:W-:Y:S02]  /*6cb0*/  FSEL R10, R2, -INF , !P6 ;  /* 0xff800000020a7808 */ /* 0x000fe40007000000 */
[----:B------:R-:W-:Y:S02]  /*6cc0*/  ISETP.GT.AND P4, PT, R4, 0x8, P0 ;  /* 0x000000080400780c */ /* 0x000fe40000784270 */
[----:B------:R-:W-:Y:S01]  /*6cd0*/  ISETP.LT.OR P5, PT, R0, 0x2, P5 ;  /* 0x000000020000780c */ /* 0x000fe20002fa1670 */
[----:B------:R-:W-:Y:S01]  /*6ce0*/  @UP1 USHF.R.S32.HI UR23, URZ, 0x1f, UR22 ;  /* 0x0000001f3f171899 */ /* 0x000fe20008011416 */
[----:B------:R-:W-:Y:S02]  /*6cf0*/  FMNMX.FTZ R6, R171, R6, !PT ;  /* 0x00000006ab067209 */ /* 0x000fe40007810000 */
[----:B------:R-:W-:Y:S02]  /*6d00*/  FMNMX.FTZ R13, R10, R3, !PT ;  /* 0x000000030a0d7209 */ /* 0x000fe40007810000 */
[----:B------:R-:W-:Y:S01]  /*6d10*/  ISETP.GT.AND P6, PT, R4, 0x9, P0 ;  /* 0x000000090400780c */ /* 0x000fe200007c4270 */
[----:B------:R-:W-:Y:S01]  /*6d20*/  LDSM.16.MT88.4 R28, [R134+UR4+0x100] ;  /* 0x00010004861c783b */ /* 0x000fe20008004200 */
[----:B------:R-:W-:Y:S01]  /*6d30*/  ISETP.LT.OR P4, PT, R0, 0x9, P4 ;  /* 0x000000090000780c */ /* 0x000fe20002781670 */
[----:B------:R-:W-:Y:S01]  /*6d40*/  ULDC.64 UR6, c[0x0][0x1e0] ;  /* 0x0000780000067ab9 */ /* 0x000fe20000000a00 */
[----:B------:R-:W-:Y:S02]  /*6d50*/  FSEL R164, R164, -INF , !P5 ;  /* 0xff800000a4a47808 */ /* 0x000fe40006800000 */
[----:B------:R-:W-:Y:S02]  /*6d60*/  FMNMX.FTZ R6, R143, R6, !PT ;  /* 0x000000068f067209 */ /* 0x000fe40007810000 */
[----:B------:R-:W-:Y:S01]  /*6d70*/  FSEL R8, R165, -INF , !P4 ;  /* 0xff800000a5087808 */ /* 0x000fe20006000000 */
[----:B------:R-:W-:Y:S01]  /*6d80*/  @UP1 UIMAD UR23, UR23, UR6, URZ ;  /* 0x00000006171712a4 */ /* 0x000fe2000f8e023f */
[----:B------:R-:W-:Y:S01]  /*6d90*/  ISETP.GT.AND P5, PT, R4, 0x10, P0 ;  /* 0x000000100400780c */ /* 0x000fe200007a4270 */
[----:B------:R-:W-:Y:S01]  /*6da0*/  @UP1 UIMAD.WIDE.U32 UR24, UR22, UR6, URZ ;  /* 0x00000006161812a5 */ /* 0x000fe2000f8e003f */
[----:B------:R-:W-:Y:S01]  /*6db0*/  ISETP.LT.OR P6, PT, R0, 0xa, P6 ;  /* 0x0000000a0000780c */ /* 0x000fe200037c1670 */
[----:B------:R-:W-:Y:S01]  /*6dc0*/  @UP1 UIMAD UR23, UR22, UR7, UR23 ;  /* 0x00000007161712a4 */ /* 0x000fe2000f8e0217 */
[----:B------:R-:W-:Y:S01]  /*6dd0*/  FMNMX.FTZ R13, R164, R13, !PT ;  /* 0x0000000da40d7209 */ /* 0x000fe20007810000 */
[----:B------:R-:W-:Y:S01]  /*6de0*/  @UP1 USHF.L.U32 UR6, UR24, 0x6, URZ ;  /* 0x0000000618061899 */ /* 0x000fe2000800063f */
[----:B------:R-:W-:Y:S01]  /*6df0*/  FMNMX.FTZ R2, R141, R6, !PT ;  /* 0x000000068d027209 */ /* 0x000fe20007810000 */
[----:B------:R-:W-:Y:S01]  /*6e00*/  @UP1 UIADD3 UR23, UR25, UR23, URZ ;  /* 0x0000001719171290 */ /* 0x000fe2000fffe03f */
[----:B------:R-:W-:Y:S01]  /*6e10*/  FSEL R6, R167, -INF , !P6 ;  /* 0xff800000a7067808 */ /* 0x000fe20007000000 */
[----:B------:R-:W-:Y:S01]  /*6e20*/  @UP1 UIADD3 UR7, UP0, UR14, UR6, URZ ;  /* 0x000000060e071290 */ /* 0x000fe2000ff1e03f */
[----:B------:R-:W-:Y:S01]  /*6e30*/  FMNMX.FTZ R13, R8, R13, !PT ;  /* 0x0000000d080d7209 */ /* 0x000fe20007810000 */
[----:B------:R-:W-:Y:S01]  /*6e40*/  @UP1 USHF.L.U64.HI UR23, UR24, 0x6, UR23 ;  /* 0x0000000618171899 */ /* 0x000fe20008010217 */
[----:B------:R-:W-:Y:S02]  /*6e50*/  ISETP.GT.AND P4, PT, R4, 0x11, P0 ;  /* 0x000000110400780c */ /* 0x000fe40000784270 */
[----:B------:R-:W-:Y:S02]  /*6e60*/  ISETP.LT.OR P5, PT, R0, 0x11, P5 ;  /* 0x000000110000780c */ /* 0x000fe40002fa1670 */
[----:B------:R-:W-:Y:S02]  /*6e70*/  FMNMX.FTZ R15, R6, R13, !PT ;  /* 0x0000000d060f7209 */ /* 0x000fe40007810000 */
[----:B------:R-:W-:Y:S02]  /*6e80*/  FSEL R176, R176, -INF , !P5 ;  /* 0xff800000b0b07808 */ /* 0x000fe40006800000 */
[----:B------:R-:W-:Y:S02]  /*6e90*/  ISETP.GT.AND P6, PT, R4, 0x18, P0 ;  /* 0x000000180400780c */ /* 0x000fe400007c4270 */
[C---:B------:R-:W-:Y:S02]  /*6ea0*/  ISETP.LT.OR P4, PT, R0.reuse, 0x12, P4 ;  /* 0x000000120000780c */ /* 0x040fe40002781670 */
[----:B------:R-:W-:Y:S02]  /*6eb0*/  FMNMX.FTZ R2, R177, R2, !PT ;  /* 0x00000002b1027209 */ /* 0x000fe40007810000 */
[----:B------:R-:W-:Y:S02]  /*6ec0*/  ISETP.LT.OR P6, PT, R0, 0x19, P6 ;  /* 0x000000190000780c */ /* 0x000fe400037c1670 */
[----:B------:R-:W-:Y:S02]  /*6ed0*/  FMNMX.FTZ R15, R176, R15, !PT ;  /* 0x0000000fb00f7209 */ /* 0x000fe40007810000 */
[----:B------:R-:W-:Y:S02]  /*6ee0*/  ISETP.GT.AND P5, PT, R4, 0x19, P0 ;  /* 0x000000190400780c */ /* 0x000fe400007a4270 */
[----:B------:R-:W-:Y:S02]  /*6ef0*/  FSEL R174, R170, -INF , !P4 ;  /* 0xff800000aaae7808 */ /* 0x000fe40006000000 */
        /* <DEDUP_REMOVED lines=8> */
[----:B------:R-:W-:Y:S02]  /*6f80*/  ISETP.GT.AND P6, PT, R4, 0x21, P0 ;  /* 0x000000210400780c */ /* 0x000fe400007c4270 */
[----:B------:R-:W-:Y:S02]  /*6f90*/  ISETP.LT.OR P4, PT, R0, 0x21, P4 ;  /* 0x000000210000780c */ /* 0x000fe40002781670 */
[----:B------:R-:W-:Y:S02]  /*6fa0*/  FMNMX.FTZ R2, R155, R2, !PT ;  /* 0x000000029b027209 */ /* 0x000fe40007810000 */
[----:B------:R-:W-:Y:S02]  /*6fb0*/  FMNMX.FTZ R15, R140, R15, !PT ;  /* 0x0000000f8c0f7209 */ /* 0x000fe40007810000 */
[----:B------:R-:W-:Y:S02]  /*6fc0*/  ISETP.LT.OR P6, PT, R0, 0x22, P6 ;  /* 0x000000220000780c */ /* 0x000fe400037c1670 */
[----:B------:R-:W-:Y:S02]  /*6fd0*/  FSEL R178, R191, -INF , !P4 ;  /* 0xff800000bfb27808 */ /* 0x000fe40006000000 */
        /* <DEDUP_REMOVED lines=18> */
[----:B------:R-:W-:Y:S01]  /*7100*/  FMNMX.FTZ R15, R154, R15, !PT ;  /* 0x0000000f9a0f7209 */ /* 0x000fe20007810000 */
[----:B------:R-:W1:Y:S01]  /*7110*/  SHFL.BFLY PT, R2, R13, 0x2, 0x1f ;  /* 0x0c401f000d027f89 */ /* 0x000e6200000e0000 */
        /* <DEDUP_REMOVED lines=9> */
[----:B------:R-:W-:Y:S02]  /*71b0*/  FMNMX.FTZ R19, R146, R15, !PT ;  /* 0x0000000f92137209 */ /* 0x000fe40007810000 */
[----:B------:R-:W-:Y:S02]  /*71c0*/  FSEL R144, R175, -INF , !P0 ;  /* 0xff800000af907808 */ /* 0x000fe40004000000 */
[----:B------:R-:W-:Y:S02]  /*71d0*/  IADD3 R16, R134, UR4, RZ ;  /* 0x0000000486107c10 */ /* 0x000fe4000fffe0ff */
[----:B------:R-:W-:Y:S02]  /*71e0*/  FMNMX.FTZ R17, R144, R19, !PT ;  /* 0x0000001390117209 */ /* 0x000fe40007810000 */
[----:B-1----:R-:W-:Y:S02]  /*71f0*/  FMNMX.FTZ R4, R13, R2, !PT ;  /* 0x000000020d047209 */ /* 0x002fe40007810000 */
[----:B------:R-:W-:Y:S01]  /*7200*/  IADD3 R160, R187, R16, RZ ;  /* 0x00000010bba07210 */ /* 0x000fe20007ffe0ff */
[----:B------:R-:W1:Y:S08]  /*7210*/  SHFL.BFLY PT, R0, R17, 0x2, 0x1f ;  /* 0x0c401f0011007f89 */ /* 0x000e7000000e0000 */
[----:B------:R-:W2:Y:S01]  /*7220*/  SHFL.BFLY PT, R15, R4, 0x1, 0x1f ;  /* 0x0c201f00040f7f89 */ /* 0x000ea200000e0000 */
[----:B-1----:R-:W-:Y:S07]  /*7230*/  FMNMX.FTZ R13, R17, R0, !PT ;  /* 0x00000000110d7209 */ /* 0x002fee0007810000 */
[----:B------:R-:W1:Y:S01]  /*7240*/  SHFL.BFLY PT, R0, R13, 0x1, 0x1f ;  /* 0x0c201f000d007f89 */ /* 0x000e6200000e0000 */
[----:B--2---:R-:W-:Y:S04]  /*7250*/  FMNMX.FTZ R2, R4, R15, !PT ;  /* 0x0000000f04027209 */ /* 0x004fe80007810000 */
[C---:B------:R-:W-:Y:S01]  /*7260*/  FSETP.NEU.FTZ.AND P0, PT, R2.reuse, -INF , PT ;  /* 0xff8000000200780b */ /* 0x040fe20003f1d000 */
[----:B------:R-:W-:Y:S05]  /*7270*/  FMUL.FTZ R152, R2, c[0x0][0x2d0] ;  /* 0x0000b40002987a20 */ /* 0x000fea0000410000 */
[----:B------:R-:W-:Y:S05]  /*7280*/  FSEL R152, R152, RZ, P0 ;  /* 0x000000ff98987208 */ /* 0x000fea0000000000 */
[--C-:B------:R-:W-:Y:S01]  /*7290*/  FFMA.FTZ R162, R5, c[0x0][0x2d0], -R152.reuse ;  /* 0x0000b40005a27a23 */ /* 0x100fe20000010898 */
[----:B------:R-:W-:Y:S01]  /*72a0*/  FSEL R5, R2, RZ, P0 ;  /* 0x000000ff02057208 */ /* 0x000fe20000000000 */
[--C-:B------:R-:W-:Y:S02]  /*72b0*/  FFMA.FTZ R168, R11, c[0x0][0x2d0], -R152.reuse ;  /* 0x0000b4000ba87a23 */ /* 0x100fe40000010898 */
[----:B------:R-:W-:Y:S01]  /*72c0*/  FFMA.FTZ R167, R9, c[0x0][0x2d0], -R152 ;  /* 0x0000b40009a77a23 */ /* 0x000fe20000010898 */
[----:B-1----:R-:W-:Y:S01]  /*72d0*/  FMNMX.FTZ R0, R13, R0, !PT ;  /* 0x000000000d007209 */ /* 0x002fe20007810000 */
[----:B------:R-:W-:Y:S01]  /*72e0*/  FADD.FTZ R4, -R5, R132 ;  /* 0x0000008405047221 */ /* 0x000fe20000010100 */
[----:B------:R-:W1:Y:S01]  /*72f0*/  LDSM.16.MT88.4 R12, [R135+UR4+0x100] ;  /* 0x00010004870c783b */ /* 0x000e620008004200 */
[--C-:B------:R-:W-:Y:S01]  /*7300*/  FFMA.FTZ R163, R7, c[0x0][0x2d0], -R152.reuse ;  /* 0x0000b40007a37a23 */ /* 0x100fe20000010898 */
[C---:B------:R-:W-:Y:S01]  /*7310*/  FSETP.NEU.FTZ.AND P0, PT, R0.reuse, -INF , PT ;  /* 0xff8000000000780b */ /* 0x040fe20003f1d000 */
[----:B------:R-:W-:Y:S01]  /*7320*/  FMUL.FTZ R145, R0, c[0x0][0x2d0] ;  /* 0x0000b40000917a20 */ /* 0x000fe20000410000 */
[----:B------:R-:W-:Y:S01]  /*7330*/  MUFU.EX2 R168, R168 ;  /* 0x000000a800a87308 */ /* 0x000fe20000000800 */
[----:B------:R-:W-:Y:S01]  /*7340*/  FMUL.FTZ R132, R4, c[0x0][0x2d0] ;  /* 0x0000b40004847a20 */ /* 0x000fe20000410000 */
[----:B------:R-:W-:Y:S01]  /*7350*/  FSEL R4, R0, RZ, P0 ;  /* 0x000000ff00047208 */ /* 0x000fe20000000000 */
[--C-:B------:R-:W-:Y:S01]  /*7360*/  FFMA.FTZ R172, R141, c[0x0][0x2d0], -R152.reuse ;  /* 0x0000b4008dac7a23 */ /* 0x100fe20000010898 */
[----:B------:R-:W-:Y:S01]  /*7370*/  FSEL R145, R145, RZ, P0 ;  /* 0x000000ff91917208 */ /* 0x000fe20000000000 */
[--C-:B------:R-:W-:Y:S01]  /*7380*/  FFMA.FTZ R180, R159, c[0x0][0x2d0], -R152.reuse ;  /* 0x0000b4009fb47a23 */ /* 0x100fe20000010898 */
[----:B------:R-:W-:Y:S01]  /*7390*/  PLOP3.LUT P0, PT, PT, PT, UP1, 0x80, 0x0 ;  /* 0x000000000000781c */ /* 0x000fe20003f0f018 */
[----:B------:R-:W-:Y:S02]  /*73a0*/  FADD.FTZ R4, -R4, R3 ;  /* 0x0000000304047221 */ /* 0x000fe40000010100 */
[--C-:B------:R-:W-:Y:S01]  /*73b0*/  FFMA.FTZ R166, R10, c[0x0][0x2d0], -R145.reuse ;  /* 0x0000b4000aa67a23 */ /* 0x100fe20000010891 */
[----:B------:R-:W2:Y:S01]  /*73c0*/  MUFU.EX2 R132, R132 ;  /* 0x0000008400847308 */ /* 0x000ea20000000800 */
[--C-:B------:R-:W-:Y:S02]  /*73d0*/  FFMA.FTZ R165, R164, c[0x0][0x2d0], -R145.reuse ;  /* 0x0000b400a4a57a23 */ /* 0x100fe40000010891 */
[--C-:B------:R-:W-:Y:S02]  /*73e0*/  FFMA.FTZ R161, R8, c[0x0][0x2d0], -R145.reuse ;  /* 0x0000b40008a17a23 */ /* 0x100fe40000010891 */
[--C-:B------:R-:W-:Y:S02]  /*73f0*/  FFMA.FTZ R164, R6, c[0x0][0x2d0], -R145.reuse ;  /* 0x0000b40006a47a23 */ /* 0x100fe40000010891 */
[----:B------:R-:W-:Y:S01]  /*7400*/  FMUL.FTZ R3, R4, c[0x0][0x2d0] ;  /* 0x0000b40004037a20 */ /* 0x000fe20000410000 */
[----:B------:R-:W-:Y:S01]  /*7410*/  IADD3 R4, R135, UR4, RZ ;  /* 0x0000000487047c10 */ /* 0x000fe2000fffe0ff */
[--C-:B------:R-:W-:Y:S01]  /*7420*/  FFMA.FTZ R175, R142, c[0x0][0x2d0], -R145.reuse ;  /* 0x0000b4008eaf7a23 */ /* 0x100fe20000010891 */
[----:B------:R-:W3:Y:S01]  /*7430*/  MUFU.EX2 R167, R167 ;  /* 0x000000a700a77308 */ /* 0x000ee20000000800 */
[--C-:B------:R-:W-:Y:S01]  /*7440*/  FFMA.FTZ R179, R157, c[0x0][0x2d0], -R152.reuse ;  /* 0x0000b4009db37a23 */ /* 0x100fe20000010898 */
[----:B------:R-:W-:Y:S01]  /*7450*/  IADD3 R133, R187, R4, RZ ;  /* 0x00000004bb857210 */ /* 0x000fe20007ffe0ff */
[--C-:B------:R-:W-:Y:S02]  /*7460*/  FFMA.FTZ R182, R155, c[0x0][0x2d0], -R152.reuse ;  /* 0x0000b4009bb67a23 */ /* 0x100fe40000010898 */
[--C-:B------:R-:W-:Y:S02]  /*7470*/  FFMA.FTZ R181, R158, c[0x0][0x2d0], -R145.reuse ;  /* 0x0000b4009eb57a23 */ /* 0x100fe40000010891 */
[----:B------:R-:W4:Y:S01]  /*7480*/  LDSM.16.MT88.4 R20, [R133+0x100] ;  /* 0x000100008514783b */ /* 0x000f220000004200 */
[--C-:B------:R-:W-:Y:S02]  /*7490*/  FFMA.FTZ R183, R156, c[0x0][0x2d0], -R145.reuse ;  /* 0x0000b4009cb77a23 */ /* 0x100fe40000010891 */
[----:B------:R-:W5:Y:S01]  /*74a0*/  MUFU.EX2 R3, R3 ;  /* 0x0000000300037308 */ /* 0x000f620000000800 */
[--C-:B------:R-:W-:Y:S02]  /*74b0*/  FFMA.FTZ R218, R154, c[0x0][0x2d0], -R145.reuse ;  /* 0x0000b4009ada7a23 */ /* 0x100fe40000010891 */
[--C-:B------:R-:W-:Y:S02]  /*74c0*/  FFMA.FTZ R191, R153, c[0x0][0x2d0], -R152.reuse ;  /* 0x0000b40099bf7a23 */ /* 0x100fe40000010898 */
[C---:B--2---:R-:W-:Y:S01]  /*74d0*/  FMUL.FTZ R4, R132.reuse, R128 ;  /* 0x0000008084047220 */ /* 0x044fe20000410000 */
[----:B------:R-:W-:Y:S01]  /*74e0*/  LDSM.16.MT88.4 R156, [R134+UR4+0x3900] ;  /* 0x00390004869c783b */ /* 0x000fe20008004200 */
        /* <DEDUP_REMOVED lines=9> */
[----:B------:R-:W2:Y:S01]  /*7580*/  MUFU.EX2 R163, R163 ;  /* 0x000000a300a37308 */ /* 0x000ea20000000800 */
[C---:B------:R-:W-:Y:S02]  /*7590*/  FMUL.FTZ R32, R132.reuse, R100 ;  /* 0x0000006484207220 */ /* 0x040fe40000410000 */
[----:B------:R-:W-:Y:S02]  /*75a0*/  FMUL.FTZ R33, R132, R101 ;  /* 0x0000006584217220 */ /* 0x000fe40000410000 */
[C---:B-----5:R-:W-:Y:S02]  /*75b0*/  FMUL.FTZ R6, R3.reuse, R130 ;  /* 0x0000008203067220 */ /* 0x060fe40000410000 */
[C---:B------:R-:W-:Y:S02]  /*75c0*/  FMUL.FTZ R7, R3.reuse, R131 ;  /* 0x0000008303077220 */ /* 0x040fe40000410000 */
[C---:B------:R-:W-:Y:S01]  /*75d0*/  FMUL.FTZ R10, R3.reuse, R126 ;  /* 0x0000007e030a7220 */ /* 0x040fe20000410000 */
[----:B------:R-:W-:Y:S01]  /*75e0*/  MUFU.EX2 R166, R166 ;  /* 0x000000a600a67308 */ /* 0x000fe20000000800 */
[C---:B------:R-:W-:Y:S01]  /*75f0*/  FMUL.FTZ R11, R3.reuse, R127 ;  /* 0x0000007f030b7220 */ /* 0x040fe20000410000 */
[----:B------:R-:W-:Y:S01]  /*7600*/  LDSM.16.MT88.4 R128, [R133+0x2900] ;  /* 0x002900008580783b */ /* 0x000fe20000004200 */
[C---:B------:R-:W-:Y:S02]  /*7610*/  FMUL.FTZ R18, R3.reuse, R118 ;  /* 0x0000007603127220 */ /* 0x040fe40000410000 */
[C---:B------:R-:W-:Y:S02]  /*7620*/  FMUL.FTZ R19, R3.reuse, R119 ;  /* 0x0000007703137220 */ /* 0x040fe40000410000 */
[C---:B------:R-:W-:Y:S02]  /*7630*/  FMUL.FTZ R26, R3.reuse, R110 ;  /* 0x0000006e031a7220 */ /* 0x040fe40000410000 */
[C---:B------:R-:W-:Y:S01]  /*7640*/  FMUL.FTZ R27, R3.reuse, R111 ;  /* 0x0000006f031b7220 */ /* 0x040fe20000410000 */
[----:B------:R-:W3:Y:S01]  /*7650*/  MUFU.EX2 R165, R165 ;  /* 0x000000a500a57308 */ /* 0x000ee20000000800 */
[C---:B------:R-:W-:Y:S01]  /*7660*/  FMUL.FTZ R34, R3.reuse, R102 ;  /* 0x0000006603227220 */ /* 0x040fe20000410000 */
[----:B------:R-:W-:Y:S01]  /*7670*/  LDSM.16.MT88.4 R108, [R160+0x2100] ;  /* 0x00210000a06c783b */ /* 0x000fe20000004200 */
[----:B------:R-:W-:Y:S01]  /*7680*/  FMUL.FTZ R35, R3, R103 ;  /* 0x0000006703237220 */ /* 0x000fe20000410000 */
[----:B--2---:R-:W-:Y:S01]  /*7690*/  F2FP.PACK_AB R138, R163, R162 ;  /* 0x000000a2a38a723e */ /* 0x004fe200000000ff */
[--C-:B------:R-:W-:Y:S02]  /*76a0*/  FFMA.FTZ R220, R151, c[0x0][0x2d0], -R152.reuse ;  /* 0x0000b40097dc7a23 */ /* 0x100fe40000010898 */
[--C-:B------:R-:W-:Y:S02]  /*76b0*/  FFMA.FTZ R217, R149, c[0x0][0x2d0], -R152.reuse ;  /* 0x0000b40095d97a23 */ /* 0x100fe40000010898 */
[--C-:B------:R-:W-:Y:S01]  /*76c0*/  FFMA.FTZ R219, R150, c[0x0][0x2d0], -R145.reuse ;  /* 0x0000b40096db7a23 */ /* 0x100fe20000010891 */
[----:B------:R-:W-:Y:S01]  /*76d0*/  MUFU.EX2 R161, R161 ;  /* 0x000000a100a17308 */ /* 0x000fe20000000800 */
[----:B------:R-:W-:Y:S01]  /*76e0*/  LDSM.16.MT88.4 R100, [R134+UR4+0x2100] ;  /* 0x002100048664783b */ /* 0x000fe20008004200 */
[--C-:B------:R-:W-:Y:S02]  /*76f0*/  FFMA.FTZ R224, R148, c[0x0][0x2d0], -R145.reuse ;  /* 0x0000b40094e07a23 */ /* 0x100fe40000010891 */
[--C-:B------:R-:W-:Y:S02]  /*7700*/  FFMA.FTZ R221, R146, c[0x0][0x2d0], -R145.reuse ;  /* 0x0000b40092dd7a23 */ /* 0x100fe40000010891 */
[C---:B------:R-:W-:Y:S02]  /*7710*/  FMUL.FTZ R36, R132.reuse, R36 ;  /* 0x0000002484247220 */ /* 0x040fe40000410000 */
[C---:B------:R-:W-:Y:S01]  /*7720*/  FMUL.FTZ R37, R132.reuse, R37 ;  /* 0x0000002584257220 */ /* 0x040fe20000410000 */
[----:B------:R-:W-:Y:S01]  /*7730*/  LDSM.16.MT88.4 R116, [R133+0x900] ;  /* 0x000900008574783b */ /* 0x000fe20000004200 */
[----:B------:R-:W2:Y:S01]  /*7740*/  MUFU.EX2 R164, R164 ;  /* 0x000000a400a47308 */ /* 0x000ea20000000800 */
[C---:B------:R-:W-:Y:S02]  /*7750*/  FMUL.FTZ R38, R3.reuse, R38 ;  /* 0x0000002603267220 */ /* 0x040fe40000410000 */
[----:B------:R-:W-:Y:S01]  /*7760*/  FMUL.FTZ R39, R3, R39 ;  /* 0x0000002703277220 */ /* 0x000fe20000410000 */
[----:B---3--:R-:W-:Y:S01]  /*7770*/  F2FP.PACK_AB R137, R165, R166 ;  /* 0x000000a6a589723e */ /* 0x008fe200000000ff */
[C---:B------:R-:W-:Y:S02]  /*7780*/  FMUL.FTZ R40, R132.reuse, R40 ;  /* 0x0000002884287220 */ /* 0x040fe40000410000 */
[----:B------:R-:W-:Y:S01]  /*7790*/  LDSM.16.MT88.4 R124, [R135+UR4+0x2900] ;  /* 0x00290004877c783b */ /* 0x000fe20008004200 */
        /* <DEDUP_REMOVED lines=9> */
[----:B------:R-:W-:Y:S01]  /*7830*/  MUFU.EX2 R175, R175 ;  /* 0x000000af00af7308 */ /* 0x000fe20000000800 */
[----:B------:R-:W-:Y:S01]  /*7840*/  FMUL.FTZ R48, R132, R48 ;  /* 0x0000003084307220 */ /* 0x000fe20000410000 */
[----:B--2---:R-:W-:Y:S01]  /*7850*/  F2FP.PACK_AB R139, R164, R161 ;  /* 0x000000a1a48b723e */ /* 0x004fe200000000ff */
[C---:B------:R-:W-:Y:S02]  /*7860*/  FMUL.FTZ R49, R132.reuse, R49 ;  /* 0x0000003184317220 */ /* 0x040fe40000410000 */
[C---:B------:R-:W-:Y:S02]  /*7870*/  FMUL.FTZ R50, R3.reuse, R50 ;  /* 0x0000003203327220 */ /* 0x040fe40000410000 */
[C---:B------:R-:W-:Y:S02]  /*7880*/  FMUL.FTZ R51, R3.reuse, R51 ;  /* 0x0000003303337220 */ /* 0x040fe40000410000 */
[C---:B-1----:R-:W-:Y:S01]  /*7890*/  HMMA.16816.F32 R4, R136.reuse, R12, R4 ;  /* 0x0000000c8804723c */ /* 0x042fe20000001804 */
[----:B------:R-:W-:Y:S04]  /*78a0*/  MUFU.EX2 R180, R180 ;  /* 0x000000b400b47308 */ /* 0x000fe80000000800 */
[C---:B------:R-:W-:Y:S02]  /*78b0*/  FMUL.FTZ R52, R132.reuse, R52 ;  /* 0x0000003484347220 */ /* 0x040fe40000410000 */
[C---:B------:R-:W-:Y:S01]  /*78c0*/  FMUL.FTZ R12, R132.reuse, R120 ;  /* 0x00000078840c7220 */ /* 0x040fe20000410000 */
[C---:B------:R-:W-:Y:S03]  /*78d0*/  HMMA.16816.F32 R8, R136.reuse, R14, R8 ;  /* 0x0000000e8808723c */ /* 0x040fe60000001808 */
[----:B------:R-:W-:Y:S01]  /*78e0*/  MUFU.EX2 R179, R179 ;  /* 0x000000b300b37308 */ /* 0x000fe20000000800 */
[C---:B------:R-:W-:Y:S02]  /*78f0*/  FMUL.FTZ R13, R132.reuse, R121 ;  /* 0x00000079840d7220 */ /* 0x040fe40000410000 */
[C---:B------:R-:W-:Y:S02]  /*7900*/  FMUL.FTZ R53, R132.reuse, R53 ;  /* 0x0000003584357220 */ /* 0x040fe40000410000 */
[C---:B------:R-:W-:Y:S04]  /*7910*/  FMUL.FTZ R14, R3.reuse, R122 ;  /* 0x0000007a030e7220 */ /* 0x040fe80000410000 */
[C---:B------:R-:W-:Y:S01]  /*7920*/  FMUL.FTZ R15, R3.reuse, R123 ;  /* 0x0000007b030f7220 */ /* 0x040fe20000410000 */
[----:B------:R-:W-:Y:S01]  /*7930*/  MUFU.EX2 R182, R182 ;  /* 0x000000b600b67308 */ /* 0x000fe20000000800 */
[----:B------:R-:W1:Y:S01]  /*7940*/  LDSM.16.MT88.4 R120, [R160+0x100] ;  /* 0x00010000a078783b */ /* 0x000e620000004200 */
[C---:B------:R-:W-:Y:S02]  /*7950*/  FMUL.FTZ R54, R3.reuse, R54 ;  /* 0x0000003603367220 */ /* 0x040fe40000410000 */
[C---:B------:R-:W-:Y:S02]  /*7960*/  FMUL.FTZ R55, R3.reuse, R55 ;  /* 0x0000003703377220 */ /* 0x040fe40000410000 */
[C---:B----4-:R-:W-:Y:S03]  /*7970*/  HMMA.16816.F32 R12, R136.reuse, R20, R12 ;  /* 0x00000014880c723c */ /* 0x050fe6000000180c */
[C---:B------:R-:W-:Y:S01]  /*7980*/  FMUL.FTZ R56, R132.reuse, R56 ;  /* 0x0000003884387220 */ /* 0x040fe20000410000 */
[----:B------:R-:W-:Y:S01]  /*7990*/  MUFU.EX2 R181, R181 ;  /* 0x000000b500b57308 */ /* 0x000fe20000000800 */
[C---:B------:R-:W-:Y:S02]  /*79a0*/  FMUL.FTZ R57, R132.reuse, R57 ;  /* 0x0000003984397220 */ /* 0x040fe40000410000 */
[C---:B------:R-:W-:Y:S01]  /*79b0*/  FMUL.FTZ R20, R132.reuse, R112 ;  /* 0x0000007084147220 */ /* 0x040fe20000410000 */
[C---:B------:R-:W-:Y:S04]  /*79c0*/  HMMA.16816.F32 R16, R136.reuse, R22, R16 ;  /* 0x000000168810723c */ /* 0x040fe80000001810 */
[C---:B------:R-:W-:Y:S02]  /*79d0*/  FMUL.FTZ R21, R132.reuse, R113 ;  /* 0x0000007184157220 */ /* 0x040fe40000410000 */
[C---:B------:R-:W-:Y:S01]  /*79e0*/  FMUL.FTZ R58, R3.reuse, R58 ;  /* 0x0000003a033a7220 */ /* 0x040fe20000410000 */
[----:B------:R-:W-:Y:S01]  /*79f0*/  MUFU.EX2 R183, R183 ;  /* 0x000000b700b77308 */ /* 0x000fe20000000800 */
[C---:B------:R-:W-:Y:S04]  /*7a00*/  FMUL.FTZ R22, R3.reuse, R114 ;  /* 0x0000007203167220 */ /* 0x040fe80000410000 */
[C---:B------:R-:W-:Y:S02]  /*7a10*/  FMUL.FTZ R23, R3.reuse, R115 ;  /* 0x0000007303177220 */ /* 0x040fe40000410000 */
[----:B------:R-:W2:Y:S01]  /*7a20*/  LDSM.16.MT88.4 R112, [R135+UR4+0x2100] ;  /* 0x002100048770783b */ /* 0x000ea20008004200 */
[C---:B------:R-:W-:Y:S02]  /*7a30*/  FMUL.FTZ R59, R3.reuse, R59 ;  /* 0x0000003b033b7220 */ /* 0x040fe40000410000 */
[C---:B------:R-:W-:Y:S01]  /*7a40*/  FMUL.FTZ R60, R132.reuse, R60 ;  /* 0x0000003c843c7220 */ /* 0x040fe20000410000 */
[----:B------:R-:W-:Y:S01]  /*7a50*/  MUFU.EX2 R218, R218 ;  /* 0x000000da00da7308 */ /* 0x000fe20000000800 */
[C---:B------:R-:W-:Y:S03]  /*7a60*/  HMMA.16816.F32 R20, R136.reuse, R28, R20 ;  /* 0x0000001c8814723c */ /* 0x040fe60000001814 */
        /* <DEDUP_REMOVED lines=10> */
[----:B------:R-:W3:Y:S01]  /*7b10*/  LDSM.16.MT88.4 R104, [R133+0x2100] ;  /* 0x002100008568783b */ /* 0x000ee20000004200 */
        /* <DEDUP_REMOVED lines=12> */
[C---:B--2---:R-:W-:Y:S04]  /*7be0*/  HMMA.16816.F32 R36, R136.reuse, R112, R36 ;  /* 0x000000708824723c */ /* 0x044fe80000001824 */
[C---:B------:R-:W-:Y:S02]  /*7bf0*/  FMUL.FTZ R71, R3.reuse, R71 ;  /* 0x0000004703477220 */ /* 0x040fe40000410000 */
[C---:B------:R-:W-:Y:S01]  /*7c00*/  FMUL.FTZ R72, R132.reuse, R72 ;  /* 0x0000004884487220 */ /* 0x040fe20000410000 */
[----:B------:R-:W-:Y:S01]  /*7c10*/  MUFU.EX2 R224, R224 ;  /* 0x000000e000e07308 */ /* 0x000fe20000000800 */
[C---:B------:R-:W-:Y:S01]  /*7c20*/  HMMA.16816.F32 R40, R136.reuse, R114, R40 ;  /* 0x000000728828723c */ /* 0x040fe20000001828 */
[----:B------:R-:W-:Y:S03]  /*7c30*/  LDSM.16.MT88.4 R112, [R135+UR4+0x900] ;  /* 0x000900048770783b */ /* 0x000fe60008004200 */
[C---:B------:R-:W-:Y:S02]  /*7c40*/  FMUL.FTZ R73, R132.reuse, R73 ;  /* 0x0000004984497220 */ /* 0x040fe40000410000 */
[C---:B------:R-:W-:Y:S02]  /*7c50*/  FMUL.FTZ R74, R3.reuse, R74 ;  /* 0x0000004a034a7220 */ /* 0x040fe40000410000 */
[C---:B------:R-:W-:Y:S01]  /*7c60*/  FMUL.FTZ R75, R3.reuse, R75 ;  /* 0x0000004b034b7220 */ /* 0x040fe20000410000 */
[----:B------:R-:W-:Y:S01]  /*7c70*/  MUFU.EX2 R221, R221 ;  /* 0x000000dd00dd7308 */ /* 0x000fe20000000800 */
[C---:B---3--:R-:W-:Y:S03]  /*7c80*/  HMMA.16816.F32 R44, R136.reuse, R104, R44 ;  /* 0x00000068882c723c */ /* 0x048fe6000000182c */
[C---:B------:R-:W-:Y:S02]  /*7c90*/  FMUL.FTZ R84, R132.reuse, R84 ;  /* 0x0000005484547220 */ /* 0x040fe40000410000 */
[----:B------:R-:W-:Y:S02]  /*7ca0*/  FMUL.FTZ R85, R132, R85 ;  /* 0x0000005584557220 */ /* 0x000fe40000410000 */
[C---:B------:R-:W-:Y:S01]  /*7cb0*/  FMUL.FTZ R86, R3.reuse, R86 ;  /* 0x0000005603567220 */ /* 0x040fe20000410000 */
[C---:B------:R-:W-:Y:S01]  /*7cc0*/  HMMA.16816.F32 R48, R136.reuse, R106, R48 ;  /* 0x0000006a8830723c */ /* 0x040fe20000001830 */
[----:B------:R-:W1:Y:S03]  /*7cd0*/  LDSM.16.MT88.4 R104, [R135+UR4+0x4100] ;  /* 0x004100048768783b */ /* 0x000e660008004200 */
[----:B------:R-:W-:Y:S02]  /*7ce0*/  FMUL.FTZ R87, R3, R87 ;  /* 0x0000005703577220 */ /* 0x000fe40000410000 */
[--C-:B------:R-:W-:Y:S02]  /*7cf0*/  FFMA.FTZ R169, R169, c[0x0][0x2d0], -R152.reuse ;  /* 0x0000b400a9a97a23 */ /* 0x100fe40000010898 */
[C---:B------:R-:W-:Y:S04]  /*7d00*/  HMMA.16816.F32 R52, R136.reuse, R100, R52 ;  /* 0x000000648834723c */ /* 0x040fe80000001834 */
[--C-:B------:R-:W-:Y:S01]  /*7d10*/  FFMA.FTZ R170, R171, c[0x0][0x2d0], -R152.reuse ;  /* 0x0000b400abaa7a23 */ /* 0x100fe20000010898 */
[----:B------:R-:W-:Y:S01]  /*7d20*/  MUFU.EX2 R169, R169 ;  /* 0x000000a900a97308 */ /* 0x000fe20000000800 */
[--C-:B------:R-:W-:Y:S02]  /*7d30*/  FFMA.FTZ R171, R143, c[0x0][0x2d0], -R152.reuse ;  /* 0x0000b4008fab7a23 */ /* 0x100fe40000010898 */
[C---:B------:R-:W-:Y:S01]  /*7d40*/  HMMA.16816.F32 R56, R136.reuse, R102, R56 ;  /* 0x000000668838723c */ /* 0x040fe20000001838 */
[----:B------:R-:W2:Y:S03]  /*7d50*/  LDSM.16.MT88.4 R100, [R133+0x4100] ;  /* 0x004100008564783b */ /* 0x000ea60000004200 */
[--C-:B------:R-:W-:Y:S02]  /*7d60*/  FFMA.FTZ R173, R176, c[0x0][0x2d0], -R145.reuse ;  /* 0x0000b400b0ad7a23 */ /* 0x100fe40000010891 */
[--C-:B------:R-:W-:Y:S01]  /*7d70*/  FFMA.FTZ R176, R140, c[0x0][0x2d0], -R145.reuse ;  /* 0x0000b4008cb07a23 */ /* 0x100fe20000010891 */
[----:B------:R-:W3:Y:S01]  /*7d80*/  MUFU.EX2 R170, R170 ;  /* 0x000000aa00aa7308 */ /* 0x000ee20000000800 */
[C---:B------:R-:W-:Y:S01]  /*7d90*/  HMMA.16816.F32 R60, R136.reuse, R108, R60 ;  /* 0x0000006c883c723c */ /* 0x040fe2000000183c */
[----:B------:R-:W-:Y:S03]  /*7da0*/  LDSM.16.MT88.4 R140, [R134+UR4+0x2900] ;  /* 0x00290004868c783b */ /* 0x000fe60008004200 */
[--C-:B------:R-:W-:Y:S02]  /*7db0*/  FFMA.FTZ R174, R174, c[0x0][0x2d0], -R145.reuse ;  /* 0x0000b400aeae7a23 */ /* 0x100fe40000010891 */
[C---:B------:R-:W-:Y:S02]  /*7dc0*/  FMUL.FTZ R88, R132.reuse, R88 ;  /* 0x0000005884587220 */ /* 0x040fe40000410000 */
[C---:B------:R-:W-:Y:S01]  /*7dd0*/  HMMA.16816.F32 R64, R136.reuse, R110, R64 ;  /* 0x0000006e8840723c */ /* 0x040fe20000001840 */
[----:B------:R-:W4:Y:S01]  /*7de0*/  LDSM.16.MT88.4 R108, [R134+UR4+0x4100] ;  /* 0x00410004866c783b */ /* 0x000f220008004200 */
[----:B------:R-:W-:Y:S02]  /*7df0*/  MUFU.EX2 R171, R171 ;  /* 0x000000ab00ab7308 */ /* 0x000fe40000000800 */
[C---:B------:R-:W-:Y:S02]  /*7e00*/  FMUL.FTZ R89, R132.reuse, R89 ;  /* 0x0000005984597220 */ /* 0x040fe40000410000 */
[C---:B------:R-:W-:Y:S02]  /*7e10*/  FMUL.FTZ R90, R3.reuse, R90 ;  /* 0x0000005a035a7220 */ /* 0x040fe40000410000 */
        /* <DEDUP_REMOVED lines=10> */
[----:B------:R-:W5:Y:S01]  /*7ec0*/  MUFU.EX2 R174, R174 ;  /* 0x000000ae00ae7308 */ /* 0x000f620000000800 */
[C---:B------:R-:W-:Y:S04]  /*7ed0*/  FMUL.FTZ R79, R3.reuse, R79 ;  /* 0x0000004f034f7220 */ /* 0x040fe80000410000 */
[C---:B------:R-:W-:Y:S02]  /*7ee0*/  FMUL.FTZ R77, R132.reuse, R77 ;  /* 0x0000004d844d7220 */ /* 0x040fe40000410000 */
[C---:B------:R-:W-:Y:S02]  /*7ef0*/  FMUL.FTZ R95, R3.reuse, R95 ;  /* 0x0000005f035f7220 */ /* 0x040fe40000410000 */
[C---:B------:R-:W-:Y:S01]  /*7f00*/  FMUL.FTZ R96, R132.reuse, R96 ;  /* 0x0000006084607220 */ /* 0x040fe20000410000 */
[----:B------:R-:W1:Y:S01]  /*7f10*/  MUFU.EX2 R176, R176 ;  /* 0x000000b000b07308 */ /* 0x000e620000000800 */
[C---:B------:R-:W-:Y:S01]  /*7f20*/  FMUL.FTZ R97, R132.reuse, R97 ;  /* 0x0000006184617220 */ /* 0x040fe20000410000 */
[C---:B--2---:R-:W-:Y:S03]  /*7f30*/  HMMA.16816.F32 R76, R136.reuse, R100, R76 ;  /* 0x00000064884c723c */ /* 0x044fe6000000184c */
[C---:B------:R-:W-:Y:S02]  /*7f40*/  FMUL.FTZ R82, R3.reuse, R82 ;  /* 0x0000005203527220 */ /* 0x040fe40000410000 */
[----:B------:R-:W-:Y:S02]  /*7f50*/  FMUL.FTZ R80, R132, R80 ;  /* 0x0000005084507220 */ /* 0x000fe40000410000 */
[C---:B------:R-:W-:Y:S01]  /*7f60*/  FMUL.FTZ R83, R3.reuse, R83 ;  /* 0x0000005303537220 */ /* 0x040fe20000410000 */
[----:B---3--:R-:W-:Y:S01]  /*7f70*/  F2FP.PACK_AB R100, R170, R169 ;  /* 0x000000a9aa64723e */ /* 0x008fe200000000ff */
[----:B------:R-:W-:Y:S03]  /*7f80*/  FMUL.FTZ R81, R132, R81 ;  /* 0x0000005184517220 */ /* 0x000fe60000410000 */
[C---:B------:R-:W-:Y:S01]  /*7f90*/  FMUL.FTZ R98, R3.reuse, R98 ;  /* 0x0000006203627220 */ /* 0x040fe20000410000 */
[----:B-----5:R-:W-:Y:S01]  /*7fa0*/  F2FP.PACK_AB R101, R174, R173 ;  /* 0x000000adae65723e */ /* 0x020fe200000000ff */
[----:B------:R-:W-:Y:S02]  /*7fb0*/  FMUL.FTZ R99, R3, R99 ;  /* 0x0000006303637220 */ /* 0x000fe40000410000 */
[C---:B------:R-:W-:Y:S03]  /*7fc0*/  HMMA.16816.F32 R80, R136.reuse, R102, R80 ;  /* 0x000000668850723c */ /* 0x040fe60000001850 */
[--C-:B------:R-:W-:Y:S02]  /*7fd0*/  FFMA.FTZ R177, R177, c[0x0][0x2d0], -R152.reuse ;  /* 0x0000b400b1b17a23 */ /* 0x100fe40000010898 */
[----:B------:R-:W-:Y:S02]  /*7fe0*/  FFMA.FTZ R152, R147, c[0x0][0x2d0], -R152 ;  /* 0x0000b40093987a23 */ /* 0x000fe40000010898 */
[----:B------:R-:W-:Y:S01]  /*7ff0*/  F2FP.PACK_AB R102, R172, R171 ;  /* 0x000000abac66723e */ /* 0x000fe200000000ff */
[C---:B----4-:R-:W-:Y:S01]  /*8000*/  HMMA.16816.F32 R84, R136.reuse, R108, R84 ;  /* 0x0000006c8854723c */ /* 0x050fe20000001854 */
[----:B------:R2:W3:Y:S03]  /*8010*/  MUFU.EX2 R222, R152 ;  /* 0x0000009800de7308 */ /* 0x0004e60000000800 */
[----:B-1----:R-:W-:Y:S01]  /*8020*/  F2FP.PACK_AB R103, R176, R175 ;  /* 0x000000afb067723e */ /* 0x002fe200000000ff */
[--C-:B------:R-:W-:Y:S02]  /*8030*/  FFMA.FTZ R178, R178, c[0x0][0x2d0], -R145.reuse ;  /* 0x0000b400b2b27a23 */ /* 0x100fe40000010891 */
[----:B------:R-:W-:Y:S01]  /*8040*/  FFMA.FTZ R145, R144, c[0x0][0x2d0], -R145 ;  /* 0x0000b40090917a23 */ /* 0x000fe20000010891 */
[C---:B------:R-:W-:Y:S01]  /*8050*/  HMMA.16816.F32 R88, R136.reuse, R110, R88 ;  /* 0x0000006e8858723c */ /* 0x040fe20000001858 */
[----:B------:R-:W1:Y:S02]  /*8060*/  LDSM.16.MT88.4 R108, [R134+UR4+0x900] ;  /* 0x00090004866c783b */ /* 0x000e640008004200 */
[----:B------:R-:W4:Y:S01]  /*8070*/  MUFU.EX2 R226, R145 ;  /* 0x0000009100e27308 */ /* 0x000f220000000800 */
[----:B------:R-:W-:Y:S02]  /*8080*/  FFMA.FTZ R166, R3, R206, R166 ;  /* 0x000000ce03a67223 */ /* 0x000fe400000100a6 */
[----:B------:R-:W-:Y:S01]  /*8090*/  FFMA.FTZ R168, R132, R205, R168 ;  /* 0x000000cd84a87223 */ /* 0x000fe200000100a8 */
[----:B------:R-:W-:Y:S01]  /*80a0*/  MOV R132, R2 ;  /* 0x0000000200847202 */ /* 0x000fe20000000f00 */
[C---:B------:R-:W-:Y:S04]  /*80b0*/  HMMA.16816.F32 R92, R136.reuse, R104, R92 ;  /* 0x00000068885c723c */ /* 0x040fe8000000185c */
[----:B------:R-:W-:Y:S01]  /*80c0*/  FADD.FTZ R167, R167, R168 ;  /* 0x000000a8a7a77221 */ /* 0x000fe20000010000 */
[----:B------:R-:W5:Y:S01]  /*80d0*/  MUFU.EX2 R177, R177 ;  /* 0x000000b100b17308 */ /* 0x000f620000000800 */
[----:B------:R-:W-:Y:S02]  /*80e0*/  FADD.FTZ R166, R165, R166 ;  /* 0x000000a6a5a67221 */ /* 0x000fe40000010000 */
[----:B------:R-:W-:Y:S01]  /*80f0*/  HMMA.16816.F32 R96, R136, R106, R96 ;  /* 0x0000006a8860723c */ /* 0x000fe20000001860 */
[----:B------:R-:W5:Y:S03]  /*8100*/  LDSM.16.MT88.4 R104, [R160+0x2900] ;  /* 0x00290000a068783b */ /* 0x000f660000004200 */
[----:B------:R-:W-:Y:S03]  /*8110*/  FADD.FTZ R161, R161, R166 ;  /* 0x000000a6a1a17221 */ /* 0x000fe60000010000 */
[----:B------:R-:W-:Y:S01]  /*8120*/  F2FP.PACK_AB R136, R220, R191 ;  /* 0x000000bfdc88723e */ /* 0x000fe200000000ff */
[C---:B------:R-:W-:Y:S01]  /*8130*/  HMMA.16816.F32 R4, R100.reuse, R112, R4 ;  /* 0x000000706404723c */ /* 0x040fe20000001804 */
[----:B--2---:R-:W-:Y:S01]  /*8140*/  LDSM.16.MT88.4 R152, [R133+0x3900] ;  /* 0x003900008598783b */ /* 0x004fe20000004200 */
[----:B------:R-:W2:Y:S03]  /*8150*/  MUFU.EX2 R178, R178 ;  /* 0x000000b200b27308 */ /* 0x000ea60000000800 */
[----:B---3--:R-:W-:Y:S01]  /*8160*/  F2FP.PACK_AB R138, R222, R217 ;  /* 0x000000d9de8a723e */ /* 0x008fe200000000ff */
[----:B------:R-:W-:Y:S01]  /*8170*/  FADD.FTZ R164, R164, R161 ;  /* 0x000000a1a4a47221 */ /* 0x000fe20000010000 */
[----:B------:R-:W-:Y:S01]  /*8180*/  F2FP.PACK_AB R137, R224, R219 ;  /* 0x000000dbe089723e */ /* 0x000fe200000000ff */
[C---:B------:R-:W-:Y:S01]  /*8190*/  HMMA.16816.F32 R8, R100.reuse, R114, R8 ;  /* 0x000000726408723c */ /* 0x040fe20000001808 */
[----:B------:R-:W-:Y:S03]  /*81a0*/  LDSM.16.MT88.4 R112, [R133+0x4900] ;  /* 0x004900008570783b */ /* 0x000fe60000004200 */
[----:B----4-:R-:W-:Y:S01]  /*81b0*/  F2FP.PACK_AB R139, R226, R221 ;  /* 0x000000dde28b723e */ /* 0x010fe200000000ff */
[----:B------:R-:W-:Y:S03]  /*81c0*/  FADD.FTZ R173, R173, R164 ;  /* 0x000000a4adad7221 */ /* 0x000fe60000010000 */
[C---:B------:R-:W-:Y:S01]  /*81d0*/  HMMA.16816.F32 R12, R100.reuse, R116, R12 ;  /* 0x00000074640c723c */ /* 0x040fe2000000180c */
[----:B------:R-:W-:Y:S03]  /*81e0*/  LDSM.16.MT88.4 R144, [R160+0x1900] ;  /* 0x00190000a090783b */ /* 0x000fe60000004200 */
[----:B------:R-:W-:Y:S04]  /*81f0*/  FADD.FTZ R174, R174, R173 ;  /* 0x000000adaeae7221 */ /* 0x000fe80000010000 */
[C---:B------:R-:W-:Y:S01]  /*8200*/  HMMA.16816.F32 R16, R100.reuse, R118, R16 ;  /* 0x000000766410723c */ /* 0x040fe20000001810 */
[----:B------:R-:W-:Y:S03]  /*8210*/  LDSM.16.MT88.4 R116, [R134+UR4+0x4900] ;  /* 0x004900048674783b */ /* 0x000fe60008004200 */
[----:B------:R-:W-:Y:S04]  /*8220*/  FADD.FTZ R175, R175, R174 ;  /* 0x000000aeafaf7221 */ /* 0x000fe80000010000 */
[C---:B-1----:R-:W-:Y:S04]  /*8230*/  HMMA.16816.F32 R20, R100.reuse, R108, R20 ;  /* 0x0000006c6414723c */ /* 0x042fe80000001814 */
[----:B------:R-:W-:Y:S04]  /*8240*/  FADD.FTZ R175, R176, R175 ;  /* 0x000000afb0af7221 */ /* 0x000fe80000010000 */
[C---:B------:R-:W-:Y:S01]  /*8250*/  HMMA.16816.F32 R24, R100.reuse, R110, R24 ;  /* 0x0000006e6418723c */ /* 0x040fe20000001818 */
[----:B------:R-:W1:Y:S07]  /*8260*/  LDSM.16.MT88.4 R108, [R135+UR4+0x4900] ;  /* 0x00490004876c783b */ /* 0x000e6e0008004200 */
[C---:B------:R-:W-:Y:S08]  /*8270*/  HMMA.16816.F32 R28, R100.reuse, R120, R28 ;  /* 0x00000078641c723c */ /* 0x040ff0000000181c */
[C---:B------:R-:W-:Y:S01]  /*8280*/  HMMA.16816.F32 R32, R100.reuse, R122, R32 ;  /* 0x0000007a6420723c */ /* 0x040fe20000001820 */
[----:B------:R-:W-:Y:S07]  /*8290*/  LDSM.16.MT88.4 R120, [R133+0x1100] ;  /* 0x001100008578783b */ /* 0x000fee0000004200 */
[C---:B------:R-:W-:Y:S08]  /*82a0*/  HMMA.16816.F32 R36, R100.reuse, R124, R36 ;  /* 0x0000007c6424723c */ /* 0x040ff00000001824 */
[C---:B------:R-:W-:Y:S01]  /*82b0*/  HMMA.16816.F32 R40, R100.reuse, R126, R40 ;  /* 0x0000007e6428723c */ /* 0x040fe20000001828 */
[----:B------:R-:W-:Y:S07]  /*82c0*/  LDSM.16.MT88.4 R124, [R160+0x1100] ;  /* 0x00110000a07c783b */ /* 0x000fee0000004200 */
[C---:B------:R-:W-:Y:S08]  /*82d0*/  HMMA.16816.F32 R44, R100.reuse, R128, R44 ;  /* 0x00000080642c723c */ /* 0x040ff0000000182c */
[C---:B------:R-:W-:Y:S08]  /*82e0*/  HMMA.16816.F32 R48, R100.reuse, R130, R48 ;  /* 0x000000826430723c */ /* 0x040ff00000001830 */
[C---:B------:R-:W-:Y:S08]  /*82f0*/  HMMA.16816.F32 R52, R100.reuse, R140, R52 ;  /* 0x0000008c6434723c */ /* 0x040ff00000001834 */
[C---:B------:R-:W-:Y:S01]  /*8300*/  HMMA.16816.F32 R56, R100.reuse, R142, R56 ;  /* 0x0000008e6438723c */ /* 0x040fe20000001838 */
[----:B------:R-:W-:Y:S07]  /*8310*/  LDSM.16.MT88.4 R140, [R134+UR4+0x1900] ;  /* 0x00190004868c783b */ /* 0x000fee0008004200 */
[C---:B-----5:R-:W-:Y:S08]  /*8320*/  HMMA.16816.F32 R60, R100.reuse, R104, R60 ;  /* 0x00000068643c723c */ /* 0x060ff0000000183c */
[C---:B------:R-:W-:Y:S01]  /*8330*/  HMMA.16816.F32 R64, R100.reuse, R106, R64 ;  /* 0x0000006a6440723c */ /* 0x040fe20000001840 */
[----:B------:R-:W3:Y:S07]  /*8340*/  LDSM.16.MT88.4 R104, [R160+0x4900] ;  /* 0x00490000a068783b */ /* 0x000eee0000004200 */
[C---:B-1----:R-:W-:Y:S08]  /*8350*/  HMMA.16816.F32 R68, R100.reuse, R108, R68 ;  /* 0x0000006c6444723c */ /* 0x042ff00000001844 */
[C---:B------:R-:W-:Y:S01]  /*8360*/  HMMA.16816.F32 R72, R100.reuse, R110, R72 ;  /* 0x0000006e6448723c */ /* 0x040fe20000001848 */
[----:B------:R-:W1:Y:S07]  /*8370*/  LDSM.16.MT88.4 R108, [R135+UR4+0x1100] ;  /* 0x00110004876c783b */ /* 0x000e6e0008004200 */
[C---:B------:R-:W-:Y:S08]  /*8380*/  HMMA.16816.F32 R76, R100.reuse, R112, R76 ;  /* 0x00000070644c723c */ /* 0x040ff0000000184c */
[C---:B------:R-:W-:Y:S01]  /*8390*/  HMMA.16816.F32 R80, R100.reuse, R114, R80 ;  /* 0x000000726450723c */ /* 0x040fe20000001850 */
[----:B------:R-:W4:Y:S07]  /*83a0*/  LDSM.16.MT88.4 R112, [R134+UR4+0x1100] ;  /* 0x001100048670783b */ /* 0x000f2e0008004200 */
[C---:B------:R-:W-:Y:S08]  /*83b0*/  HMMA.16816.F32 R84, R100.reuse, R116, R84 ;  /* 0x000000746454723c */ /* 0x040ff00000001854 */
[C---:B------:R-:W-:Y:S01]  /*83c0*/  HMMA.16816.F32 R88, R100.reuse, R118, R88 ;  /* 0x000000766458723c */ /* 0x040fe20000001858 */
[----:B------:R-:W5:Y:S07]  /*83d0*/  LDSM.16.MT88.4 R116, [R135+UR4+0x3100] ;  /* 0x003100048774783b */ /* 0x000f6e0008004200 */
[C---:B---3--:R-:W-:Y:S08]  /*83e0*/  HMMA.16816.F32 R92, R100.reuse, R104, R92 ;  /* 0x00000068645c723c */ /* 0x048ff0000000185c */
[----:B------:R-:W-:Y:S01]  /*83f0*/  HMMA.16816.F32 R96, R100, R106, R96 ;  /* 0x0000006a6460723c */ /* 0x000fe20000001860 */
[----:B------:R-:W3:Y:S06]  /*8400*/  LDSM.16.MT88.4 R104, [R133+0x3100] ;  /* 0x003100008568783b */ /* 0x000eec0000004200 */
[----:B------:R-:W-:Y:S02]  /*8410*/  F2FP.PACK_AB R100, R180, R177 ;  /* 0x000000b1b464723e */ /* 0x000fe400000000ff */
[----:B------:R-:W-:Y:S03]  /*8420*/  F2FP.PACK_AB R102, R182, R179 ;  /* 0x000000b3b666723e */ /* 0x000fe600000000ff */
[C---:B--2---:R-:W-:Y:S01]  /*8430*/  F2FP.PACK_AB R101, R181.reuse, R178 ;  /* 0x000000b2b565723e */ /* 0x044fe200000000ff */
[----:B------:R-:W-:Y:S01]  /*8440*/  FADD.FTZ R178, R178, R175 ;  /* 0x000000afb2b27221 */ /* 0x000fe20000010000 */
[C---:B------:R-:W-:Y:S03]  /*8450*/  F2FP.PACK_AB R103, R218.reuse, R183 ;  /* 0x000000b7da67723e */ /* 0x040fe600000000ff */
[----:B------:R-:W-:Y:S04]  /*8460*/  FADD.FTZ R178, R181, R178 ;  /* 0x000000b2b5b27221 */ /* 0x000fe80000010000 */
[C---:B-1----:R-:W-:Y:S03]  /*8470*/  HMMA.16816.F32 R4, R100.reuse, R108, R4 ;  /* 0x0000006c6404723c */ /* 0x042fe60000001804 */
[----:B------:R-:W-:Y:S04]  /*8480*/  FADD.FTZ R183, R183, R178 ;  /* 0x000000b2b7b77221 */ /* 0x000fe80000010000 */
[----:B------:R-:W-:Y:S01]  /*8490*/  FADD.FTZ R218, R218, R183 ;  /* 0x000000b7dada7221 */ /* 0x000fe20000010000 */
[C---:B------:R-:W-:Y:S01]  /*84a0*/  HMMA.16816.F32 R8, R100.reuse, R110, R8 ;  /* 0x0000006e6408723c */ /* 0x040fe20000001808 */
[----:B------:R-:W1:Y:S03]  /*84b0*/  LDSM.16.MT88.4 R108, [R134+UR4+0x3100] ;  /* 0x00310004866c783b */ /* 0x000e660008004200 */
[----:B------:R-:W-:Y:S04]  /*84c0*/  FADD.FTZ R219, R219, R218 ;  /* 0x000000dadbdb7221 */ /* 0x000fe80000010000 */
[C---:B------:R-:W-:Y:S04]  /*84d0*/  HMMA.16816.F32 R12, R100.reuse, R120, R12 ;  /* 0x00000078640c723c */ /* 0x040fe8000000180c */
[----:B------:R-:W-:Y:S04]  /*84e0*/  FADD.FTZ R224, R224, R219 ;  /* 0x000000dbe0e07221 */ /* 0x000fe80000010000 */
[C---:B------:R-:W-:Y:S04]  /*84f0*/  HMMA.16816.F32 R16, R100.reuse, R122, R16 ;  /* 0x0000007a6410723c */ /* 0x040fe80000001810 */
[----:B------:R-:W-:Y:S04]  /*8500*/  FADD.FTZ R221, R221, R224 ;  /* 0x000000e0dddd7221 */ /* 0x000fe80000010000 */
[C---:B----4-:R-:W-:Y:S04]  /*8510*/  HMMA.16816.F32 R20, R100.reuse, R112, R20 ;  /* 0x000000706414723c */ /* 0x050fe80000001814 */
[----:B------:R-:W-:Y:S04]  /*8520*/  FADD.FTZ R206, R226, R221 ;  /* 0x000000dde2ce7221 */ /* 0x000fe80000010000 */
[C---:B------:R-:W-:Y:S01]  /*8530*/  HMMA.16816.F32 R24, R100.reuse, R114, R24 ;  /* 0x000000726418723c */ /* 0x040fe20000001818 */
[----:B------:R-:W2:Y:S07]  /*8540*/  LDSM.16.MT88.4 R112, [R160+0x3100] ;  /* 0x00310000a070783b */ /* 0x000eae0000004200 */
[C---:B------:R-:W-:Y:S08]  /*8550*/  HMMA.16816.F32 R28, R100.reuse, R124, R28 ;  /* 0x0000007c641c723c */ /* 0x040ff0000000181c */
[C---:B------:R-:W-:Y:S01]  /*8560*/  HMMA.16816.F32 R32, R100.reuse, R126, R32 ;  /* 0x0000007e6420723c */ /* 0x040fe20000001820 */
[----:B------:R-:W-:Y:S07]  /*8570*/  LDSM.16.MT88.4 R124, [R135+UR4+0x1900] ;  /* 0x00190004877c783b */ /* 0x000fee0008004200 */
[C---:B-----5:R-:W-:Y:S08]  /*8580*/  HMMA.16816.F32 R36, R100.reuse, R116, R36 ;  /* 0x000000746424723c */ /* 0x060ff00000001824 */
[C---:B------:R-:W-:Y:S01]  /*8590*/  HMMA.16816.F32 R40, R100.reuse, R118, R40 ;  /* 0x000000766428723c */ /* 0x040fe20000001828 */
[----:B------:R-:W4:Y:S07]  /*85a0*/  LDSM.16.MT88.4 R116, [R135+UR4+0x5100] ;  /* 0x005100048774783b */ /* 0x000f2e0008004200 */
[C---:B---3--:R-:W-:Y:S08]  /*85b0*/  HMMA.16816.F32 R44, R100.reuse, R104, R44 ;  /* 0x00000068642c723c */ /* 0x048ff0000000182c */
[C---:B------:R-:W-:Y:S01]  /*85c0*/  HMMA.16816.F32 R48, R100.reuse, R106, R48 ;  /* 0x0000006a6430723c */ /* 0x040fe20000001830 */
[----:B------:R-:W3:Y:S07]  /*85d0*/  LDSM.16.MT88.4 R104, [R133+0x5100] ;  /* 0x005100008568783b */ /* 0x000eee0000004200 */
[C---:B-1----:R-:W-:Y:S08]  /*85e0*/  HMMA.16816.F32 R52, R100.reuse, R108, R52 ;  /* 0x0000006c6434723c */ /* 0x042ff00000001834 */
[C---:B------:R-:W-:Y:S01]  /*85f0*/  HMMA.16816.F32 R56, R100.reuse, R110, R56 ;  /* 0x0000006e6438723c */ /* 0x040fe20000001838 */
[----:B------:R-:W1:Y:S07]  /*8600*/  LDSM.16.MT88.4 R108, [R134+UR4+0x5100] ;  /* 0x00510004866c783b */ /* 0x000e6e0008004200 */
[C---:B--2---:R-:W-:Y:S08]  /*8610*/  HMMA.16816.F32 R60, R100.reuse, R112, R60 ;  /* 0x00000070643c723c */ /* 0x044ff0000000183c */
[C---:B------:R-:W-:Y:S01]  /*8620*/  HMMA.16816.F32 R64, R100.reuse, R114, R64 ;  /* 0x000000726440723c */ /* 0x040fe20000001840 */
[----:B------:R-:W2:Y:S07]  /*8630*/  LDSM.16.MT88.4 R112, [R160+0x5100] ;  /* 0x00510000a070783b */ /* 0x000eae0000004200 */
[C---:B----4-:R-:W-:Y:S08]  /*8640*/  HMMA.16816.F32 R68, R100.reuse, R116, R68 ;  /* 0x000000746444723c */ /* 0x050ff00000001844 */
[C---:B------:R-:W-:Y:S01]  /*8650*/  HMMA.16816.F32 R72, R100.reuse, R118, R72 ;  /* 0x000000766448723c */ /* 0x040fe20000001848 */
[----:B------:R-:W4:Y:S07]  /*8660*/  LDSM.16.MT88.4 R116, [R133+0x1900] ;  /* 0x001900008574783b */ /* 0x000f2e0000004200 */
[C---:B---3--:R-:W-:Y:S08]  /*8670*/  HMMA.16816.F32 R76, R100.reuse, R104, R76 ;  /* 0x00000068644c723c */ /* 0x048ff0000000184c */
[C---:B------:R-:W-:Y:S08]  /*8680*/  HMMA.16816.F32 R80, R100.reuse, R106, R80 ;  /* 0x0000006a6450723c */ /* 0x040ff00000001850 */
[C---:B-1----:R-:W-:Y:S08]  /*8690*/  HMMA.16816.F32 R84, R100.reuse, R108, R84 ;  /* 0x0000006c6454723c */ /* 0x042ff00000001854 */
[C---:B------:R-:W-:Y:S08]  /*86a0*/  HMMA.16816.F32 R88, R100.reuse, R110, R88 ;  /* 0x0000006e6458723c */ /* 0x040ff00000001858 */
[C---:B--2---:R-:W-:Y:S08]  /*86b0*/  HMMA.16816.F32 R92, R100.reuse, R112, R92 ;  /* 0x00000070645c723c */ /* 0x044ff0000000185c */
[----:B------:R-:W-:Y:S08]  /*86c0*/  HMMA.16816.F32 R96, R100, R114, R96 ;  /* 0x000000726460723c */ /* 0x000ff00000001860 */
[C---:B------:R-:W-:Y:S01]  /*86d0*/  HMMA.16816.F32 R128, R136.reuse, R124, R4 ;  /* 0x0000007c8880723c */ /* 0x040fe20000001804 */
[----:B------:R-:W1:Y:S07]  /*86e0*/  LDSM.16.MT88.4 R4, [R160+0x3900] ;  /* 0x00390000a004783b */ /* 0x000e6e0000004200 */
[C---:B------:R-:W-:Y:S01]  /*86f0*/  HMMA.16816.F32 R124, R136.reuse, R126, R8 ;  /* 0x0000007e887c723c */ /* 0x040fe20000001808 */
[----:B------:R-:W2:Y:S07]  /*8700*/  LDSM.16.MT88.4 R8, [R135+UR4+0x5900] ;  /* 0x005900048708783b */ /* 0x000eae0008004200 */
[C---:B----4-:R-:W-:Y:S01]  /*8710*/  HMMA.16816.F32 R120, R136.reuse, R116, R12 ;  /* 0x000000748878723c */ /* 0x050fe2000000180c */
[----:B------:R-:W3:Y:S07]  /*8720*/  LDSM.16.MT88.4 R12, [R133+0x5900] ;  /* 0x00590000850c783b */ /* 0x000eee0000004200 */
[C---:B------:R-:W-:Y:S08]  /*8730*/  HMMA.16816.F32 R116, R136.reuse, R118, R16 ;  /* 0x000000768874723c */ /* 0x040ff00000001810 */
[C---:B------:R-:W-:Y:S07]  /*8740*/  HMMA.16816.F32 R112, R136.reuse, R140, R20 ;  /* 0x0000008c8870723c */ /* 0x040fee0000001814 */
[----:B------:R-:W-:Y:S01]  /*8750*/  FADD.FTZ R20, R162, R167 ;  /* 0x000000a7a2147221 */ /* 0x000fe20000010000 */
[C---:B------:R-:W-:Y:S04]  /*8760*/  HMMA.16816.F32 R108, R136.reuse, R142, R24 ;  /* 0x0000008e886c723c */ /* 0x040fe80000001818 */
[----:B------:R-:W-:Y:S04]  /*8770*/  FADD.FTZ R20, R163, R20 ;  /* 0x00000014a3147221 */ /* 0x000fe80000010000 */
[C---:B------:R-:W-:Y:S04]  /*8780*/  HMMA.16816.F32 R104, R136.reuse, R144, R28 ;  /* 0x000000908868723c */ /* 0x040fe8000000181c */
[----:B------:R-:W-:Y:S01]  /*8790*/  FADD.FTZ R169, R169, R20 ;  /* 0x00000014a9a97221 */ /* 0x000fe20000010000 */
[----:B------:R-:W-:Y:S03]  /*87a0*/  MOV R20, UR15 ;  /* 0x0000000f00147c02 */ /* 0x000fe60008000f00 */
[C---:B------:R-:W-:Y:S04]  /*87b0*/  HMMA.16816.F32 R100, R136.reuse, R146, R32 ;  /* 0x000000928864723c */ /* 0x040fe80000001820 */
[----:B------:R-:W-:Y:S02]  /*87c0*/  @P0 IMAD R25, R20, 0x3000, R193 ;  /* 0x0000300014190824 */ /* 0x000fe400078e02c1 */
[----:B------:R-:W-:Y:S02]  /*87d0*/  FADD.FTZ R170, R170, R169 ;  /* 0x000000a9aaaa7221 */ /* 0x000fe40000010000 */
        /* <DEDUP_REMOVED lines=12> */
[C---:B-1----:R-:W-:Y:S04]  /*88a0*/  HMMA.16816.F32 R60, R136.reuse, R4, R60 ;  /* 0x00000004883c723c */ /* 0x042fe8000000183c */
[----:B------:R-:W-:Y:S03]  /*88b0*/  FADD.FTZ R191, R191, R182 ;  /* 0x000000b6bfbf7221 */ /* 0x000fe60000010000 */
[----:B------:R-:W-:Y:S01]  /*88c0*/  @P0 IADD3 R4, P5, R196, UR6, RZ ;  /* 0x00000006c4040c10 */ /* 0x000fe2000ffbe0ff */
[C---:B------:R-:W-:Y:S04]  /*88d0*/  HMMA.16816.F32 R64, R136.reuse, R6, R64 ;  /* 0x000000068840723c */ /* 0x040fe80000001840 */
[----:B------:R-:W-:Y:S01]  /*88e0*/  @P0 LEA R16, P4, R4, c[0x0][0x1c8], 0x1 ;  /* 0x0000720004100a11 */ /* 0x000fe200078808ff */
[----:B------:R-:W-:Y:S01]  /*88f0*/  FADD.FTZ R220, R220, R191 ;  /* 0x000000bfdcdc7221 */ /* 0x000fe20000010000 */
[----:B------:R-:W-:Y:S02]  /*8900*/  @P0 IADD3.X R5, R203, UR23, RZ, P5, !PT ;  /* 0x00000017cb050c10 */ /* 0x000fe4000affe4ff */
[C---:B--2---:R-:W-:Y:S04]  /*8910*/  HMMA.16816.F32 R68, R136.reuse, R8, R68 ;  /* 0x000000088844723c */ /* 0x044fe80000001844 */
[----:B------:R-:W-:Y:S01]  /*8920*/  @P0 LEA.HI.X R17, R4, c[0x0][0x1cc], R5, 0x1, P4 ;  /* 0x0000730004110a11 */ /* 0x000fe200020f0c05 */
[----:B------:R-:W-:Y:S01]  /*8930*/  FADD.FTZ R205, R217, R220 ;  /* 0x000000dcd9cd7221 */ /* 0x000fe20000010000 */
[----:B------:R-:W1:Y:S01]  /*8940*/  LDSM.16.MT88.4 R4, [R134+UR4+0x5900] ;  /* 0x005900048604783b */ /* 0x000e620008004200 */
[----:B------:R-:W-:Y:S01]  /*8950*/  @P0 IADD3 R8, P5, R212, UR6, RZ ;  /* 0x00000006d4080c10 */ /* 0x000fe2000ffbe0ff */
[C---:B------:R-:W-:Y:S04]  /*8960*/  HMMA.16816.F32 R72, R136.reuse, R10, R72 ;  /* 0x0000000a8848723c */ /* 0x040fe80000001848 */
[----:B------:R-:W-:Y:S01]  /*8970*/  @P0 LEA R18, P4, R8, c[0x0][0x1c8], 0x1 ;  /* 0x0000720008120a11 */ /* 0x000fe200078808ff */
[----:B------:R-:W-:Y:S01]  /*8980*/  FADD.FTZ R205, R222, R205 ;  /* 0x000000cddecd7221 */ /* 0x000fe20000010000 */
[----:B------:R-:W-:Y:S02]  /*8990*/  @P0 IADD3.X R9, R211, UR23, RZ, P5, !PT ;  /* 0x00000017d3090c10 */ /* 0x000fe4000affe4ff */
[C---:B---3--:R-:W-:Y:S04]  /*89a0*/  HMMA.16816.F32 R76, R136.reuse, R12, R76 ;  /* 0x0000000c884c723c */ /* 0x048fe8000000184c */
[----:B------:R-:W-:Y:S02]  /*89b0*/  @P0 LEA.HI.X R19, R8, c[0x0][0x1cc], R9, 0x1, P4 ;  /* 0x0000730008130a11 */ /* 0x000fe400020f0c09 */
[----:B------:R-:W2:Y:S01]  /*89c0*/  LDSM.16.MT88.4 R8, [R160+0x5900] ;  /* 0x00590000a008783b */ /* 0x000ea20000004200 */
[----:B------:R-:W-:Y:S01]  /*89d0*/  @P0 IADD3 R3, P4, R210, UR6, RZ ;  /* 0x00000006d2030c10 */ /* 0x000fe2000ff9e0ff */
[----:B------:R-:W-:Y:S01]  /*89e0*/  @UP1 UIADD3.X UR6, UR13, UR23, URZ, UP0, !UPT ;  /* 0x000000170d061290 */ /* 0x000fe200087fe43f */
[----:B------:R-:W-:Y:S01]  /*89f0*/  @P0 IADD3 R21, P5, R196, UR7, RZ ;  /* 0x00000007c4150c10 */ /* 0x000fe2000ffbe0ff */
[C---:B------:R-:W-:Y:S01]  /*8a00*/  HMMA.16816.F32 R80, R136.reuse, R14, R80 ;  /* 0x0000000e8850723c */ /* 0x040fe20000001850 */
[----:B------:R-:W-:Y:S02]  /*8a10*/  UISETP.GT.AND UP0, UPT, UR17, UR21, UPT ;  /* 0x000000151100728c */ /* 0x000fe4000bf04270 */
[----:B------:R-:W-:Y:S01]  /*8a20*/  @P0 LEA R22, P6, R3, c[0x0][0x1c8], 0x1 ;  /* 0x0000720003160a11 */ /* 0x000fe200078c08ff */
[----:B------:R-:W-:Y:S01]  /*8a30*/  UISETP.GE.AND UP1, UPT, UR5, 0x1, UPT ;  /* 0x000000010500788c */ /* 0x000fe2000bf26270 */
[----:B------:R-:W-:Y:S01]  /*8a40*/  @P0 IADD3.X R24, R209, UR23, RZ, P4, !PT ;  /* 0x00000017d1180c10 */ /* 0x000fe2000a7fe4ff */
[----:B------:R-:W-:Y:S01]  /*8a50*/  UIADD3 UR17, UR17, -0x1, URZ ;  /* 0xffffffff11117890 */ /* 0x000fe2000fffe03f */
[----:B------:R-:W-:Y:S02]  /*8a60*/  @P0 LEA R12, P4, R21, c[0x0][0x1c8], 0x1 ;  /* 0x00007200150c0a11 */ /* 0x000fe400078808ff */
[----:B------:R-:W-:Y:S03]  /*8a70*/  @P0 IADD3.X R26, R203, UR6, RZ, P5, !PT ;  /* 0x00000006cb1a0c10 */ /* 0x000fe6000affe4ff */
[----:B------:R-:W-:Y:S02]  /*8a80*/  @P0 LEA.HI.X R23, R3, c[0x0][0x1cc], R24, 0x1, P6 ;  /* 0x0000730003170a11 */ /* 0x000fe400030f0c18 */
[----:B------:R-:W-:Y:S02]  /*8a90*/  @P0 LEA.HI.X R13, R21, c[0x0][0x1cc], R26, 0x1, P4 ;  /* 0x00007300150d0a11 */ /* 0x000fe400020f0c1a */
[----:B------:R-:W-:Y:S02]  /*8aa0*/  @P0 IADD3 R3, P4, R212, UR7, RZ ;  /* 0x00000007d4030c10 */ /* 0x000fe4000ff9e0ff */
[----:B------:R-:W-:Y:S02]  /*8ab0*/  @P0 IADD3 R21, P5, R210, UR7, RZ ;  /* 0x00000007d2150c10 */ /* 0x000fe4000ffbe0ff */
[----:B------:R-:W-:Y:S01]  /*8ac0*/  @P0 LEA R14, P6, R3, c[0x0][0x1c8], 0x1 ;  /* 0x00007200030e0a11 */ /* 0x000fe200078c08ff */
[C---:B-1----:R-:W-:Y:S03]  /*8ad0*/  HMMA.16816.F32 R84, R136.reuse, R4, R84 ;  /* 0x000000048854723c */ /* 0x042fe60000001854 */
[----:B------:R-:W-:Y:S02]  /*8ae0*/  @P0 IADD3.X R24, R211, UR6, RZ, P4, !PT ;  /* 0x00000006d3180c10 */ /* 0x000fe4000a7fe4ff */
[----:B------:R-:W-:Y:S02]  /*8af0*/  @P0 LEA R20, P4, R21, c[0x0][0x1c8], 0x1 ;  /* 0x0000720015140a11 */ /* 0x000fe400078808ff */
[----:B------:R-:W-:Y:S01]  /*8b00*/  @P0 LEA.HI.X R15, R3, c[0x0][0x1cc], R24, 0x1, P6 ;  /* 0x00007300030f0a11 */ /* 0x000fe200030f0c18 */
[C---:B------:R-:W-:Y:S04]  /*8b10*/  HMMA.16816.F32 R88, R136.reuse, R6, R88 ;  /* 0x000000068858723c */ /* 0x040fe80000001858 */
[----:B------:R-:W-:Y:S02]  /*8b20*/  @P0 SHF.L.U32 R3, R25, 0x1, RZ ;  /* 0x0000000119030819 */ /* 0x000fe400000006ff */
[----:B------:R-:W-:Y:S01]  /*8b30*/  @P0 IADD3.X R26, R209, UR6, RZ, P5, !PT ;  /* 0x00000006d11a0c10 */ /* 0x000fe2000affe4ff */
[----:B------:R-:W-:Y:S01]  /*8b40*/  UIADD3 UR6, UR5, 0x1, URZ ;  /* 0x0000000105067890 */ /* 0x000fe2000fffe03f */
[C---:B--2---:R-:W-:Y:S01]  /*8b50*/  HMMA.16816.F32 R92, R136.reuse, R8, R92 ;  /* 0x00000008885c723c */ /* 0x044fe2000000185c */
[----:B------:R-:W-:Y:S01]  /*8b60*/  @!PT LDS RZ, [RZ] ;  /* 0x00000000fffff984 */ /* 0x000fe20000000800 */
[----:B------:R-:W-:Y:S01]  /*8b70*/  @!PT LDS RZ, [RZ] ;  /* 0x00000000fffff984 */ /* 0x000fe20000000800 */
[----:B------:R-:W-:Y:S01]  /*8b80*/  @!PT LDS RZ, [RZ] ;  /* 0x00000000fffff984 */ /* 0x000fe20000000800 */
[----:B------:R1:W-:Y:S02]  /*8b90*/  @P0 LDGSTS.E.BYPASS.LTC128B.128 [R3+0xc100], [R16.64], !P3 ;  /* 0x0c10000010030fae */ /* 0x0003e4000d901d52 */
[----:B------:R-:W-:Y:S01]  /*8ba0*/  USEL UR5, UR6, URZ, !UP1 ;  /* 0x0000003f06057287 */ /* 0x000fe2000c800000 */
[----:B------:R-:W-:Y:S04]  /*8bb0*/  @P0 LEA.HI.X R21, R21, c[0x0][0x1cc], R26, 0x1, P4 ;  /* 0x0000730015150a11 */ /* 0x000fe800020f0c1a */
[----:B------:R-:W-:Y:S01]  /*8bc0*/  HMMA.16816.F32 R96, R136, R10, R96 ;  /* 0x0000000a8860723c */ /* 0x000fe20000001860 */
[----:B------:R1:W-:Y:S08]  /*8bd0*/  @P0 LDGSTS.E.BYPASS.LTC128B.128 [R3+0xe100], [R18.64], !P2 ;  /* 0x0e10000012030fae */ /* 0x0003f0000d101d52 */
[----:B------:R1:W-:Y:S08]  /*8be0*/  @P0 LDGSTS.E.BYPASS.LTC128B.128 [R3+0x10100], [R22.64], !P1 ;  /* 0x1010000016030fae */ /* 0x0003f0000c901d52 */
[----:B------:R1:W-:Y:S08]  /*8bf0*/  @P0 LDGSTS.E.BYPASS.LTC128B.128 [R3+0xd100], [R12.64], !P3 ;  /* 0x0d1000000c030fae */ /* 0x0003f0000d901d52 */
[----:B------:R1:W-:Y:S08]  /*8c00*/  @P0 LDGSTS.E.BYPASS.LTC128B.128 [R3+0xf100], [R14.64], !P2 ;  /* 0x0f1000000e030fae */ /* 0x0003f0000d101d52 */
[----:B------:R1:W-:Y:S01]  /*8c10*/  @P0 LDGSTS.E.BYPASS.LTC128B.128 [R3+0x11100], [R20.64], !P1 ;  /* 0x1110000014030fae */ /* 0x0003e2000c901d52 */
[----:B------:R-:W-:Y:S07]  /*8c20*/  PLOP3.LUT P0, PT, PT, PT, UP0, 0x80, 0x0 ;  /* 0x000000000000781c */ /* 0x000fee0003f0f008 */
[----:B------:R-:W0:Y:S01]  /*8c30*/  LDGDEPBAR ;  /* 0x00000000000079af */ /* 0x000e220000000000 */
[----:B-1----:R-:W-:Y:S05]  /*8c40*/  MOV R3, R0 ;  /* 0x0000000000037202 */ /* 0x002fea0000000f00 */
[----:B------:R-:W-:-:S05]  /*8c50*/  @P0 BRA `(.L_x_814) ;  /* 0xffffc68000000947 */ /* 0x000fca000383ffff */
.L_x_805:
[----:B------:R-:W-:Y:S01]  /*8c60*/  ULEA UR20, UR20, 0x7f, 0x7 ;  /* 0x0000007f14147891 */ /* 0x000fe2000f8e383f */
[----:B------:R-:W-:Y:S01]  /*8c70*/  PLOP3.LUT P0, PT, PT, PT, UP2, 0x40, 0x0 ;  /* 0x000000000000781c */ /* 0x000fe20003f0e828 */
[----:B------:R-:W-:-:S02]  /*8c80*/  ULDC.64 UR6, c[0x0][0x2c8] ;  /* 0x0000b20000067ab9 */ /* 0x000fc40000000a00 */
[----:B------:R-:W-:Y:S02]  /*8c90*/  UIMAD.WIDE.U32 UR8, UR20, UR6, URZ ;  /* 0x00000006140872a5 */ /* 0x000fe4000f8e003f */
[----:B------:R-:W-:Y:S02]  /*8ca0*/  ULDC UR4, c[0x0][0x168] ;  /* 0x00005a0000047ab9 */ /* 0x000fe40000000800 */
[----:B------:R-:W-:Y:S02]  /*8cb0*/  UMOV UR6, 0x1 ;  /* 0x0000000100067882 */ /* 0x000fe40000000000 */
[----:B------:R-:W-:Y:S02]  /*8cc0*/  UIADD3 UR4, UR6, -UR4, URZ ;  /* 0x8000000406047290 */ /* 0x000fe4000fffe03f */
[----:B------:R-:W-:Y:S02]  /*8cd0*/  @UP3 USHF.R.U32.HI UR20, URZ, UR7, UR9 ;  /* 0x000000073f143299 */ /* 0x000fe40008011609 */
[----:B------:R-:W-:-:S02]  /*8ce0*/  ULDC UR6, c[0x0][0x1d0] ;  /* 0x0000740000067ab9 */ /* 0x000fc40000000800 */
[----:B------:R-:W-:-:S03]  /*8cf0*/  UIADD3 UR8, UR20, UR6, UR4 ;  /* 0x0000000614087290 */ /* 0x000fc6000fffe004 */
        /* <DEDUP_REMOVED lines=15> */
.L_x_816:
[----:B------:R-:W-:Y:S02]  /*8df0*/  ULDC UR6, c[0x0][0x32c] ;  /* 0x0000cb0000067ab9 */ /* 0x000fe40000000800 */
[----:B------:R-:W-:-:S03]  /*8e00*/  UISETP.NE.AND UP0, UPT, UR6, 0x1, UPT ;  /* 0x000000010600788c */ /* 0x000fc6000bf05270 */
[----:B------:R-:W-:Y:S02]  /*8e10*/  ULDC.64 UR6, c[0x0][0x330] ;  /* 0x0000cc0000067ab9 */ /* 0x000fe40000000a00 */
[----:B------:R-:W-:-:S07]  /*8e20*/  UIMAD.WIDE.U32 UR20, UR8, UR6, URZ ;  /* 0x00000006081472a5 */ /* 0x000fce000f8e003f */
[----:B------:R-:W-:Y:S02]  /*8e30*/  @UP0 UMOV UR9, UR21 ;  /* 0x0000001500090c82 */ /* 0x000fe40008000000 */
[----:B------:R-:W-:Y:S02]  /*8e40*/  @UP0 USHF.R.U32.HI UR8, URZ, UR7, UR9 ;  /* 0x000000073f080299 */ /* 0x000fe40008011609 */
.L_x_817:
[----:B------:R-:W-:Y:S02]  /*8e50*/  ULDC UR6, c[0x0][0x32c] ;  /* 0x0000cb0000067ab9 */ /* 0x000fe40000000800 */
[----:B------:R-:W-:-:S04]  /*8e60*/  UIMAD UR6, UR8, UR6, URZ ;  /* 0x00000006080672a4 */ /* 0x000fc8000f8e023f */
[----:B------:R-:W-:-:S04]  /*8e70*/  UISETP.LT.AND UP0, UPT, UR4, UR6, UPT ;  /* 0x000000060400728c */ /* 0x000fc8000bf01270 */
[----:B------:R-:W-:-:S04]  /*8e80*/  USEL UR4, UR4, UR6, !UP0 ;  /* 0x0000000604047287 */ /* 0x000fc8000c000000 */
.L_x_815:
        /* <DEDUP_REMOVED lines=9> */
[----:B------:R-:W-:Y:S01]  /*8f20*/  IMAD.MOV.U32 R189, RZ, RZ, 0x20 ;  /* 0x00000020ffbd7424 */ /* 0x000fe200078e00ff */
[----:B------:R-:W-:Y:S01]  /*8f30*/  LOP3.LUT P0, RZ, R207, 0x2, RZ, 0xc0, !PT ;  /* 0x00000002cfff7812 */ /* 0x000fe2000780c0ff */
[----:B------:R-:W-:Y:S01]  /*8f40*/  IMAD.MOV.U32 R3, RZ, RZ, R0 ;  /* 0x000000ffff037224 */ /* 0x000fe200078e0000 */
[----:B------:R-:W-:Y:S01]  /*8f50*/  IADD3 R213, P5, R194, 0x80, RZ ;  /* 0x00000080c2d57810 */ /* 0x000fe20007fbe0ff */
[----:B------:R-:W-:Y:S01]  /*8f60*/  IMAD.MOV.U32 R133, RZ, RZ, R2 ;  /* 0x000000ffff857224 */ /* 0x000fe200078e0002 */
[----:B------:R-:W-:Y:S01]  /*8f70*/  IADD3 R211, P4, R196, 0x40, RZ ;  /* 0x00000040c4d37810 */ /* 0x000fe20007f9e0ff */
[----:B------:R-:W-:Y:S01]  /*8f80*/  UMOV UR21, UR17 ;  /* 0x0000001100157c82 */ /* 0x000fe20008000000 */
[----:B------:R-:W-:Y:S01]  /*8f90*/  SEL R189, R189, 0xffffffe0, !P0 ;  /* 0xffffffe0bdbd7807 */ /* 0x000fe20004000000 */
[----:B------:R-:W-:Y:S01]  /*8fa0*/  IMAD.X R212, RZ, RZ, R199, P5 ;  /* 0x000000ffffd47224 */ /* 0x000fe200028e06c7 */
[----:B------:R-:W-:Y:S01]  /*8fb0*/  IADD3 R215, P6, R194, 0x40, RZ ;  /* 0x00000040c2d77810 */ /* 0x000fe20007fde0ff */
[----:B------:R-:W-:Y:S01]  /*8fc0*/  IMAD.X R210, RZ, RZ, R203, P4 ;  /* 0x000000ffffd27224 */ /* 0x000fe200020e06cb */
[----:B------:R-:W-:Y:S01]  /*8fd0*/  IADD3 R209, P0, R196, 0x80, RZ ;  /* 0x00000080c4d17810 */ /* 0x000fe20007f1e0ff */
[----:B------:R-:W-:Y:S01]  /*8fe0*/  ULDC.64 UR8, c[0x0][0x208] ;  /* 0x0000820000087ab9 */ /* 0x000fe20000000a00 */
[----:B------:R-:W-:Y:S01]  /*8ff0*/  IADD3.X R214, RZ, R199, RZ, P6, !PT ;  /* 0x000000c7ffd67210 */ /* 0x000fe200037fe4ff */
[----:B------:R-:W-:Y:S01]  /*9000*/  ULDC.64 UR6, c[0x0][0x1e0] ;  /* 0x0000780000067ab9 */ /* 0x000fe20000000a00 */
[----:B------:R-:W-:-:S02]  /*9010*/  IADD3.X R208, RZ, R203, RZ, P0, !PT ;  /* 0x000000cbffd07210 */ /* 0x000fc400007fe4ff */
.L_x_819:
[----:B------:R-:W-:Y:S04]  /*9020*/  DEPBAR.LE SB0, 0x2 ;  /* 0x000080800000791a */ /* 0x000fe80000000000 */
[----:B------:R-:W-:Y:S01]  /*9030*/  BAR.SYNC.DEFER_BLOCKING 0x0 ;  /* 0x0000000000007b1d */ /* 0x000fe20000010000 */
[----:B------:R-:W-:Y:S01]  /*9040*/  UIMAD UR4, UR5, 0x6000, URZ ;  /* 0x00006000050478a4 */ /* 0x000fe2000f8e023f */
[----:B------:R-:W-:Y:S01]  /*9050*/  MOV R167, UR15 ;  /* 0x0000000f00a77c02 */ /* 0x000fe20008000f00 */
[----:B------:R-:W-:Y:S02]  /*9060*/  UISETP.GE.AND UP1, UPT, UR10, UR21, UPT ;  /* 0x000000150a00728c */ /* 0x000fe4000bf26270 */
[----:B------:R-:W-:Y:S02]  /*9070*/  UIADD3 UR17, UR21, -0x1, URZ ;  /* 0xffffffff15117890 */ /* 0x000fe4000fffe03f */
[----:B------:R-:W-:Y:S02]  /*9080*/  IADD3 R132, R188, UR4, RZ ;  /* 0x00000004bc847c10 */ /* 0x000fe4000fffe0ff */
[----:B------:R-:W-:Y:S02]  /*9090*/  PLOP3.LUT P0, PT, PT, PT, UP1, 0x80, 0x0 ;  /* 0x000000000000781c */ /* 0x000fe40003f0f018 */
[-C--:B------:R-:W-:Y:S03]  /*90a0*/  IADD3 R191, R189, R132.reuse, RZ ;  /* 0x00000084bdbf7210 */ /* 0x080fe60007ffe0ff */
[----:B------:R-:W-:Y:S02]  /*90b0*/  @!UP1 USHF.R.S32.HI UR22, URZ, 0x1f, UR17 ;  /* 0x0000001f3f169899 */ /* 0x000fe40008011411 */
[----:B------:R-:W-:Y:S02]  /*90c0*/  @!UP1 UIMAD.WIDE.U32 UR24, UR17, UR8, URZ ;  /* 0x00000008111892a5 */ /* 0x000fe4000f8e003f */
[----:B------:R-:W-:Y:S02]  /*90d0*/  @!UP1 UIMAD UR22, UR22, UR8, URZ ;  /* 0x00000008161692a4 */ /* 0x000fe4000f8e023f */
[----:B------:R-:W-:Y:S02]  /*90e0*/  @!UP1 USHF.L.U32 UR23, UR24, 0x6, URZ ;  /* 0x0000000618179899 */ /* 0x000fe4000800063f */
[----:B------:R-:W-:Y:S01]  /*90f0*/  @!UP1 UIMAD UR22, UR17, UR9, UR22 ;  /* 0x00000009111692a4 */ /* 0x000fe2000f8e0216 */
[----:B------:R-:W-:Y:S01]  /*9100*/  @!P0 IMAD R167, R167, 0x6000, R204 ;  /* 0x00006000a7a78824 */ /* 0x000fe200078e02cc */
[----:B------:R-:W-:Y:S02]  /*9110*/  LDSM.16.M88.4 R32, [R190] ;  /* 0x00000000be20783b */ /* 0x000fe40000000200 */
[----:B------:R-:W-:Y:S01]  /*9120*/  @!UP1 UIADD3 UR22, UR25, UR22, URZ ;  /* 0x0000001619169290 */ /* 0x000fe2000fffe03f */
[----:B------:R-:W-:Y:S02]  /*9130*/  @!P0 IADD3 R23, P4, R215, UR23, RZ ;  /* 0x00000017d7178c10 */ /* 0x000fe4000ff9e0ff */
[----:B------:R-:W-:Y:S01]  /*9140*/  @!P0 IADD3 R2, P5, R194, UR23, RZ ;  /* 0x00000017c2028c10 */ /* 0x000fe2000ffbe0ff */
[----:B------:R-:W-:Y:S02]  /*9150*/  @!UP1 USHF.L.U64.HI UR22, UR24, 0x6, UR22 ;  /* 0x0000000618169899 */ /* 0x000fe40008010216 */
[----:B------:R-:W1:Y:S01]  /*9160*/  LDSM.16.M88.4 R8, [R188+UR4+0xc100] ;  /* 0x00c10004bc08783b */ /* 0x000e620008000200 */
[----:B------:R-:W-:Y:S01]  /*9170*/  @!P0 LEA R172, P6, R2, c[0x0][0x1f8], 0x1 ;  /* 0x00007e0002ac8a11 */ /* 0x000fe200078c08ff */
[----:B------:R-:W-:Y:S02]  /*9180*/  @!UP1 UIADD3 UR24, UP0, UR12, UR23, URZ ;  /* 0x000000170c189290 */ /* 0x000fe4000ff1e03f */
[----:B------:R-:W-:Y:S02]  /*9190*/  @!P0 IADD3.X R20, R214, UR22, RZ, P4, !PT ;  /* 0x00000016d6148c10 */ /* 0x000fe4000a7fe4ff */
[----:B------:R-:W-:Y:S02]  /*91a0*/  @!P0 IADD3 R0, P4, R213, UR23, RZ ;  /* 0x00000017d5008c10 */ /* 0x000fe4000ff9e0ff */
[----:B------:R-:W2:Y:S01]  /*91b0*/  LDSM.16.M88.4 R16, [R188+UR4+0xc900] ;  /* 0x00c90004bc10783b */ /* 0x000ea20008000200 */
[----:B------:R-:W-:Y:S02]  /*91c0*/  @!P0 IADD3.X R21, R199, UR22, RZ, P5, !PT ;  /* 0x00000016c7158c10 */ /* 0x000fe4000affe4ff */
[C---:B------:R-:W-:Y:S02]  /*91d0*/  @!P0 LEA R164, P5, R23.reuse, c[0x0][0x1f8], 0x1 ;  /* 0x00007e0017a48a11 */ /* 0x040fe400078a08ff */
[----:B------:R-:W-:Y:S02]  /*91e0*/  @!P0 LEA.HI.X R173, R2, c[0x0][0x1fc], R21, 0x1, P6 ;  /* 0x00007f0002ad8a11 */ /* 0x000fe400030f0c15 */
[----:B------:R-:W-:Y:S01]  /*91f0*/  @!P0 LEA.HI.X R165, R23, c[0x0][0x1fc], R20, 0x1, P5 ;  /* 0x00007f0017a58a11 */ /* 0x000fe200028f0c14 */
[----:B------:R-:W3:Y:S01]  /*9200*/  LDSM.16.M88.4 R24, [R188+UR4+0xd100] ;  /* 0x00d10004bc18783b */ /* 0x000ee20008000200 */
[----:B------:R-:W-:Y:S02]  /*9210*/  @!P0 LEA R168, P5, R0, c[0x0][0x1f8], 0x1 ;  /* 0x00007e0000a88a11 */ /* 0x000fe400078a08ff */
[----:B------:R-:W-:Y:S01]  /*9220*/  @!P0 IADD3.X R29, R212, UR22, RZ, P4, !PT ;  /* 0x00000016d41d8c10 */ /* 0x000fe2000a7fe4ff */
[----:B------:R-:W-:Y:S01]  /*9230*/  @!UP1 UIADD3.X UR22, UR11, UR22, URZ, UP0, !UPT ;  /* 0x000000160b169290 */ /* 0x000fe200087fe43f */
[----:B------:R-:W-:Y:S02]  /*9240*/  @!P0 IADD3 R2, P4, R194, UR24, RZ ;  /* 0x00000018c2028c10 */ /* 0x000fe4000ff9e0ff */
[----:B------:R-:W-:Y:S01]  /*9250*/  @!P0 LEA.HI.X R169, R0, c[0x0][0x1fc], R29, 0x1, P5 ;  /* 0x00007f0000a98a11 */ /* 0x000fe200028f0c1d */
[----:B------:R-:W4:Y:S01]  /*9260*/  LDSM.16.M88.4 R136, [R188+UR4+0xd900] ;  /* 0x00d90004bc88783b */ /* 0x000f220008000200 */
[C---:B------:R-:W-:Y:S02]  /*9270*/  @!P0 LEA R170, P5, R2.reuse, c[0x0][0x1f8], 0x1 ;  /* 0x00007e0002aa8a11 */ /* 0x040fe400078a08ff */
[----:B------:R-:W-:Y:S02]  /*9280*/  @!P0 IADD3.X R29, R199, UR22, RZ, P4, !PT ;  /* 0x00000016c71d8c10 */ /* 0x000fe4000a7fe4ff */
[----:B------:R-:W-:Y:S02]  /*9290*/  @!P0 IADD3 R0, P4, R215, UR24, RZ ;  /* 0x00000018d7008c10 */ /* 0x000fe4000ff9e0ff */
[----:B------:R-:W-:Y:S01]  /*92a0*/  @!P0 LEA.HI.X R171, R2, c[0x0][0x1fc], R29, 0x1, P5 ;  /* 0x00007f0002ab8a11 */ /* 0x000fe200028f0c1d */
[----:B------:R-:W-:Y:S01]  /*92b0*/  LDSM.16.M88.4 R140, [R186] ;  /* 0x00000000ba8c783b */ /* 0x000fe20000000200 */
[----:B------:R-:W-:Y:S02]  /*92c0*/  @!P0 IADD3 R159, P5, R213, UR24, RZ ;  /* 0x00000018d59f8c10 */ /* 0x000fe4000ffbe0ff */
[----:B------:R-:W-:Y:S02]  /*92d0*/  @!P0 LEA R176, P6, R0, c[0x0][0x1f8], 0x1 ;  /* 0x00007e0000b08a11 */ /* 0x000fe400078c08ff */
[----:B------:R-:W-:Y:S02]  /*92e0*/  @!P0 IADD3.X R157, R214, UR22, RZ, P4, !PT ;  /* 0x00000016d69d8c10 */ /* 0x000fe4000a7fe4ff */
[----:B------:R-:W-:Y:S01]  /*92f0*/  @!P0 LEA R174, P4, R159, c[0x0][0x1f8], 0x1 ;  /* 0x00007e009fae8a11 */ /* 0x000fe200078808ff */
[C---:B-1----:R-:W-:Y:S01]  /*9300*/  HMMA.16816.F32 R4, R32.reuse, R8, RZ ;  /* 0x000000082004723c */ /* 0x042fe200000018ff */
[----:B------:R-:W1:Y:S02]  /*9310*/  LDSM.16.M88.4 R144, [R191+0xc100] ;  /* 0x00c10000bf90783b */ /* 0x000e640000000200 */
[----:B------:R-:W-:Y:S02]  /*9320*/  @!P0 LEA.HI.X R177, R0, c[0x0][0x1fc], R157, 0x1, P6 ;  /* 0x00007f0000b18a11 */ /* 0x000fe400030f0c9d */
[-C--:B------:R-:W-:Y:S02]  /*9330*/  IADD3 R0, R192, R132.reuse, RZ ;  /* 0x00000084c0007210 */ /* 0x080fe40007ffe0ff */
[----:B------:R-:W-:Y:S01]  /*9340*/  IADD3 R132, R189, R132, R192 ;  /* 0x00000084bd847210 */ /* 0x000fe20007ffe0c0 */
[C---:B------:R-:W-:Y:S01]  /*9350*/  HMMA.16816.F32 R8, R32.reuse, R10, RZ ;  /* 0x0000000a2008723c */ /* 0x040fe200000018ff */
[----:B------:R-:W5:Y:S03]  /*9360*/  LDSM.16.M88.4 R148, [R191+0xc900] ;  /* 0x00c90000bf94783b */ /* 0x000f660000000200 */
[----:B------:R-:W-:Y:S01]  /*9370*/  @!P0 IADD3.X R2, R212, UR22, RZ, P5, !PT ;  /* 0x00000016d4028c10 */ /* 0x000fe2000affe4ff */
[----:B------:R-:W-:Y:S03]  /*9380*/  UIADD3 UR22, UR21, -0x2, URZ ;  /* 0xfffffffe15167890 */ /* 0x000fe6000fffe03f */
[C---:B--2---:R-:W-:Y:S01]  /*9390*/  HMMA.16816.F32 R12, R32.reuse, R16, RZ ;  /* 0x00000010200c723c */ /* 0x044fe200000018ff */
[----:B------:R-:W2:Y:S01]  /*93a0*/  LDSM.16.M88.4 R152, [R191+0xd100] ;  /* 0x00d10000bf98783b */ /* 0x000ea20000000200 */
[----:B------:R-:W-:Y:S02]  /*93b0*/  UISETP.GE.AND UP1, UPT, UR22, UR10, UPT ;  /* 0x0000000a1600728c */ /* 0x000fe4000bf26270 */
[----:B------:R-:W-:Y:S02]  /*93c0*/  @!P0 LEA.HI.X R175, R159, c[0x0][0x1fc], R2, 0x1, P4 ;  /* 0x00007f009faf8a11 */ /* 0x000fe400020f0c02 */
[----:B------:R-:W-:Y:S02]  /*93d0*/  IADD3 R2, R192, R191, RZ ;  /* 0x000000bfc0027210 */ /* 0x000fe40007ffe0ff */
[C---:B------:R-:W-:Y:S01]  /*93e0*/  HMMA.16816.F32 R16, R32.reuse, R18, RZ ;  /* 0x000000122010723c */ /* 0x040fe200000018ff */
[----:B------:R-:W2:Y:S04]  /*93f0*/  LDSM.16.M88.4 R156, [R191+0xd900] ;  /* 0x00d90000bf9c783b */ /* 0x000ea80000000200 */
[----:B------:R-:W-:Y:S02]  /*9400*/  @UP1 USHF.R.S32.HI UR23, URZ, 0x1f, UR22 ;  /* 0x0000001f3f171899 */ /* 0x000fe40008011416 */
[----:B------:R-:W-:Y:S01]  /*9410*/  @UP1 UIMAD.WIDE.U32 UR24, UR22, UR6, URZ ;  /* 0x00000006161812a5 */ /* 0x000fe2000f8e003f */
[C---:B---3--:R-:W-:Y:S01]  /*9420*/  HMMA.16816.F32 R20, R32.reuse, R24, RZ ;  /* 0x000000182014723c */ /* 0x048fe200000018ff */
[----:B------:R-:W-:Y:S01]  /*9430*/  @!PT LDS RZ, [RZ] ;  /* 0x00000000fffff984 */ /* 0x000fe20000000800 */
[----:B------:R-:W-:Y:S01]  /*9440*/  @!PT LDS RZ, [RZ] ;  /* 0x00000000fffff984 */ /* 0x000fe20000000800 */
[----:B------:R-:W-:Y:S01]  /*9450*/  @!PT LDS RZ, [RZ] ;  /* 0x00000000fffff984 */ /* 0x000fe20000000800 */
[----:B------:R3:W-:Y:S01]  /*9460*/  @!P0 LDGSTS.E.BYPASS.LTC128B.128 [R167], [R172.64], !P3 ;  /* 0x00000000aca78fae */ /* 0x0007e2000d901d52 */
[----:B------:R-:W-:Y:S04]  /*9470*/  @UP1 UIMAD UR23, UR23, UR6, URZ ;  /* 0x00000006171712a4 */ /* 0x000fe8000f8e023f */
[----:B------:R-:W-:Y:S02]  /*9480*/  @UP1 UIMAD UR23, UR22, UR7, UR23 ;  /* 0x00000007161712a4 */ /* 0x000fe4000f8e0217 */
[C---:B------:R-:W-:Y:S01]  /*9490*/  HMMA.16816.F32 R24, R32.reuse, R26, RZ ;  /* 0x0000001a2018723c */ /* 0x040fe200000018ff */
[----:B------:R3:W-:Y:S01]  /*94a0*/  @!P0 LDGSTS.E.BYPASS.LTC128B.128 [R167+0x2000], [R164.64], !P2 ;  /* 0x02000000a4a78fae */ /* 0x0007e2000d101d52 */
[----:B------:R-:W-:Y:S02]  /*94b0*/  @UP1 USHF.L.U32 UR22, UR24, 0x6, URZ ;  /* 0x0000000618161899 */ /* 0x000fe4000800063f */
[----:B------:R-:W-:Y:S02]  /*94c0*/  @UP1 UIADD3 UR23, UR25, UR23, URZ ;  /* 0x0000001719171290 */ /* 0x000fe4000fffe03f */
[----:B------:R-:W-:Y:S02]  /*94d0*/  UIADD3 UR25, UR15, 0x1, URZ ;  /* 0x000000010f197890 */ /* 0x000fe4000fffe03f */
[C---:B----4-:R-:W-:Y:S01]  /*94e0*/  HMMA.16816.F32 R28, R32.reuse, R136, RZ ;  /* 0x00000088201c723c */ /* 0x050fe200000018ff */
[----:B------:R3:W-:Y:S01]  /*94f0*/  @!P0 LDGSTS.E.BYPASS.LTC128B.128 [R167+0x4000], [R168.64], !P1 ;  /* 0x04000000a8a78fae */ /* 0x0007e2000c901d52 */
[----:B------:R-:W-:Y:S02]  /*9500*/  @UP1 USHF.L.U64.HI UR23, UR24, 0x6, UR23 ;  /* 0x0000000618171899 */ /* 0x000fe40008010217 */
[----:B------:R-:W-:Y:S04]  /*9510*/  @UP1 UIADD3 UR24, UP0, UR14, UR22, URZ ;  /* 0x000000160e181290 */ /* 0x000fe8000ff1e03f */
[----:B------:R-:W-:Y:S01]  /*9520*/  HMMA.16816.F32 R32, R32, R138, RZ ;  /* 0x0000008a2020723c */ /* 0x000fe200000018ff */
[----:B------:R3:W-:Y:S07]  /*9530*/  @!P0 LDGSTS.E.BYPASS.LTC128B.128 [R167+0x1000], [R170.64], !P3 ;  /* 0x01000000aaa78fae */ /* 0x0007ee000d901d52 */
[C---:B-1----:R-:W-:Y:S01]  /*9540*/  HMMA.16816.F32 R4, R140.reuse, R144, R4 ;  /* 0x000000908c04723c */ /* 0x042fe20000001804 */
[----:B------:R3:W-:Y:S07]  /*9550*/  @!P0 LDGSTS.E.BYPASS.LTC128B.128 [R167+0x3000], [R176.64], !P2 ;  /* 0x03000000b0a78fae */ /* 0x0007ee000d101d52 */
[C---:B------:R-:W-:Y:S01]  /*9560*/  HMMA.16816.F32 R8, R140.reuse, R146, R8 ;  /* 0x000000928c08723c */ /* 0x040fe20000001808 */
[----:B------:R3:W-:Y:S01]  /*9570*/  @!P0 LDGSTS.E.BYPASS.LTC128B.128 [R167+0x5000], [R174.64], !P1 ;  /* 0x05000000aea78fae */ /* 0x0007e2000c901d52 */
[----:B------:R-:W-:Y:S06]  /*9580*/  PLOP3.LUT P0, PT, PT, PT, UP1, 0x80, 0x0 ;  /* 0x000000000000781c */ /* 0x000fec0003f0f018 */
[C---:B-----5:R-:W-:Y:S01]  /*9590*/  HMMA.16816.F32 R12, R140.reuse, R148, R12 ;  /* 0x000000948c0c723c */ /* 0x060fe2000000180c */
[----:B------:R-:W-:Y:S07]  /*95a0*/  LDSM.16.M88.4 R136, [R185] ;  /* 0x00000000b988783b */ /* 0x000fee0000000200 */
[C---:B------:R-:W-:Y:S01]  /*95b0*/  HMMA.16816.F32 R16, R140.reuse, R150, R16 ;  /* 0x000000968c10723c */ /* 0x040fe20000001810 */
[----:B------:R-:W1:Y:S07]  /*95c0*/  LDSM.16.M88.4 R160, [R0+0xc100] ;  /* 0x00c1000000a0783b */ /* 0x000e6e0000000200 */
[C---:B--2---:R-:W-:Y:S01]  /*95d0*/  HMMA.16816.F32 R20, R140.reuse, R152, R20 ;  /* 0x000000988c14723c */ /* 0x044fe20000001814 */
[----:B------:R-:W0:Y:S07]  /*95e0*/  LDGDEPBAR ;  /* 0x00000000000079af */ /* 0x000e2e0000000000 */
[C---:B------:R-:W-:Y:S01]  /*95f0*/  HMMA.16816.F32 R24, R140.reuse, R154, R24 ;  /* 0x0000009a8c18723c */ /* 0x040fe20000001818 */
[----:B------:R-:W2:Y:S07]  /*9600*/  LDSM.16.M88.4 R144, [R0+0xc900] ;  /* 0x00c900000090783b */ /* 0x000eae0000000200 */
[C---:B------:R-:W-:Y:S01]  /*9610*/  HMMA.16816.F32 R28, R140.reuse, R156, R28 ;  /* 0x0000009c8c1c723c */ /* 0x040fe2000000181c */
[----:B------:R-:W4:Y:S07]  /*9620*/  LDSM.16.M88.4 R148, [R0+0xd100] ;  /* 0x00d100000094783b */ /* 0x000f2e0000000200 */
[----:B------:R-:W-:Y:S01]  /*9630*/  HMMA.16816.F32 R32, R140, R158, R32 ;  /* 0x0000009e8c20723c */ /* 0x000fe20000001820 */
[----:B------:R-:W5:Y:S07]  /*9640*/  LDSM.16.M88.4 R152, [R0+0xd900] ;  /* 0x00d900000098783b */ /* 0x000f6e0000000200 */
[C---:B-1----:R-:W-:Y:S01]  /*9650*/  HMMA.16816.F32 R4, R136.reuse, R160, R4 ;  /* 0x000000a08804723c */ /* 0x042fe20000001804 */
[----:B---3--:R-:W-:Y:S07]  /*9660*/  LDSM.16.M88.4 R164, [R184] ;  /* 0x00000000b8a4783b */ /* 0x008fee0000000200 */
[C---:B------:R-:W-:Y:S01]  /*9670*/  HMMA.16816.F32 R8, R136.reuse, R162, R8 ;  /* 0x000000a28808723c */ /* 0x040fe20000001808 */
[----:B------:R-:W1:Y:S07]  /*9680*/  LDSM.16.M88.4 R168, [R2+0xc100] ;  /* 0x00c1000002a8783b */ /* 0x000e6e0000000200 */
[C---:B--2---:R-:W-:Y:S01]  /*9690*/  HMMA.16816.F32 R12, R136.reuse, R144, R12 ;  /* 0x00000090880c723c */ /* 0x044fe2000000180c */
[----:B------:R-:W2:Y:S07]  /*96a0*/  LDSM.16.M88.4 R140, [R2+0xc900] ;  /* 0x00c90000028c783b */ /* 0x000eae0000000200 */
[C---:B------:R-:W-:Y:S01]  /*96b0*/  HMMA.16816.F32 R16, R136.reuse, R146, R16 ;  /* 0x000000928810723c */ /* 0x040fe20000001810 */
[----:B------:R-:W3:Y:S07]  /*96c0*/  LDSM.16.M88.4 R156, [R2+0xd100] ;  /* 0x00d10000029c783b */ /* 0x000eee0000000200 */
[C---:B----4-:R-:W-:Y:S01]  /*96d0*/  HMMA.16816.F32 R20, R136.reuse, R148, R20 ;  /* 0x000000948814723c */ /* 0x050fe20000001814 */
[----:B------:R-:W4:Y:S07]  /*96e0*/  LDSM.16.M88.4 R144, [R2+0xd900] ;  /* 0x00d900000290783b */ /* 0x000f2e0000000200 */
[C---:B------:R-:W-:Y:S01]  /*96f0*/  HMMA.16816.F32 R24, R136.reuse, R150, R24 ;  /* 0x000000968818723c */ /* 0x040fe20000001818 */
[----:B------:R-:W-:Y:S07]  /*9700*/  LDSM.16.M88.4 R148, [R188+UR4+0xe100] ;  /* 0x00e10004bc94783b */ /* 0x000fee0008000200 */
[C---:B-----5:R-:W-:Y:S01]  /*9710*/  HMMA.16816.F32 R28, R136.reuse, R152, R28 ;  /* 0x00000098881c723c */ /* 0x060fe2000000181c */
[----:B------:R-:W-:Y:S07]  /*9720*/  LDSM.16.M88.4 R160, [R188+UR4+0xf900] ;  /* 0x00f90004bca0783b */ /* 0x000fee0008000200 */
[----:B------:R-:W-:Y:S01]  /*9730*/  HMMA.16816.F32 R32, R136, R154, R32 ;  /* 0x0000009a8820723c */ /* 0x000fe20000001820 */
[----:B------:R-:W5:Y:S07]  /*9740*/  LDSM.16.M88.4 R136, [R190+0x4000] ;  /* 0x00400000be88783b */ /* 0x000f6e0000000200 */
[C---:B-1----:R-:W-:Y:S01]  /*9750*/  HMMA.16816.F32 R4, R164.reuse, R168, R4 ;  /* 0x000000a8a404723c */ /* 0x042fe20000001804 */
[----:B------:R-:W1:Y:S07]  /*9760*/  LDSM.16.M88.4 R152, [R188+UR4+0xe900] ;  /* 0x00e90004bc98783b */ /* 0x000e6e0008000200 */
[C---:B------:R-:W-:Y:S01]  /*9770*/  HMMA.16816.F32 R8, R164.reuse, R170, R8 ;  /* 0x000000aaa408723c */ /* 0x040fe20000001808 */
[----:B------:R-:W-:Y:S07]  /*9780*/  LDSM.16.M88.4 R168, [R191+0xe100] ;  /* 0x00e10000bfa8783b */ /* 0x000fee0000000200 */
[C---:B--2---:R-:W-:Y:S01]  /*9790*/  HMMA.16816.F32 R12, R164.reuse, R140, R12 ;  /* 0x0000008ca40c723c */ /* 0x044fe2000000180c */
[----:B------:R-:W-:Y:S07]  /*97a0*/  LDSM.16.M88.4 R172, [R191+0xe900] ;  /* 0x00e90000bfac783b */ /* 0x000fee0000000200 */
[C---:B------:R-:W-:Y:S01]  /*97b0*/  HMMA.16816.F32 R16, R164.reuse, R142, R16 ;  /* 0x0000008ea410723c */ /* 0x040fe20000001810 */
[----:B------:R-:W2:Y:S07]  /*97c0*/  LDSM.16.M88.4 R140, [R188+UR4+0xf100] ;  /* 0x00f10004bc8c783b */ /* 0x000eae0008000200 */
[C---:B---3--:R-:W-:Y:S01]  /*97d0*/  HMMA.16816.F32 R20, R164.reuse, R156, R20 ;  /* 0x0000009ca414723c */ /* 0x048fe20000001814 */
[----:B------:R-:W-:Y:S07]  /*97e0*/  LDSM.16.M88.4 R176, [R0+0xe100] ;  /* 0x00e1000000b0783b */ /* 0x000fee0000000200 */
[C---:B------:R-:W-:Y:S01]  /*97f0*/  HMMA.16816.F32 R24, R164.reuse, R158, R24 ;  /* 0x0000009ea418723c */ /* 0x040fe20000001818 */
[----:B------:R-:W3:Y:S07]  /*9800*/  LDSM.16.M88.4 R156, [R186+0x4000] ;  /* 0x00400000ba9c783b */ /* 0x000eee0000000200 */
[C---:B----4-:R-:W-:Y:S01]  /*9810*/  HMMA.16816.F32 R28, R164.reuse, R144, R28 ;  /* 0x00000090a41c723c */ /* 0x050fe2000000181c */
[----:B------:R-:W-:Y:S07]  /*9820*/  LDSM.16.M88.4 R180, [R188+UR4+0x10100] ;  /* 0x01010004bcb4783b */ /* 0x000fee0008000200 */
[----:B------:R-:W-:Y:S01]  /*9830*/  HMMA.16816.F32 R32, R164, R146, R32 ;  /* 0x00000092a420723c */ /* 0x000fe20000001820 */
[----:B------:R-:W4:Y:S07]  /*9840*/  LDSM.16.M88.4 R144, [R191+0xf100] ;  /* 0x00f10000bf90783b */ /* 0x000f2e0000000200 */
[C---:B-----5:R-:W-:Y:S01]  /*9850*/  HMMA.16816.F32 R4, R136.reuse, R148, R4 ;  /* 0x000000948804723c */ /* 0x060fe20000001804 */
[----:B------:R-:W-:Y:S07]  /*9860*/  LDSM.16.M88.4 R164, [R185+0x4000] ;  /* 0x00400000b9a4783b */ /* 0x000fee0000000200 */
[C---:B------:R-:W-:Y:S01]  /*9870*/  HMMA.16816.F32 R8, R136.reuse, R150, R8 ;  /* 0x000000968808723c */ /* 0x040fe20000001808 */
[----:B------:R-:W5:Y:S07]  /*9880*/  LDSM.16.M88.4 R148, [R191+0xf900] ;  /* 0x00f90000bf94783b */ /* 0x000f6e0000000200 */
[C---:B-1----:R-:W-:Y:S08]  /*9890*/  HMMA.16816.F32 R12, R136.reuse, R152, R12 ;  /* 0x00000098880c723c */ /* 0x042ff0000000180c */
[C---:B------:R-:W-:Y:S01]  /*98a0*/  HMMA.16816.F32 R16, R136.reuse, R154, R16 ;  /* 0x0000009a8810723c */ /* 0x040fe20000001810 */
[----:B------:R-:W-:Y:S07]  /*98b0*/  LDSM.16.M88.4 R152, [R0+0xf900] ;  /* 0x00f900000098783b */ /* 0x000fee0000000200 */
[C---:B--2---:R-:W-:Y:S08]  /*98c0*/  HMMA.16816.F32 R20, R136.reuse, R140, R20 ;  /* 0x0000008c8814723c */ /* 0x044ff00000001814 */
[C---:B------:R-:W-:Y:S01]  /*98d0*/  HMMA.16816.F32 R24, R136.reuse, R142, R24 ;  /* 0x0000008e8818723c */ /* 0x040fe20000001818 */
[----:B------:R-:W-:Y:S07]  /*98e0*/  LDSM.16.M88.4 R140, [R0+0xf100] ;  /* 0x00f10000008c783b */ /* 0x000fee0000000200 */
[C---:B------:R-:W-:Y:S08]  /*98f0*/  HMMA.16816.F32 R28, R136.reuse, R160, R28 ;  /* 0x000000a0881c723c */ /* 0x040ff0000000181c */
[----:B------:R-:W-:Y:S01]  /*9900*/  HMMA.16816.F32 R32, R136, R162, R32 ;  /* 0x000000a28820723c */ /* 0x000fe20000001820 */
[----:B------:R-:W1:Y:S07]  /*9910*/  LDSM.16.M88.4 R136, [R0+0xe900] ;  /* 0x00e900000088783b */ /* 0x000e6e0000000200 */
[C---:B---3--:R-:W-:Y:S01]  /*9920*/  HMMA.16816.F32 R4, R156.reuse, R168, R4 ;  /* 0x000000a89c04723c */ /* 0x048fe20000001804 */
[----:B------:R-:W-:Y:S07]  /*9930*/  LDSM.16.M88.4 R160, [R184+0x4000] ;  /* 0x00400000b8a0783b */ /* 0x000fee0000000200 */
[C---:B------:R-:W-:Y:S01]  /*9940*/  HMMA.16816.F32 R8, R156.reuse, R170, R8 ;  /* 0x000000aa9c08723c */ /* 0x040fe20000001808 */
[----:B------:R-:W2:Y:S07]  /*9950*/  LDSM.16.M88.4 R168, [R2+0xe100] ;  /* 0x00e1000002a8783b */ /* 0x000eae0000000200 */
[C---:B------:R-:W-:Y:S08]  /*9960*/  HMMA.16816.F32 R12, R156.reuse, R172, R12 ;  /* 0x000000ac9c0c723c */ /* 0x040ff0000000180c */
[C---:B------:R-:W-:Y:S01]  /*9970*/  HMMA.16816.F32 R16, R156.reuse, R174, R16 ;  /* 0x000000ae9c10723c */ /* 0x040fe20000001810 */
[----:B------:R-:W-:Y:S07]  /*9980*/  LDSM.16.M88.4 R172, [R190+0x8000] ;  /* 0x00800000beac783b */ /* 0x000fee0000000200 */
[C---:B----4-:R-:W-:Y:S08]  /*9990*/  HMMA.16816.F32 R20, R156.reuse, R144, R20 ;  /* 0x000000909c14723c */ /* 0x050ff00000001814 */
[C---:B------:R-:W-:Y:S01]  /*99a0*/  HMMA.16816.F32 R24, R156.reuse, R146, R24 ;  /* 0x000000929c18723c */ /* 0x040fe20000001818 */
[----:B------:R-:W3:Y:S07]  /*99b0*/  LDSM.16.M88.4 R144, [R132+0xe900] ;  /* 0x00e900008490783b */ /* 0x000eee0000000200 */
[C---:B-----5:R-:W-:Y:S08]  /*99c0*/  HMMA.16816.F32 R28, R156.reuse, R148, R28 ;  /* 0x000000949c1c723c */ /* 0x060ff0000000181c */
[----:B------:R-:W-:Y:S01]  /*99d0*/  HMMA.16816.F32 R32, R156, R150, R32 ;  /* 0x000000969c20723c */ /* 0x000fe20000001820 */
[----:B------:R-:W4:Y:S07]  /*99e0*/  LDSM.16.M88.4 R148, [R132+0xf100] ;  /* 0x00f100008494783b */ /* 0x000f2e0000000200 */
[C---:B------:R-:W-:Y:S01]  /*99f0*/  HMMA.16816.F32 R4, R164.reuse, R176, R4 ;  /* 0x000000b0a404723c */ /* 0x040fe20000001804 */
[----:B------:R-:W5:Y:S07]  /*9a00*/  LDSM.16.M88.4 R156, [R132+0xf900] ;  /* 0x00f90000849c783b */ /* 0x000f6e0000000200 */
[C---:B------:R-:W-:Y:S01]  /*9a10*/  HMMA.16816.F32 R8, R164.reuse, R178, R8 ;  /* 0x000000b2a408723c */ /* 0x040fe20000001808 */
[----:B------:R-:W-:Y:S07]  /*9a20*/  LDSM.16.M88.4 R176, [R191+0x10100] ;  /* 0x01010000bfb0783b */ /* 0x000fee0000000200 */
[C---:B-1----:R-:W-:Y:S08]  /*9a30*/  HMMA.16816.F32 R12, R164.reuse, R136, R12 ;  /* 0x00000088a40c723c */ /* 0x042ff0000000180c */
[C---:B------:R-:W-:Y:S01]  /*9a40*/  HMMA.16816.F32 R16, R164.reuse, R138, R16 ;  /* 0x0000008aa410723c */ /* 0x040fe20000001810 */
[----:B------:R-:W1:Y:S07]  /*9a50*/  LDSM.16.M88.4 R136, [R188+UR4+0x10900] ;  /* 0x01090004bc88783b */ /* 0x000e6e0008000200 */
[C---:B------:R-:W-:Y:S08]  /*9a60*/  HMMA.16816.F32 R20, R164.reuse, R140, R20 ;  /* 0x0000008ca414723c */ /* 0x040ff00000001814 */
[C---:B------:R-:W-:Y:S01]  /*9a70*/  HMMA.16816.F32 R24, R164.reuse, R142, R24 ;  /* 0x0000008ea418723c */ /* 0x040fe20000001818 */
[----:B------:R-:W1:Y:S07]  /*9a80*/  LDSM.16.M88.4 R140, [R188+UR4+0x11100] ;  /* 0x01110004bc8c783b */ /* 0x000e6e0008000200 */
[C---:B------:R-:W-:Y:S08]  /*9a90*/  HMMA.16816.F32 R28, R164.reuse, R152, R28 ;  /* 0x00000098a41c723c */ /* 0x040ff0000000181c */
[----:B------:R-:W-:Y:S01]  /*9aa0*/  HMMA.16816.F32 R32, R164, R154, R32 ;  /* 0x0000009aa420723c */ /* 0x000fe20000001820 */
[----:B------:R-:W1:Y:S07]  /*9ab0*/  LDSM.16.M88.4 R152, [R188+UR4+0x11900] ;  /* 0x01190004bc98783b */ /* 0x000e6e0008000200 */
        /* <DEDUP_REMOVED lines=10> */
[C---:B-----5:R-:W-:Y:S08]  /*9b60*/  HMMA.16816.F32 R28, R160.reuse, R156, R28 ;  /* 0x0000009ca01c723c */ /* 0x060ff0000000181c */
[----:B------:R-:W-:Y:S01]  /*9b70*/  HMMA.16816.F32 R32, R160, R158, R32 ;  /* 0x0000009ea020723c */ /* 0x000fe20000001820 */
[----:B------:R-:W5:Y:S07]  /*9b80*/  LDSM.16.M88.4 R156, [R191+0x11900] ;  /* 0x01190000bf9c783b */ /* 0x000f6e0000000200 */
        /* <DEDUP_REMOVED lines=15> */
[C---:B------:R-:W-:Y:S08]  /*9c80*/  HMMA.16816.F32 R8, R164.reuse, R178, R8 ;  /* 0x000000b2a408723c */ /* 0x040ff00000001808 */
[C---:B---3--:R-:W-:Y:S08]  /*9c90*/  HMMA.16816.F32 R12, R164.reuse, R144, R12 ;  /* 0x00000090a40c723c */ /* 0x048ff0000000180c */
[C---:B------:R-:W-:Y:S08]  /*9ca0*/  HMMA.16816.F32 R16, R164.reuse, R146, R16 ;  /* 0x00000092a410723c */ /* 0x040ff00000001810 */
[C---:B----4-:R-:W-:Y:S08]  /*9cb0*/  HMMA.16816.F32 R20, R164.reuse, R148, R20 ;  /* 0x00000094a414723c */ /* 0x050ff00000001814 */
[C---:B------:R-:W-:Y:S08]  /*9cc0*/  HMMA.16816.F32 R24, R164.reuse, R150, R24 ;  /* 0x00000096a418723c */ /* 0x040ff00000001818 */
[C---:B-----5:R-:W-:Y:S08]  /*9cd0*/  HMMA.16816.F32 R28, R164.reuse, R156, R28 ;  /* 0x0000009ca41c723c */ /* 0x060ff0000000181c */
[----:B------:R-:W-:Y:S08]  /*9ce0*/  HMMA.16816.F32 R32, R164, R158, R32 ;  /* 0x0000009ea420723c */ /* 0x000ff00000001820 */
[C---:B------:R-:W-:Y:S08]  /*9cf0*/  HMMA.16816.F32 R4, R160.reuse, R168, R4 ;  /* 0x000000a8a004723c */ /* 0x040ff00000001804 */
[C---:B------:R-:W-:Y:S08]  /*9d00*/  HMMA.16816.F32 R8, R160.reuse, R170, R8 ;  /* 0x000000aaa008723c */ /* 0x040ff00000001808 */
[C---:B-1----:R-:W-:Y:S08]  /*9d10*/  HMMA.16816.F32 R12, R160.reuse, R136, R12 ;  /* 0x00000088a00c723c */ /* 0x042ff0000000180c */
[C---:B------:R-:W-:Y:S01]  /*9d20*/  HMMA.16816.F32 R16, R160.reuse, R138, R16 ;  /* 0x0000008aa010723c */ /* 0x040fe20000001810 */
[----:B------:R-:W1:Y:S07]  /*9d30*/  LDSM.16.M88.4 R136, [R132+0x10900] ;  /* 0x010900008488783b */ /* 0x000e6e0000000200 */
[C---:B------:R-:W-:Y:S08]  /*9d40*/  HMMA.16816.F32 R20, R160.reuse, R140, R20 ;  /* 0x0000008ca014723c */ /* 0x040ff00000001814 */
[C---:B------:R-:W-:Y:S08]  /*9d50*/  HMMA.16816.F32 R24, R160.reuse, R142, R24 ;  /* 0x0000008ea018723c */ /* 0x040ff00000001818 */
[C---:B------:R-:W-:Y:S08]  /*9d60*/  HMMA.16816.F32 R28, R160.reuse, R152, R28 ;  /* 0x00000098a01c723c */ /* 0x040ff0000000181c */
        /* <DEDUP_REMOVED lines=21> */
[----:B------:R-:W-:Y:S01]  /*9ec0*/  FMUL.FTZ R16, R16, c[0x0][0x320] ;  /* 0x0000c80010107a20 */ /* 0x000fe20000410000 */
[----:B-1----:R-:W-:Y:S01]  /*9ed0*/  FMNMX.FTZ R0, R161, R133, !PT ;  /* 0x00000085a1007209 */ /* 0x002fe20007810000 */
[----:B------:R-:W-:Y:S02]  /*9ee0*/  FMUL.FTZ R17, R17, c[0x0][0x320] ;  /* 0x0000c80011117a20 */ /* 0x000fe40000410000 */
[----:B------:R-:W-:Y:S02]  /*9ef0*/  FMUL.FTZ R18, R18, c[0x0][0x320] ;  /* 0x0000c80012127a20 */ /* 0x000fe40000410000 */
[----:B------:R-:W-:Y:S01]  /*9f00*/  FMUL.FTZ R19, R19, c[0x0][0x320] ;  /* 0x0000c80013137a20 */ /* 0x000fe20000410000 */
[----:B------:R1:W-:Y:S10]  /*9f10*/  MUFU.TANH R170, R11 ;  /* 0x0000000b00aa7308 */ /* 0x0003f40000002400 */
[----:B------:R-:W-:Y:S10]  /*9f20*/  MUFU.TANH R159, R13 ;  /* 0x0000000d009f7308 */ /* 0x000ff40000002400 */
[----:B------:R-:W-:Y:S01]  /*9f30*/  MUFU.TANH R176, R14 ;  /* 0x0000000e00b07308 */ /* 0x000fe20000002400 */
[C---:B--2---:R-:W-:Y:S01]  /*9f40*/  HMMA.16816.F32 R20, R172.reuse, R4, R20 ;  /* 0x00000004ac14723c */ /* 0x044fe20000001814 */
[----:B-1----:R-:W1:Y:S01]  /*9f50*/  LDSM.16.M88.4 R8, [R132+0x11900] ;  /* 0x011900008408783b */ /* 0x002e620000000200 */
        /* <DEDUP_REMOVED lines=28> */
[----:B------:R-:W-:Y:S01]  /*a120*/  FMUL.FTZ R32, R32, c[0x0][0x320] ;  /* 0x0000c80020207a20 */ /* 0x000fe20000410000 */
[----:B------:R-:W-:Y:S01]  /*a130*/  FMNMX.FTZ R13, R170, R13, !PT ;  /* 0x0000000daa0d7209 */ /* 0x000fe20007810000 */
[----:B------:R-:W-:Y:S01]  /*a140*/  FMUL.FTZ R33, R33, c[0x0][0x320] ;  /* 0x0000c80021217a20 */ /* 0x000fe20000410000 */
[----:B---3--:R-:W-:Y:S01]  /*a150*/  FMNMX.FTZ R0, R163, R0, !PT ;  /* 0x00000000a3007209 */ /* 0x008fe20007810000 */
[----:B------:R-:W-:Y:S01]  /*a160*/  FMUL.FTZ R34, R34, c[0x0][0x320] ;  /* 0x0000c80022227a20 */ /* 0x000fe20000410000 */
[----:B------:R-:W-:Y:S01]  /*a170*/  FMNMX.FTZ R13, R176, R13, !PT ;  /* 0x0000000db00d7209 */ /* 0x000fe20007810000 */
[----:B------:R-:W-:Y:S01]  /*a180*/  FMUL.FTZ R35, R35, c[0x0][0x320] ;  /* 0x0000c80023237a20 */ /* 0x000fe20000410000 */
[----:B------:R-:W-:Y:S02]  /*a190*/  FMNMX.FTZ R0, R171, R0, !PT ;  /* 0x00000000ab007209 */ /* 0x000fe40007810000 */
[----:B------:R-:W3:Y:S02]  /*a1a0*/  MUFU.TANH R139, R16 ;  /* 0x00000010008b7308 */ /* 0x000ee40000002400 */
[----:B--2---:R-:W-:Y:S04]  /*a1b0*/  FMNMX.FTZ R0, R169, R0, !PT ;  /* 0x00000000a9007209 */ /* 0x004fe80007810000 */
[----:B------:R-:W-:Y:S04]  /*a1c0*/  FMNMX.FTZ R0, R159, R0, !PT ;  /* 0x000000009f007209 */ /* 0x000fe80007810000 */
[----:B------:R-:W2:Y:S01]  /*a1d0*/  MUFU.TANH R137, R17 ;  /* 0x0000001100897308 */ /* 0x000ea20000002400 */
[----:B-1----:R-:W-:Y:S09]  /*a1e0*/  FMNMX.FTZ R13, R138, R13, !PT ;  /* 0x0000000d8a0d7209 */ /* 0x002ff20007810000 */
        /* <DEDUP_REMOVED lines=40> */
[----:B--2---:R-:W-:Y:S03]  /*a470*/  FMNMX.FTZ R9, R140, R13, !PT ;  /* 0x0000000d8c097209 */ /* 0x004fe60007810000 */
[----:B------:R-:W-:Y:S01]  /*a480*/  LDSM.16.MT88.4 R12, [R135+UR4+0x100] ;  /* 0x00010004870c783b */ /* 0x000fe20008004200 */
[----:B-1----:R-:W-:Y:S07]  /*a490*/  FMNMX.FTZ R7, R11, R2, !PT ;  /* 0x000000020b077209 */ /* 0x002fee0007810000 */
[----:B------:R-:W1:Y:S08]  /*a4a0*/  SHFL.BFLY PT, R0, R9, 0x2, 0x1f ;  /* 0x0c401f0009007f89 */ /* 0x000e7000000e0000 */
[----:B------:R-:W2:Y:S01]  /*a4b0*/  SHFL.BFLY PT, R2, R7, 0x1, 0x1f ;  /* 0x0c201f0007027f89 */ /* 0x000ea200000e0000 */
[----:B-1----:R-:W-:Y:S07]  /*a4c0*/  FMNMX.FTZ R5, R9, R0, !PT ;  /* 0x0000000009057209 */ /* 0x002fee0007810000 */
[----:B------:R-:W1:Y:S01]  /*a4d0*/  SHFL.BFLY PT, R0, R5, 0x1, 0x1f ;  /* 0x0c201f0005007f89 */ /* 0x000e6200000e0000 */
[----:B--2---:R-:W-:Y:S05]  /*a4e0*/  FMNMX.FTZ R2, R7, R2, !PT ;  /* 0x0000000207027209 */ /* 0x004fea0007810000 */
[C---:B------:R-:W-:Y:S02]  /*a4f0*/  FADD.FTZ R4, -R2.reuse, R133 ;  /* 0x0000008502047221 */ /* 0x040fe40000010100 */
[----:B------:R-:W-:Y:S02]  /*a500*/  FMUL.FTZ R148, R2, c[0x0][0x2d0] ;  /* 0x0000b40002947a20 */ /* 0x000fe40000410000 */
[----:B------:R-:W-:Y:S02]  /*a510*/  FMUL.FTZ R132, R4, c[0x0][0x2d0] ;  /* 0x0000b40004847a20 */ /* 0x000fe40000410000 */
[--C-:B------:R-:W-:Y:S02]  /*a520*/  FFMA.FTZ R167, R141, c[0x0][0x2d0], -R148.reuse ;  /* 0x0000b4008da77a23 */ /* 0x100fe40000010894 */
[--C-:B------:R-:W-:Y:S02]  /*a530*/  FFMA.FTZ R168, R161, c[0x0][0x2d0], -R148.reuse ;  /* 0x0000b400a1a87a23 */ /* 0x100fe40000010894 */
[--C-:B------:R-:W-:Y:S01]  /*a540*/  FFMA.FTZ R165, R163, c[0x0][0x2d0], -R148.reuse ;  /* 0x0000b400a3a57a23 */ /* 0x100fe20000010894 */
[----:B------:R-:W2:Y:S01]  /*a550*/  MUFU.EX2 R132, R132 ;  /* 0x0000008400847308 */ /* 0x000ea20000000800 */
[--C-:B------:R-:W-:Y:S02]  /*a560*/  FFMA.FTZ R164, R171, c[0x0][0x2d0], -R148.reuse ;  /* 0x0000b400aba47a23 */ /* 0x100fe40000010894 */
[--C-:B------:R-:W-:Y:S01]  /*a570*/  FFMA.FTZ R171, R139, c[0x0][0x2d0], -R148.reuse ;  /* 0x0000b4008bab7a23 */ /* 0x100fe20000010894 */
[----:B-1----:R-:W-:Y:S01]  /*a580*/  FMNMX.FTZ R0, R5, R0, !PT ;  /* 0x0000000005007209 */ /* 0x002fe20007810000 */
[--C-:B------:R-:W-:Y:S02]  /*a590*/  FFMA.FTZ R172, R137, c[0x0][0x2d0], -R148.reuse ;  /* 0x0000b40089ac7a23 */ /* 0x100fe40000010894 */
[--C-:B------:R-:W-:Y:S02]  /*a5a0*/  FFMA.FTZ R177, R157, c[0x0][0x2d0], -R148.reuse ;  /* 0x0000b4009db17a23 */ /* 0x100fe40000010894 */
[C---:B------:R-:W-:Y:S01]  /*a5b0*/  FMUL.FTZ R141, R0.reuse, c[0x0][0x2d0] ;  /* 0x0000b400008d7a20 */ /* 0x040fe20000410000 */
[----:B------:R-:W-:Y:S01]  /*a5c0*/  MUFU.EX2 R168, R168 ;  /* 0x000000a800a87308 */ /* 0x000fe20000000800 */
[----:B------:R-:W-:Y:S02]  /*a5d0*/  FADD.FTZ R4, -R0, R3 ;  /* 0x0000000300047221 */ /* 0x000fe40000010100 */
[--C-:B------:R-:W-:Y:S02]  /*a5e0*/  FFMA.FTZ R166, R162, c[0x0][0x2d0], -R141.reuse ;  /* 0x0000b400a2a67a23 */ /* 0x100fe4000001088d */
[--C-:B------:R-:W-:Y:S01]  /*a5f0*/  FFMA.FTZ R163, R160, c[0x0][0x2d0], -R141.reuse ;  /* 0x0000b400a0a37a23 */ /* 0x100fe2000001088d */
[----:B------:R-:W-:Y:S01]  /*a600*/  IADD3 R160, R187, R16, RZ ;  /* 0x00000010bba07210 */ /* 0x000fe20007ffe0ff */
[--C-:B------:R-:W-:Y:S02]  /*a610*/  FFMA.FTZ R162, R178, c[0x0][0x2d0], -R141.reuse ;  /* 0x0000b400b2a27a23 */ /* 0x100fe4000001088d */
[--C-:B------:R-:W-:Y:S01]  /*a620*/  FFMA.FTZ R161, R170, c[0x0][0x2d0], -R141.reuse ;  /* 0x0000b400aaa17a23 */ /* 0x100fe2000001088d */
[----:B------:R-:W1:Y:S01]  /*a630*/  MUFU.EX2 R167, R167 ;  /* 0x000000a700a77308 */ /* 0x000e620000000800 */
[----:B------:R-:W-:Y:S01]  /*a640*/  FMUL.FTZ R3, R4, c[0x0][0x2d0] ;  /* 0x0000b40004037a20 */ /* 0x000fe20000410000 */
[----:B------:R-:W-:Y:S01]  /*a650*/  IADD3 R4, R135, UR4, RZ ;  /* 0x0000000487047c10 */ /* 0x000fe2000fffe0ff */
[C---:B--2---:R-:W-:Y:S02]  /*a660*/  FMUL.FTZ R5, R132.reuse, R129 ;  /* 0x0000008184057220 */ /* 0x044fe40000410000 */
[C---:B------:R-:W-:Y:S01]  /*a670*/  FMUL.FTZ R8, R132.reuse, R124 ;  /* 0x0000007c84087220 */ /* 0x040fe20000410000 */
[----:B------:R-:W-:Y:S01]  /*a680*/  IADD3 R133, R187, R4, RZ ;  /* 0x00000004bb857210 */ /* 0x000fe20007ffe0ff */
[C---:B------:R-:W-:Y:S02]  /*a690*/  FMUL.FTZ R4, R132.reuse, R128 ;  /* 0x0000008084047220 */ /* 0x040fe40000410000 */
[C---:B------:R-:W-:Y:S01]  /*a6a0*/  FMUL.FTZ R9, R132.reuse, R125 ;  /* 0x0000007d84097220 */ /* 0x040fe20000410000 */
[----:B------:R-:W2:Y:S01]  /*a6b0*/  MUFU.EX2 R3, R3 ;  /* 0x0000000300037308 */ /* 0x000ea20000000800 */
[----:B------:R-:W3:Y:S01]  /*a6c0*/  LDSM.16.MT88.4 R20, [R133+0x100] ;  /* 0x000100008514783b */ /* 0x000ee20000004200 */
[C---:B------:R-:W-:Y:S02]  /*a6d0*/  FMUL.FTZ R16, R132.reuse, R116 ;  /* 0x0000007484107220 */ /* 0x040fe40000410000 */
[C---:B------:R-:W-:Y:S02]  /*a6e0*/  FMUL.FTZ R17, R132.reuse, R117 ;  /* 0x0000007584117220 */ /* 0x040fe40000410000 */
[C---:B------:R-:W-:Y:S02]  /*a6f0*/  FMUL.FTZ R24, R132.reuse, R108 ;  /* 0x0000006c84187220 */ /* 0x040fe40000410000 */
[C---:B------:R-:W-:Y:S02]  /*a700*/  FMUL.FTZ R25, R132.reuse, R109 ;  /* 0x0000006d84197220 */ /* 0x040fe40000410000 */
[----:B------:R-:W-:Y:S01]  /*a710*/  MUFU.EX2 R165, R165 ;  /* 0x000000a500a57308 */ /* 0x000fe20000000800 */
[C---:B------:R-:W-:Y:S02]  /*a720*/  FMUL.FTZ R32, R132.reuse, R100 ;  /* 0x0000006484207220 */ /* 0x040fe40000410000 */
[C---:B------:R-:W-:Y:S01]  /*a730*/  FMUL.FTZ R33, R132.reuse, R101 ;  /* 0x0000006584217220 */ /* 0x040fe20000410000 */
[----:B-1----:R-:W-:Y:S01]  /*a740*/  F2FP.PACK_AB R128, R167, R168 ;  /* 0x000000a8a780723e */ /* 0x002fe200000000ff */
[C---:B------:R-:W-:Y:S02]  /*a750*/  FMUL.FTZ R36, R132.reuse, R36 ;  /* 0x0000002484247220 */ /* 0x040fe40000410000 */
[----:B------:R-:W-:Y:S02]  /*a760*/  FMUL.FTZ R37, R132, R37 ;  /* 0x0000002584257220 */ /* 0x000fe40000410000 */
[--C-:B------:R-:W-:Y:S01]  /*a770*/  FFMA.FTZ R170, R159, c[0x0][0x2d0], -R148.reuse ;  /* 0x0000b4009faa7a23 */ /* 0x100fe20000010894 */
[----:B------:R-:W1:Y:S01]  /*a780*/  MUFU.EX2 R164, R164 ;  /* 0x000000a400a47308 */ /* 0x000e620000000800 */
[--C-:B------:R-:W-:Y:S02]  /*a790*/  FFMA.FTZ R174, R138, c[0x0][0x2d0], -R141.reuse ;  /* 0x0000b4008aae7a23 */ /* 0x100fe4000001088d */
[--C-:B------:R-:W-:Y:S02]  /*a7a0*/  FFMA.FTZ R175, R158, c[0x0][0x2d0], -R141.reuse ;  /* 0x0000b4009eaf7a23 */ /* 0x100fe4000001088d */
[C---:B--2---:R-:W-:Y:S02]  /*a7b0*/  FMUL.FTZ R6, R3.reuse, R130 ;  /* 0x0000008203067220 */ /* 0x044fe40000410000 */
        /* <DEDUP_REMOVED lines=9> */
[----:B------:R-:W2:Y:S01]  /*a850*/  MUFU.EX2 R163, R163 ;  /* 0x000000a300a37308 */ /* 0x000ea20000000800 */
[C---:B------:R-:W-:Y:S01]  /*a860*/  FMUL.FTZ R34, R3.reuse, R102 ;  /* 0x0000006603227220 */ /* 0x040fe20000410000 */
[----:B------:R-:W-:Y:S01]  /*a870*/  LDSM.16.MT88.4 R108, [R160+0x2100] ;  /* 0x00210000a06c783b */ /* 0x000fe20000004200 */
[C---:B------:R-:W-:Y:S01]  /*a880*/  FMUL.FTZ R35, R3.reuse, R103 ;  /* 0x0000006703237220 */ /* 0x040fe20000410000 */
[----:B-1----:R-:W-:Y:S01]  /*a890*/  F2FP.PACK_AB R130, R164, R165 ;  /* 0x000000a5a482723e */ /* 0x002fe200000000ff */
[C---:B------:R-:W-:Y:S02]  /*a8a0*/  FMUL.FTZ R38, R3.reuse, R38 ;  /* 0x0000002603267220 */ /* 0x040fe40000410000 */
[----:B------:R-:W-:Y:S02]  /*a8b0*/  FMUL.FTZ R39, R3, R39 ;  /* 0x0000002703277220 */ /* 0x000fe40000410000 */
[--C-:B------:R-:W-:Y:S01]  /*a8c0*/  FFMA.FTZ R178, R151, c[0x0][0x2d0], -R148.reuse ;  /* 0x0000b40097b27a23 */ /* 0x100fe20000010894 */
[----:B------:R-:W-:Y:S01]  /*a8d0*/  MUFU.EX2 R162, R162 ;  /* 0x000000a200a27308 */ /* 0x000fe20000000800 */
[----:B------:R-:W-:Y:S01]  /*a8e0*/  LDSM.16.MT88.4 R100, [R134+UR4+0x2100] ;  /* 0x002100048664783b */ /* 0x000fe20008004200 */
[--C-:B------:R-:W-:Y:S02]  /*a8f0*/  FFMA.FTZ R179, R155, c[0x0][0x2d0], -R148.reuse ;  /* 0x0000b4009bb37a23 */ /* 0x100fe40000010894 */
[--C-:B------:R-:W-:Y:S02]  /*a900*/  FFMA.FTZ R180, R153, c[0x0][0x2d0], -R148.reuse ;  /* 0x0000b40099b47a23 */ /* 0x100fe40000010894 */
[--C-:B------:R-:W-:Y:S02]  /*a910*/  FFMA.FTZ R181, R156, c[0x0][0x2d0], -R141.reuse ;  /* 0x0000b4009cb57a23 */ /* 0x100fe4000001088d */
[--C-:B------:R-:W-:Y:S01]  /*a920*/  FFMA.FTZ R182, R152, c[0x0][0x2d0], -R141.reuse ;  /* 0x0000b40098b67a23 */ /* 0x100fe2000001088d */
[----:B------:R-:W-:Y:S01]  /*a930*/  LDSM.16.MT88.4 R116, [R133+0x900] ;  /* 0x000900008574783b */ /* 0x000fe20000004200 */
[----:B------:R-:W1:Y:S01]  /*a940*/  MUFU.EX2 R161, R161 ;  /* 0x000000a100a17308 */ /* 0x000e620000000800 */
[--C-:B------:R-:W-:Y:S02]  /*a950*/  FFMA.FTZ R183, R154, c[0x0][0x2d0], -R141.reuse ;  /* 0x0000b4009ab77a23 */ /* 0x100fe4000001088d */
[--C-:B------:R-:W-:Y:S01]  /*a960*/  FFMA.FTZ R216, R150, c[0x0][0x2d0], -R141.reuse ;  /* 0x0000b40096d87a23 */ /* 0x100fe2000001088d */
[----:B--2---:R-:W-:Y:S01]  /*a970*/  F2FP.PACK_AB R129, R163, R166 ;  /* 0x000000a6a381723e */ /* 0x004fe200000000ff */
[--C-:B------:R-:W-:Y:S02]  /*a980*/  FFMA.FTZ R191, R149, c[0x0][0x2d0], -R148.reuse ;  /* 0x0000b40095bf7a23 */ /* 0x100fe40000010894 */
[----:B------:R-:W-:Y:S01]  /*a990*/  LDSM.16.MT88.4 R152, [R133+0x3900] ;  /* 0x003900008598783b */ /* 0x000fe20000004200 */
[--C-:B------:R-:W-:Y:S02]  /*a9a0*/  FFMA.FTZ R218, R147, c[0x0][0x2d0], -R148.reuse ;  /* 0x0000b40093da7a23 */ /* 0x100fe40000010894 */
[--C-:B------:R-:W-:Y:S01]  /*a9b0*/  FFMA.FTZ R217, R145, c[0x0][0x2d0], -R148.reuse ;  /* 0x0000b40091d97a23 */ /* 0x100fe20000010894 */
[----:B------:R-:W-:Y:S01]  /*a9c0*/  MUFU.EX2 R170, R170 ;  /* 0x000000aa00aa7308 */ /* 0x000fe20000000800 */
[--C-:B------:R-:W-:Y:S02]  /*a9d0*/  FFMA.FTZ R219, R146, c[0x0][0x2d0], -R141.reuse ;  /* 0x0000b40092db7a23 */ /* 0x100fe4000001088d */
[--C-:B------:R-:W-:Y:S01]  /*a9e0*/  FFMA.FTZ R222, R144, c[0x0][0x2d0], -R141.reuse ;  /* 0x0000b40090de7a23 */ /* 0x100fe2000001088d */
[----:B------:R-:W-:Y:S01]  /*a9f0*/  LDSM.16.MT88.4 R156, [R134+UR4+0x3900] ;  /* 0x00390004869c783b */ /* 0x000fe20008004200 */
[--C-:B------:R-:W-:Y:S02]  /*aa00*/  FFMA.FTZ R221, R142, c[0x0][0x2d0], -R141.reuse ;  /* 0x0000b4008edd7a23 */ /* 0x100fe4000001088d */
[C---:B------:R-:W-:Y:S02]  /*aa10*/  FMUL.FTZ R40, R132.reuse, R40 ;  /* 0x0000002884287220 */ /* 0x040fe40000410000 */
[C---:B------:R-:W-:Y:S01]  /*aa20*/  FMUL.FTZ R41, R132.reuse, R41 ;  /* 0x0000002984297220 */ /* 0x040fe20000410000 */
[----:B------:R-:W-:Y:S01]  /*aa30*/  MUFU.EX2 R171, R171 ;  /* 0x000000ab00ab7308 */ /* 0x000fe20000000800 */
[----:B------:R-:W-:Y:S01]  /*aa40*/  FMUL.FTZ R42, R3, R42 ;  /* 0x0000002a032a7220 */ /* 0x000fe20000410000 */
[----:B------:R-:W-:Y:S01]  /*aa50*/  LDSM.16.MT88.4 R144, [R160+0x1900] ;  /* 0x00190000a090783b */ /* 0x000fe20000004200 */
[----:B-1----:R-:W-:Y:S01]  /*aa60*/  F2FP.PACK_AB R131, R161, R162 ;  /* 0x000000a2a183723e */ /* 0x002fe200000000ff */
[C---:B------:R-:W-:Y:S02]  /*aa70*/  FMUL.FTZ R43, R3.reuse, R43 ;  /* 0x0000002b032b7220 */ /* 0x040fe40000410000 */
[C---:B------:R-:W-:Y:S02]  /*aa80*/  FMUL.FTZ R44, R132.reuse, R44 ;  /* 0x0000002c842c7220 */ /* 0x040fe40000410000 */
[C---:B------:R-:W-:Y:S02]  /*aa90*/  FMUL.FTZ R45, R132.reuse, R45 ;  /* 0x0000002d842d7220 */ /* 0x040fe40000410000 */
[C---:B------:R-:W-:Y:S01]  /*aaa0*/  HMMA.16816.F32 R4, R128.reuse, R12, R4 ;  /* 0x0000000c8004723c */ /* 0x040fe20000001804 */
[----:B------:R-:W1:Y:S04]  /*aab0*/  MUFU.EX2 R172, R172 ;  /* 0x000000ac00ac7308 */ /* 0x000e680000000800 */
        /* <DEDUP_REMOVED lines=9> */
[----:B------:R-:W2:Y:S01]  /*ab50*/  LDSM.16.MT88.4 R120, [R160+0x100] ;  /* 0x00010000a078783b */ /* 0x000ea20000004200 */
[C---:B------:R-:W-:Y:S02]  /*ab60*/  FMUL.FTZ R48, R132.reuse, R48 ;  /* 0x0000003084307220 */ /* 0x040fe40000410000 */
[C---:B------:R-:W-:Y:S02]  /*ab70*/  FMUL.FTZ R49, R132.reuse, R49 ;  /* 0x0000003184317220 */ /* 0x040fe40000410000 */
[C---:B---3--:R-:W-:Y:S03]  /*ab80*/  HMMA.16816.F32 R12, R128.reuse, R20, R12 ;  /* 0x00000014800c723c */ /* 0x048fe6000000180c */
        /* <DEDUP_REMOVED lines=10> */
[----:B------:R-:W3:Y:S01]  /*ac30*/  LDSM.16.MT88.4 R112, [R135+UR4+0x2100] ;  /* 0x002100048770783b */ /* 0x000ee20008004200 */
        /* <DEDUP_REMOVED lines=14> */
[----:B------:R-:W4:Y:S01]  /*ad20*/  LDSM.16.MT88.4 R104, [R133+0x2100] ;  /* 0x002100008568783b */ /* 0x000f220000004200 */
[C---:B------:R-:W-:Y:S02]  /*ad30*/  FMUL.FTZ R58, R3.reuse, R58 ;  /* 0x0000003a033a7220 */ /* 0x040fe40000410000 */
[C---:B------:R-:W-:Y:S02]  /*ad40*/  FMUL.FTZ R59, R3.reuse, R59 ;  /* 0x0000003b033b7220 */ /* 0x040fe40000410000 */
[C---:B--2---:R-:W-:Y:S02]  /*ad50*/  HMMA.16816.F32 R28, R128.reuse, R120, R28 ;  /* 0x00000078801c723c */ /* 0x044fe4000000181c */
        /* <DEDUP_REMOVED lines=19> */
[C---:B----4-:R-:W-:Y:S03]  /*ae90*/  HMMA.16816.F32 R44, R128.reuse, R104, R44 ;  /* 0x00000068802c723c */ /* 0x050fe6000000182c */
[C---:B------:R-:W-:Y:S02]  /*aea0*/  FMUL.FTZ R70, R3.reuse, R70 ;  /* 0x0000004603467220 */ /* 0x040fe40000410000 */
[C---:B------:R-:W-:Y:S02]  /*aeb0*/  FMUL.FTZ R71, R3.reuse, R71 ;  /* 0x0000004703477220 */ /* 0x040fe40000410000 */
[C---:B------:R-:W-:Y:S01]  /*aec0*/  FMUL.FTZ R72, R132.reuse, R72 ;  /* 0x0000004884487220 */ /* 0x040fe20000410000 */
[C---:B------:R-:W-:Y:S01]  /*aed0*/  HMMA.16816.F32 R48, R128.reuse, R106, R48 ;  /* 0x0000006a8030723c */ /* 0x040fe20000001830 */
[----:B------:R-:W2:Y:S01]  /*aee0*/  LDSM.16.MT88.4 R104, [R135+UR4+0x4100] ;  /* 0x004100048768783b */ /* 0x000ea20008004200 */
        /* <DEDUP_REMOVED lines=8> */
[----:B------:R-:W3:Y:S03]  /*af70*/  LDSM.16.MT88.4 R100, [R133+0x4100] ;  /* 0x004100008564783b */ /* 0x000ee60000004200 */
[C---:B------:R-:W-:Y:S02]  /*af80*/  FMUL.FTZ R77, R132.reuse, R77 ;  /* 0x0000004d844d7220 */ /* 0x040fe40000410000 */
[C---:B------:R-:W-:Y:S01]  /*af90*/  FMUL.FTZ R78, R3.reuse, R78 ;  /* 0x0000004e034e7220 */ /* 0x040fe20000410000 */
[----:B------:R-:W-:Y:S01]  /*afa0*/  MUFU.EX2 R219, R219 ;  /* 0x000000db00db7308 */ /* 0x000fe20000000800 */
[C---:B------:R-:W-:Y:S04]  /*afb0*/  HMMA.16816.F32 R60, R128.reuse, R108, R60 ;  /* 0x0000006c803c723c */ /* 0x040fe8000000183c */
[C---:B------:R-:W-:Y:S02]  /*afc0*/  FMUL.FTZ R79, R3.reuse, R79 ;  /* 0x0000004f034f7220 */ /* 0x040fe40000410000 */
[C---:B------:R-:W-:Y:S02]  /*afd0*/  FMUL.FTZ R80, R132.reuse, R80 ;  /* 0x0000005084507220 */ /* 0x040fe40000410000 */
[C---:B------:R-:W-:Y:S01]  /*afe0*/  HMMA.16816.F32 R64, R128.reuse, R110, R64 ;  /* 0x0000006e8040723c */ /* 0x040fe20000001840 */
[----:B------:R-:W4:Y:S01]  /*aff0*/  LDSM.16.MT88.4 R108, [R134+UR4+0x4100] ;  /* 0x00410004866c783b */ /* 0x000f220008004200 */
[----:B------:R-:W-:Y:S02]  /*b000*/  MUFU.EX2 R222, R222 ;  /* 0x000000de00de7308 */ /* 0x000fe40000000800 */
[C---:B------:R-:W-:Y:S02]  /*b010*/  FMUL.FTZ R81, R132.reuse, R81 ;  /* 0x0000005184517220 */ /* 0x040fe40000410000 */
[C---:B------:R-:W-:Y:S02]  /*b020*/  FMUL.FTZ R82, R3.reuse, R82 ;  /* 0x0000005203527220 */ /* 0x040fe40000410000 */
[C---:B------:R-:W-:Y:S01]  /*b030*/  FMUL.FTZ R83, R3.reuse, R83 ;  /* 0x0000005303537220 */ /* 0x040fe20000410000 */
[C---:B--2---:R-:W-:Y:S03]  /*b040*/  HMMA.16816.F32 R68, R128.reuse, R104, R68 ;  /* 0x000000688044723c */ /* 0x044fe60000001844 */
[C---:B------:R-:W-:Y:S01]  /*b050*/  FMUL.FTZ R84, R132.reuse, R84 ;  /* 0x0000005484547220 */ /* 0x040fe20000410000 */
[----:B------:R-:W-:Y:S01]  /*b060*/  MUFU.EX2 R221, R221 ;  /* 0x000000dd00dd7308 */ /* 0x000fe20000000800 */
[----:B------:R-:W-:Y:S02]  /*b070*/  FMUL.FTZ R85, R132, R85 ;  /* 0x0000005584557220 */ /* 0x000fe40000410000 */
[C---:B------:R-:W-:Y:S01]  /*b080*/  FMUL.FTZ R86, R3.reuse, R86 ;  /* 0x0000005603567220 */ /* 0x040fe20000410000 */
[C---:B------:R-:W-:Y:S01]  /*b090*/  HMMA.16816.F32 R72, R128.reuse, R106, R72 ;  /* 0x0000006a8048723c */ /* 0x040fe20000001848 */
[----:B------:R-:W2:Y:S03]  /*b0a0*/  LDSM.16.MT88.4 R104, [R160+0x4100] ;  /* 0x00410000a068783b */ /* 0x000ea60000004200 */
[----:B------:R-:W-:Y:S02]  /*b0b0*/  FMUL.FTZ R87, R3, R87 ;  /* 0x0000005703577220 */ /* 0x000fe40000410000 */
[--C-:B------:R-:W-:Y:S02]  /*b0c0*/  FFMA.FTZ R169, R169, c[0x0][0x2d0], -R148.reuse ;  /* 0x0000b400a9a97a23 */ /* 0x100fe40000010894 */
[C---:B---3--:R-:W-:Y:S04]  /*b0d0*/  HMMA.16816.F32 R76, R128.reuse, R100, R76 ;  /* 0x00000064804c723c */ /* 0x048fe8000000184c */
[----:B------:R-:W-:Y:S01]  /*b0e0*/  FFMA.FTZ R148, R143, c[0x0][0x2d0], -R148 ;  /* 0x0000b4008f947a23 */ /* 0x000fe20000010894 */
[----:B------:R-:W3:Y:S01]  /*b0f0*/  MUFU.EX2 R169, R169 ;  /* 0x000000a900a97308 */ /* 0x000ee20000000800 */
[--C-:B------:R-:W-:Y:S02]  /*b100*/  FFMA.FTZ R173, R176, c[0x0][0x2d0], -R141.reuse ;  /* 0x0000b400b0ad7a23 */ /* 0x100fe4000001088d */
[C---:B------:R-:W-:Y:S04]  /*b110*/  HMMA.16816.F32 R80, R128.reuse, R102, R80 ;  /* 0x000000668050723c */ /* 0x040fe80000001850 */
[--C-:B------:R-:W-:Y:S02]  /*b120*/  FFMA.FTZ R176, R136, c[0x0][0x2d0], -R141.reuse ;  /* 0x0000b40088b07a23 */ /* 0x100fe4000001088d */
[----:B------:R-:W-:Y:S01]  /*b130*/  LDSM.16.MT88.4 R136, [R133+0x2900] ;  /* 0x002900008588783b */ /* 0x000fe20000004200 */
[----:B------:R-:W-:Y:S01]  /*b140*/  FFMA.FTZ R141, R140, c[0x0][0x2d0], -R141 ;  /* 0x0000b4008c8d7a23 */ /* 0x000fe2000001088d */
[C---:B----4-:R-:W-:Y:S01]  /*b150*/  HMMA.16816.F32 R84, R128.reuse, R108, R84 ;  /* 0x0000006c8054723c */ /* 0x050fe20000001854 */
[----:B------:R-:W4:Y:S03]  /*b160*/  MUFU.EX2 R173, R173 ;  /* 0x000000ad00ad7308 */ /* 0x000f260000000800 */
[----:B------:R-:W-:Y:S01]  /*b170*/  FMUL.FTZ R88, R132, R88 ;  /* 0x0000005884587220 */ /* 0x000fe20000410000 */
[----:B-1----:R-:W-:Y:S01]  /*b180*/  F2FP.PACK_AB R102, R172, R171 ;  /* 0x000000abac66723e */ /* 0x002fe200000000ff */
[----:B------:R-:W-:Y:S02]  /*b190*/  FMUL.FTZ R89, R132, R89 ;  /* 0x0000005984597220 */ /* 0x000fe40000410000 */
[C---:B------:R-:W-:Y:S03]  /*b1a0*/  FMUL.FTZ R90, R3.reuse, R90 ;  /* 0x0000005a035a7220 */ /* 0x040fe60000410000 */
[----:B------:R-:W1:Y:S01]  /*b1b0*/  MUFU.EX2 R176, R176 ;  /* 0x000000b000b07308 */ /* 0x000e620000000800 */
[C---:B------:R-:W-:Y:S01]  /*b1c0*/  FMUL.FTZ R91, R3.reuse, R91 ;  /* 0x0000005b035b7220 */ /* 0x040fe20000410000 */
[----:B---3--:R-:W-:Y:S01]  /*b1d0*/  F2FP.PACK_AB R100, R170, R169 ;  /* 0x000000a9aa64723e */ /* 0x008fe200000000ff */
[C---:B------:R-:W-:Y:S02]  /*b1e0*/  FMUL.FTZ R92, R132.reuse, R92 ;  /* 0x0000005c845c7220 */ /* 0x040fe40000410000 */
[C---:B------:R-:W-:Y:S02]  /*b1f0*/  FMUL.FTZ R93, R132.reuse, R93 ;  /* 0x0000005d845d7220 */ /* 0x040fe40000410000 */
[C---:B------:R-:W-:Y:S01]  /*b200*/  FMUL.FTZ R94, R3.reuse, R94 ;  /* 0x0000005e035e7220 */ /* 0x040fe20000410000 */
[C---:B------:R-:W-:Y:S01]  /*b210*/  HMMA.16816.F32 R88, R128.reuse, R110, R88 ;  /* 0x0000006e8058723c */ /* 0x040fe20000001858 */
[----:B------:R-:W3:Y:S01]  /*b220*/  LDSM.16.MT88.4 R108, [R134+UR4+0x900] ;  /* 0x00090004866c783b */ /* 0x000ee20008004200 */
[----:B------:R5:W-:Y:S01]  /*b230*/  MUFU.EX2 R224, R141 ;  /* 0x0000008d00e07308 */ /* 0x000be20000000800 */
[C---:B------:R-:W-:Y:S02]  /*b240*/  FMUL.FTZ R95, R3.reuse, R95 ;  /* 0x0000005f035f7220 */ /* 0x040fe40000410000 */
[----:B------:R-:W-:Y:S01]  /*b250*/  FMUL.FTZ R96, R132, R96 ;  /* 0x0000006084607220 */ /* 0x000fe20000410000 */
[----:B----4-:R-:W-:Y:S01]  /*b260*/  F2FP.PACK_AB R101, R174, R173 ;  /* 0x000000adae65723e */ /* 0x010fe200000000ff */
[----:B------:R-:W-:Y:S02]  /*b270*/  FMUL.FTZ R97, R132, R97 ;  /* 0x0000006184617220 */ /* 0x000fe40000410000 */
[C---:B------:R-:W-:Y:S01]  /*b280*/  FMUL.FTZ R98, R3.reuse, R98 ;  /* 0x0000006203627220 */ /* 0x040fe20000410000 */
[C---:B--2---:R-:W-:Y:S02]  /*b290*/  HMMA.16816.F32 R92, R128.reuse, R104, R92 ;  /* 0x00000068805c723c */ /* 0x044fe4000000185c */
[----:B------:R2:W4:Y:S01]  /*b2a0*/  MUFU.EX2 R220, R148 ;  /* 0x0000009400dc7308 */ /* 0x0005220000000800 */
[C---:B------:R-:W-:Y:S02]  /*b2b0*/  FMUL.FTZ R99, R3.reuse, R99 ;  /* 0x0000006303637220 */ /* 0x040fe40000410000 */
[----:B------:R-:W-:Y:S01]  /*b2c0*/  FFMA.FTZ R166, R3, R206, R166 ;  /* 0x000000ce03a67223 */ /* 0x000fe200000100a6 */
[----:B------:R-:W-:Y:S01]  /*b2d0*/  @P0 IADD3 R3, P4, R196, UR22, RZ ;  /* 0x00000016c4030c10 */ /* 0x000fe2000ff9e0ff */
[----:B------:R-:W-:Y:S01]  /*b2e0*/  FFMA.FTZ R168, R132, R205, R168 ;  /* 0x000000cd84a87223 */ /* 0x000fe200000100a8 */
[----:B-1----:R-:W-:Y:S01]  /*b2f0*/  F2FP.PACK_AB R103, R176, R175 ;  /* 0x000000afb067723e */ /* 0x002fe200000000ff */
[----:B------:R-:W-:Y:S01]  /*b300*/  FADD.FTZ R163, R163, R166 ;  /* 0x000000a6a3a37221 */ /* 0x000fe20000010000 */
[----:B------:R-:W-:Y:S01]  /*b310*/  HMMA.16816.F32 R96, R128, R106, R96 ;  /* 0x0000006a8060723c */ /* 0x000fe20000001860 */
[----:B------:R-:W1:Y:S02]  /*b320*/  LDSM.16.MT88.4 R104, [R134+UR4+0x2900] ;  /* 0x002900048668783b */ /* 0x000e640008004200 */
[----:B------:R-:W-:Y:S02]  /*b330*/  FADD.FTZ R168, R167, R168 ;  /* 0x000000a8a7a87221 */ /* 0x000fe40000010000 */
[----:B------:R-:W-:Y:S02]  /*b340*/  FADD.FTZ R162, R162, R163 ;  /* 0x000000a3a2a27221 */ /* 0x000fe40000010000 */
[----:B------:R-:W-:Y:S01]  /*b350*/  FADD.FTZ R165, R165, R168 ;  /* 0x000000a8a5a57221 */ /* 0x000fe20000010000 */
[C---:B------:R-:W-:Y:S01]  /*b360*/  HMMA.16816.F32 R4, R100.reuse, R112, R4 ;  /* 0x000000706404723c */ /* 0x040fe20000001804 */
[----:B------:R-:W-:Y:S04]  /*b370*/  LDSM.16.MT88.4 R128, [R135+UR4+0x3100] ;  /* 0x003100048780783b */ /* 0x000fe80008004200 */
[----:B------:R-:W-:Y:S02]  /*b380*/  FADD.FTZ R164, R164, R165 ;  /* 0x000000a5a4a47221 */ /* 0x000fe40000010000 */
[----:B------:R-:W-:Y:S01]  /*b390*/  FADD.FTZ R162, R161, R162 ;  /* 0x000000a2a1a27221 */ /* 0x000fe20000010000 */
[C---:B------:R-:W-:Y:S01]  /*b3a0*/  HMMA.16816.F32 R8, R100.reuse, R114, R8 ;  /* 0x000000726408723c */ /* 0x040fe20000001808 */
[----:B------:R-:W1:Y:S03]  /*b3b0*/  LDSM.16.MT88.4 R112, [R160+0x2900] ;  /* 0x00290000a070783b */ /* 0x000e660000004200 */
[----:B------:R-:W-:Y:S02]  /*b3c0*/  FADD.FTZ R169, R169, R164 ;  /* 0x000000a4a9a97221 */ /* 0x000fe40000010000 */
[----:B------:R-:W-:Y:S02]  /*b3d0*/  FADD.FTZ R173, R173, R162 ;  /* 0x000000a2adad7221 */ /* 0x000fe40000010000 */
[C---:B------:R-:W-:Y:S01]  /*b3e0*/  HMMA.16816.F32 R12, R100.reuse, R116, R12 ;  /* 0x00000074640c723c */ /* 0x040fe2000000180c */
[----:B-----5:R-:W-:Y:S03]  /*b3f0*/  LDSM.16.MT88.4 R140, [R134+UR4+0x1900] ;  /* 0x00190004868c783b */ /* 0x020fe60008004200 */
[----:B------:R-:W-:Y:S02]  /*b400*/  FADD.FTZ R170, R170, R169 ;  /* 0x000000a9aaaa7221 */ /* 0x000fe40000010000 */
[----:B------:R-:W-:Y:S02]  /*b410*/  FADD.FTZ R174, R174, R173 ;  /* 0x000000adaeae7221 */ /* 0x000fe40000010000 */
[C---:B------:R-:W-:Y:S01]  /*b420*/  HMMA.16816.F32 R16, R100.reuse, R118, R16 ;  /* 0x000000766410723c */ /* 0x040fe20000001810 */
[----:B------:R-:W-:Y:S03]  /*b430*/  LDSM.16.MT88.4 R116, [R133+0x4900] ;  /* 0x004900008574783b */ /* 0x000fe60000004200 */
[----:B------:R-:W-:Y:S02]  /*b440*/  FADD.FTZ R171, R171, R170 ;  /* 0x000000aaabab7221 */ /* 0x000fe40000010000 */
[----:B------:R-:W-:Y:S02]  /*b450*/  FADD.FTZ R175, R175, R174 ;  /* 0x000000aeafaf7221 */ /* 0x000fe40000010000 */
[C---:B---3--:R-:W-:Y:S01]  /*b460*/  HMMA.16816.F32 R20, R100.reuse, R108, R20 ;  /* 0x0000006c6414723c */ /* 0x048fe20000001814 */
[----:B--2---:R-:W-:Y:S03]  /*b470*/  LDSM.16.MT88.4 R148, [R135+UR4+0x3900] ;  /* 0x003900048794783b */ /* 0x004fe60008004200 */
[----:B------:R-:W-:Y:S02]  /*b480*/  FADD.FTZ R172, R172, R171 ;  /* 0x000000abacac7221 */ /* 0x000fe40000010000 */
[----:B------:R-:W-:Y:S02]  /*b490*/  FADD.FTZ R176, R176, R175 ;  /* 0x000000afb0b07221 */ /* 0x000fe40000010000 */
[C---:B------:R-:W-:Y:S01]  /*b4a0*/  HMMA.16816.F32 R24, R100.reuse, R110, R24 ;  /* 0x0000006e6418723c */ /* 0x040fe20000001818 */
[----:B------:R-:W2:Y:S07]  /*b4b0*/  LDSM.16.MT88.4 R108, [R135+UR4+0x4900] ;  /* 0x00490004876c783b */ /* 0x000eae0008004200 */
        /* <DEDUP_REMOVED lines=11> */
[----:B------:R-:W1:Y:S07]  /*b570*/  LDSM.16.MT88.4 R104, [R134+UR4+0x4900] ;  /* 0x004900048668783b */ /* 0x000e6e0008004200 */
[C---:B------:R-:W-:Y:S08]  /*b580*/  HMMA.16816.F32 R60, R100.reuse, R112, R60 ;  /* 0x00000070643c723c */ /* 0x040ff0000000183c */
[C---:B------:R-:W-:Y:S01]  /*b590*/  HMMA.16816.F32 R64, R100.reuse, R114, R64 ;  /* 0x000000726440723c */ /* 0x040fe20000001840 */
[----:B------:R-:W3:Y:S07]  /*b5a0*/  LDSM.16.MT88.4 R112, [R160+0x4900] ;  /* 0x00490000a070783b */ /* 0x000eee0000004200 */
[C---:B--2---:R-:W-:Y:S08]  /*b5b0*/  HMMA.16816.F32 R68, R100.reuse, R108, R68 ;  /* 0x0000006c6444723c */ /* 0x044ff00000001844 */
[C---:B------:R-:W-:Y:S01]  /*b5c0*/  HMMA.16816.F32 R72, R100.reuse, R110, R72 ;  /* 0x0000006e6448723c */ /* 0x040fe20000001848 */
[----:B------:R-:W2:Y:S07]  /*b5d0*/  LDSM.16.MT88.4 R108, [R135+UR4+0x1100] ;  /* 0x00110004876c783b */ /* 0x000eae0008004200 */
[C---:B------:R-:W-:Y:S08]  /*b5e0*/  HMMA.16816.F32 R76, R100.reuse, R116, R76 ;  /* 0x00000074644c723c */ /* 0x040ff0000000184c */
[C---:B------:R-:W-:Y:S01]  /*b5f0*/  HMMA.16816.F32 R80, R100.reuse, R118, R80 ;  /* 0x000000766450723c */ /* 0x040fe20000001850 */
[----:B------:R-:W5:Y:S07]  /*b600*/  LDSM.16.MT88.4 R116, [R134+UR4+0x1100] ;  /* 0x001100048674783b */ /* 0x000f6e0008004200 */
[C---:B-1----:R-:W-:Y:S08]  /*b610*/  HMMA.16816.F32 R84, R100.reuse, R104, R84 ;  /* 0x000000686454723c */ /* 0x042ff00000001854 */
[C---:B------:R-:W-:Y:S01]  /*b620*/  HMMA.16816.F32 R88, R100.reuse, R106, R88 ;  /* 0x0000006a6458723c */ /* 0x040fe20000001858 */
[----:B------:R-:W1:Y:S07]  /*b630*/  LDSM.16.MT88.4 R104, [R134+UR4+0x3100] ;  /* 0x003100048668783b */ /* 0x000e6e0008004200 */
[C---:B---3--:R-:W-:Y:S08]  /*b640*/  HMMA.16816.F32 R92, R100.reuse, R112, R92 ;  /* 0x00000070645c723c */ /* 0x048ff0000000185c */
[----:B------:R-:W-:Y:S01]  /*b650*/  HMMA.16816.F32 R96, R100, R114, R96 ;  /* 0x000000726460723c */ /* 0x000fe20000001860 */
[----:B------:R-:W-:Y:S06]  /*b660*/  LDSM.16.MT88.4 R112, [R135+UR4+0x5100] ;  /* 0x005100048770783b */ /* 0x000fec0008004200 */
        /* <DEDUP_REMOVED lines=9> */
[C---:B--2---:R-:W-:Y:S03]  /*b700*/  HMMA.16816.F32 R4, R100.reuse, R108, R4 ;  /* 0x0000006c6404723c */ /* 0x044fe60000001804 */
[----:B------:R-:W-:Y:S02]  /*b710*/  FADD.FTZ R183, R183, R182 ;  /* 0x000000b6b7b77221 */ /* 0x000fe40000010000 */
[----:B------:R-:W-:Y:S02]  /*b720*/  FADD.FTZ R180, R180, R179 ;  /* 0x000000b3b4b47221 */ /* 0x000fe40000010000 */
[----:B------:R-:W-:Y:S01]  /*b730*/  FADD.FTZ R216, R216, R183 ;  /* 0x000000b7d8d87221 */ /* 0x000fe20000010000 */
[C---:B------:R-:W-:Y:S01]  /*b740*/  HMMA.16816.F32 R8, R100.reuse, R110, R8 ;  /* 0x0000006e6408723c */ /* 0x040fe20000001808 */
[----:B------:R-:W2:Y:S07]  /*b750*/  LDSM.16.MT88.4 R108, [R160+0x3100] ;  /* 0x00310000a06c783b */ /* 0x000eae0000004200 */
[C---:B------:R-:W-:Y:S08]  /*b760*/  HMMA.16816.F32 R12, R100.reuse, R120, R12 ;  /* 0x00000078640c723c */ /* 0x040ff0000000180c */
[C---:B------:R-:W-:Y:S08]  /*b770*/  HMMA.16816.F32 R16, R100.reuse, R122, R16 ;  /* 0x0000007a6410723c */ /* 0x040ff00000001810 */
[C---:B-----5:R-:W-:Y:S08]  /*b780*/  HMMA.16816.F32 R20, R100.reuse, R116, R20 ;  /* 0x000000746414723c */ /* 0x060ff00000001814 */
[C---:B------:R-:W-:Y:S01]  /*b790*/  HMMA.16816.F32 R24, R100.reuse, R118, R24 ;  /* 0x000000766418723c */ /* 0x040fe20000001818 */
[----:B------:R-:W3:Y:S07]  /*b7a0*/  LDSM.16.MT88.4 R116, [R133+0x5100] ;  /* 0x005100008574783b */ /* 0x000eee0000004200 */
[C---:B------:R-:W-:Y:S08]  /*b7b0*/  HMMA.16816.F32 R28, R100.reuse, R124, R28 ;  /* 0x0000007c641c723c */ /* 0x040ff0000000181c */
[C---:B------:R-:W-:Y:S01]  /*b7c0*/  HMMA.16816.F32 R32, R100.reuse, R126, R32 ;  /* 0x0000007e6420723c */ /* 0x040fe20000001820 */
[----:B------:R-:W-:Y:S07]  /*b7d0*/  LDSM.16.MT88.4 R124, [R135+UR4+0x1900] ;  /* 0x00190004877c783b */ /* 0x000fee0008004200 */
[C---:B------:R-:W-:Y:S08]  /*b7e0*/  HMMA.16816.F32 R36, R100.reuse, R128, R36 ;  /* 0x000000806424723c */ /* 0x040ff00000001824 */
[C---:B------:R-:W-:Y:S08]  /*b7f0*/  HMMA.16816.F32 R40, R100.reuse, R130, R40 ;  /* 0x000000826428723c */ /* 0x040ff00000001828 */
[C---:B------:R-:W-:Y:S07]  /*b800*/  HMMA.16816.F32 R44, R100.reuse, R136, R44 ;  /* 0x00000088642c723c */ /* 0x040fee000000182c */
[----:B------:R-:W-:Y:S01]  /*b810*/  F2FP.PACK_AB R136, R218, R191 ;  /* 0x000000bfda88723e */ /* 0x000fe200000000ff */
[C---:B------:R-:W-:Y:S04]  /*b820*/  HMMA.16816.F32 R48, R100.reuse, R138, R48 ;  /* 0x0000008a6430723c */ /* 0x040fe80000001830 */
[----:B------:R-:W-:Y:S01]  /*b830*/  F2FP.PACK_AB R137, R222, R219 ;  /* 0x000000dbde89723e */ /* 0x000fe200000000ff */
[----:B------:R-:W-:Y:S02]  /*b840*/  FADD.FTZ R191, R191, R180 ;  /* 0x000000b4bfbf7221 */ /* 0x000fe40000010000 */
[----:B----4-:R-:W-:Y:S01]  /*b850*/  F2FP.PACK_AB R138, R220, R217 ;  /* 0x000000d9dc8a723e */ /* 0x010fe200000000ff */
[C---:B-1----:R-:W-:Y:S04]  /*b860*/  HMMA.16816.F32 R52, R100.reuse, R104, R52 ;  /* 0x000000686434723c */ /* 0x042fe80000001834 */
[----:B------:R-:W-:Y:S01]  /*b870*/  F2FP.PACK_AB R139, R224, R221 ;  /* 0x000000dde08b723e */ /* 0x000fe200000000ff */
[----:B------:R-:W-:Y:S02]  /*b880*/  FADD.FTZ R219, R219, R216 ;  /* 0x000000d8dbdb7221 */ /* 0x000fe40000010000 */
[----:B------:R-:W-:Y:S01]  /*b890*/  FADD.FTZ R218, R218, R191 ;  /* 0x000000bfdada7221 */ /* 0x000fe20000010000 */
[C---:B------:R-:W-:Y:S01]  /*b8a0*/  HMMA.16816.F32 R56, R100.reuse, R106, R56 ;  /* 0x0000006a6438723c */ /* 0x040fe20000001838 */
[----:B------:R-:W1:Y:S03]  /*b8b0*/  LDSM.16.MT88.4 R104, [R134+UR4+0x5100] ;  /* 0x005100048668783b */ /* 0x000e660008004200 */
[----:B------:R-:W-:Y:S02]  /*b8c0*/  FADD.FTZ R222, R222, R219 ;  /* 0x000000dbdede7221 */ /* 0x000fe40000010000 */
[----:B------:R-:W-:Y:S02]  /*b8d0*/  FADD.FTZ R205, R217, R218 ;  /* 0x000000dad9cd7221 */ /* 0x000fe40000010000 */
[C---:B--2---:R-:W-:Y:S04]  /*b8e0*/  HMMA.16816.F32 R60, R100.reuse, R108, R60 ;  /* 0x0000006c643c723c */ /* 0x044fe8000000183c */
[----:B------:R-:W-:Y:S02]  /*b8f0*/  FADD.FTZ R221, R221, R222 ;  /* 0x000000dedddd7221 */ /* 0x000fe40000010000 */
[----:B------:R-:W-:Y:S02]  /*b900*/  FADD.FTZ R205, R220, R205 ;  /* 0x000000cddccd7221 */ /* 0x000fe40000010000 */
[C---:B------:R-:W-:Y:S01]  /*b910*/  HMMA.16816.F32 R64, R100.reuse, R110, R64 ;  /* 0x0000006e6440723c */ /* 0x040fe20000001840 */
[----:B------:R-:W2:Y:S03]  /*b920*/  LDSM.16.MT88.4 R108, [R160+0x5100] ;  /* 0x00510000a06c783b */ /* 0x000ea60000004200 */
[----:B------:R-:W-:Y:S04]  /*b930*/  FADD.FTZ R206, R224, R221 ;  /* 0x000000dde0ce7221 */ /* 0x000fe80000010000 */
[C---:B------:R-:W-:Y:S08]  /*b940*/  HMMA.16816.F32 R68, R100.reuse, R112, R68 ;  /* 0x000000706444723c */ /* 0x040ff00000001844 */
        /* <DEDUP_REMOVED lines=13> */
[----:B------:R3:W4:Y:S07]  /*ba20*/  LDSM.16.MT88.4 R12, [R133+0x5900] ;  /* 0x00590000850c783b */ /* 0x00072e0000004200 */
[C---:B------:R-:W-:Y:S07]  /*ba30*/  HMMA.16816.F32 R116, R136.reuse, R114, R16 ;  /* 0x000000728874723c */ /* 0x040fee0000001810 */
[----:B------:R-:W-:Y:S01]  /*ba40*/  @P0 LEA R18, P6, R3, c[0x0][0x1c8], 0x1 ;  /* 0x0000720003120a11 */ /* 0x000fe200078c08ff */
[C---:B------:R-:W-:Y:S08]  /*ba50*/  HMMA.16816.F32 R112, R136.reuse, R140, R20 ;  /* 0x0000008c8870723c */ /* 0x040ff00000001814 */
[C---:B------:R-:W-:Y:S04]  /*ba60*/  HMMA.16816.F32 R108, R136.reuse, R142, R24 ;  /* 0x0000008e886c723c */ /* 0x040fe80000001818 */
[----:B---3--:R-:W-:Y:S04]  /*ba70*/  MOV R133, R2 ;  /* 0x0000000200857202 */ /* 0x008fe80000000f00 */
        /* <DEDUP_REMOVED lines=9> */
[C---:B------:R-:W-:Y:S01]  /*bb10*/  HMMA.16816.F32 R64, R136.reuse, R6, R64 ;  /* 0x000000068840723c */ /* 0x040fe20000001840 */
[----:B------:R-:W1:Y:S07]  /*bb20*/  LDSM.16.MT88.4 R4, [R134+UR4+0x5900] ;  /* 0x005900048604783b */ /* 0x000e6e0008004200 */
[C---:B--2---:R-:W-:Y:S07]  /*bb30*/  HMMA.16816.F32 R68, R136.reuse, R8, R68 ;  /* 0x000000088844723c */ /* 0x044fee0000001844 */
[----:B------:R-:W-:Y:S01]  /*bb40*/  @P0 IADD3 R8, P5, R211, UR22, RZ ;  /* 0x00000016d3080c10 */ /* 0x000fe2000ffbe0ff */
[C---:B------:R-:W-:Y:S04]  /*bb50*/  HMMA.16816.F32 R72, R136.reuse, R10, R72 ;  /* 0x0000000a8848723c */ /* 0x040fe80000001848 */
[----:B------:R-:W-:Y:S02]  /*bb60*/  @P0 IADD3.X R9, R210, UR23, RZ, P5, !PT ;  /* 0x00000017d2090c10 */ /* 0x000fe4000affe4ff */
[----:B------:R-:W-:Y:S02]  /*bb70*/  @P0 IADD3 R24, P5, R196, UR24, RZ ;  /* 0x00000018c4180c10 */ /* 0x000fe4000ffbe0ff */
[----:B------:R-:W-:Y:S01]  /*bb80*/  @P0 IADD3.X R10, R203, UR23, RZ, P4, !PT ;  /* 0x00000017cb0a0c10 */ /* 0x000fe2000a7fe4ff */
[C---:B----4-:R-:W-:Y:S03]  /*bb90*/  HMMA.16816.F32 R76, R136.reuse, R12, R76 ;  /* 0x0000000c884c723c */ /* 0x050fe6000000184c */
[C---:B------:R-:W-:Y:S02]  /*bba0*/  @P0 LEA R16, P4, R8.reuse, c[0x0][0x1c8], 0x1 ;  /* 0x0000720008100a11 */ /* 0x040fe400078808ff */
[----:B------:R-:W-:Y:S02]  /*bbb0*/  @P0 LEA.HI.X R19, R3, c[0x0][0x1cc], R10, 0x1, P6 ;  /* 0x0000730003130a11 */ /* 0x000fe400030f0c0a */
[----:B------:R-:W-:Y:S01]  /*bbc0*/  @P0 LEA.HI.X R17, R8, c[0x0][0x1cc], R9, 0x1, P4 ;  /* 0x0000730008110a11 */ /* 0x000fe200020f0c09 */
[C---:B------:R-:W-:Y:S01]  /*bbd0*/  HMMA.16816.F32 R80, R136.reuse, R14, R80 ;  /* 0x0000000e8850723c */ /* 0x040fe20000001850 */
[----:B------:R-:W2:Y:S03]  /*bbe0*/  LDSM.16.MT88.4 R8, [R160+0x5900] ;  /* 0x00590000a008783b */ /* 0x000ea60000004200 */
[----:B------:R-:W-:Y:S01]  /*bbf0*/  @P0 IADD3 R22, P4, R209, UR22, RZ ;  /* 0x00000016d1160c10 */ /* 0x000fe2000ff9e0ff */
[----:B------:R-:W-:Y:S02]  /*bc00*/  @UP1 UIADD3.X UR22, UR13, UR23, URZ, UP0, !UPT ;  /* 0x000000170d161290 */ /* 0x000fe400087fe43f */
[----:B------:R-:W-:Y:S01]  /*bc10*/  UISETP.GE.AND UP0, UPT, UR15, 0x1, UPT ;  /* 0x000000010f00788c */ /* 0x000fe2000bf06270 */
[----:B------:R-:W-:Y:S01]  /*bc20*/  @P0 LEA R20, P6, R22, c[0x0][0x1c8], 0x1 ;  /* 0x0000720016140a11 */ /* 0x000fe200078c08ff */
[C---:B-1----:R-:W-:Y:S01]  /*bc30*/  HMMA.16816.F32 R84, R136.reuse, R4, R84 ;  /* 0x000000048854723c */ /* 0x042fe20000001854 */
[----:B------:R-:W-:Y:S02]  /*bc40*/  UISETP.GE.AND UP1, UPT, UR5, 0x1, UPT ;  /* 0x000000010500788c */ /* 0x000fe4000bf26270 */
[----:B------:R-:W-:Y:S01]  /*bc50*/  USEL UR15, UR25, URZ, !UP0 ;  /* 0x0000003f190f7287 */ /* 0x000fe2000c000000 */
[----:B------:R-:W-:Y:S01]  /*bc60*/  @P0 IADD3.X R3, R208, UR23, RZ, P4, !PT ;  /* 0x00000017d0030c10 */ /* 0x000fe2000a7fe4ff */
[----:B------:R-:W-:Y:S01]  /*bc70*/  UISETP.GT.AND UP0, UPT, UR21, UR20, UPT ;  /* 0x000000141500728c */ /* 0x000fe2000bf04270 */
[----:B------:R-:W-:Y:S01]  /*bc80*/  @P0 LEA R12, P4, R24, c[0x0][0x1c8], 0x1 ;  /* 0x00007200180c0a11 */ /* 0x000fe200078808ff */
[----:B------:R-:W-:Y:S01]  /*bc90*/  UIADD3 UR21, UR5, 0x1, URZ ;  /* 0x0000000105157890 */ /* 0x000fe2000fffe03f */
[----:B------:R-:W-:Y:S01]  /*bca0*/  @P0 IADD3.X R13, R203, UR22, RZ, P5, !PT ;  /* 0x00000016cb0d0c10 */ /* 0x000fe2000affe4ff */
[C---:B------:R-:W-:Y:S02]  /*bcb0*/  HMMA.16816.F32 R88, R136.reuse, R6, R88 ;  /* 0x000000068858723c */ /* 0x040fe40000001858 */
[----:B------:R-:W-:Y:S01]  /*bcc0*/  USEL UR5, UR21, URZ, !UP1 ;  /* 0x0000003f15057287 */ /* 0x000fe2000c800000 */
[----:B------:R-:W-:Y:S02]  /*bcd0*/  @P0 LEA.HI.X R21, R22, c[0x0][0x1cc], R3, 0x1, P6 ;  /* 0x0000730016150a11 */ /* 0x000fe400030f0c03 */
[----:B------:R-:W-:Y:S01]  /*bce0*/  MOV R22, UR15 ;  /* 0x0000000f00167c02 */ /* 0x000fe20008000f00 */
[----:B------:R-:W-:Y:S01]  /*bcf0*/  UMOV UR21, UR17 ;  /* 0x0000001100157c82 */ /* 0x000fe20008000000 */
[----:B------:R-:W-:Y:S02]  /*bd00*/  @P0 LEA.HI.X R13, R24, c[0x0][0x1cc], R13, 0x1, P4 ;  /* 0x00007300180d0a11 */ /* 0x000fe400020f0c0d */
[----:B------:R-:W-:Y:S03]  /*bd10*/  @P0 IADD3 R3, P4, R211, UR24, RZ ;  /* 0x00000018d3030c10 */ /* 0x000fe6000ff9e0ff */
[----:B------:R-:W-:Y:S01]  /*bd20*/  @P0 IMAD R25, R22, 0x3000, R193 ;  /* 0x0000300016190824 */ /* 0x000fe200078e02c1 */
[----:B------:R-:W-:Y:S02]  /*bd30*/  @P0 LEA R14, P6, R3, c[0x0][0x1c8], 0x1 ;  /* 0x00007200030e0a11 */ /* 0x000fe400078c08ff */
[----:B------:R-:W-:Y:S02]  /*bd40*/  @P0 IADD3.X R24, R210, UR22, RZ, P4, !PT ;  /* 0x00000016d2180c10 */ /* 0x000fe4000a7fe4ff */
[----:B------:R-:W-:Y:S02]  /*bd50*/  @P0 IADD3 R23, P5, R209, UR24, RZ ;  /* 0x00000018d1170c10 */ /* 0x000fe4000ffbe0ff */
[----:B------:R-:W-:Y:S02]  /*bd60*/  @P0 LEA.HI.X R15, R3, c[0x0][0x1cc], R24, 0x1, P6 ;  /* 0x00007300030f0a11 */ /* 0x000fe400030f0c18 */
[----:B------:R-:W-:Y:S02]  /*bd70*/  @P0 SHF.L.U32 R3, R25, 0x1, RZ ;  /* 0x0000000119030819 */ /* 0x000fe400000006ff */
[C---:B------:R-:W-:Y:S01]  /*bd80*/  @P0 LEA R22, P4, R23.reuse, c[0x0][0x1c8], 0x1 ;  /* 0x0000720017160a11 */ /* 0x040fe200078808ff */
[C---:B--2---:R-:W-:Y:S02]  /*bd90*/  HMMA.16816.F32 R92, R136.reuse, R8, R92 ;  /* 0x00000008885c723c */ /* 0x044fe4000000185c */
[----:B------:R-:W-:Y:S01]  /*bda0*/  @!PT LDS RZ, [RZ] ;  /* 0x00000000fffff984 */ /* 0x000fe20000000800 */
[----:B------:R-:W-:Y:S01]  /*bdb0*/  @!PT LDS RZ, [RZ] ;  /* 0x00000000fffff984 */ /* 0x000fe20000000800 */
[----:B------:R-:W-:Y:S01]  /*bdc0*/  @!PT LDS RZ, [RZ] ;  /* 0x00000000fffff984 */ /* 0x000fe20000000800 */
[----:B------:R1:W-:Y:S01]  /*bdd0*/  @P0 LDGSTS.E.BYPASS.LTC128B.128 [R3+0xc100], [R18.64], !P3 ;  /* 0x0c10000012030fae */ /* 0x0003e2000d901d52 */
[----:B------:R-:W-:Y:S04]  /*bde0*/  @P0 IADD3.X R26, R208, UR22, RZ, P5, !PT ;  /* 0x00000016d01a0c10 */ /* 0x000fe8000affe4ff */
[----:B------:R-:W-:Y:S01]  /*bdf0*/  @P0 LEA.HI.X R23, R23, c[0x0][0x1cc], R26, 0x1, P4 ;  /* 0x0000730017170a11 */ /* 0x000fe200020f0c1a */
[----:B------:R-:W-:Y:S02]  /*be00*/  HMMA.16816.F32 R96, R136, R10, R96 ;  /* 0x0000000a8860723c */ /* 0x000fe40000001860 */
        /* <DEDUP_REMOVED lines=9> */
.L_x_818:
[----:B------:R-:W-:-:S06]  /*bea0*/  UISETP.GE.AND UP0, UPT, UR17, UR10, UPT ;  /* 0x0000000a1100728c */ /* 0x000fcc000bf06270 */
[----:B------:R-:W-:-:S13]  /*beb0*/  PLOP3.LUT P0, PT, PT, PT, UP0, 0x80, 0x0 ;  /* 0x000000000000781c */ /* 0x000fda0003f0f008 */
[----:B------:R-:W-:Y:S05]  /*bec0*/  @!P0 BRA `(.L_x_820) ;  /* 0x00003a9000008947 */ /* 0x000fea0003800000 */
[----:B------:R-:W-:Y:S01]  /*bed0*/  PLOP3.LUT P5, PT, PT, PT, UP3, 0x80, 0x0 ;  /* 0x000000000000781c */ /* 0x000fe20003faf038 */
[----:B------:R-:W-:Y:S01]  /*bee0*/  IMAD.MOV.U32 R133, RZ, RZ, 0x40 ;  /* 0x00000040ff857424 */ /* 0x000fe200078e00ff */
[----:B------:R-:W-:Y:S01]  /*bef0*/  PLOP3.LUT P4, PT, PT, PT, UP3, 0x80, 0x0 ;  /* 0x000000000000781c */ /* 0x000fe20003f8f038 */
[----:B------:R-:W-:Y:S01]  /*bf00*/  IMAD.MOV.U32 R3, RZ, RZ, R0 ;  /* 0x000000ffff037224 */ /* 0x000fe200078e0000 */
[----:B------:R-:W-:Y:S01]  /*bf10*/  LOP3.LUT P0, RZ, R207, 0x4, RZ, 0xc0, !PT ;  /* 0x00000004cfff7812 */ /* 0x000fe2000780c0ff */
[----:B------:R-:W-:Y:S01]  /*bf20*/  IMAD.MOV.U32 R132, RZ, RZ, R2 ;  /* 0x000000ffff847224 */ /* 0x000fe200078e0002 */
[C---:B------:R-:W-:Y:S01]  /*bf30*/  IADD3 R207, P6, R194.reuse, 0x40, RZ ;  /* 0x00000040c2cf7810 */ /* 0x040fe20007fde0ff */
[----:B------:R-:W-:Y:S01]  /*bf40*/  ULDC.64 UR8, c[0x0][0x208] ;  /* 0x0000820000087ab9 */ /* 0x000fe20000000a00 */
[----:B------:R-:W-:Y:S02]  /*bf50*/  SEL R133, R133, 0xffffffc0, !P0 ;  /* 0xffffffc085857807 */ /* 0x000fe40004000000 */
[----:B------:R-:W-:Y:S01]  /*bf60*/  IADD3 R214, P0, R194, 0x80, RZ ;  /* 0x00000080c2d67810 */ /* 0x000fe20007f1e0ff */
[----:B------:R-:W-:Y:S01]  /*bf70*/  IMAD.X R215, RZ, RZ, R199, P6 ;  /* 0x000000ffffd77224 */ /* 0x000fe200030e06c7 */
[----:B------:R-:W-:Y:S01]  /*bf80*/  IADD3 R210, P6, R196, 0x80, RZ ;  /* 0x00000080c4d27810 */ /* 0x000fe20007fde0ff */
[----:B------:R-:W-:Y:S01]  /*bf90*/  @P5 IMAD.HI.U32 R208, R200, c[0x0][0x2c8], RZ ;  /* 0x0000b200c8d05a27 */ /* 0x000fe200078e00ff */
[----:B------:R-:W-:-:S03]  /*bfa0*/  IADD3 R212, P5, R196, 0x40, RZ ;  /* 0x00000040c4d47810 */ /* 0x000fc60007fbe0ff */
[----:B------:R-:W-:Y:S01]  /*bfb0*/  IMAD.X R213, RZ, RZ, R199, P0 ;  /* 0x000000ffffd57224 */ /* 0x000fe200000e06c7 */
[----:B------:R-:W-:Y:S01]  /*bfc0*/  @P4 SHF.R.U32.HI R208, RZ, c[0x0][0x2cc], R208 ;  /* 0x0000b300ffd04a19 */ /* 0x000fe200000116d0 */
[--C-:B------:R-:W-:Y:S02]  /*bfd0*/  IMAD.X R211, RZ, RZ, R203.reuse, P5 ;  /* 0x000000ffffd37224 */ /* 0x100fe400028e06cb */
[----:B------:R-:W-:Y:S02]  /*bfe0*/  IMAD.X R209, RZ, RZ, R203, P6 ;  /* 0x000000ffffd17224 */ /* 0x000fe400030e06cb */
.L_x_829:
[----:B------:R-:W-:Y:S04]  /*bff0*/  DEPBAR.LE SB0, 0x2 ;  /* 0x000080800000791a */ /* 0x000fe80000000000 */
[----:B------:R-:W-:Y:S01]  /*c000*/  BAR.SYNC.DEFER_BLOCKING 0x0 ;  /* 0x0000000000007b1d */ /* 0x000fe20000010000 */
[----:B------:R-:W-:Y:S01]  /*c010*/  UIMAD UR4, UR5, 0x6000, URZ ;  /* 0x00006000050478a4 */ /* 0x000fe2000f8e023f */
[----:B------:R-:W-:Y:S01]  /*c020*/  IMAD.U32 R175, RZ, RZ, UR15 ;  /* 0x0000000fffaf7e24 */ /* 0x000fe2000f8e00ff */
[----:B------:R-:W-:Y:S04]  /*c030*/  UISETP.GE.AND UP1, UPT, UR10, UR17, UPT ;  /* 0x000000110a00728c */ /* 0x000fe8000bf26270 */
[----:B------:R-:W-:Y:S02]  /*c040*/  IADD3 R0, R188, UR4, RZ ;  /* 0x00000004bc007c10 */ /* 0x000fe4000fffe0ff */
[----:B------:R-:W-:Y:S03]  /*c050*/  PLOP3.LUT P0, PT, PT, PT, UP1, 0x80, 0x0 ;  /* 0x000000000000781c */ /* 0x000fe60003f0f018 */
[----:B------:R-:W-:Y:S01]  /*c060*/  IMAD.IADD R192, R189, 0x1, R0 ;  /* 0x00000001bdc07824 */ /* 0x000fe200078e0200 */
[----:B------:R-:W-:Y:S01]  /*c070*/  IADD3 R0, R133, R0, RZ ;  /* 0x0000000085007210 */ /* 0x000fe20007ffe0ff */
[----:B------:R-:W-:Y:S04]  /*c080*/  @!UP1 UIADD3 UR7, UR17, -0x1, URZ ;  /* 0xffffffff11079890 */ /* 0x000fe8000fffe03f */
[----:B------:R-:W-:Y:S02]  /*c090*/  @!UP1 USHF.R.S32.HI UR6, URZ, 0x1f, UR7 ;  /* 0x0000001f3f069899 */ /* 0x000fe40008011407 */
[----:B------:R-:W-:Y:S02]  /*c0a0*/  @!UP1 UIMAD.WIDE.U32 UR20, UR7, UR8, URZ ;  /* 0x00000008071492a5 */ /* 0x000fe4000f8e003f */
[----:B------:R-:W-:Y:S01]  /*c0b0*/  @!UP1 UIMAD UR6, UR6, UR8, URZ ;  /* 0x00000008060692a4 */ /* 0x000fe2000f8e023f */
[----:B------:R-:W-:Y:S01]  /*c0c0*/  @!P0 IMAD R175, R175, 0x6000, R204 ;  /* 0x00006000afaf8824 */ /* 0x000fe200078e02cc */
[----:B------:R-:W-:Y:S02]  /*c0d0*/  LDSM.16.M88.4 R32, [R190] ;  /* 0x00000000be20783b */ /* 0x000fe40000000200 */
[----:B------:R-:W-:Y:S02]  /*c0e0*/  @!UP1 UIMAD UR6, UR7, UR9, UR6 ;  /* 0x00000009070692a4 */ /* 0x000fe4000f8e0206 */
[----:B------:R-:W-:Y:S02]  /*c0f0*/  @!UP1 USHF.L.U32 UR7, UR20, 0x6, URZ ;  /* 0x0000000614079899 */ /* 0x000fe4000800063f */
[----:B------:R-:W-:Y:S01]  /*c100*/  @!UP1 UIADD3 UR6, UR21, UR6, URZ ;  /* 0x0000000615069290 */ /* 0x000fe2000fffe03f */
[----:B------:R-:W1:Y:S03]  /*c110*/  LDSM.16.M88.4 R8, [R188+UR4+0xc100] ;  /* 0x00c10004bc08783b */ /* 0x000e660008000200 */
[----:B------:R-:W-:Y:S01]  /*c120*/  @!P0 IADD3 R2, P5, R194, UR7, RZ ;  /* 0x00000007c2028c10 */ /* 0x000fe2000ffbe0ff */
[----:B------:R-:W-:Y:S02]  /*c130*/  @!UP1 USHF.L.U64.HI UR6, UR20, 0x6, UR6 ;  /* 0x0000000614069899 */ /* 0x000fe40008010206 */
[----:B------:R-:W-:Y:S01]  /*c140*/  @!UP1 UIADD3 UR20, UP0, UR12, UR7, URZ ;  /* 0x000000070c149290 */ /* 0x000fe2000ff1e03f */
[----:B------:R-:W2:Y:S01]  /*c150*/  LDSM.16.M88.4 R16, [R188+UR4+0xc900] ;  /* 0x00c90004bc10783b */ /* 0x000ea20008000200 */
[----:B------:R-:W-:Y:S02]  /*c160*/  @!P0 LEA R176, P4, R2, c[0x0][0x1f8], 0x1 ;  /* 0x00007e0002b08a11 */ /* 0x000fe400078808ff */
[----:B------:R-:W-:Y:S02]  /*c170*/  @!P0 IADD3.X R29, R199, UR6, RZ, P5, !PT ;  /* 0x00000006c71d8c10 */ /* 0x000fe4000affe4ff */
[----:B------:R-:W-:Y:S02]  /*c180*/  @!P0 IADD3 R30, P5, R214, UR7, RZ ;  /* 0x00000007d61e8c10 */ /* 0x000fe4000ffbe0ff */
[----:B------:R-:W3:Y:S01]  /*c190*/  LDSM.16.M88.4 R24, [R188+UR4+0xd100] ;  /* 0x00d10004bc18783b */ /* 0x000ee20008000200 */
[----:B------:R-:W-:Y:S02]  /*c1a0*/  @!P0 LEA.HI.X R177, R2, c[0x0][0x1fc], R29, 0x1, P4 ;  /* 0x00007f0002b18a11 */ /* 0x000fe400020f0c1d */
[----:B------:R-:W-:Y:S01]  /*c1b0*/  @!P0 IADD3 R29, P6, R207, UR7, RZ ;  /* 0x00000007cf1d8c10 */ /* 0x000fe2000ffde0ff */
[----:B------:R-:W-:Y:S01]  /*c1c0*/  @!UP1 UIADD3.X UR7, UR11, UR6, URZ, UP0, !UPT ;  /* 0x000000060b079290 */ /* 0x000fe200087fe43f */
[----:B------:R-:W-:Y:S01]  /*c1d0*/  @!P0 IADD3.X R31, R213, UR6, RZ, P5, !PT ;  /* 0x00000006d51f8c10 */ /* 0x000fe2000affe4ff */
[----:B------:R-:W-:Y:S01]  /*c1e0*/  UISETP.GE.AND UP0, UPT, UR15, 0x1, UPT ;  /* 0x000000010f00788c */ /* 0x000fe2000bf06270 */
[----:B------:R-:W4:Y:S01]  /*c1f0*/  LDSM.16.M88.4 R136, [R188+UR4+0xd900] ;  /* 0x00d90004bc88783b */ /* 0x000f220008000200 */
[C---:B------:R-:W-:Y:S02]  /*c200*/  @!P0 LEA R170, P5, R30.reuse, c[0x0][0x1f8], 0x1 ;  /* 0x00007e001eaa8a11 */ /* 0x040fe400078a08ff */
[----:B------:R-:W-:Y:S01]  /*c210*/  @!P0 IADD3.X R28, R215, UR6, RZ, P6, !PT ;  /* 0x00000006d71c8c10 */ /* 0x000fe2000b7fe4ff */
[----:B------:R-:W-:Y:S01]  /*c220*/  USHF.L.U32 UR6, UR17, 0x6, URZ ;  /* 0x0000000611067899 */ /* 0x000fe2000800063f */
[C---:B------:R-:W-:Y:S02]  /*c230*/  @!P0 LEA R172, P6, R29.reuse, c[0x0][0x1f8], 0x1 ;  /* 0x00007e001dac8a11 */ /* 0x040fe400078c08ff */
[----:B------:R-:W-:Y:S01]  /*c240*/  LDSM.16.M88.4 R140, [R186] ;  /* 0x00000000ba8c783b */ /* 0x000fe20000000200 */
[----:B------:R-:W-:Y:S02]  /*c250*/  @!P0 LEA.HI.X R171, R30, c[0x0][0x1fc], R31, 0x1, P5 ;  /* 0x00007f001eab8a11 */ /* 0x000fe400028f0c1f */
[----:B------:R-:W-:Y:S02]  /*c260*/  @!P0 LEA.HI.X R173, R29, c[0x0][0x1fc], R28, 0x1, P6 ;  /* 0x00007f001dad8a11 */ /* 0x000fe400030f0c1c */
[----:B------:R-:W-:Y:S02]  /*c270*/  @!P0 IADD3 R2, P4, R194, UR20, RZ ;  /* 0x00000014c2028c10 */ /* 0x000fe4000ff9e0ff */
[----:B------:R-:W5:Y:S02]  /*c280*/  LDSM.16.M88.4 R144, [R192+0xc100] ;  /* 0x00c10000c090783b */ /* 0x000f640000000200 */
[----:B------:R-:W-:Y:S02]  /*c290*/  @!P0 IADD3.X R149, R199, UR7, RZ, P4, !PT ;  /* 0x00000007c7958c10 */ /* 0x000fe4000a7fe4ff */
[C---:B------:R-:W-:Y:S01]  /*c2a0*/  @!P0 LEA R168, P4, R2.reuse, c[0x0][0x1f8], 0x1 ;  /* 0x00007e0002a88a11 */ /* 0x040fe200078808ff */
[C---:B-1----:R-:W-:Y:S03]  /*c2b0*/  HMMA.16816.F32 R4, R32.reuse, R8, RZ ;  /* 0x000000082004723c */ /* 0x042fe600000018ff */
[----:B------:R-:W-:Y:S02]  /*c2c0*/  @!P0 LEA.HI.X R169, R2, c[0x0][0x1fc], R149, 0x1, P4 ;  /* 0x00007f0002a98a11 */ /* 0x000fe400020f0c95 */
[----:B------:R-:W1:Y:S01]  /*c2d0*/  LDSM.16.M88.4 R148, [R192+0xc900] ;  /* 0x00c90000c094783b */ /* 0x000e620000000200 */
[----:B------:R-:W-:Y:S02]  /*c2e0*/  @!P0 IADD3 R2, P5, R214, UR20, RZ ;  /* 0x00000014d6028c10 */ /* 0x000fe4000ffbe0ff */
[C---:B------:R-:W-:Y:S04]  /*c2f0*/  HMMA.16816.F32 R8, R32.reuse, R10, RZ ;  /* 0x0000000a2008723c */ /* 0x040fe800000018ff */
[----:B------:R-:W-:Y:S04]  /*c300*/  @!P0 IADD3.X R153, R213, UR7, RZ, P5, !PT ;  /* 0x00000007d5998c10 */ /* 0x000fe8000affe4ff */
[C---:B--2---:R-:W-:Y:S08]  /*c310*/  HMMA.16816.F32 R12, R32.reuse, R16, RZ ;  /* 0x00000010200c723c */ /* 0x044ff000000018ff */
[C---:B------:R-:W-:Y:S08]  /*c320*/  HMMA.16816.F32 R16, R32.reuse, R18, RZ ;  /* 0x000000122010723c */ /* 0x040ff000000018ff */
[C---:B---3--:R-:W-:Y:S08]  /*c330*/  HMMA.16816.F32 R20, R32.reuse, R24, RZ ;  /* 0x000000182014723c */ /* 0x048ff000000018ff */
[C---:B------:R-:W-:Y:S08]  /*c340*/  HMMA.16816.F32 R24, R32.reuse, R26, RZ ;  /* 0x0000001a2018723c */ /* 0x040ff000000018ff */
[C---:B----4-:R-:W-:Y:S07]  /*c350*/  HMMA.16816.F32 R28, R32.reuse, R136, RZ ;  /* 0x00000088201c723c */ /* 0x050fee00000018ff */
[----:B------:R-:W-:Y:S01]  /*c360*/  @!P0 IADD3 R137, P4, R207, UR20, RZ ;  /* 0x00000014cf898c10 */ /* 0x000fe2000ff9e0ff */
[----:B------:R-:W-:Y:S04]  /*c370*/  HMMA.16816.F32 R32, R32, R138, RZ ;  /* 0x0000008a2020723c */ /* 0x000fe800000018ff */
[----:B------:R-:W-:Y:S02]  /*c380*/  @!P0 LEA R178, P6, R137, c[0x0][0x1f8], 0x1 ;  /* 0x00007e0089b28a11 */ /* 0x000fe400078c08ff */
[----:B------:R-:W-:Y:S02]  /*c390*/  @!P0 IADD3.X R136, R215, UR7, RZ, P4, !PT ;  /* 0x00000007d7888c10 */ /* 0x000fe4000a7fe4ff */
[C---:B-----5:R-:W-:Y:S05]  /*c3a0*/  HMMA.16816.F32 R4, R140.reuse, R144, R4 ;  /* 0x000000908c04723c */ /* 0x060fea0000001804 */
[C---:B------:R-:W-:Y:S02]  /*c3b0*/  @!P0 LEA R180, P4, R2.reuse, c[0x0][0x1f8], 0x1 ;  /* 0x00007e0002b48a11 */ /* 0x040fe400078808ff */
[----:B------:R-:W-:Y:S01]  /*c3c0*/  @!P0 LEA.HI.X R179, R137, c[0x0][0x1fc], R136, 0x1, P6 ;  /* 0x00007f0089b38a11 */ /* 0x000fe200030f0c88 */
[C---:B------:R-:W-:Y:S01]  /*c3d0*/  HMMA.16816.F32 R8, R140.reuse, R146, R8 ;  /* 0x000000928c08723c */ /* 0x040fe20000001808 */
[----:B------:R-:W2:Y:S03]  /*c3e0*/  LDSM.16.M88.4 R136, [R192+0xd100] ;  /* 0x00d10000c088783b */ /* 0x000ea60000000200 */
[----:B------:R-:W-:Y:S01]  /*c3f0*/  @!P0 LEA.HI.X R181, R2, c[0x0][0x1fc], R153, 0x1, P4 ;  /* 0x00007f0002b58a11 */ /* 0x000fe200020f0c99 */
[C---:B------:R-:W-:Y:S03]  /*c400*/  IMAD.IADD R2, R133.reuse, 0x1, R192 ;  /* 0x0000000185027824 */ /* 0x040fe600078e02c0 */
[C---:B-1----:R-:W-:Y:S01]  /*c410*/  HMMA.16816.F32 R12, R140.reuse, R148, R12 ;  /* 0x000000948c0c723c */ /* 0x042fe2000000180c */
[----:B------:R-:W1:Y:S07]  /*c420*/  LDSM.16.M88.4 R152, [R192+0xd900] ;  /* 0x00d90000c098783b */ /* 0x000e6e0000000200 */
[C---:B------:R-:W-:Y:S01]  /*c430*/  HMMA.16816.F32 R16, R140.reuse, R150, R16 ;  /* 0x000000968c10723c */ /* 0x040fe20000001810 */
[----:B------:R-:W-:Y:S01]  /*c440*/  @!PT LDS RZ, [RZ] ;  /* 0x00000000fffff984 */ /* 0x000fe20000000800 */
[----:B------:R-:W-:Y:S01]  /*c450*/  @!PT LDS RZ, [RZ] ;  /* 0x00000000fffff984 */ /* 0x000fe20000000800 */
[----:B------:R-:W-:Y:S01]  /*c460*/  @!PT LDS RZ, [RZ] ;  /* 0x00000000fffff984 */ /* 0x000fe20000000800 */
[----:B------:R3:W-:Y:S07]  /*c470*/  @!P0 LDGSTS.E.BYPASS.LTC128B.128 [R175], [R176.64], !P3 ;  /* 0x00000000b0af8fae */ /* 0x0007ee000d901d52 */
[----:B------:R3:W-:Y:S07]  /*c480*/  @!P0 LDGSTS.E.BYPASS.LTC128B.128 [R175+0x2000], [R172.64], !P2 ;  /* 0x02000000acaf8fae */ /* 0x0007ee000d101d52 */
[----:B------:R4:W-:Y:S07]  /*c490*/  @!P0 LDGSTS.E.BYPASS.LTC128B.128 [R175+0x4000], [R170.64], !P1 ;  /* 0x04000000aaaf8fae */ /* 0x0009ee000c901d52 */
[----:B------:R4:W-:Y:S01]  /*c4a0*/  @!P0 LDGSTS.E.BYPASS.LTC128B.128 [R175+0x1000], [R168.64], !P3 ;  /* 0x01000000a8af8fae */ /* 0x0009e2000d901d52 */
[C---:B--2---:R-:W-:Y:S06]  /*c4b0*/  HMMA.16816.F32 R20, R140.reuse, R136, R20 ;  /* 0x000000888c14723c */ /* 0x044fec0000001814 */
[----:B------:R3:W-:Y:S02]  /*c4c0*/  @!P0 LDGSTS.E.BYPASS.LTC128B.128 [R175+0x3000], [R178.64], !P2 ;  /* 0x03000000b2af8fae */ /* 0x0007e4000d101d52 */
[C---:B------:R-:W-:Y:S05]  /*c4d0*/  HMMA.16816.F32 R24, R140.reuse, R138, R24 ;  /* 0x0000008a8c18723c */ /* 0x040fea0000001818 */
[----:B------:R3:W-:Y:S01]  /*c4e0*/  @!P0 LDGSTS.E.BYPASS.LTC128B.128 [R175+0x5000], [R180.64], !P1 ;  /* 0x05000000b4af8fae */ /* 0x0007e2000c901d52 */
[----:B------:R-:W-:Y:S02]  /*c4f0*/  PLOP3.LUT P0, PT, PT, PT, UP3, 0x80, 0x0 ;  /* 0x000000000000781c */ /* 0x000fe40003f0f038 */
[C---:B-1----:R-:W-:Y:S04]  /*c500*/  HMMA.16816.F32 R28, R140.reuse, R152, R28 ;  /* 0x000000988c1c723c */ /* 0x042fe8000000181c */
[----:B------:R-:W-:Y:S04]  /*c510*/  LDSM.16.M88.4 R156, [R185] ;  /* 0x00000000b99c783b */ /* 0x000fe80000000200 */
[----:B------:R-:W-:Y:S03]  /*c520*/  HMMA.16816.F32 R32, R140, R154, R32 ;  /* 0x0000009a8c20723c */ /* 0x000fe60000001820 */
[----:B------:R-:W1:Y:S07]  /*c530*/  LDSM.16.M88.4 R160, [R0+0xc100] ;  /* 0x00c1000000a0783b */ /* 0x000e6e0000000200 */
[----:B------:R-:W2:Y:S07]  /*c540*/  LDSM.16.M88.4 R164, [R0+0xc900] ;  /* 0x00c9000000a4783b */ /* 0x000eae0000000200 */
[----:B------:R-:W5:Y:S07]  /*c550*/  LDSM.16.M88.4 R144, [R0+0xd100] ;  /* 0x00d100000090783b */ /* 0x000f6e0000000200 */
[----:B------:R-:W3:Y:S07]  /*c560*/  LDSM.16.M88.4 R148, [R0+0xd900] ;  /* 0x00d900000094783b */ /* 0x000eee0000000200 */
[----:B------:R-:W-:Y:S07]  /*c570*/  LDSM.16.M88.4 R136, [R184] ;  /* 0x00000000b888783b */ /* 0x000fee0000000200 */
[----:B----4-:R-:W4:Y:S01]  /*c580*/  LDSM.16.M88.4 R168, [R2+0xc100] ;  /* 0x00c1000002a8783b */ /* 0x010f220000000200 */
[C---:B-1----:R-:W-:Y:S06]  /*c590*/  HMMA.16816.F32 R4, R156.reuse, R160, R4 ;  /* 0x000000a09c04723c */ /* 0x042fec0000001804 */
[----:B------:R-:W1:Y:S02]  /*c5a0*/  LDSM.16.M88.4 R140, [R2+0xc900] ;  /* 0x00c90000028c783b */ /* 0x000e640000000200 */
[C---:B------:R-:W-:Y:S05]  /*c5b0*/  HMMA.16816.F32 R8, R156.reuse, R162, R8 ;  /* 0x000000a29c08723c */ /* 0x040fea0000001808 */
[----:B------:R-:W1:Y:S03]  /*c5c0*/  LDSM.16.M88.4 R152, [R2+0xd100] ;  /* 0x00d100000298783b */ /* 0x000e660000000200 */
[C---:B--2---:R-:W-:Y:S04]  /*c5d0*/  HMMA.16816.F32 R12, R156.reuse, R164, R12 ;  /* 0x000000a49c0c723c */ /* 0x044fe8000000180c */
[----:B------:R-:W2:Y:S04]  /*c5e0*/  LDSM.16.M88.4 R160, [R2+0xd900] ;  /* 0x00d9000002a0783b */ /* 0x000ea80000000200 */
[C---:B------:R-:W-:Y:S03]  /*c5f0*/  HMMA.16816.F32 R16, R156.reuse, R166, R16 ;  /* 0x000000a69c10723c */ /* 0x040fe60000001810 */
[----:B------:R-:W-:Y:S05]  /*c600*/  LDSM.16.M88.4 R164, [R188+UR4+0xe100] ;  /* 0x00e10004bca4783b */ /* 0x000fea0008000200 */
[C---:B-----5:R-:W-:Y:S02]  /*c610*/  HMMA.16816.F32 R20, R156.reuse, R144, R20 ;  /* 0x000000909c14723c */ /* 0x060fe40000001814 */
[----:B---3--:R-:W-:Y:S06]  /*c620*/  LDSM.16.M88.4 R172, [R192+0xf900] ;  /* 0x00f90000c0ac783b */ /* 0x008fec0000000200 */
[C---:B------:R-:W-:Y:S01]  /*c630*/  HMMA.16816.F32 R24, R156.reuse, R146, R24 ;  /* 0x000000929c18723c */ /* 0x040fe20000001818 */
[----:B------:R-:W3:Y:S07]  /*c640*/  LDSM.16.M88.4 R144, [R190+0x4000] ;  /* 0x00400000be90783b */ /* 0x000eee0000000200 */
[C---:B------:R-:W-:Y:S01]  /*c650*/  HMMA.16816.F32 R28, R156.reuse, R148, R28 ;  /* 0x000000949c1c723c */ /* 0x040fe2000000181c */
[----:B------:R-:W-:Y:S07]  /*c660*/  LDSM.16.M88.4 R176, [R190+0x8000] ;  /* 0x00800000beb0783b */ /* 0x000fee0000000200 */
[----:B------:R-:W-:Y:S01]  /*c670*/  HMMA.16816.F32 R32, R156, R150, R32 ;  /* 0x000000969c20723c */ /* 0x000fe20000001820 */
[----:B------:R-:W5:Y:S07]  /*c680*/  LDSM.16.M88.4 R148, [R188+UR4+0xe900] ;  /* 0x00e90004bc94783b */ /* 0x000f6e0008000200 */
[C---:B----4-:R-:W-:Y:S01]  /*c690*/  HMMA.16816.F32 R4, R136.reuse, R168, R4 ;  /* 0x000000a88804723c */ /* 0x050fe20000001804 */
[----:B------:R-:W4:Y:S07]  /*c6a0*/  LDSM.16.M88.4 R156, [R188+UR4+0xf100] ;  /* 0x00f10004bc9c783b */ /* 0x000f2e0008000200 */
[C---:B------:R-:W-:Y:S01]  /*c6b0*/  HMMA.16816.F32 R8, R136.reuse, R170, R8 ;  /* 0x000000aa8808723c */ /* 0x040fe20000001808 */
[----:B------:R-:W3:Y:S07]  /*c6c0*/  LDSM.16.M88.4 R168, [R188+UR4+0xf900] ;  /* 0x00f90004bca8783b */ /* 0x000eee0008000200 */
[C---:B-1----:R-:W-:Y:S01]  /*c6d0*/  HMMA.16816.F32 R12, R136.reuse, R140, R12 ;  /* 0x0000008c880c723c */ /* 0x042fe2000000180c */
[----:B------:R-:W-:Y:S07]  /*c6e0*/  LDSM.16.M88.4 R180, [R188+UR4+0x10100] ;  /* 0x01010004bcb4783b */ /* 0x000fee0008000200 */
[C---:B------:R-:W-:Y:S01]  /*c6f0*/  HMMA.16816.F32 R16, R136.reuse, R142, R16 ;  /* 0x0000008e8810723c */ /* 0x040fe20000001810 */
[----:B------:R-:W-:Y:S07]  /*c700*/  LDSM.16.M88.4 R140, [R192+0xe100] ;  /* 0x00e10000c08c783b */ /* 0x000fee0000000200 */
[C---:B------:R-:W-:Y:S01]  /*c710*/  HMMA.16816.F32 R20, R136.reuse, R152, R20 ;  /* 0x000000988814723c */ /* 0x040fe20000001814 */
[----:B------:R-:W0:Y:S07]  /*c720*/  LDGDEPBAR ;  /* 0x00000000000079af */ /* 0x000e2e0000000000 */
[C---:B------:R-:W-:Y:S01]  /*c730*/  HMMA.16816.F32 R24, R136.reuse, R154, R24 ;  /* 0x0000009a8818723c */ /* 0x040fe20000001818 */
[----:B------:R-:W-:Y:S07]  /*c740*/  LDSM.16.M88.4 R152, [R192+0xe900] ;  /* 0x00e90000c098783b */ /* 0x000fee0000000200 */
[C---:B--2---:R-:W-:Y:S08]  /*c750*/  HMMA.16816.F32 R28, R136.reuse, R160, R28 ;  /* 0x000000a0881c723c */ /* 0x044ff0000000181c */
[----:B------:R-:W-:Y:S01]  /*c760*/  HMMA.16816.F32 R32, R136, R162, R32 ;  /* 0x000000a28820723c */ /* 0x000fe20000001820 */
[----:B------:R-:W1:Y:S07]  /*c770*/  LDSM.16.M88.4 R136, [R186+0x4000] ;  /* 0x00400000ba88783b */ /* 0x000e6e0000000200 */
[C---:B---3--:R-:W-:Y:S01]  /*c780*/  HMMA.16816.F32 R4, R144.reuse, R164, R4 ;  /* 0x000000a49004723c */ /* 0x048fe20000001804 */
[----:B------:R-:W2:Y:S07]  /*c790*/  LDSM.16.M88.4 R160, [R192+0xf100] ;  /* 0x00f10000c0a0783b */ /* 0x000eae0000000200 */
[C---:B------:R-:W-:Y:S01]  /*c7a0*/  HMMA.16816.F32 R8, R144.reuse, R166, R8 ;  /* 0x000000a69008723c */ /* 0x040fe20000001808 */
[----:B------:R-:W-:Y:S07]  /*c7b0*/  LDSM.16.M88.4 R164, [R2+0xe100] ;  /* 0x00e1000002a4783b */ /* 0x000fee0000000200 */
[C---:B-----5:R-:W-:Y:S08]  /*c7c0*/  HMMA.16816.F32 R12, R144.reuse, R148, R12 ;  /* 0x00000094900c723c */ /* 0x060ff0000000180c */
[C---:B------:R-:W-:Y:S01]  /*c7d0*/  HMMA.16816.F32 R16, R144.reuse, R150, R16 ;  /* 0x000000969010723c */ /* 0x040fe20000001810 */
[----:B------:R-:W-:Y:S07]  /*c7e0*/  LDSM.16.M88.4 R148, [R185+0x4000] ;  /* 0x00400000b994783b */ /* 0x000fee0000000200 */
[C---:B----4-:R-:W-:Y:S08]  /*c7f0*/  HMMA.16816.F32 R20, R144.reuse, R156, R20 ;  /* 0x0000009c9014723c */ /* 0x050ff00000001814 */
[C---:B------:R-:W-:Y:S01]  /*c800*/  HMMA.16816.F32 R24, R144.reuse, R158, R24 ;  /* 0x0000009e9018723c */ /* 0x040fe20000001818 */
[----:B------:R-:W3:Y:S07]  /*c810*/  LDSM.16.M88.4 R156, [R0+0xe100] ;  /* 0x00e10000009c783b */ /* 0x000eee0000000200 */
        /* <DEDUP_REMOVED lines=9> */
[C---:B--2---:R-:W-:Y:S08]  /*c8b0*/  HMMA.16816.F32 R20, R136.reuse, R160, R20 ;  /* 0x000000a08814723c */ /* 0x044ff00000001814 */
[C---:B------:R-:W-:Y:S01]  /*c8c0*/  HMMA.16816.F32 R24, R136.reuse, R162, R24 ;  /* 0x000000a28818723c */ /* 0x040fe20000001818 */
[----:B------:R-:W2:Y:S07]  /*c8d0*/  LDSM.16.M88.4 R160, [R184+0x4000] ;  /* 0x00400000b8a0783b */ /* 0x000eae0000000200 */
[C---:B------:R-:W-:Y:S08]  /*c8e0*/  HMMA.16816.F32 R28, R136.reuse, R172, R28 ;  /* 0x000000ac881c723c */ /* 0x040ff0000000181c */
[----:B------:R-:W-:Y:S07]  /*c8f0*/  HMMA.16816.F32 R32, R136, R174, R32 ;  /* 0x000000ae8820723c */ /* 0x000fee0000001820 */
[----:B------:R-:W-:Y:S01]  /*c900*/  IADD3 R136, R133, UR4, R188 ;  /* 0x0000000485887c10 */ /* 0x000fe2000fffe0bc */
[C---:B---3--:R-:W-:Y:S05]  /*c910*/  HMMA.16816.F32 R4, R148.reuse, R156, R4 ;  /* 0x0000009c9404723c */ /* 0x048fea0000001804 */
[----:B------:R-:W-:Y:S03]  /*c920*/  IADD3 R191, R189, R136, RZ ;  /* 0x00000088bdbf7210 */ /* 0x000fe60007ffe0ff */
[C---:B------:R-:W-:Y:S01]  /*c930*/  HMMA.16816.F32 R8, R148.reuse, R158, R8 ;  /* 0x0000009e9408723c */ /* 0x040fe20000001808 */
[----:B------:R-:W-:Y:S07]  /*c940*/  LDSM.16.M88.4 R156, [R192+0x10100] ;  /* 0x01010000c09c783b */ /* 0x000fee0000000200 */
[C---:B-1----:R-:W-:Y:S01]  /*c950*/  HMMA.16816.F32 R12, R148.reuse, R140, R12 ;  /* 0x0000008c940c723c */ /* 0x042fe2000000180c */
[----:B------:R-:W1:Y:S07]  /*c960*/  LDSM.16.M88.4 R136, [R191+0xe900] ;  /* 0x00e90000bf88783b */ /* 0x000e6e0000000200 */
[C---:B------:R-:W-:Y:S01]  /*c970*/  HMMA.16816.F32 R16, R148.reuse, R142, R16 ;  /* 0x0000008e9410723c */ /* 0x040fe20000001810 */
[----:B------:R-:W3:Y:S07]  /*c980*/  LDSM.16.M88.4 R168, [R191+0xf100] ;  /* 0x00f10000bfa8783b */ /* 0x000eee0000000200 */
[C---:B------:R-:W-:Y:S01]  /*c990*/  HMMA.16816.F32 R20, R148.reuse, R144, R20 ;  /* 0x000000909414723c */ /* 0x040fe20000001814 */
[----:B------:R-:W5:Y:S07]  /*c9a0*/  LDSM.16.M88.4 R172, [R191+0xf900] ;  /* 0x00f90000bfac783b */ /* 0x000f6e0000000200 */
[C---:B------:R-:W-:Y:S01]  /*c9b0*/  HMMA.16816.F32 R24, R148.reuse, R146, R24 ;  /* 0x000000929418723c */ /* 0x040fe20000001818 */
[----:B------:R-:W3:Y:S07]  /*c9c0*/  LDSM.16.M88.4 R140, [R188+UR4+0x10900] ;  /* 0x01090004bc8c783b */ /* 0x000eee0008000200 */
[C---:B----4-:R-:W-:Y:S01]  /*c9d0*/  HMMA.16816.F32 R28, R148.reuse, R152, R28 ;  /* 0x00000098941c723c */ /* 0x050fe2000000181c */
[----:B------:R-:W4:Y:S07]  /*c9e0*/  LDSM.16.M88.4 R144, [R188+UR4+0x11100] ;  /* 0x01110004bc90783b */ /* 0x000f2e0008000200 */
[----:B------:R-:W-:Y:S01]  /*c9f0*/  HMMA.16816.F32 R32, R148, R154, R32 ;  /* 0x0000009a9420723c */ /* 0x000fe20000001820 */
[----:B------:R-:W4:Y:S07]  /*ca00*/  LDSM.16.M88.4 R148, [R188+UR4+0x11900] ;  /* 0x01190004bc94783b */ /* 0x000f2e0008000200 */
[C---:B--2---:R-:W-:Y:S01]  /*ca10*/  HMMA.16816.F32 R4, R160.reuse, R164, R4 ;  /* 0x000000a4a004723c */ /* 0x044fe20000001804 */
[----:B------:R-:W2:Y:S07]  /*ca20*/  LDSM.16.M88.4 R152, [R186+0x8000] ;  /* 0x00800000ba98783b */ /* 0x000eae0000000200 */
[C---:B------:R-:W-:Y:S01]  /*ca30*/  HMMA.16816.F32 R8, R160.reuse, R166, R8 ;  /* 0x000000a6a008723c */ /* 0x040fe20000001808 */
[----:B------:R-:W-:Y:S07]  /*ca40*/  LDSM.16.M88.4 R164, [R192+0x11900] ;  /* 0x01190000c0a4783b */ /* 0x000fee0000000200 */
[C---:B-1----:R-:W-:Y:S08]  /*ca50*/  HMMA.16816.F32 R12, R160.reuse, R136, R12 ;  /* 0x00000088a00c723c */ /* 0x042ff0000000180c */
[C---:B------:R-:W-:Y:S01]  /*ca60*/  HMMA.16816.F32 R16, R160.reuse, R138, R16 ;  /* 0x0000008aa010723c */ /* 0x040fe20000001810 */
[----:B------:R-:W1:Y:S07]  /*ca70*/  LDSM.16.M88.4 R136, [R192+0x10900] ;  /* 0x01090000c088783b */ /* 0x000e6e0000000200 */
[C---:B---3--:R-:W-:Y:S08]  /*ca80*/  HMMA.16816.F32 R20, R160.reuse, R168, R20 ;  /* 0x000000a8a014723c */ /* 0x048ff00000001814 */
[C---:B------:R-:W-:Y:S01]  /*ca90*/  HMMA.16816.F32 R24, R160.reuse, R170, R24 ;  /* 0x000000aaa018723c */ /* 0x040fe20000001818 */
[----:B------:R-:W-:Y:S07]  /*caa0*/  LDSM.16.M88.4 R168, [R185+0x8000] ;  /* 0x00800000b9a8783b */ /* 0x000fee0000000200 */
[C---:B-----5:R-:W-:Y:S08]  /*cab0*/  HMMA.16816.F32 R28, R160.reuse, R172, R28 ;  /* 0x000000aca01c723c */ /* 0x060ff0000000181c */
[----:B------:R-:W-:Y:S01]  /*cac0*/  HMMA.16816.F32 R32, R160, R174, R32 ;  /* 0x000000aea020723c */ /* 0x000fe20000001820 */
[----:B------:R-:W3:Y:S07]  /*cad0*/  LDSM.16.M88.4 R160, [R192+0x11100] ;  /* 0x01110000c0a0783b */ /* 0x000eee0000000200 */
[C---:B------:R-:W-:Y:S01]  /*cae0*/  HMMA.16816.F32 R4, R176.reuse, R180, R4 ;  /* 0x000000b4b004723c */ /* 0x040fe20000001804 */
[----:B------:R-:W5:Y:S07]  /*caf0*/  LDSM.16.M88.4 R172, [R0+0x10100] ;  /* 0x0101000000ac783b */ /* 0x000f6e0000000200 */
[C---:B------:R-:W-:Y:S01]  /*cb00*/  HMMA.16816.F32 R8, R176.reuse, R182, R8 ;  /* 0x000000b6b008723c */ /* 0x040fe20000001808 */
[----:B------:R-:W-:Y:S07]  /*cb10*/  LDSM.16.M88.4 R180, [R2+0x10100] ;  /* 0x0101000002b4783b */ /* 0x000fee0000000200 */
[C---:B------:R-:W-:Y:S08]  /*cb20*/  HMMA.16816.F32 R12, R176.reuse, R140, R12 ;  /* 0x0000008cb00c723c */ /* 0x040ff0000000180c */
[C---:B------:R-:W-:Y:S01]  /*cb30*/  HMMA.16816.F32 R16, R176.reuse, R142, R16 ;  /* 0x0000008eb010723c */ /* 0x040fe20000001810 */
[----:B------:R-:W1:Y:S07]  /*cb40*/  LDSM.16.M88.4 R140, [R0+0x10900] ;  /* 0x01090000008c783b */ /* 0x000e6e0000000200 */
[C---:B----4-:R-:W-:Y:S08]  /*cb50*/  HMMA.16816.F32 R20, R176.reuse, R144, R20 ;  /* 0x00000090b014723c */ /* 0x050ff00000001814 */
[C---:B------:R-:W-:Y:S01]  /*cb60*/  HMMA.16816.F32 R24, R176.reuse, R146, R24 ;  /* 0x00000092b018723c */ /* 0x040fe20000001818 */
[----:B------:R-:W4:Y:S07]  /*cb70*/  LDSM.16.M88.4 R144, [R0+0x11100] ;  /* 0x011100000090783b */ /* 0x000f2e0000000200 */
[C---:B------:R-:W-:Y:S08]  /*cb80*/  HMMA.16816.F32 R28, R176.reuse, R148, R28 ;  /* 0x00000094b01c723c */ /* 0x040ff0000000181c */
[----:B------:R-:W-:Y:S01]  /*cb90*/  HMMA.16816.F32 R32, R176, R150, R32 ;  /* 0x00000096b020723c */ /* 0x000fe20000001820 */
[----:B------:R-:W3:Y:S07]  /*cba0*/  LDSM.16.M88.4 R148, [R0+0x11900] ;  /* 0x011900000094783b */ /* 0x000eee0000000200 */
[----:B------:R-:W4:Y:S01]  /*cbb0*/  LDSM.16.M88.4 R176, [R184+0x8000] ;  /* 0x00800000b8b0783b */ /* 0x000f220000000200 */
[C---:B--2---:R-:W-:Y:S08]  /*cbc0*/  HMMA.16816.F32 R4, R152.reuse, R156, R4 ;  /* 0x0000009c9804723c */ /* 0x044ff00000001804 */
[C---:B------:R-:W-:Y:S08]  /*cbd0*/  HMMA.16816.F32 R8, R152.reuse, R158, R8 ;  /* 0x0000009e9808723c */ /* 0x040ff00000001808 */
[C---:B-1----:R-:W-:Y:S08]  /*cbe0*/  HMMA.16816.F32 R12, R152.reuse, R136, R12 ;  /* 0x00000088980c723c */ /* 0x042ff0000000180c */
[C---:B------:R-:W-:Y:S01]  /*cbf0*/  HMMA.16816.F32 R16, R152.reuse, R138, R16 ;  /* 0x0000008a9810723c */ /* 0x040fe20000001810 */
[----:B------:R-:W1:Y:S07]  /*cc00*/  LDSM.16.M88.4 R136, [R191+0x10900] ;  /* 0x01090000bf88783b */ /* 0x000e6e0000000200 */
[C---:B---3--:R-:W-:Y:S08]  /*cc10*/  HMMA.16816.F32 R20, R152.reuse, R160, R20 ;  /* 0x000000a09814723c */ /* 0x048ff00000001814 */
[C---:B------:R-:W-:Y:S08]  /*cc20*/  HMMA.16816.F32 R24, R152.reuse, R162, R24 ;  /* 0x000000a29818723c */ /* 0x040ff00000001818 */
[C---:B------:R-:W-:Y:S08]  /*cc30*/  HMMA.16816.F32 R28, R152.reuse, R164, R28 ;  /* 0x000000a4981c723c */ /* 0x040ff0000000181c */
[----:B------:R-:W-:Y:S08]  /*cc40*/  HMMA.16816.F32 R32, R152, R166, R32 ;  /* 0x000000a69820723c */ /* 0x000ff00000001820 */
[C---:B-----5:R-:W-:Y:S08]  /*cc50*/  HMMA.16816.F32 R4, R168.reuse, R172, R4 ;  /* 0x000000aca804723c */ /* 0x060ff00000001804 */
[C---:B------:R-:W-:Y:S08]  /*cc60*/  HMMA.16816.F32 R8, R168.reuse, R174, R8 ;  /* 0x000000aea808723c */ /* 0x040ff00000001808 */
[C---:B------:R-:W-:Y:S08]  /*cc70*/  HMMA.16816.F32 R12, R168.reuse, R140, R12 ;  /* 0x0000008ca80c723c */ /* 0x040ff0000000180c */
[C---:B------:R-:W-:Y:S08]  /*cc80*/  HMMA.16816.F32 R16, R168.reuse, R142, R16 ;  /* 0x0000008ea810723c */ /* 0x040ff00000001810 */
[C---:B----4-:R-:W-:Y:S08]  /*cc90*/  HMMA.16816.F32 R20, R168.reuse, R144, R20 ;  /* 0x00000090a814723c */ /* 0x050ff00000001814 */
[C---:B------:R-:W-:Y:S08]  /*cca0*/  HMMA.16816.F32 R24, R168.reuse, R146, R24 ;  /* 0x00000092a818723c */ /* 0x040ff00000001818 */
[C---:B------:R-:W-:Y:S08]  /*ccb0*/  HMMA.16816.F32 R28, R168.reuse, R148, R28 ;  /* 0x00000094a81c723c */ /* 0x040ff0000000181c */
[----:B------:R-:W-:Y:S08]  /*ccc0*/  HMMA.16816.F32 R32, R168, R150, R32 ;  /* 0x00000096a820723c */ /* 0x000ff00000001820 */
[C---:B------:R-:W-:Y:S08]  /*ccd0*/  HMMA.16816.F32 R4, R176.reuse, R180, R4 ;  /* 0x000000b4b004723c */ /* 0x040ff00000001804 */
[C---:B------:R-:W-:Y:S08]  /*cce0*/  HMMA.16816.F32 R8, R176.reuse, R182, R8 ;  /* 0x000000b6b008723c */ /* 0x040ff00000001808 */
[C---:B-1----:R-:W-:Y:S08]  /*ccf0*/  HMMA.16816.F32 R12, R176.reuse, R136, R12 ;  /* 0x00000088b00c723c */ /* 0x042ff0000000180c */
        /* <DEDUP_REMOVED lines=18> */
[----:B------:R-:W-:Y:S03]  /*ce20*/  FMUL.FTZ R14, R17, c[0x0][0x320] ;  /* 0x0000c800110e7a20 */ /* 0x000fe60000410000 */
[----:B------:R5:W1:Y:S10]  /*ce30*/  MUFU.TANH R137, R11 ;  /* 0x0000000b00897308 */ /* 0x000a740000002400 */
[----:B------:R-:W1:Y:S10]  /*ce40*/  MUFU.TANH R141, R141 ;  /* 0x0000008d008d7308 */ /* 0x000e740000002400 */
[----:B------:R-:W1:Y:S01]  /*ce50*/  MUFU.TANH R0, R0 ;  /* 0x0000000000007308 */ /* 0x000e620000002400 */
[C---:B---3--:R-:W-:Y:S01]  /*ce60*/  HMMA.16816.F32 R20, R176.reuse, R4, R20 ;  /* 0x00000004b014723c */ /* 0x048fe20000001814 */
[----:B-----5:R-:W3:Y:S08]  /*ce70*/  LDSM.16.M88.4 R8, [R191+0x11900] ;  /* 0x01190000bf08783b */ /* 0x020ef00000000200 */
[----:B------:R-:W1:Y:S01]  /*ce80*/  MUFU.TANH R2, R2 ;  /* 0x0000000200027308 */ /* 0x000e620000002400 */
[C---:B------:R-:W-:Y:S03]  /*ce90*/  HMMA.16816.F32 R24, R176.reuse, R6, R24 ;  /* 0x00000006b018723c */ /* 0x040fe60000001818 */
[----:B------:R-:W-:Y:S02]  /*cea0*/  FMUL.FTZ R5, R18, c[0x0][0x320] ;  /* 0x0000c80012057a20 */ /* 0x000fe40000410000 */
[----:B------:R-:W-:Y:S04]  /*ceb0*/  FMUL.FTZ R4, R19, c[0x0][0x320] ;  /* 0x0000c80013047a20 */ /* 0x000fe80000410000 */
[----:B------:R-:W1:Y:S05]  /*cec0*/  MUFU.TANH R142, R142 ;  /* 0x0000008e008e7308 */ /* 0x000e6a0000002400 */
[----:B------:R-:W-:Y:S02]  /*ced0*/  FMUL.FTZ R7, R20, c[0x0][0x320] ;  /* 0x0000c80014077a20 */ /* 0x000fe40000410000 */
[----:B------:R-:W-:Y:S03]  /*cee0*/  IMAD.MOV.U32 R20, RZ, RZ, R200 ;  /* 0x000000ffff147224 */ /* 0x000fe600078e00c8 */
[----:B------:R-:W1:Y:S01]  /*cef0*/  MUFU.TANH R173, R173 ;  /* 0x000000ad00ad7308 */ /* 0x000e620000002400 */
[----:B------:R-:W-:Y:S01]  /*cf00*/  @P0 MOV R20, R208 ;  /* 0x000000d000140202 */ /* 0x000fe20000000f00 */
[----:B------:R-:W-:Y:S01]  /*cf10*/  FMUL.FTZ R6, R22, c[0x0][0x320] ;  /* 0x0000c80016067a20 */ /* 0x000fe20000410000 */
[----:B------:R-:W-:Y:S01]  /*cf20*/  PLOP3.LUT P0, PT, PT, PT, UP2, 0x40, 0x0 ;  /* 0x000000000000781c */ /* 0x000fe20003f0e828 */
[----:B------:R-:W-:Y:S02]  /*cf30*/  FMUL.FTZ R21, R21, c[0x0][0x320] ;  /* 0x0000c80015157a20 */ /* 0x000fe40000410000 */
[----:B------:R-:W-:Y:S02]  /*cf40*/  FMUL.FTZ R157, R24, c[0x0][0x320] ;  /* 0x0000c800189d7a20 */ /* 0x000fe40000410000 */
[----:B------:R-:W-:Y:S02]  /*cf50*/  FMUL.FTZ R23, R23, c[0x0][0x320] ;  /* 0x0000c80017177a20 */ /* 0x000fe40000410000 */
[----:B------:R-:W1:Y:S01]  /*cf60*/  MUFU.TANH R171, R171 ;  /* 0x000000ab00ab7308 */ /* 0x000e620000002400 */
[----:B------:R-:W-:Y:S02]  /*cf70*/  FMUL.FTZ R25, R25, c[0x0][0x320] ;  /* 0x0000c80019197a20 */ /* 0x000fe40000410000 */
[----:B------:R-:W-:Y:S01]  /*cf80*/  FMUL.FTZ R26, R26, c[0x0][0x320] ;  /* 0x0000c8001a1a7a20 */ /* 0x000fe20000410000 */
[C---:B---3--:R-:W-:Y:S01]  /*cf90*/  HMMA.16816.F32 R28, R176.reuse, R8, R28 ;  /* 0x00000008b01c723c */ /* 0x048fe2000000181c */
[----:B------:R-:W3:Y:S02]  /*cfa0*/  SHFL.IDX PT, R9, R20, RZ, 0x1c1f ;  /* 0x001c1fff14097589 */ /* 0x000ee400000e0000 */
[----:B------:R-:W-:Y:S03]  /*cfb0*/  FMUL.FTZ R27, R27, c[0x0][0x320] ;  /* 0x0000c8001b1b7a20 */ /* 0x000fe60000410000 */
[----:B------:R-:W1:Y:S01]  /*cfc0*/  MUFU.TANH R174, R174 ;  /* 0x000000ae00ae7308 */ /* 0x000e620000002400 */
[----:B------:R-:W-:Y:S01]  /*cfd0*/  IMAD.U32 R8, RZ, RZ, UR6 ;  /* 0x00000006ff087e24 */ /* 0x000fe2000f8e00ff */
[----:B------:R-:W-:Y:S01]  /*cfe0*/  HMMA.16816.F32 R32, R176, R10, R32 ;  /* 0x0000000ab020723c */ /* 0x000fe20000001820 */
[----:B------:R-:W-:Y:S04]  /*cff0*/  UIADD3 UR6, UR15, 0x1, URZ ;  /* 0x000000010f067890 */ /* 0x000fe8000fffe03f */
[----:B------:R-:W-:Y:S02]  /*d000*/  USEL UR15, UR6, URZ, !UP0 ;  /* 0x0000003f060f7287 */ /* 0x000fe4000c000000 */
[----:B------:R-:W-:Y:S01]  /*d010*/  IADD3 R10, -R201, 0x1, -R8 ;  /* 0x00000001c90a7810 */ /* 0x000fe20007ffe908 */
[----:B------:R-:W1:Y:S04]  /*d020*/  MUFU.TANH R12, R12 ;  /* 0x0000000c000c7308 */ /* 0x000e680000002400 */
[----:B------:R-:W-:Y:S04]  /*d030*/  IADD3 R10, R10, c[0x0][0x1d0], RZ ;  /* 0x000074000a0a7a10 */ /* 0x000fe80007ffe0ff */
[----:B------:R-:W-:Y:S01]  /*d040*/  FMUL.FTZ R153, R28, c[0x0][0x320] ;  /* 0x0000c8001c997a20 */ /* 0x000fe20000410000 */
[----:B------:R-:W-:Y:S01]  /*d050*/  IADD3 R10, R10, -c[0x0][0x168], RZ ;  /* 0x80005a000a0a7a10 */ /* 0x000fe20007ffe0ff */
[----:B------:R-:W1:Y:S01]  /*d060*/  MUFU.TANH R13, R13 ;  /* 0x0000000d000d7308 */ /* 0x000e620000002400 */
[----:B------:R-:W-:Y:S02]  /*d070*/  FMUL.FTZ R29, R29, c[0x0][0x320] ;  /* 0x0000c8001d1d7a20 */ /* 0x000fe40000410000 */
[----:B------:R-:W-:Y:S01]  /*d080*/  FMUL.FTZ R30, R30, c[0x0][0x320] ;  /* 0x0000c8001e1e7a20 */ /* 0x000fe20000410000 */
[C---:B------:R-:W-:Y:S01]  /*d090*/  IADD3 R16, R10.reuse, c[0x0][0x328], RZ ;  /* 0x0000ca000a107a10 */ /* 0x040fe20007ffe0ff */
[----:B------:R-:W-:Y:S01]  /*d0a0*/  FMUL.FTZ R31, R31, c[0x0][0x320] ;  /* 0x0000c8001f1f7a20 */ /* 0x000fe20000410000 */
[----:B------:R-:W-:Y:S01]  /*d0b0*/  IADD3 R10, R10, UR16, RZ ;  /* 0x000000100a0a7c10 */ /* 0x000fe2000fffe0ff */
[----:B------:R-:W-:Y:S01]  /*d0c0*/  FMUL.FTZ R149, R32, c[0x0][0x320] ;  /* 0x0000c80020957a20 */ /* 0x000fe20000410000 */
[-C--:B---3--:R-:W-:Y:S01]  /*d0d0*/  IADD3 R19, R16, R9.reuse, RZ ;  /* 0x0000000910137210 */ /* 0x088fe20007ffe0ff */
[----:B------:R-:W-:Y:S01]  /*d0e0*/  FMUL.FTZ R33, R33, c[0x0][0x320] ;  /* 0x0000c80021217a20 */ /* 0x000fe20000410000 */
[----:B------:R-:W3:Y:S01]  /*d0f0*/  MUFU.TANH R14, R14 ;  /* 0x0000000e000e7308 */ /* 0x000ee20000002400 */
[----:B------:R-:W-:Y:S01]  /*d100*/  FMUL.FTZ R34, R34, c[0x0][0x320] ;  /* 0x0000c80022227a20 */ /* 0x000fe20000410000 */
[----:B------:R-:W-:Y:S01]  /*d110*/  IADD3 R18, R10, R9, RZ ;  /* 0x000000090a127210 */ /* 0x000fe20007ffe0ff */
[----:B------:R-:W-:Y:S07]  /*d120*/  FMUL.FTZ R35, R35, c[0x0][0x320] ;  /* 0x0000c80023237a20 */ /* 0x000fee0000410000 */
[----:B------:R-:W1:Y:S10]  /*d130*/  MUFU.TANH R5, R5 ;  /* 0x0000000500057308 */ /* 0x000e740000002400 */
[----:B------:R-:W1:Y:S10]  /*d140*/  MUFU.TANH R4, R4 ;  /* 0x0000000400047308 */ /* 0x000e740000002400 */
[----:B------:R-:W1:Y:S10]  /*d150*/  MUFU.TANH R7, R7 ;  /* 0x0000000700077308 */ /* 0x000e740000002400 */
[----:B------:R1:W1:Y:S10]  /*d160*/  MUFU.TANH R159, R21 ;  /* 0x00000015009f7308 */ /* 0x0002740000002400 */
[----:B------:R-:W1:Y:S10]  /*d170*/  MUFU.TANH R6, R6 ;  /* 0x0000000600067308 */ /* 0x000e740000002400 */
[----:B------:R1:W1:Y:S10]  /*d180*/  MUFU.TANH R158, R23 ;  /* 0x00000017009e7308 */ /* 0x0002740000002400 */
[----:B------:R-:W1:Y:S10]  /*d190*/  MUFU.TANH R157, R157 ;  /* 0x0000009d009d7308 */ /* 0x000e740000002400 */
[----:B------:R1:W1:Y:S10]  /*d1a0*/  MUFU.TANH R155, R25 ;  /* 0x00000019009b7308 */ /* 0x0002740000002400 */
[----:B------:R1:W1:Y:S10]  /*d1b0*/  MUFU.TANH R156, R26 ;  /* 0x0000001a009c7308 */ /* 0x0002740000002400 */
        /* <DEDUP_REMOVED lines=24> */
.L_x_823:
[----:B------:R-:W-:Y:S04]  /*d340*/  MOV R9, c[0x0][0x32c] ;  /* 0x0000cb0000097a02 */ /* 0x000fe80000000f00 */
[----:B------:R-:W-:Y:S11]  /*d350*/  ISETP.NE.AND P0, PT, R9, 0x1, PT ;  /* 0x000000010900780c */ /* 0x000ff60003f05270 */
[----:B------:R-:W-:Y:S02]  /*d360*/  @!UPT UIADD3 URZ, URZ, URZ, URZ ;  /* 0x0000003f3f3ff290 */ /* 0x000fe4000fffe03f */
[----:B------:R-:W-:Y:S05]  /*d370*/  @P0 IMAD.HI.U32 R9, R11, c[0x0][0x330], RZ ;  /* 0x0000cc000b090a27 */ /* 0x000fea00078e00ff */
[----:B------:R-:W-:Y:S02]  /*d380*/  @P0 SHF.R.U32.HI R11, RZ, c[0x0][0x334], R9 ;  /* 0x0000cd00ff0b0a19 */ /* 0x000fe40000011609 */
.L_x_824:
[----:B------:R-:W-:Y:S05]  /*d390*/  BSYNC B0 ;  /* 0x0000000000007941 */ /* 0x000fea0003800000 */
.L_x_822:
[----:B------:R-:W-:Y:S04]  /*d3a0*/  IMAD R22, R11, c[0x0][0x32c], -R8 ;  /* 0x0000cb000b167a24 */ /* 0x000fe800078e0a08 */
[----:B------:R-:W-:Y:S05]  /*d3b0*/  IMAD.IADD R9, R22, 0x1, -R201 ;  /* 0x0000000116097824 */ /* 0x000fea00078e0ac9 */
[----:B------:R-:W-:Y:S02]  /*d3c0*/  IADD3 R22, R9, c[0x0][0x32c], RZ ;  /* 0x0000cb0009167a10 */ /* 0x000fe40007ffe0ff */
[----:B------:R-:W-:Y:S02]  /*d3d0*/  IMNMX R18, R18, R9, !PT ;  /* 0x0000000912127217 */ /* 0x000fe40007800200 */
[----:B------:R-:W-:Y:S02]  /*d3e0*/  IMNMX R19, R19, R22, PT ;  /* 0x0000001613137217 */ /* 0x000fe40003800200 */
.L_x_821:
[----:B--234-:R-:W-:Y:S01]  /*d3f0*/  UISETP.GT.AND UP0, UPT, UR17, -0x1, UPT ;  /* 0xffffffff1100788c */ /* 0x01cfe2000bf04270 */
[----:B-1----:R-:W1:Y:S05]  /*d400*/  SHFL.IDX PT, R21, R20, 0x1, 0x1c1f ;  /* 0x003c1f0014157f89 */ /* 0x002e6a00000e0000 */
        /* <DEDUP_REMOVED lines=27> */
[----:B------:R-:W-:Y:S01]  /*d5c0*/  FSEL R143, R13, -INF , !P5 ;  /* 0xff8000000d8f7808 */ /* 0x000fe20006800000 */
[--C-:B-1----:R-:W-:Y:S01]  /*d5d0*/  IMAD.IADD R13, R10, 0x1, R21.reuse ;  /* 0x000000010a0d7824 */ /* 0x102fe200078e0215 */
[C---:B------:R-:W-:Y:S02]  /*d5e0*/  ISETP.GT.AND P5, PT, R18.reuse, 0x21, P0 ;  /* 0x000000211200780c */ /* 0x040fe400007a4270 */
[----:B------:R-:W-:Y:S02]  /*d5f0*/  FSEL R157, R157, -INF , !P4 ;  /* 0xff8000009d9d7808 */ /* 0x000fe40006000000 */
[----:B------:R-:W-:Y:S02]  /*d600*/  ISETP.GT.AND P4, PT, R18, 0x31, P0 ;  /* 0x000000311200780c */ /* 0x000fe40000784270 */
[C---:B------:R-:W-:Y:S02]  /*d610*/  ISETP.LT.OR P6, PT, R19.reuse, 0x21, P6 ;  /* 0x000000211300780c */ /* 0x040fe400037c1670 */
[C---:B------:R-:W-:Y:S02]  /*d620*/  ISETP.LT.OR P5, PT, R19.reuse, 0x22, P5 ;  /* 0x000000221300780c */ /* 0x040fe40002fa1670 */
[----:B------:R-:W-:Y:S02]  /*d630*/  ISETP.LT.OR P4, PT, R19, 0x32, P4 ;  /* 0x000000321300780c */ /* 0x000fe40002781670 */
[----:B------:R-:W-:Y:S01]  /*d640*/  FSEL R179, R7, -INF , !P6 ;  /* 0xff80000007b37808 */ /* 0x000fe20007000000 */
[----:B------:R-:W-:Y:S01]  /*d650*/  IMAD.IADD R7, R16, 0x1, R21 ;  /* 0x0000000110077824 */ /* 0x000fe200078e0215 */
        /* <DEDUP_REMOVED lines=30> */
.L_x_827:
[----:B------:R-:W-:Y:S04]  /*d840*/  MOV R10, c[0x0][0x32c] ;  /* 0x0000cb00000a7a02 */ /* 0x000fe80000000f00 */
[----:B------:R-:W-:Y:S11]  /*d850*/  ISETP.NE.AND P4, PT, R10, 0x1, PT ;  /* 0x000000010a00780c */ /* 0x000ff60003f85270 */
[----:B------:R-:W-:Y:S02]  /*d860*/  @!UPT UIADD3 URZ, URZ, URZ, URZ ;  /* 0x0000003f3f3ff290 */ /* 0x000fe4000fffe03f */
[----:B------:R-:W-:Y:S05]  /*d870*/  @P4 IMAD.HI.U32 R10, R19, c[0x0][0x330], RZ ;  /* 0x0000cc00130a4a27 */ /* 0x000fea00078e00ff */
[----:B------:R-:W-:Y:S02]  /*d880*/  @P4 SHF.R.U32.HI R19, RZ, c[0x0][0x334], R10 ;  /* 0x0000cd00ff134a19 */ /* 0x000fe4000001160a */
.L_x_828:
[----:B------:R-:W-:Y:S05]  /*d890*/  BSYNC B0 ;  /* 0x0000000000007941 */ /* 0x000fea0003800000 */
.L_x_826:
[----:B------:R-:W-:Y:S04]  /*d8a0*/  IMAD R8, R19, c[0x0][0x32c], -R8 ;  /* 0x0000cb0013087a24 */ /* 0x000fe800078e0a08 */
[----:B------:R-:W-:Y:S05]  /*d8b0*/  IMAD.IADD R10, R8, 0x1, -R201 ;  /* 0x00000001080a7824 */ /* 0x000fea00078e0ac9 */
[----:B------:R-:W-:Y:S02]  /*d8c0*/  IADD3 R8, R10, c[0x0][0x32c], RZ ;  /* 0x0000cb000a087a10 */ /* 0x000fe40007ffe0ff */
[----:B------:R-:W-:Y:S02]  /*d8d0*/  IMNMX R13, R13, R10, !PT ;  /* 0x0000000a0d0d7217 */ /* 0x000fe40007800200 */
[----:B------:R-:W-:Y:S02]  /*d8e0*/  IMNMX R7, R7, R8, PT ;  /* 0x0000000807077217 */ /* 0x000fe40003800200 */
.L_x_825:
[----:B------:R-:W-:Y:S01]  /*d8f0*/  FMNMX.FTZ R8, R17, R132, !PT ;  /* 0x0000008411087209 */ /* 0x000fe20007810000 */
[----:B------:R-:W-:Y:S04]  /*d900*/  DEPBAR.LE SB0, 0x2 ;  /* 0x000080800000791a */ /* 0x000fe80000000000 */
[----:B------:R-:W-:Y:S01]  /*d910*/  FMNMX.FTZ R8, R15, R8, !PT ;  /* 0x000000080f087209 */ /* 0x000fe20007810000 */
[----:B------:R-:W-:Y:S01]  /*d920*/  BAR.SYNC.DEFER_BLOCKING 0x0 ;  /* 0x0000000000007b1d */ /* 0x000fe20000010000 */
[----:B------:R-:W-:Y:S01]  /*d930*/  ISETP.GT.AND P6, PT, R13, RZ, P0 ;  /* 0x000000ff0d00720c */ /* 0x000fe200007c4270 */
        /* <DEDUP_REMOVED lines=8> */
[----:B------:R-:W-:Y:S02]  /*d9c0*/  FMNMX.FTZ R8, R171, R8, !PT ;  /* 0x00000008ab087209 */ /* 0x000fe40007810000 */
[----:B------:R-:W-:Y:S01]  /*d9d0*/  ISETP.GT.AND P4, PT, R13, 0x8, P0 ;  /* 0x000000080d00780c */ /* 0x000fe20000784270 */
[----:B------:R-:W-:Y:S01]  /*d9e0*/  @UP1 USHF.R.S32.HI UR21, URZ, 0x1f, UR20 ;  /* 0x0000001f3f151899 */ /* 0x000fe20008011414 */
[----:B------:R-:W-:Y:S02]  /*d9f0*/  ISETP.LT.OR P5, PT, R7, 0x2, P5 ;  /* 0x000000020700780c */ /* 0x000fe40002fa1670 */
[----:B------:R-:W-:Y:S02]  /*da00*/  FMNMX.FTZ R8, R143, R8, !PT ;  /* 0x000000088f087209 */ /* 0x000fe40007810000 */
[----:B------:R-:W-:Y:S01]  /*da10*/  FMNMX.FTZ R19, R14, R3, !PT ;  /* 0x000000030e137209 */ /* 0x000fe20007810000 */
[----:B------:R-:W-:Y:S01]  /*da20*/  LDSM.16.MT88.4 R28, [R134+UR4+0x100] ;  /* 0x00010004861c783b */ /* 0x000fe20008004200 */
[----:B------:R-:W-:Y:S01]  /*da30*/  ISETP.GT.AND P6, PT, R13, 0x9, P0 ;  /* 0x000000090d00780c */ /* 0x000fe200007c4270 */
[----:B------:R-:W-:Y:S01]  /*da40*/  ULDC.64 UR6, c[0x0][0x1e0] ;  /* 0x0000780000067ab9 */ /* 0x000fe20000000a00 */
[----:B------:R-:W-:Y:S02]  /*da50*/  ISETP.LT.OR P4, PT, R7, 0x9, P4 ;  /* 0x000000090700780c */ /* 0x000fe40002781670 */
[----:B------:R-:W-:Y:S02]  /*da60*/  FSEL R10, R2, -INF , !P5 ;  /* 0xff800000020a7808 */ /* 0x000fe40006800000 */
[----:B------:R-:W-:Y:S01]  /*da70*/  FMNMX.FTZ R0, R141, R8, !PT ;  /* 0x000000088d007209 */ /* 0x000fe20007810000 */
[----:B------:R-:W-:Y:S01]  /*da80*/  @UP1 UIMAD UR21, UR21, UR6, URZ ;  /* 0x00000006151512a4 */ /* 0x000fe2000f8e023f */
[----:B------:R-:W-:Y:S01]  /*da90*/  ISETP.GT.AND P5, PT, R13, 0x10, P0 ;  /* 0x000000100d00780c */ /* 0x000fe200007a4270 */
[----:B------:R-:W-:Y:S01]  /*daa0*/  @UP1 UIMAD.WIDE.U32 UR22, UR20, UR6, URZ ;  /* 0x00000006141612a5 */ /* 0x000fe2000f8e003f */
[----:B------:R-:W-:Y:S01]  /*dab0*/  ISETP.LT.OR P6, PT, R7, 0xa, P6 ;  /* 0x0000000a0700780c */ /* 0x000fe200037c1670 */
[----:B------:R-:W-:Y:S01]  /*dac0*/  @UP1 UIMAD UR21, UR20, UR7, UR21 ;  /* 0x00000007141512a4 */ /* 0x000fe2000f8e0215 */
[----:B------:R-:W-:Y:S01]  /*dad0*/  FMNMX.FTZ R19, R10, R19, !PT ;  /* 0x000000130a137209 */ /* 0x000fe20007810000 */
[----:B------:R-:W-:Y:S01]  /*dae0*/  @UP1 USHF.L.U32 UR6, UR22, 0x6, URZ ;  /* 0x0000000616061899 */ /* 0x000fe2000800063f */
[----:B------:R-:W-:Y:S01]  /*daf0*/  FSEL R136, R136, -INF , !P4 ;  /* 0xff80000088887808 */ /* 0x000fe20006000000 */
[----:B------:R-:W-:Y:S01]  /*db00*/  @UP1 UIADD3 UR21, UR23, UR21, URZ ;  /* 0x0000001517151290 */ /* 0x000fe2000fffe03f */
[----:B------:R-:W-:Y:S01]  /*db10*/  FMNMX.FTZ R0, R179, R0, !PT ;  /* 0x00000000b3007209 */ /* 0x000fe20007810000 */
[----:B------:R-:W-:Y:S01]  /*db20*/  @UP1 UIADD3 UR7, UP0, UR14, UR6, URZ ;  /* 0x000000060e071290 */ /* 0x000fe2000ff1e03f */
[----:B------:R-:W-:Y:S01]  /*db30*/  ISETP.GT.AND P4, PT, R13, 0x11, P0 ;  /* 0x000000110d00780c */ /* 0x000fe20000784270 */
[----:B------:R-:W-:Y:S01]  /*db40*/  @UP1 USHF.L.U64.HI UR21, UR22, 0x6, UR21 ;  /* 0x0000000616151899 */ /* 0x000fe20008010215 */
[----:B------:R-:W-:Y:S02]  /*db50*/  FSEL R8, R137, -INF , !P6 ;  /* 0xff80000089087808 */ /* 0x000fe40007000000 */
[----:B------:R-:W-:Y:S02]  /*db60*/  ISETP.LT.OR P5, PT, R7, 0x11, P5 ;  /* 0x000000110700780c */ /* 0x000fe40002fa1670 */
[----:B------:R-:W-:Y:S02]  /*db70*/  FMNMX.FTZ R19, R136, R19, !PT ;  /* 0x0000001388137209 */ /* 0x000fe40007810000 */
[----:B------:R-:W-:Y:S02]  /*db80*/  FMNMX.FTZ R0, R159, R0, !PT ;  /* 0x000000009f007209 */ /* 0x000fe40007810000 */
[----:B------:R-:W-:Y:S02]  /*db90*/  ISETP.GT.AND P6, PT, R13, 0x18, P0 ;  /* 0x000000180d00780c */ /* 0x000fe400007c4270 */
[----:B------:R-:W-:Y:S02]  /*dba0*/  ISETP.LT.OR P4, PT, R7, 0x12, P4 ;  /* 0x000000120700780c */ /* 0x000fe40002781670 */
[----:B------:R-:W-:Y:S02]  /*dbb0*/  FMNMX.FTZ R19, R8, R19, !PT ;  /* 0x0000001308137209 */ /* 0x000fe40007810000 */
[----:B------:R-:W-:Y:S02]  /*dbc0*/  FSEL R174, R174, -INF , !P5 ;  /* 0xff800000aeae7808 */ /* 0x000fe40006800000 */
[----:B------:R-:W-:Y:S02]  /*dbd0*/  FMNMX.FTZ R0, R157, R0, !PT ;  /* 0x000000009d007209 */ /* 0x000fe40007810000 */
[----:B------:R-:W-:Y:S02]  /*dbe0*/  FSEL R176, R12, -INF , !P4 ;  /* 0xff8000000cb07808 */ /* 0x000fe40006000000 */
[----:B------:R-:W-:Y:S02]  /*dbf0*/  ISETP.GT.AND P5, PT, R13, 0x19, P0 ;  /* 0x000000190d00780c */ /* 0x000fe400007a4270 */
[----:B------:R-:W-:Y:S02]  /*dc00*/  ISETP.LT.OR P6, PT, R7, 0x19, P6 ;  /* 0x000000190700780c */ /* 0x000fe400037c1670 */
[----:B------:R-:W-:Y:S02]  /*dc10*/  FMNMX.FTZ R19, R174, R19, !PT ;  /* 0x00000013ae137209 */ /* 0x000fe40007810000 */
[----:B------:R-:W-:Y:S02]  /*dc20*/  FMNMX.FTZ R0, R155, R0, !PT ;  /* 0x000000009b007209 */ /* 0x000fe40007810000 */
[----:B------:R-:W-:Y:S02]  /*dc30*/  FSEL R142, R5, -INF , !P6 ;  /* 0xff800000058e7808 */ /* 0x000fe40007000000 */
[----:B------:R-:W-:Y:S02]  /*dc40*/  ISETP.GT.AND P4, PT, R13, 0x20, P0 ;  /* 0x000000200d00780c */ /* 0x000fe40000784270 */
[----:B------:R-:W-:Y:S02]  /*dc50*/  ISETP.LT.OR P5, PT, R7, 0x1a, P5 ;  /* 0x0000001a0700780c */ /* 0x000fe40002fa1670 */
[----:B------:R-:W-:Y:S02]  /*dc60*/  FMNMX.FTZ R19, R176, R19, !PT ;  /* 0x00000013b0137209 */ /* 0x000fe40007810000 */
[----:B------:R-:W-:Y:S02]  /*dc70*/  FMNMX.FTZ R0, R153, R0, !PT ;  /* 0x0000000099007209 */ /* 0x000fe40007810000 */
[----:B------:R-:W-:Y:S02]  /*dc80*/  FSEL R140, R4, -INF , !P5 ;  /* 0xff800000048c7808 */ /* 0x000fe40006800000 */
[----:B------:R-:W-:Y:S02]  /*dc90*/  FMNMX.FTZ R19, R142, R19, !PT ;  /* 0x000000138e137209 */ /* 0x000fe40007810000 */
[----:B------:R-:W-:Y:S02]  /*dca0*/  ISETP.GT.AND P6, PT, R13, 0x21, P0 ;  /* 0x000000210d00780c */ /* 0x000fe400007c4270 */
[----:B------:R-:W-:Y:S02]  /*dcb0*/  ISETP.LT.OR P4, PT, R7, 0x21, P4 ;  /* 0x000000210700780c */ /* 0x000fe40002781670 */
[----:B------:R-:W-:Y:S02]  /*dcc0*/  FMNMX.FTZ R0, R151, R0, !PT ;  /* 0x0000000097007209 */ /* 0x000fe40007810000 */
[----:B------:R-:W-:Y:S02]  /*dcd0*/  FMNMX.FTZ R19, R140, R19, !PT ;  /* 0x000000138c137209 */ /* 0x000fe40007810000 */
[----:B------:R-:W-:Y:S02]  /*dce0*/  ISETP.GT.AND P5, PT, R13, 0x28, P0 ;  /* 0x000000280d00780c */ /* 0x000fe400007a4270 */
[----:B------:R-:W-:Y:S02]  /*dcf0*/  ISETP.LT.OR P6, PT, R7, 0x22, P6 ;  /* 0x000000220700780c */ /* 0x000fe400037c1670 */
        /* <DEDUP_REMOVED lines=8> */
[----:B------:R-:W-:Y:S01]  /*dd80*/  FMNMX.FTZ R19, R158, R19, !PT ;  /* 0x000000139e137209 */ /* 0x000fe20007810000 */
[----:B------:R-:W1:Y:S01]  /*dd90*/  SHFL.BFLY PT, R0, R5, 0x2, 0x1f ;  /* 0x0c401f0005007f89 */ /* 0x000e6200000e0000 */
[----:B------:R-:W-:Y:S02]  /*dda0*/  ISETP.GT.AND P6, PT, R13, 0x30, P0 ;  /* 0x000000300d00780c */ /* 0x000fe400007c4270 */
[C---:B------:R-:W-:Y:S02]  /*ddb0*/  ISETP.LT.OR P4, PT, R7.reuse, 0x2a, P4 ;  /* 0x0000002a0700780c */ /* 0x040fe40002781670 */
[----:B------:R-:W-:Y:S02]  /*ddc0*/  FMNMX.FTZ R19, R156, R19, !PT ;  /* 0x000000139c137209 */ /* 0x000fe40007810000 */
[----:B------:R-:W-:Y:S02]  /*ddd0*/  FSEL R154, R154, -INF , !P4 ;  /* 0xff8000009a9a7808 */ /* 0x000fe40006000000 */
[----:B------:R-:W-:Y:S02]  /*dde0*/  ISETP.LT.OR P6, PT, R7, 0x31, P6 ;  /* 0x000000310700780c */ /* 0x000fe400037c1670 */
[C---:B------:R-:W-:Y:S02]  /*ddf0*/  ISETP.GT.AND P5, PT, R13.reuse, 0x31, P0 ;  /* 0x000000310d00780c */ /* 0x040fe400007a4270 */
[----:B------:R-:W-:Y:S02]  /*de00*/  FSEL R150, R150, -INF , !P6 ;  /* 0xff80000096967808 */ /* 0x000fe40007000000 */
[----:B------:R-:W-:Y:S02]  /*de10*/  FMNMX.FTZ R19, R154, R19, !PT ;  /* 0x000000139a137209 */ /* 0x000fe40007810000 */
[----:B------:R-:W-:Y:S02]  /*de20*/  ISETP.GT.AND P4, PT, R13, 0x38, P0 ;  /* 0x000000380d00780c */ /* 0x000fe40000784270 */
[C---:B------:R-:W-:Y:S02]  /*de30*/  ISETP.LT.OR P5, PT, R7.reuse, 0x32, P5 ;  /* 0x000000320700780c */ /* 0x040fe40002fa1670 */
[----:B------:R-:W-:Y:S02]  /*de40*/  FMNMX.FTZ R19, R150, R19, !PT ;  /* 0x0000001396137209 */ /* 0x000fe40007810000 */
[----:B------:R-:W-:Y:S02]  /*de50*/  FSEL R148, R148, -INF , !P5 ;  /* 0xff80000094947808 */ /* 0x000fe40006800000 */
[----:B------:R-:W-:Y:S02]  /*de60*/  ISETP.LT.OR P4, PT, R7, 0x39, P4 ;  /* 0x000000390700780c */ /* 0x000fe40002781670 */
[----:B------:R-:W-:Y:S02]  /*de70*/  ISETP.GT.AND P0, PT, R13, 0x39, P0 ;  /* 0x000000390d00780c */ /* 0x000fe40000704270 */
[----:B------:R-:W-:Y:S02]  /*de80*/  FSEL R146, R146, -INF , !P4 ;  /* 0xff80000092927808 */ /* 0x000fe40006000000 */
[----:B------:R-:W-:Y:S02]  /*de90*/  FMNMX.FTZ R19, R148, R19, !PT ;  /* 0x0000001394137209 */ /* 0x000fe40007810000 */
[----:B------:R-:W-:Y:S02]  /*dea0*/  ISETP.LT.OR P0, PT, R7, 0x3a, P0 ;  /* 0x0000003a0700780c */ /* 0x000fe40000701670 */
[----:B------:R-:W-:Y:S02]  /*deb0*/  FMNMX.FTZ R19, R146, R19, !PT ;  /* 0x0000001392137209 */ /* 0x000fe40007810000 */
[----:B------:R-:W-:Y:S02]  /*dec0*/  FSEL R144, R144, -INF , !P0 ;  /* 0xff80000090907808 */ /* 0x000fe40004000000 */
[----:B-1----:R-:W-:Y:S02]  /*ded0*/  FMNMX.FTZ R5, R5, R0, !PT ;  /* 0x0000000005057209 */ /* 0x002fe40007810000 */
[----:B------:R-:W-:Y:S02]  /*dee0*/  FMNMX.FTZ R13, R144, R19, !PT ;  /* 0x00000013900d7209 */ /* 0x000fe40007810000 */
[----:B------:R-:W-:Y:S01]  /*def0*/  IADD3 R16, R134, UR4, RZ ;  /* 0x0000000486107c10 */ /* 0x000fe2000fffe0ff */
[----:B------:R-:W1:Y:S03]  /*df00*/  SHFL.BFLY PT, R2, R5, 0x1, 0x1f ;  /* 0x0c201f0005027f89 */ /* 0x000e6600000e0000 */
[----:B------:R-:W-:Y:S05]  /*df10*/  IADD3 R161, R187, R16, RZ ;  /* 0x00000010bba17210 */ /* 0x000fea0007ffe0ff */
[----:B------:R-:W2:Y:S01]  /*df20*/  SHFL.BFLY PT, R0, R13, 0x2, 0x1f ;  /* 0x0c401f000d007f89 */ /* 0x000ea200000e0000 */
[----:B-1----:R-:W-:Y:S04]  /*df30*/  FMNMX.FTZ R2, R5, R2, !PT ;  /* 0x0000000205027209 */ /* 0x002fe80007810000 */
[C---:B------:R-:W-:Y:S01]  /*df40*/  FSETP.NEU.FTZ.AND P0, PT, R2.reuse, -INF , PT ;  /* 0xff8000000200780b */ /* 0x040fe20003f1d000 */
[C---:B------:R-:W-:Y:S01]  /*df50*/  FMUL.FTZ R152, R2.reuse, c[0x0][0x2d0] ;  /* 0x0000b40002987a20 */ /* 0x040fe20000410000 */
[----:B--2---:R-:W-:Y:S02]  /*df60*/  FMNMX.FTZ R7, R13, R0, !PT ;  /* 0x000000000d077209 */ /* 0x004fe40007810000 */
[----:B------:R-:W-:Y:S02]  /*df70*/  FSEL R5, R2, RZ, P0 ;  /* 0x000000ff02057208 */ /* 0x000fe40000000000 */
[----:B------:R-:W-:Y:S01]  /*df80*/  FSEL R152, R152, RZ, P0 ;  /* 0x000000ff98987208 */ /* 0x000fe20000000000 */
[----:B------:R-:W1:Y:S02]  /*df90*/  SHFL.BFLY PT, R0, R7, 0x1, 0x1f ;  /* 0x0c201f0007007f89 */ /* 0x000e6400000e0000 */
[----:B------:R-:W-:Y:S02]  /*dfa0*/  FADD.FTZ R4, -R5, R132 ;  /* 0x0000008405047221 */ /* 0x000fe40000010100 */
[--C-:B------:R-:W-:Y:S02]  /*dfb0*/  FFMA.FTZ R168, R15, c[0x0][0x2d0], -R152.reuse ;  /* 0x0000b4000fa87a23 */ /* 0x100fe40000010898 */
[----:B------:R-:W-:Y:S02]  /*dfc0*/  FMUL.FTZ R132, R4, c[0x0][0x2d0] ;  /* 0x0000b40004847a20 */ /* 0x000fe40000410000 */
[--C-:B------:R-:W-:Y:S02]  /*dfd0*/  FFMA.FTZ R169, R17, c[0x0][0x2d0], -R152.reuse ;  /* 0x0000b40011a97a23 */ /* 0x100fe40000010898 */
[--C-:B------:R-:W-:Y:S01]  /*dfe0*/  FFMA.FTZ R163, R11, c[0x0][0x2d0], -R152.reuse ;  /* 0x0000b4000ba37a23 */ /* 0x100fe20000010898 */
[----:B------:R-:W-:Y:S01]  /*dff0*/  MUFU.EX2 R168, R168 ;  /* 0x000000a800a87308 */ /* 0x000fe20000000800 */
[--C-:B------:R-:W-:Y:S02]  /*e000*/  FFMA.FTZ R164, R9, c[0x0][0x2d0], -R152.reuse ;  /* 0x0000b40009a47a23 */ /* 0x100fe40000010898 */
[--C-:B------:R-:W-:Y:S02]  /*e010*/  FFMA.FTZ R172, R143, c[0x0][0x2d0], -R152.reuse ;  /* 0x0000b4008fac7a23 */ /* 0x100fe40000010898 */
[--C-:B------:R-:W-:Y:S02]  /*e020*/  FFMA.FTZ R180, R159, c[0x0][0x2d0], -R152.reuse ;  /* 0x0000b4009fb47a23 */ /* 0x100fe40000010898 */
        /* <DEDUP_REMOVED lines=8> */
[C---:B------:R-:W-:Y:S03]  /*e0b0*/  FMUL.FTZ R145, R0.reuse, c[0x0][0x2d0] ;  /* 0x0000b40000917a20 */ /* 0x040fe60000410000 */
[----:B------:R-:W1:Y:S01]  /*e0c0*/  MUFU.EX2 R169, R169 ;  /* 0x000000a900a97308 */ /* 0x000e620000000800 */
[----:B------:R-:W-:Y:S01]  /*e0d0*/  FSEL R4, R0, RZ, P0 ;  /* 0x000000ff00047208 */ /* 0x000fe20000000000 */
[--C-:B------:R-:W-:Y:S01]  /*e0e0*/  FFMA.FTZ R170, R173, c[0x0][0x2d0], -R152.reuse ;  /* 0x0000b400adaa7a23 */ /* 0x100fe20000010898 */
[----:B------:R-:W-:Y:S01]  /*e0f0*/  FSEL R145, R145, RZ, P0 ;  /* 0x000000ff91917208 */ /* 0x000fe20000000000 */
[--C-:B------:R-:W-:Y:S01]  /*e100*/  FFMA.FTZ R173, R141, c[0x0][0x2d0], -R152.reuse ;  /* 0x0000b4008dad7a23 */ /* 0x100fe20000010898 */
[----:B------:R-:W-:Y:S01]  /*e110*/  PLOP3.LUT P0, PT, PT, PT, UP1, 0x80, 0x0 ;  /* 0x000000000000781c */ /* 0x000fe20003f0f018 */
[----:B------:R-:W-:Y:S02]  /*e120*/  FADD.FTZ R4, -R4, R3 ;  /* 0x0000000304047221 */ /* 0x000fe40000010100 */
[--C-:B------:R-:W-:Y:S02]  /*e130*/  FFMA.FTZ R167, R14, c[0x0][0x2d0], -R145.reuse ;  /* 0x0000b4000ea77a23 */ /* 0x100fe40000010891 */
[----:B------:R-:W3:Y:S01]  /*e140*/  LDSM.16.MT88.4 R12, [R135+UR4+0x100] ;  /* 0x00010004870c783b */ /* 0x000ee20008004200 */
[--C-:B------:R-:W-:Y:S01]  /*e150*/  FFMA.FTZ R166, R10, c[0x0][0x2d0], -R145.reuse ;  /* 0x0000b4000aa67a23 */ /* 0x100fe20000010891 */
[----:B------:R-:W-:Y:S01]  /*e160*/  MUFU.EX2 R163, R163 ;  /* 0x000000a300a37308 */ /* 0x000fe20000000800 */
[--C-:B------:R-:W-:Y:S02]  /*e170*/  FFMA.FTZ R162, R136, c[0x0][0x2d0], -R145.reuse ;  /* 0x0000b40088a27a23 */ /* 0x100fe40000010891 */
[--C-:B------:R-:W-:Y:S02]  /*e180*/  FFMA.FTZ R165, R8, c[0x0][0x2d0], -R145.reuse ;  /* 0x0000b40008a57a23 */ /* 0x100fe40000010891 */
[----:B------:R-:W-:Y:S01]  /*e190*/  FMUL.FTZ R3, R4, c[0x0][0x2d0] ;  /* 0x0000b40004037a20 */ /* 0x000fe20000410000 */
[----:B------:R-:W-:Y:S01]  /*e1a0*/  IADD3 R4, R135, UR4, RZ ;  /* 0x0000000487047c10 */ /* 0x000fe2000fffe0ff */
[C---:B--2---:R-:W-:Y:S02]  /*e1b0*/  FMUL.FTZ R5, R132.reuse, R129 ;  /* 0x0000008184057220 */ /* 0x044fe40000410000 */
[C---:B------:R-:W-:Y:S01]  /*e1c0*/  FMUL.FTZ R8, R132.reuse, R124 ;  /* 0x0000007c84087220 */ /* 0x040fe20000410000 */
[----:B------:R-:W2:Y:S01]  /*e1d0*/  MUFU.EX2 R164, R164 ;  /* 0x000000a400a47308 */ /* 0x000ea20000000800 */
[----:B------:R-:W-:Y:S01]  /*e1e0*/  IADD3 R160, R187, R4, RZ ;  /* 0x00000004bba07210 */ /* 0x000fe20007ffe0ff */
[----:B------:R-:W-:Y:S01]  /*e1f0*/  FMUL.FTZ R4, R132, R128 ;  /* 0x0000008084047220 */ /* 0x000fe20000410000 */
[----:B-1----:R-:W-:Y:S01]  /*e200*/  F2FP.PACK_AB R136, R168, R169 ;  /* 0x000000a9a888723e */ /* 0x002fe200000000ff */
[C---:B------:R-:W-:Y:S02]  /*e210*/  FMUL.FTZ R9, R132.reuse, R125 ;  /* 0x0000007d84097220 */ /* 0x040fe40000410000 */
[----:B------:R-:W1:Y:S01]  /*e220*/  LDSM.16.MT88.4 R20, [R160+0x100] ;  /* 0x00010000a014783b */ /* 0x000e620000004200 */
[C---:B------:R-:W-:Y:S02]  /*e230*/  FMUL.FTZ R16, R132.reuse, R116 ;  /* 0x0000007484107220 */ /* 0x040fe40000410000 */
[C---:B------:R-:W-:Y:S01]  /*e240*/  FMUL.FTZ R17, R132.reuse, R117 ;  /* 0x0000007584117220 */ /* 0x040fe20000410000 */
[----:B------:R-:W4:Y:S01]  /*e250*/  MUFU.EX2 R3, R3 ;  /* 0x0000000300037308 */ /* 0x000f220000000800 */
[C---:B------:R-:W-:Y:S02]  /*e260*/  FMUL.FTZ R24, R132.reuse, R108 ;  /* 0x0000006c84187220 */ /* 0x040fe40000410000 */
[C---:B------:R-:W-:Y:S02]  /*e270*/  FMUL.FTZ R25, R132.reuse, R109 ;  /* 0x0000006d84197220 */ /* 0x040fe40000410000 */
[C---:B------:R-:W-:Y:S02]  /*e280*/  FMUL.FTZ R32, R132.reuse, R100 ;  /* 0x0000006484207220 */ /* 0x040fe40000410000 */
[----:B------:R-:W-:Y:S02]  /*e290*/  FMUL.FTZ R33, R132, R101 ;  /* 0x0000006584217220 */ /* 0x000fe40000410000 */
[--C-:B------:R-:W-:Y:S01]  /*e2a0*/  FFMA.FTZ R177, R140, c[0x0][0x2d0], -R145.reuse ;  /* 0x0000b4008cb17a23 */ /* 0x100fe20000010891 */
[----:B------:R-:W-:Y:S01]  /*e2b0*/  MUFU.EX2 R167, R167 ;  /* 0x000000a700a77308 */ /* 0x000fe20000000800 */
[--C-:B------:R-:W-:Y:S02]  /*e2c0*/  FFMA.FTZ R183, R158, c[0x0][0x2d0], -R145.reuse ;  /* 0x0000b4009eb77a23 */ /* 0x100fe40000010891 */
[--C-:B------:R-:W-:Y:S01]  /*e2d0*/  FFMA.FTZ R191, R156, c[0x0][0x2d0], -R145.reuse ;  /* 0x0000b4009cbf7a23 */ /* 0x100fe20000010891 */
[----:B--2---:R-:W-:Y:S01]  /*e2e0*/  F2FP.PACK_AB R138, R164, R163 ;  /* 0x000000a3a48a723e */ /* 0x004fe200000000ff */
[----:B------:R-:W-:Y:S01]  /*e2f0*/  LDSM.16.MT88.4 R156, [R134+UR4+0x3900] ;  /* 0x00390004869c783b */ /* 0x000fe20008004200 */
[--C-:B------:R-:W-:Y:S02]  /*e300*/  FFMA.FTZ R192, R154, c[0x0][0x2d0], -R145.reuse ;  /* 0x0000b4009ac07a23 */ /* 0x100fe40000010891 */
[--C-:B------:R-:W-:Y:S02]  /*e310*/  FFMA.FTZ R220, R150, c[0x0][0x2d0], -R145.reuse ;  /* 0x0000b40096dc7a23 */ /* 0x100fe40000010891 */
[----:B------:R-:W2:Y:S01]  /*e320*/  MUFU.EX2 R166, R166 ;  /* 0x000000a600a67308 */ /* 0x000ea20000000800 */
[--C-:B------:R-:W-:Y:S02]  /*e330*/  FFMA.FTZ R221, R148, c[0x0][0x2d0], -R145.reuse ;  /* 0x0000b40094dd7a23 */ /* 0x100fe40000010891 */
[----:B------:R-:W-:Y:S01]  /*e340*/  LDSM.16.MT88.4 R148, [R135+UR4+0x3900] ;  /* 0x003900048794783b */ /* 0x000fe20008004200 */
[C---:B----4-:R-:W-:Y:S02]  /*e350*/  FMUL.FTZ R6, R3.reuse, R130 ;  /* 0x0000008203067220 */ /* 0x050fe40000410000 */
[C---:B------:R-:W-:Y:S02]  /*e360*/  FMUL.FTZ R7, R3.reuse, R131 ;  /* 0x0000008303077220 */ /* 0x040fe40000410000 */
[C---:B------:R-:W-:Y:S02]  /*e370*/  FMUL.FTZ R10, R3.reuse, R126 ;  /* 0x0000007e030a7220 */ /* 0x040fe40000410000 */
[----:B------:R-:W-:Y:S01]  /*e380*/  MUFU.EX2 R162, R162 ;  /* 0x000000a200a27308 */ /* 0x000fe20000000800 */
[C---:B------:R-:W-:Y:S01]  /*e390*/  FMUL.FTZ R11, R3.reuse, R127 ;  /* 0x0000007f030b7220 */ /* 0x040fe20000410000 */
[----:B------:R-:W-:Y:S01]  /*e3a0*/  LDSM.16.MT88.4 R128, [R160+0x2900] ;  /* 0x00290000a080783b */ /* 0x000fe20000004200 */
[C---:B------:R-:W-:Y:S02]  /*e3b0*/  FMUL.FTZ R18, R3.reuse, R118 ;  /* 0x0000007603127220 */ /* 0x040fe40000410000 */
[C---:B------:R-:W-:Y:S02]  /*e3c0*/  FMUL.FTZ R19, R3.reuse, R119 ;  /* 0x0000007703137220 */ /* 0x040fe40000410000 */
[C---:B------:R-:W-:Y:S02]  /*e3d0*/  FMUL.FTZ R26, R3.reuse, R110 ;  /* 0x0000006e031a7220 */ /* 0x040fe40000410000 */
[C---:B------:R-:W-:Y:S01]  /*e3e0*/  FMUL.FTZ R27, R3.reuse, R111 ;  /* 0x0000006f031b7220 */ /* 0x040fe20000410000 */
[----:B------:R-:W4:Y:S01]  /*e3f0*/  MUFU.EX2 R165, R165 ;  /* 0x000000a500a57308 */ /* 0x000f220000000800 */
[C---:B------:R-:W-:Y:S01]  /*e400*/  FMUL.FTZ R34, R3.reuse, R102 ;  /* 0x0000006603227220 */ /* 0x040fe20000410000 */
[----:B------:R-:W-:Y:S01]  /*e410*/  LDSM.16.MT88.4 R108, [R161+0x2100] ;  /* 0x00210000a16c783b */ /* 0x000fe20000004200 */
[C---:B------:R-:W-:Y:S01]  /*e420*/  FMUL.FTZ R35, R3.reuse, R103 ;  /* 0x0000006703237220 */ /* 0x040fe20000410000 */
[----:B--2---:R-:W-:Y:S01]  /*e430*/  F2FP.PACK_AB R137, R166, R167 ;  /* 0x000000a7a689723e */ /* 0x004fe200000000ff */
[--C-:B------:R-:W-:Y:S02]  /*e440*/  FFMA.FTZ R222, R146, c[0x0][0x2d0], -R145.reuse ;  /* 0x0000b40092de7a23 */ /* 0x100fe40000010891 */
[C---:B------:R-:W-:Y:S02]  /*e450*/  FMUL.FTZ R36, R132.reuse, R36 ;  /* 0x0000002484247220 */ /* 0x040fe40000410000 */
[C---:B------:R-:W-:Y:S01]  /*e460*/  FMUL.FTZ R37, R132.reuse, R37 ;  /* 0x0000002584257220 */ /* 0x040fe20000410000 */
[----:B------:R-:W-:Y:S01]  /*e470*/  LDSM.16.MT88.4 R100, [R134+UR4+0x2100] ;  /* 0x002100048664783b */ /* 0x000fe20008004200 */
[C---:B------:R-:W-:Y:S01]  /*e480*/  FMUL.FTZ R38, R3.reuse, R38 ;  /* 0x0000002603267220 */ /* 0x040fe20000410000 */
[----:B------:R-:W-:Y:S01]  /*e490*/  MUFU.EX2 R170, R170 ;  /* 0x000000aa00aa7308 */ /* 0x000fe20000000800 */
[C---:B------:R-:W-:Y:S02]  /*e4a0*/  FMUL.FTZ R39, R3.reuse, R39 ;  /* 0x0000002703277220 */ /* 0x040fe40000410000 */
[C---:B------:R-:W-:Y:S02]  /*e4b0*/  FMUL.FTZ R40, R132.reuse, R40 ;  /* 0x0000002884287220 */ /* 0x040fe40000410000 */
[C---:B------:R-:W-:Y:S01]  /*e4c0*/  FMUL.FTZ R41, R132.reuse, R41 ;  /* 0x0000002984297220 */ /* 0x040fe20000410000 */
[----:B------:R-:W-:Y:S01]  /*e4d0*/  LDSM.16.MT88.4 R116, [R160+0x900] ;  /* 0x00090000a074783b */ /* 0x000fe20000004200 */
[C---:B------:R-:W-:Y:S02]  /*e4e0*/  FMUL.FTZ R42, R3.reuse, R42 ;  /* 0x0000002a032a7220 */ /* 0x040fe40000410000 */
[----:B------:R-:W-:Y:S01]  /*e4f0*/  FMUL.FTZ R43, R3, R43 ;  /* 0x0000002b032b7220 */ /* 0x000fe20000410000 */
[----:B------:R-:W-:Y:S01]  /*e500*/  MUFU.EX2 R172, R172 ;  /* 0x000000ac00ac7308 */ /* 0x000fe20000000800 */
[C---:B------:R-:W-:Y:S01]  /*e510*/  FMUL.FTZ R44, R132.reuse, R44 ;  /* 0x0000002c842c7220 */ /* 0x040fe20000410000 */
[----:B----4-:R-:W-:Y:S01]  /*e520*/  F2FP.PACK_AB R139, R165, R162 ;  /* 0x000000a2a58b723e */ /* 0x010fe200000000ff */
[C---:B------:R-:W-:Y:S01]  /*e530*/  FMUL.FTZ R45, R132.reuse, R45 ;  /* 0x0000002d842d7220 */ /* 0x040fe20000410000 */
[----:B------:R-:W-:Y:S01]  /*e540*/  LDSM.16.MT88.4 R124, [R135+UR4+0x2900] ;  /* 0x00290004877c783b */ /* 0x000fe20008004200 */
[C---:B------:R-:W-:Y:S02]  /*e550*/  FMUL.FTZ R46, R3.reuse, R46 ;  /* 0x0000002e032e7220 */ /* 0x040fe40000410000 */
[C---:B------:R-:W-:Y:S02]  /*e560*/  FMUL.FTZ R47, R3.reuse, R47 ;  /* 0x0000002f032f7220 */ /* 0x040fe40000410000 */
[C---:B---3--:R-:W-:Y:S01]  /*e570*/  HMMA.16816.F32 R4, R136.reuse, R12, R4 ;  /* 0x0000000c8804723c */ /* 0x048fe20000001804 */
        /* <DEDUP_REMOVED lines=13> */
[C---:B-1----:R-:W-:Y:S03]  /*e650*/  HMMA.16816.F32 R12, R136.reuse, R20, R12 ;  /* 0x00000014880c723c */ /* 0x042fe6000000180c */
        /* <DEDUP_REMOVED lines=10> */
[----:B------:R-:W1:Y:S01]  /*e700*/  LDSM.16.MT88.4 R112, [R135+UR4+0x2100] ;  /* 0x002100048770783b */ /* 0x000e620008004200 */
        /* <DEDUP_REMOVED lines=27> */
[C---:B-1----:R-:W-:Y:S04]  /*e8c0*/  HMMA.16816.F32 R36, R136.reuse, R112, R36 ;  /* 0x000000708824723c */ /* 0x042fe80000001824 */
        /* <DEDUP_REMOVED lines=11> */
[C---:B------:R-:W-:Y:S02]  /*e980*/  FMUL.FTZ R73, R132.reuse, R73 ;  /* 0x0000004984497220 */ /* 0x040fe40000410000 */
[C---:B------:R-:W-:Y:S01]  /*e990*/  FMUL.FTZ R74, R3.reuse, R74 ;  /* 0x0000004a034a7220 */ /* 0x040fe20000410000 */
[C---:B------:R-:W-:Y:S01]  /*e9a0*/  HMMA.16816.F32 R48, R136.reuse, R106, R48 ;  /* 0x0000006a8830723c */ /* 0x040fe20000001830 */
[----:B------:R-:W1:Y:S01]  /*e9b0*/  LDSM.16.MT88.4 R104, [R135+UR4+0x4100] ;  /* 0x004100048768783b */ /* 0x000e620008004200 */
[----:B------:R-:W-:Y:S02]  /*e9c0*/  MUFU.EX2 R221, R221 ;  /* 0x000000dd00dd7308 */ /* 0x000fe40000000800 */
[C---:B------:R-:W-:Y:S02]  /*e9d0*/  FMUL.FTZ R75, R3.reuse, R75 ;  /* 0x0000004b034b7220 */ /* 0x040fe40000410000 */
[C---:B------:R-:W-:Y:S02]  /*e9e0*/  FMUL.FTZ R84, R132.reuse, R84 ;  /* 0x0000005484547220 */ /* 0x040fe40000410000 */
[C---:B------:R-:W-:Y:S04]  /*e9f0*/  HMMA.16816.F32 R52, R136.reuse, R100, R52 ;  /* 0x000000648834723c */ /* 0x040fe80000001834 */
[----:B------:R-:W-:Y:S01]  /*ea00*/  FMUL.FTZ R85, R132, R85 ;  /* 0x0000005584557220 */ /* 0x000fe20000410000 */
[----:B------:R-:W-:Y:S01]  /*ea10*/  MUFU.EX2 R222, R222 ;  /* 0x000000de00de7308 */ /* 0x000fe20000000800 */
[C---:B------:R-:W-:Y:S02]  /*ea20*/  FMUL.FTZ R86, R3.reuse, R86 ;  /* 0x0000005603567220 */ /* 0x040fe40000410000 */
[C---:B------:R-:W-:Y:S01]  /*ea30*/  HMMA.16816.F32 R56, R136.reuse, R102, R56 ;  /* 0x000000668838723c */ /* 0x040fe20000001838 */
[----:B------:R-:W2:Y:S03]  /*ea40*/  LDSM.16.MT88.4 R100, [R160+0x4100] ;  /* 0x00410000a064783b */ /* 0x000ea60000004200 */
[----:B------:R-:W-:Y:S02]  /*ea50*/  FMUL.FTZ R87, R3, R87 ;  /* 0x0000005703577220 */ /* 0x000fe40000410000 */
[--C-:B------:R-:W-:Y:S02]  /*ea60*/  FFMA.FTZ R171, R171, c[0x0][0x2d0], -R152.reuse ;  /* 0x0000b400abab7a23 */ /* 0x100fe40000010898 */
[C---:B------:R-:W-:Y:S04]  /*ea70*/  HMMA.16816.F32 R60, R136.reuse, R108, R60 ;  /* 0x0000006c883c723c */ /* 0x040fe8000000183c */
[--C-:B------:R-:W-:Y:S01]  /*ea80*/  FFMA.FTZ R174, R174, c[0x0][0x2d0], -R145.reuse ;  /* 0x0000b400aeae7a23 */ /* 0x100fe20000010891 */
[----:B------:R-:W3:Y:S01]  /*ea90*/  MUFU.EX2 R171, R171 ;  /* 0x000000ab00ab7308 */ /* 0x000ee20000000800 */
[--C-:B------:R-:W-:Y:S02]  /*eaa0*/  FFMA.FTZ R175, R176, c[0x0][0x2d0], -R145.reuse ;  /* 0x0000b400b0af7a23 */ /* 0x100fe40000010891 */
[C---:B------:R-:W-:Y:S01]  /*eab0*/  HMMA.16816.F32 R64, R136.reuse, R110, R64 ;  /* 0x0000006e8840723c */ /* 0x040fe20000001840 */
[----:B------:R-:W4:Y:S03]  /*eac0*/  LDSM.16.MT88.4 R108, [R134+UR4+0x4100] ;  /* 0x00410004866c783b */ /* 0x000f260008004200 */
[--C-:B------:R-:W-:Y:S02]  /*ead0*/  FFMA.FTZ R176, R142, c[0x0][0x2d0], -R145.reuse ;  /* 0x0000b4008eb07a23 */ /* 0x100fe40000010891 */
[C---:B------:R-:W-:Y:S01]  /*eae0*/  FMUL.FTZ R88, R132.reuse, R88 ;  /* 0x0000005884587220 */ /* 0x040fe20000410000 */
[----:B------:R-:W-:Y:S01]  /*eaf0*/  MUFU.EX2 R174, R174 ;  /* 0x000000ae00ae7308 */ /* 0x000fe20000000800 */
[C---:B------:R-:W-:Y:S01]  /*eb00*/  FMUL.FTZ R89, R132.reuse, R89 ;  /* 0x0000005984597220 */ /* 0x040fe20000410000 */
[C---:B-1----:R-:W-:Y:S01]  /*eb10*/  HMMA.16816.F32 R68, R136.reuse, R104, R68 ;  /* 0x000000688844723c */ /* 0x042fe20000001844 */
[----:B------:R-:W-:Y:S02]  /*eb20*/  LDSM.16.MT88.4 R140, [R134+UR4+0x2900] ;  /* 0x00290004868c783b */ /* 0x000fe40008004200 */
[C---:B------:R-:W-:Y:S02]  /*eb30*/  FMUL.FTZ R90, R3.reuse, R90 ;  /* 0x0000005a035a7220 */ /* 0x040fe40000410000 */
[C---:B------:R-:W-:Y:S02]  /*eb40*/  FMUL.FTZ R91, R3.reuse, R91 ;  /* 0x0000005b035b7220 */ /* 0x040fe40000410000 */
[C---:B------:R-:W-:Y:S01]  /*eb50*/  FMUL.FTZ R92, R132.reuse, R92 ;  /* 0x0000005c845c7220 */ /* 0x040fe20000410000 */
[C---:B------:R-:W-:Y:S01]  /*eb60*/  HMMA.16816.F32 R72, R136.reuse, R106, R72 ;  /* 0x0000006a8848723c */ /* 0x040fe20000001848 */
[----:B------:R-:W1:Y:S01]  /*eb70*/  LDSM.16.MT88.4 R104, [R161+0x4100] ;  /* 0x00410000a168783b */ /* 0x000e620000004200 */
[----:B------:R-:W5:Y:S02]  /*eb80*/  MUFU.EX2 R175, R175 ;  /* 0x000000af00af7308 */ /* 0x000f640000000800 */
[C---:B------:R-:W-:Y:S02]  /*eb90*/  FMUL.FTZ R76, R132.reuse, R76 ;  /* 0x0000004c844c7220 */ /* 0x040fe40000410000 */
[C---:B------:R-:W-:Y:S02]  /*eba0*/  FMUL.FTZ R77, R132.reuse, R77 ;  /* 0x0000004d844d7220 */ /* 0x040fe40000410000 */
[C---:B------:R-:W-:Y:S04]  /*ebb0*/  FMUL.FTZ R78, R3.reuse, R78 ;  /* 0x0000004e034e7220 */ /* 0x040fe80000410000 */
[C---:B------:R-:W-:Y:S01]  /*ebc0*/  FMUL.FTZ R79, R3.reuse, R79 ;  /* 0x0000004f034f7220 */ /* 0x040fe20000410000 */
[----:B------:R-:W1:Y:S01]  /*ebd0*/  MUFU.EX2 R176, R176 ;  /* 0x000000b000b07308 */ /* 0x000e620000000800 */
[C---:B------:R-:W-:Y:S02]  /*ebe0*/  FMUL.FTZ R93, R132.reuse, R93 ;  /* 0x0000005d845d7220 */ /* 0x040fe40000410000 */
[C---:B------:R-:W-:Y:S02]  /*ebf0*/  FMUL.FTZ R94, R3.reuse, R94 ;  /* 0x0000005e035e7220 */ /* 0x040fe40000410000 */
[C---:B------:R-:W-:Y:S01]  /*ec00*/  FMUL.FTZ R95, R3.reuse, R95 ;  /* 0x0000005f035f7220 */ /* 0x040fe20000410000 */
[C---:B--2---:R-:W-:Y:S03]  /*ec10*/  HMMA.16816.F32 R76, R136.reuse, R100, R76 ;  /* 0x00000064884c723c */ /* 0x044fe6000000184c */
[C---:B------:R-:W-:Y:S02]  /*ec20*/  FMUL.FTZ R80, R132.reuse, R80 ;  /* 0x0000005084507220 */ /* 0x040fe40000410000 */
[C---:B------:R-:W-:Y:S02]  /*ec30*/  FMUL.FTZ R81, R132.reuse, R81 ;  /* 0x0000005184517220 */ /* 0x040fe40000410000 */
[----:B------:R-:W-:Y:S01]  /*ec40*/  FMUL.FTZ R82, R3, R82 ;  /* 0x0000005203527220 */ /* 0x000fe20000410000 */
[----:B---3--:R-:W-:Y:S01]  /*ec50*/  F2FP.PACK_AB R100, R171, R170 ;  /* 0x000000aaab64723e */ /* 0x008fe200000000ff */
[----:B------:R-:W-:Y:S03]  /*ec60*/  FMUL.FTZ R83, R3, R83 ;  /* 0x0000005303537220 */ /* 0x000fe60000410000 */
[C---:B------:R-:W-:Y:S01]  /*ec70*/  FMUL.FTZ R96, R132.reuse, R96 ;  /* 0x0000006084607220 */ /* 0x040fe20000410000 */
[----:B-----5:R-:W-:Y:S01]  /*ec80*/  F2FP.PACK_AB R101, R175, R174 ;  /* 0x000000aeaf65723e */ /* 0x020fe200000000ff */
[----:B------:R-:W-:Y:S02]  /*ec90*/  FMUL.FTZ R97, R132, R97 ;  /* 0x0000006184617220 */ /* 0x000fe40000410000 */
[C---:B------:R-:W-:Y:S03]  /*eca0*/  HMMA.16816.F32 R80, R136.reuse, R102, R80 ;  /* 0x000000668850723c */ /* 0x040fe60000001850 */
[C---:B------:R-:W-:Y:S02]  /*ecb0*/  FMUL.FTZ R98, R3.reuse, R98 ;  /* 0x0000006203627220 */ /* 0x040fe40000410000 */
[----:B------:R-:W-:Y:S02]  /*ecc0*/  FMUL.FTZ R99, R3, R99 ;  /* 0x0000006303637220 */ /* 0x000fe40000410000 */
[----:B------:R-:W-:Y:S01]  /*ecd0*/  F2FP.PACK_AB R102, R173, R172 ;  /* 0x000000acad66723e */ /* 0x000fe200000000ff */
[C---:B----4-:R-:W-:Y:S04]  /*ece0*/  HMMA.16816.F32 R84, R136.reuse, R108, R84 ;  /* 0x0000006c8854723c */ /* 0x050fe80000001854 */
[----:B-1----:R-:W-:Y:S01]  /*ecf0*/  F2FP.PACK_AB R103, R177, R176 ;  /* 0x000000b0b167723e */ /* 0x002fe200000000ff */
[--C-:B------:R-:W-:Y:S02]  /*ed00*/  FFMA.FTZ R179, R179, c[0x0][0x2d0], -R152.reuse ;  /* 0x0000b400b3b37a23 */ /* 0x100fe40000010898 */
[----:B------:R-:W-:Y:S01]  /*ed10*/  FFMA.FTZ R152, R147, c[0x0][0x2d0], -R152 ;  /* 0x0000b40093987a23 */ /* 0x000fe20000010898 */
[C---:B------:R-:W-:Y:S01]  /*ed20*/  HMMA.16816.F32 R88, R136.reuse, R110, R88 ;  /* 0x0000006e8858723c */ /* 0x040fe20000001858 */
[----:B------:R-:W1:Y:S02]  /*ed30*/  LDSM.16.MT88.4 R108, [R134+UR4+0x900] ;  /* 0x00090004866c783b */ /* 0x000e640008004200 */
[----:B------:R2:W3:Y:S01]  /*ed40*/  MUFU.EX2 R219, R152 ;  /* 0x0000009800db7308 */ /* 0x0004e20000000800 */
[--C-:B------:R-:W-:Y:S02]  /*ed50*/  FFMA.FTZ R178, R178, c[0x0][0x2d0], -R145.reuse ;  /* 0x0000b400b2b27a23 */ /* 0x100fe40000010891 */
[----:B------:R-:W-:Y:S02]  /*ed60*/  FFMA.FTZ R145, R144, c[0x0][0x2d0], -R145 ;  /* 0x0000b40090917a23 */ /* 0x000fe40000010891 */
[C---:B------:R-:W-:Y:S04]  /*ed70*/  HMMA.16816.F32 R92, R136.reuse, R104, R92 ;  /* 0x00000068885c723c */ /* 0x040fe8000000185c */
[----:B------:R-:W-:Y:S01]  /*ed80*/  FFMA.FTZ R167, R3, R206, R167 ;  /* 0x000000ce03a77223 */ /* 0x000fe200000100a7 */
[----:B------:R-:W4:Y:S01]  /*ed90*/  MUFU.EX2 R223, R145 ;  /* 0x0000009100df7308 */ /* 0x000f220000000800 */
[----:B------:R-:W-:Y:S01]  /*eda0*/  FFMA.FTZ R169, R132, R205, R169 ;  /* 0x000000cd84a97223 */ /* 0x000fe200000100a9 */
[----:B------:R-:W-:Y:S01]  /*edb0*/  MOV R132, R2 ;  /* 0x0000000200847202 */ /* 0x000fe20000000f00 */
[----:B------:R-:W-:Y:S01]  /*edc0*/  HMMA.16816.F32 R96, R136, R106, R96 ;  /* 0x0000006a8860723c */ /* 0x000fe20000001860 */
[----:B------:R-:W5:Y:S03]  /*edd0*/  LDSM.16.MT88.4 R104, [R161+0x2900] ;  /* 0x00290000a168783b */ /* 0x000f660000004200 */
[----:B------:R-:W-:Y:S02]  /*ede0*/  FADD.FTZ R168, R168, R169 ;  /* 0x000000a9a8a87221 */ /* 0x000fe40000010000 */
[----:B------:R-:W-:Y:S01]  /*edf0*/  FADD.FTZ R167, R166, R167 ;  /* 0x000000a7a6a77221 */ /* 0x000fe20000010000 */
[----:B------:R-:W-:Y:S01]  /*ee00*/  F2FP.PACK_AB R136, R217, R216 ;  /* 0x000000d8d988723e */ /* 0x000fe200000000ff */
[C---:B------:R-:W-:Y:S01]  /*ee10*/  HMMA.16816.F32 R4, R100.reuse, R112, R4 ;  /* 0x000000706404723c */ /* 0x040fe20000001804 */
[----:B------:R-:W1:Y:S01]  /*ee20*/  MUFU.EX2 R179, R179 ;  /* 0x000000b300b37308 */ /* 0x000e620000000800 */
[----:B--2---:R-:W-:Y:S03]  /*ee30*/  LDSM.16.MT88.4 R152, [R160+0x3900] ;  /* 0x00390000a098783b */ /* 0x004fe60000004200 */
[----:B---3--:R-:W-:Y:S01]  /*ee40*/  F2FP.PACK_AB R138, R219, R218 ;  /* 0x000000dadb8a723e */ /* 0x008fe200000000ff */
[----:B------:R-:W-:Y:S01]  /*ee50*/  FADD.FTZ R163, R163, R168 ;  /* 0x000000a8a3a37221 */ /* 0x000fe20000010000 */
[----:B------:R-:W-:Y:S01]  /*ee60*/  F2FP.PACK_AB R137, R221, R220 ;  /* 0x000000dcdd89723e */ /* 0x000fe200000000ff */
[C---:B------:R-:W-:Y:S02]  /*ee70*/  HMMA.16816.F32 R8, R100.reuse, R114, R8 ;  /* 0x000000726408723c */ /* 0x040fe40000001808 */
[----:B------:R-:W-:Y:S01]  /*ee80*/  LDSM.16.MT88.4 R112, [R160+0x4900] ;  /* 0x00490000a070783b */ /* 0x000fe20000004200 */
[----:B------:R-:W2:Y:S01]  /*ee90*/  MUFU.EX2 R178, R178 ;  /* 0x000000b200b27308 */ /* 0x000ea20000000800 */
[----:B----4-:R-:W-:Y:S01]  /*eea0*/  F2FP.PACK_AB R139, R223, R222 ;  /* 0x000000dedf8b723e */ /* 0x010fe200000000ff */
[----:B------:R-:W-:Y:S03]  /*eeb0*/  FADD.FTZ R3, R164, R163 ;  /* 0x000000a3a4037221 */ /* 0x000fe60000010000 */
[C---:B------:R-:W-:Y:S02]  /*eec0*/  HMMA.16816.F32 R12, R100.reuse, R116, R12 ;  /* 0x00000074640c723c */ /* 0x040fe4000000180c */
[----:B------:R-:W-:Y:S02]  /*eed0*/  LDSM.16.MT88.4 R144, [R161+0x1900] ;  /* 0x00190000a190783b */ /* 0x000fe40000004200 */
[----:B------:R-:W-:Y:S02]  /*eee0*/  FADD.FTZ R170, R170, R3 ;  /* 0x00000003aaaa7221 */ /* 0x000fe40000010000 */
[----:B------:R-:W-:Y:S02]  /*eef0*/  FADD.FTZ R162, R162, R167 ;  /* 0x000000a7a2a27221 */ /* 0x000fe40000010000 */
[C---:B------:R-:W-:Y:S02]  /*ef00*/  HMMA.16816.F32 R16, R100.reuse, R118, R16 ;  /* 0x000000766410723c */ /* 0x040fe40000001810 */
[----:B------:R-:W-:Y:S02]  /*ef10*/  LDSM.16.MT88.4 R116, [R134+UR4+0x4900] ;  /* 0x004900048674783b */ /* 0x000fe40008004200 */
[----:B------:R-:W-:Y:S02]  /*ef20*/  FADD.FTZ R165, R165, R162 ;  /* 0x000000a2a5a57221 */ /* 0x000fe40000010000 */
[----:B------:R-:W-:Y:S02]  /*ef30*/  FADD.FTZ R171, R171, R170 ;  /* 0x000000aaabab7221 */ /* 0x000fe40000010000 */
[C---:B-1----:R-:W-:Y:S04]  /*ef40*/  HMMA.16816.F32 R20, R100.reuse, R108, R20 ;  /* 0x0000006c6414723c */ /* 0x042fe80000001814 */
[----:B------:R-:W-:Y:S02]  /*ef50*/  FADD.FTZ R174, R174, R165 ;  /* 0x000000a5aeae7221 */ /* 0x000fe40000010000 */
[----:B------:R-:W-:Y:S02]  /*ef60*/  FADD.FTZ R172, R172, R171 ;  /* 0x000000abacac7221 */ /* 0x000fe40000010000 */
[C---:B------:R-:W-:Y:S01]  /*ef70*/  HMMA.16816.F32 R24, R100.reuse, R110, R24 ;  /* 0x0000006e6418723c */ /* 0x040fe20000001818 */
[----:B------:R-:W1:Y:S03]  /*ef80*/  LDSM.16.MT88.4 R108, [R135+UR4+0x4900] ;  /* 0x00490004876c783b */ /* 0x000e660008004200 */
[----:B------:R-:W-:Y:S02]  /*ef90*/  FADD.FTZ R175, R175, R174 ;  /* 0x000000aeafaf7221 */ /* 0x000fe40000010000 */
[----:B------:R-:W-:Y:S02]  /*efa0*/  FADD.FTZ R172, R173, R172 ;  /* 0x000000acadac7221 */ /* 0x000fe40000010000 */
[C---:B------:R-:W-:Y:S04]  /*efb0*/  HMMA.16816.F32 R28, R100.reuse, R120, R28 ;  /* 0x00000078641c723c */ /* 0x040fe8000000181c */
[----:B------:R-:W-:Y:S04]  /*efc0*/  FADD.FTZ R176, R176, R175 ;  /* 0x000000afb0b07221 */ /* 0x000fe80000010000 */
[C---:B------:R-:W-:Y:S01]  /*efd0*/  HMMA.16816.F32 R32, R100.reuse, R122, R32 ;  /* 0x0000007a6420723c */ /* 0x040fe20000001820 */
[----:B------:R-:W-:Y:S03]  /*efe0*/  LDSM.16.MT88.4 R120, [R160+0x1100] ;  /* 0x00110000a078783b */ /* 0x000fe60000004200 */
[----:B------:R-:W-:Y:S04]  /*eff0*/  FADD.FTZ R177, R177, R176 ;  /* 0x000000b0b1b17221 */ /* 0x000fe80000010000 */
        /* <DEDUP_REMOVED lines=23> */
[----:B------:R-:W-:Y:S01]  /*f170*/  F2FP.PACK_AB R100, R180, R179 ;  /* 0x000000b3b464723e */ /* 0x000fe200000000ff */
[----:B------:R-:W-:Y:S01]  /*f180*/  FADD.FTZ R179, R179, R172 ;  /* 0x000000acb3b37221 */ /* 0x000fe20000010000 */
[----:B------:R-:W-:Y:S03]  /*f190*/  F2FP.PACK_AB R102, R182, R181 ;  /* 0x000000b5b666723e */ /* 0x000fe600000000ff */
[C---:B--2---:R-:W-:Y:S01]  /*f1a0*/  F2FP.PACK_AB R101, R183.reuse, R178 ;  /* 0x000000b2b765723e */ /* 0x044fe200000000ff */
        /* <DEDUP_REMOVED lines=10> */
[----:B------:R-:W1:Y:S03]  /*f250*/  LDSM.16.MT88.4 R108, [R134+UR4+0x3100] ;  /* 0x00310004866c783b */ /* 0x000e660008004200 */
        /* <DEDUP_REMOVED lines=55> */
[----:B------:R-:W-:Y:S01]  /*f5d0*/  @P0 IADD3 R4, P5, R196, UR6, RZ ;  /* 0x00000006c4040c10 */ /* 0x000fe2000ffbe0ff */
[C---:B------:R-:W-:Y:S04]  /*f5e0*/  HMMA.16816.F32 R64, R136.reuse, R6, R64 ;  /* 0x000000068840723c */ /* 0x040fe80000001840 */
[C---:B------:R-:W-:Y:S02]  /*f5f0*/  @P0 LEA R16, P4, R4.reuse, c[0x0][0x1c8], 0x1 ;  /* 0x0000720004100a11 */ /* 0x040fe400078808ff */
[----:B------:R-:W-:Y:S02]  /*f600*/  @P0 IADD3.X R5, R203, UR21, RZ, P5, !PT ;  /* 0x00000015cb050c10 */ /* 0x000fe4000affe4ff */
[C---:B--2---:R-:W-:Y:S04]  /*f610*/  HMMA.16816.F32 R68, R136.reuse, R8, R68 ;  /* 0x000000088844723c */ /* 0x044fe80000001844 */
[----:B------:R-:W-:Y:S02]  /*f620*/  @P0 LEA.HI.X R17, R4, c[0x0][0x1cc], R5, 0x1, P4 ;  /* 0x0000730004110a11 */ /* 0x000fe400020f0c05 */
[----:B------:R-:W1:Y:S01]  /*f630*/  LDSM.16.MT88.4 R4, [R134+UR4+0x5900] ;  /* 0x005900048604783b */ /* 0x000e620008004200 */
[----:B------:R-:W-:Y:S01]  /*f640*/  @P0 IADD3 R8, P5, R212, UR6, RZ ;  /* 0x00000006d4080c10 */ /* 0x000fe2000ffbe0ff */
[C---:B------:R-:W-:Y:S04]  /*f650*/  HMMA.16816.F32 R72, R136.reuse, R10, R72 ;  /* 0x0000000a8848723c */ /* 0x040fe80000001848 */
[C---:B------:R-:W-:Y:S02]  /*f660*/  @P0 LEA R18, P4, R8.reuse, c[0x0][0x1c8], 0x1 ;  /* 0x0000720008120a11 */ /* 0x040fe400078808ff */
        /* <DEDUP_REMOVED lines=8> */
[----:B------:R-:W-:Y:S02]  /*f6f0*/  UISETP.GE.AND UP0, UPT, UR10, UR17, UPT ;  /* 0x000000110a00728c */ /* 0x000fe4000bf06270 */
[C---:B------:R-:W-:Y:S01]  /*f700*/  @P0 LEA R22, P6, R20.reuse, c[0x0][0x1c8], 0x1 ;  /* 0x0000720014160a11 */ /* 0x040fe200078c08ff */
[----:B------:R-:W-:Y:S01]  /*f710*/  UISETP.GE.AND UP1, UPT, UR5, 0x1, UPT ;  /* 0x000000010500788c */ /* 0x000fe2000bf26270 */
[----:B------:R-:W-:Y:S01]  /*f720*/  @P0 IADD3.X R13, R209, UR21, RZ, P4, !PT ;  /* 0x00000015d10d0c10 */ /* 0x000fe2000a7fe4ff */
[----:B------:R-:W-:Y:S01]  /*f730*/  UIADD3 UR17, UR17, -0x1, URZ ;  /* 0xffffffff11117890 */ /* 0x000fe2000fffe03f */
[----:B------:R-:W-:Y:S02]  /*f740*/  @P0 LEA R12, P4, R21, c[0x0][0x1c8], 0x1 ;  /* 0x00007200150c0a11 */ /* 0x000fe400078808ff */
[----:B------:R-:W-:Y:S03]  /*f750*/  @P0 IADD3.X R24, R203, UR6, RZ, P5, !PT ;  /* 0x00000006cb180c10 */ /* 0x000fe6000affe4ff */
[----:B------:R-:W-:Y:S02]  /*f760*/  @P0 LEA.HI.X R23, R20, c[0x0][0x1cc], R13, 0x1, P6 ;  /* 0x0000730014170a11 */ /* 0x000fe400030f0c0d */
[----:B------:R-:W-:Y:S02]  /*f770*/  MOV R20, UR15 ;  /* 0x0000000f00147c02 */ /* 0x000fe40008000f00 */
[----:B------:R-:W-:Y:S02]  /*f780*/  @P0 LEA.HI.X R13, R21, c[0x0][0x1cc], R24, 0x1, P4 ;  /* 0x00007300150d0a11 */ /* 0x000fe400020f0c18 */
[----:B------:R-:W-:Y:S01]  /*f790*/  @P0 IADD3 R3, P4, R212, UR7, RZ ;  /* 0x00000007d4030c10 */ /* 0x000fe2000ff9e0ff */
[----:B------:R-:W-:Y:S01]  /*f7a0*/  @P0 IMAD R25, R20, 0x3000, R193 ;  /* 0x0000300014190824 */ /* 0x000fe200078e02c1 */
[----:B------:R-:W-:Y:S01]  /*f7b0*/  @P0 IADD3 R21, P5, R210, UR7, RZ ;  /* 0x00000007d2150c10 */ /* 0x000fe2000ffbe0ff */
[C---:B-1----:R-:W-:Y:S03]  /*f7c0*/  HMMA.16816.F32 R84, R136.reuse, R4, R84 ;  /* 0x000000048854723c */ /* 0x042fe60000001854 */
[----:B------:R-:W-:Y:S02]  /*f7d0*/  @P0 LEA R14, P6, R3, c[0x0][0x1c8], 0x1 ;  /* 0x00007200030e0a11 */ /* 0x000fe400078c08ff */
[----:B------:R-:W-:Y:S02]  /*f7e0*/  @P0 IADD3.X R24, R211, UR6, RZ, P4, !PT ;  /* 0x00000006d3180c10 */ /* 0x000fe4000a7fe4ff */
[----:B------:R-:W-:Y:S01]  /*f7f0*/  @P0 LEA R20, P4, R21, c[0x0][0x1c8], 0x1 ;  /* 0x0000720015140a11 */ /* 0x000fe200078808ff */
[C---:B------:R-:W-:Y:S04]  /*f800*/  HMMA.16816.F32 R88, R136.reuse, R6, R88 ;  /* 0x000000068858723c */ /* 0x040fe80000001858 */
[----:B------:R-:W-:Y:S02]  /*f810*/  @P0 LEA.HI.X R15, R3, c[0x0][0x1cc], R24, 0x1, P6 ;  /* 0x00007300030f0a11 */ /* 0x000fe400030f0c18 */
[----:B------:R-:W-:Y:S02]  /*f820*/  @P0 SHF.L.U32 R3, R25, 0x1, RZ ;  /* 0x0000000119030819 */ /* 0x000fe400000006ff */
[----:B------:R-:W-:Y:S01]  /*f830*/  @P0 IADD3.X R26, R209, UR6, RZ, P5, !PT ;  /* 0x00000006d11a0c10 */ /* 0x000fe2000affe4ff */
[C---:B--2---:R-:W-:Y:S01]  /*f840*/  HMMA.16816.F32 R92, R136.reuse, R8, R92 ;  /* 0x00000008885c723c */ /* 0x044fe2000000185c */
[----:B------:R-:W-:Y:S01]  /*f850*/  UIADD3 UR6, UR5, 0x1, URZ ;  /* 0x0000000105067890 */ /* 0x000fe2000fffe03f */
[----:B------:R-:W-:Y:S01]  /*f860*/  @!PT LDS RZ, [RZ] ;  /* 0x00000000fffff984 */ /* 0x000fe20000000800 */
[----:B------:R-:W-:Y:S01]  /*f870*/  @!PT LDS RZ, [RZ] ;  /* 0x00000000fffff984 */ /* 0x000fe20000000800 */
[----:B------:R-:W-:Y:S01]  /*f880*/  @!PT LDS RZ, [RZ] ;  /* 0x00000000fffff984 */ /* 0x000fe20000000800 */
[----:B------:R1:W-:Y:S01]  /*f890*/  @P0 LDGSTS.E.BYPASS.LTC128B.128 [R3+0xc100], [R16.64], !P3 ;  /* 0x0c10000010030fae */ /* 0x0003e2000d901d52 */
[----:B------:R-:W-:Y:S02]  /*f8a0*/  @P0 LEA.HI.X R21, R21, c[0x0][0x1cc], R26, 0x1, P4 ;  /* 0x0000730015150a11 */ /* 0x000fe400020f0c1a */
[----:B------:R-:W-:Y:S03]  /*f8b0*/  USEL UR5, UR6, URZ, !UP1 ;  /* 0x0000003f06057287 */ /* 0x000fe6000c800000 */
        /* <DEDUP_REMOVED lines=9> */
[----:B------:R-:W-:-:S05]  /*f950*/  @!P0 BRA `(.L_x_829) ;  /* 0xffffc69000008947 */ /* 0x000fca000383ffff */
.L_x_820:
[----:B------:R-:W1:Y:S01]  /*f960*/  SHFL.BFLY PT, R4, R205, 0x2, 0x1f ;  /* 0x0c401f00cd047f89 */ /* 0x000e6200000e0000 */
[----:B------:R-:W-:-:S02]  /*f970*/  MOV R6, RZ ;  /* 0x000000ff00067202 */ /* 0x000fc40000000f00 */
[----:B------:R-:W-:Y:S01]  /*f980*/  MOV R5, RZ ;  /* 0x000000ff00057202 */ /* 0x000fe20000000f00 */
[----:B------:R-:W2:Y:S01]  /*f990*/  SHFL.BFLY PT, R3, R206, 0x2, 0x1f ;  /* 0x0c401f00ce037f89 */ /* 0x000ea200000e0000 */
[----:B------:R-:W-:Y:S01]  /*f9a0*/  PLOP3.LUT P2, PT, PT, PT, PT, 0x8, 0x0 ;  /* 0x000000000000781c */ /* 0x000fe20003f4e170 */
[----:B-1----:R-:W-:Y:S02]  /*f9b0*/  FADD.FTZ R7, R4, R205 ;  /* 0x000000cd04077221 */ /* 0x002fe40000010000 */
        /* <DEDUP_REMOVED lines=117> */
.L_x_793:
        /* <DEDUP_REMOVED lines=223> */
[----:B-1----:R-:W-:-:S03]  /*10f00*/  IMAD.IADD R5, R17, 0x1, R2 ;  /* 0x0000000111057824 */ /* 0x002fc600078e0202 */
[----:B------:R-:W-:Y:S02]  /*10f10*/  STS [R29+0x8000], R96 ;  /* 0x008000601d007388 */ /* 0x000fe40000000800 */
[----:B------:R-:W-:Y:S02]  /*10f20*/  LEA.HI.X R2, R16, c[0x0][0x384], R5, 0x1, P0 ;  /* 0x0000e10010027a11 */ /* 0x000fe400000f0c05 */
[----:B------:R-:W-:Y:S04]  /*10f30*/  STS [R29+0x8400], R98 ;  /* 0x008400621d007388 */ /* 0x000fe80000000800 */
[----:B------:R-:W-:Y:S01]  /*10f40*/  BAR.SYNC.DEFER_BLOCKING 0x1, 0x100 ;  /* 0x0044000000007b1d */ /* 0x000fe20000010000 */
[----:B------:R-:W-:-:S05]  /*10f50*/  ISETP.GE.AND P0, PT, R57, R10, PT ;  /* 0x0000000a3900720c */ /* 0x000fca0003f06270 */
[----:B------:R-:W-:Y:S04]  /*10f60*/  SHFL.IDX PT, R30, R12, RZ, 0x1c1f ;  /* 0x001c1fff0c1e7589 */ /* 0x000fe800000e0000 */
[----:B------:R-:W1:Y:S04]  /*10f70*/  SHFL.IDX PT, R31, R23, RZ, 0x1c1f ;  /* 0x001c1fff171f7589 */ /* 0x000e6800000e0000 */
[----:B------:R-:W-:Y:S04]  /*10f80*/  SHFL.IDX PT, R100, R12, 0x1, 0x1c1f ;  /* 0x003c1f000c647f89 */ /* 0x000fe800000e0000 */
[----:B------:R-:W2:Y:S04]  /*10f90*/  SHFL.IDX PT, R101, R23, 0x1, 0x1c1f ;  /* 0x003c1f0017657f89 */ /* 0x000ea800000e0000 */
[----:B------:R3:W4:Y:S04]  /*10fa0*/  SHFL.IDX PT, R60, R0, RZ, 0x181f ;  /* 0x00181fff003c7589 */ /* 0x00072800000e0000 */
[----:B------:R3:W3:Y:S04]  /*10fb0*/  SHFL.IDX PT, R61, R2, RZ, 0x181f ;  /* 0x00181fff023d7589 */ /* 0x0006e800000e0000 */
[----:B-1----:R1:W-:Y:S04]  /*10fc0*/  @!P5 ST.E [R30.64], R6 ;  /* 0x000000061e00d985 */ /* 0x0023e8000c101912 */
[----:B--2---:R1:W-:Y:S04]  /*10fd0*/  @!P4 ST.E [R100.64], R7 ;  /* 0x000000076400c985 */ /* 0x0043e8000c101912 */
[----:B------:R1:W2:Y:S04]  /*10fe0*/  LDS.128 R52, [R58+0x1080] ;  /* 0x001080003a347984 */ /* 0x0002a80000000c00 */
        /* <DEDUP_REMOVED lines=9> */
[----:B-1-34-:R-:W1:Y:S01]  /*11080*/  LDS.128 R28, [R58+0x80] ;  /* 0x000080003a1c7984 */ /* 0x01ae620000000c00 */
[----:B------:R-:W-:-:S02]  /*11090*/  IADD3 R56, R3, 0x40, RZ ;  /* 0x0000004003387810 */ /* 0x000fc40007ffe0ff */
[----:B------:R-:W-:Y:S01]  /*110a0*/  IADD3 R9, R3, 0x80, RZ ;  /* 0x0000008003097810 */ /* 0x000fe20007ffe0ff */
[----:B------:R-:W3:Y:S01]  /*110b0*/  LDS.128 R16, [R58+0x4080] ;  /* 0x004080003a107984 */ /* 0x000ee20000000c00 */
        /* <DEDUP_REMOVED lines=13> */
[----:B-1----:R1:W-:Y:S04]  /*11190*/  @!P2 ST.E.128 [R58.64], R28 ;  /* 0x0000001c3a00a985 */ /* 0x0023e8000c101d12 */
[----:B---3--:R1:W-:Y:S04]  /*111a0*/  @!P1 ST.E.128 [R62.64], R16 ;  /* 0x000000103e009985 */ /* 0x0083e8000c101d12 */
[----:B-----5:R1:W-:Y:S02]  /*111b0*/  @!P0 ST.E.128 [R8.64], R4 ;  /* 0x0000000408008985 */ /* 0x0203e4000c101d12 */
.L_x_832:
[----:B---34-:R-:W-:Y:S05]  /*111c0*/  BSYNC B0 ;  /* 0x0000000000007941 */ /* 0x018fea0003800000 */
.L_x_831:
[----:B-1----:R-:W-:Y:S01]  /*111d0*/  IADD3 R5, R57, 0x20, RZ ;  /* 0x0000002039057810 */ /* 0x002fe20007ffe0ff */
[----:B------:R1:W3:Y:S01]  /*111e0*/  SHFL.IDX PT, R9, R2, 0x1, 0x181f ;  /* 0x00381f0002097f89 */ /* 0x0002e200000e0000 */
        /* <DEDUP_REMOVED lines=16> */
[----:B--2---:R2:W-:Y:S02]  /*112f0*/  @!P2 ST.E.128 [R16.64], R52 ;  /* 0x000000341000a985 */ /* 0x0045e4000c101d12 */
[----:B------:R-:W-:-:S04]  /*11300*/  @!P1 IMAD.WIDE R6, R6, 0x2, R8 ;  /* 0x0000000206069825 */ /* 0x000fc800078e0208 */
[----:B------:R-:W-:Y:S01]  /*11310*/  @!P0 IMAD.WIDE R4, R4, 0x2, R8 ;  /* 0x0000000204048825 */ /* 0x000fe200078e0208 */
[----:B------:R2:W-:Y:S04]  /*11320*/  @!P1 ST.E.128 [R6.64], R40 ;  /* 0x0000002806009985 */ /* 0x0005e8000c101d12 */
[----:B------:R2:W-:Y:S02]  /*11330*/  @!P0 ST.E.128 [R4.64], R24 ;  /* 0x0000001804008985 */ /* 0x0005e4000c101d12 */
.L_x_834:
[----:B------:R-:W-:Y:S05]  /*11340*/  BSYNC B0 ;  /* 0x0000000000007941 */ /* 0x000fea0003800000 */
.L_x_833:
[----:B--2---:R-:W-:Y:S01]  /*11350*/  IADD3 R5, R57, 0x40, RZ ;  /* 0x0000004039057810 */ /* 0x004fe20007ffe0ff */
[----:B---3--:R2:W3:Y:S01]  /*11360*/  SHFL.IDX PT, R9, R2, 0x2, 0x181f ;  /* 0x00581f0002097f89 */ /* 0x0084e200000e0000 */
        /* <DEDUP_REMOVED lines=21> */
.L_x_836:
[----:B------:R-:W-:Y:S05]  /*114c0*/  BSYNC B0 ;  /* 0x0000000000007941 */ /* 0x000fea0003800000 */
.L_x_835:
[----:B------:R-:W-:Y:S01]  /*114d0*/  IADD3 R57, R57, 0x60, RZ ;  /* 0x0000006039397810 */ /* 0x000fe20007ffe0ff */
[----:B---3--:R3:W1:Y:S03]  /*114e0*/  SHFL.IDX PT, R7, R2, 0x3, 0x181f ;  /* 0x00781f0002077f89 */ /* 0x00866600000e0000 */
[----:B------:R-:W-:Y:S01]  /*114f0*/  ISETP.GE.AND P0, PT, R57, R10, PT ;  /* 0x0000000a3900720c */ /* 0x000fe20003f06270 */
[----:B------:R3:W2:-:S12]  /*11500*/  SHFL.IDX PT, R6, R0, 0x3, 0x181f ;  /* 0x00781f0000067f89 */ /* 0x00069800000e0000 */
        /* <DEDUP_REMOVED lines=20> */
.L_x_830:
        /* <DEDUP_REMOVED lines=40> */
.L_x_838:
[----:B------:R-:W-:Y:S05]  /*118d0*/  BSYNC B0 ;  /* 0x0000000000007941 */ /* 0x000fea0003800000 */
.L_x_837:
        /* <DEDUP_REMOVED lines=62> */
.L_x_840:
[----:B------:R-:W-:Y:S05]  /*11cc0*/  BSYNC B0 ;  /* 0x0000000000007941 */ /* 0x000fea0003800000 */
.L_x_839:
        /* <DEDUP_REMOVED lines=21> */
.L_x_842:
[----:B------:R-:W-:Y:S05]  /*11e20*/  BSYNC B0 ;  /* 0x0000000000007941 */ /* 0x000fea0003800000 */
.L_x_841:
        /* <DEDUP_REMOVED lines=21> */
.L_x_844:
[----:B------:R-:W-:Y:S05]  /*11f80*/  BSYNC B0 ;  /* 0x0000000000007941 */ /* 0x000fea0003800000 */
.L_x_843:
        /* <DEDUP_REMOVED lines=22> */
.L_x_845:
        /* <DEDUP_REMOVED lines=9> */
.L_x_2580:


//--------------------- .text._ZN7cutlass13device_kernelIN5flash19enable_sm80_to_sm89INS1_16FlashAttnFwdSm80INS1_25CollectiveMainloopFwdSm80ILi8ELi2ELb0EN4cute5tupleIJNS5_1CILi128EEENS7_ILi64EEENS7_ILi192EEEEEELi192ENS_6half_tEfNS_4arch4Sm80ELb0ELb1ELb1ELb1ELb0ELb0ELb1ELb0EEENS1_21CollectiveEpilogueFwdINS6_IJS8_SA_S9_EEENS6_IJNS7_ILi1EEESI_SI_EEESC_SE_Li256ELb1ELb1ELb0ELb0EEENS1_19SingleTileSchedulerILb1ELb0ELb1ELi128EEEEEEEEEvNT_6ParamsE --------------------------
	.section	.text._ZN7cutlass13device_kernelIN5flash19enable_sm80_to_sm89INS1_16FlashAttnFwdSm80INS1_25CollectiveMainloopFwdSm80ILi8ELi2ELb0EN4cute5tupleIJNS5_1CILi128EEENS7_ILi64EEENS7_ILi192EEEEEELi192ENS_6half_tEfNS_4arch4Sm80ELb0ELb1ELb1ELb1ELb0ELb0ELb1ELb0EEENS1_21CollectiveEpilogueFwdINS6_IJS8_SA_S9_EEENS6_IJNS7_ILi1EEESI_SI_EEESC_SE_Li256ELb1ELb1ELb0ELb0EEENS1_19SingleTileSchedulerILb1ELb0ELb1ELi128EEEEEEEEEvNT_6ParamsE,"ax",@progbits
	.sectioninfo	@"SHI_REGISTERS=252"
	.align	128
.text._ZN7cutlass13device_kernelIN5flash19enable_sm80_to_sm89INS1_16FlashAttnFwdSm80INS1_25CollectiveMainloopFwdSm80ILi8ELi2ELb0EN4cute5tupleIJNS5_1CILi128EEENS7_ILi64EEENS7_ILi192EEEEEELi192ENS_6half_tEfNS_4arch4Sm80ELb0ELb1ELb1ELb1ELb0ELb0ELb1ELb0EEENS1_21CollectiveEpilogueFwdINS6_IJS8_SA_S9_EEENS6_IJNS7_ILi1EEESI_SI_EEESC_SE_Li256ELb1ELb1ELb0ELb0EEENS1_19SingleTileSchedulerILb1ELb0ELb1ELi128EEEEEEEEEvNT_6ParamsE:
        .type           _ZN7cutlass13device_kernelIN5flash19enable_sm80_to_sm89INS1_16FlashAttnFwdSm80INS1_25CollectiveMainloopFwdSm80ILi8ELi2ELb0EN4cute5tupleIJNS5_1CILi128EEENS7_ILi64EEENS7_ILi192EEEEEELi192ENS_6half_tEfNS_4arch4Sm80ELb0ELb1ELb1ELb1ELb0ELb0ELb1ELb0EEENS1_21CollectiveEpilogueFwdINS6_IJS8_SA_S9_EEENS6_IJNS7_ILi1EEESI_SI_EEESC_SE_Li256ELb1ELb1ELb0ELb0EEENS1_19SingleTileSchedulerILb1ELb0ELb1ELi128EEEEEEEEEvNT_6ParamsE,@function
        .size           _ZN7cutlass13device_kernelIN5flash19enable_sm80_to_sm89INS1_16FlashAttnFwdSm80INS1_25CollectiveMainloopFwdSm80ILi8ELi2ELb0EN4cute5tupleIJNS5_1CILi128EEENS7_ILi64EEENS7_ILi192EEEEEELi192ENS_6half_tEfNS_4arch4Sm80ELb0ELb1ELb1ELb1ELb0ELb0ELb1ELb0EEENS1_21CollectiveEpilogueFwdINS6_IJS8_SA_S9_EEENS6_IJNS7_ILi1EEESI_SI_EEESC_SE_Li256ELb1ELb1ELb0ELb0EEENS1_19SingleTileSchedulerILb1ELb0ELb1ELi128EEEEEEEEEvNT_6ParamsE,(.L_x_2581 - _ZN7cutlass13device_kernelIN5flash19enable_sm80_to_sm89INS1_16FlashAttnFwdSm80INS1_25CollectiveMainloopFwdSm80ILi8ELi2ELb0EN4cute5tupleIJNS5_1CILi128EEENS7_ILi64EEENS7_ILi192EEEEEELi192ENS_6half_tEfNS_4arch4Sm80ELb0ELb1ELb1ELb1ELb0ELb0ELb1ELb0EEENS1_21CollectiveEpilogueFwdINS6_IJS8_SA_S9_EEENS6_IJNS7_ILi1EEESI_SI_EEESC_SE_Li256ELb1ELb1ELb0ELb0EEENS1_19SingleTileSchedulerILb1ELb0ELb1ELi128EEEEEEEEEvNT_6ParamsE)
        .other          _ZN7cutlass13device_kernelIN5flash19enable_sm80_to_sm89INS1_16FlashAttnFwdSm80INS1_25CollectiveMainloopFwdSm80ILi8ELi2ELb0EN4cute5tupleIJNS5_1CILi128EEENS7_ILi64EEENS7_ILi192EEEEEELi192ENS_6half_tEfNS_4arch4Sm80ELb0ELb1ELb1ELb1ELb0ELb0ELb1ELb0EEENS1_21CollectiveEpilogueFwdINS6_IJS8_SA_S9_EEENS6_IJNS7_ILi1EEESI_SI_EEESC_SE_Li256ELb1ELb1ELb0ELb0EEENS1_19SingleTileSchedulerILb1ELb0ELb1ELi128EEEEEEEEEvNT_6ParamsE,@"STO_CUDA_ENTRY STV_DEFAULT"
_ZN7cutlass13device_kernelIN5flash19enable_sm80_to_sm89INS1_16FlashAttnFwdSm80INS1_25CollectiveMainloopFwdSm80ILi8ELi2ELb0EN4cute5tupleIJNS5_1CILi128EEENS7_ILi64EEENS7_ILi192EEEEEELi192ENS_6half_tEfNS_4arch4Sm80ELb0ELb1ELb1ELb1ELb0ELb0ELb1ELb0EEENS1_21CollectiveEpilogueFwdINS6_IJS8_SA_S9_EEENS6_IJNS7_ILi1EEESI_SI_EEESC_SE_Li256ELb1ELb1ELb0ELb0EEENS1_19SingleTileSchedulerILb1ELb0ELb1ELi128EEEEEEEEEvNT_6ParamsE:
        /* <DEDUP_REMOVED lines=16> */
.L_x_847:
        /* <DEDUP_REMOVED lines=8> */
.L_x_849:
[----:B------:R-:W-:-:S05]  /*0180*/  MOV R3, c[0x0][0x54c] ;  /* 0x0001530000037a02 */ /* 0x000fca0000000f00 */
.L_x_848:
[----:B-----5:R-:W-:Y:S01]  /*0190*/  IMAD R3, R3, c[0x0][0x548], RZ ;  /* 0x0001520003037a24 */ /* 0x020fe200078e02ff */
[----:B------:R-:W-:-:S04]  /*01a0*/  SHF.L.U32 R144, R219, 0x7, RZ ;  /* 0x00000007db907819 */ /* 0x000fc800000006ff */
[----:B------:R-:W-:-:S04]  /*01b0*/  ISETP.GE.AND P0, PT, R144, R3, PT ;  /* 0x000000039000720c */ /* 0x000fc80003f06270 */
[----:B------:R-:W-:Y:S01]  /*01c0*/  SEL R202, R202, 0xffffffff, !P0 ;  /* 0xffffffffcaca7807 */ /* 0x000fe20004000000 */
[----:B------:R-:W-:Y:S05]  /*01d0*/  BRA `(.L_x_850) ;  /* 0x0000012000007947 */ /* 0x000fea0003800000 */
.L_x_846:
[----:B---3--:R-:W-:-:S04]  /*01e0*/  ISETP.NE.U32.AND P0, PT, RZ, c[0x0][0x568], PT ;  /* 0x00015a00ff007a0c */ /* 0x008fc80003f05070 */
[----:B------:R-:W-:-:S13]  /*01f0*/  ISETP.NE.AND.EX P0, PT, RZ, c[0x0][0x56c], PT, P0 ;  /* 0x00015b00ff007a0c */ /* 0x000fda0003f05300 */
[----:B------:R-:W-:Y:S05]  /*0200*/  @!P0 BRA `(.L_x_851) ;  /* 0x0000002000008947 */ /* 0x000fea0003800000 */
[----:B------:R1:W5:Y:S01]  /*0210*/  LDG.E R3, [R2.64] ;  /* 0x0000000802037981 */ /* 0x000362000c1e1900 */
[----:B------:R-:W-:Y:S05]  /*0220*/  BRA `(.L_x_852) ;  /* 0x0000009000007947 */ /* 0x000fea0003800000 */
.L_x_851:
        /* <DEDUP_REMOVED lines=8> */
.L_x_853:
[----:B------:R-:W-:-:S05]  /*02b0*/  MOV R3, c[0x0][0x54c] ;  /* 0x0001530000037a02 */ /* 0x000fca0000000f00 */
.L_x_852:
[----:B-----5:R-:W-:Y:S01]  /*02c0*/  IMAD R3, R3, c[0x0][0x548], RZ ;  /* 0x0001520003037a24 */ /* 0x020fe200078e02ff */
[----:B------:R-:W-:-:S04]  /*02d0*/  SHF.L.U32 R144, R219, 0x7, RZ ;  /* 0x00000007db907819 */ /* 0x000fc800000006ff */
[----:B------:R-:W-:-:S04]  /*02e0*/  ISETP.GE.AND P0, PT, R144, R3, PT ;  /* 0x000000039000720c */ /* 0x000fc80003f06270 */
[----:B------:R-:W-:-:S04]  /*02f0*/  SEL R202, R202, 0xffffffff, !P0 ;  /* 0xffffffffcaca7807 */ /* 0x000fc80004000000 */
.L_x_850:
        /* <DEDUP_REMOVED lines=12> */
[----:B-1----:R-:W-:Y:S01]  /*03c0*/  IMAD.WIDE R2, R202, R11, c[0x0][0x350] ;  /* 0x0000d400ca027625 */ /* 0x002fe200078e020b */
        /* <DEDUP_REMOVED lines=8> */
[----:B------:R-:W-:Y:S01]  /*0450*/  IMAD.MOV.U32 R194, RZ, RZ, c[0x0][0x1d0] ;  /* 0x00007400ffc27624 */ /* 0x000fe200078e00ff */
[----:B------:R-:W-:Y:S05]  /*0460*/  @P0 BRA `(.L_x_854) ;  /* 0x0000004000000947 */ /* 0x000fea0003800000 */
[----:B------:R-:W-:Y:S05]  /*0470*/  @!P3 BRA `(.L_x_854) ;  /* 0x000000300000b947 */ /* 0x000fea0003800000 */
[----:B-----5:R-:W2:Y:S04]  /*0480*/  LDG.E R203, [R8.64] ;  /* 0x0000000808cb7981 */ /* 0x020ea8000c1e1900 */
[----:B------:R-:W2:Y:S02]  /*0490*/  LDG.E R0, [R8.64+0x4] ;  /* 0x0000040808007981 */ /* 0x000ea4000c1e1900 */
[----:B--2---:R-:W-:-:S02]  /*04a0*/  IADD3 R203, -R203, R0, RZ ;  /* 0x00000000cbcb7210 */ /* 0x004fc40007ffe1ff */
.L_x_854:
[----:B------:R-:W-:-:S04]  /*04b0*/  ISETP.NE.U32.AND P0, PT, RZ, c[0x0][0x368], PT ;  /* 0x0000da00ff007a0c */ /* 0x000fc80003f05070 */
[----:B------:R-:W-:-:S13]  /*04c0*/  ISETP.NE.AND.EX P0, PT, RZ, c[0x0][0x36c], PT, P0 ;  /* 0x0000db00ff007a0c */ /* 0x000fda0003f05300 */
[----:B------:R-:W-:Y:S05]  /*04d0*/  @!P0 BRA `(.L_x_855) ;  /* 0x0000003000008947 */ /* 0x000fea0003800000 */
[----:B------:R-:W-:-:S06]  /*04e0*/  IMAD.WIDE R194, R202, R11, c[0x0][0x368] ;  /* 0x0000da00cac27625 */ /* 0x000fcc00078e020b */
[----:B------:R2:W5:Y:S01]  /*04f0*/  LDG.E R194, [R194.64] ;  /* 0x00000008c2c27981 */ /* 0x000562000c1e1900 */
[----:B------:R-:W-:Y:S05]  /*0500*/  BRA `(.L_x_856) ;  /* 0x0000004000007947 */ /* 0x000fea0003800000 */
.L_x_855:
[----:B------:R-:W-:Y:S05]  /*0510*/  @!P4 BRA `(.L_x_856) ;  /* 0x000000300000c947 */ /* 0x000fea0003800000 */
[----:B------:R-:W2:Y:S04]  /*0520*/  LDG.E R194, [R2.64] ;  /* 0x0000000802c27981 */ /* 0x000ea8000c1e1900 */
[----:B------:R-:W2:Y:S02]  /*0530*/  LDG.E R5, [R2.64+0x4] ;  /* 0x0000040802057981 */ /* 0x000ea4000c1e1900 */
[----:B--2---:R-:W-:Y:S02]  /*0540*/  IADD3 R194, -R194, R5, RZ ;  /* 0x00000005c2c27210 */ /* 0x004fe40007ffe1ff */
.L_x_856:
[----:B------:R-:W-:Y:S01]  /*0550*/  IMAD.MOV.U32 R196, RZ, RZ, c[0x0][0x2c4] ;  /* 0x0000b100ffc47624 */ /* 0x000fe200078e00ff */
[----:B------:R-:W-:Y:S01]  /*0560*/  LOP3.LUT R0, R0, 0xfffffff7, RZ, 0xc0, !PT ;  /* 0xfffffff700007812 */ /* 0x000fe200078ec0ff */
[----:B--2---:R-:W-:Y:S01]  /*0570*/  IMAD.MOV.U32 R195, RZ, RZ, c[0x0][0x32c] ;  /* 0x0000cb00ffc37624 */ /* 0x004fe200078e00ff */
[----:B------:R-:W-:Y:S01]  /*0580*/  IADD3 R5, R144, 0x7f, RZ ;  /* 0x0000007f90057810 */ /* 0x000fe20007ffe0ff */
[----:B-----5:R-:W-:Y:S01]  /*0590*/  IMAD.IADD R194, R194, 0x1, -R7 ;  /* 0x00000001c2c27824 */ /* 0x020fe200078e0a07 */
[----:B------:R-:W-:-:S02]  /*05a0*/  ISETP.NE.AND P2, PT, R196, 0x1, PT ;  /* 0x00000001c400780c */ /* 0x000fc40003f45270 */
[----:B------:R-:W-:Y:S02]  /*05b0*/  ISETP.GE.AND P1, PT, R195, 0x1, PT ;  /* 0x00000001c300780c */ /* 0x000fe40003f26270 */
[----:B-1----:R-:W-:-:S09]  /*05c0*/  IADD3 R2, R194, 0x1, -R203 ;  /* 0x00000001c2027810 */ /* 0x002fd20007ffe8cb */
[----:B------:R-:W-:Y:S02]  /*05d0*/  @P2 IADD3 R3, R144, 0x7f, RZ ;  /* 0x0000007f90032810 */ /* 0x000fe40007ffe0ff */
[----:B------:R-:W-:-:S03]  /*05e0*/  @P2 LOP3.LUT R0, R0, 0x8, RZ, 0xfc, !PT ;  /* 0x0000000800002812 */ /* 0x000fc600078efcff */
[----:B------:R-:W-:Y:S01]  /*05f0*/  @P2 IMAD.HI.U32 R3, R3, c[0x0][0x2c8], RZ ;  /* 0x0000b20003032a27 */ /* 0x000fe200078e00ff */
[----:B------:R-:W-:-:S04]  /*0600*/  LOP3.LUT R0, R0, 0xfffffffb, RZ, 0xc0, !PT ;  /* 0xfffffffb00007812 */ /* 0x000fc800078ec0ff */
[----:B------:R-:W-:Y:S02]  /*0610*/  @P2 SHF.R.U32.HI R5, RZ, c[0x0][0x2cc], R3 ;  /* 0x0000b300ff052a19 */ /* 0x000fe40000011603 */
[----:B------:R-:W-:-:S03]  /*0620*/  @P1 LOP3.LUT R0, R0, 0x4, RZ, 0xfc, !PT ;  /* 0x0000000400001812 */ /* 0x000fc600078efcff */
[----:B------:R-:W-:Y:S02]  /*0630*/  IMAD.IADD R5, R2, 0x1, R5 ;  /* 0x0000000102057824 */ /* 0x000fe400078e0205 */
[----:B------:R-:W-:-:S03]  /*0640*/  IMAD.IADD R2, R6, 0x1, R7 ;  /* 0x0000000106027824 */ /* 0x000fc600078e0207 */
[----:B------:R-:W-:Y:S01]  /*0650*/  IADD3 R8, R5, c[0x0][0x328], RZ ;  /* 0x0000ca0005087a10 */ /* 0x000fe20007ffe0ff */
[----:B------:R-:W-:Y:S05]  /*0660*/  @!P1 BRA `(.L_x_857) ;  /* 0x000000e000009947 */ /* 0x000fea0003800000 */
[C---:B------:R-:W-:Y:S02]  /*0670*/  ISETP.GT.AND P0, PT, R5.reuse, RZ, PT ;  /* 0x000000ff0500720c */ /* 0x040fe40003f04270 */
[----:B------:R-:W-:-:S11]  /*0680*/  IADD3 R6, R5, -0x1, RZ ;  /* 0xffffffff05067810 */ /* 0x000fd60007ffe0ff */
[----:B------:R-:W-:Y:S05]  /*0690*/  @P0 BRA `(.L_x_858) ;  /* 0x0000006000000947 */ /* 0x000fea0003800000 */
[----:B------:R-:W-:Y:S01]  /*06a0*/  ISETP.NE.AND P0, PT, R195, 0x1, PT ;  /* 0x00000001c300780c */ /* 0x000fe20003f05270 */
[----:B------:R-:W-:-:S12]  /*06b0*/  IMAD.MOV R5, RZ, RZ, -R5 ;  /* 0x000000ffff057224 */ /* 0x000fd800078e0a05 */
[----:B------:R-:W-:-:S05]  /*06c0*/  @P0 IMAD.HI.U32 R3, R5, c[0x0][0x330], RZ ;  /* 0x0000cc0005030a27 */ /* 0x000fca00078e00ff */
[----:B------:R-:W-:-:S04]  /*06d0*/  @P0 SHF.R.U32.HI R5, RZ, c[0x0][0x334], R3 ;  /* 0x0000cd00ff050a19 */ /* 0x000fc80000011603 */
[----:B------:R-:W-:Y:S01]  /*06e0*/  LOP3.LUT R6, RZ, R5, RZ, 0x33, !PT ;  /* 0x00000005ff067212 */ /* 0x000fe200078e33ff */
[----:B------:R-:W-:Y:S05]  /*06f0*/  BRA `(.L_x_859) ;  /* 0x0000003000007947 */ /* 0x000fea0003800000 */
.L_x_858:
[----:B------:R-:W-:-:S13]  /*0700*/  ISETP.NE.AND P0, PT, R195, 0x1, PT ;  /* 0x00000001c300780c */ /* 0x000fda0003f05270 */
[----:B------:R-:W-:-:S05]  /*0710*/  @P0 IMAD.HI.U32 R3, R6, c[0x0][0x330], RZ ;  /* 0x0000cc0006030a27 */ /* 0x000fca00078e00ff */
[----:B------:R-:W-:-:S05]  /*0720*/  @P0 SHF.R.U32.HI R6, RZ, c[0x0][0x334], R3 ;  /* 0x0000cd00ff060a19 */ /* 0x000fca0000011603 */
.L_x_859:
[----:B------:R-:W-:-:S05]  /*0730*/  IMAD R3, R6, R195, c[0x0][0x32c] ;  /* 0x0000cb0006037624 */ /* 0x000fca00078e02c3 */
[----:B------:R-:W-:-:S04]  /*0740*/  IMNMX R8, R8, R3, PT ;  /* 0x0000000308087217 */ /* 0x000fc80003800200 */
.L_x_857:
[----:B------:R-:W-:Y:S01]  /*0750*/  IADD3 R8, R8, 0x3f, RZ ;  /* 0x0000003f08087810 */ /* 0x000fe20007ffe0ff */
[----:B------:R-:W-:Y:S01]  /*0760*/  @P2 IMAD.HI.U32 R7, R144, c[0x0][0x2c8], RZ ;  /* 0x0000b20090072a27 */ /* 0x000fe200078e00ff */
[C---:B------:R-:W-:Y:S02]  /*0770*/  IADD3 R10, R194.reuse, 0x3f, RZ ;  /* 0x0000003fc20a7810 */ /* 0x040fe40007ffe0ff */
[----:B------:R-:W-:Y:S01]  /*0780*/  SHF.R.S32.HI R3, RZ, 0x1f, R8 ;  /* 0x0000001fff037819 */ /* 0x000fe20000011408 */
[----:B------:R-:W-:Y:S01]  /*0790*/  IMAD.MOV.U32 R6, RZ, RZ, R144 ;  /* 0x000000ffff067224 */ /* 0x000fe200078e0090 */
[----:B------:R-:W-:Y:S01]  /*07a0*/  SHF.R.S32.HI R5, RZ, 0x1f, R10 ;  /* 0x0000001fff057819 */ /* 0x000fe2000001140a */
[----:B------:R-:W-:Y:S01]  /*07b0*/  IMAD.IADD R133, R194, 0x1, -R203 ;  /* 0x00000001c2857824 */ /* 0x000fe200078e0acb */
[----:B------:R-:W-:Y:S02]  /*07c0*/  @P2 SHF.R.U32.HI R6, RZ, c[0x0][0x2cc], R7 ;  /* 0x0000b300ff062a19 */ /* 0x000fe40000011607 */
[----:B------:R-:W-:-:S02]  /*07d0*/  LEA.HI R3, R3, R8, RZ, 0x6 ;  /* 0x0000000803037211 */ /* 0x000fc400078f30ff */
[----:B------:R-:W-:Y:S01]  /*07e0*/  LEA.HI R10, R5, R10, RZ, 0x6 ;  /* 0x0000000a050a7211 */ /* 0x000fe200078f30ff */
[----:B------:R-:W-:Y:S01]  /*07f0*/  IMAD.IADD R5, R133, 0x1, R6 ;  /* 0x0000000185057824 */ /* 0x000fe200078e0206 */
[----:B------:R-:W-:Y:S02]  /*0800*/  SHF.R.S32.HI R3, RZ, 0x6, R3 ;  /* 0x00000006ff037819 */ /* 0x000fe40000011403 */
[----:B------:R-:W-:Y:S02]  /*0810*/  SHF.R.S32.HI R10, RZ, 0x6, R10 ;  /* 0x00000006ff0a7819 */ /* 0x000fe4000001140a */
[----:B------:R-:W-:Y:S02]  /*0820*/  IADD3 R6, R5, -c[0x0][0x324], RZ ;  /* 0x8000c90005067a10 */ /* 0x000fe40007ffe0ff */
[----:B------:R-:W-:Y:S01]  /*0830*/  IMNMX R132, R10, R3, PT ;  /* 0x000000030a847217 */ /* 0x000fe20003800200 */
[----:B------:R-:W-:Y:S05]  /*0840*/  @!P1 BRA `(.L_x_860) ;  /* 0x000000d000009947 */ /* 0x000fea0003800000 */
[----:B------:R-:W-:-:S13]  /*0850*/  ISETP.GT.AND P0, PT, R5, -0x1, PT ;  /* 0xffffffff0500780c */ /* 0x000fda0003f04270 */
[----:B------:R-:W-:Y:S05]  /*0860*/  @P0 BRA `(.L_x_861) ;  /* 0x0000006000000947 */ /* 0x000fea0003800000 */
[----:B------:R-:W-:Y:S02]  /*0870*/  ISETP.NE.AND P0, PT, R195, 0x1, PT ;  /* 0x00000001c300780c */ /* 0x000fe40003f05270 */
[----:B------:R-:W-:-:S11]  /*0880*/  LOP3.LUT R5, RZ, R5, RZ, 0x33, !PT ;  /* 0x00000005ff057212 */ /* 0x000fd600078e33ff */
[----:B------:R-:W-:-:S05]  /*0890*/  @P0 IMAD.HI.U32 R3, R5, c[0x0][0x330], RZ ;  /* 0x0000cc0005030a27 */ /* 0x000fca00078e00ff */
[----:B------:R-:W-:-:S04]  /*08a0*/  @P0 SHF.R.U32.HI R5, RZ, c[0x0][0x334], R3 ;  /* 0x0000cd00ff050a19 */ /* 0x000fc80000011603 */
[----:B------:R-:W-:Y:S01]  /*08b0*/  LOP3.LUT R5, RZ, R5, RZ, 0x33, !PT ;  /* 0x00000005ff057212 */ /* 0x000fe200078e33ff */
[----:B------:R-:W-:Y:S05]  /*08c0*/  BRA `(.L_x_862) ;  /* 0x0000003000007947 */ /* 0x000fea0003800000 */
.L_x_861:
[----:B------:R-:W-:-:S13]  /*08d0*/  ISETP.NE.AND P0, PT, R195, 0x1, PT ;  /* 0x00000001c300780c */ /* 0x000fda0003f05270 */
[----:B------:R-:W-:-:S05]  /*08e0*/  @P0 IMAD.HI.U32 R3, R5, c[0x0][0x330], RZ ;  /* 0x0000cc0005030a27 */ /* 0x000fca00078e00ff */
[----:B------:R-:W-:-:S05]  /*08f0*/  @P0 SHF.R.U32.HI R5, RZ, c[0x0][0x334], R3 ;  /* 0x0000cd00ff050a19 */ /* 0x000fca0000011603 */
.L_x_862:
[----:B------:R-:W-:-:S05]  /*0900*/  IMAD R5, R5, c[0x0][0x32c], RZ ;  /* 0x0000cb0005057a24 */ /* 0x000fca00078e02ff */
[----:B------:R-:W-:-:S04]  /*0910*/  IMNMX R6, R6, R5, !PT ;  /* 0x0000000506067217 */ /* 0x000fc80007800200 */
.L_x_860:
[----:B------:R-:W-:Y:S01]  /*0920*/  SHF.R.S32.HI R193, RZ, 0x1f, R6 ;  /* 0x0000001fffc17819 */ /* 0x000fe20000011406 */
[----:B------:R-:W-:Y:S01]  /*0930*/  CS2R R98, SRZ ;  /* 0x0000000000627805 */ /* 0x000fe2000001ff00 */
[----:B------:R-:W-:Y:S01]  /*0940*/  PLOP3.LUT P2, PT, PT, PT, PT, 0x80, 0x0 ;  /* 0x000000000000781c */ /* 0x000fe20003f4f070 */
[----:B------:R-:W-:Y:S01]  /*0950*/  IMAD.MOV.U32 R5, RZ, RZ, RZ ;  /* 0x000000ffff057224 */ /* 0x000fe200078e00ff */
[----:B------:R-:W-:Y:S01]  /*0960*/  LEA.HI R193, R193, R6, RZ, 0x6 ;  /* 0x00000006c1c17211 */ /* 0x000fe200078f30ff */
[----:B------:R-:W-:Y:S01]  /*0970*/  IMAD.MOV.U32 R96, RZ, RZ, RZ ;  /* 0x000000ffff607224 */ /* 0x000fe200078e00ff */
[----:B------:R-:W-:Y:S01]  /*0980*/  CS2R R94, SRZ ;  /* 0x00000000005e7805 */ /* 0x000fe2000001ff00 */
[----:B------:R-:W-:Y:S01]  /*0990*/  CS2R R92, SRZ ;  /* 0x00000000005c7805 */ /* 0x000fe2000001ff00 */
[----:B------:R-:W-:Y:S01]  /*09a0*/  SHF.R.S32.HI R193, RZ, 0x6, R193 ;  /* 0x00000006ffc17819 */ /* 0x000fe200000114c1 */
[----:B------:R-:W-:Y:S01]  /*09b0*/  CS2R R90, SRZ ;  /* 0x00000000005a7805 */ /* 0x000fe2000001ff00 */
[----:B------:R-:W-:Y:S01]  /*09c0*/  CS2R R88, SRZ ;  /* 0x0000000000587805 */ /* 0x000fe2000001ff00 */
[----:B------:R-:W-:Y:S01]  /*09d0*/  CS2R R86, SRZ ;  /* 0x0000000000567805 */ /* 0x000fe2000001ff00 */
[----:B------:R-:W-:Y:S01]  /*09e0*/  IMNMX R193, RZ, R193, !PT ;  /* 0x000000c1ffc17217 */ /* 0x000fe20007800200 */
[----:B------:R-:W-:Y:S01]  /*09f0*/  CS2R R8, SRZ ;  /* 0x0000000000087805 */ /* 0x000fe2000001ff00 */
[----:B------:R-:W-:Y:S01]  /*0a00*/  IMAD.MOV.U32 R7, RZ, RZ, RZ ;  /* 0x000000ffff077224 */ /* 0x000fe200078e00ff */
[----:B------:R-:W-:Y:S01]  /*0a10*/  CS2R R82, SRZ ;  /* 0x0000000000527805 */ /* 0x000fe2000001ff00 */
[----:B------:R-:W-:Y:S01]  /*0a20*/  ISETP.GT.AND P0, PT, R132, R193, PT ;  /* 0x000000c18400720c */ /* 0x000fe20003f04270 */
        /* <DEDUP_REMOVED lines=43> */
[----:B------:R-:W-:-:S05]  /*0ce0*/  @P0 IMAD.WIDE R14, R202, R11, c[0x0][0x340] ;  /* 0x0000d000ca0e0625 */ /* 0x000fca00078e020b */
[----:B------:R1:W2:Y:S01]  /*0cf0*/  @P0 LDG.E R6, [R14.64] ;  /* 0x000000080e060981 */ /* 0x0002a2000c1e1900 */
[----:B------:R-:W-:Y:S01]  /*0d00*/  SHF.R.S32.HI R87, RZ, 0x1f, R84 ;  /* 0x0000001fff577819 */ /* 0x000fe20000011454 */
[C---:B------:R-:W-:Y:S01]  /*0d10*/  IMAD.WIDE.U32 R24, R4.reuse, c[0x0][0x178], RZ ;  /* 0x00005e0004187a25 */ /* 0x040fe200078e00ff */
[----:B------:R-:W-:Y:S01]  /*0d20*/  SHF.R.S32.HI R9, RZ, 0x1f, R4 ;  /* 0x0000001fff097819 */ /* 0x000fe20000011404 */
[----:B------:R-:W3:Y:S01]  /*0d30*/  S2R R3, SR_CTAID.Y ;  /* 0x0000000000037919 */ /* 0x000ee20000002600 */
[CC--:B------:R-:W-:Y:S01]  /*0d40*/  LEA.HI R7, R87.reuse, R84.reuse, RZ, 0x3 ;  /* 0x0000005457077211 */ /* 0x0c0fe200078f18ff */
[----:B------:R-:W-:Y:S01]  /*0d50*/  BSSY B0, `(.L_x_864) ;  /* 0x000009b000007945 */ /* 0x000fe20003800000 */
[----:B------:R-:W-:Y:S01]  /*0d60*/  LEA.HI R11, R87, R84, RZ, 0x4 ;  /* 0x00000054570b7211 */ /* 0x000fe200078f20ff */
[----:B------:R-:W-:Y:S01]  /*0d70*/  IMAD R9, R9, c[0x0][0x178], RZ ;  /* 0x00005e0009097a24 */ /* 0x000fe200078e02ff */
[----:B------:R-:W-:Y:S02]  /*0d80*/  SHF.R.S32.HI R13, RZ, 0x3, R7 ;  /* 0x00000003ff0d7819 */ /* 0x000fe40000011407 */
[----:B------:R-:W-:Y:S01]  /*0d90*/  LOP3.LUT R5, R7, 0xfffffff8, RZ, 0xc0, !PT ;  /* 0xfffffff807057812 */ /* 0x000fe200078ec0ff */
[----:B------:R-:W-:Y:S01]  /*0da0*/  IMAD R9, R4, c[0x0][0x17c], R9 ;  /* 0x00005f0004097a24 */ /* 0x000fe200078e0209 */
[----:B------:R-:W-:Y:S01]  /*0db0*/  SHF.R.S32.HI R8, RZ, 0x4, R11 ;  /* 0x00000004ff087819 */ /* 0x000fe2000001140b */
[----:B------:R-:W-:Y:S01]  /*0dc0*/  IMAD.SHL.U32 R201, R13, 0x40, RZ ;  /* 0x000000400dc97824 */ /* 0x000fe200078e00ff */
[----:B------:R-:W-:Y:S01]  /*0dd0*/  ISETP.NE.AND P5, PT, R196, 0x1, PT ;  /* 0x00000001c400780c */ /* 0x000fe20003fa5270 */
[----:B------:R-:W-:Y:S01]  /*0de0*/  IMAD.IADD R218, R84, 0x1, -R5 ;  /* 0x0000000154da7824 */ /* 0x000fe200078e0a05 */
[----:B------:R-:W-:Y:S01]  /*0df0*/  LEA.HI R5, R11, R8, RZ, 0x1 ;  /* 0x000000080b057211 */ /* 0x000fe200078f08ff */
[----:B------:R-:W-:Y:S01]  /*0e00*/  IMAD.IADD R25, R25, 0x1, R9 ;  /* 0x0000000119197824 */ /* 0x000fe200078e0209 */
[----:B------:R-:W-:Y:S01]  /*0e10*/  LOP3.LUT R201, R201, 0x1c0, RZ, 0xc0, !PT ;  /* 0x000001c0c9c97812 */ /* 0x000fe200078ec0ff */
[C---:B------:R-:W-:Y:S01]  /*0e20*/  IMAD.SHL.U32 R18, R218.reuse, 0x8, RZ ;  /* 0x00000008da127824 */ /* 0x040fe200078e00ff */
[----:B------:R-:W-:Y:S01]  /*0e30*/  LOP3.LUT R5, R5, 0xfffffffe, RZ, 0xc0, !PT ;  /* 0xfffffffe05057812 */ /* 0x000fe200078ec0ff */
[----:B------:R-:W-:Y:S01]  /*0e40*/  IMAD.SHL.U32 R20, R218, 0x40, RZ ;  /* 0x00000040da147824 */ /* 0x000fe200078e00ff */
[----:B------:R-:W-:-:S02]  /*0e50*/  IADD3 R27, P1, R2, R13, RZ ;  /* 0x0000000d021b7210 */ /* 0x000fc40007f3e0ff */
[----:B------:R-:W-:Y:S01]  /*0e60*/  LOP3.LUT R10, R201, 0x38, R18, 0xf8, !PT ;  /* 0x00000038c90a7812 */ /* 0x000fe200078ef812 */
[----:B------:R-:W-:Y:S01]  /*0e70*/  IMAD.IADD R4, R8, 0x1, -R5 ;  /* 0x0000000108047824 */ /* 0x000fe200078e0a05 */
[----:B------:R-:W-:Y:S01]  /*0e80*/  SHF.R.U32.HI R201, RZ, 0x3, R201 ;  /* 0x00000003ffc97819 */ /* 0x000fe200000116c9 */
[----:B-1----:R-:W-:Y:S01]  /*0e90*/  IMAD R15, R218, 0x20, R13 ;  /* 0x00000020da0f7824 */ /* 0x002fe200078e020d */
[----:B---3--:R-:W-:Y:S01]  /*0ea0*/  SHF.R.S32.HI R5, RZ, 0x1f, R3 ;  /* 0x0000001fff057819 */ /* 0x008fe20000011403 */
[----:B------:R-:W-:Y:S01]  /*0eb0*/  IMAD.WIDE.U32 R24, R3, c[0x0][0x1b8], R24 ;  /* 0x00006e0003187a25 */ /* 0x000fe200078e0018 */
[----:B------:R-:W-:Y:S02]  /*0ec0*/  LOP3.LUT R201, R10, R201, RZ, 0x3c, !PT ;  /* 0x000000c90ac97212 */ /* 0x000fe400078e3cff */
[----:B------:R-:W-:Y:S01]  /*0ed0*/  SHF.R.S32.HI R10, RZ, 0x1f, R2 ;  /* 0x0000001fff0a7819 */ /* 0x000fe20000011402 */
[----:B------:R-:W-:Y:S01]  /*0ee0*/  IMAD R2, R5, c[0x0][0x1b8], RZ ;  /* 0x00006e0005027a24 */ /* 0x000fe200078e02ff */
[----:B------:R-:W-:-:S02]  /*0ef0*/  IADD3 R8, R18, 0x80, RZ ;  /* 0x0000008012087810 */ /* 0x000fc40007ffe0ff */
[----:B------:R-:W-:Y:S01]  /*0f00*/  LOP3.LUT R11, R11, 0xfffffff0, RZ, 0xc0, !PT ;  /* 0xfffffff00b0b7812 */ /* 0x000fe200078ec0ff */
[----:B------:R-:W-:Y:S01]  /*0f10*/  IMAD R9, R3, c[0x0][0x1bc], R2 ;  /* 0x00006f0003097a24 */ /* 0x000fe200078e0202 */
[----:B------:R-:W-:Y:S02]  /*0f20*/  LEA.HI.X.SX32 R10, R13, R10, 0x1, P1 ;  /* 0x0000000a0d0a7211 */ /* 0x000fe400008f0eff */
[----:B------:R-:W-:Y:S01]  /*0f30*/  ISETP.GE.AND P6, PT, R8, c[0x0][0x1d4], PT ;  /* 0x0000750008007a0c */ /* 0x000fe20003fc6270 */
[----:B------:R-:W-:Y:S01]  /*0f40*/  IMAD.IADD R22, R84, 0x1, -R11 ;  /* 0x0000000154167824 */ /* 0x000fe200078e0a0b */
[----:B------:R-:W-:Y:S01]  /*0f50*/  ISETP.GE.AND P1, PT, R8, c[0x0][0x198], PT ;  /* 0x0000660008007a0c */ /* 0x000fe20003f26270 */
[----:B------:R-:W-:Y:S01]  /*0f60*/  IMAD.IADD R8, R144, 0x1, R15 ;  /* 0x0000000190087824 */ /* 0x000fe200078e020f */
[----:B------:R-:W-:Y:S01]  /*0f70*/  SHF.R.S32.HI R15, RZ, 0x1f, R202 ;  /* 0x0000001fff0f7819 */ /* 0x000fe200000114ca */
[----:B------:R-:W-:Y:S01]  /*0f80*/  IMAD.IADD R25, R25, 0x1, R9 ;  /* 0x0000000119197824 */ /* 0x000fe200078e0209 */
[----:B------:R-:W-:Y:S01]  /*0f90*/  SHF.R.S32.HI R17, RZ, 0x1f, R22 ;  /* 0x0000001fff117819 */ /* 0x000fe20000011416 */
[----:B------:R-:W-:Y:S01]  /*0fa0*/  @P5 IMAD.HI.U32 R2, R8, c[0x0][0x2c8], RZ ;  /* 0x0000b20008025a27 */ /* 0x000fe200078e00ff */
[----:B------:R-:W-:-:S02]  /*0fb0*/  SEL R16, R15, RZ, !P3 ;  /* 0x000000ff0f107207 */ /* 0x000fc40005800000 */
[----:B------:R-:W-:Y:S01]  /*0fc0*/  SEL R9, R202, RZ, !P3 ;  /* 0x000000ffca097207 */ /* 0x000fe20005800000 */
[----:B------:R-:W-:Y:S01]  /*0fd0*/  IMAD.MOV.U32 R14, RZ, RZ, R8 ;  /* 0x000000ffff0e7224 */ /* 0x000fe200078e0008 */
[----:B------:R-:W-:Y:S01]  /*0fe0*/  @P5 SHF.R.U32.HI R14, RZ, c[0x0][0x2cc], R2 ;  /* 0x0000b300ff0e5a19 */ /* 0x000fe20000011602 */
[----:B------:R-:W-:Y:S01]  /*0ff0*/  IMAD R16, R16, c[0x0][0x1c0], RZ ;  /* 0x0000700010107a24 */ /* 0x000fe200078e02ff */
[----:B------:R-:W-:Y:S01]  /*1000*/  LEA.HI R2, R17, R22, RZ, 0x3 ;  /* 0x0000001611027211 */ /* 0x000fe200078f18ff */
[----:B------:R-:W-:Y:S01]  /*1010*/  IMAD R12, R10, c[0x0][0x1e0], RZ ;  /* 0x000078000a0c7a24 */ /* 0x000fe200078e02ff */
[----:B------:R-:W-:Y:S01]  /*1020*/  LEA.HI R21, R87, R84, RZ, 0x6 ;  /* 0x0000005457157211 */ /* 0x000fe200078f30ff */
[C---:B------:R-:W-:Y:S01]  /*1030*/  IMAD R16, R9.reuse, c[0x0][0x1c4], R16 ;  /* 0x0000710009107a24 */ /* 0x040fe200078e0210 */
[----:B------:R-:W-:Y:S01]  /*1040*/  SHF.R.S32.HI R19, RZ, 0x1f, R18 ;  /* 0x0000001fff137819 */ /* 0x000fe20000011412 */
[----:B------:R-:W-:Y:S01]  /*1050*/  IMAD.WIDE.U32 R24, R9, c[0x0][0x1c0], R24 ;  /* 0x0000700009187a25 */ /* 0x000fe200078e0018 */
[----:B------:R-:W-:-:S02]  /*1060*/  LOP3.LUT R17, R2, 0xfffffff8, RZ, 0xc0, !PT ;  /* 0xfffffff802117812 */ /* 0x000fc400078ec0ff */
[----:B------:R-:W-:Y:S01]  /*1070*/  SHF.L.U32 R30, R21, 0x3, RZ ;  /* 0x00000003151e7819 */ /* 0x000fe200000006ff */
[--C-:B------:R-:W-:Y:S01]  /*1080*/  IMAD.MOV R21, RZ, RZ, -R14.reuse ;  /* 0x000000ffff157224 */ /* 0x100fe200078e0a0e */
[----:B------:R-:W-:Y:S01]  /*1090*/  SHF.R.S32.HI R9, RZ, 0x1f, R14 ;  /* 0x0000001fff097819 */ /* 0x000fe2000001140e */
[C---:B------:R-:W-:Y:S01]  /*10a0*/  IMAD R12, R27.reuse, c[0x0][0x1e4], R12 ;  /* 0x000079001b0c7a24 */ /* 0x040fe200078e020c */
[----:B------:R-:W-:Y:S01]  /*10b0*/  LOP3.LUT R20, R20, 0x1c0, RZ, 0xc0, !PT ;  /* 0x000001c014147812 */ /* 0x000fe200078ec0ff */
[----:B------:R-:W-:Y:S01]  /*10c0*/  IMAD.WIDE.U32 R28, R27, c[0x0][0x1e0], R18 ;  /* 0x000078001b1c7a25 */ /* 0x000fe200078e0012 */
[----:B------:R-:W-:Y:S02]  /*10d0*/  LOP3.LUT R0, R0, 0xffffffef, RZ, 0xc0, !PT ;  /* 0xffffffef00007812 */ /* 0x000fe400078ec0ff */
[----:B------:R-:W-:Y:S01]  /*10e0*/  LOP3.LUT R7, R20, 0x8, R7, 0xf8, !PT ;  /* 0x0000000814077812 */ /* 0x000fe200078ef807 */
[----:B------:R-:W-:Y:S01]  /*10f0*/  IMAD.IADD R17, R22, 0x1, -R17 ;  /* 0x0000000116117824 */ /* 0x000fe200078e0a11 */
[----:B------:R-:W-:Y:S01]  /*1100*/  SHF.R.U32.HI R20, RZ, 0x3, R20 ;  /* 0x00000003ff147819 */ /* 0x000fe20000011614 */
[----:B------:R-:W-:Y:S01]  /*1110*/  IMAD R21, R21, c[0x0][0x2c4], R8 ;  /* 0x0000b10015157a24 */ /* 0x000fe200078e0208 */
[----:B------:R-:W-:Y:S01]  /*1120*/  LEA.HI R86, R87, R84, RZ, 0x5 ;  /* 0x0000005457567211 */ /* 0x000fe200078f28ff */
[----:B------:R-:W-:Y:S01]  /*1130*/  IMAD.IADD R29, R29, 0x1, R12 ;  /* 0x000000011d1d7824 */ /* 0x000fe200078e020c */
[----:B------:R-:W-:Y:S01]  /*1140*/  LOP3.LUT R7, R7, R20, RZ, 0x3c, !PT ;  /* 0x0000001407077212 */ /* 0x000fe200078e3cff */
[----:B------:R-:W-:Y:S01]  /*1150*/  IMAD.IADD R25, R25, 0x1, R16 ;  /* 0x0000000119197824 */ /* 0x000fe200078e0210 */
[----:B------:R-:W-:Y:S01]  /*1160*/  LOP3.LUT P3, RZ, R17, 0x4, RZ, 0xc0, !PT ;  /* 0x0000000411ff7812 */ /* 0x000fe2000786c0ff */
[----:B------:R-:W-:Y:S01]  /*1170*/  IMAD R9, R9, c[0x0][0x1b0], RZ ;  /* 0x00006c0009097a24 */ /* 0x000fe200078e02ff */
[----:B------:R-:W-:Y:S01]  /*1180*/  LOP3.LUT P2, RZ, R17, 0x2, RZ, 0xc0, !PT ;  /* 0x0000000211ff7812 */ /* 0x000fe2000784c0ff */
[----:B------:R-:W-:Y:S01]  /*1190*/  IMAD R8, R5, c[0x0][0x210], RZ ;  /* 0x0000840005087a24 */ /* 0x000fe200078e02ff */
[----:B------:R-:W-:Y:S01]  /*11a0*/  SHF.L.U32 R17, R17, 0x6, RZ ;  /* 0x0000000611117819 */ /* 0x000fe200000006ff */
[----:B------:R-:W-:Y:S01]  /*11b0*/  IMAD.WIDE.U32 R206, R3, c[0x0][0x1e8], R28 ;  /* 0x00007a0003ce7a25 */ /* 0x000fe200078e001c */
[----:B------:R-:W-:-:S02]  /*11c0*/  P2R R11, PR, RZ, 0x2 ;  /* 0x00000002ff0b7803 */ /* 0x000fc40000000000 */
[----:B------:R-:W-:Y:S01]  /*11d0*/  LOP3.LUT R17, R17, 0x1c0, RZ, 0xc0, !PT ;  /* 0x000001c011117812 */ /* 0x000fe200078ec0ff */
[C---:B------:R-:W-:Y:S01]  /*11e0*/  IMAD R9, R14.reuse, c[0x0][0x1b4], R9 ;  /* 0x00006d000e097a24 */ /* 0x040fe200078e0209 */
[----:B------:R-:W-:Y:S01]  /*11f0*/  LOP3.LUT R201, R201, 0xfffffe00, R30, 0xf8, !PT ;  /* 0xfffffe00c9c97812 */ /* 0x000fe200078ef81e */
[----:B------:R-:W-:Y:S01]  /*1200*/  IMAD.WIDE.U32 R24, R14, c[0x0][0x1b0], R24 ;  /* 0x00006c000e187a25 */ /* 0x000fe200078e0018 */
[----:B------:R-:W-:Y:S02]  /*1210*/  SHF.R.S32.HI R85, RZ, 0x5, R86 ;  /* 0x00000005ff557819 */ /* 0x000fe40000011456 */
[----:B------:R-:W-:Y:S01]  /*1220*/  LOP3.LUT P1, RZ, R218, 0x4, RZ, 0xc0, !PT ;  /* 0x00000004daff7812 */ /* 0x000fe2000782c0ff */
[----:B------:R-:W-:Y:S01]  /*1230*/  IMAD R10, R10, c[0x0][0x208], RZ ;  /* 0x000082000a0a7a24 */ /* 0x000fe200078e02ff */
[----:B------:R-:W-:Y:S01]  /*1240*/  ISETP.GE.AND P5, PT, R18, c[0x0][0x1d4], PT ;  /* 0x0000750012007a0c */ /* 0x000fe20003fa6270 */
[----:B------:R-:W-:Y:S02]  /*1250*/  IMAD.IADD R25, R25, 0x1, R9 ;  /* 0x0000000119197824 */ /* 0x000fe400078e0209 */
[----:B------:R-:W-:-:S02]  /*1260*/  IMAD R10, R27, c[0x0][0x20c], R10 ;  /* 0x000083001b0a7a24 */ /* 0x000fc400078e020a */
[----:B------:R-:W-:-:S04]  /*1270*/  IMAD.WIDE.U32 R26, R27, c[0x0][0x208], R18 ;  /* 0x000082001b1a7a25 */ /* 0x000fc800078e0012 */
[----:B------:R-:W-:-:S04]  /*1280*/  IMAD.WIDE.U32 R24, R21, c[0x0][0x1a8], R24 ;  /* 0x00006a0015187a25 */ /* 0x000fc800078e0018 */
[----:B------:R-:W-:Y:S02]  /*1290*/  IMAD.IADD R27, R27, 0x1, R10 ;  /* 0x000000011b1b7824 */ /* 0x000fe400078e020a */
[C---:B------:R-:W-:Y:S02]  /*12a0*/  IMAD R188, R4.reuse, 0x200, R7 ;  /* 0x0000020004bc7824 */ /* 0x040fe400078e0207 */
[----:B------:R-:W-:Y:S02]  /*12b0*/  IMAD R8, R3, c[0x0][0x214], R8 ;  /* 0x0000850003087a24 */ /* 0x000fe400078e0208 */
[----:B------:R-:W-:-:S05]  /*12c0*/  IMAD.SHL.U32 R4, R4, 0x8, RZ ;  /* 0x0000000804047824 */ /* 0x000fca00078e00ff */
[----:B------:R-:W-:Y:S02]  /*12d0*/  LOP3.LUT R4, R17, 0x8, R4, 0xf8, !PT ;  /* 0x0000000811047812 */ /* 0x000fe400078ef804 */
[----:B------:R-:W-:-:S04]  /*12e0*/  SHF.R.U32.HI R17, RZ, 0x3, R17 ;  /* 0x00000003ff117819 */ /* 0x000fc80000011611 */
[----:B------:R-:W-:Y:S02]  /*12f0*/  LOP3.LUT R4, R4, R17, RZ, 0x3c, !PT ;  /* 0x0000001104047212 */ /* 0x000fe400078e3cff */
[--C-:B--2---:R-:W-:Y:S01]  /*1300*/  @P0 SHF.R.S32.HI R23, RZ, 0x1f, R6.reuse ;  /* 0x0000001fff170819 */ /* 0x104fe20000011406 */
[----:B------:R-:W-:Y:S02]  /*1310*/  @P0 IMAD.MOV.U32 R22, RZ, RZ, R6 ;  /* 0x000000ffff160224 */ /* 0x000fe400078e0006 */
[----:B------:R-:W-:Y:S01]  /*1320*/  IMAD R6, R5, c[0x0][0x1e8], RZ ;  /* 0x00007a0005067a24 */ /* 0x000fe200078e02ff */
[----:B------:R-:W-:Y:S01]  /*1330*/  SHF.R.S32.HI R5, RZ, 0x1f, R21 ;  /* 0x0000001fff057819 */ /* 0x000fe20000011415 */
[----:B------:R-:W-:Y:S02]  /*1340*/  @!P0 IMAD.MOV.U32 R22, RZ, RZ, R202 ;  /* 0x000000ffff168224 */ /* 0x000fe400078e00ca */
[----:B------:R-:W-:Y:S02]  /*1350*/  IMAD R6, R3, c[0x0][0x1ec], R6 ;  /* 0x00007b0003067a24 */ /* 0x000fe400078e0206 */
[----:B------:R-:W-:Y:S01]  /*1360*/  @!P0 IMAD.MOV.U32 R23, RZ, RZ, R15 ;  /* 0x000000ffff178224 */ /* 0x000fe200078e000f */
[----:B------:R-:W-:Y:S01]  /*1370*/  LEA R9, P0, R24, c[0x0][0x160], 0x1 ;  /* 0x0000580018097a11 */ /* 0x000fe200078008ff */
[----:B------:R-:W-:Y:S01]  /*1380*/  IMAD.IADD R207, R207, 0x1, R6 ;  /* 0x00000001cfcf7824 */ /* 0x000fe200078e0206 */
[----:B------:R-:W-:Y:S01]  /*1390*/  SEL R205, R22, RZ, !P4 ;  /* 0x000000ff16cd7207 */ /* 0x000fe20006000000 */
[----:B------:R-:W-:Y:S01]  /*13a0*/  IMAD R6, R5, c[0x0][0x1a8], RZ ;  /* 0x00006a0005067a24 */ /* 0x000fe200078e02ff */
[----:B------:R-:W-:Y:S01]  /*13b0*/  SEL R22, R23, RZ, !P4 ;  /* 0x000000ff17167207 */ /* 0x000fe20006000000 */
[----:B------:R-:W-:Y:S01]  /*13c0*/  IMAD.WIDE.U32 R14, R3, c[0x0][0x210], R26 ;  /* 0x00008400030e7a25 */ /* 0x000fe200078e001a */
[----:B------:R1:W2:Y:S03]  /*13d0*/  SHFL.IDX PT, R20, R9, RZ, 0x181f ;  /* 0x00181fff09147589 */ /* 0x0002a600000e0000 */
[----:B------:R-:W-:-:S02]  /*13e0*/  IMAD R6, R21, c[0x0][0x1ac], R6 ;  /* 0x00006b0015067a24 */ /* 0x000fc400078e0206 */
[----:B------:R-:W-:Y:S01]  /*13f0*/  IMAD.SHL.U32 R3, R2, 0x40, RZ ;  /* 0x0000004002037824 */ /* 0x000fe200078e00ff */
[----:B------:R-:W-:Y:S01]  /*1400*/  LEA.HI R2, R87, R84, RZ, 0x3 ;  /* 0x0000005457027211 */ /* 0x000fe200078f18ff */
[----:B------:R-:W-:Y:S02]  /*1410*/  IMAD.IADD R7, R25, 0x1, R6 ;  /* 0x0000000119077824 */ /* 0x000fe400078e0206 */
[----:B------:R-:W-:Y:S01]  /*1420*/  IMAD R6, R22, c[0x0][0x1f0], RZ ;  /* 0x00007c0016067a24 */ /* 0x000fe200078e02ff */
[----:B------:R-:W-:Y:S01]  /*1430*/  LOP3.LUT R5, R2, 0xfffffff8, RZ, 0xc0, !PT ;  /* 0xfffffff802057812 */ /* 0x000fe200078ec0ff */
[----:B------:R-:W-:Y:S01]  /*1440*/  IMAD R22, R22, c[0x0][0x218], RZ ;  /* 0x0000860016167a24 */ /* 0x000fe200078e02ff */
[----:B------:R-:W-:Y:S01]  /*1450*/  LEA.HI.X R7, R24, c[0x0][0x164], R7, 0x1, P0 ;  /* 0x0000590018077a11 */ /* 0x000fe200000f0c07 */
[----:B------:R-:W-:Y:S01]  /*1460*/  IMAD R213, R205, c[0x0][0x1f4], R6 ;  /* 0x00007d00cdd57a24 */ /* 0x000fe200078e0206 */
[----:B------:R-:W-:Y:S01]  /*1470*/  LOP3.LUT P0, RZ, R218, 0x2, RZ, 0xc0, !PT ;  /* 0x00000002daff7812 */ /* 0x000fe2000780c0ff */
[----:B------:R-:W-:Y:S01]  /*1480*/  IMAD.IADD R10, R84, 0x1, -R5 ;  /* 0x00000001540a7824 */ /* 0x000fe200078e0a05 */
[----:B------:R-:W-:Y:S01]  /*1490*/  LOP3.LUT R4, R4, 0xfffffe00, R3, 0xf8, !PT ;  /* 0xfffffe0004047812 */ /* 0x000fe200078ef803 */
[----:B------:R-:W-:Y:S01]  /*14a0*/  IMAD R6, R203, c[0x0][0x2c4], RZ ;  /* 0x0000b100cb067a24 */ /* 0x000fe200078e02ff */
[----:B------:R-:W-:Y:S01]  /*14b0*/  MOV R2, 0x10 ;  /* 0x0000001000027802 */ /* 0x000fe20000000f00 */
[----:B------:R-:W-:Y:S01]  /*14c0*/  IMAD.IADD R5, R144, 0x1, R13 ;  /* 0x0000000190057824 */ /* 0x000fe200078e020d */
[----:B------:R1:W3:Y:S01]  /*14d0*/  SHFL.IDX PT, R21, R7, RZ, 0x181f ;  /* 0x00181fff07157589 */ /* 0x0002e200000e0000 */
[----:B------:R-:W-:Y:S01]  /*14e0*/  IMAD.IADD R15, R15, 0x1, R8 ;  /* 0x000000010f0f7824 */ /* 0x000fe200078e0208 */
[----:B------:R-:W-:Y:S01]  /*14f0*/  SEL R2, R2, 0xfffffff0, !P2 ;  /* 0xfffffff002027807 */ /* 0x000fe20005000000 */
[----:B------:R-:W-:-:S02]  /*1500*/  IMAD R209, R205, c[0x0][0x21c], R22 ;  /* 0x00008700cdd17a24 */ /* 0x000fc400078e0216 */
[----:B------:R-:W-:Y:S02]  /*1510*/  IMAD.WIDE.U32 R206, R205, c[0x0][0x1f0], R206 ;  /* 0x00007c00cdce7a25 */ /* 0x000fe400078e00ce */
[----:B------:R-:W-:Y:S02]  /*1520*/  @P0 LOP3.LUT R0, R0, 0x10, RZ, 0xfc, !PT ;  /* 0x0000001000000812 */ /* 0x000fe400078efcff */
[----:B------:R-:W-:Y:S01]  /*1530*/  ISETP.GE.AND P0, PT, R5, R6, PT ;  /* 0x000000060500720c */ /* 0x000fe20003f06270 */
[----:B------:R-:W-:Y:S02]  /*1540*/  IMAD.MOV.U32 R3, RZ, RZ, 0x20 ;  /* 0x00000020ff037424 */ /* 0x000fe400078e00ff */
[----:B------:R-:W-:Y:S01]  /*1550*/  IMAD.WIDE.U32 R204, R205, c[0x0][0x218], R14 ;  /* 0x00008600cdcc7a25 */ /* 0x000fe200078e000e */
[----:B------:R-:W-:Y:S02]  /*1560*/  IADD3 R15, R18, 0x40, RZ ;  /* 0x00000040120f7810 */ /* 0x000fe40007ffe0ff */
[----:B------:R-:W-:Y:S01]  /*1570*/  SEL R3, R3, 0xffffffe0, !P3 ;  /* 0xffffffe003037807 */ /* 0x000fe20005800000 */
[----:B------:R-:W-:Y:S01]  /*1580*/  IMAD.SHL.U32 R10, R10, 0x8, RZ ;  /* 0x000000080a0a7824 */ /* 0x000fe200078e00ff */
[----:B------:R-:W-:Y:S01]  /*1590*/  ISETP.GE.AND P4, PT, R15, c[0x0][0x1d4], PT ;  /* 0x000075000f007a0c */ /* 0x000fe20003f86270 */
[----:B------:R-:W-:Y:S01]  /*15a0*/  IMAD.IADD R213, R207, 0x1, R213 ;  /* 0x00000001cfd57824 */ /* 0x000fe200078e02d5 */
[----:B------:R-:W-:Y:S01]  /*15b0*/  ISETP.GE.AND P3, PT, R15, c[0x0][0x198], PT ;  /* 0x000066000f007a0c */ /* 0x000fe20003f66270 */
[----:B------:R-:W-:Y:S01]  /*15c0*/  IMAD.IADD R209, R205, 0x1, R209 ;  /* 0x00000001cdd17824 */ /* 0x000fe200078e02d1 */
[----:B------:R-:W-:Y:S01]  /*15d0*/  ISETP.GE.AND P2, PT, R10, c[0x0][0x198], PT ;  /* 0x000066000a007a0c */ /* 0x000fe20003f46270 */
[----:B------:R-:W-:Y:S07]  /*15e0*/  @P0 BRA `(.L_x_865) ;  /* 0x0000011000000947 */ /* 0x000fee0003800000 */
[----:B--2---:R-:W-:Y:S02]  /*15f0*/  IADD3 R0, R10, 0x80, RZ ;  /* 0x000000800a007810 */ /* 0x004fe40007ffe0ff */
[----:B------:R-:W-:-:S02]  /*1600*/  SHF.R.S32.HI R8, RZ, 0x1f, R15 ;  /* 0x0000001fff087819 */ /* 0x000fc4000001140f */
[----:B------:R-:W-:Y:S02]  /*1610*/  LEA R22, P0, R10, R20, 0x1 ;  /* 0x000000140a167211 */ /* 0x000fe400078008ff */
[----:B------:R-:W-:Y:S02]  /*1620*/  SHF.R.S32.HI R17, RZ, 0x1f, R0 ;  /* 0x0000001fff117819 */ /* 0x000fe40000011400 */
[----:B------:R-:W-:Y:S02]  /*1630*/  LEA.HI R8, R8, R15, RZ, 0x3 ;  /* 0x0000000f08087211 */ /* 0x000fe400078f18ff */
[----:B---3--:R-:W-:Y:S02]  /*1640*/  LEA.HI.X R23, R10, R21, R19, 0x1, P0 ;  /* 0x000000150a177211 */ /* 0x008fe400000f0c13 */
[----:B------:R-:W-:Y:S01]  /*1650*/  LEA.HI R17, R17, R0, RZ, 0x3 ;  /* 0x0000000011117211 */ /* 0x000fe200078f18ff */
[----:B------:R-:W-:Y:S01]  /*1660*/  IMAD.SHL.U32 R0, R201, 0x2, RZ ;  /* 0x00000002c9007824 */ /* 0x000fe200078e00ff */
[----:B------:R-:W-:-:S02]  /*1670*/  ISETP.NE.AND P0, PT, R11, RZ, PT ;  /* 0x000000ff0b00720c */ /* 0x000fc40003f05270 */
        /* <DEDUP_REMOVED lines=8> */
.L_x_865:
[----:B--2---:R-:W-:Y:S05]  /*1700*/  BSYNC B0 ;  /* 0x0000000000007941 */ /* 0x004fea0003800000 */
.L_x_864:
[----:B------:R-:W-:Y:S01]  /*1710*/  IADD3 R17, R5, 0x20, RZ ;  /* 0x0000002005117810 */ /* 0x000fe20007ffe0ff */
[----:B---3--:R2:W3:Y:S01]  /*1720*/  SHFL.IDX PT, R21, R7, 0x1, 0x181f ;  /* 0x00381f0007157f89 */ /* 0x0084e200000e0000 */
[----:B------:R-:W-:Y:S02]  /*1730*/  BSSY B0, `(.L_x_866) ;  /* 0x0000015000007945 */ /* 0x000fe40003800000 */
[----:B------:R-:W-:Y:S01]  /*1740*/  ISETP.GE.AND P0, PT, R17, R6, PT ;  /* 0x000000061100720c */ /* 0x000fe20003f06270 */
[----:B------:R2:W4:-:S12]  /*1750*/  SHFL.IDX PT, R20, R9, 0x1, 0x181f ;  /* 0x00381f0009147f89 */ /* 0x00051800000e0000 */
[----:B------:R-:W-:Y:S05]  /*1760*/  @P0 BRA `(.L_x_867) ;  /* 0x0000011000000947 */ /* 0x000fea0003800000 */
[C---:B------:R-:W-:Y:S01]  /*1770*/  IADD3 R17, R10.reuse, 0x80, RZ ;  /* 0x000000800a117810 */ /* 0x040fe20007ffe0ff */
[----:B------:R-:W-:Y:S01]  /*1780*/  IMAD.SHL.U32 R12, R201, 0x2, RZ ;  /* 0x00000002c90c7824 */ /* 0x000fe200078e00ff */
[----:B------:R-:W-:Y:S02]  /*1790*/  SHF.R.S32.HI R8, RZ, 0x1f, R15 ;  /* 0x0000001fff087819 */ /* 0x000fe4000001140f */
[----:B----4-:R-:W-:Y:S02]  /*17a0*/  LEA R22, P0, R10, R20, 0x1 ;  /* 0x000000140a167211 */ /* 0x010fe400078008ff */
[----:B------:R-:W-:Y:S02]  /*17b0*/  SHF.R.S32.HI R0, RZ, 0x1f, R17 ;  /* 0x0000001fff007819 */ /* 0x000fe40000011411 */
[----:B------:R-:W-:Y:S02]  /*17c0*/  LEA.HI R8, R8, R15, RZ, 0x3 ;  /* 0x0000000f08087211 */ /* 0x000fe400078f18ff */
[----:B---3--:R-:W-:-:S02]  /*17d0*/  LEA.HI.X R23, R10, R21, R19, 0x1, P0 ;  /* 0x000000150a177211 */ /* 0x008fc400000f0c13 */
[----:B------:R-:W-:Y:S02]  /*17e0*/  LEA.HI R0, R0, R17, RZ, 0x3 ;  /* 0x0000001100007211 */ /* 0x000fe400078f18ff */
[----:B------:R-:W-:Y:S01]  /*17f0*/  ISETP.NE.AND P0, PT, R11, RZ, PT ;  /* 0x000000ff0b00720c */ /* 0x000fe20003f05270 */
[----:B------:R-:W-:Y:S01]  /*1800*/  @!PT LDS RZ, [RZ] ;  /* 0x00000000fffff984 */ /* 0x000fe20000000800 */
[----:B------:R3:W-:Y:S01]  /*1810*/  LDGSTS.E.BYPASS.LTC128B.128 [R12+0x19100], [R22.64], !P2 ;  /* 0x19100000160c7fae */ /* 0x0007e2000d101d48 */
[----:B------:R-:W-:Y:S02]  /*1820*/  LOP3.LUT R8, R8, 0xfffffff8, RZ, 0xc0, !PT ;  /* 0xfffffff808087812 */ /* 0x000fe400078ec0ff */
[----:B------:R-:W-:-:S03]  /*1830*/  LOP3.LUT R0, R0, 0xfffffff8, RZ, 0xc0, !PT ;  /* 0xfffffff800007812 */ /* 0x000fc600078ec0ff */
[----:B------:R-:W-:-:S04]  /*1840*/  IMAD.WIDE R16, R8, 0x2, R20 ;  /* 0x0000000208107825 */ /* 0x000fc800078e0214 */
[----:B------:R-:W-:Y:S01]  /*1850*/  IMAD.WIDE R20, R0, 0x2, R20 ;  /* 0x0000000200147825 */ /* 0x000fe200078e0214 */
[----:B------:R3:W-:Y:S04]  /*1860*/  LDGSTS.E.BYPASS.LTC128B.128 [R12+0x1d100], [R16.64], !P3 ;  /* 0x1d100000100c7fae */ /* 0x0007e8000d901d48 */
[----:B------:R3:W-:Y:S02]  /*1870*/  LDGSTS.E.BYPASS.LTC128B.128 [R12+0x21100], [R20.64], !P0 ;  /* 0x21100000140c7fae */ /* 0x0007e4000c101d48 */
.L_x_867:
[----:B------:R-:W-:Y:S05]  /*1880*/  BSYNC B0 ;  /* 0x0000000000007941 */ /* 0x000fea0003800000 */
.L_x_866:
[----:B---3--:R-:W-:Y:S01]  /*1890*/  IADD3 R17, R5, 0x40, RZ ;  /* 0x0000004005117810 */ /* 0x008fe20007ffe0ff */
[----:B------:R3:W1:Y:S01]  /*18a0*/  SHFL.IDX PT, R21, R7, 0x2, 0x181f ;  /* 0x00581f0007157f89 */ /* 0x00066200000e0000 */
[----:B------:R-:W-:Y:S02]  /*18b0*/  BSSY B0, `(.L_x_868) ;  /* 0x0000015000007945 */ /* 0x000fe40003800000 */
[----:B------:R-:W-:Y:S01]  /*18c0*/  ISETP.GE.AND P0, PT, R17, R6, PT ;  /* 0x000000061100720c */ /* 0x000fe20003f06270 */
[----:B----4-:R3:W4:-:S12]  /*18d0*/  SHFL.IDX PT, R20, R9, 0x2, 0x181f ;  /* 0x00581f0009147f89 */ /* 0x01071800000e0000 */
[----:B------:R-:W-:Y:S05]  /*18e0*/  @P0 BRA `(.L_x_869) ;  /* 0x0000011000000947 */ /* 0x000fea0003800000 */
[C---:B------:R-:W-:Y:S01]  /*18f0*/  IADD3 R17, R10.reuse, 0x80, RZ ;  /* 0x000000800a117810 */ /* 0x040fe20007ffe0ff */
[----:B------:R-:W-:Y:S01]  /*1900*/  IMAD.SHL.U32 R12, R201, 0x2, RZ ;  /* 0x00000002c90c7824 */ /* 0x000fe200078e00ff */
[----:B------:R-:W-:Y:S02]  /*1910*/  SHF.R.S32.HI R8, RZ, 0x1f, R15 ;  /* 0x0000001fff087819 */ /* 0x000fe4000001140f */
[----:B----4-:R-:W-:Y:S02]  /*1920*/  LEA R22, P0, R10, R20, 0x1 ;  /* 0x000000140a167211 */ /* 0x010fe400078008ff */
[----:B------:R-:W-:Y:S02]  /*1930*/  SHF.R.S32.HI R0, RZ, 0x1f, R17 ;  /* 0x0000001fff007819 */ /* 0x000fe40000011411 */
[----:B------:R-:W-:Y:S02]  /*1940*/  LEA.HI R8, R8, R15, RZ, 0x3 ;  /* 0x0000000f08087211 */ /* 0x000fe400078f18ff */
[----:B-1----:R-:W-:-:S02]  /*1950*/  LEA.HI.X R23, R10, R21, R19, 0x1, P0 ;  /* 0x000000150a177211 */ /* 0x002fc400000f0c13 */
        /* <DEDUP_REMOVED lines=10> */
.L_x_869:
[----:B------:R-:W-:Y:S05]  /*1a00*/  BSYNC B0 ;  /* 0x0000000000007941 */ /* 0x000fea0003800000 */
.L_x_868:
[----:B-1----:R-:W1:Y:S01]  /*1a10*/  SHFL.IDX PT, R16, R9, 0x3, 0x181f ;  /* 0x00781f0009107f89 */ /* 0x002e6200000e0000 */
[----:B------:R-:W-:Y:S01]  /*1a20*/  IADD3 R5, R5, 0x60, RZ ;  /* 0x0000006005057810 */ /* 0x000fe20007ffe0ff */
[----:B------:R-:W-:Y:S01]  /*1a30*/  IMAD.MOV.U32 R12, RZ, RZ, c[0x0][0x208] ;  /* 0x00008200ff0c7624 */ /* 0x000fe200078e00ff */
[----:B------:R-:W-:Y:S01]  /*1a40*/  P2R R0, PR, RZ, 0x40 ;  /* 0x00000040ff007803 */ /* 0x000fe20000000000 */
[----:B------:R-:W5:Y:S01]  /*1a50*/  SHFL.IDX PT, R17, R7, 0x3, 0x181f ;  /* 0x00781f0007117f89 */ /* 0x000f6200000e0000 */
[----:B------:R-:W-:Y:S01]  /*1a60*/  ISETP.GE.AND P0, PT, R5, R6, PT ;  /* 0x000000060500720c */ /* 0x000fe20003f06270 */
[----:B------:R-:W-:Y:S01]  /*1a70*/  IMAD.SHL.U32 R145, R201, 0x2, RZ ;  /* 0x00000002c9917824 */ /* 0x000fe200078e00ff */
[----:B------:R-:W-:Y:S01]  /*1a80*/  P2R R8, PR, RZ, 0x2 ;  /* 0x00000002ff087803 */ /* 0x000fe20000000000 */
[----:B------:R-:W-:Y:S01]  /*1a90*/  IMAD.MOV.U32 R208, RZ, RZ, R204 ;  /* 0x000000ffffd07224 */ /* 0x000fe200078e00cc */
[----:B------:R-:W-:Y:S01]  /*1aa0*/  ISETP.NE.AND P1, PT, R11, RZ, PT ;  /* 0x000000ff0b00720c */ /* 0x000fe20003f25270 */
[----:B------:R-:W-:Y:S01]  /*1ab0*/  IMAD.MOV.U32 R200, RZ, RZ, c[0x0][0x1e0] ;  /* 0x00007800ffc87624 */ /* 0x000fe200078e00ff */
[----:B------:R-:W-:Y:S01]  /*1ac0*/  IADD3 R11, R10, 0x80, RZ ;  /* 0x000000800a0b7810 */ /* 0x000fe20007ffe0ff */
[----:B------:R-:W-:Y:S01]  /*1ad0*/  IMAD.MOV.U32 R212, RZ, RZ, R206 ;  /* 0x000000ffffd47224 */ /* 0x000fe200078e00ce */
[----:B------:R-:W-:Y:S01]  /*1ae0*/  IADD3 R21, R132, -0x1, RZ ;  /* 0xffffffff84157810 */ /* 0x000fe20007ffe0ff */
[----:B------:R-:W-:Y:S01]  /*1af0*/  IMAD.MOV.U32 R197, RZ, RZ, 0x5 ;  /* 0x00000005ffc57424 */ /* 0x000fe200078e00ff */
[----:B------:R-:W-:Y:S01]  /*1b00*/  LEA.HI R87, R87, R84, RZ, 0x2 ;  /* 0x0000005457577211 */ /* 0x000fe200078f10ff */
[----:B------:R-:W-:Y:S01]  /*1b10*/  IMAD.SHL.U32 R198, R12, 0x20, RZ ;  /* 0x000000200cc67824 */ /* 0x000fe200078e00ff */
[----:B------:R-:W-:Y:S01]  /*1b20*/  SHF.R.S32.HI R14, RZ, 0x1f, R21 ;  /* 0x0000001fff0e7819 */ /* 0x000fe20000011415 */
[----:B------:R-:W-:Y:S01]  /*1b30*/  IMAD.MOV.U32 R192, RZ, RZ, 0x40 ;  /* 0x00000040ffc07424 */ /* 0x000fe200078e00ff */
[-C--:B------:R-:W-:Y:S01]  /*1b40*/  SHF.L.U64.HI R199, R200, R197.reuse, c[0x0][0x1e4] ;  /* 0x00007900c8c77619 */ /* 0x080fe200000102c5 */
[----:B------:R-:W-:Y:S01]  /*1b50*/  IMAD.SHL.U32 R77, R198, 0x2, RZ ;  /* 0x00000002c64d7824 */ /* 0x000fe200078e00ff */
[----:B------:R-:W-:Y:S01]  /*1b60*/  SHF.L.U64.HI R197, R12, R197, c[0x0][0x20c] ;  /* 0x000083000cc57619 */ /* 0x000fe200000102c5 */
[----:B------:R-:W-:Y:S01]  /*1b70*/  IMAD.SHL.U32 R188, R188, 0x2, RZ ;  /* 0x00000002bcbc7824 */ /* 0x000fe200078e00ff */
[----:B------:R-:W-:Y:S01]  /*1b80*/  LOP3.LUT R87, R87, 0xfffffffc, RZ, 0xc0, !PT ;  /* 0xfffffffc57577812 */ /* 0x000fe200078ec0ff */
[----:B------:R-:W-:Y:S01]  /*1b90*/  IMAD.MOV.U32 R189, RZ, RZ, 0x20 ;  /* 0x00000020ffbd7424 */ /* 0x000fe200078e00ff */
[----:B-1----:R-:W-:Y:S01]  /*1ba0*/  @!P0 LEA R18, P6, R10, R16, 0x1 ;  /* 0x000000100a128211 */ /* 0x002fe200078c08ff */
[----:B------:R-:W-:Y:S01]  /*1bb0*/  IMAD.SHL.U32 R187, R2, 0x2, RZ ;  /* 0x0000000202bb7824 */ /* 0x000fe200078e00ff */
[----:B------:R-:W-:Y:S01]  /*1bc0*/  ULDC UR6, c[0x0][0x324] ;  /* 0x0000c90000067ab9 */ /* 0x000fe20000000800 */
[----:B------:R-:W-:Y:S01]  /*1bd0*/  IADD3 R214, R145, 0x100, RZ ;  /* 0x0000010091d67810 */ /* 0x000fe20007ffe0ff */
[----:B------:R-:W-:Y:S01]  /*1be0*/  ULOP3.LUT UR6, URZ, UR6, URZ, 0x33, !UPT ;  /* 0x000000063f067292 */ /* 0x000fe2000f8e333f */
[----:B-----5:R-:W-:-:S02]  /*1bf0*/  @!P0 LEA.HI.X R19, R10, R17, R19, 0x1, P6 ;  /* 0x000000110a138211 */ /* 0x020fc400030f0c13 */
[----:B------:R-:W-:Y:S02]  /*1c00*/  ISETP.NE.AND P6, PT, R0, RZ, PT ;  /* 0x000000ff0000720c */ /* 0x000fe40003fc5270 */
[----:B------:R-:W-:Y:S01]  /*1c10*/  @!P0 SHF.R.S32.HI R0, RZ, 0x1f, R15 ;  /* 0x0000001fff008819 */ /* 0x000fe2000001140f */
[----:B------:R-:W-:Y:S01]  /*1c20*/  @!PT LDS RZ, [RZ] ;  /* 0x00000000fffff984 */ /* 0x000fe20000000800 */
[----:B------:R1:W-:Y:S03]  /*1c30*/  @!P0 LDGSTS.E.BYPASS.LTC128B.128 [R145+0x1b100], [R18.64], !P2 ;  /* 0x1b10000012918fae */ /* 0x0003e6000d101d48 */
[----:B------:R-:W-:Y:S02]  /*1c40*/  @!P0 LEA.HI R5, R0, R15, RZ, 0x3 ;  /* 0x0000000f00058211 */ /* 0x000fe400078f18ff */
[----:B------:R-:W-:Y:S02]  /*1c50*/  @!P0 SHF.R.S32.HI R0, RZ, 0x1f, R11 ;  /* 0x0000001fff008819 */ /* 0x000fe4000001140b */
[----:B------:R-:W-:-:S05]  /*1c60*/  @!P0 LOP3.LUT R5, R5, 0xfffffff8, RZ, 0xc0, !PT ;  /* 0xfffffff805058812 */ /* 0x000fca00078ec0ff */
[----:B------:R-:W-:Y:S01]  /*1c70*/  @!P0 IMAD.WIDE R22, R5, 0x2, R16 ;  /* 0x0000000205168825 */ /* 0x000fe200078e0210 */
[----:B------:R-:W-:-:S04]  /*1c80*/  @!P0 LEA.HI R5, R0, R11, RZ, 0x3 ;  /* 0x0000000b00058211 */ /* 0x000fc800078f18ff */
[----:B------:R-:W-:Y:S01]  /*1c90*/  @!P0 LOP3.LUT R5, R5, 0xfffffff8, RZ, 0xc0, !PT ;  /* 0xfffffff805058812 */ /* 0x000fe200078ec0ff */
[----:B------:R5:W-:Y:S04]  /*1ca0*/  @!P0 LDGSTS.E.BYPASS.LTC128B.128 [R145+0x1f100], [R22.64], !P3 ;  /* 0x1f10000016918fae */ /* 0x000be8000d901d48 */
[----:B------:R-:W-:-:S04]  /*1cb0*/  @!P0 IMAD.WIDE R24, R5, 0x2, R16 ;  /* 0x0000000205188825 */ /* 0x000fc800078e0210 */
[----:B------:R-:W-:Y:S01]  /*1cc0*/  IMAD.MOV.U32 R5, RZ, RZ, 0x6 ;  /* 0x00000006ff057424 */ /* 0x000fe200078e00ff */
[----:B------:R2:W-:Y:S01]  /*1cd0*/  @!P0 LDGSTS.E.BYPASS.LTC128B.128 [R145+0x23100], [R24.64], !P1 ;  /* 0x2310000018918fae */ /* 0x0005e2000c901d48 */
[----:B------:R-:W-:-:S03]  /*1ce0*/  IMAD.SHL.U32 R17, R12, 0x40, RZ ;  /* 0x000000400c117824 */ /* 0x000fc600078e00ff */
[----:B------:R-:W-:Y:S01]  /*1cf0*/  SHF.L.U64.HI R6, R12, R5, c[0x0][0x20c] ;  /* 0x000083000c067619 */ /* 0x000fe20000010205 */
[----:B------:R-:W0:Y:S04]  /*1d00*/  LDGDEPBAR ;  /* 0x00000000000079af */ /* 0x000e280000000000 */
[----:B------:R-:W-:-:S04]  /*1d10*/  IMAD R0, R6, R21, RZ ;  /* 0x0000001506007224 */ /* 0x000fc800078e02ff */
[-C--:B------:R-:W-:Y:S02]  /*1d20*/  IMAD R0, R14, R17.reuse, R0 ;  /* 0x000000110e007224 */ /* 0x080fe400078e0200 */
[----:B-----5:R-:W-:-:S04]  /*1d30*/  IMAD.WIDE.U32 R22, R21, R17, R208 ;  /* 0x0000001115167225 */ /* 0x020fc800078e00d0 */
[----:B------:R-:W-:Y:S01]  /*1d40*/  IMAD.IADD R0, R23, 0x1, R0 ;  /* 0x0000000117007824 */ /* 0x000fe200078e0200 */
[----:B------:R-:W-:Y:S01]  /*1d50*/  BAR.SYNC.DEFER_BLOCKING 0x0 ;  /* 0x0000000000007b1d */ /* 0x000fe20000010000 */
[----:B-1----:R-:W-:-:S04]  /*1d60*/  LEA R18, P0, R22, c[0x0][0x1f8], 0x1 ;  /* 0x00007e0016127a11 */ /* 0x002fc800078008ff */
[----:B------:R-:W-:Y:S02]  /*1d70*/  LEA.HI.X R19, R22, c[0x0][0x1fc], R0, 0x1, P0 ;  /* 0x00007f0016137a11 */ /* 0x000fe400000f0c00 */
[----:B------:R-:W-:-:S13]  /*1d80*/  ISETP.GT.AND P0, PT, R21, R193, PT ;  /* 0x000000c11500720c */ /* 0x000fda0003f04270 */
[----:B--23--:R-:W-:-:S04]  /*1d90*/  @P0 IADD3 R7, R132, -0x2, RZ ;  /* 0xfffffffe84070810 */ /* 0x00cfc80007ffe0ff */
[----:B------:R-:W-:Y:S01]  /*1da0*/  @P0 SHF.R.S32.HI R0, RZ, 0x1f, R7 ;  /* 0x0000001fff000819 */ /* 0x000fe20000011407 */
[----:B------:R-:W-:Y:S02]  /*1db0*/  @P0 IMAD R9, R6, R7, RZ ;  /* 0x0000000706090224 */ /* 0x000fe400078e02ff */
[----:B------:R-:W-:-:S04]  /*1dc0*/  @P0 IMAD.WIDE.U32 R6, R7, R17, R208 ;  /* 0x0000001107060225 */ /* 0x000fc800078e00d0 */
[----:B------:R-:W-:Y:S01]  /*1dd0*/  @P0 IMAD R0, R0, R17, R9 ;  /* 0x0000001100000224 */ /* 0x000fe200078e0209 */
[----:B------:R-:W-:Y:S02]  /*1de0*/  @P0 LEA R52, P2, R6, c[0x0][0x1f8], 0x1 ;  /* 0x00007e0006340a11 */ /* 0x000fe400078408ff */
[----:B------:R-:W-:Y:S01]  /*1df0*/  @P0 IADD3 R9, R132, -0x2, RZ ;  /* 0xfffffffe84090810 */ /* 0x000fe20007ffe0ff */
[----:B------:R-:W-:Y:S02]  /*1e00*/  @P0 IMAD.IADD R0, R7, 0x1, R0 ;  /* 0x0000000107000824 */ /* 0x000fe400078e0200 */
[----:B------:R-:W-:-:S03]  /*1e10*/  IMAD.SHL.U32 R7, R200, 0x40, RZ ;  /* 0x00000040c8077824 */ /* 0x000fc600078e00ff */
[----:B------:R-:W-:Y:S01]  /*1e20*/  @P0 LEA.HI.X R53, R6, c[0x0][0x1fc], R0, 0x1, P2 ;  /* 0x00007f0006350a11 */ /* 0x000fe200010f0c00 */
[----:B------:R-:W-:Y:S01]  /*1e30*/  @P0 IMAD.WIDE.U32 R22, R9, R7, R212 ;  /* 0x0000000709160225 */ /* 0x000fe200078e00d4 */
[C---:B------:R-:W-:Y:S02]  /*1e40*/  SHF.L.U64.HI R6, R200.reuse, R5, c[0x0][0x1e4] ;  /* 0x00007900c8067619 */ /* 0x040fe40000010205 */
[----:B------:R-:W-:Y:S01]  /*1e50*/  @P0 SHF.R.S32.HI R5, RZ, 0x1f, R9 ;  /* 0x0000001fff050819 */ /* 0x000fe20000011409 */
[----:B------:R-:W-:Y:S01]  /*1e60*/  IMAD.SHL.U32 R200, R200, 0x20, RZ ;  /* 0x00000020c8c87824 */ /* 0x000fe200078e00ff */
[----:B------:R-:W-:Y:S01]  /*1e70*/  @P0 LEA R16, P2, R22, c[0x0][0x1c8], 0x1 ;  /* 0x0000720016100a11 */ /* 0x000fe200078408ff */
[----:B------:R-:W-:Y:S01]  /*1e80*/  @P0 IMAD R0, R6, R9, RZ ;  /* 0x0000000906000224 */ /* 0x000fe200078e02ff */
[----:B------:R-:W-:-:S03]  /*1e90*/  P2R R9, PR, RZ, 0x1 ;  /* 0x00000001ff097803 */ /* 0x000fc60000000000 */
[----:B------:R-:W-:Y:S02]  /*1ea0*/  @P0 IMAD R0, R5, R7, R0 ;  /* 0x0000000705000224 */ /* 0x000fe400078e0200 */
[----:B------:R-:W-:Y:S02]  /*1eb0*/  IMAD.SHL.U32 R5, R21, 0x40, RZ ;  /* 0x0000004015057824 */ /* 0x000fe400078e00ff */
[----:B------:R-:W-:-:S05]  /*1ec0*/  @P0 IMAD.IADD R0, R23, 0x1, R0 ;  /* 0x0000000117000824 */ /* 0x000fca00078e0200 */
[----:B------:R-:W-:Y:S01]  /*1ed0*/  @P0 LEA.HI.X R17, R22, c[0x0][0x1cc], R0, 0x1, P2 ;  /* 0x0000730016110a11 */ /* 0x000fe200010f0c00 */
[----:B------:R-:W-:Y:S02]  /*1ee0*/  IMAD R0, R6, R21, RZ ;  /* 0x0000001506007224 */ /* 0x000fe400078e02ff */
[----:B----4-:R-:W-:-:S04]  /*1ef0*/  IMAD.WIDE.U32 R20, R21, R7, R212 ;  /* 0x0000000715147225 */ /* 0x010fc800078e00d4 */
[----:B------:R-:W-:Y:S01]  /*1f00*/  IMAD R14, R14, R7, R0 ;  /* 0x000000070e0e7224 */ /* 0x000fe200078e0200 */
[----:B------:R-:W-:-:S03]  /*1f10*/  IADD3 R0, -R5, R194, -R13 ;  /* 0x000000c205007210 */ /* 0x000fc60007ffe90d */
[----:B------:R-:W-:Y:S01]  /*1f20*/  IMAD.IADD R14, R21, 0x1, R14 ;  /* 0x00000001150e7824 */ /* 0x000fe200078e020e */
[----:B------:R-:W-:-:S13]  /*1f30*/  ISETP.GE.AND P3, PT, R0, 0x1, PT ;  /* 0x000000010000780c */ /* 0x000fda0003f66270 */
[----:B------:R-:W-:-:S04]  /*1f40*/  @P3 LEA R22, P2, R20, c[0x0][0x1c8], 0x1 ;  /* 0x0000720014163a11 */ /* 0x000fc800078408ff */
[----:B------:R-:W-:Y:S02]  /*1f50*/  @P3 LEA.HI.X R23, R20, c[0x0][0x1cc], R14, 0x1, P2 ;  /* 0x0000730014173a11 */ /* 0x000fe400010f0c0e */
[----:B------:R-:W-:-:S03]  /*1f60*/  ISETP.GT.AND P2, PT, R0, 0x20, PT ;  /* 0x000000200000780c */ /* 0x000fc60003f44270 */
[----:B------:R-:W-:Y:S01]  /*1f70*/  @!PT LDS RZ, [RZ] ;  /* 0x00000000fffff984 */ /* 0x000fe20000000800 */
[----:B------:R-:W-:Y:S01]  /*1f80*/  @!PT LDS RZ, [RZ] ;  /* 0x00000000fffff984 */ /* 0x000fe20000000800 */
[----:B------:R-:W-:Y:S01]  /*1f90*/  @!PT LDS RZ, [RZ] ;  /* 0x00000000fffff984 */ /* 0x000fe20000000800 */
[----:B------:R1:W-:Y:S04]  /*1fa0*/  @P3 LDGSTS.E.BYPASS.LTC128B.128 [R145+0xc100], [R22.64], !P5 ;  /* 0x0c10000016913fae */ /* 0x0003e8000e901d48 */
[----:B------:R1:W-:Y:S04]  /*1fb0*/  @P3 LDGSTS.E.BYPASS.LTC128B.128 [R145+0xe100], [R22.64+0x80], !P4 ;  /* 0x0e10008016913fae */ /* 0x0003e8000e101d48 */
[----:B------:R1:W-:Y:S01]  /*1fc0*/  @P3 LDGSTS.E.BYPASS.LTC128B.128 [R145+0x10100], [R22.64+0x100], !P6 ;  /* 0x1010010016913fae */ /* 0x0003e2000f101d48 */
[----:B------:R-:W-:Y:S02]  /*1fd0*/  ISETP.GE.AND P3, PT, R15, c[0x0][0x1d4], PT ;  /* 0x000075000f007a0c */ /* 0x000fe40003f66270 */
[----:B------:R-:W-:-:S04]  /*1fe0*/  @P2 IADD3 R13, P1, R200, R20, RZ ;  /* 0x00000014c80d2210 */ /* 0x000fc80007f3e0ff */
[----:B------:R-:W-:Y:S01]  /*1ff0*/  @P2 LEA R20, P0, R13, c[0x0][0x1c8], 0x1 ;  /* 0x000072000d142a11 */ /* 0x000fe200078008ff */
[----:B------:R-:W-:Y:S01]  /*2000*/  @P2 IMAD.X R14, R199, 0x1, R14, P1 ;  /* 0x00000001c70e2824 */ /* 0x000fe200008e060e */
[----:B------:R-:W-:-:S04]  /*2010*/  ISETP.GE.AND P1, PT, R10, c[0x0][0x1d4], PT ;  /* 0x000075000a007a0c */ /* 0x000fc80003f26270 */
[----:B------:R-:W-:-:S05]  /*2020*/  @P2 LEA.HI.X R21, R13, c[0x0][0x1cc], R14, 0x1, P0 ;  /* 0x000073000d152a11 */ /* 0x000fca00000f0c0e */
[----:B------:R1:W-:Y:S04]  /*2030*/  @P2 LDGSTS.E.BYPASS.LTC128B.128 [R145+0xd100], [R20.64], !P5 ;  /* 0x0d10000014912fae */ /* 0x0003e8000e901d48 */
[----:B------:R1:W-:Y:S04]  /*2040*/  @P2 LDGSTS.E.BYPASS.LTC128B.128 [R145+0xf100], [R20.64+0x80], !P4 ;  /* 0x0f10008014912fae */ /* 0x0003e8000e101d48 */
[----:B------:R1:W-:Y:S01]  /*2050*/  @P2 LDGSTS.E.BYPASS.LTC128B.128 [R145+0x11100], [R20.64+0x100], !P6 ;  /* 0x1110010014912fae */ /* 0x0003e2000f101d48 */
[C---:B------:R-:W-:Y:S02]  /*2060*/  ISETP.LT.OR P2, PT, R0.reuse, 0x1, P1 ;  /* 0x000000010000780c */ /* 0x040fe40000f41670 */
[C---:B------:R-:W-:Y:S01]  /*2070*/  ISETP.LT.OR P1, PT, R0.reuse, 0x21, P1 ;  /* 0x000000210000780c */ /* 0x040fe20000f21670 */
[----:B------:R-:W0:Y:S10]  /*2080*/  LDGDEPBAR ;  /* 0x00000000000079af */ /* 0x000e340000000000 */
[----:B------:R2:W-:Y:S01]  /*2090*/  LDGSTS.E.BYPASS.LTC128B.128 [R145+0x100], [R18.64], !P2 ;  /* 0x0010000012917fae */ /* 0x0005e2000d101d48 */
[----:B------:R-:W-:-:S02]  /*20a0*/  ISETP.LT.OR P2, PT, R0, 0x1, P3 ;  /* 0x000000010000780c */ /* 0x000fc40001f41670 */
[----:B------:R-:W-:-:S11]  /*20b0*/  ISETP.LT.OR P3, PT, R0, 0x21, P3 ;  /* 0x000000210000780c */ /* 0x000fd60001f61670 */
[----:B------:R2:W-:Y:S01]  /*20c0*/  LDGSTS.E.BYPASS.LTC128B.128 [R145+0x2100], [R18.64+0x80], !P2 ;  /* 0x0210008012917fae */ /* 0x0005e2000d101d48 */
[----:B------:R-:W-:Y:S02]  /*20d0*/  ISETP.GE.AND P2, PT, R11, c[0x0][0x1d4], PT ;  /* 0x000075000b007a0c */ /* 0x000fe40003f46270 */
[----:B------:R-:W-:Y:S02]  /*20e0*/  SHF.L.U64.HI R11, R198, 0x1, R197 ;  /* 0x00000001c60b7819 */ /* 0x000fe400000102c5 */
[C---:B------:R-:W-:Y:S02]  /*20f0*/  ISETP.LT.OR P0, PT, R0.reuse, 0x1, P2 ;  /* 0x000000010000780c */ /* 0x040fe40001701670 */
[----:B------:R-:W-:Y:S01]  /*2100*/  ISETP.LT.OR P2, PT, R0, 0x21, P2 ;  /* 0x000000210000780c */ /* 0x000fe20001741670 */
[----:B------:R-:W-:-:S04]  /*2110*/  IMAD R0, R85, 0x400, R4 ;  /* 0x0000040055007824 */ /* 0x000fc800078e0204 */
[C---:B------:R-:W-:Y:S01]  /*2120*/  IMAD.SHL.U32 R72, R0.reuse, 0x2, RZ ;  /* 0x0000000200487824 */ /* 0x040fe200078e00ff */
[----:B------:R-:W-:-:S05]  /*2130*/  LEA R190, R0, 0x18100, 0x1 ;  /* 0x0001810000be7811 */ /* 0x000fca00078e08ff */
[----:B------:R2:W-:Y:S01]  /*2140*/  LDGSTS.E.BYPASS.LTC128B.128 [R145+0x4100], [R18.64+0x100], !P0 ;  /* 0x0410010012917fae */ /* 0x0005e2000c101d48 */
[----:B------:R-:W-:Y:S01]  /*2150*/  IADD3 R12, P0, R77, R18, RZ ;  /* 0x000000124d0c7210 */ /* 0x000fe20007f1e0ff */
[----:B------:R-:W-:Y:S02]  /*2160*/  IMAD.IADD R186, R190, 0x1, R187 ;  /* 0x00000001beba7824 */ /* 0x000fe400078e02bb */
[----:B------:R-:W-:Y:S02]  /*2170*/  IMAD R185, R3, 0x2, R190 ;  /* 0x0000000203b97824 */ /* 0x000fe400078e02be */
[----:B------:R-:W-:Y:S01]  /*2180*/  IMAD.X R13, R11, 0x1, R19, P0 ;  /* 0x000000010b0d7824 */ /* 0x000fe200000e0613 */
[----:B------:R-:W-:Y:S01]  /*2190*/  ISETP.NE.AND P0, PT, R9, RZ, PT ;  /* 0x000000ff0900720c */ /* 0x000fe20003f05270 */
[----:B------:R-:W-:-:S03]  /*21a0*/  IMAD R184, R3, 0x2, R186 ;  /* 0x0000000203b87824 */ /* 0x000fc600078e02ba */
[----:B------:R3:W-:Y:S01]  /*21b0*/  LDGSTS.E.BYPASS.LTC128B.128 [R145+0x1100], [R12.64], !P1 ;  /* 0x011000000c917fae */ /* 0x0007e2000c901d48 */
[----:B------:R-:W-:-:S03]  /*21c0*/  ISETP.NE.AND P1, PT, R8, RZ, PT ;  /* 0x000000ff0800720c */ /* 0x000fc60003f25270 */
[----:B------:R3:W-:Y:S01]  /*21d0*/  LDGSTS.E.BYPASS.LTC128B.128 [R145+0x3100], [R12.64+0x80], !P3 ;  /* 0x031000800c917fae */ /* 0x0007e2000d901d48 */
[----:B------:R-:W-:Y:S02]  /*21e0*/  SEL R192, R192, 0xffffffc0, !P1 ;  /* 0xffffffc0c0c07807 */ /* 0x000fe40004800000 */
[----:B------:R-:W-:Y:S01]  /*21f0*/  LOP3.LUT P3, RZ, R218, 0x2, RZ, 0xc0, !PT ;  /* 0x00000002daff7812 */ /* 0x000fe2000786c0ff */
[----:B------:R3:W-:Y:S01]  /*2200*/  LDGSTS.E.BYPASS.LTC128B.128 [R145+0x5100], [R12.64+0x100], !P2 ;  /* 0x051001000c917fae */ /* 0x0007e2000d101d48 */
[----:B------:R-:W-:Y:S01]  /*2210*/  @P0 IADD3 R76, P1, R77, R52, RZ ;  /* 0x000000344d4c0210 */ /* 0x000fe20007f3e0ff */
[----:B------:R-:W-:Y:S01]  /*2220*/  IMAD.IADD R2, R188, 0x1, R192 ;  /* 0x00000001bc027824 */ /* 0x000fe200078e02c0 */
[----:B------:R-:W-:Y:S01]  /*2230*/  SEL R189, R189, 0xffffffe0, !P3 ;  /* 0xffffffe0bdbd7807 */ /* 0x000fe20005800000 */
[----:B------:R-:W0:Y:S01]  /*2240*/  LDGDEPBAR ;  /* 0x00000000000079af */ /* 0x000e220000000000 */
[----:B------:R-:W-:Y:S01]  /*2250*/  ISETP.NE.AND P3, PT, R196, 0x1, PT ;  /* 0x00000001c400780c */ /* 0x000fe20003f65270 */
[----:B------:R-:W-:Y:S01]  /*2260*/  @P0 IMAD.X R77, R11, 0x1, R53, P1 ;  /* 0x000000010b4d0824 */ /* 0x000fe200008e0635 */
[----:B------:R-:W-:Y:S01]  /*2270*/  @P0 LEA R8, P1, R200, R16, 0x1 ;  /* 0x00000010c8080211 */ /* 0x000fe200078208ff */
[----:B------:R2:W-:Y:S01]  /*2280*/  @P0 LDGSTS.E.BYPASS.LTC128B.128 [R145+0x12100], [R16.64], !P5 ;  /* 0x1210000010910fae */ /* 0x0005e2000e901d48 */
[----:B------:R-:W-:-:S02]  /*2290*/  IMAD.IADD R89, R188, 0x1, R189 ;  /* 0x00000001bc597824 */ /* 0x000fc400078e02bd */
[----:B------:R-:W-:Y:S01]  /*22a0*/  @P0 LEA.HI.X R9, R200, R17, R199, 0x1, P1 ;  /* 0x00000011c8090211 */ /* 0x000fe200008f0cc7 */
[----:B------:R2:W-:Y:S01]  /*22b0*/  @P0 LDGSTS.E.BYPASS.LTC128B.128 [R145+0x14100], [R16.64+0x80], !P4 ;  /* 0x1410008010910fae */ /* 0x0005e2000e101d48 */
[----:B------:R-:W-:-:S03]  /*22c0*/  IMAD.IADD R0, R192, 0x1, R89 ;  /* 0x00000001c0007824 */ /* 0x000fc600078e0259 */
[----:B------:R2:W-:Y:S04]  /*22d0*/  @P0 LDGSTS.E.BYPASS.LTC128B.128 [R145+0x16100], [R16.64+0x100], !P6 ;  /* 0x1610010010910fae */ /* 0x0005e8000f101d48 */
[----:B------:R4:W-:Y:S04]  /*22e0*/  @P0 LDGSTS.E.BYPASS.LTC128B.128 [R145+0x13100], [R8.64], !P5 ;  /* 0x1310000008910fae */ /* 0x0009e8000e901d48 */
[----:B------:R4:W-:Y:S04]  /*22f0*/  @P0 LDGSTS.E.BYPASS.LTC128B.128 [R145+0x15100], [R8.64+0x80], !P4 ;  /* 0x1510008008910fae */ /* 0x0009e8000e101d48 */
[----:B------:R4:W-:Y:S04]  /*2300*/  @P0 LDGSTS.E.BYPASS.LTC128B.128 [R145+0x17100], [R8.64+0x100], !P6 ;  /* 0x1710010008910fae */ /* 0x0009e8000f101d48 */
[----:B------:R-:W0:Y:S01]  /*2310*/  LDGDEPBAR ;  /* 0x00000000000079af */ /* 0x000e220000000000 */
[----:B------:R-:W-:-:S04]  /*2320*/  DEPBAR.LE SB0, 0x3 ;  /* 0x000080c00000791a */ /* 0x000fc80000000000 */
[----:B------:R-:W-:-:S04]  /*2330*/  DEPBAR.LE SB0, 0x2 ;  /* 0x000080800000791a */ /* 0x000fc80000000000 */
[----:B------:R-:W-:Y:S06]  /*2340*/  BAR.SYNC.DEFER_BLOCKING 0x0 ;  /* 0x0000000000007b1d */ /* 0x000fec0000010000 */
[----:B------:R-:W-:Y:S04]  /*2350*/  LDSM.16.M88.4 R72, [R72+0x18100] ;  /* 0x018100004848783b */ /* 0x000fe80000000200 */
[----:B------:R-:W5:Y:S04]  /*2360*/  LDSM.16.M88.4 R36, [R188+0xc900] ;  /* 0x00c90000bc24783b */ /* 0x000f680000000200 */
[----:B------:R-:W5:Y:S04]  /*2370*/  LDSM.16.M88.4 R28, [R188+0xd100] ;  /* 0x00d10000bc1c783b */ /* 0x000f680000000200 */
[----:B------:R-:W5:Y:S04]  /*2380*/  LDSM.16.M88.4 R44, [R188+0xc100] ;  /* 0x00c10000bc2c783b */ /* 0x000f680000000200 */
[----:B-1----:R-:W1:Y:S04]  /*2390*/  LDSM.16.M88.4 R20, [R188+0xd900] ;  /* 0x00d90000bc14783b */ /* 0x002e680000000200 */
[----:B------:R-:W-:Y:S04]  /*23a0*/  LDSM.16.M88.4 R64, [R186] ;  /* 0x00000000ba40783b */ /* 0x000fe80000000200 */
[----:B----4-:R-:W4:Y:S04]  /*23b0*/  LDSM.16.M88.4 R8, [R89+0xc900] ;  /* 0x00c900005908783b */ /* 0x010f280000000200 */
[----:B---3--:R-:W3:Y:S04]  /*23c0*/  LDSM.16.M88.4 R12, [R89+0xd100] ;  /* 0x00d10000590c783b */ /* 0x008ee80000000200 */
[----:B--2---:R-:W2:Y:S04]  /*23d0*/  LDSM.16.M88.4 R16, [R89+0xc100] ;  /* 0x00c100005910783b */ /* 0x004ea80000000200 */
[----:B------:R-:W1:Y:S04]  /*23e0*/  LDSM.16.M88.4 R68, [R89+0xd900] ;  /* 0x00d900005944783b */ /* 0x000e680000000200 */
[----:B------:R-:W-:Y:S01]  /*23f0*/  @!PT LDS RZ, [RZ] ;  /* 0x00000000fffff984 */ /* 0x000fe20000000800 */
[----:B------:R-:W-:Y:S01]  /*2400*/  @!PT LDS RZ, [RZ] ;  /* 0x00000000fffff984 */ /* 0x000fe20000000800 */
[----:B------:R-:W-:Y:S01]  /*2410*/  @!PT LDS RZ, [RZ] ;  /* 0x00000000fffff984 */ /* 0x000fe20000000800 */
[----:B------:R1:W-:Y:S01]  /*2420*/  @P0 LDGSTS.E.BYPASS.LTC128B.128 [R145+0x6100], [R52.64], !P5 ;  /* 0x0610000034910fae */ /* 0x0003e2000e901d48 */
[C---:B-----5:R-:W-:Y:S03]  /*2430*/  HMMA.16816.F32 R40, R72.reuse, R36, RZ ;  /* 0x000000244828723c */ /* 0x060fe600000018ff */
[----:B------:R1:W-:Y:S04]  /*2440*/  @P0 LDGSTS.E.BYPASS.LTC128B.128 [R145+0x8100], [R52.64+0x80], !P4 ;  /* 0x0810008034910fae */ /* 0x0003e8000e101d48 */
[----:B------:R1:W-:Y:S01]  /*2450*/  @P0 LDGSTS.E.BYPASS.LTC128B.128 [R145+0xa100], [R52.64+0x100], !P6 ;  /* 0x0a10010034910fae */ /* 0x0003e2000f101d48 */
[C---:B------:R-:W-:Y:S03]  /*2460*/  HMMA.16816.F32 R36, R72.reuse, R38, RZ ;  /* 0x000000264824723c */ /* 0x040fe600000018ff */
[----:B------:R5:W-:Y:S04]  /*2470*/  @P0 LDGSTS.E.BYPASS.LTC128B.128 [R145+0x7100], [R76.64], !P5 ;  /* 0x071000004c910fae */ /* 0x000be8000e901d48 */
[----:B------:R5:W-:Y:S01]  /*2480*/  @P0 LDGSTS.E.BYPASS.LTC128B.128 [R145+0x9100], [R76.64+0x80], !P4 ;  /* 0x091000804c910fae */ /* 0x000be2000e101d48 */
[C---:B------:R-:W-:Y:S03]  /*2490*/  HMMA.16816.F32 R32, R72.reuse, R28, RZ ;  /* 0x0000001c4820723c */ /* 0x040fe600000018ff */
[----:B------:R5:W-:Y:S04]  /*24a0*/  @P0 LDGSTS.E.BYPASS.LTC128B.128 [R145+0xb100], [R76.64+0x100], !P6 ;  /* 0x0b1001004c910fae */ /* 0x000be8000f101d48 */
[----:B------:R-:W-:Y:S01]  /*24b0*/  LDSM.16.M88.4 R56, [R2+0xc900] ;  /* 0x00c900000238783b */ /* 0x000fe20000000200 */
[C---:B------:R-:W-:Y:S03]  /*24c0*/  HMMA.16816.F32 R28, R72.reuse, R30, RZ ;  /* 0x0000001e481c723c */ /* 0x040fe600000018ff */
[----:B------:R-:W-:Y:S04]  /*24d0*/  LDSM.16.M88.4 R60, [R2+0xc100] ;  /* 0x00c10000023c783b */ /* 0x000fe80000000200 */
[----:B------:R-:W-:Y:S01]  /*24e0*/  LDSM.16.M88.4 R80, [R0+0xd900] ;  /* 0x00d900000050783b */ /* 0x000fe20000000200 */
[C---:B------:R-:W-:Y:S03]  /*24f0*/  HMMA.16816.F32 R48, R72.reuse, R44, RZ ;  /* 0x0000002c4830723c */ /* 0x040fe600000018ff */
[----:B-1----:R-:W-:Y:S04]  /*2500*/  LDSM.16.M88.4 R52, [R2+0xd900] ;  /* 0x00d900000234783b */ /* 0x002fe80000000200 */
[----:B------:R-:W0:Y:S01]  /*2510*/  LDGDEPBAR ;  /* 0x00000000000079af */ /* 0x000e220000000000 */
[C---:B------:R-:W-:Y:S03]  /*2520*/  HMMA.16816.F32 R44, R72.reuse, R46, RZ ;  /* 0x0000002e482c723c */ /* 0x040fe600000018ff */
[----:B-----5:R-:W-:Y:S05]  /*2530*/  LDSM.16.M88.4 R76, [R184] ;  /* 0x00000000b84c783b */ /* 0x020fea0000000200 */
[C---:B------:R-:W-:Y:S08]  /*2540*/  HMMA.16816.F32 R24, R72.reuse, R20, RZ ;  /* 0x000000144818723c */ /* 0x040ff000000018ff */
[----:B------:R-:W-:Y:S01]  /*2550*/  HMMA.16816.F32 R72, R72, R22, RZ ;  /* 0x000000164848723c */ /* 0x000fe200000018ff */
[----:B------:R-:W-:Y:S07]  /*2560*/  LDSM.16.M88.4 R20, [R185] ;  /* 0x00000000b914783b */ /* 0x000fee0000000200 */
[C---:B----4-:R-:W-:Y:S08]  /*2570*/  HMMA.16816.F32 R40, R64.reuse, R8, R40 ;  /* 0x000000084028723c */ /* 0x050ff00000001828 */
[C---:B------:R-:W-:Y:S01]  /*2580*/  HMMA.16816.F32 R36, R64.reuse, R10, R36 ;  /* 0x0000000a4024723c */ /* 0x040fe20000001824 */
[----:B------:R-:W1:Y:S07]  /*2590*/  LDSM.16.M88.4 R8, [R2+0xd100] ;  /* 0x00d100000208783b */ /* 0x000e6e0000000200 */
[C---:B---3--:R-:W-:Y:S08]  /*25a0*/  HMMA.16816.F32 R32, R64.reuse, R12, R32 ;  /* 0x0000000c4020723c */ /* 0x048ff00000001820 */
[C---:B------:R-:W-:Y:S01]  /*25b0*/  HMMA.16816.F32 R28, R64.reuse, R14, R28 ;  /* 0x0000000e401c723c */ /* 0x040fe2000000181c */
[----:B------:R-:W3:Y:S07]  /*25c0*/  LDSM.16.M88.4 R12, [R0+0xc900] ;  /* 0x00c90000000c783b */ /* 0x000eee0000000200 */
[C---:B--2---:R-:W-:Y:S08]  /*25d0*/  HMMA.16816.F32 R48, R64.reuse, R16, R48 ;  /* 0x000000104030723c */ /* 0x044ff00000001830 */
[C---:B------:R-:W-:Y:S01]  /*25e0*/  HMMA.16816.F32 R44, R64.reuse, R18, R44 ;  /* 0x00000012402c723c */ /* 0x040fe2000000182c */
[----:B------:R-:W2:Y:S07]  /*25f0*/  LDSM.16.M88.4 R16, [R0+0xc100] ;  /* 0x00c100000010783b */ /* 0x000eae0000000200 */
[----:B------:R-:W-:Y:S08]  /*2600*/  HMMA.16816.F32 R24, R64, R68, R24 ;  /* 0x000000444018723c */ /* 0x000ff00000001818 */
[C---:B-1----:R-:W-:Y:S08]  /*2610*/  HMMA.16816.F32 R32, R20.reuse, R8, R32 ;  /* 0x000000081420723c */ /* 0x042ff00000001820 */
[----:B------:R-:W-:Y:S01]  /*2620*/  HMMA.16816.F32 R28, R20, R10, R28 ;  /* 0x0000000a141c723c */ /* 0x000fe2000000181c */
[----:B------:R-:W1:Y:S07]  /*2630*/  LDSM.16.M88.4 R8, [R0+0xd100] ;  /* 0x00d100000008783b */ /* 0x000e6e0000000200 */
[----:B------:R-:W-:Y:S01]  /*2640*/  HMMA.16816.F32 R72, R64, R70, R72 ;  /* 0x000000464048723c */ /* 0x000fe20000001848 */
[----:B------:R-:W-:Y:S04]  /*2650*/  LDSM.16.M88.4 R68, [R190+0x4000] ;  /* 0x00400000be44783b */ /* 0x000fe80000000200 */
[----:B------:R-:W-:Y:S03]  /*2660*/  LDSM.16.M88.4 R64, [R188+0xe100] ;  /* 0x00e10000bc40783b */ /* 0x000fe60000000200 */
[C---:B------:R-:W-:Y:S08]  /*2670*/  HMMA.16816.F32 R40, R20.reuse, R56, R40 ;  /* 0x000000381428723c */ /* 0x040ff00000001828 */
[C---:B------:R-:W-:Y:S01]  /*2680*/  HMMA.16816.F32 R36, R20.reuse, R58, R36 ;  /* 0x0000003a1424723c */ /* 0x040fe20000001824 */
[----:B------:R-:W-:Y:S07]  /*2690*/  LDSM.16.M88.4 R56, [R188+0xf100] ;  /* 0x00f10000bc38783b */ /* 0x000fee0000000200 */
[C---:B------:R-:W-:Y:S08]  /*26a0*/  HMMA.16816.F32 R48, R20.reuse, R60, R48 ;  /* 0x0000003c1430723c */ /* 0x040ff00000001830 */
[C---:B------:R-:W-:Y:S01]  /*26b0*/  HMMA.16816.F32 R44, R20.reuse, R62, R44 ;  /* 0x0000003e142c723c */ /* 0x040fe2000000182c */
[----:B------:R-:W4:Y:S07]  /*26c0*/  LDSM.16.M88.4 R60, [R188+0xe900] ;  /* 0x00e90000bc3c783b */ /* 0x000f2e0000000200 */
[C---:B------:R-:W-:Y:S08]  /*26d0*/  HMMA.16816.F32 R24, R20.reuse, R52, R24 ;  /* 0x000000341418723c */ /* 0x040ff00000001818 */
[----:B------:R-:W-:Y:S01]  /*26e0*/  HMMA.16816.F32 R72, R20, R54, R72 ;  /* 0x000000361448723c */ /* 0x000fe20000001848 */
[----:B------:R-:W5:Y:S04]  /*26f0*/  LDSM.16.M88.4 R52, [R188+0xf900] ;  /* 0x00f90000bc34783b */ /* 0x000f680000000200 */
[----:B------:R-:W-:Y:S03]  /*2700*/  LDSM.16.M88.4 R20, [R186+0x4000] ;  /* 0x00400000ba14783b */ /* 0x000fe60000000200 */
[C---:B---3--:R-:W-:Y:S08]  /*2710*/  HMMA.16816.F32 R40, R76.reuse, R12, R40 ;  /* 0x0000000c4c28723c */ /* 0x048ff00000001828 */
[C---:B------:R-:W-:Y:S01]  /*2720*/  HMMA.16816.F32 R36, R76.reuse, R14, R36 ;  /* 0x0000000e4c24723c */ /* 0x040fe20000001824 */
[----:B------:R-:W3:Y:S07]  /*2730*/  LDSM.16.M88.4 R12, [R89+0xe900] ;  /* 0x00e90000590c783b */ /* 0x000eee0000000200 */
[C---:B--2---:R-:W-:Y:S08]  /*2740*/  HMMA.16816.F32 R48, R76.reuse, R16, R48 ;  /* 0x000000104c30723c */ /* 0x044ff00000001830 */
[C---:B------:R-:W-:Y:S01]  /*2750*/  HMMA.16816.F32 R44, R76.reuse, R18, R44 ;  /* 0x000000124c2c723c */ /* 0x040fe2000000182c */
[----:B------:R-:W2:Y:S07]  /*2760*/  LDSM.16.M88.4 R16, [R89+0xe100] ;  /* 0x00e100005910783b */ /* 0x000eae0000000200 */
[C---:B-1----:R-:W-:Y:S08]  /*2770*/  HMMA.16816.F32 R32, R76.reuse, R8, R32 ;  /* 0x000000084c20723c */ /* 0x042ff00000001820 */
[C---:B------:R-:W-:Y:S01]  /*2780*/  HMMA.16816.F32 R28, R76.reuse, R10, R28 ;  /* 0x0000000a4c1c723c */ /* 0x040fe2000000181c */
[----:B------:R-:W1:Y:S07]  /*2790*/  LDSM.16.M88.4 R8, [R89+0xf100] ;  /* 0x00f100005908783b */ /* 0x000e6e0000000200 */
[----:B------:R-:W-:Y:S08]  /*27a0*/  HMMA.16816.F32 R24, R76, R80, R24 ;  /* 0x000000504c18723c */ /* 0x000ff00000001818 */
[C---:B----4-:R-:W-:Y:S08]  /*27b0*/  HMMA.16816.F32 R40, R68.reuse, R60, R40 ;  /* 0x0000003c4428723c */ /* 0x050ff00000001828 */
        /* <DEDUP_REMOVED lines=8> */
[----:B------:R-:W4:Y:S07]  /*2840*/  LDSM.16.M88.4 R56, [R89+0xf900] ;  /* 0x00f900005938783b */ /* 0x000f2e0000000200 */
[----:B-----5:R-:W-:Y:S01]  /*2850*/  HMMA.16816.F32 R64, R68, R52, R24 ;  /* 0x000000344440723c */ /* 0x020fe20000001818 */
[----:B------:R-:W5:Y:S07]  /*2860*/  LDSM.16.M88.4 R24, [R2+0xe100] ;  /* 0x00e100000218783b */ /* 0x000f6e0000000200 */
[C---:B---3--:R-:W-:Y:S08]  /*2870*/  HMMA.16816.F32 R40, R20.reuse, R12, R40 ;  /* 0x0000000c1428723c */ /* 0x048ff00000001828 */
[----:B------:R-:W-:Y:S01]  /*2880*/  HMMA.16816.F32 R36, R20, R14, R36 ;  /* 0x0000000e1424723c */ /* 0x000fe20000001824 */
[----:B------:R-:W3:Y:S07]  /*2890*/  LDSM.16.M88.4 R12, [R2+0xe900] ;  /* 0x00e90000020c783b */ /* 0x000eee0000000200 */
[----:B------:R-:W-:Y:S01]  /*28a0*/  HMMA.16816.F32 R72, R68, R54, R72 ;  /* 0x000000364448723c */ /* 0x000fe20000001848 */
[----:B------:R-:W3:Y:S07]  /*28b0*/  LDSM.16.M88.4 R52, [R2+0xf100] ;  /* 0x00f100000234783b */ /* 0x000eee0000000200 */
[C---:B--2---:R-:W-:Y:S08]  /*28c0*/  HMMA.16816.F32 R48, R20.reuse, R16, R48 ;  /* 0x000000101430723c */ /* 0x044ff00000001830 */
[C---:B------:R-:W-:Y:S01]  /*28d0*/  HMMA.16816.F32 R44, R20.reuse, R18, R44 ;  /* 0x00000012142c723c */ /* 0x040fe2000000182c */
[----:B------:R-:W2:Y:S07]  /*28e0*/  LDSM.16.M88.4 R16, [R2+0xf900] ;  /* 0x00f900000210783b */ /* 0x000eae0000000200 */
[C---:B-1----:R-:W-:Y:S08]  /*28f0*/  HMMA.16816.F32 R32, R20.reuse, R8, R32 ;  /* 0x000000081420723c */ /* 0x042ff00000001820 */
[C---:B------:R-:W-:Y:S01]  /*2900*/  HMMA.16816.F32 R68, R20.reuse, R10, R28 ;  /* 0x0000000a1444723c */ /* 0x040fe2000000181c */
[----:B------:R-:W-:Y:S04]  /*2910*/  LDSM.16.M88.4 R28, [R184+0x4000] ;  /* 0x00400000b81c783b */ /* 0x000fe80000000200 */
[----:B------:R-:W1:Y:S03]  /*2920*/  LDSM.16.M88.4 R8, [R0+0xe100] ;  /* 0x00e100000008783b */ /* 0x000e660000000200 */
[C---:B----4-:R-:W-:Y:S08]  /*2930*/  HMMA.16816.F32 R64, R20.reuse, R56, R64 ;  /* 0x000000381440723c */ /* 0x050ff00000001840 */
[----:B------:R-:W-:Y:S01]  /*2940*/  HMMA.16816.F32 R72, R20, R58, R72 ;  /* 0x0000003a1448723c */ /* 0x000fe20000001848 */
[----:B------:R-:W4:Y:S04]  /*2950*/  LDSM.16.M88.4 R56, [R0+0xe900] ;  /* 0x00e900000038783b */ /* 0x000f280000000200 */
[----:B------:R-:W1:Y:S03]  /*2960*/  LDSM.16.M88.4 R20, [R0+0xf100] ;  /* 0x00f100000014783b */ /* 0x000e660000000200 */
[C---:B-----5:R-:W-:Y:S08]  /*2970*/  HMMA.16816.F32 R48, R60.reuse, R24, R48 ;  /* 0x000000183c30723c */ /* 0x060ff00000001830 */
        /* <DEDUP_REMOVED lines=8> */
[C---:B--2---:R-:W-:Y:S08]  /*2a00*/  HMMA.16816.F32 R64, R60.reuse, R16, R64 ;  /* 0x000000103c40723c */ /* 0x044ff00000001840 */
[----:B------:R-:W-:Y:S01]  /*2a10*/  HMMA.16816.F32 R72, R60, R18, R72 ;  /* 0x000000123c48723c */ /* 0x000fe20000001848 */
[----:B------:R-:W2:Y:S04]  /*2a20*/  LDSM.16.M88.4 R16, [R188+0x10100] ;  /* 0x01010000bc10783b */ /* 0x000ea80000000200 */
[----:B------:R-:W-:Y:S03]  /*2a30*/  LDSM.16.M88.4 R60, [R89+0x10900] ;  /* 0x01090000593c783b */ /* 0x000fe60000000200 */
[C---:B-1----:R-:W-:Y:S08]  /*2a40*/  HMMA.16816.F32 R48, R28.reuse, R8, R48 ;  /* 0x000000081c30723c */ /* 0x042ff00000001830 */
[C---:B------:R-:W-:Y:S01]  /*2a50*/  HMMA.16816.F32 R44, R28.reuse, R10, R44 ;  /* 0x0000000a1c2c723c */ /* 0x040fe2000000182c */
[----:B------:R-:W1:Y:S07]  /*2a60*/  LDSM.16.M88.4 R8, [R188+0x10900] ;  /* 0x01090000bc08783b */ /* 0x000e6e0000000200 */
[C---:B----4-:R-:W-:Y:S08]  /*2a70*/  HMMA.16816.F32 R40, R28.reuse, R56, R40 ;  /* 0x000000381c28723c */ /* 0x050ff00000001828 */
[C---:B------:R-:W-:Y:S01]  /*2a80*/  HMMA.16816.F32 R36, R28.reuse, R58, R36 ;  /* 0x0000003a1c24723c */ /* 0x040fe20000001824 */
[----:B------:R-:W-:Y:S07]  /*2a90*/  LDSM.16.M88.4 R56, [R186+0x8000] ;  /* 0x00800000ba38783b */ /* 0x000fee0000000200 */
[C---:B------:R-:W-:Y:S08]  /*2aa0*/  HMMA.16816.F32 R32, R28.reuse, R20, R32 ;  /* 0x000000141c20723c */ /* 0x040ff00000001820 */
[C---:B------:R-:W-:Y:S01]  /*2ab0*/  HMMA.16816.F32 R68, R28.reuse, R22, R68 ;  /* 0x000000161c44723c */ /* 0x040fe20000001844 */
[----:B------:R-:W4:Y:S07]  /*2ac0*/  LDSM.16.M88.4 R20, [R89+0x10100] ;  /* 0x010100005914783b */ /* 0x000f2e0000000200 */
[C---:B---3--:R-:W-:Y:S08]  /*2ad0*/  HMMA.16816.F32 R64, R28.reuse, R12, R64 ;  /* 0x0000000c1c40723c */ /* 0x048ff00000001840 */
[----:B------:R-:W-:Y:S01]  /*2ae0*/  HMMA.16816.F32 R72, R28, R14, R72 ;  /* 0x0000000e1c48723c */ /* 0x000fe20000001848 */
[----:B------:R-:W3:Y:S04]  /*2af0*/  LDSM.16.M88.4 R12, [R188+0x11900] ;  /* 0x01190000bc0c783b */ /* 0x000ee80000000200 */
[----:B------:R-:W-:Y:S03]  /*2b00*/  LDSM.16.M88.4 R28, [R89+0x11100] ;  /* 0x01110000591c783b */ /* 0x000fe60000000200 */
[C---:B--2---:R-:W-:Y:S08]  /*2b10*/  HMMA.16816.F32 R48, R24.reuse, R16, R48 ;  /* 0x000000101830723c */ /* 0x044ff00000001830 */
[C---:B------:R-:W-:Y:S01]  /*2b20*/  HMMA.16816.F32 R44, R24.reuse, R18, R44 ;  /* 0x00000012182c723c */ /* 0x040fe2000000182c */
[----:B------:R-:W-:Y:S07]  /*2b30*/  LDSM.16.M88.4 R16, [R185+0x8000] ;  /* 0x00800000b910783b */ /* 0x000fee0000000200 */
[C---:B-1----:R-:W-:Y:S08]  /*2b40*/  HMMA.16816.F32 R40, R24.reuse, R8, R40 ;  /* 0x000000081828723c */ /* 0x042ff00000001828 */
[----:B------:R-:W-:Y:S01]  /*2b50*/  HMMA.16816.F32 R36, R24, R10, R36 ;  /* 0x0000000a1824723c */ /* 0x000fe20000001824 */
[----:B------:R-:W1:Y:S07]  /*2b60*/  LDSM.16.M88.4 R8, [R2+0x10100] ;  /* 0x010100000208783b */ /* 0x000e6e0000000200 */
[C---:B----4-:R-:W-:Y:S08]  /*2b70*/  HMMA.16816.F32 R48, R56.reuse, R20, R48 ;  /* 0x000000143830723c */ /* 0x050ff00000001830 */
[----:B------:R-:W-:Y:S01]  /*2b80*/  HMMA.16816.F32 R44, R56, R22, R44 ;  /* 0x00000016382c723c */ /* 0x000fe2000000182c */
[----:B------:R-:W-:Y:S07]  /*2b90*/  LDSM.16.M88.4 R20, [R2+0x10900] ;  /* 0x010900000214783b */ /* 0x000fee0000000200 */
[C---:B------:R-:W-:Y:S08]  /*2ba0*/  HMMA.16816.F32 R32, R24.reuse, R52, R32 ;  /* 0x000000341820723c */ /* 0x040ff00000001820 */
[C---:B------:R-:W-:Y:S01]  /*2bb0*/  HMMA.16816.F32 R68, R24.reuse, R54, R68 ;  /* 0x000000361844723c */ /* 0x040fe20000001844 */
[----:B------:R-:W-:Y:S07]  /*2bc0*/  LDSM.16.M88.4 R52, [R2+0x11100] ;  /* 0x011100000234783b */ /* 0x000fee0000000200 */
[C---:B---3--:R-:W-:Y:S08]  /*2bd0*/  HMMA.16816.F32 R64, R24.reuse, R12, R64 ;  /* 0x0000000c1840723c */ /* 0x048ff00000001840 */
[----:B------:R-:W-:Y:S01]  /*2be0*/  HMMA.16816.F32 R72, R24, R14, R72 ;  /* 0x0000000e1848723c */ /* 0x000fe20000001848 */
[----:B------:R-:W-:Y:S04]  /*2bf0*/  LDSM.16.M88.4 R24, [R184+0x8000] ;  /* 0x00800000b818783b */ /* 0x000fe80000000200 */
[----:B------:R-:W2:Y:S03]  /*2c00*/  LDSM.16.M88.4 R12, [R0+0x10100] ;  /* 0x01010000000c783b */ /* 0x000ea60000000200 */
[C---:B-1----:R-:W-:Y:S08]  /*2c10*/  HMMA.16816.F32 R48, R16.reuse, R8, R48 ;  /* 0x000000081030723c */ /* 0x042ff00000001830 */
[----:B------:R-:W-:Y:S01]  /*2c20*/  HMMA.16816.F32 R44, R16, R10, R44 ;  /* 0x0000000a102c723c */ /* 0x000fe2000000182c */
[----:B------:R-:W1:Y:S07]  /*2c30*/  LDSM.16.M88.4 R8, [R0+0x11100] ;  /* 0x011100000008783b */ /* 0x000e6e0000000200 */
[C---:B------:R-:W-:Y:S08]  /*2c40*/  HMMA.16816.F32 R32, R56.reuse, R28, R32 ;  /* 0x0000001c3820723c */ /* 0x040ff00000001820 */
[C---:B------:R-:W-:Y:S01]  /*2c50*/  HMMA.16816.F32 R68, R56.reuse, R30, R68 ;  /* 0x0000001e3844723c */ /* 0x040fe20000001844 */
[----:B------:R-:W-:Y:S07]  /*2c60*/  LDSM.16.M88.4 R28, [R0+0x10900] ;  /* 0x01090000001c783b */ /* 0x000fee0000000200 */
[----:B------:R-:W-:Y:S08]  /*2c70*/  HMMA.16816.F32 R40, R56, R60, R40 ;  /* 0x0000003c3828723c */ /* 0x000ff00000001828 */
[C---:B--2---:R-:W-:Y:S08]  /*2c80*/  HMMA.16816.F32 R48, R24.reuse, R12, R48 ;  /* 0x0000000c1830723c */ /* 0x044ff00000001830 */
[----:B------:R-:W-:Y:S01]  /*2c90*/  HMMA.16816.F32 R44, R24, R14, R44 ;  /* 0x0000000e182c723c */ /* 0x000fe2000000182c */
[----:B------:R2:W3:Y:S07]  /*2ca0*/  LDSM.16.M88.4 R12, [R2+0x11900] ;  /* 0x01190000020c783b */ /* 0x0004ee0000000200 */
[----:B------:R-:W-:Y:S08]  /*2cb0*/  HMMA.16816.F32 R36, R56, R62, R36 ;  /* 0x0000003e3824723c */ /* 0x000ff00000001824 */
[----:B------:R-:W-:Y:S01]  /*2cc0*/  HMMA.16816.F32 R32, R16, R52, R32 ;  /* 0x000000341020723c */ /* 0x000fe20000001820 */
[----:B------:R-:W-:-:S06]  /*2cd0*/  FMUL.FTZ R48, R48, c[0x0][0x320] ;  /* 0x0000c80030307a20 */ /* 0x000fcc0000410000 */
[----:B------:R-:W4:Y:S01]  /*2ce0*/  MUFU.TANH R48, R48 ;  /* 0x0000003000307308 */ /* 0x000f220000002400 */
[----:B------:R-:W-:Y:S01]  /*2cf0*/  HMMA.16816.F32 R72, R56, R78, R72 ;  /* 0x0000004e3848723c */ /* 0x000fe20000001848 */
[----:B------:R-:W-:-:S06]  /*2d00*/  FMUL.FTZ R44, R44, c[0x0][0x320] ;  /* 0x0000c8002c2c7a20 */ /* 0x000fcc0000410000 */
[----:B--2---:R2:W1:Y:S01]  /*2d10*/  MUFU.TANH R2, R44 ;  /* 0x0000002c00027308 */ /* 0x0044620000002400 */
[----:B------:R-:W-:Y:S08]  /*2d20*/  HMMA.16816.F32 R64, R56, R76, R64 ;  /* 0x0000004c3840723c */ /* 0x000ff00000001840 */
[C---:B------:R-:W-:Y:S08]  /*2d30*/  HMMA.16816.F32 R68, R16.reuse, R54, R68 ;  /* 0x000000361044723c */ /* 0x040ff00000001844 */
[C---:B------:R-:W-:Y:S08]  /*2d40*/  HMMA.16816.F32 R40, R16.reuse, R20, R40 ;  /* 0x000000141028723c */ /* 0x040ff00000001828 */
[----:B------:R-:W-:Y:S01]  /*2d50*/  HMMA.16816.F32 R36, R16, R22, R36 ;  /* 0x000000161024723c */ /* 0x000fe20000001824 */
[----:B------:R-:W5:Y:S07]  /*2d60*/  LDSM.16.M88.4 R20, [R0+0x11900] ;  /* 0x011900000014783b */ /* 0x000f6e0000000200 */
[----:B-1----:R-:W-:Y:S07]  /*2d70*/  HMMA.16816.F32 R32, R24, R8, R32 ;  /* 0x000000081820723c */ /* 0x002fee0000001820 */
[----:B------:R-:W-:Y:S01]  /*2d80*/  LOP3.LUT R9, R86, 0xffffffe0, RZ, 0xc0, !PT ;  /* 0xffffffe056097812 */ /* 0x000fe200078ec0ff */
[----:B---3--:R-:W-:Y:S04]  /*2d90*/  HMMA.16816.F32 R72, R16, R14, R72 ;  /* 0x0000000e1048723c */ /* 0x008fe80000001848 */
[----:B------:R-:W-:-:S02]  /*2da0*/  IMAD.IADD R9, R84, 0x1, -R9 ;  /* 0x0000000154097824 */ /* 0x000fc400078e0a09 */
[----:B------:R-:W-:Y:S01]  /*2db0*/  IMAD.IADD R84, R84, 0x1, -R87 ;  /* 0x0000000154547824 */ /* 0x000fe200078e0a57 */
[----:B------:R-:W-:Y:S01]  /*2dc0*/  SHF.R.S32.HI R14, RZ, 0x1f, R85 ;  /* 0x0000001fff0e7819 */ /* 0x000fe20000011455 */
[----:B------:R-:W-:Y:S08]  /*2dd0*/  HMMA.16816.F32 R64, R16, R12, R64 ;  /* 0x0000000c1040723c */ /* 0x000ff00000001840 */
[----:B------:R-:W-:Y:S01]  /*2de0*/  HMMA.16816.F32 R68, R24, R10, R68 ;  /* 0x0000000a1844723c */ /* 0x000fe20000001844 */
[----:B------:R-:W-:-:S02]  /*2df0*/  FMUL.FTZ R32, R32, c[0x0][0x320] ;  /* 0x0000c80020207a20 */ /* 0x000fc40000410000 */
[----:B------:R-:W-:Y:S02]  /*2e00*/  FMUL.FTZ R33, R33, c[0x0][0x320] ;  /* 0x0000c80021217a20 */ /* 0x000fe40000410000 */
[----:B------:R2:W1:Y:S02]  /*2e10*/  MUFU.TANH R166, R32 ;  /* 0x0000002000a67308 */ /* 0x0004640000002400 */
[----:B------:R-:W-:Y:S01]  /*2e20*/  LEA.HI R11, R14, R85, RZ, 0x3 ;  /* 0x000000550e0b7211 */ /* 0x000fe200078f18ff */
[C---:B------:R-:W-:Y:S01]  /*2e30*/  HMMA.16816.F32 R40, R24.reuse, R28, R40 ;  /* 0x0000001c1828723c */ /* 0x040fe20000001828 */
[----:B------:R-:W-:Y:S02]  /*2e40*/  SHF.R.S32.HI R14, RZ, 0x1f, R9 ;  /* 0x0000001fff0e7819 */ /* 0x000fe40000011409 */
[----:B------:R-:W-:Y:S02]  /*2e50*/  LOP3.LUT R16, R11, 0xffffff8, RZ, 0xc0, !PT ;  /* 0x0ffffff80b107812 */ /* 0x000fe400078ec0ff */
[----:B------:R-:W-:Y:S01]  /*2e60*/  LEA.HI R13, R14, R9, RZ, 0x2 ;  /* 0x000000090e0d7211 */ /* 0x000fe200078f10ff */
[----:B------:R2:W3:Y:S01]  /*2e70*/  MUFU.TANH R176, R33 ;  /* 0x0000002100b07308 */ /* 0x0004e20000002400 */
[----:B------:R-:W-:Y:S01]  /*2e80*/  LEA.HI R11, R84, R84, RZ, 0x1 ;  /* 0x00000054540b7211 */ /* 0x000fe200078f08ff */
[----:B------:R-:W-:Y:S01]  /*2e90*/  IMAD.IADD R85, R85, 0x1, -R16 ;  /* 0x0000000155557824 */ /* 0x000fe200078e0a10 */
[----:B------:R-:W-:Y:S01]  /*2ea0*/  LEA.HI.SX32 R210, R13, R144, 0x1e ;  /* 0x000000900dd27211 */ /* 0x000fe200078ff2ff */
[----:B------:R-:W-:Y:S01]  /*2eb0*/  HMMA.16816.F32 R36, R24, R30, R36 ;  /* 0x0000001e1824723c */ /* 0x000fe20000001824 */
[----:B------:R-:W-:Y:S01]  /*2ec0*/  LOP3.LUT R11, R11, 0x1ffffffe, RZ, 0xc0, !PT ;  /* 0x1ffffffe0b0b7812 */ /* 0x000fe200078ec0ff */
[----:B------:R-:W-:Y:S01]  /*2ed0*/  FMUL.FTZ R29, R49, c[0x0][0x320] ;  /* 0x0000c800311d7a20 */ /* 0x000fe20000410000 */
[----:B------:R-:W-:Y:S01]  /*2ee0*/  LOP3.LUT R16, R13, 0x7ffffffc, RZ, 0xc0, !PT ;  /* 0x7ffffffc0d107812 */ /* 0x000fe200078ec0ff */
[----:B------:R-:W-:-:S02]  /*2ef0*/  IMAD R210, R85, 0x10, R210 ;  /* 0x0000001055d27824 */ /* 0x000fc400078e02d2 */
[----:B------:R-:W-:Y:S02]  /*2f00*/  IMAD.IADD R11, R84, 0x1, -R11 ;  /* 0x00000001540b7824 */ /* 0x000fe400078e0a0b */
[C---:B-----5:R-:W-:Y:S01]  /*2f10*/  HMMA.16816.F32 R64, R24.reuse, R20, R64 ;  /* 0x000000141840723c */ /* 0x060fe20000001840 */
[----:B------:R-:W-:Y:S01]  /*2f20*/  IMAD.IADD R211, R9, 0x1, -R16 ;  /* 0x0000000109d37824 */ /* 0x000fe200078e0a10 */
[----:B------:R-:W-:Y:S01]  /*2f30*/  IADD3 R16, R194, 0x1, -R5 ;  /* 0x00000001c2107810 */ /* 0x000fe20007ffe805 */
[----:B------:R-:W-:Y:S01]  /*2f40*/  IMAD R210, R11, 0x8, R210 ;  /* 0x000000080bd27824 */ /* 0x000fe200078e02d2 */
[----:B------:R-:W1:Y:S01]  /*2f50*/  MUFU.TANH R29, R29 ;  /* 0x0000001d001d7308 */ /* 0x000e620000002400 */
[----:B------:R-:W-:Y:S02]  /*2f60*/  IMAD.SHL.U32 R211, R211, 0x2, RZ ;  /* 0x00000002d3d37824 */ /* 0x000fe400078e00ff */
[----:B------:R-:W-:Y:S01]  /*2f70*/  @P3 IMAD.HI.U32 R14, R210, c[0x0][0x2c8], RZ ;  /* 0x0000b200d20e3a27 */ /* 0x000fe200078e00ff */
[----:B------:R-:W-:Y:S02]  /*2f80*/  HMMA.16816.F32 R72, R24, R22, R72 ;  /* 0x000000161848723c */ /* 0x000fe40000001848 */
[----:B------:R-:W-:Y:S01]  /*2f90*/  IADD3 R13, -R203, R16, -R211 ;  /* 0x00000010cb0d7210 */ /* 0x000fe20007ffe9d3 */
[----:B------:R-:W-:Y:S01]  /*2fa0*/  IMAD.MOV.U32 R11, RZ, RZ, R210 ;  /* 0x000000ffff0b7224 */ /* 0x000fe200078e00d2 */
[----:B------:R-:W-:Y:S01]  /*2fb0*/  @P3 SHF.R.U32.HI R11, RZ, c[0x0][0x2cc], R14 ;  /* 0x0000b300ff0b3a19 */ /* 0x000fe2000001160e */
[----:B------:R-:W-:Y:S01]  /*2fc0*/  FMUL.FTZ R28, R50, c[0x0][0x320] ;  /* 0x0000c800321c7a20 */ /* 0x000fe20000410000 */
[----:B------:R-:W-:Y:S01]  /*2fd0*/  ISETP.GE.AND P3, PT, R195, 0x1, PT ;  /* 0x00000001c300780c */ /* 0x000fe20003f66270 */
[----:B------:R-:W-:Y:S01]  /*2fe0*/  FMUL.FTZ R30, R45, c[0x0][0x320] ;  /* 0x0000c8002d1e7a20 */ /* 0x000fe20000410000 */
[----:B------:R-:W-:Y:S01]  /*2ff0*/  IADD3 R15, R13, c[0x0][0x328], RZ ;  /* 0x0000ca000d0f7a10 */ /* 0x000fe20007ffe0ff */
[----:B------:R-:W5:Y:S01]  /*3000*/  SHFL.IDX PT, R14, R11, RZ, 0x1c1f ;  /* 0x001c1fff0b0e7589 */ /* 0x000f6200000e0000 */
[----:B------:R-:W-:Y:S01]  /*3010*/  FMUL.FTZ R8, R40, c[0x0][0x320] ;  /* 0x0000c80028087a20 */ /* 0x000fe20000410000 */
[----:B------:R-:W1:Y:S01]  /*3020*/  MUFU.TANH R28, R28 ;  /* 0x0000001c001c7308 */ /* 0x000e620000002400 */
[----:B------:R-:W-:Y:S01]  /*3030*/  FMUL.FTZ R12, R41, c[0x0][0x320] ;  /* 0x0000c800290c7a20 */ /* 0x000fe20000410000 */
[----:B------:R-:W-:Y:S01]  /*3040*/  IADD3 R13, R13, UR6, RZ ;  /* 0x000000060d0d7c10 */ /* 0x000fe2000fffe0ff */
[----:B------:R-:W-:Y:S01]  /*3050*/  FMUL.FTZ R10, R36, c[0x0][0x320] ;  /* 0x0000c800240a7a20 */ /* 0x000fe20000410000 */
[----:B------:R-:W-:Y:S01]  /*3060*/  IADD3 R9, -R211, R194, -R5 ;  /* 0x000000c2d3097210 */ /* 0x000fe20007ffe905 */
[----:B------:R-:W-:-:S02]  /*3070*/  FMUL.FTZ R0, R37, c[0x0][0x320] ;  /* 0x0000c80025007a20 */ /* 0x000fc40000410000 */
[----:B------:R-:W-:Y:S01]  /*3080*/  FMUL.FTZ R68, R68, c[0x0][0x320] ;  /* 0x0000c80044447a20 */ /* 0x000fe20000410000 */
[----:B------:R-:W1:Y:S01]  /*3090*/  MUFU.TANH R30, R30 ;  /* 0x0000001e001e7308 */ /* 0x000e620000002400 */
[----:B------:R-:W-:Y:S02]  /*30a0*/  FMUL.FTZ R69, R69, c[0x0][0x320] ;  /* 0x0000c80045457a20 */ /* 0x000fe40000410000 */
[----:B------:R-:W-:Y:S02]  /*30b0*/  FMUL.FTZ R64, R64, c[0x0][0x320] ;  /* 0x0000c80040407a20 */ /* 0x000fe40000410000 */
[----:B------:R-:W-:Y:S02]  /*30c0*/  FMUL.FTZ R65, R65, c[0x0][0x320] ;  /* 0x0000c80041417a20 */ /* 0x000fe40000410000 */
[----:B------:R-:W-:Y:S01]  /*30d0*/  FMUL.FTZ R72, R72, c[0x0][0x320] ;  /* 0x0000c80048487a20 */ /* 0x000fe20000410000 */
[----:B------:R-:W1:Y:S01]  /*30e0*/  MUFU.TANH R8, R8 ;  /* 0x0000000800087308 */ /* 0x000e620000002400 */
[----:B------:R-:W-:-:S02]  /*30f0*/  FMUL.FTZ R73, R73, c[0x0][0x320] ;  /* 0x0000c80049497a20 */ /* 0x000fc40000410000 */
[----:B-----5:R-:W-:-:S05]  /*3100*/  IMAD.IADD R16, R15, 0x1, R14 ;  /* 0x000000010f107824 */ /* 0x020fca00078e020e */
[----:B------:R-:W1:Y:S01]  /*3110*/  MUFU.TANH R12, R12 ;  /* 0x0000000c000c7308 */ /* 0x000e620000002400 */
[----:B------:R-:W-:Y:S01]  /*3120*/  IMAD.IADD R17, R13, 0x1, R14 ;  /* 0x000000010d117824 */ /* 0x000fe200078e020e */
[----:B------:R-:W-:-:S06]  /*3130*/  IMNMX R19, R16, R9, PT ;  /* 0x0000000910137217 */ /* 0x000fcc0003800200 */
[----:B------:R-:W1:Y:S08]  /*3140*/  MUFU.TANH R10, R10 ;  /* 0x0000000a000a7308 */ /* 0x000e700000002400 */
[----:B------:R-:W1:Y:S08]  /*3150*/  MUFU.TANH R0, R0 ;  /* 0x0000000000007308 */ /* 0x000e700000002400 */
[----:B------:R2:W1:Y:S08]  /*3160*/  MUFU.TANH R174, R68 ;  /* 0x0000004400ae7308 */ /* 0x0004700000002400 */
[----:B------:R2:W1:Y:S08]  /*3170*/  MUFU.TANH R168, R69 ;  /* 0x0000004500a87308 */ /* 0x0004700000002400 */
[----:B------:R2:W1:Y:S08]  /*3180*/  MUFU.TANH R180, R64 ;  /* 0x0000004000b47308 */ /* 0x0004700000002400 */
[----:B------:R2:W1:Y:S08]  /*3190*/  MUFU.TANH R178, R65 ;  /* 0x0000004100b27308 */ /* 0x0004700000002400 */
[----:B------:R2:W1:Y:S08]  /*31a0*/  MUFU.TANH R142, R72 ;  /* 0x00000048008e7308 */ /* 0x0004700000002400 */
[----:B------:R2:W1:Y:S01]  /*31b0*/  MUFU.TANH R140, R73 ;  /* 0x00000049008c7308 */ /* 0x0004620000002400 */
[----:B------:R-:W-:Y:S05]  /*31c0*/  @!P3 BRA `(.L_x_870) ;  /* 0x000001500000b947 */ /* 0x000fea0003800000 */
[----:B---34-:R-:W-:Y:S01]  /*31d0*/  IADD3 R16, -R203, R194, R14 ;  /* 0x000000c2cb107210 */ /* 0x018fe20007ffe10e */
[----:B------:R-:W-:Y:S03]  /*31e0*/  BSSY B0, `(.L_x_871) ;  /* 0x000000e000007945 */ /* 0x000fe60003800000 */
        /* <DEDUP_REMOVED lines=9> */
.L_x_872:
[----:B------:R-:W-:-:S04]  /*3280*/  MOV R14, c[0x0][0x32c] ;  /* 0x0000cb00000e7a02 */ /* 0x000fc80000000f00 */
[----:B------:R-:W-:-:S13]  /*3290*/  ISETP.NE.AND P0, PT, R14, 0x1, PT ;  /* 0x000000010e00780c */ /* 0x000fda0003f05270 */
[----:B------:R-:W-:-:S05]  /*32a0*/  @P0 IMAD.HI.U32 R14, R16, c[0x0][0x330], RZ ;  /* 0x0000cc00100e0a27 */ /* 0x000fca00078e00ff */
[----:B------:R-:W-:Y:S02]  /*32b0*/  @P0 SHF.R.U32.HI R16, RZ, c[0x0][0x334], R14 ;  /* 0x0000cd00ff100a19 */ /* 0x000fe4000001160e */
.L_x_873:
[----:B------:R-:W-:Y:S05]  /*32c0*/  BSYNC B0 ;  /* 0x0000000000007941 */ /* 0x000fea0003800000 */
.L_x_871:
[----:B------:R-:W-:-:S04]  /*32d0*/  IMAD R16, R16, c[0x0][0x32c], -R5 ;  /* 0x0000cb0010107a24 */ /* 0x000fc800078e0a05 */
[----:B------:R-:W-:-:S05]  /*32e0*/  IMAD.IADD R16, R16, 0x1, -R211 ;  /* 0x0000000110107824 */ /* 0x000fca00078e0ad3 */
[----:B------:R-:W-:Y:S02]  /*32f0*/  IADD3 R14, R16, c[0x0][0x32c], RZ ;  /* 0x0000cb00100e7a10 */ /* 0x000fe40007ffe0ff */
[----:B------:R-:W-:Y:S02]  /*3300*/  IMNMX R17, R17, R16, !PT ;  /* 0x0000001011117217 */ /* 0x000fe40007800200 */
[----:B------:R-:W-:Y:S02]  /*3310*/  IMNMX R19, R19, R14, PT ;  /* 0x0000000e13137217 */ /* 0x000fe40003800200 */
.L_x_870:
[----:B---34-:R-:W-:Y:S01]  /*3320*/  ISETP.GT.AND P1, PT, R132, RZ, PT ;  /* 0x000000ff8400720c */ /* 0x018fe20003f24270 */
[----:B------:R-:W3:Y:S01]  /*3330*/  SHFL.IDX PT, R24, R11, 0x1, 0x1c1f ;  /* 0x003c1f000b187f89 */ /* 0x000ee200000e0000 */
[----:B------:R-:W-:Y:S02]  /*3340*/  FMUL.FTZ R22, R42, c[0x0][0x320] ;  /* 0x0000c8002a167a20 */ /* 0x000fe40000410000 */
[----:B------:R-:W-:Y:S01]  /*3350*/  ISETP.GT.AND P0, PT, R17, RZ, P1 ;  /* 0x000000ff1100720c */ /* 0x000fe20000f04270 */
[----:B------:R-:W-:Y:S02]  /*3360*/  FMUL.FTZ R23, R43, c[0x0][0x320] ;  /* 0x0000c8002b177a20 */ /* 0x000fe40000410000 */
[----:B------:R-:W-:Y:S01]  /*3370*/  FMUL.FTZ R34, R34, c[0x0][0x320] ;  /* 0x0000c80022227a20 */ /* 0x000fe20000410000 */
[----:B------:R-:W-:Y:S01]  /*3380*/  ISETP.LT.OR P0, PT, R19, 0x1, P0 ;  /* 0x000000011300780c */ /* 0x000fe20000701670 */
[----:B------:R-:W-:Y:S01]  /*3390*/  FMUL.FTZ R35, R35, c[0x0][0x320] ;  /* 0x0000c80023237a20 */ /* 0x000fe20000410000 */
[----:B------:R-:W4:Y:S01]  /*33a0*/  MUFU.TANH R22, R22 ;  /* 0x0000001600167308 */ /* 0x000f220000002400 */
[----:B------:R-:W-:Y:S01]  /*33b0*/  FMUL.FTZ R47, R47, c[0x0][0x320] ;  /* 0x0000c8002f2f7a20 */ /* 0x000fe20000410000 */
[----:B------:R-:W-:Y:S01]  /*33c0*/  FSEL R48, R48, -INF , !P0 ;  /* 0xff80000030307808 */ /* 0x000fe20004000000 */
[----:B------:R-:W-:Y:S01]  /*33d0*/  FMUL.FTZ R70, R70, c[0x0][0x320] ;  /* 0x0000c80046467a20 */ /* 0x000fe20000410000 */
[----:B------:R-:W-:Y:S01]  /*33e0*/  ISETP.GT.AND P0, PT, R17, 0x1, P1 ;  /* 0x000000011100780c */ /* 0x000fe20000f04270 */
[----:B------:R-:W-:-:S02]  /*33f0*/  FMUL.FTZ R66, R66, c[0x0][0x320] ;  /* 0x0000c80042427a20 */ /* 0x000fc40000410000 */
[----:B------:R-:W-:Y:S01]  /*3400*/  FMUL.FTZ R67, R67, c[0x0][0x320] ;  /* 0x0000c80043437a20 */ /* 0x000fe20000410000 */
[----:B------:R-:W-:Y:S01]  /*3410*/  ISETP.LT.OR P0, PT, R19, 0x2, P0 ;  /* 0x000000021300780c */ /* 0x000fe20000701670 */
[----:B------:R-:W-:Y:S01]  /*3420*/  FMUL.FTZ R74, R74, c[0x0][0x320] ;  /* 0x0000c8004a4a7a20 */ /* 0x000fe20000410000 */
[----:B------:R2:W1:Y:S01]  /*3430*/  MUFU.TANH R173, R34 ;  /* 0x0000002200ad7308 */ /* 0x0004620000002400 */
[----:B------:R-:W-:Y:S01]  /*3440*/  FMUL.FTZ R75, R75, c[0x0][0x320] ;  /* 0x0000c8004b4b7a20 */ /* 0x000fe20000410000 */
[----:B-1----:R-:W-:Y:S01]  /*3450*/  FSEL R18, R29, -INF , !P0 ;  /* 0xff8000001d127808 */ /* 0x002fe20004000000 */
[----:B------:R-:W-:Y:S01]  /*3460*/  FMUL.FTZ R71, R71, c[0x0][0x320] ;  /* 0x0000c80047477a20 */ /* 0x000fe20000410000 */
[----:B------:R-:W-:Y:S01]  /*3470*/  ISETP.GT.AND P0, PT, R17, 0x8, P1 ;  /* 0x000000081100780c */ /* 0x000fe20000f04270 */
[--C-:B---3--:R-:W-:Y:S02]  /*3480*/  IMAD.IADD R20, R15, 0x1, R24.reuse ;  /* 0x000000010f147824 */ /* 0x108fe400078e0218 */
[----:B------:R-:W-:Y:S01]  /*3490*/  IMAD.IADD R21, R13, 0x1, R24 ;  /* 0x000000010d157824 */ /* 0x000fe200078e0218 */
[----:B------:R-:W-:Y:S01]  /*34a0*/  ISETP.LT.OR P0, PT, R19, 0x9, P0 ;  /* 0x000000091300780c */ /* 0x000fe20000701670 */
[----:B------:R2:W1:Y:S01]  /*34b0*/  MUFU.TANH R183, R35 ;  /* 0x0000002300b77308 */ /* 0x0004620000002400 */
[----:B------:R-:W-:-:S02]  /*34c0*/  IMNMX R20, R20, R9, PT ;  /* 0x0000000914147217 */ /* 0x000fc40003800200 */
[----:B------:R-:W-:Y:S01]  /*34d0*/  FSEL R16, R2, -INF , !P0 ;  /* 0xff80000002107808 */ /* 0x000fe20004000000 */
[----:B------:R-:W-:Y:S01]  /*34e0*/  FMUL.FTZ R2, R38, c[0x0][0x320] ;  /* 0x0000c80026027a20 */ /* 0x000fe20000410000 */
[----:B------:R-:W-:-:S03]  /*34f0*/  ISETP.GT.AND P0, PT, R17, 0x9, P1 ;  /* 0x000000091100780c */ /* 0x000fc60000f04270 */
[----:B------:R2:W3:Y:S01]  /*3500*/  MUFU.TANH R157, R47 ;  /* 0x0000002f009d7308 */ /* 0x0004e20000002400 */
[----:B------:R-:W-:-:S04]  /*3510*/  ISETP.LT.OR P0, PT, R19, 0xa, P0 ;  /* 0x0000000a1300780c */ /* 0x000fc80000701670 */
[----:B------:R-:W-:Y:S02]  /*3520*/  FSEL R30, R30, -INF , !P0 ;  /* 0xff8000001e1e7808 */ /* 0x000fe40004000000 */
[----:B------:R-:W-:Y:S01]  /*3530*/  ISETP.GT.AND P0, PT, R17, 0x10, P1 ;  /* 0x000000101100780c */ /* 0x000fe20000f04270 */
[----:B------:R-:W1:Y:S03]  /*3540*/  MUFU.TANH R2, R2 ;  /* 0x0000000200027308 */ /* 0x000e660000002400 */
[----:B------:R-:W-:-:S04]  /*3550*/  ISETP.LT.OR P0, PT, R19, 0x11, P0 ;  /* 0x000000111300780c */ /* 0x000fc80000701670 */
[----:B------:R-:W-:Y:S01]  /*3560*/  FSEL R14, R8, -INF , !P0 ;  /* 0xff800000080e7808 */ /* 0x000fe20004000000 */
[----:B------:R2:W1:Y:S01]  /*3570*/  MUFU.TANH R175, R70 ;  /* 0x0000004600af7308 */ /* 0x0004620000002400 */
[----:B------:R-:W-:-:S04]  /*3580*/  ISETP.GT.AND P0, PT, R17, 0x11, P1 ;  /* 0x000000111100780c */ /* 0x000fc80000f04270 */
[----:B------:R-:W-:-:S03]  /*3590*/  ISETP.LT.OR P0, PT, R19, 0x12, P0 ;  /* 0x000000121300780c */ /* 0x000fc60000701670 */
[----:B------:R2:W1:Y:S01]  /*35a0*/  MUFU.TANH R177, R66 ;  /* 0x0000004200b17308 */ /* 0x0004620000002400 */
[----:B------:R-:W-:Y:S02]  /*35b0*/  FSEL R12, R12, -INF , !P0 ;  /* 0xff8000000c0c7808 */ /* 0x000fe40004000000 */
[----:B------:R-:W-:-:S04]  /*35c0*/  ISETP.GT.AND P0, PT, R17, 0x18, P1 ;  /* 0x000000181100780c */ /* 0x000fc80000f04270 */
[----:B------:R-:W-:Y:S01]  /*35d0*/  ISETP.LT.OR P0, PT, R19, 0x19, P0 ;  /* 0x000000191300780c */ /* 0x000fe20000701670 */
[----:B------:R2:W1:Y:S03]  /*35e0*/  MUFU.TANH R143, R67 ;  /* 0x00000043008f7308 */ /* 0x0004660000002400 */
[----:B------:R-:W-:Y:S02]  /*35f0*/  FSEL R10, R10, -INF , !P0 ;  /* 0xff8000000a0a7808 */ /* 0x000fe40004000000 */
[----:B------:R-:W-:-:S03]  /*3600*/  ISETP.GT.AND P0, PT, R17, 0x19, P1 ;  /* 0x000000191100780c */ /* 0x000fc60000f04270 */
[----:B------:R-:W1:Y:S01]  /*3610*/  MUFU.TANH R23, R23 ;  /* 0x0000001700177308 */ /* 0x000e620000002400 */
[----:B------:R-:W-:-:S04]  /*3620*/  ISETP.LT.OR P0, PT, R19, 0x1a, P0 ;  /* 0x0000001a1300780c */ /* 0x000fc80000701670 */
[----:B------:R-:W-:Y:S01]  /*3630*/  FSEL R8, R0, -INF , !P0 ;  /* 0xff80000000087808 */ /* 0x000fe20004000000 */
[----:B------:R-:W-:Y:S01]  /*3640*/  FMUL.FTZ R0, R39, c[0x0][0x320] ;  /* 0x0000c80027007a20 */ /* 0x000fe20000410000 */
[----:B------:R-:W-:Y:S01]  /*3650*/  ISETP.GT.AND P0, PT, R17, 0x20, P1 ;  /* 0x000000201100780c */ /* 0x000fe20000f04270 */
[----:B------:R2:W1:Y:S03]  /*3660*/  MUFU.TANH R141, R74 ;  /* 0x0000004a008d7308 */ /* 0x0004660000002400 */
[----:B------:R-:W-:-:S04]  /*3670*/  ISETP.LT.OR P0, PT, R19, 0x21, P0 ;  /* 0x000000211300780c */ /* 0x000fc80000701670 */
[----:B------:R-:W-:Y:S01]  /*3680*/  FSEL R166, R166, -INF , !P0 ;  /* 0xff800000a6a67808 */ /* 0x000fe20004000000 */
[----:B------:R-:W1:Y:S01]  /*3690*/  MUFU.TANH R0, R0 ;  /* 0x0000000000007308 */ /* 0x000e620000002400 */
        /* <DEDUP_REMOVED lines=8> */
[----:B------:R-:W-:-:S04]  /*3720*/  ISETP.GT.AND P0, PT, R17, 0x29, P1 ;  /* 0x000000291100780c */ /* 0x000fc80000f04270 */
[----:B------:R-:W-:-:S04]  /*3730*/  ISETP.LT.OR P0, PT, R19, 0x2a, P0 ;  /* 0x0000002a1300780c */ /* 0x000fc80000701670 */
        /* <DEDUP_REMOVED lines=10> */
[----:B------:R-:W-:Y:S01]  /*37e0*/  ISETP.GT.AND P0, PT, R17, 0x39, P1 ;  /* 0x000000391100780c */ /* 0x000fe20000f04270 */
[----:B------:R-:W-:-:S03]  /*37f0*/  FMUL.FTZ R17, R51, c[0x0][0x320] ;  /* 0x0000c80033117a20 */ /* 0x000fc60000410000 */
[----:B------:R-:W-:Y:S01]  /*3800*/  ISETP.LT.OR P0, PT, R19, 0x3a, P0 ;  /* 0x0000003a1300780c */ /* 0x000fe20000701670 */
[----:B------:R-:W-:Y:S02]  /*3810*/  FMUL.FTZ R19, R46, c[0x0][0x320] ;  /* 0x0000c8002e137a20 */ /* 0x000fe40000410000 */
[----:B------:R-:W1:Y:S01]  /*3820*/  MUFU.TANH R17, R17 ;  /* 0x0000001100117308 */ /* 0x000e620000002400 */
[----:B------:R-:W-:-:S07]  /*3830*/  FSEL R140, R140, -INF , !P0 ;  /* 0xff8000008c8c7808 */ /* 0x000fce0004000000 */
[----:B------:R-:W1:Y:S01]  /*3840*/  MUFU.TANH R19, R19 ;  /* 0x0000001300137308 */ /* 0x000e620000002400 */
[----:B------:R-:W-:Y:S05]  /*3850*/  @!P3 BRA `(.L_x_874) ;  /* 0x000001500000b947 */ /* 0x000fea0003800000 */
[----:B--234-:R-:W-:Y:S01]  /*3860*/  IADD3 R24, -R203, R194, R24 ;  /* 0x000000c2cb187210 */ /* 0x01cfe20007ffe118 */
        /* <DEDUP_REMOVED lines=10> */
.L_x_876:
[----:B------:R-:W-:-:S04]  /*3910*/  MOV R9, c[0x0][0x32c] ;  /* 0x0000cb0000097a02 */ /* 0x000fc80000000f00 */
[----:B------:R-:W-:-:S13]  /*3920*/  ISETP.NE.AND P0, PT, R9, 0x1, PT ;  /* 0x000000010900780c */ /* 0x000fda0003f05270 */
[----:B------:R-:W-:-:S05]  /*3930*/  @P0 IMAD.HI.U32 R9, R24, c[0x0][0x330], RZ ;  /* 0x0000cc0018090a27 */ /* 0x000fca00078e00ff */
[----:B------:R-:W-:Y:S02]  /*3940*/  @P0 SHF.R.U32.HI R24, RZ, c[0x0][0x334], R9 ;  /* 0x0000cd00ff180a19 */ /* 0x000fe40000011609 */
.L_x_877:
[----:B------:R-:W-:Y:S05]  /*3950*/  BSYNC B0 ;  /* 0x0000000000007941 */ /* 0x000fea0003800000 */
.L_x_875:
[----:B------:R-:W-:-:S04]  /*3960*/  IMAD R24, R24, c[0x0][0x32c], -R5 ;  /* 0x0000cb0018187a24 */ /* 0x000fc800078e0a05 */
[----:B------:R-:W-:-:S05]  /*3970*/  IMAD.IADD R24, R24, 0x1, -R211 ;  /* 0x0000000118187824 */ /* 0x000fca00078e0ad3 */
[----:B------:R-:W-:Y:S02]  /*3980*/  IADD3 R5, R24, c[0x0][0x32c], RZ ;  /* 0x0000cb0018057a10 */ /* 0x000fe40007ffe0ff */
[----:B------:R-:W-:Y:S02]  /*3990*/  IMNMX R21, R21, R24, !PT ;  /* 0x0000001815157217 */ /* 0x000fe40007800200 */
[----:B------:R-:W-:Y:S02]  /*39a0*/  IMNMX R20, R20, R5, PT ;  /* 0x0000000514147217 */ /* 0x000fe40003800200 */
.L_x_874:
[----:B--234-:R-:W-:Y:S01]  /*39b0*/  ISETP.GT.AND P0, PT, R21, 0x1, P1 ;  /* 0x000000011500780c */ /* 0x01cfe20000f04270 */
[----:B------:R-:W-:-:S04]  /*39c0*/  DEPBAR.LE SB0, 0x2 ;  /* 0x000080800000791a */ /* 0x000fc80000000000 */
[----:B------:R-:W-:Y:S01]  /*39d0*/  BAR.SYNC.DEFER_BLOCKING 0x0 ;  /* 0x0000000000007b1d */ /* 0x000fe20000010000 */
[----:B------:R-:W-:Y:S01]  /*39e0*/  ISETP.LT.OR P0, PT, R20, 0x2, P0 ;  /* 0x000000021400780c */ /* 0x000fe20000701670 */
[----:B------:R-:W-:Y:S01]  /*39f0*/  IMAD.SHL.U32 R135, R4, 0x2, RZ ;  /* 0x0000000204877824 */ /* 0x000fe200078e00ff */
[C---:B------:R-:W-:Y:S02]  /*3a00*/  IADD3 R9, R132.reuse, -0x3, RZ ;  /* 0xfffffffd84097810 */ /* 0x040fe40007ffe0ff */
[----:B-1----:R-:W-:Y:S01]  /*3a10*/  FSEL R17, R17, -INF , !P0 ;  /* 0xff80000011117808 */ /* 0x002fe20004000000 */
[--C-:B------:R-:W-:Y:S01]  /*3a20*/  IMAD R134, R3, 0x2, R135.reuse ;  /* 0x0000000203867824 */ /* 0x100fe200078e0287 */
[----:B------:R-:W-:Y:S01]  /*3a30*/  ISETP.GT.AND P0, PT, R21, 0x8, P1 ;  /* 0x000000081500780c */ /* 0x000fe20000f04270 */
[C---:B------:R-:W-:Y:S01]  /*3a40*/  IMAD.IADD R172, R187.reuse, 0x1, R135 ;  /* 0x00000001bbac7824 */ /* 0x040fe200078e0287 */
[----:B------:R-:W-:Y:S01]  /*3a50*/  IADD3 R220, R132, -0x2, RZ ;  /* 0xfffffffe84dc7810 */ /* 0x000fe20007ffe0ff */
[----:B------:R-:W-:Y:S01]  /*3a60*/  IMAD.IADD R165, R187, 0x1, R134 ;  /* 0x00000001bba57824 */ /* 0x000fe200078e0286 */
[----:B------:R-:W-:Y:S01]  /*3a70*/  ISETP.LT.OR P0, PT, R20, 0x9, P0 ;  /* 0x000000091400780c */ /* 0x000fe20000701670 */
[----:B------:R-:W-:-:S03]  /*3a80*/  IMAD R3, R3, 0x2, R172 ;  /* 0x0000000203037824 */ /* 0x000fc600078e02ac */
[----:B------:R-:W-:Y:S02]  /*3a90*/  FSEL R5, R19, -INF , !P0 ;  /* 0xff80000013057808 */ /* 0x000fe40004000000 */
[C---:B------:R-:W-:Y:S01]  /*3aa0*/  ISETP.GE.AND P0, PT, R9.reuse, R193, PT ;  /* 0x000000c10900720c */ /* 0x040fe20003f06270 */
[----:B------:R-:W-:Y:S04]  /*3ab0*/  LDSM.16.MT88.4 R40, [R135+0x2100] ;  /* 0x002100008728783b */ /* 0x000fe80000004200 */
[----:B------:R-:W-:Y:S08]  /*3ac0*/  LDSM.16.MT88.4 R56, [R134+0x2100] ;  /* 0x002100008638783b */ /* 0x000ff00000004200 */
[----:B------:R-:W-:Y:S01]  /*3ad0*/  @P0 SHF.R.S32.HI R24, RZ, 0x1f, R9 ;  /* 0x0000001fff180819 */ /* 0x000fe20000011409 */
[----:B------:R-:W-:Y:S01]  /*3ae0*/  @P0 IMAD R6, R6, R9, RZ ;  /* 0x0000000906060224 */ /* 0x000fe200078e02ff */
[----:B------:R-:W-:Y:S01]  /*3af0*/  LDSM.16.MT88.4 R124, [R135+0x100] ;  /* 0x00010000877c783b */ /* 0x000fe20000004200 */
[----:B------:R-:W-:-:S03]  /*3b00*/  @P0 IMAD.WIDE.U32 R26, R9, R7, R212 ;  /* 0x00000007091a0225 */ /* 0x000fc600078e00d4 */
[----:B------:R-:W-:Y:S01]  /*3b10*/  LDSM.16.MT88.4 R116, [R172+0x100] ;  /* 0x00010000ac74783b */ /* 0x000fe20000004200 */
[----:B------:R-:W-:Y:S01]  /*3b20*/  @P0 IMAD R6, R24, R7, R6 ;  /* 0x0000000718060224 */ /* 0x000fe200078e0206 */
[----:B------:R-:W-:Y:S02]  /*3b30*/  @P0 LEA R148, P2, R26, c[0x0][0x1c8], 0x1 ;  /* 0x000072001a940a11 */ /* 0x000fe400078408ff */
[----:B------:R-:W-:Y:S01]  /*3b40*/  FMNMX.FTZ R7, R48, R18, !PT ;  /* 0x0000001230077209 */ /* 0x000fe20007810000 */
[----:B------:R-:W-:Y:S01]  /*3b50*/  @P0 IMAD.IADD R6, R27, 0x1, R6 ;  /* 0x000000011b060824 */ /* 0x000fe200078e0206 */
[----:B------:R-:W-:Y:S02]  /*3b60*/  LDSM.16.MT88.4 R108, [R134+0x100] ;  /* 0x00010000866c783b */ /* 0x000fe40000004200 */
[----:B------:R-:W-:Y:S02]  /*3b70*/  FMNMX.FTZ R7, R16, R7, !PT ;  /* 0x0000000710077209 */ /* 0x000fe40007810000 */
[----:B------:R-:W-:Y:S01]  /*3b80*/  @P0 LEA.HI.X R149, R26, c[0x0][0x1cc], R6, 0x1, P2 ;  /* 0x000073001a950a11 */ /* 0x000fe200010f0c06 */
[----:B------:R-:W-:Y:S01]  /*3b90*/  LDSM.16.MT88.4 R100, [R3+0x100] ;  /* 0x000100000364783b */ /* 0x000fe20000004200 */
[----:B------:R-:W-:-:S02]  /*3ba0*/  ISETP.GT.AND P2, PT, R21, 0x9, P1 ;  /* 0x000000091500780c */ /* 0x000fc40000f44270 */
[----:B------:R-:W-:Y:S01]  /*3bb0*/  FMNMX.FTZ R7, R30, R7, !PT ;  /* 0x000000071e077209 */ /* 0x000fe20007810000 */
[----:B------:R-:W-:Y:S01]  /*3bc0*/  LDSM.16.MT88.4 R64, [R165+0x2100] ;  /* 0x00210000a540783b */ /* 0x000fe20000004200 */
[----:B------:R-:W-:Y:S02]  /*3bd0*/  ISETP.LT.OR P2, PT, R20, 0xa, P2 ;  /* 0x0000000a1400780c */ /* 0x000fe40001741670 */
[----:B------:R-:W-:Y:S01]  /*3be0*/  FMNMX.FTZ R7, R14, R7, !PT ;  /* 0x000000070e077209 */ /* 0x000fe20007810000 */
[----:B------:R-:W-:Y:S01]  /*3bf0*/  LDSM.16.MT88.4 R72, [R135+0x4100] ;  /* 0x004100008748783b */ /* 0x000fe20000004200 */
[----:B------:R-:W-:Y:S02]  /*3c00*/  FSEL R157, R157, -INF , !P2 ;  /* 0xff8000009d9d7808 */ /* 0x000fe40005000000 */
[----:B------:R-:W-:Y:S01]  /*3c10*/  ISETP.GT.AND P2, PT, R21, 0x10, P1 ;  /* 0x000000101500780c */ /* 0x000fe20000f44270 */
[----:B------:R-:W-:Y:S01]  /*3c20*/  LDSM.16.MT88.4 R80, [R172+0x4100] ;  /* 0x00410000ac50783b */ /* 0x000fe20000004200 */
[----:B------:R-:W-:-:S02]  /*3c30*/  FMNMX.FTZ R7, R12, R7, !PT ;  /* 0x000000070c077209 */ /* 0x000fc40007810000 */
[----:B------:R-:W-:Y:S01]  /*3c40*/  ISETP.LT.OR P2, PT, R20, 0x11, P2 ;  /* 0x000000111400780c */ /* 0x000fe20001741670 */
[----:B------:R-:W-:Y:S01]  /*3c50*/  LDSM.16.MT88.4 R88, [R134+0x4100] ;  /* 0x004100008658783b */ /* 0x000fe20000004200 */
[----:B------:R-:W-:Y:S02]  /*3c60*/  FMNMX.FTZ R7, R10, R7, !PT ;  /* 0x000000070a077209 */ /* 0x000fe40007810000 */
[----:B------:R-:W-:Y:S01]  /*3c70*/  FSEL R15, R22, -INF , !P2 ;  /* 0xff800000160f7808 */ /* 0x000fe20005000000 */
[----:B------:R-:W-:Y:S01]  /*3c80*/  LDSM.16.MT88.4 R136, [R172+0x900] ;  /* 0x00090000ac88783b */ /* 0x000fe20000004200 */
[----:B------:R-:W-:Y:S02]  /*3c90*/  ISETP.GT.AND P2, PT, R21, 0x11, P1 ;  /* 0x000000111500780c */ /* 0x000fe40000f44270 */
[----:B------:R-:W-:Y:S01]  /*3ca0*/  FMNMX.FTZ R7, R8, R7, !PT ;  /* 0x0000000708077209 */ /* 0x000fe20007810000 */
[----:B------:R-:W-:Y:S01]  /*3cb0*/  LDSM.16.MT88.4 R32, [R134+0x900] ;  /* 0x000900008620783b */ /* 0x000fe20000004200 */
[----:B------:R-:W-:-:S02]  /*3cc0*/  ISETP.LT.OR P2, PT, R20, 0x12, P2 ;  /* 0x000000121400780c */ /* 0x000fc40001741670 */
[----:B------:R-:W-:Y:S01]  /*3cd0*/  FMNMX.FTZ R7, R166, R7, !PT ;  /* 0x00000007a6077209 */ /* 0x000fe20007810000 */
[----:B------:R-:W-:Y:S01]  /*3ce0*/  LDSM.16.MT88.4 R24, [R172+0x2900] ;  /* 0x00290000ac18783b */ /* 0x000fe20000004200 */
[----:B------:R-:W-:Y:S02]  /*3cf0*/  FSEL R13, R23, -INF , !P2 ;  /* 0xff800000170d7808 */ /* 0x000fe40005000000 */
[----:B------:R-:W-:Y:S02]  /*3d00*/  ISETP.GT.AND P2, PT, R21, 0x18, P1 ;  /* 0x000000181500780c */ /* 0x000fe40000f44270 */
[----:B------:R-:W-:Y:S02]  /*3d10*/  FMNMX.FTZ R7, R176, R7, !PT ;  /* 0x00000007b0077209 */ /* 0x000fe40007810000 */
[----:B------:R-:W-:Y:S02]  /*3d20*/  ISETP.LT.OR P2, PT, R20, 0x19, P2 ;  /* 0x000000191400780c */ /* 0x000fe40001741670 */
[----:B------:R-:W-:-:S02]  /*3d30*/  FMNMX.FTZ R7, R174, R7, !PT ;  /* 0x00000007ae077209 */ /* 0x000fc40007810000 */
[----:B------:R-:W-:Y:S02]  /*3d40*/  FSEL R11, R2, -INF , !P2 ;  /* 0xff800000020b7808 */ /* 0x000fe40005000000 */
[----:B------:R-:W-:Y:S02]  /*3d50*/  ISETP.GT.AND P2, PT, R21, 0x19, P1 ;  /* 0x000000191500780c */ /* 0x000fe40000f44270 */
[----:B------:R-:W-:Y:S02]  /*3d60*/  FMNMX.FTZ R7, R168, R7, !PT ;  /* 0x00000007a8077209 */ /* 0x000fe40007810000 */
[----:B------:R-:W-:Y:S02]  /*3d70*/  ISETP.LT.OR P2, PT, R20, 0x1a, P2 ;  /* 0x0000001a1400780c */ /* 0x000fe40001741670 */
[----:B------:R-:W-:Y:S02]  /*3d80*/  FMNMX.FTZ R7, R180, R7, !PT ;  /* 0x00000007b4077209 */ /* 0x000fe40007810000 */
[----:B------:R-:W-:-:S02]  /*3d90*/  FSEL R9, R0, -INF , !P2 ;  /* 0xff80000000097808 */ /* 0x000fc40005000000 */
[----:B------:R-:W-:Y:S02]  /*3da0*/  ISETP.GT.AND P2, PT, R21, 0x20, P1 ;  /* 0x000000201500780c */ /* 0x000fe40000f44270 */
[----:B------:R-:W-:Y:S02]  /*3db0*/  FMNMX.FTZ R7, R178, R7, !PT ;  /* 0x00000007b2077209 */ /* 0x000fe40007810000 */
[----:B------:R-:W-:Y:S02]  /*3dc0*/  ISETP.LT.OR P2, PT, R20, 0x21, P2 ;  /* 0x000000211400780c */ /* 0x000fe40001741670 */
[----:B------:R-:W-:Y:S02]  /*3dd0*/  FMNMX.FTZ R7, R142, R7, !PT ;  /* 0x000000078e077209 */ /* 0x000fe40007810000 */
[----:B------:R-:W-:Y:S02]  /*3de0*/  FSEL R173, R173, -INF , !P2 ;  /* 0xff800000adad7808 */ /* 0x000fe40005000000 */
[----:B------:R-:W-:-:S02]  /*3df0*/  ISETP.GT.AND P2, PT, R21, 0x21, P1 ;  /* 0x000000211500780c */ /* 0x000fc40000f44270 */
[----:B------:R-:W-:Y:S02]  /*3e00*/  FMNMX.FTZ R0, R140, R7, !PT ;  /* 0x000000078c007209 */ /* 0x000fe40007810000 */
[----:B------:R-:W-:-:S03]  /*3e10*/  ISETP.LT.OR P2, PT, R20, 0x22, P2 ;  /* 0x000000221400780c */ /* 0x000fc60001741670 */
[----:B------:R-:W1:Y:S01]  /*3e20*/  SHFL.BFLY PT, R7, R0, 0x2, 0x1f ;  /* 0x0c401f0000077f89 */ /* 0x000e6200000e0000 */
[----:B------:R-:W-:Y:S02]  /*3e30*/  FSEL R183, R183, -INF , !P2 ;  /* 0xff800000b7b77808 */ /* 0x000fe40005000000 */
[----:B------:R-:W-:-:S04]  /*3e40*/  ISETP.GT.AND P2, PT, R21, 0x28, P1 ;  /* 0x000000281500780c */ /* 0x000fc80000f44270 */
[----:B------:R-:W-:-:S04]  /*3e50*/  ISETP.LT.OR P2, PT, R20, 0x29, P2 ;  /* 0x000000291400780c */ /* 0x000fc80001741670 */
[----:B------:R-:W-:Y:S02]  /*3e60*/  FSEL R175, R175, -INF , !P2 ;  /* 0xff800000afaf7808 */ /* 0x000fe40005000000 */
[----:B------:R-:W-:-:S04]  /*3e70*/  ISETP.GT.AND P2, PT, R21, 0x29, P1 ;  /* 0x000000291500780c */ /* 0x000fc80000f44270 */
[----:B------:R-:W-:-:S04]  /*3e80*/  ISETP.LT.OR P2, PT, R20, 0x2a, P2 ;  /* 0x0000002a1400780c */ /* 0x000fc80001741670 */
[----:B------:R-:W-:Y:S02]  /*3e90*/  FSEL R181, R181, -INF , !P2 ;  /* 0xff800000b5b57808 */ /* 0x000fe40005000000 */
[----:B------:R-:W-:Y:S02]  /*3ea0*/  ISETP.GT.AND P2, PT, R21, 0x30, P1 ;  /* 0x000000301500780c */ /* 0x000fe40000f44270 */
[----:B-1----:R-:W-:Y:S02]  /*3eb0*/  FMNMX.FTZ R7, R0, R7, !PT ;  /* 0x0000000700077209 */ /* 0x002fe40007810000 */
        /* <DEDUP_REMOVED lines=9> */
[C---:B------:R-:W-:Y:S02]  /*3f50*/  ISETP.GT.AND P2, PT, R21.reuse, RZ, P1 ;  /* 0x000000ff1500720c */ /* 0x040fe40000f44270 */
[----:B------:R-:W-:Y:S02]  /*3f60*/  ISETP.GT.AND P1, PT, R21, 0x39, P1 ;  /* 0x000000391500780c */ /* 0x000fe40000f24270 */
[C---:B------:R-:W-:Y:S02]  /*3f70*/  ISETP.LT.OR P2, PT, R20.reuse, 0x1, P2 ;  /* 0x000000011400780c */ /* 0x040fe40001741670 */
[----:B------:R-:W-:Y:S02]  /*3f80*/  ISETP.LT.OR P1, PT, R20, 0x3a, P1 ;  /* 0x0000003a1400780c */ /* 0x000fe40000f21670 */
[----:B------:R-:W-:Y:S01]  /*3f90*/  FSEL R28, R28, -INF , !P2 ;  /* 0xff8000001c1c7808 */ /* 0x000fe20005000000 */
[----:B------:R-:W-:Y:S01]  /*3fa0*/  LDSM.16.MT88.4 R20, [R135+0x900] ;  /* 0x000900008714783b */ /* 0x000fe20000004200 */
[----:B------:R-:W-:-:S02]  /*3fb0*/  FSEL R171, R171, -INF , !P1 ;  /* 0xff800000abab7808 */ /* 0x000fc40004800000 */
[----:B------:R-:W-:Y:S02]  /*3fc0*/  FMNMX.FTZ R6, R28, R17, !PT ;  /* 0x000000111c067209 */ /* 0x000fe40007810000 */
[----:B-1----:R-:W-:Y:S02]  /*3fd0*/  FMNMX.FTZ R2, R7, R2, !PT ;  /* 0x0000000207027209 */ /* 0x002fe40007810000 */
[----:B------:R-:W-:Y:S02]  /*3fe0*/  FMNMX.FTZ R6, R5, R6, !PT ;  /* 0x0000000605067209 */ /* 0x000fe40007810000 */
[----:B------:R-:W-:Y:S01]  /*3ff0*/  @P0 LEA R146, P1, R200, R148, 0x1 ;  /* 0x00000094c8920211 */ /* 0x000fe200078208ff */
[----:B------:R-:W-:Y:S01]  /*4000*/  FMUL.FTZ R179, R2, c[0x0][0x2d0] ;  /* 0x0000b40002b37a20 */ /* 0x000fe20000410000 */
[----:B------:R-:W-:Y:S02]  /*4010*/  FMNMX.FTZ R6, R157, R6, !PT ;  /* 0x000000069d067209 */ /* 0x000fe40007810000 */
[----:B------:R-:W-:-:S02]  /*4020*/  @P0 LEA.HI.X R147, R200, R149, R199, 0x1, P1 ;  /* 0x00000095c8930211 */ /* 0x000fc400008f0cc7 */
[----:B------:R-:W-:Y:S02]  /*4030*/  FMNMX.FTZ R6, R15, R6, !PT ;  /* 0x000000060f067209 */ /* 0x000fe40007810000 */
[----:B------:R-:W-:Y:S02]  /*4040*/  FSETP.NEU.FTZ.AND P1, PT, R2, -INF , PT ;  /* 0xff8000000200780b */ /* 0x000fe40003f3d000 */
[----:B------:R-:W-:Y:S02]  /*4050*/  FMNMX.FTZ R6, R13, R6, !PT ;  /* 0x000000060d067209 */ /* 0x000fe40007810000 */
[----:B------:R-:W-:Y:S02]  /*4060*/  FSEL R179, R179, RZ, P1 ;  /* 0x000000ffb3b37208 */ /* 0x000fe40000800000 */
[----:B------:R-:W-:Y:S02]  /*4070*/  FMNMX.FTZ R6, R11, R6, !PT ;  /* 0x000000060b067209 */ /* 0x000fe40007810000 */
[----:B------:R-:W-:Y:S01]  /*4080*/  ISETP.NE.AND P2, PT, R196, 0x1, PT ;  /* 0x00000001c400780c */ /* 0x000fe20003f45270 */
[--C-:B------:R-:W-:Y:S01]  /*4090*/  FFMA.FTZ R161, R48, c[0x0][0x2d0], -R179.reuse ;  /* 0x0000b40030a17a23 */ /* 0x100fe200000108b3 */
[----:B------:R-:W-:Y:S01]  /*40a0*/  FMNMX.FTZ R6, R9, R6, !PT ;  /* 0x0000000609067209 */ /* 0x000fe20007810000 */
[--C-:B------:R-:W-:Y:S01]  /*40b0*/  FFMA.FTZ R160, R18, c[0x0][0x2d0], -R179.reuse ;  /* 0x0000b40012a07a23 */ /* 0x100fe200000108b3 */
[----:B------:R-:W-:Y:S01]  /*40c0*/  LDSM.16.MT88.4 R48, [R172+0x2100] ;  /* 0x00210000ac30783b */ /* 0x000fe20000004200 */
[--C-:B------:R-:W-:Y:S01]  /*40d0*/  FFMA.FTZ R158, R16, c[0x0][0x2d0], -R179.reuse ;  /* 0x0000b400109e7a23 */ /* 0x100fe200000108b3 */
[----:B------:R-:W-:Y:S01]  /*40e0*/  FMNMX.FTZ R6, R173, R6, !PT ;  /* 0x00000006ad067209 */ /* 0x000fe20007810000 */
[--C-:B------:R-:W-:Y:S01]  /*40f0*/  FFMA.FTZ R155, R30, c[0x0][0x2d0], -R179.reuse ;  /* 0x0000b4001e9b7a23 */ /* 0x100fe200000108b3 */
[----:B------:R-:W-:Y:S01]  /*4100*/  MUFU.EX2 R161, R161 ;  /* 0x000000a100a17308 */ /* 0x000fe20000000800 */
[--C-:B------:R-:W-:Y:S01]  /*4110*/  FFMA.FTZ R153, R10, c[0x0][0x2d0], -R179.reuse ;  /* 0x0000b4000a997a23 */ /* 0x100fe200000108b3 */
[----:B------:R-:W-:Y:S01]  /*4120*/  FMNMX.FTZ R6, R183, R6, !PT ;  /* 0x00000006b7067209 */ /* 0x000fe20007810000 */
[----:B------:R-:W-:-:S02]  /*4130*/  FFMA.FTZ R150, R8, c[0x0][0x2d0], -R179 ;  /* 0x0000b40008967a23 */ /* 0x000fc400000108b3 */
[--C-:B------:R-:W-:Y:S01]  /*4140*/  FFMA.FTZ R159, R14, c[0x0][0x2d0], -R179.reuse ;  /* 0x0000b4000e9f7a23 */ /* 0x100fe200000108b3 */
[----:B------:R-:W-:Y:S01]  /*4150*/  FMNMX.FTZ R6, R175, R6, !PT ;  /* 0x00000006af067209 */ /* 0x000fe20007810000 */
[--C-:B------:R-:W-:Y:S01]  /*4160*/  FFMA.FTZ R154, R12, c[0x0][0x2d0], -R179.reuse ;  /* 0x0000b4000c9a7a23 */ /* 0x100fe200000108b3 */
[----:B------:R-:W1:Y:S01]  /*4170*/  MUFU.EX2 R160, R160 ;  /* 0x000000a000a07308 */ /* 0x000e620000000800 */
[--C-:B------:R-:W-:Y:S01]  /*4180*/  FFMA.FTZ R169, R176, c[0x0][0x2d0], -R179.reuse ;  /* 0x0000b400b0a97a23 */ /* 0x100fe200000108b3 */
[----:B------:R-:W-:Y:S01]  /*4190*/  FMNMX.FTZ R6, R181, R6, !PT ;  /* 0x00000006b5067209 */ /* 0x000fe20007810000 */
[--C-:B------:R-:W-:Y:S02]  /*41a0*/  FFMA.FTZ R167, R174, c[0x0][0x2d0], -R179.reuse ;  /* 0x0000b400aea77a23 */ /* 0x100fe400000108b3 */
[--C-:B------:R-:W-:Y:S01]  /*41b0*/  FFMA.FTZ R166, R166, c[0x0][0x2d0], -R179.reuse ;  /* 0x0000b400a6a67a23 */ /* 0x100fe200000108b3 */
[----:B------:R-:W-:Y:S01]  /*41c0*/  FMNMX.FTZ R6, R177, R6, !PT ;  /* 0x00000006b1067209 */ /* 0x000fe20007810000 */
[--C-:B------:R-:W-:Y:S01]  /*41d0*/  FFMA.FTZ R168, R168, c[0x0][0x2d0], -R179.reuse ;  /* 0x0000b400a8a87a23 */ /* 0x100fe200000108b3 */
[----:B------:R-:W-:Y:S01]  /*41e0*/  MUFU.EX2 R158, R158 ;  /* 0x0000009e009e7308 */ /* 0x000fe20000000800 */
[--C-:B------:R-:W-:Y:S01]  /*41f0*/  FFMA.FTZ R180, R180, c[0x0][0x2d0], -R179.reuse ;  /* 0x0000b400b4b47a23 */ /* 0x100fe200000108b3 */
[----:B------:R-:W-:Y:S01]  /*4200*/  FMNMX.FTZ R6, R143, R6, !PT ;  /* 0x000000068f067209 */ /* 0x000fe20007810000 */
[----:B------:R-:W-:-:S03]  /*4210*/  FFMA.FTZ R217, R140, c[0x0][0x2d0], -R179 ;  /* 0x0000b4008cd97a23 */ /* 0x000fc600000108b3 */
[----:B------:R-:W-:Y:S02]  /*4220*/  FMNMX.FTZ R6, R141, R6, !PT ;  /* 0x000000068d067209 */ /* 0x000fe40007810000 */
[----:B------:R-:W2:Y:S01]  /*4230*/  MUFU.EX2 R155, R155 ;  /* 0x0000009b009b7308 */ /* 0x000ea20000000800 */
[----:B-1----:R-:W-:Y:S01]  /*4240*/  F2FP.PACK_AB R96, R160, R161 ;  /* 0x000000a1a060723e */ /* 0x002fe200000000ff */
[----:B------:R-:W-:Y:S01]  /*4250*/  FADD.FTZ R161, R161, R160 ;  /* 0x000000a0a1a17221 */ /* 0x000fe20000010000 */
[----:B------:R-:W-:-:S05]  /*4260*/  FMNMX.FTZ R6, R171, R6, !PT ;  /* 0x00000006ab067209 */ /* 0x000fca0007810000 */
[----:B------:R-:W1:Y:S01]  /*4270*/  SHFL.BFLY PT, R7, R6, 0x2, 0x1f ;  /* 0x0c401f0006077f89 */ /* 0x000e6200000e0000 */
[----:B------:R-:W-:Y:S01]  /*4280*/  MUFU.EX2 R159, R159 ;  /* 0x0000009f009f7308 */ /* 0x000fe20000000800 */
[----:B--2---:R-:W-:-:S07]  /*4290*/  F2FP.PACK_AB R98, R155, R158 ;  /* 0x0000009e9b62723e */ /* 0x004fce00000000ff */
[----:B------:R-:W-:Y:S01]  /*42a0*/  MUFU.EX2 R154, R154 ;  /* 0x0000009a009a7308 */ /* 0x000fe20000000800 */
[----:B------:R-:W-:-:S04]  /*42b0*/  FADD.FTZ R158, R158, R161 ;  /* 0x000000a19e9e7221 */ /* 0x000fc80000010000 */
[----:B------:R-:W-:-:S03]  /*42c0*/  FADD.FTZ R158, R155, R158 ;  /* 0x0000009e9b9e7221 */ /* 0x000fc60000010000 */
[----:B------:R-:W-:Y:S01]  /*42d0*/  MUFU.EX2 R153, R153 ;  /* 0x0000009900997308 */ /* 0x000fe20000000800 */
[----:B-1----:R-:W-:-:S07]  /*42e0*/  FMNMX.FTZ R7, R6, R7, !PT ;  /* 0x0000000706077209 */ /* 0x002fce0007810000 */
[----:B------:R-:W-:Y:S01]  /*42f0*/  MUFU.EX2 R150, R150 ;  /* 0x0000009600967308 */ /* 0x000fe20000000800 */
[----:B------:R-:W1:Y:S07]  /*4300*/  SHFL.BFLY PT, R0, R7, 0x1, 0x1f ;  /* 0x0c201f0007007f89 */ /* 0x000e6e00000e0000 */
[----:B------:R-:W-:Y:S08]  /*4310*/  MUFU.EX2 R166, R166 ;  /* 0x000000a600a67308 */ /* 0x000ff00000000800 */
[----:B------:R-:W-:Y:S08]  /*4320*/  MUFU.EX2 R169, R169 ;  /* 0x000000a900a97308 */ /* 0x000ff00000000800 */
[----:B------:R-:W-:Y:S01]  /*4330*/  MUFU.EX2 R167, R167 ;  /* 0x000000a700a77308 */ /* 0x000fe20000000800 */
[----:B-1----:R-:W-:-:S04]  /*4340*/  FMNMX.FTZ R0, R7, R0, !PT ;  /* 0x0000000007007209 */ /* 0x002fc80007810000 */
[C---:B------:R-:W-:Y:S01]  /*4350*/  FSETP.NEU.FTZ.AND P1, PT, R0.reuse, -INF , PT ;  /* 0xff8000000000780b */ /* 0x040fe20003f3d000 */
[----:B------:R-:W-:Y:S02]  /*4360*/  FMUL.FTZ R170, R0, c[0x0][0x2d0] ;  /* 0x0000b40000aa7a20 */ /* 0x000fe40000410000 */
[----:B------:R-:W-:Y:S03]  /*4370*/  MUFU.EX2 R168, R168 ;  /* 0x000000a800a87308 */ /* 0x000fe60000000800 */
[----:B------:R-:W-:-:S05]  /*4380*/  FSEL R170, R170, RZ, P1 ;  /* 0x000000ffaaaa7208 */ /* 0x000fca0000800000 */
[----:B------:R-:W-:Y:S01]  /*4390*/  MUFU.EX2 R180, R180 ;  /* 0x000000b400b47308 */ /* 0x000fe20000000800 */
[--C-:B------:R-:W-:Y:S02]  /*43a0*/  FFMA.FTZ R163, R28, c[0x0][0x2d0], -R170.reuse ;  /* 0x0000b4001ca37a23 */ /* 0x100fe400000108aa */
[--C-:B------:R-:W-:Y:S01]  /*43b0*/  FFMA.FTZ R162, R17, c[0x0][0x2d0], -R170.reuse ;  /* 0x0000b40011a27a23 */ /* 0x100fe200000108aa */
[----:B------:R-:W-:Y:S01]  /*43c0*/  LDSM.16.MT88.4 R28, [R165+0x900] ;  /* 0x00090000a51c783b */ /* 0x000fe20000004200 */
[--C-:B------:R-:W-:Y:S02]  /*43d0*/  FFMA.FTZ R164, R5, c[0x0][0x2d0], -R170.reuse ;  /* 0x0000b40005a47a23 */ /* 0x100fe400000108aa */
[--C-:B------:R-:W-:Y:S01]  /*43e0*/  FFMA.FTZ R157, R157, c[0x0][0x2d0], -R170.reuse ;  /* 0x0000b4009d9d7a23 */ /* 0x100fe200000108aa */
[----:B------:R1:W2:Y:S01]  /*43f0*/  LDSM.16.MT88.4 R4, [R3+0x4100] ;  /* 0x004100000304783b */ /* 0x0002a20000004200 */
[----:B------:R-:W-:Y:S01]  /*4400*/  MUFU.EX2 R163, R163 ;  /* 0x000000a300a37308 */ /* 0x000fe20000000800 */
[----:B------:R-:W-:-:S02]  /*4410*/  FFMA.FTZ R152, R11, c[0x0][0x2d0], -R170 ;  /* 0x0000b4000b987a23 */ /* 0x000fc400000108aa */
[----:B------:R-:W-:Y:S01]  /*4420*/  LDSM.16.MT88.4 R16, [R134+0x2900] ;  /* 0x002900008610783b */ /* 0x000fe20000004200 */
[--C-:B------:R-:W-:Y:S02]  /*4430*/  FFMA.FTZ R156, R15, c[0x0][0x2d0], -R170.reuse ;  /* 0x0000b4000f9c7a23 */ /* 0x100fe400000108aa */
[--C-:B------:R-:W-:Y:S02]  /*4440*/  FFMA.FTZ R151, R13, c[0x0][0x2d0], -R170.reuse ;  /* 0x0000b4000d977a23 */ /* 0x100fe400000108aa */
[----:B------:R-:W3:Y:S01]  /*4450*/  MUFU.EX2 R162, R162 ;  /* 0x000000a200a27308 */ /* 0x000ee20000000800 */
[----:B------:R-:W-:Y:S01]  /*4460*/  LDSM.16.MT88.4 R12, [R165+0x2900] ;  /* 0x00290000a50c783b */ /* 0x000fe20000004200 */
[--C-:B------:R-:W-:Y:S02]  /*4470*/  FFMA.FTZ R173, R173, c[0x0][0x2d0], -R170.reuse ;  /* 0x0000b400adad7a23 */ /* 0x100fe400000108aa */
[--C-:B------:R-:W-:Y:S02]  /*4480*/  FFMA.FTZ R174, R183, c[0x0][0x2d0], -R170.reuse ;  /* 0x0000b400b7ae7a23 */ /* 0x100fe400000108aa */
[----:B------:R-:W-:-:S02]  /*4490*/  FFMA.FTZ R175, R175, c[0x0][0x2d0], -R170 ;  /* 0x0000b400afaf7a23 */ /* 0x000fc400000108aa */
[----:B------:R-:W-:Y:S01]  /*44a0*/  MUFU.EX2 R164, R164 ;  /* 0x000000a400a47308 */ /* 0x000fe20000000800 */
[--C-:B------:R-:W-:Y:S02]  /*44b0*/  FFMA.FTZ R176, R181, c[0x0][0x2d0], -R170.reuse ;  /* 0x0000b400b5b07a23 */ /* 0x100fe400000108aa */
[--C-:B------:R-:W-:Y:S02]  /*44c0*/  FFMA.FTZ R181, R178, c[0x0][0x2d0], -R179.reuse ;  /* 0x0000b400b2b57a23 */ /* 0x100fe400000108b3 */
[----:B------:R-:W-:Y:S02]  /*44d0*/  FFMA.FTZ R178, R142, c[0x0][0x2d0], -R179 ;  /* 0x0000b4008eb27a23 */ /* 0x000fe400000108b3 */
[--C-:B-1----:R-:W-:Y:S01]  /*44e0*/  FFMA.FTZ R3, R9, c[0x0][0x2d0], -R170.reuse ;  /* 0x0000b40009037a23 */ /* 0x102fe200000108aa */
[----:B------:R-:W1:Y:S01]  /*44f0*/  MUFU.EX2 R157, R157 ;  /* 0x0000009d009d7308 */ /* 0x000e620000000800 */
[----:B------:R-:W4:Y:S01]  /*4500*/  LDSM.16.MT88.4 R8, [R135+0x2900] ;  /* 0x002900008708783b */ /* 0x000f220000004200 */
[----:B---3--:R-:W-:Y:S01]  /*4510*/  F2FP.PACK_AB R97, R162, R163 ;  /* 0x000000a3a261723e */ /* 0x008fe200000000ff */
[----:B------:R-:W-:-:S02]  /*4520*/  FFMA.FTZ R177, R177, c[0x0][0x2d0], -R170 ;  /* 0x0000b400b1b17a23 */ /* 0x000fc400000108aa */
[--C-:B------:R-:W-:Y:S02]  /*4530*/  FFMA.FTZ R182, R143, c[0x0][0x2d0], -R170.reuse ;  /* 0x0000b4008fb67a23 */ /* 0x100fe400000108aa */
[--C-:B------:R-:W-:Y:S01]  /*4540*/  FFMA.FTZ R179, R141, c[0x0][0x2d0], -R170.reuse ;  /* 0x0000b4008db37a23 */ /* 0x100fe200000108aa */
[----:B------:R-:W-:Y:S01]  /*4550*/  MUFU.EX2 R156, R156 ;  /* 0x0000009c009c7308 */ /* 0x000fe20000000800 */
[----:B------:R-:W-:Y:S01]  /*4560*/  FFMA.FTZ R216, R171, c[0x0][0x2d0], -R170 ;  /* 0x0000b400abd87a23 */ /* 0x000fe200000108aa */
[----:B------:R-:W-:Y:S01]  /*4570*/  LDSM.16.MT88.4 R140, [R172+0x3900] ;  /* 0x00390000ac8c783b */ /* 0x000fe20000004200 */
[----:B------:R-:W-:Y:S01]  /*4580*/  FADD.FTZ R163, R163, R162 ;  /* 0x000000a2a3a37221 */ /* 0x000fe20000010000 */
[----:B-1----:R-:W-:-:S04]  /*4590*/  F2FP.PACK_AB R99, R157, R164 ;  /* 0x000000a49d63723e */ /* 0x002fc800000000ff */
[----:B------:R-:W1:Y:S01]  /*45a0*/  MUFU.EX2 R151, R151 ;  /* 0x0000009700977308 */ /* 0x000e620000000800 */
[----:B------:R-:W-:-:S04]  /*45b0*/  FADD.FTZ R164, R164, R163 ;  /* 0x000000a3a4a47221 */ /* 0x000fc80000010000 */
[----:B------:R-:W-:Y:S01]  /*45c0*/  FADD.FTZ R157, R157, R164 ;  /* 0x000000a49d9d7221 */ /* 0x000fe20000010000 */
[C---:B------:R-:W-:Y:S02]  /*45d0*/  HMMA.16816.F32 R36, R96.reuse, R40, RZ ;  /* 0x000000286024723c */ /* 0x040fe400000018ff */
[----:B------:R-:W-:Y:S06]  /*45e0*/  MUFU.EX2 R152, R152 ;  /* 0x0000009800987308 */ /* 0x000fec0000000800 */
[C---:B------:R-:W-:Y:S02]  /*45f0*/  HMMA.16816.F32 R52, R96.reuse, R56, RZ ;  /* 0x000000386034723c */ /* 0x040fe400000018ff */
[----:B------:R-:W3:Y:S06]  /*4600*/  MUFU.EX2 R3, R3 ;  /* 0x0000000300037308 */ /* 0x000eec0000000800 */
        /* <DEDUP_REMOVED lines=31> */
[C---:B--2---:R-:W-:Y:S07]  /*4800*/  HMMA.16816.F32 R92, R96.reuse, R4, RZ ;  /* 0x00000004605c723c */ /* 0x044fee00000018ff */
[----:B------:R-:W-:Y:S01]  /*4810*/  F2FP.PACK_AB R4, R154, R159 ;  /* 0x0000009f9a04723e */ /* 0x000fe200000000ff */
[----:B------:R-:W-:Y:S01]  /*4820*/  HMMA.16816.F32 R96, R96, R6, RZ ;  /* 0x000000066060723c */ /* 0x000fe200000018ff */
[----:B-1----:R-:W-:Y:S01]  /*4830*/  F2FP.PACK_AB R5, R151, R156 ;  /* 0x0000009c9705723e */ /* 0x002fe200000000ff */
[----:B------:R-:W-:-:S02]  /*4840*/  FADD.FTZ R159, R159, R158 ;  /* 0x0000009e9f9f7221 */ /* 0x000fc40000010000 */
[----:B------:R-:W-:Y:S02]  /*4850*/  FADD.FTZ R156, R156, R157 ;  /* 0x0000009d9c9c7221 */ /* 0x000fe40000010000 */
[----:B------:R-:W-:Y:S01]  /*4860*/  FADD.FTZ R154, R154, R159 ;  /* 0x0000009f9a9a7221 */ /* 0x000fe20000010000 */
[----:B------:R-:W-:Y:S01]  /*4870*/  F2FP.PACK_AB R6, R150, R153 ;  /* 0x000000999606723e */ /* 0x000fe200000000ff */
[----:B------:R-:W-:Y:S01]  /*4880*/  FADD.FTZ R151, R151, R156 ;  /* 0x0000009c97977221 */ /* 0x000fe20000010000 */
[----:B---3--:R-:W-:Y:S01]  /*4890*/  F2FP.PACK_AB R7, R3, R152 ;  /* 0x000000980307723e */ /* 0x008fe200000000ff */
[----:B------:R-:W-:Y:S02]  /*48a0*/  FADD.FTZ R153, R153, R154 ;  /* 0x0000009a99997221 */ /* 0x000fe40000010000 */
[----:B------:R-:W-:Y:S02]  /*48b0*/  FADD.FTZ R152, R152, R151 ;  /* 0x0000009798987221 */ /* 0x000fe40000010000 */
[----:B------:R-:W-:-:S02]  /*48c0*/  FADD.FTZ R153, R150, R153 ;  /* 0x0000009996997221 */ /* 0x000fc40000010000 */
[----:B----4-:R-:W-:Y:S01]  /*48d0*/  HMMA.16816.F32 R36, R4, R8, R36 ;  /* 0x000000080424723c */ /* 0x010fe20000001824 */
[----:B------:R-:W-:Y:S02]  /*48e0*/  FADD.FTZ R152, R3, R152 ;  /* 0x0000009803987221 */ /* 0x000fe40000010000 */
[----:B------:R-:W-:-:S05]  /*48f0*/  @P2 IMAD.HI.U32 R3, R144, c[0x0][0x2c8], RZ ;  /* 0x0000b20090032a27 */ /* 0x000fca00078e00ff */
[----:B------:R-:W-:Y:S01]  /*4900*/  HMMA.16816.F32 R40, R4, R10, R40 ;  /* 0x0000000a0428723c */ /* 0x000fe20000001828 */
[----:B------:R-:W1:Y:S01]  /*4910*/  LDSM.16.MT88.4 R8, [R172+0x4900] ;  /* 0x00490000ac08783b */ /* 0x000e620000004200 */
[----:B------:R-:W-:-:S05]  /*4920*/  @P2 SHF.R.U32.HI R144, RZ, c[0x0][0x2cc], R3 ;  /* 0x0000b300ff902a19 */ /* 0x000fca0000011603 */
[----:B------:R-:W-:Y:S01]  /*4930*/  IMAD.IADD R133, R133, 0x1, R144 ;  /* 0x0000000185857824 */ /* 0x000fe200078e0290 */
        /* <DEDUP_REMOVED lines=36> */
[----:B-----5:R-:W-:Y:S01]  /*4b80*/  F2FP.PACK_AB R5, R174, R173 ;  /* 0x000000adae05723e */ /* 0x020fe200000000ff */
        /* <DEDUP_REMOVED lines=64> */
[----:B------:R-:W2:Y:S04]  /*4f90*/  LDSM.16.MT88.4 R16, [R165+0x5900] ;  /* 0x00590000a510783b */ /* 0x000ea80000004200 */
[----:B------:R-:W-:Y:S01]  /*4fa0*/  @!PT LDS RZ, [RZ] ;  /* 0x00000000fffff984 */ /* 0x000fe20000000800 */
[----:B------:R-:W-:Y:S01]  /*4fb0*/  @!PT LDS RZ, [RZ] ;  /* 0x00000000fffff984 */ /* 0x000fe20000000800 */
[----:B------:R-:W-:Y:S01]  /*4fc0*/  @!PT LDS RZ, [RZ] ;  /* 0x00000000fffff984 */ /* 0x000fe20000000800 */
[----:B------:R1:W-:Y:S03]  /*4fd0*/  @P0 LDGSTS.E.BYPASS.LTC128B.128 [R145+0xc100], [R148.64], !P5 ;  /* 0x0c10000094910fae */ /* 0x0003e6000e901d48 */
[C---:B------:R-:W-:Y:S01]  /*4fe0*/  HMMA.16816.F32 R44, R4.reuse, R140, R44 ;  /* 0x0000008c042c723c */ /* 0x040fe2000000182c */
[----:B------:R1:W-:Y:S04]  /*4ff0*/  @P0 LDGSTS.E.BYPASS.LTC128B.128 [R145+0xe100], [R148.64+0x80], !P4 ;  /* 0x0e10008094910fae */ /* 0x0003e8000e101d48 */
[----:B------:R1:W-:Y:S03]  /*5000*/  @P0 LDGSTS.E.BYPASS.LTC128B.128 [R145+0x10100], [R148.64+0x100], !P6 ;  /* 0x1010010094910fae */ /* 0x0003e6000f101d48 */
[C---:B------:R-:W-:Y:S01]  /*5010*/  HMMA.16816.F32 R48, R4.reuse, R142, R48 ;  /* 0x0000008e0430723c */ /* 0x040fe20000001830 */
[----:B------:R1:W-:Y:S04]  /*5020*/  @P0 LDGSTS.E.BYPASS.LTC128B.128 [R145+0xd100], [R146.64], !P5 ;  /* 0x0d10000092910fae */ /* 0x0003e8000e901d48 */
[----:B------:R1:W-:Y:S03]  /*5030*/  @P0 LDGSTS.E.BYPASS.LTC128B.128 [R145+0xf100], [R146.64+0x80], !P4 ;  /* 0x0f10008092910fae */ /* 0x0003e6000e101d48 */
[C---:B------:R-:W-:Y:S01]  /*5040*/  HMMA.16816.F32 R76, R4.reuse, R136, R76 ;  /* 0x00000088044c723c */ /* 0x040fe2000000184c */
[----:B------:R1:W-:Y:S04]  /*5050*/  @P0 LDGSTS.E.BYPASS.LTC128B.128 [R145+0x11100], [R146.64+0x100], !P6 ;  /* 0x1110010092910fae */ /* 0x0003e8000f101d48 */
[----:B------:R-:W0:Y:S03]  /*5060*/  LDGDEPBAR ;  /* 0x00000000000079af */ /* 0x000e260000000000 */
        /* <DEDUP_REMOVED lines=14> */
[----:B------:R-:W-:Y:S07]  /*5150*/  HMMA.16816.F32 R96, R4, R18, R96 ;  /* 0x000000120460723c */ /* 0x000fee0000001860 */
[----:B------:R-:W-:Y:S01]  /*5160*/  IADD3 R4, R133, c[0x0][0x328], RZ ;  /* 0x0000ca0085047a10 */ /* 0x000fe20007ffe0ff */
[----:B------:R-:W-:Y:S05]  /*5170*/  @!P3 BRA `(.L_x_878) ;  /* 0x000000f00000b947 */ /* 0x000fea0003800000 */
[C---:B------:R-:W-:Y:S01]  /*5180*/  ISETP.GT.AND P0, PT, R133.reuse, RZ, PT ;  /* 0x000000ff8500720c */ /* 0x040fe20003f04270 */
[----:B------:R-:W-:Y:S01]  /*5190*/  IMAD.MOV.U32 R3, RZ, RZ, c[0x0][0x32c] ;  /* 0x0000cb00ff037624 */ /* 0x000fe200078e00ff */
        /* <DEDUP_REMOVED lines=8> */
.L_x_879:
[----:B------:R-:W-:-:S13]  /*5220*/  ISETP.NE.AND P0, PT, R3, 0x1, PT ;  /* 0x000000010300780c */ /* 0x000fda0003f05270 */
[----:B------:R-:W-:-:S05]  /*5230*/  @P0 IMAD.HI.U32 R5, R6, c[0x0][0x330], RZ ;  /* 0x0000cc0006050a27 */ /* 0x000fca00078e00ff */
[----:B------:R-:W-:-:S05]  /*5240*/  @P0 SHF.R.U32.HI R6, RZ, c[0x0][0x334], R5 ;  /* 0x0000cd00ff060a19 */ /* 0x000fca0000011605 */
.L_x_880:
[----:B------:R-:W-:-:S05]  /*5250*/  IMAD R3, R6, R3, c[0x0][0x32c] ;  /* 0x0000cb0006037624 */ /* 0x000fca00078e0203 */
[----:B------:R-:W-:-:S04]  /*5260*/  IMNMX R4, R4, R3, PT ;  /* 0x0000000304047217 */ /* 0x000fc80003800200 */
.L_x_878:
[----:B------:R-:W-:Y:S01]  /*5270*/  SHF.R.S32.HI R3, RZ, 0x1f, R4 ;  /* 0x0000001fff037819 */ /* 0x000fe20000011404 */
[----:B------:R-:W-:Y:S01]  /*5280*/  UMOV UR5, 0x1 ;  /* 0x0000000100057882 */ /* 0x000fe20000000000 */
[----:B------:R-:W-:Y:S02]  /*5290*/  IMAD.MOV.U32 R215, RZ, RZ, RZ ;  /* 0x000000ffffd77224 */ /* 0x000fe400078e00ff */
[----:B------:R-:W-:-:S04]  /*52a0*/  LEA.HI R4, R3, R4, RZ, 0x6 ;  /* 0x0000000403047211 */ /* 0x000fc800078f30ff */
[----:B------:R-:W-:-:S04]  /*52b0*/  SHF.R.S32.HI R4, RZ, 0x6, R4 ;  /* 0x00000006ff047819 */ /* 0x000fc80000011404 */
[----:B------:R-:W-:-:S04]  /*52c0*/  IMNMX R231, R193, R4, !PT ;  /* 0x00000004c1e77217 */ /* 0x000fc80007800200 */
[----:B------:R-:W-:-:S13]  /*52d0*/  ISETP.GE.AND P0, PT, R220, R231, PT ;  /* 0x000000e7dc00720c */ /* 0x000fda0003f06270 */
[----:B------:R-:W-:Y:S05]  /*52e0*/  @!P0 BRA `(.L_x_881) ;  /* 0x000039c000008947 */ /* 0x000fea0003800000 */
[----:B------:R-:W-:Y:S01]  /*52f0*/  ISETP.NE.AND P3, PT, R196, 0x1, PT ;  /* 0x00000001c400780c */ /* 0x000fe20003f65270 */
[----:B------:R-:W-:Y:S01]  /*5300*/  IMAD.MOV.U32 R189, RZ, RZ, 0x20 ;  /* 0x00000020ffbd7424 */ /* 0x000fe200078e00ff */
[----:B------:R-:W-:Y:S01]  /*5310*/  LOP3.LUT P1, RZ, R218, 0x2, RZ, 0xc0, !PT ;  /* 0x00000002daff7812 */ /* 0x000fe2000782c0ff */
[----:B------:R-:W-:Y:S01]  /*5320*/  IMAD.MOV.U32 R3, RZ, RZ, R0 ;  /* 0x000000ffff037224 */ /* 0x000fe200078e0000 */
[C---:B------:R-:W-:Y:S01]  /*5330*/  IADD3 R229, P0, R204.reuse, 0x40, RZ ;  /* 0x00000040cce57810 */ /* 0x040fe20007f1e0ff */
[----:B------:R-:W-:Y:S01]  /*5340*/  IMAD.MOV.U32 R215, RZ, RZ, RZ ;  /* 0x000000ffffd77224 */ /* 0x000fe200078e00ff */
[----:B------:R-:W-:Y:S01]  /*5350*/  SEL R189, R189, 0xffffffe0, !P1 ;  /* 0xffffffe0bdbd7807 */ /* 0x000fe20004800000 */
[----:B------:R-:W-:Y:S01]  /*5360*/  UMOV UR5, 0x1 ;  /* 0x0000000100057882 */ /* 0x000fe20000000000 */
[----:B------:R-:W-:Y:S01]  /*5370*/  IADD3 R227, P2, R204, 0x80, RZ ;  /* 0x00000080cce37810 */ /* 0x000fe20007f5e0ff */
[----:B------:R-:W-:Y:S01]  /*5380*/  IMAD.X R228, RZ, RZ, R209, P0 ;  /* 0x000000ffffe47224 */ /* 0x000fe200000e06d1 */
[----:B------:R-:W-:-:S02]  /*5390*/  IADD3 R225, P1, R206, 0x40, RZ ;  /* 0x00000040cee17810 */ /* 0x000fc40007f3e0ff */
[----:B------:R-:W-:Y:S01]  /*53a0*/  IADD3 R223, P0, R206, 0x80, RZ ;  /* 0x00000080cedf7810 */ /* 0x000fe20007f1e0ff */
[----:B------:R-:W-:Y:S01]  /*53b0*/  @P3 IMAD.HI.U32 R221, R210, c[0x0][0x2c8], RZ ;  /* 0x0000b200d2dd3a27 */ /* 0x000fe200078e00ff */
[----:B------:R-:W-:Y:S02]  /*53c0*/  MOV R132, R2 ;  /* 0x0000000200847202 */ /* 0x000fe40000000f00 */
[----:B------:R-:W-:Y:S01]  /*53d0*/  IADD3.X R222, RZ, R213, RZ, P0, !PT ;  /* 0x000000d5ffde7210 */ /* 0x000fe200007fe4ff */
[----:B------:R-:W-:Y:S01]  /*53e0*/  IMAD.X R226, RZ, RZ, R209, P2 ;  /* 0x000000ffffe27224 */ /* 0x000fe200010e06d1 */
[----:B------:R-:W-:Y:S01]  /*53f0*/  @P3 SHF.R.U32.HI R221, RZ, c[0x0][0x2cc], R221 ;  /* 0x0000b300ffdd3a19 */ /* 0x000fe200000116dd */
[----:B------:R-:W-:Y:S02]  /*5400*/  IMAD.X R224, RZ, RZ, R213, P1 ;  /* 0x000000ffffe07224 */ /* 0x000fe400008e06d5 */
.L_x_890:
[----:B------:R-:W-:Y:S04]  /*5410*/  DEPBAR.LE SB0, 0x2 ;  /* 0x000080800000791a */ /* 0x000fe80000000000 */
[----:B------:R-:W-:Y:S01]  /*5420*/  BAR.SYNC.DEFER_BLOCKING 0x0 ;  /* 0x0000000000007b1d */ /* 0x000fe20000010000 */
[----:B------:R-:W-:Y:S01]  /*5430*/  UIMAD UR4, UR5, 0x6000, URZ ;  /* 0x00006000050478a4 */ /* 0x000fe2000f8e023f */
[----:B------:R-:W-:Y:S01]  /*5440*/  ISETP.GE.AND P0, PT, R193, R220, PT ;  /* 0x000000dcc100720c */ /* 0x000fe20003f06270 */
[----:B------:R-:W-:Y:S01]  /*5450*/  IMAD.SHL.U32 R244, R220, 0x40, RZ ;  /* 0x00000040dcf47824 */ /* 0x000fe200078e00ff */
[----:B------:R-:W-:Y:S02]  /*5460*/  ISETP.NE.AND P2, PT, R196, 0x1, PT ;  /* 0x00000001c400780c */ /* 0x000fe40003f45270 */
[----:B------:R-:W-:Y:S02]  /*5470*/  MOV R249, R210 ;  /* 0x000000d200f97202 */ /* 0x000fe40000000f00 */
[----:B------:R-:W-:Y:S02]  /*5480*/  IADD3 R180, R188, UR4, RZ ;  /* 0x00000004bcb47c10 */ /* 0x000fe4000fffe0ff */
[----:B------:R-:W-:Y:S02]  /*5490*/  ISETP.GE.AND P3, PT, R195, 0x1, PT ;  /* 0x00000001c300780c */ /* 0x000fe40003f66270 */
[-C--:B------:R-:W-:Y:S01]  /*54a0*/  IADD3 R0, R192, R180.reuse, RZ ;  /* 0x000000b4c0007210 */ /* 0x080fe20007ffe0ff */
[C---:B------:R-:W-:Y:S01]  /*54b0*/  IMAD.IADD R133, R189.reuse, 0x1, R180 ;  /* 0x00000001bd857824 */ /* 0x040fe200078e02b4 */
[----:B------:R-:W-:Y:S02]  /*54c0*/  IADD3 R191, R189, R180, R192 ;  /* 0x000000b4bdbf7210 */ /* 0x000fe40007ffe0c0 */
[----:B------:R-:W-:Y:S02]  /*54d0*/  @!P0 IADD3 R165, R220, -0x1, RZ ;  /* 0xffffffffdca58810 */ /* 0x000fe40007ffe0ff */
[----:B------:R-:W-:Y:S02]  /*54e0*/  @P2 MOV R249, R221 ;  /* 0x000000dd00f92202 */ /* 0x000fe40000000f00 */
[----:B------:R-:W-:Y:S02]  /*54f0*/  @!P0 SHF.R.S32.HI R2, RZ, 0x1f, R165 ;  /* 0x0000001fff028819 */ /* 0x000fe400000114a5 */
[----:B------:R-:W-:Y:S01]  /*5500*/  IADD3 R245, -R211, 0x1, -R244 ;  /* 0x00000001d3f57810 */ /* 0x000fe20007ffe9f4 */
[----:B------:R-:W-:Y:S02]  /*5510*/  LDSM.16.M88.4 R136, [R190] ;  /* 0x00000000be88783b */ /* 0x000fe40000000200 */
[----:B------:R-:W-:Y:S01]  /*5520*/  @!P0 IMAD R2, R2, c[0x0][0x208], RZ ;  /* 0x0000820002028a24 */ /* 0x000fe200078e02ff */
[----:B------:R-:W-:Y:S03]  /*5530*/  IADD3 R245, -R203, R245, R194 ;  /* 0x000000f5cbf57210 */ /* 0x000fe60007ffe1c2 */
[----:B------:R-:W-:Y:S01]  /*5540*/  @!P0 IMAD R2, R165, c[0x0][0x20c], R2 ;  /* 0x00008300a5028a24 */ /* 0x000fe200078e0202 */
[----:B------:R-:W-:Y:S01]  /*5550*/  IADD3 R246, R245, c[0x0][0x328], RZ ;  /* 0x0000ca00f5f67a10 */ /* 0x000fe20007ffe0ff */
[----:B------:R-:W1:Y:S01]  /*5560*/  LDSM.16.M88.4 R140, [R188+UR4+0xc100] ;  /* 0x00c10004bc8c783b */ /* 0x000e620008000200 */
[----:B------:R-:W-:Y:S01]  /*5570*/  @!P0 IMAD.WIDE.U32 R164, R165, c[0x0][0x208], RZ ;  /* 0x00008200a5a48a25 */ /* 0x000fe200078e00ff */
[----:B------:R-:W-:Y:S04]  /*5580*/  IADD3 R245, R245, UR6, RZ ;  /* 0x00000006f5f57c10 */ /* 0x000fe8000fffe0ff */
[----:B------:R-:W-:Y:S01]  /*5590*/  @!P0 IADD3 R171, R165, R2, RZ ;  /* 0x00000002a5ab8210 */ /* 0x000fe20007ffe0ff */
[----:B------:R-:W2:Y:S01]  /*55a0*/  LDSM.16.M88.4 R144, [R188+UR4+0xc900] ;  /* 0x00c90004bc90783b */ /* 0x000ea20008000200 */
[C---:B------:R-:W-:Y:S02]  /*55b0*/  @!P0 IMAD.SHL.U32 R2, R164.reuse, 0x40, RZ ;  /* 0x00000040a4028824 */ /* 0x040fe400078e00ff */
[----:B------:R-:W-:Y:S03]  /*55c0*/  @!P0 SHF.L.U64.HI R171, R164, 0x6, R171 ;  /* 0x00000006a4ab8819 */ /* 0x000fe600000102ab */
[C---:B------:R-:W-:Y:S01]  /*55d0*/  @!P0 IADD3 R165, P1, R2.reuse, R204, RZ ;  /* 0x000000cc02a58210 */ /* 0x040fe20007f3e0ff */
[----:B------:R-:W3:Y:S03]  /*55e0*/  LDSM.16.M88.4 R148, [R188+UR4+0xd100] ;  /* 0x00d10004bc94783b */ /* 0x000ee60008000200 */
[----:B------:R-:W-:Y:S02]  /*55f0*/  @!P0 IADD3.X R164, R171, R209, RZ, P1, !PT ;  /* 0x000000d1aba48210 */ /* 0x000fe40000ffe4ff */
[C---:B------:R-:W-:Y:S02]  /*5600*/  @!P0 LEA R166, P1, R165.reuse, c[0x0][0x1f8], 0x1 ;  /* 0x00007e00a5a68a11 */ /* 0x040fe400078208ff */
[----:B------:R-:W4:Y:S02]  /*5610*/  LDSM.16.M88.4 R152, [R188+UR4+0xd900] ;  /* 0x00d90004bc98783b */ /* 0x000f240008000200 */
[----:B------:R-:W-:Y:S02]  /*5620*/  @!P0 LEA.HI.X R167, R165, c[0x0][0x1fc], R164, 0x1, P1 ;  /* 0x00007f00a5a78a11 */ /* 0x000fe400008f0ca4 */
[----:B------:R-:W-:Y:S03]  /*5630*/  @!P0 IADD3 R168, P1, R2, R229, RZ ;  /* 0x000000e502a88210 */ /* 0x000fe60007f3e0ff */
[----:B------:R-:W-:Y:S02]  /*5640*/  LDSM.16.M88.4 R156, [R133+0xd100] ;  /* 0x00d10000859c783b */ /* 0x000fe40000000200 */
[C---:B------:R-:W-:Y:S01]  /*5650*/  @!P0 IMAD.X R165, R171.reuse, 0x1, R228, P1 ;  /* 0x00000001aba58824 */ /* 0x040fe200008e06e4 */
[C---:B------:R-:W-:Y:S04]  /*5660*/  @!P0 LEA R164, P1, R168.reuse, c[0x0][0x1f8], 0x1 ;  /* 0x00007e00a8a48a11 */ /* 0x040fe800078208ff */
[----:B------:R-:W-:Y:S02]  /*5670*/  @!P0 LEA.HI.X R165, R168, c[0x0][0x1fc], R165, 0x1, P1 ;  /* 0x00007f00a8a58a11 */ /* 0x000fe400008f0ca5 */
[----:B------:R-:W-:Y:S01]  /*5680*/  @!P0 IADD3 R169, P1, R2, R227, RZ ;  /* 0x000000e302a98210 */ /* 0x000fe20007f3e0ff */
[C---:B-1----:R-:W-:Y:S03]  /*5690*/  HMMA.16816.F32 R4, R136.reuse, R140, RZ ;  /* 0x0000008c8804723c */ /* 0x042fe600000018ff */
[----:B------:R-:W-:Y:S02]  /*56a0*/  @!P0 IADD3.X R170, R171, R226, RZ, P1, !PT ;  /* 0x000000e2abaa8210 */ /* 0x000fe40000ffe4ff */
[C---:B------:R-:W-:Y:S03]  /*56b0*/  @!P0 LEA R168, P1, R169.reuse, c[0x0][0x1f8], 0x1 ;  /* 0x00007e00a9a88a11 */ /* 0x040fe600078208ff */
[C---:B------:R-:W-:Y:S01]  /*56c0*/  HMMA.16816.F32 R8, R136.reuse, R142, RZ ;  /* 0x0000008e8808723c */ /* 0x040fe200000018ff */
[----:B------:R-:W-:Y:S03]  /*56d0*/  LDSM.16.M88.4 R140, [R186] ;  /* 0x00000000ba8c783b */ /* 0x000fe60000000200 */
[----:B------:R-:W-:Y:S02]  /*56e0*/  @!P0 LEA.HI.X R169, R169, c[0x0][0x1fc], R170, 0x1, P1 ;  /* 0x00007f00a9a98a11 */ /* 0x000fe400008f0caa */
[----:B------:R-:W-:Y:S02]  /*56f0*/  @!P0 IADD3 R2, P1, R198, R2, RZ ;  /* 0x00000002c6028210 */ /* 0x000fe40007f3e0ff */
[C---:B--2---:R-:W-:Y:S04]  /*5700*/  HMMA.16816.F32 R12, R136.reuse, R144, RZ ;  /* 0x00000090880c723c */ /* 0x044fe800000018ff */
[----:B------:R-:W-:Y:S01]  /*5710*/  @!P0 IMAD.X R171, R197, 0x1, R171, P1 ;  /* 0x00000001c5ab8824 */ /* 0x000fe200008e06ab */
[----:B------:R-:W-:Y:S03]  /*5720*/  @!P0 IADD3 R170, P1, R2, R204, RZ ;  /* 0x000000cc02aa8210 */ /* 0x000fe60007f3e0ff */
[C---:B------:R-:W-:Y:S01]  /*5730*/  HMMA.16816.F32 R16, R136.reuse, R146, RZ ;  /* 0x000000928810723c */ /* 0x040fe200000018ff */
[----:B------:R-:W1:Y:S03]  /*5740*/  LDSM.16.M88.4 R144, [R133+0xc100] ;  /* 0x00c100008590783b */ /* 0x000e660000000200 */
[C---:B------:R-:W-:Y:S02]  /*5750*/  @!P0 IADD3.X R173, R171.reuse, R209, RZ, P1, !PT ;  /* 0x000000d1abad8210 */ /* 0x040fe40000ffe4ff */
[C---:B------:R-:W-:Y:S02]  /*5760*/  @!P0 LEA R172, P1, R170.reuse, c[0x0][0x1f8], 0x1 ;  /* 0x00007e00aaac8a11 */ /* 0x040fe400078208ff */
[C---:B---3--:R-:W-:Y:S04]  /*5770*/  HMMA.16816.F32 R20, R136.reuse, R148, RZ ;  /* 0x000000948814723c */ /* 0x048fe800000018ff */
[----:B------:R-:W-:Y:S02]  /*5780*/  @!P0 LEA.HI.X R173, R170, c[0x0][0x1fc], R173, 0x1, P1 ;  /* 0x00007f00aaad8a11 */ /* 0x000fe400008f0cad */
[C---:B------:R-:W-:Y:S02]  /*5790*/  @!P0 IADD3 R175, P1, R2.reuse, R229, RZ ;  /* 0x000000e502af8210 */ /* 0x040fe40007f3e0ff */
[C---:B------:R-:W-:Y:S01]  /*57a0*/  HMMA.16816.F32 R24, R136.reuse, R150, RZ ;  /* 0x000000968818723c */ /* 0x040fe200000018ff */
[----:B------:R-:W2:Y:S03]  /*57b0*/  LDSM.16.M88.4 R148, [R133+0xc900] ;  /* 0x00c900008594783b */ /* 0x000ea60000000200 */
[----:B------:R-:W-:Y:S02]  /*57c0*/  @!P0 IADD3.X R170, R171, R228, RZ, P1, !PT ;  /* 0x000000e4abaa8210 */ /* 0x000fe40000ffe4ff */
[C---:B------:R-:W-:Y:S02]  /*57d0*/  @!P0 LEA R174, P1, R175.reuse, c[0x0][0x1f8], 0x1 ;  /* 0x00007e00afae8a11 */ /* 0x040fe400078208ff */
[C---:B----4-:R-:W-:Y:S04]  /*57e0*/  HMMA.16816.F32 R28, R136.reuse, R152, RZ ;  /* 0x00000098881c723c */ /* 0x050fe800000018ff */
[----:B------:R-:W-:Y:S02]  /*57f0*/  @!P0 LEA.HI.X R175, R175, c[0x0][0x1fc], R170, 0x1, P1 ;  /* 0x00007f00afaf8a11 */ /* 0x000fe400008f0caa */
[----:B------:R-:W-:Y:S02]  /*5800*/  @!P0 IADD3 R2, P1, R2, R227, RZ ;  /* 0x000000e302028210 */ /* 0x000fe40007f3e0ff */
[----:B------:R-:W-:Y:S01]  /*5810*/  HMMA.16816.F32 R32, R136, R154, RZ ;  /* 0x0000009a8820723c */ /* 0x000fe200000018ff */
[----:B------:R-:W3:Y:S03]  /*5820*/  LDSM.16.M88.4 R136, [R133+0xd900] ;  /* 0x00d900008588783b */ /* 0x000ee60000000200 */
[----:B------:R-:W-:Y:S01]  /*5830*/  @!P0 IMAD.X R177, R171, 0x1, R226, P1 ;  /* 0x00000001abb18824 */ /* 0x000fe200008e06e2 */
[C---:B------:R-:W-:Y:S01]  /*5840*/  @!P0 LEA R176, P1, R2.reuse, c[0x0][0x1f8], 0x1 ;  /* 0x00007e0002b08a11 */ /* 0x040fe200078208ff */
[C---:B------:R-:W-:Y:S02]  /*5850*/  @!P0 IMAD R171, R215.reuse, 0x6000, R214 ;  /* 0x00006000d7ab8824 */ /* 0x040fe400078e02d6 */
[C---:B-1----:R-:W-:Y:S03]  /*5860*/  HMMA.16816.F32 R4, R140.reuse, R144, R4 ;  /* 0x000000908c04723c */ /* 0x042fe60000001804 */
[----:B------:R-:W-:Y:S01]  /*5870*/  @!PT LDS RZ, [RZ] ;  /* 0x00000000fffff984 */ /* 0x000fe20000000800 */
[----:B------:R-:W-:Y:S01]  /*5880*/  @!PT LDS RZ, [RZ] ;  /* 0x00000000fffff984 */ /* 0x000fe20000000800 */
[----:B------:R-:W-:Y:S01]  /*5890*/  @!PT LDS RZ, [RZ] ;  /* 0x00000000fffff984 */ /* 0x000fe20000000800 */
[----:B------:R1:W-:Y:S02]  /*58a0*/  @!P0 LDGSTS.E.BYPASS.LTC128B.128 [R171], [R166.64], !P5 ;  /* 0x00000000a6ab8fae */ /* 0x0003e4000e901d48 */
[----:B------:R-:W-:Y:S01]  /*58b0*/  @!P0 LEA.HI.X R177, R2, c[0x0][0x1fc], R177, 0x1, P1 ;  /* 0x00007f0002b18a11 */ /* 0x000fe200008f0cb1 */
[----:B------:R-:W-:Y:S02]  /*58c0*/  IMAD.IADD R2, R192, 0x1, R133 ;  /* 0x00000001c0027824 */ /* 0x000fe400078e0285 */
[C---:B------:R-:W-:Y:S02]  /*58d0*/  HMMA.16816.F32 R8, R140.reuse, R146, R8 ;  /* 0x000000928c08723c */ /* 0x040fe40000001808 */
[----:B------:R1:W-:Y:S06]  /*58e0*/  @!P0 LDGSTS.E.BYPASS.LTC128B.128 [R171+0x2000], [R164.64], !P4 ;  /* 0x02000000a4ab8fae */ /* 0x0003ec000e101d48 */
[C---:B--2---:R-:W-:Y:S01]  /*58f0*/  HMMA.16816.F32 R12, R140.reuse, R148, R12 ;  /* 0x000000948c0c723c */ /* 0x044fe2000000180c */
[----:B------:R2:W-:Y:S07]  /*5900*/  @!P0 LDGSTS.E.BYPASS.LTC128B.128 [R171+0x4000], [R168.64], !P6 ;  /* 0x04000000a8ab8fae */ /* 0x0005ee000f101d48 */
[C---:B------:R-:W-:Y:S01]  /*5910*/  HMMA.16816.F32 R16, R140.reuse, R150, R16 ;  /* 0x000000968c10723c */ /* 0x040fe20000001810 */
[----:B------:R2:W-:Y:S07]  /*5920*/  @!P0 LDGSTS.E.BYPASS.LTC128B.128 [R171+0x1000], [R172.64], !P5 ;  /* 0x01000000acab8fae */ /* 0x0005ee000e901d48 */
[C---:B------:R-:W-:Y:S01]  /*5930*/  HMMA.16816.F32 R20, R140.reuse, R156, R20 ;  /* 0x0000009c8c14723c */ /* 0x040fe20000001814 */
[----:B------:R2:W-:Y:S07]  /*5940*/  @!P0 LDGSTS.E.BYPASS.LTC128B.128 [R171+0x3000], [R174.64], !P4 ;  /* 0x03000000aeab8fae */ /* 0x0005ee000e101d48 */
[C---:B------:R-:W-:Y:S01]  /*5950*/  HMMA.16816.F32 R24, R140.reuse, R158, R24 ;  /* 0x0000009e8c18723c */ /* 0x040fe20000001818 */
[----:B------:R2:W-:Y:S02]  /*5960*/  @!P0 LDGSTS.E.BYPASS.LTC128B.128 [R171+0x5000], [R176.64], !P6 ;  /* 0x05000000b0ab8fae */ /* 0x0005e4000f101d48 */
[C---:B------:R-:W-:Y:S02]  /*5970*/  ISETP.GE.AND P0, PT, R215.reuse, 0x1, PT ;  /* 0x00000001d700780c */ /* 0x040fe40003f06270 */
[----:B------:R-:W-:Y:S03]  /*5980*/  IADD3 R215, R215, 0x1, RZ ;  /* 0x00000001d7d77810 */ /* 0x000fe60007ffe0ff */
[C---:B---3--:R-:W-:Y:S01]  /*5990*/  HMMA.16816.F32 R28, R140.reuse, R136, R28 ;  /* 0x000000888c1c723c */ /* 0x048fe2000000181c */
[----:B------:R-:W-:Y:S03]  /*59a0*/  LDSM.16.M88.4 R152, [R185] ;  /* 0x00000000b998783b */ /* 0x000fe60000000200 */
[----:B------:R-:W-:Y:S04]  /*59b0*/  SEL R215, R215, RZ, !P0 ;  /* 0x000000ffd7d77207 */ /* 0x000fe80004000000 */
[----:B------:R-:W-:Y:S01]  /*59c0*/  HMMA.16816.F32 R32, R140, R138, R32 ;  /* 0x0000008a8c20723c */ /* 0x000fe20000001820 */
[----:B------:R-:W3:Y:S07]  /*59d0*/  LDSM.16.M88.4 R160, [R0+0xc100] ;  /* 0x00c1000000a0783b */ /* 0x000eee0000000200 */
[----:B------:R-:W4:Y:S07]  /*59e0*/  LDSM.16.M88.4 R144, [R0+0xc900] ;  /* 0x00c900000090783b */ /* 0x000f2e0000000200 */
[----:B------:R-:W5:Y:S07]  /*59f0*/  LDSM.16.M88.4 R148, [R0+0xd100] ;  /* 0x00d100000094783b */ /* 0x000f6e0000000200 */
[----:B------:R-:W5:Y:S07]  /*5a00*/  LDSM.16.M88.4 R156, [R0+0xd900] ;  /* 0x00d90000009c783b */ /* 0x000f6e0000000200 */
[----:B-1----:R-:W-:Y:S07]  /*5a10*/  LDSM.16.M88.4 R164, [R184] ;  /* 0x00000000b8a4783b */ /* 0x002fee0000000200 */
[----:B--2---:R-:W1:Y:S01]  /*5a20*/  LDSM.16.M88.4 R168, [R2+0xc100] ;  /* 0x00c1000002a8783b */ /* 0x004e620000000200 */
[C---:B---3--:R-:W-:Y:S06]  /*5a30*/  HMMA.16816.F32 R4, R152.reuse, R160, R4 ;  /* 0x000000a09804723c */ /* 0x048fec0000001804 */
[----:B------:R-:W2:Y:S02]  /*5a40*/  LDSM.16.M88.4 R136, [R2+0xc900] ;  /* 0x00c900000288783b */ /* 0x000ea40000000200 */
[C---:B------:R-:W-:Y:S05]  /*5a50*/  HMMA.16816.F32 R8, R152.reuse, R162, R8 ;  /* 0x000000a29808723c */ /* 0x040fea0000001808 */
[----:B------:R-:W3:Y:S03]  /*5a60*/  LDSM.16.M88.4 R140, [R2+0xd100] ;  /* 0x00d10000028c783b */ /* 0x000ee60000000200 */
[C---:B----4-:R-:W-:Y:S04]  /*5a70*/  HMMA.16816.F32 R12, R152.reuse, R144, R12 ;  /* 0x00000090980c723c */ /* 0x050fe8000000180c */
[----:B------:R-:W-:Y:S04]  /*5a80*/  LDSM.16.M88.4 R160, [R188+UR4+0xf900] ;  /* 0x00f90004bca0783b */ /* 0x000fe80008000200 */
[C---:B------:R-:W-:Y:S03]  /*5a90*/  HMMA.16816.F32 R16, R152.reuse, R146, R16 ;  /* 0x000000929810723c */ /* 0x040fe60000001810 */
[----:B------:R-:W4:Y:S05]  /*5aa0*/  LDSM.16.M88.4 R144, [R2+0xd900] ;  /* 0x00d900000290783b */ /* 0x000f2a0000000200 */
        /* <DEDUP_REMOVED lines=9> */
[----:B------:R-:W1:Y:S07]  /*5b40*/  LDSM.16.M88.4 R156, [R188+UR4+0xe900] ;  /* 0x00e90004bc9c783b */ /* 0x000e6e0008000200 */
[C---:B------:R-:W-:Y:S01]  /*5b50*/  HMMA.16816.F32 R8, R164.reuse, R170, R8 ;  /* 0x000000aaa408723c */ /* 0x040fe20000001808 */
[----:B------:R-:W-:Y:S07]  /*5b60*/  LDSM.16.M88.4 R168, [R133+0xe100] ;  /* 0x00e1000085a8783b */ /* 0x000fee0000000200 */
[C---:B--2---:R-:W-:Y:S01]  /*5b70*/  HMMA.16816.F32 R12, R164.reuse, R136, R12 ;  /* 0x00000088a40c723c */ /* 0x044fe2000000180c */
[----:B------:R-:W-:Y:S07]  /*5b80*/  LDSM.16.M88.4 R180, [R188+UR4+0x10100] ;  /* 0x01010004bcb4783b */ /* 0x000fee0008000200 */
[C---:B------:R-:W-:Y:S01]  /*5b90*/  HMMA.16816.F32 R16, R164.reuse, R138, R16 ;  /* 0x0000008aa410723c */ /* 0x040fe20000001810 */
[----:B------:R-:W2:Y:S07]  /*5ba0*/  LDSM.16.M88.4 R136, [R188+UR4+0xf100] ;  /* 0x00f10004bc88783b */ /* 0x000eae0008000200 */
[C---:B---3--:R-:W-:Y:S01]  /*5bb0*/  HMMA.16816.F32 R20, R164.reuse, R140, R20 ;  /* 0x0000008ca414723c */ /* 0x048fe20000001814 */
[----:B------:R-:W0:Y:S07]  /*5bc0*/  LDGDEPBAR ;  /* 0x00000000000079af */ /* 0x000e2e0000000000 */
[C---:B------:R-:W-:Y:S01]  /*5bd0*/  HMMA.16816.F32 R24, R164.reuse, R142, R24 ;  /* 0x0000008ea418723c */ /* 0x040fe20000001818 */
[----:B------:R-:W3:Y:S07]  /*5be0*/  LDSM.16.M88.4 R140, [R186+0x4000] ;  /* 0x00400000ba8c783b */ /* 0x000eee0000000200 */
[C---:B----4-:R-:W-:Y:S08]  /*5bf0*/  HMMA.16816.F32 R28, R164.reuse, R144, R28 ;  /* 0x00000090a41c723c */ /* 0x050ff0000000181c */
        /* <DEDUP_REMOVED lines=11> */
[----:B------:R-:W1:Y:S07]  /*5cb0*/  LDSM.16.M88.4 R136, [R0+0xe900] ;  /* 0x00e900000088783b */ /* 0x000e6e0000000200 */
[C---:B------:R-:W-:Y:S08]  /*5cc0*/  HMMA.16816.F32 R28, R148.reuse, R160, R28 ;  /* 0x000000a0941c723c */ /* 0x040ff0000000181c */
[----:B------:R-:W-:Y:S01]  /*5cd0*/  HMMA.16816.F32 R32, R148, R162, R32 ;  /* 0x000000a29420723c */ /* 0x000fe20000001820 */
[----:B------:R-:W2:Y:S07]  /*5ce0*/  LDSM.16.M88.4 R148, [R0+0xf100] ;  /* 0x00f100000094783b */ /* 0x000eae0000000200 */
[C---:B---3--:R-:W-:Y:S01]  /*5cf0*/  HMMA.16816.F32 R4, R140.reuse, R168, R4 ;  /* 0x000000a88c04723c */ /* 0x048fe20000001804 */
[----:B------:R-:W-:Y:S07]  /*5d00*/  LDSM.16.M88.4 R160, [R184+0x4000] ;  /* 0x00400000b8a0783b */ /* 0x000fee0000000200 */
[C---:B------:R-:W-:Y:S01]  /*5d10*/  HMMA.16816.F32 R8, R140.reuse, R170, R8 ;  /* 0x000000aa8c08723c */ /* 0x040fe20000001808 */
[----:B------:R-:W3:Y:S07]  /*5d20*/  LDSM.16.M88.4 R168, [R2+0xe100] ;  /* 0x00e1000002a8783b */ /* 0x000eee0000000200 */
[C---:B------:R-:W-:Y:S08]  /*5d30*/  HMMA.16816.F32 R12, R140.reuse, R172, R12 ;  /* 0x000000ac8c0c723c */ /* 0x040ff0000000180c */
[C---:B------:R-:W-:Y:S01]  /*5d40*/  HMMA.16816.F32 R16, R140.reuse, R174, R16 ;  /* 0x000000ae8c10723c */ /* 0x040fe20000001810 */
[----:B------:R-:W-:Y:S07]  /*5d50*/  LDSM.16.M88.4 R172, [R190+0x8000] ;  /* 0x00800000beac783b */ /* 0x000fee0000000200 */
[C---:B----4-:R-:W-:Y:S08]  /*5d60*/  HMMA.16816.F32 R20, R140.reuse, R144, R20 ;  /* 0x000000908c14723c */ /* 0x050ff00000001814 */
[C---:B------:R-:W-:Y:S01]  /*5d70*/  HMMA.16816.F32 R24, R140.reuse, R146, R24 ;  /* 0x000000928c18723c */ /* 0x040fe20000001818 */
[----:B------:R-:W-:Y:S07]  /*5d80*/  LDSM.16.M88.4 R144, [R191+0xf100] ;  /* 0x00f10000bf90783b */ /* 0x000fee0000000200 */
        /* <DEDUP_REMOVED lines=10> */
[C---:B--2---:R-:W-:Y:S08]  /*5e30*/  HMMA.16816.F32 R20, R164.reuse, R148, R20 ;  /* 0x00000094a414723c */ /* 0x044ff00000001814 */
[C---:B------:R-:W-:Y:S01]  /*5e40*/  HMMA.16816.F32 R24, R164.reuse, R150, R24 ;  /* 0x00000096a418723c */ /* 0x040fe20000001818 */
[----:B------:R-:W2:Y:S07]  /*5e50*/  LDSM.16.M88.4 R148, [R188+UR4+0x11100] ;  /* 0x01110004bc94783b */ /* 0x000eae0008000200 */
[C---:B------:R-:W-:Y:S08]  /*5e60*/  HMMA.16816.F32 R28, R164.reuse, R156, R28 ;  /* 0x0000009ca41c723c */ /* 0x040ff0000000181c */
[----:B------:R-:W-:Y:S01]  /*5e70*/  HMMA.16816.F32 R32, R164, R158, R32 ;  /* 0x0000009ea420723c */ /* 0x000fe20000001820 */
[----:B------:R-:W1:Y:S07]  /*5e80*/  LDSM.16.M88.4 R156, [R188+UR4+0x11900] ;  /* 0x01190004bc9c783b */ /* 0x000e6e0008000200 */
[C---:B---3--:R-:W-:Y:S01]  /*5e90*/  HMMA.16816.F32 R4, R160.reuse, R168, R4 ;  /* 0x000000a8a004723c */ /* 0x048fe20000001804 */
[----:B------:R-:W3:Y:S07]  /*5ea0*/  LDSM.16.M88.4 R164, [R186+0x8000] ;  /* 0x00800000baa4783b */ /* 0x000eee0000000200 */
        /* <DEDUP_REMOVED lines=11> */
[----:B------:R-:W3:Y:S01]  /*5f60*/  LDSM.16.M88.4 R160, [R185+0x8000] ;  /* 0x00800000b9a0783b */ /* 0x000ee20000000200 */
        /* <DEDUP_REMOVED lines=9> */
[C---:B------:R-:W-:Y:S08]  /*6000*/  HMMA.16816.F32 R28, R172.reuse, R156, R28 ;  /* 0x0000009cac1c723c */ /* 0x040ff0000000181c */
[----:B------:R-:W-:Y:S01]  /*6010*/  HMMA.16816.F32 R32, R172, R158, R32 ;  /* 0x0000009eac20723c */ /* 0x000fe20000001820 */
[----:B------:R-:W1:Y:S07]  /*6020*/  LDSM.16.M88.4 R156, [R0+0x11900] ;  /* 0x01190000009c783b */ /* 0x000e6e0000000200 */
[----:B------:R-:W1:Y:S01]  /*6030*/  LDSM.16.M88.4 R172, [R184+0x8000] ;  /* 0x00800000b8ac783b */ /* 0x000e620000000200 */
[C---:B---3--:R-:W-:Y:S08]  /*6040*/  HMMA.16816.F32 R4, R164.reuse, R176, R4 ;  /* 0x000000b0a404723c */ /* 0x048ff00000001804 */
[C---:B------:R-:W-:Y:S08]  /*6050*/  HMMA.16816.F32 R8, R164.reuse, R178, R8 ;  /* 0x000000b2a408723c */ /* 0x040ff00000001808 */
[C---:B----4-:R-:W-:Y:S08]  /*6060*/  HMMA.16816.F32 R12, R164.reuse, R140, R12 ;  /* 0x0000008ca40c723c */ /* 0x050ff0000000180c */
[C---:B------:R-:W-:Y:S01]  /*6070*/  HMMA.16816.F32 R16, R164.reuse, R142, R16 ;  /* 0x0000008ea410723c */ /* 0x040fe20000001810 */
[----:B------:R-:W-:Y:S07]  /*6080*/  LDSM.16.M88.4 R140, [R191+0x11100] ;  /* 0x01110000bf8c783b */ /* 0x000fee0000000200 */
[C---:B------:R-:W-:Y:S08]  /*6090*/  HMMA.16816.F32 R20, R164.reuse, R144, R20 ;  /* 0x00000090a414723c */ /* 0x040ff00000001814 */
        /* <DEDUP_REMOVED lines=8> */
[C---:B--2---:R-:W-:Y:S08]  /*6120*/  HMMA.16816.F32 R20, R160.reuse, R148, R20 ;  /* 0x00000094a014723c */ /* 0x044ff00000001814 */
        /* <DEDUP_REMOVED lines=32> */
[----:B------:R2:W1:Y:S01]  /*6330*/  MUFU.TANH R232, R240 ;  /* 0x000000f000e87308 */ /* 0x0004620000002400 */
[----:B------:R-:W5:Y:S02]  /*6340*/  SHFL.IDX PT, R173, R249, RZ, 0x1c1f ;  /* 0x001c1ffff9ad7589 */ /* 0x000f6400000e0000 */
        /* <DEDUP_REMOVED lines=12> */
[----:B------:R-:W-:Y:S01]  /*6410*/  FMUL.FTZ R239, R30, c[0x0][0x320] ;  /* 0x0000c8001eef7a20 */ /* 0x000fe20000410000 */
[-C--:B-----5:R-:W-:Y:S01]  /*6420*/  IADD3 R248, R246, R173.reuse, RZ ;  /* 0x000000adf6f87210 */ /* 0x0a0fe20007ffe0ff */
[----:B------:R-:W-:Y:S01]  /*6430*/  FMUL.FTZ R238, R31, c[0x0][0x320] ;  /* 0x0000c8001fee7a20 */ /* 0x000fe20000410000 */
[----:B------:R-:W-:Y:S01]  /*6440*/  IADD3 R247, R245, R173, RZ ;  /* 0x000000adf5f77210 */ /* 0x000fe20007ffe0ff */
[----:B------:R-:W-:Y:S01]  /*6450*/  FMUL.FTZ R243, R32, c[0x0][0x320] ;  /* 0x0000c80020f37a20 */ /* 0x000fe20000410000 */
[----:B------:R-:W1:Y:S01]  /*6460*/  MUFU.TANH R176, R176 ;  /* 0x000000b000b07308 */ /* 0x000e620000002400 */
[----:B------:R-:W-:Y:S02]  /*6470*/  FMUL.FTZ R242, R33, c[0x0][0x320] ;  /* 0x0000c80021f27a20 */ /* 0x000fe40000410000 */
[----:B------:R-:W-:Y:S02]  /*6480*/  FMUL.FTZ R241, R34, c[0x0][0x320] ;  /* 0x0000c80022f17a20 */ /* 0x000fe40000410000 */
[----:B--2---:R-:W-:Y:S05]  /*6490*/  FMUL.FTZ R240, R35, c[0x0][0x320] ;  /* 0x0000c80023f07a20 */ /* 0x004fea0000410000 */
        /* <DEDUP_REMOVED lines=24> */
[----:B------:R-:W-:-:S05]  /*6620*/  @!P3 BRA `(.L_x_882) ;  /* 0x000001800000b947 */ /* 0x000fca0003800000 */
[----:B--234-:R-:W-:Y:S01]  /*6630*/  IADD3 R5, -R203, R194, R173 ;  /* 0x000000c2cb057210 */ /* 0x01cfe20007ffe1ad */
[----:B------:R-:W-:Y:S03]  /*6640*/  BSSY B0, `(.L_x_883) ;  /* 0x0000011000007945 */ /* 0x000fe60003800000 */
        /* <DEDUP_REMOVED lines=11> */
.L_x_884:
[----:B------:R-:W-:Y:S04]  /*6700*/  MOV R0, c[0x0][0x32c] ;  /* 0x0000cb0000007a02 */ /* 0x000fe80000000f00 */
[----:B------:R-:W-:Y:S11]  /*6710*/  ISETP.NE.AND P0, PT, R0, 0x1, PT ;  /* 0x000000010000780c */ /* 0x000ff60003f05270 */
[----:B------:R-:W-:Y:S02]  /*6720*/  @!UPT UIADD3 URZ, URZ, URZ, URZ ;  /* 0x0000003f3f3ff290 */ /* 0x000fe4000fffe03f */
[----:B------:R-:W-:Y:S05]  /*6730*/  @P0 IMAD.HI.U32 R0, R5, c[0x0][0x330], RZ ;  /* 0x0000cc0005000a27 */ /* 0x000fea00078e00ff */
[----:B------:R-:W-:Y:S02]  /*6740*/  @P0 SHF.R.U32.HI R5, RZ, c[0x0][0x334], R0 ;  /* 0x0000cd00ff050a19 */ /* 0x000fe40000011600 */
.L_x_885:
[----:B------:R-:W-:Y:S05]  /*6750*/  BSYNC B0 ;  /* 0x0000000000007941 */ /* 0x000fea0003800000 */
.L_x_883:
[----:B------:R-:W-:Y:S04]  /*6760*/  IMAD R0, R5, c[0x0][0x32c], -R244 ;  /* 0x0000cb0005007a24 */ /* 0x000fe800078e0af4 */
[----:B------:R-:W-:Y:S05]  /*6770*/  IMAD.IADD R0, R0, 0x1, -R211 ;  /* 0x0000000100007824 */ /* 0x000fea00078e0ad3 */
[----:B------:R-:W-:Y:S02]  /*6780*/  IADD3 R5, R0, c[0x0][0x32c], RZ ;  /* 0x0000cb0000057a10 */ /* 0x000fe40007ffe0ff */
[----:B------:R-:W-:Y:S02]  /*6790*/  IMNMX R247, R247, R0, !PT ;  /* 0x00000000f7f77217 */ /* 0x000fe40007800200 */
[----:B------:R-:W-:Y:S02]  /*67a0*/  IMNMX R248, R248, R5, PT ;  /* 0x00000005f8f87217 */ /* 0x000fe40003800200 */
.L_x_882:
[----:B--234-:R-:W-:Y:S01]  /*67b0*/  ISETP.GT.AND P2, PT, R220, -0x1, PT ;  /* 0xffffffffdc00780c */ /* 0x01cfe20003f44270 */
[----:B------:R-:W2:Y:S03]  /*67c0*/  SHFL.IDX PT, R0, R249, 0x1, 0x1c1f ;  /* 0x003c1f00f9007f89 */ /* 0x000ea600000e0000 */
[----:B------:R-:W-:Y:S04]  /*67d0*/  ISETP.GT.AND P0, PT, R247, RZ, P2 ;  /* 0x000000fff700720c */ /* 0x000fe80001704270 */
[C---:B------:R-:W-:Y:S04]  /*67e0*/  ISETP.LT.OR P0, PT, R248.reuse, 0x1, P0 ;  /* 0x00000001f800780c */ /* 0x040fe80000701670 */
[----:B------:R-:W-:Y:S02]  /*67f0*/  FSEL R9, R165, -INF , !P0 ;  /* 0xff800000a5097808 */ /* 0x000fe40004000000 */
[----:B------:R-:W-:Y:S04]  /*6800*/  ISETP.GT.AND P0, PT, R247, 0x1, P2 ;  /* 0x00000001f700780c */ /* 0x000fe80001704270 */
[----:B------:R-:W-:Y:S04]  /*6810*/  ISETP.LT.OR P0, PT, R248, 0x2, P0 ;  /* 0x00000002f800780c */ /* 0x000fe80000701670 */
[----:B------:R-:W-:Y:S02]  /*6820*/  FSEL R5, R167, -INF , !P0 ;  /* 0xff800000a7057808 */ /* 0x000fe40004000000 */
[----:B------:R-:W-:Y:S01]  /*6830*/  ISETP.GT.AND P0, PT, R247, 0x8, P2 ;  /* 0x00000008f700780c */ /* 0x000fe20001704270 */
[--C-:B--2---:R-:W-:Y:S02]  /*6840*/  IMAD.IADD R246, R246, 0x1, R0.reuse ;  /* 0x00000001f6f67824 */ /* 0x104fe400078e0200 */
[----:B------:R-:W-:Y:S01]  /*6850*/  IMAD.IADD R245, R245, 0x1, R0 ;  /* 0x00000001f5f57824 */ /* 0x000fe200078e0200 */
[C---:B------:R-:W-:Y:S04]  /*6860*/  ISETP.LT.OR P0, PT, R248.reuse, 0x9, P0 ;  /* 0x00000009f800780c */ /* 0x040fe80000701670 */
[----:B-1----:R-:W-:Y:S02]  /*6870*/  FSEL R169, R169, -INF , !P0 ;  /* 0xff800000a9a97808 */ /* 0x002fe40004000000 */
[C---:B------:R-:W-:Y:S04]  /*6880*/  ISETP.GT.AND P0, PT, R247.reuse, 0x9, P2 ;  /* 0x00000009f700780c */ /* 0x040fe80001704270 */
[----:B------:R-:W-:Y:S04]  /*6890*/  ISETP.LT.OR P0, PT, R248, 0xa, P0 ;  /* 0x0000000af800780c */ /* 0x000fe80000701670 */
[----:B------:R-:W-:Y:S02]  /*68a0*/  FSEL R7, R176, -INF , !P0 ;  /* 0xff800000b0077808 */ /* 0x000fe40004000000 */
[----:B------:R-:W-:Y:S04]  /*68b0*/  ISETP.GT.AND P0, PT, R247, 0x10, P2 ;  /* 0x00000010f700780c */ /* 0x000fe80001704270 */
[C---:B------:R-:W-:Y:S04]  /*68c0*/  ISETP.LT.OR P0, PT, R248.reuse, 0x11, P0 ;  /* 0x00000011f800780c */ /* 0x040fe80000701670 */
[----:B------:R-:W-:Y:S02]  /*68d0*/  FSEL R165, R181, -INF , !P0 ;  /* 0xff800000b5a57808 */ /* 0x000fe40004000000 */
[----:B------:R-:W-:Y:S04]  /*68e0*/  ISETP.GT.AND P0, PT, R247, 0x11, P2 ;  /* 0x00000011f700780c */ /* 0x000fe80001704270 */
[C---:B------:R-:W-:Y:S04]  /*68f0*/  ISETP.LT.OR P0, PT, R248.reuse, 0x12, P0 ;  /* 0x00000012f800780c */ /* 0x040fe80000701670 */
[----:B------:R-:W-:Y:S02]  /*6900*/  FSEL R167, R177, -INF , !P0 ;  /* 0xff800000b1a77808 */ /* 0x000fe40004000000 */
[C---:B------:R-:W-:Y:S04]  /*6910*/  ISETP.GT.AND P0, PT, R247.reuse, 0x18, P2 ;  /* 0x00000018f700780c */ /* 0x040fe80001704270 */
[----:B------:R-:W-:Y:S04]  /*6920*/  ISETP.LT.OR P0, PT, R248, 0x19, P0 ;  /* 0x00000019f800780c */ /* 0x000fe80000701670 */
[----:B------:R-:W-:Y:S02]  /*6930*/  FSEL R143, R182, -INF , !P0 ;  /* 0xff800000b68f7808 */ /* 0x000fe40004000000 */
[C---:B------:R-:W-:Y:S04]  /*6940*/  ISETP.GT.AND P0, PT, R247.reuse, 0x19, P2 ;  /* 0x00000019f700780c */ /* 0x040fe80001704270 */
[----:B------:R-:W-:Y:S04]  /*6950*/  ISETP.LT.OR P0, PT, R248, 0x1a, P0 ;  /* 0x0000001af800780c */ /* 0x000fe80000701670 */
        /* <DEDUP_REMOVED lines=22> */
[----:B------:R-:W-:Y:S04]  /*6ac0*/  ISETP.GT.AND P0, PT, R247, 0x39, P2 ;  /* 0x00000039f700780c */ /* 0x000fe80001704270 */
[----:B------:R-:W-:Y:S04]  /*6ad0*/  ISETP.LT.OR P0, PT, R248, 0x3a, P0 ;  /* 0x0000003af800780c */ /* 0x000fe80000701670 */
[----:B------:R-:W-:Y:S01]  /*6ae0*/  FSEL R147, R242, -INF , !P0 ;  /* 0xff800000f2937808 */ /* 0x000fe20004000000 */
[----:B------:R-:W-:-:S05]  /*6af0*/  @!P3 BRA `(.L_x_886) ;  /* 0x000001800000b947 */ /* 0x000fca0003800000 */
[----:B------:R-:W-:Y:S01]  /*6b00*/  IADD3 R11, -R203, R194, R0 ;  /* 0x000000c2cb0b7210 */ /* 0x000fe20007ffe100 */
        /* <DEDUP_REMOVED lines=12> */
.L_x_888:
[----:B------:R-:W-:Y:S04]  /*6bd0*/  MOV R0, c[0x0][0x32c] ;  /* 0x0000cb0000007a02 */ /* 0x000fe80000000f00 */
[----:B------:R-:W-:Y:S11]  /*6be0*/  ISETP.NE.AND P0, PT, R0, 0x1, PT ;  /* 0x000000010000780c */ /* 0x000ff60003f05270 */
[----:B------:R-:W-:Y:S02]  /*6bf0*/  @!UPT UIADD3 URZ, URZ, URZ, URZ ;  /* 0x0000003f3f3ff290 */ /* 0x000fe4000fffe03f */
[----:B------:R-:W-:Y:S05]  /*6c00*/  @P0 IMAD.HI.U32 R0, R11, c[0x0][0x330], RZ ;  /* 0x0000cc000b000a27 */ /* 0x000fea00078e00ff */
[----:B------:R-:W-:Y:S02]  /*6c10*/  @P0 SHF.R.U32.HI R11, RZ, c[0x0][0x334], R0 ;  /* 0x0000cd00ff0b0a19 */ /* 0x000fe40000011600 */
.L_x_889:
[----:B------:R-:W-:Y:S05]  /*6c20*/  BSYNC B0 ;  /* 0x0000000000007941 */ /* 0x000fea0003800000 */
.L_x_887:
[----:B------:R-:W-:Y:S04]  /*6c30*/  IMAD R244, R11, c[0x0][0x32c], -R244 ;  /* 0x0000cb000bf47a24 */ /* 0x000fe800078e0af4 */
[----:B------:R-:W-:Y:S05]  /*6c40*/  IMAD.IADD R244, R244, 0x1, -R211 ;  /* 0x00000001f4f47824 */ /* 0x000fea00078e0ad3 */
[----:B------:R-:W-:Y:S02]  /*6c50*/  IADD3 R11, R244, c[0x0][0x32c], RZ ;  /* 0x0000cb00f40b7a10 */ /* 0x000fe40007ffe0ff */
[----:B------:R-:W-:Y:S02]  /*6c60*/  IMNMX R245, R245, R244, !PT ;  /* 0x000000f4f5f57217 */ /* 0x000fe40007800200 */
[----:B------:R-:W-:Y:S02]  /*6c70*/  IMNMX R246, R246, R11, PT ;  /* 0x0000000bf6f67217 */ /* 0x000fe40003800200 */
.L_x_886:
[----:B------:R-:W-:Y:S01]  /*6c80*/  ISETP.GT.AND P0, PT, R245, RZ, P2 ;  /* 0x000000fff500720c */ /* 0x000fe20001704270 */
[----:B------:R-:W-:Y:S04]  /*6c90*/  DEPBAR.LE SB0, 0x2 ;  /* 0x000080800000791a */ /* 0x000fe80000000000 */
[----:B------:R-:W-:Y:S01]  /*6ca0*/  BAR.SYNC.DEFER_BLOCKING 0x0 ;  /* 0x0000000000007b1d */ /* 0x000fe20000010000 */
[----:B------:R-:W-:Y:S01]  /*6cb0*/  ISETP.LT.OR P0, PT, R246, 0x1, P0 ;  /* 0x00000001f600780c */ /* 0x000fe20000701670 */
[----:B------:R-:W-:Y:S01]  /*6cc0*/  UIADD3 UR7, UR5, 0x1, URZ ;  /* 0x0000000105077890 */ /* 0x000fe2000fffe03f */
[----:B------:R-:W-:Y:S01]  /*6cd0*/  FMNMX.FTZ R0, R9, R132, !PT ;  /* 0x0000008409007209 */ /* 0x000fe20007810000 */
[----:B------:R-:W-:Y:S01]  /*6ce0*/  UISETP.GE.AND UP0, UPT, UR5, 0x1, UPT ;  /* 0x000000010500788c */ /* 0x000fe2000bf06270 */
[----:B------:R-:W-:Y:S02]  /*6cf0*/  FSEL R8, R2, -INF , !P0 ;  /* 0xff80000002087808 */ /* 0x000fe40004000000 */
[----:B------:R-:W-:Y:S01]  /*6d00*/  ISETP.GT.AND P0, PT, R245, 0x1, P2 ;  /* 0x00000001f500780c */ /* 0x000fe20001704270 */
[----:B------:R-:W-:Y:S01]  /*6d10*/  USEL UR5, UR7, URZ, !UP0 ;  /* 0x0000003f07057287 */ /* 0x000fe2000c000000 */
[----:B------:R-:W-:Y:S02]  /*6d20*/  FMNMX.FTZ R0, R5, R0, !PT ;  /* 0x0000000005007209 */ /* 0x000fe40007810000 */
[----:B------:R-:W-:Y:S02]  /*6d30*/  ISETP.LT.OR P0, PT, R246, 0x2, P0 ;  /* 0x00000002f600780c */ /* 0x000fe40000701670 */
[----:B------:R-:W-:Y:S02]  /*6d40*/  FMNMX.FTZ R0, R169, R0, !PT ;  /* 0x00000000a9007209 */ /* 0x000fe40007810000 */
[----:B------:R-:W-:Y:S02]  /*6d50*/  FSEL R6, R164, -INF , !P0 ;  /* 0xff800000a4067808 */ /* 0x000fe40004000000 */
[----:B------:R-:W-:Y:S02]  /*6d60*/  ISETP.GT.AND P0, PT, R245, 0x8, P2 ;  /* 0x00000008f500780c */ /* 0x000fe40001704270 */
[----:B------:R-:W-:Y:S02]  /*6d70*/  FMNMX.FTZ R0, R7, R0, !PT ;  /* 0x0000000007007209 */ /* 0x000fe40007810000 */
[----:B------:R-:W-:Y:S02]  /*6d80*/  ISETP.LT.OR P0, PT, R246, 0x9, P0 ;  /* 0x00000009f600780c */ /* 0x000fe40000701670 */
[----:B------:R-:W-:Y:S01]  /*6d90*/  FMNMX.FTZ R0, R165, R0, !PT ;  /* 0x00000000a5007209 */ /* 0x000fe20007810000 */
[----:B------:R-:W-:Y:S01]  /*6da0*/  LDSM.16.MT88.4 R28, [R134+UR4+0x100] ;  /* 0x00010004861c783b */ /* 0x000fe20008004200 */
[----:B------:R-:W-:Y:S02]  /*6db0*/  FSEL R166, R166, -INF , !P0 ;  /* 0xff800000a6a67808 */ /* 0x000fe40004000000 */
[----:B------:R-:W-:Y:S02]  /*6dc0*/  ISETP.GT.AND P0, PT, R245, 0x9, P2 ;  /* 0x00000009f500780c */ /* 0x000fe40001704270 */
[----:B------:R-:W-:Y:S02]  /*6dd0*/  FMNMX.FTZ R0, R167, R0, !PT ;  /* 0x00000000a7007209 */ /* 0x000fe40007810000 */
[----:B------:R-:W-:Y:S02]  /*6de0*/  ISETP.LT.OR P0, PT, R246, 0xa, P0 ;  /* 0x0000000af600780c */ /* 0x000fe40000701670 */
[----:B------:R-:W-:Y:S02]  /*6df0*/  FMNMX.FTZ R0, R143, R0, !PT ;  /* 0x000000008f007209 */ /* 0x000fe40007810000 */
        /* <DEDUP_REMOVED lines=45> */
[----:B------:R-:W-:Y:S01]  /*70d0*/  FMNMX.FTZ R13, R176, R13, !PT ;  /* 0x0000000db00d7209 */ /* 0x000fe20007810000 */
[----:B------:R-:W1:Y:S01]  /*70e0*/  SHFL.BFLY PT, R11, R0, 0x2, 0x1f ;  /* 0x0c401f00000b7f89 */ /* 0x000e6200000e0000 */
[----:B------:R-:W-:Y:S02]  /*70f0*/  FSEL R150, R239, -INF , !P0 ;  /* 0xff800000ef967808 */ /* 0x000fe40004000000 */
[----:B------:R-:W-:Y:S02]  /*7100*/  FMNMX.FTZ R13, R174, R13, !PT ;  /* 0x0000000dae0d7209 */ /* 0x000fe40007810000 */
[C---:B------:R-:W-:Y:S02]  /*7110*/  ISETP.GT.AND P0, PT, R245.reuse, 0x31, P2 ;  /* 0x00000031f500780c */ /* 0x040fe40001704270 */
[----:B------:R-:W-:Y:S02]  /*7120*/  FMNMX.FTZ R13, R154, R13, !PT ;  /* 0x0000000d9a0d7209 */ /* 0x000fe40007810000 */
[----:B------:R-:W-:Y:S02]  /*7130*/  ISETP.LT.OR P0, PT, R246, 0x32, P0 ;  /* 0x00000032f600780c */ /* 0x000fe40000701670 */
[C---:B------:R-:W-:Y:S02]  /*7140*/  ISETP.GT.AND P1, PT, R245.reuse, 0x38, P2 ;  /* 0x00000038f500780c */ /* 0x040fe40001724270 */
        /* <DEDUP_REMOVED lines=17> */
[----:B------:R-:W-:Y:S01]  /*7260*/  FMUL.FTZ R152, R2, c[0x0][0x2d0] ;  /* 0x0000b40002987a20 */ /* 0x000fe20000410000 */
[----:B--2---:R-:W-:Y:S04]  /*7270*/  FMNMX.FTZ R11, R15, R0, !PT ;  /* 0x000000000f0b7209 */ /* 0x004fe80007810000 */
[----:B------:R-:W-:Y:S01]  /*7280*/  FSEL R152, R152, RZ, P0 ;  /* 0x000000ff98987208 */ /* 0x000fe20000000000 */
[----:B------:R-:W-:Y:S04]  /*7290*/  LDSM.16.MT88.4 R12, [R135+UR4+0x100] ;  /* 0x00010004870c783b */ /* 0x000fe80008004200 */
[--C-:B------:R-:W-:Y:S01]  /*72a0*/  FFMA.FTZ R159, R5, c[0x0][0x2d0], -R152.reuse ;  /* 0x0000b400059f7a23 */ /* 0x100fe20000010898 */
[----:B------:R-:W-:Y:S01]  /*72b0*/  FSEL R5, R2, RZ, P0 ;  /* 0x000000ff02057208 */ /* 0x000fe20000000000 */
[--C-:B------:R-:W-:Y:S02]  /*72c0*/  FFMA.FTZ R162, R9, c[0x0][0x2d0], -R152.reuse ;  /* 0x0000b40009a27a23 */ /* 0x100fe40000010898 */
[----:B------:R-:W1:Y:S01]  /*72d0*/  SHFL.BFLY PT, R0, R11, 0x1, 0x1f ;  /* 0x0c201f000b007f89 */ /* 0x000e6200000e0000 */
[----:B------:R-:W-:Y:S01]  /*72e0*/  FFMA.FTZ R160, R169, c[0x0][0x2d0], -R152 ;  /* 0x0000b400a9a07a23 */ /* 0x000fe20000010898 */
[----:B------:R-:W-:Y:S01]  /*72f0*/  MUFU.EX2 R159, R159 ;  /* 0x0000009f009f7308 */ /* 0x000fe20000000800 */
[----:B------:R-:W-:Y:S02]  /*7300*/  FADD.FTZ R4, -R5, R132 ;  /* 0x0000008405047221 */ /* 0x000fe40000010100 */
[--C-:B------:R-:W-:Y:S02]  /*7310*/  FFMA.FTZ R157, R7, c[0x0][0x2d0], -R152.reuse ;  /* 0x0000b400079d7a23 */ /* 0x100fe40000010898 */
[----:B------:R-:W-:Y:S02]  /*7320*/  FMUL.FTZ R132, R4, c[0x0][0x2d0] ;  /* 0x0000b40004847a20 */ /* 0x000fe40000410000 */
[--C-:B------:R-:W-:Y:S02]  /*7330*/  FFMA.FTZ R182, R155, c[0x0][0x2d0], -R152.reuse ;  /* 0x0000b4009bb67a23 */ /* 0x100fe40000010898 */
[--C-:B------:R-:W-:Y:S01]  /*7340*/  FFMA.FTZ R181, R151, c[0x0][0x2d0], -R152.reuse ;  /* 0x0000b40097b57a23 */ /* 0x100fe20000010898 */
[----:B------:R-:W2:Y:S01]  /*7350*/  MUFU.EX2 R162, R162 ;  /* 0x000000a200a27308 */ /* 0x000ea20000000800 */
[--C-:B------:R-:W-:Y:S02]  /*7360*/  FFMA.FTZ R183, R149, c[0x0][0x2d0], -R152.reuse ;  /* 0x0000b40095b77a23 */ /* 0x100fe40000010898 */
[--C-:B------:R-:W-:Y:S02]  /*7370*/  FFMA.FTZ R165, R165, c[0x0][0x2d0], -R152.reuse ;  /* 0x0000b400a5a57a23 */ /* 0x100fe40000010898 */
[--C-:B------:R-:W-:Y:S02]  /*7380*/  FFMA.FTZ R173, R173, c[0x0][0x2d0], -R152.reuse ;  /* 0x0000b400adad7a23 */ /* 0x100fe40000010898 */
[--C-:B------:R-:W-:Y:S02]  /*7390*/  FFMA.FTZ R180, R177, c[0x0][0x2d0], -R152.reuse ;  /* 0x0000b400b1b47a23 */ /* 0x100fe40000010898 */
[--C-:B------:R-:W-:Y:S01]  /*73a0*/  FFMA.FTZ R175, R175, c[0x0][0x2d0], -R152.reuse ;  /* 0x0000b400afaf7a23 */ /* 0x100fe20000010898 */
[----:B------:R-:W-:Y:S01]  /*73b0*/  MUFU.EX2 R160, R160 ;  /* 0x000000a000a07308 */ /* 0x000fe20000000800 */
[----:B-1----:R-:W-:Y:S04]  /*73c0*/  FMNMX.FTZ R0, R11, R0, !PT ;  /* 0x000000000b007209 */ /* 0x002fe80007810000 */
[C---:B------:R-:W-:Y:S01]  /*73d0*/  FSETP.NEU.FTZ.AND P0, PT, R0.reuse, -INF , PT ;  /* 0xff8000000000780b */ /* 0x040fe20003f1d000 */
[C---:B------:R-:W-:Y:S03]  /*73e0*/  FMUL.FTZ R145, R0.reuse, c[0x0][0x2d0] ;  /* 0x0000b40000917a20 */ /* 0x040fe60000410000 */
[----:B------:R-:W-:Y:S01]  /*73f0*/  FSEL R4, R0, RZ, P0 ;  /* 0x000000ff00047208 */ /* 0x000fe20000000000 */
[----:B------:R-:W1:Y:S01]  /*7400*/  MUFU.EX2 R157, R157 ;  /* 0x0000009d009d7308 */ /* 0x000e620000000800 */
[----:B------:R-:W-:Y:S02]  /*7410*/  FSEL R145, R145, RZ, P0 ;  /* 0x000000ff91917208 */ /* 0x000fe40000000000 */
[----:B--2---:R-:W-:Y:S01]  /*7420*/  F2FP.PACK_AB R136, R159, R162 ;  /* 0x000000a29f88723e */ /* 0x004fe200000000ff */
[----:B------:R-:W-:Y:S02]  /*7430*/  FADD.FTZ R4, -R4, R3 ;  /* 0x0000000304047221 */ /* 0x000fe40000010100 */
[--C-:B------:R-:W-:Y:S02]  /*7440*/  FFMA.FTZ R164, R8, c[0x0][0x2d0], -R145.reuse ;  /* 0x0000b40008a47a23 */ /* 0x100fe40000010891 */
[--C-:B------:R-:W-:Y:S02]  /*7450*/  FFMA.FTZ R163, R6, c[0x0][0x2d0], -R145.reuse ;  /* 0x0000b40006a37a23 */ /* 0x100fe40000010891 */
[--C-:B------:R-:W-:Y:S01]  /*7460*/  FFMA.FTZ R158, R166, c[0x0][0x2d0], -R145.reuse ;  /* 0x0000b400a69e7a23 */ /* 0x100fe20000010891 */
[----:B------:R-:W2:Y:S01]  /*7470*/  MUFU.EX2 R132, R132 ;  /* 0x0000008400847308 */ /* 0x000ea20000000800 */
[--C-:B------:R-:W-:Y:S02]  /*7480*/  FFMA.FTZ R161, R168, c[0x0][0x2d0], -R145.reuse ;  /* 0x0000b400a8a17a23 */ /* 0x100fe40000010891 */
[----:B------:R-:W-:Y:S01]  /*7490*/  FMUL.FTZ R3, R4, c[0x0][0x2d0] ;  /* 0x0000b40004037a20 */ /* 0x000fe20000410000 */
[----:B------:R-:W-:Y:S01]  /*74a0*/  IADD3 R4, R135, UR4, RZ ;  /* 0x0000000487047c10 */ /* 0x000fe2000fffe0ff */
[--C-:B------:R-:W-:Y:S02]  /*74b0*/  FFMA.FTZ R168, R141, c[0x0][0x2d0], -R152.reuse ;  /* 0x0000b4008da87a23 */ /* 0x100fe40000010898 */
[--C-:B------:R-:W-:Y:S01]  /*74c0*/  FFMA.FTZ R171, R142, c[0x0][0x2d0], -R145.reuse ;  /* 0x0000b4008eab7a23 */ /* 0x100fe20000010891 */
[----:B------:R-:W-:Y:S01]  /*74d0*/  IADD3 R133, R187, R4, RZ ;  /* 0x00000004bb857210 */ /* 0x000fe20007ffe0ff */
[--C-:B------:R-:W-:Y:S01]  /*74e0*/  FFMA.FTZ R179, R154, c[0x0][0x2d0], -R145.reuse ;  /* 0x0000b4009ab37a23 */ /* 0x100fe20000010891 */
[----:B------:R-:W-:Y:S01]  /*74f0*/  MUFU.EX2 R164, R164 ;  /* 0x000000a400a47308 */ /* 0x000fe20000000800 */
[--C-:B------:R-:W-:Y:S02]  /*7500*/  FFMA.FTZ R191, R150, c[0x0][0x2d0], -R145.reuse ;  /* 0x0000b40096bf7a23 */ /* 0x100fe40000010891 */
[----:B------:R-:W3:Y:S01]  /*7510*/  LDSM.16.MT88.4 R20, [R133+0x100] ;  /* 0x000100008514783b */ /* 0x000ee20000004200 */
[----:B-1----:R-:W-:Y:S01]  /*7520*/  F2FP.PACK_AB R138, R157, R160 ;  /* 0x000000a09d8a723e */ /* 0x002fe200000000ff */
[--C-:B------:R-:W-:Y:S02]  /*7530*/  FFMA.FTZ R232, R148, c[0x0][0x2d0], -R145.reuse ;  /* 0x0000b40094e87a23 */ /* 0x100fe40000010891 */
[--C-:B------:R-:W-:Y:S02]  /*7540*/  FFMA.FTZ R233, R146, c[0x0][0x2d0], -R145.reuse ;  /* 0x0000b40092e97a23 */ /* 0x100fe40000010891 */
[--C-:B------:R-:W-:Y:S01]  /*7550*/  FFMA.FTZ R166, R167, c[0x0][0x2d0], -R152.reuse ;  /* 0x0000b400a7a67a23 */ /* 0x100fe20000010898 */
[----:B------:R-:W1:Y:S01]  /*7560*/  MUFU.EX2 R163, R163 ;  /* 0x000000a300a37308 */ /* 0x000e620000000800 */
[----:B------:R-:W-:Y:S01]  /*7570*/  LDSM.16.MT88.4 R148, [R135+UR4+0x3900] ;  /* 0x003900048794783b */ /* 0x000fe20008004200 */
[--C-:B------:R-:W-:Y:S02]  /*7580*/  FFMA.FTZ R167, R143, c[0x0][0x2d0], -R152.reuse ;  /* 0x0000b4008fa77a23 */ /* 0x100fe40000010898 */
[C---:B--2---:R-:W-:Y:S02]  /*7590*/  FMUL.FTZ R4, R132.reuse, R128 ;  /* 0x0000008084047220 */ /* 0x044fe40000410000 */
[C---:B------:R-:W-:Y:S02]  /*75a0*/  FMUL.FTZ R5, R132.reuse, R129 ;  /* 0x0000008184057220 */ /* 0x040fe40000410000 */
[C---:B------:R-:W-:Y:S02]  /*75b0*/  FMUL.FTZ R8, R132.reuse, R124 ;  /* 0x0000007c84087220 */ /* 0x040fe40000410000 */
        /* <DEDUP_REMOVED lines=8> */
[C---:B------:R-:W-:Y:S01]  /*7640*/  FMUL.FTZ R33, R132.reuse, R101 ;  /* 0x0000006584217220 */ /* 0x040fe20000410000 */
[----:B-1----:R-:W-:Y:S01]  /*7650*/  F2FP.PACK_AB R137, R163, R164 ;  /* 0x000000a4a389723e */ /* 0x002fe200000000ff */
[C---:B------:R-:W-:Y:S02]  /*7660*/  FMUL.FTZ R36, R132.reuse, R36 ;  /* 0x0000002484247220 */ /* 0x040fe40000410000 */
[C---:B------:R-:W-:Y:S02]  /*7670*/  FMUL.FTZ R37, R132.reuse, R37 ;  /* 0x0000002584257220 */ /* 0x040fe40000410000 */
[C---:B------:R-:W-:Y:S01]  /*7680*/  FMUL.FTZ R40, R132.reuse, R40 ;  /* 0x0000002884287220 */ /* 0x040fe20000410000 */
[----:B------:R-:W1:Y:S01]  /*7690*/  MUFU.EX2 R3, R3 ;  /* 0x0000000300037308 */ /* 0x000e620000000800 */
[C---:B------:R-:W-:Y:S02]  /*76a0*/  FMUL.FTZ R41, R132.reuse, R41 ;  /* 0x0000002984297220 */ /* 0x040fe40000410000 */
[C---:B------:R-:W-:Y:S02]  /*76b0*/  FMUL.FTZ R44, R132.reuse, R44 ;  /* 0x0000002c842c7220 */ /* 0x040fe40000410000 */
        /* <DEDUP_REMOVED lines=20> */
[----:B------:R-:W-:Y:S02]  /*7800*/  LDSM.16.MT88.4 R124, [R135+UR4+0x2900] ;  /* 0x00290004877c783b */ /* 0x000fe40008004200 */
[C---:B------:R-:W-:Y:S02]  /*7810*/  FMUL.FTZ R18, R3.reuse, R118 ;  /* 0x0000007603127220 */ /* 0x040fe40000410000 */
[C---:B------:R-:W-:Y:S01]  /*7820*/  FMUL.FTZ R12, R132.reuse, R120 ;  /* 0x00000078840c7220 */ /* 0x040fe20000410000 */
[C---:B------:R-:W-:Y:S01]  /*7830*/  HMMA.16816.F32 R8, R136.reuse, R14, R8 ;  /* 0x0000000e8808723c */ /* 0x040fe20000001808 */
[----:B------:R-:W1:Y:S03]  /*7840*/  MUFU.EX2 R168, R168 ;  /* 0x000000a800a87308 */ /* 0x000e660000000800 */
[C---:B------:R-:W-:Y:S02]  /*7850*/  FMUL.FTZ R13, R132.reuse, R121 ;  /* 0x00000079840d7220 */ /* 0x040fe40000410000 */
[C---:B------:R-:W-:Y:S02]  /*7860*/  FMUL.FTZ R19, R3.reuse, R119 ;  /* 0x0000007703137220 */ /* 0x040fe40000410000 */
[C---:B------:R-:W-:Y:S01]  /*7870*/  FMUL.FTZ R14, R3.reuse, R122 ;  /* 0x0000007a030e7220 */ /* 0x040fe20000410000 */
[----:B------:R-:W-:Y:S02]  /*7880*/  LDSM.16.MT88.4 R116, [R133+0x900] ;  /* 0x000900008574783b */ /* 0x000fe40000004200 */
[----:B------:R-:W-:Y:S01]  /*7890*/  MUFU.EX2 R171, R171 ;  /* 0x000000ab00ab7308 */ /* 0x000fe20000000800 */
[C---:B------:R-:W-:Y:S02]  /*78a0*/  FMUL.FTZ R15, R3.reuse, R123 ;  /* 0x0000007b030f7220 */ /* 0x040fe40000410000 */
[C---:B------:R-:W-:Y:S02]  /*78b0*/  FMUL.FTZ R26, R3.reuse, R110 ;  /* 0x0000006e031a7220 */ /* 0x040fe40000410000 */
[C---:B------:R-:W-:Y:S01]  /*78c0*/  FMUL.FTZ R27, R3.reuse, R111 ;  /* 0x0000006f031b7220 */ /* 0x040fe20000410000 */
[----:B------:R-:W4:Y:S01]  /*78d0*/  LDSM.16.MT88.4 R120, [R156+0x100] ;  /* 0x000100009c78783b */ /* 0x000f220000004200 */
[C---:B------:R-:W-:Y:S01]  /*78e0*/  FMUL.FTZ R34, R3.reuse, R102 ;  /* 0x0000006603227220 */ /* 0x040fe20000410000 */
[C---:B---3--:R-:W-:Y:S02]  /*78f0*/  HMMA.16816.F32 R12, R136.reuse, R20, R12 ;  /* 0x00000014880c723c */ /* 0x048fe4000000180c */
[----:B------:R-:W-:Y:S01]  /*7900*/  MUFU.EX2 R173, R173 ;  /* 0x000000ad00ad7308 */ /* 0x000fe20000000800 */
[C---:B------:R-:W-:Y:S02]  /*7910*/  FMUL.FTZ R35, R3.reuse, R103 ;  /* 0x0000006703237220 */ /* 0x040fe40000410000 */
[C---:B------:R-:W-:Y:S01]  /*7920*/  FMUL.FTZ R38, R3.reuse, R38 ;  /* 0x0000002603267220 */ /* 0x040fe20000410000 */
[----:B------:R-:W-:Y:S01]  /*7930*/  LDSM.16.MT88.4 R100, [R134+UR4+0x2100] ;  /* 0x002100048664783b */ /* 0x000fe20008004200 */
[C---:B------:R-:W-:Y:S01]  /*7940*/  FMUL.FTZ R20, R132.reuse, R112 ;  /* 0x0000007084147220 */ /* 0x040fe20000410000 */
[C---:B------:R-:W-:Y:S04]  /*7950*/  HMMA.16816.F32 R16, R136.reuse, R22, R16 ;  /* 0x000000168810723c */ /* 0x040fe80000001810 */
[C---:B------:R-:W-:Y:S01]  /*7960*/  FMUL.FTZ R21, R132.reuse, R113 ;  /* 0x0000007184157220 */ /* 0x040fe20000410000 */
[----:B------:R-:W-:Y:S01]  /*7970*/  MUFU.EX2 R180, R180 ;  /* 0x000000b400b47308 */ /* 0x000fe20000000800 */
[C---:B------:R-:W-:Y:S01]  /*7980*/  FMUL.FTZ R39, R3.reuse, R39 ;  /* 0x0000002703277220 */ /* 0x040fe20000410000 */
[----:B------:R-:W-:Y:S01]  /*7990*/  LDSM.16.MT88.4 R108, [R156+0x2100] ;  /* 0x002100009c6c783b */ /* 0x000fe20000004200 */
[C---:B------:R-:W-:Y:S04]  /*79a0*/  FMUL.FTZ R22, R3.reuse, R114 ;  /* 0x0000007203167220 */ /* 0x040fe80000410000 */
[C---:B------:R-:W-:Y:S02]  /*79b0*/  FMUL.FTZ R23, R3.reuse, R115 ;  /* 0x0000007303177220 */ /* 0x040fe40000410000 */
[C---:B------:R-:W-:Y:S01]  /*79c0*/  FMUL.FTZ R42, R3.reuse, R42 ;  /* 0x0000002a032a7220 */ /* 0x040fe20000410000 */
[----:B------:R-:W3:Y:S01]  /*79d0*/  LDSM.16.MT88.4 R112, [R135+UR4+0x2100] ;  /* 0x002100048770783b */ /* 0x000ee20008004200 */
[C---:B------:R-:W-:Y:S01]  /*79e0*/  FMUL.FTZ R43, R3.reuse, R43 ;  /* 0x0000002b032b7220 */ /* 0x040fe20000410000 */
[----:B------:R-:W-:Y:S01]  /*79f0*/  MUFU.EX2 R175, R175 ;  /* 0x000000af00af7308 */ /* 0x000fe20000000800 */
[C---:B------:R-:W-:Y:S01]  /*7a00*/  FMUL.FTZ R46, R3.reuse, R46 ;  /* 0x0000002e032e7220 */ /* 0x040fe20000410000 */
        /* <DEDUP_REMOVED lines=11> */
[----:B------:R-:W5:Y:S01]  /*7ac0*/  LDSM.16.MT88.4 R104, [R133+0x2100] ;  /* 0x002100008568783b */ /* 0x000f620000004200 */
[C---:B------:R-:W-:Y:S02]  /*7ad0*/  FMUL.FTZ R54, R3.reuse, R54 ;  /* 0x0000003603367220 */ /* 0x040fe40000410000 */
[C---:B------:R-:W-:Y:S02]  /*7ae0*/  FMUL.FTZ R55, R3.reuse, R55 ;  /* 0x0000003703377220 */ /* 0x040fe40000410000 */
[C---:B----4-:R-:W-:Y:S02]  /*7af0*/  HMMA.16816.F32 R28, R136.reuse, R120, R28 ;  /* 0x00000078881c723c */ /* 0x050fe4000000181c */
[----:B------:R-:W-:Y:S01]  /*7b00*/  MUFU.EX2 R181, R181 ;  /* 0x000000b500b57308 */ /* 0x000fe20000000800 */
[C---:B------:R-:W-:Y:S02]  /*7b10*/  FMUL.FTZ R58, R3.reuse, R58 ;  /* 0x0000003a033a7220 */ /* 0x040fe40000410000 */
[C---:B------:R-:W-:Y:S02]  /*7b20*/  FMUL.FTZ R59, R3.reuse, R59 ;  /* 0x0000003b033b7220 */ /* 0x040fe40000410000 */
[C---:B------:R-:W-:Y:S01]  /*7b30*/  FMUL.FTZ R62, R3.reuse, R62 ;  /* 0x0000003e033e7220 */ /* 0x040fe20000410000 */
[C---:B------:R-:W-:Y:S01]  /*7b40*/  HMMA.16816.F32 R32, R136.reuse, R122, R32 ;  /* 0x0000007a8820723c */ /* 0x040fe20000001820 */
[----:B------:R-:W-:Y:S03]  /*7b50*/  LDSM.16.MT88.4 R120, [R134+UR4+0x900] ;  /* 0x000900048678783b */ /* 0x000fe60008004200 */
        /* <DEDUP_REMOVED lines=13> */
[C---:B-----5:R-:W-:Y:S03]  /*7c30*/  HMMA.16816.F32 R44, R136.reuse, R104, R44 ;  /* 0x00000068882c723c */ /* 0x060fe6000000182c */
[C---:B------:R-:W-:Y:S02]  /*7c40*/  FMUL.FTZ R71, R3.reuse, R71 ;  /* 0x0000004703477220 */ /* 0x040fe40000410000 */
[C---:B------:R-:W-:Y:S02]  /*7c50*/  FMUL.FTZ R72, R132.reuse, R72 ;  /* 0x0000004884487220 */ /* 0x040fe40000410000 */
[C---:B------:R-:W-:Y:S01]  /*7c60*/  FMUL.FTZ R73, R132.reuse, R73 ;  /* 0x0000004984497220 */ /* 0x040fe20000410000 */
[C---:B------:R-:W-:Y:S01]  /*7c70*/  HMMA.16816.F32 R48, R136.reuse, R106, R48 ;  /* 0x0000006a8830723c */ /* 0x040fe20000001830 */
[----:B------:R-:W3:Y:S01]  /*7c80*/  LDSM.16.MT88.4 R104, [R135+UR4+0x4100] ;  /* 0x004100048768783b */ /* 0x000ee20008004200 */
[----:B------:R-:W-:Y:S02]  /*7c90*/  MUFU.EX2 R233, R233 ;  /* 0x000000e900e97308 */ /* 0x000fe40000000800 */
[C---:B------:R-:W-:Y:S02]  /*7ca0*/  FMUL.FTZ R74, R3.reuse, R74 ;  /* 0x0000004a034a7220 */ /* 0x040fe40000410000 */
[C---:B------:R-:W-:Y:S02]  /*7cb0*/  FMUL.FTZ R75, R3.reuse, R75 ;  /* 0x0000004b034b7220 */ /* 0x040fe40000410000 */
[C---:B------:R-:W-:Y:S04]  /*7cc0*/  HMMA.16816.F32 R52, R136.reuse, R100, R52 ;  /* 0x000000648834723c */ /* 0x040fe80000001834 */
[C---:B------:R-:W-:Y:S02]  /*7cd0*/  FMUL.FTZ R76, R132.reuse, R76 ;  /* 0x0000004c844c7220 */ /* 0x040fe40000410000 */
[C---:B------:R-:W-:Y:S02]  /*7ce0*/  FMUL.FTZ R77, R132.reuse, R77 ;  /* 0x0000004d844d7220 */ /* 0x040fe40000410000 */
[C---:B------:R-:W-:Y:S01]  /*7cf0*/  HMMA.16816.F32 R56, R136.reuse, R102, R56 ;  /* 0x000000668838723c */ /* 0x040fe20000001838 */
[----:B------:R-:W4:Y:S03]  /*7d00*/  LDSM.16.MT88.4 R100, [R133+0x4100] ;  /* 0x004100008564783b */ /* 0x000f260000004200 */
[C---:B------:R-:W-:Y:S02]  /*7d10*/  FMUL.FTZ R78, R3.reuse, R78 ;  /* 0x0000004e034e7220 */ /* 0x040fe40000410000 */
[C---:B------:R-:W-:Y:S02]  /*7d20*/  FMUL.FTZ R79, R3.reuse, R79 ;  /* 0x0000004f034f7220 */ /* 0x040fe40000410000 */
[C---:B------:R-:W-:Y:S04]  /*7d30*/  HMMA.16816.F32 R60, R136.reuse, R108, R60 ;  /* 0x0000006c883c723c */ /* 0x040fe8000000183c */
[C---:B------:R-:W-:Y:S02]  /*7d40*/  FMUL.FTZ R80, R132.reuse, R80 ;  /* 0x0000005084507220 */ /* 0x040fe40000410000 */
[C---:B------:R-:W-:Y:S02]  /*7d50*/  FMUL.FTZ R81, R132.reuse, R81 ;  /* 0x0000005184517220 */ /* 0x040fe40000410000 */
[C---:B------:R-:W-:Y:S01]  /*7d60*/  HMMA.16816.F32 R64, R136.reuse, R110, R64 ;  /* 0x0000006e8840723c */ /* 0x040fe20000001840 */
[----:B------:R-:W5:Y:S03]  /*7d70*/  LDSM.16.MT88.4 R108, [R134+UR4+0x4100] ;  /* 0x00410004866c783b */ /* 0x000f660008004200 */
[C---:B------:R-:W-:Y:S02]  /*7d80*/  FMUL.FTZ R82, R3.reuse, R82 ;  /* 0x0000005203527220 */ /* 0x040fe40000410000 */
[C---:B------:R-:W-:Y:S02]  /*7d90*/  FMUL.FTZ R83, R3.reuse, R83 ;  /* 0x0000005303537220 */ /* 0x040fe40000410000 */
[C---:B------:R-:W-:Y:S01]  /*7da0*/  FMUL.FTZ R84, R132.reuse, R84 ;  /* 0x0000005484547220 */ /* 0x040fe20000410000 */
[C---:B---3--:R-:W-:Y:S03]  /*7db0*/  HMMA.16816.F32 R68, R136.reuse, R104, R68 ;  /* 0x000000688844723c */ /* 0x048fe60000001844 */
[----:B------:R-:W-:Y:S02]  /*7dc0*/  FMUL.FTZ R85, R132, R85 ;  /* 0x0000005584557220 */ /* 0x000fe40000410000 */
[C---:B------:R-:W-:Y:S02]  /*7dd0*/  FMUL.FTZ R86, R3.reuse, R86 ;  /* 0x0000005603567220 */ /* 0x040fe40000410000 */
[C---:B------:R-:W-:Y:S01]  /*7de0*/  FMUL.FTZ R87, R3.reuse, R87 ;  /* 0x0000005703577220 */ /* 0x040fe20000410000 */
[C---:B------:R-:W-:Y:S01]  /*7df0*/  HMMA.16816.F32 R72, R136.reuse, R106, R72 ;  /* 0x0000006a8848723c */ /* 0x040fe20000001848 */
[----:B------:R-:W3:Y:S03]  /*7e00*/  LDSM.16.MT88.4 R104, [R156+0x4100] ;  /* 0x004100009c68783b */ /* 0x000ee60000004200 */
[--C-:B------:R-:W-:Y:S02]  /*7e10*/  FFMA.FTZ R169, R172, c[0x0][0x2d0], -R145.reuse ;  /* 0x0000b400aca97a23 */ /* 0x100fe40000010891 */
[--C-:B------:R-:W-:Y:S02]  /*7e20*/  FFMA.FTZ R172, R140, c[0x0][0x2d0], -R145.reuse ;  /* 0x0000b4008cac7a23 */ /* 0x100fe40000010891 */
[C---:B----4-:R-:W-:Y:S01]  /*7e30*/  HMMA.16816.F32 R76, R136.reuse, R100, R76 ;  /* 0x00000064884c723c */ /* 0x050fe2000000184c */
[----:B------:R-:W-:Y:S01]  /*7e40*/  LDSM.16.MT88.4 R140, [R134+UR4+0x2900] ;  /* 0x00290004868c783b */ /* 0x000fe20008004200 */
[----:B------:R-:W-:Y:S02]  /*7e50*/  MUFU.EX2 R169, R169 ;  /* 0x000000a900a97308 */ /* 0x000fe40000000800 */
[--C-:B------:R-:W-:Y:S02]  /*7e60*/  FFMA.FTZ R170, R170, c[0x0][0x2d0], -R145.reuse ;  /* 0x0000b400aaaa7a23 */ /* 0x100fe40000010891 */
[----:B------:R-:W-:Y:S01]  /*7e70*/  FMUL.FTZ R88, R132, R88 ;  /* 0x0000005884587220 */ /* 0x000fe20000410000 */
[----:B--2---:R-:W-:Y:S01]  /*7e80*/  F2FP.PACK_AB R100, R166, R165 ;  /* 0x000000a5a664723e */ /* 0x004fe200000000ff */
[C---:B------:R-:W-:Y:S04]  /*7e90*/  HMMA.16816.F32 R80, R136.reuse, R102, R80 ;  /* 0x000000668850723c */ /* 0x040fe80000001850 */
[----:B------:R-:W-:Y:S01]  /*7ea0*/  FMUL.FTZ R89, R132, R89 ;  /* 0x0000005984597220 */ /* 0x000fe20000410000 */
[----:B------:R-:W2:Y:S01]  /*7eb0*/  MUFU.EX2 R170, R170 ;  /* 0x000000aa00aa7308 */ /* 0x000ea20000000800 */
[C---:B------:R-:W-:Y:S01]  /*7ec0*/  FMUL.FTZ R90, R3.reuse, R90 ;  /* 0x0000005a035a7220 */ /* 0x040fe20000410000 */
[----:B-1----:R-:W-:Y:S01]  /*7ed0*/  F2FP.PACK_AB R102, R168, R167 ;  /* 0x000000a7a866723e */ /* 0x002fe200000000ff */
[C---:B-----5:R-:W-:Y:S04]  /*7ee0*/  HMMA.16816.F32 R84, R136.reuse, R108, R84 ;  /* 0x0000006c8854723c */ /* 0x060fe80000001854 */
[C---:B------:R-:W-:Y:S02]  /*7ef0*/  FMUL.FTZ R91, R3.reuse, R91 ;  /* 0x0000005b035b7220 */ /* 0x040fe40000410000 */
[C---:B------:R-:W-:Y:S01]  /*7f00*/  FMUL.FTZ R92, R132.reuse, R92 ;  /* 0x0000005c845c7220 */ /* 0x040fe20000410000 */
[----:B------:R-:W1:Y:S01]  /*7f10*/  MUFU.EX2 R172, R172 ;  /* 0x000000ac00ac7308 */ /* 0x000e620000000800 */
[C---:B------:R-:W-:Y:S03]  /*7f20*/  FMUL.FTZ R93, R132.reuse, R93 ;  /* 0x0000005d845d7220 */ /* 0x040fe60000410000 */
[C---:B------:R-:W-:Y:S01]  /*7f30*/  HMMA.16816.F32 R88, R136.reuse, R110, R88 ;  /* 0x0000006e8858723c */ /* 0x040fe20000001858 */
[----:B------:R-:W4:Y:S02]  /*7f40*/  LDSM.16.MT88.4 R108, [R156+0x900] ;  /* 0x000900009c6c783b */ /* 0x000f240000004200 */
[C---:B------:R-:W-:Y:S02]  /*7f50*/  FMUL.FTZ R94, R3.reuse, R94 ;  /* 0x0000005e035e7220 */ /* 0x040fe40000410000 */
[C---:B------:R-:W-:Y:S02]  /*7f60*/  FMUL.FTZ R95, R3.reuse, R95 ;  /* 0x0000005f035f7220 */ /* 0x040fe40000410000 */
[C---:B------:R-:W-:Y:S02]  /*7f70*/  FMUL.FTZ R96, R132.reuse, R96 ;  /* 0x0000006084607220 */ /* 0x040fe40000410000 */
[----:B------:R-:W-:Y:S03]  /*7f80*/  FMUL.FTZ R97, R132, R97 ;  /* 0x0000006184617220 */ /* 0x000fe60000410000 */
[C---:B---3--:R-:W-:Y:S03]  /*7f90*/  HMMA.16816.F32 R92, R136.reuse, R104, R92 ;  /* 0x00000068885c723c */ /* 0x048fe6000000185c */
[C---:B------:R-:W-:Y:S01]  /*7fa0*/  FMUL.FTZ R98, R3.reuse, R98 ;  /* 0x0000006203627220 */ /* 0x040fe20000410000 */
[----:B--2---:R-:W-:Y:S01]  /*7fb0*/  F2FP.PACK_AB R101, R170, R169 ;  /* 0x000000a9aa65723e */ /* 0x004fe200000000ff */
[----:B------:R-:W-:Y:S02]  /*7fc0*/  FMUL.FTZ R99, R3, R99 ;  /* 0x0000006303637220 */ /* 0x000fe40000410000 */
[--C-:B------:R-:W-:Y:S01]  /*7fd0*/  FFMA.FTZ R177, R178, c[0x0][0x2d0], -R145.reuse ;  /* 0x0000b400b2b17a23 */ /* 0x100fe20000010891 */
[----:B-1----:R-:W-:Y:S01]  /*7fe0*/  F2FP.PACK_AB R103, R172, R171 ;  /* 0x000000abac67723e */ /* 0x002fe200000000ff */
[--C-:B------:R-:W-:Y:S03]  /*7ff0*/  FFMA.FTZ R178, R153, c[0x0][0x2d0], -R152.reuse ;  /* 0x0000b40099b27a23 */ /* 0x100fe60000010898 */
[----:B------:R-:W-:Y:S01]  /*8000*/  HMMA.16816.F32 R96, R136, R106, R96 ;  /* 0x0000006a8860723c */ /* 0x000fe20000001860 */
[----:B------:R-:W1:Y:S01]  /*8010*/  LDSM.16.MT88.4 R104, [R156+0x2900] ;  /* 0x002900009c68783b */ /* 0x000e620000004200 */
[----:B------:R-:W-:Y:S01]  /*8020*/  MUFU.EX2 R177, R177 ;  /* 0x000000b100b17308 */ /* 0x000fe20000000800 */
[----:B------:R-:W-:Y:S02]  /*8030*/  FFMA.FTZ R152, R147, c[0x0][0x2d0], -R152 ;  /* 0x0000b40093987a23 */ /* 0x000fe40000010898 */
[--C-:B------:R-:W-:Y:S02]  /*8040*/  FFMA.FTZ R176, R176, c[0x0][0x2d0], -R145.reuse ;  /* 0x0000b400b0b07a23 */ /* 0x100fe40000010891 */
[--C-:B------:R-:W-:Y:S01]  /*8050*/  FFMA.FTZ R174, R174, c[0x0][0x2d0], -R145.reuse ;  /* 0x0000b400aeae7a23 */ /* 0x100fe20000010891 */
[C---:B------:R-:W-:Y:S01]  /*8060*/  HMMA.16816.F32 R4, R100.reuse, R112, R4 ;  /* 0x000000706404723c */ /* 0x040fe20000001804 */
[----:B------:R-:W-:Y:S03]  /*8070*/  LDSM.16.MT88.4 R136, [R134+UR4+0x3100] ;  /* 0x003100048688783b */ /* 0x000fe60008004200 */
[----:B------:R2:W-:Y:S01]  /*8080*/  MUFU.EX2 R230, R152 ;  /* 0x0000009800e67308 */ /* 0x0005e20000000800 */
[----:B------:R-:W-:Y:S02]  /*8090*/  FFMA.FTZ R145, R144, c[0x0][0x2d0], -R145 ;  /* 0x0000b40090917a23 */ /* 0x000fe40000010891 */
[----:B------:R-:W-:Y:S01]  /*80a0*/  FFMA.FTZ R164, R3, R216, R164 ;  /* 0x000000d803a47223 */ /* 0x000fe200000100a4 */
[C---:B------:R-:W-:Y:S01]  /*80b0*/  HMMA.16816.F32 R8, R100.reuse, R114, R8 ;  /* 0x000000726408723c */ /* 0x040fe20000001808 */
[----:B------:R-:W-:Y:S03]  /*80c0*/  LDSM.16.MT88.4 R112, [R133+0x4900] ;  /* 0x004900008570783b */ /* 0x000fe60000004200 */
[----:B------:R-:W-:Y:S01]  /*80d0*/  FFMA.FTZ R162, R132, R217, R162 ;  /* 0x000000d984a27223 */ /* 0x000fe200000100a2 */
[----:B------:R-:W-:Y:S01]  /*80e0*/  MOV R132, R2 ;  /* 0x0000000200847202 */ /* 0x000fe20000000f00 */
[----:B------:R3:W-:Y:S01]  /*80f0*/  MUFU.EX2 R234, R145 ;  /* 0x0000009100ea7308 */ /* 0x0007e20000000800 */
[----:B------:R-:W-:Y:S01]  /*8100*/  FADD.FTZ R163, R163, R164 ;  /* 0x000000a4a3a37221 */ /* 0x000fe20000010000 */
[C---:B------:R-:W-:Y:S04]  /*8110*/  HMMA.16816.F32 R12, R100.reuse, R116, R12 ;  /* 0x00000074640c723c */ /* 0x040fe8000000180c */
[----:B------:R-:W-:Y:S02]  /*8120*/  FADD.FTZ R159, R159, R162 ;  /* 0x000000a29f9f7221 */ /* 0x000fe40000010000 */
[----:B------:R-:W-:Y:S02]  /*8130*/  FADD.FTZ R158, R158, R163 ;  /* 0x000000a39e9e7221 */ /* 0x000fe40000010000 */
[C---:B------:R-:W-:Y:S01]  /*8140*/  HMMA.16816.F32 R16, R100.reuse, R118, R16 ;  /* 0x000000766410723c */ /* 0x040fe20000001810 */
[----:B------:R-:W-:Y:S01]  /*8150*/  LDSM.16.MT88.4 R116, [R134+UR4+0x4900] ;  /* 0x004900048674783b */ /* 0x000fe20008004200 */
[----:B------:R-:W5:Y:S02]  /*8160*/  MUFU.EX2 R176, R176 ;  /* 0x000000b000b07308 */ /* 0x000f640000000800 */
[----:B------:R-:W-:Y:S02]  /*8170*/  FADD.FTZ R160, R160, R159 ;  /* 0x0000009fa0a07221 */ /* 0x000fe40000010000 */
[----:B------:R-:W-:Y:S02]  /*8180*/  FADD.FTZ R158, R161, R158 ;  /* 0x0000009ea19e7221 */ /* 0x000fe40000010000 */
[C---:B------:R-:W-:Y:S01]  /*8190*/  HMMA.16816.F32 R20, R100.reuse, R120, R20 ;  /* 0x000000786414723c */ /* 0x040fe20000001814 */
[----:B--2---:R-:W-:Y:S03]  /*81a0*/  LDSM.16.MT88.4 R152, [R133+0x3900] ;  /* 0x003900008598783b */ /* 0x004fe60000004200 */
[----:B------:R-:W2:Y:S01]  /*81b0*/  MUFU.EX2 R174, R174 ;  /* 0x000000ae00ae7308 */ /* 0x000ea20000000800 */
[----:B------:R-:W-:Y:S02]  /*81c0*/  FADD.FTZ R160, R157, R160 ;  /* 0x000000a09da07221 */ /* 0x000fe40000010000 */
[----:B------:R-:W-:Y:S01]  /*81d0*/  FADD.FTZ R169, R169, R158 ;  /* 0x0000009ea9a97221 */ /* 0x000fe20000010000 */
[C---:B------:R-:W-:Y:S01]  /*81e0*/  HMMA.16816.F32 R24, R100.reuse, R122, R24 ;  /* 0x0000007a6418723c */ /* 0x040fe20000001818 */
[----:B------:R-:W-:Y:S03]  /*81f0*/  LDSM.16.MT88.4 R120, [R134+UR4+0x1100] ;  /* 0x001100048678783b */ /* 0x000fe60008004200 */
[----:B------:R-:W-:Y:S02]  /*8200*/  FADD.FTZ R165, R165, R160 ;  /* 0x000000a0a5a57221 */ /* 0x000fe40000010000 */
[----:B------:R-:W1:Y:S01]  /*8210*/  MUFU.EX2 R178, R178 ;  /* 0x000000b200b27308 */ /* 0x000e620000000800 */
[----:B------:R-:W-:Y:S01]  /*8220*/  FADD.FTZ R170, R170, R169 ;  /* 0x000000a9aaaa7221 */ /* 0x000fe20000010000 */
[C---:B----4-:R-:W-:Y:S01]  /*8230*/  HMMA.16816.F32 R28, R100.reuse, R108, R28 ;  /* 0x0000006c641c723c */ /* 0x050fe2000000181c */
[----:B---3--:R-:W-:Y:S03]  /*8240*/  LDSM.16.MT88.4 R144, [R156+0x1900] ;  /* 0x001900009c90783b */ /* 0x008fe60000004200 */
[----:B------:R-:W-:Y:S02]  /*8250*/  FADD.FTZ R166, R166, R165 ;  /* 0x000000a5a6a67221 */ /* 0x000fe40000010000 */
[----:B------:R-:W-:Y:S02]  /*8260*/  FADD.FTZ R171, R171, R170 ;  /* 0x000000aaabab7221 */ /* 0x000fe40000010000 */
[C---:B------:R-:W-:Y:S01]  /*8270*/  HMMA.16816.F32 R32, R100.reuse, R110, R32 ;  /* 0x0000006e6420723c */ /* 0x040fe20000001820 */
[----:B------:R-:W3:Y:S03]  /*8280*/  LDSM.16.MT88.4 R108, [R135+UR4+0x4900] ;  /* 0x00490004876c783b */ /* 0x000ee60008004200 */
[----:B------:R-:W-:Y:S02]  /*8290*/  FADD.FTZ R167, R167, R166 ;  /* 0x000000a6a7a77221 */ /* 0x000fe40000010000 */
[----:B------:R-:W-:Y:S02]  /*82a0*/  FADD.FTZ R172, R172, R171 ;  /* 0x000000abacac7221 */ /* 0x000fe40000010000 */
[C---:B------:R-:W-:Y:S04]  /*82b0*/  HMMA.16816.F32 R36, R100.reuse, R124, R36 ;  /* 0x0000007c6424723c */ /* 0x040fe80000001824 */
[----:B------:R-:W-:Y:S04]  /*82c0*/  FADD.FTZ R168, R168, R167 ;  /* 0x000000a7a8a87221 */ /* 0x000fe80000010000 */
[C---:B------:R-:W-:Y:S01]  /*82d0*/  HMMA.16816.F32 R40, R100.reuse, R126, R40 ;  /* 0x0000007e6428723c */ /* 0x040fe20000001828 */
[----:B------:R-:W-:Y:S07]  /*82e0*/  LDSM.16.MT88.4 R124, [R135+UR4+0x3100] ;  /* 0x00310004877c783b */ /* 0x000fee0008004200 */
        /* <DEDUP_REMOVED lines=9> */
[C---:B---3--:R-:W-:Y:S08]  /*8380*/  HMMA.16816.F32 R68, R100.reuse, R108, R68 ;  /* 0x0000006c6444723c */ /* 0x048ff00000001844 */
[C---:B------:R-:W-:Y:S01]  /*8390*/  HMMA.16816.F32 R72, R100.reuse, R110, R72 ;  /* 0x0000006e6448723c */ /* 0x040fe20000001848 */
[----:B------:R-:W3:Y:S07]  /*83a0*/  LDSM.16.MT88.4 R108, [R135+UR4+0x1100] ;  /* 0x00110004876c783b */ /* 0x000eee0008004200 */
[C---:B------:R-:W-:Y:S08]  /*83b0*/  HMMA.16816.F32 R76, R100.reuse, R112, R76 ;  /* 0x00000070644c723c */ /* 0x040ff0000000184c */
[C---:B------:R-:W-:Y:S01]  /*83c0*/  HMMA.16816.F32 R80, R100.reuse, R114, R80 ;  /* 0x000000726450723c */ /* 0x040fe20000001850 */
[----:B------:R-:W4:Y:S07]  /*83d0*/  LDSM.16.MT88.4 R112, [R133+0x1100] ;  /* 0x001100008570783b */ /* 0x000f2e0000004200 */
[C---:B------:R-:W-:Y:S08]  /*83e0*/  HMMA.16816.F32 R84, R100.reuse, R116, R84 ;  /* 0x000000746454723c */ /* 0x040ff00000001854 */
[C---:B------:R-:W-:Y:S01]  /*83f0*/  HMMA.16816.F32 R88, R100.reuse, R118, R88 ;  /* 0x000000766458723c */ /* 0x040fe20000001858 */
[----:B------:R-:W4:Y:S07]  /*8400*/  LDSM.16.MT88.4 R116, [R156+0x1100] ;  /* 0x001100009c74783b */ /* 0x000f2e0000004200 */
[C---:B-1----:R-:W-:Y:S08]  /*8410*/  HMMA.16816.F32 R92, R100.reuse, R104, R92 ;  /* 0x00000068645c723c */ /* 0x042ff0000000185c */
[----:B------:R-:W-:Y:S01]  /*8420*/  HMMA.16816.F32 R96, R100, R106, R96 ;  /* 0x0000006a6460723c */ /* 0x000fe20000001860 */
[----:B------:R-:W1:Y:S06]  /*8430*/  LDSM.16.MT88.4 R104, [R156+0x3100] ;  /* 0x003100009c68783b */ /* 0x000e6c0000004200 */
[----:B------:R-:W-:Y:S01]  /*8440*/  F2FP.PACK_AB R100, R180, R173 ;  /* 0x000000adb464723e */ /* 0x000fe200000000ff */
[----:B------:R-:W-:Y:S01]  /*8450*/  FADD.FTZ R173, R173, R168 ;  /* 0x000000a8adad7221 */ /* 0x000fe20000010000 */
[----:B------:R-:W-:Y:S03]  /*8460*/  F2FP.PACK_AB R102, R182, R175 ;  /* 0x000000afb666723e */ /* 0x000fe600000000ff */
[----:B-----5:R-:W-:Y:S01]  /*8470*/  F2FP.PACK_AB R101, R176, R177 ;  /* 0x000000b1b065723e */ /* 0x020fe200000000ff */
[----:B------:R-:W-:Y:S01]  /*8480*/  FADD.FTZ R177, R177, R172 ;  /* 0x000000acb1b17221 */ /* 0x000fe20000010000 */
[----:B--2---:R-:W-:Y:S01]  /*8490*/  F2FP.PACK_AB R103, R179, R174 ;  /* 0x000000aeb367723e */ /* 0x004fe200000000ff */
[----:B------:R-:W-:Y:S02]  /*84a0*/  FADD.FTZ R180, R180, R173 ;  /* 0x000000adb4b47221 */ /* 0x000fe40000010000 */
[----:B------:R-:W-:Y:S02]  /*84b0*/  FADD.FTZ R177, R176, R177 ;  /* 0x000000b1b0b17221 */ /* 0x000fe40000010000 */
[----:B------:R-:W-:Y:S02]  /*84c0*/  FADD.FTZ R175, R175, R180 ;  /* 0x000000b4afaf7221 */ /* 0x000fe40000010000 */
[C---:B---3--:R-:W-:Y:S03]  /*84d0*/  HMMA.16816.F32 R4, R100.reuse, R108, R4 ;  /* 0x0000006c6404723c */ /* 0x048fe60000001804 */
[----:B------:R-:W-:Y:S02]  /*84e0*/  FADD.FTZ R174, R174, R177 ;  /* 0x000000b1aeae7221 */ /* 0x000fe40000010000 */
[----:B------:R-:W-:Y:S02]  /*84f0*/  FADD.FTZ R175, R182, R175 ;  /* 0x000000afb6af7221 */ /* 0x000fe40000010000 */
[----:B------:R-:W-:Y:S01]  /*8500*/  FADD.FTZ R174, R179, R174 ;  /* 0x000000aeb3ae7221 */ /* 0x000fe20000010000 */
[C---:B------:R-:W-:Y:S01]  /*8510*/  HMMA.16816.F32 R8, R100.reuse, R110, R8 ;  /* 0x0000006e6408723c */ /* 0x040fe20000001808 */
[----:B------:R-:W2:Y:S07]  /*8520*/  LDSM.16.MT88.4 R108, [R135+UR4+0x5100] ;  /* 0x00510004876c783b */ /* 0x000eae0008004200 */
[C---:B----4-:R-:W-:Y:S08]  /*8530*/  HMMA.16816.F32 R12, R100.reuse, R112, R12 ;  /* 0x00000070640c723c */ /* 0x050ff0000000180c */
[C---:B------:R-:W-:Y:S01]  /*8540*/  HMMA.16816.F32 R16, R100.reuse, R114, R16 ;  /* 0x000000726410723c */ /* 0x040fe20000001810 */
[----:B------:R-:W3:Y:S07]  /*8550*/  LDSM.16.MT88.4 R112, [R133+0x5100] ;  /* 0x005100008570783b */ /* 0x000eee0000004200 */
[C---:B------:R-:W-:Y:S08]  /*8560*/  HMMA.16816.F32 R20, R100.reuse, R120, R20 ;  /* 0x000000786414723c */ /* 0x040ff00000001814 */
[C---:B------:R-:W-:Y:S08]  /*8570*/  HMMA.16816.F32 R24, R100.reuse, R122, R24 ;  /* 0x0000007a6418723c */ /* 0x040ff00000001818 */
        /* <DEDUP_REMOVED lines=14> */
[C---:B-1----:R-:W-:Y:S04]  /*8660*/  HMMA.16816.F32 R60, R100.reuse, R104, R60 ;  /* 0x00000068643c723c */ /* 0x042fe8000000183c */
[----:B------:R-:W-:Y:S01]  /*8670*/  F2FP.PACK_AB R139, R234, R233 ;  /* 0x000000e9ea8b723e */ /* 0x000fe200000000ff */
[----:B------:R-:W-:Y:S02]  /*8680*/  FADD.FTZ R191, R191, R174 ;  /* 0x000000aebfbf7221 */ /* 0x000fe40000010000 */
[----:B------:R-:W-:Y:S01]  /*8690*/  FADD.FTZ R178, R181, R178 ;  /* 0x000000b2b5b27221 */ /* 0x000fe20000010000 */
[C---:B------:R-:W-:Y:S01]  /*86a0*/  HMMA.16816.F32 R64, R100.reuse, R106, R64 ;  /* 0x0000006a6440723c */ /* 0x040fe20000001840 */
[----:B------:R-:W1:Y:S03]  /*86b0*/  LDSM.16.MT88.4 R104, [R156+0x5100] ;  /* 0x005100009c68783b */ /* 0x000e660000004200 */
        /* <DEDUP_REMOVED lines=8> */
[C---:B---3--:R-:W-:Y:S08]  /*8740*/  HMMA.16816.F32 R76, R100.reuse, R112, R76 ;  /* 0x00000070644c723c */ /* 0x048ff0000000184c */
[C---:B------:R-:W-:Y:S08]  /*8750*/  HMMA.16816.F32 R80, R100.reuse, R114, R80 ;  /* 0x000000726450723c */ /* 0x040ff00000001850 */
[C---:B----4-:R-:W-:Y:S08]  /*8760*/  HMMA.16816.F32 R84, R100.reuse, R116, R84 ;  /* 0x000000746454723c */ /* 0x050ff00000001854 */
[C---:B------:R-:W-:Y:S08]  /*8770*/  HMMA.16816.F32 R88, R100.reuse, R118, R88 ;  /* 0x000000766458723c */ /* 0x040ff00000001858 */
[C---:B-1----:R-:W-:Y:S08]  /*8780*/  HMMA.16816.F32 R92, R100.reuse, R104, R92 ;  /* 0x00000068645c723c */ /* 0x042ff0000000185c */
[----:B------:R-:W-:Y:S08]  /*8790*/  HMMA.16816.F32 R96, R100, R106, R96 ;  /* 0x0000006a6460723c */ /* 0x000ff00000001860 */
[C---:B------:R-:W-:Y:S01]  /*87a0*/  HMMA.16816.F32 R128, R136.reuse, R124, R4 ;  /* 0x0000007c8880723c */ /* 0x040fe20000001804 */
[----:B------:R-:W1:Y:S07]  /*87b0*/  LDSM.16.MT88.4 R4, [R134+UR4+0x3900] ;  /* 0x003900048604783b */ /* 0x000e6e0008004200 */
[C---:B------:R-:W-:Y:S01]  /*87c0*/  HMMA.16816.F32 R124, R136.reuse, R126, R8 ;  /* 0x0000007e887c723c */ /* 0x040fe20000001808 */
[----:B------:R-:W3:Y:S07]  /*87d0*/  LDSM.16.MT88.4 R8, [R156+0x3900] ;  /* 0x003900009c08783b */ /* 0x000eee0000004200 */
[C---:B--2---:R-:W-:Y:S07]  /*87e0*/  HMMA.16816.F32 R120, R136.reuse, R108, R12 ;  /* 0x0000006c8878723c */ /* 0x044fee000000180c */
[----:B------:R-:W-:Y:S01]  /*87f0*/  IADD3 R12, R220, -0x2, RZ ;  /* 0xfffffffedc0c7810 */ /* 0x000fe20007ffe0ff */
[C---:B------:R-:W-:Y:S03]  /*8800*/  HMMA.16816.F32 R116, R136.reuse, R110, R16 ;  /* 0x0000006e8874723c */ /* 0x040fe60000001810 */
[C---:B------:R-:W-:Y:S05]  /*8810*/  ISETP.GE.AND P0, PT, R12.reuse, R193, PT ;  /* 0x000000c10c00720c */ /* 0x040fea0003f06270 */
[C---:B------:R-:W-:Y:S08]  /*8820*/  HMMA.16816.F32 R112, R136.reuse, R140, R20 ;  /* 0x0000008c8870723c */ /* 0x040ff00000001814 */
[C---:B------:R-:W-:Y:S04]  /*8830*/  HMMA.16816.F32 R108, R136.reuse, R142, R24 ;  /* 0x0000008e886c723c */ /* 0x040fe80000001818 */
[----:B------:R-:W-:Y:S01]  /*8840*/  @P0 SHF.R.S32.HI R16, RZ, 0x1f, R12 ;  /* 0x0000001fff100819 */ /* 0x000fe2000001140c */
[----:B------:R-:W-:Y:S03]  /*8850*/  @P0 IMAD.WIDE.U32 R18, R12, c[0x0][0x1e0], RZ ;  /* 0x000078000c120a25 */ /* 0x000fe600078e00ff */
[C---:B------:R-:W-:Y:S04]  /*8860*/  HMMA.16816.F32 R104, R136.reuse, R144, R28 ;  /* 0x000000908868723c */ /* 0x040fe8000000181c */
[----:B------:R-:W-:Y:S01]  /*8870*/  @P0 SHF.L.U32 R24, R18, 0x6, RZ ;  /* 0x0000000612180819 */ /* 0x000fe200000006ff */
[----:B------:R-:W-:Y:S03]  /*8880*/  @P0 IMAD R16, R16, c[0x0][0x1e0], RZ ;  /* 0x0000780010100a24 */ /* 0x000fe600078e02ff */
[C---:B------:R-:W-:Y:S04]  /*8890*/  HMMA.16816.F32 R100, R136.reuse, R146, R32 ;  /* 0x000000928864723c */ /* 0x040fe80000001820 */
[----:B------:R-:W-:Y:S02]  /*88a0*/  @P0 IMAD R16, R12, c[0x0][0x1e4], R16 ;  /* 0x000079000c100a24 */ /* 0x000fe400078e0210 */
[----:B------:R-:W2:Y:S02]  /*88b0*/  LDSM.16.MT88.4 R12, [R135+UR4+0x5900] ;  /* 0x00590004870c783b */ /* 0x000ea40008004200 */
[C---:B------:R-:W-:Y:S04]  /*88c0*/  HMMA.16816.F32 R36, R136.reuse, R148, R36 ;  /* 0x000000948824723c */ /* 0x040fe80000001824 */
[----:B------:R-:W-:Y:S02]  /*88d0*/  @P0 IADD3 R25, R19, R16, RZ ;  /* 0x0000001013190210 */ /* 0x000fe40007ffe0ff */
[----:B------:R-:W-:Y:S02]  /*88e0*/  @P0 IADD3 R16, P1, R24, R206, RZ ;  /* 0x000000ce18100210 */ /* 0x000fe40007f3e0ff */
[C---:B------:R-:W-:Y:S04]  /*88f0*/  HMMA.16816.F32 R40, R136.reuse, R150, R40 ;  /* 0x000000968828723c */ /* 0x040fe80000001828 */
[----:B------:R-:W-:Y:S04]  /*8900*/  @P0 SHF.L.U64.HI R25, R18, 0x6, R25 ;  /* 0x0000000612190819 */ /* 0x000fe80000010219 */
[C---:B------:R-:W-:Y:S08]  /*8910*/  HMMA.16816.F32 R44, R136.reuse, R152, R44 ;  /* 0x00000098882c723c */ /* 0x040ff0000000182c */
[C---:B------:R-:W-:Y:S08]  /*8920*/  HMMA.16816.F32 R48, R136.reuse, R154, R48 ;  /* 0x0000009a8830723c */ /* 0x040ff00000001830 */
[C---:B-1----:R-:W-:Y:S07]  /*8930*/  HMMA.16816.F32 R52, R136.reuse, R4, R52 ;  /* 0x000000048834723c */ /* 0x042fee0000001834 */
[C---:B------:R-:W-:Y:S01]  /*8940*/  @P0 IADD3.X R5, R25.reuse, R213, RZ, P1, !PT ;  /* 0x000000d519050210 */ /* 0x040fe20000ffe4ff */
[C---:B------:R-:W-:Y:S04]  /*8950*/  HMMA.16816.F32 R56, R136.reuse, R6, R56 ;  /* 0x000000068838723c */ /* 0x040fe80000001838 */
[C---:B------:R-:W-:Y:S04]  /*8960*/  @P0 LEA R20, P1, R16.reuse, c[0x0][0x1c8], 0x1 ;  /* 0x0000720010140a11 */ /* 0x040fe800078208ff */
[C---:B---3--:R-:W-:Y:S04]  /*8970*/  HMMA.16816.F32 R60, R136.reuse, R8, R60 ;  /* 0x00000008883c723c */ /* 0x048fe8000000183c */
[----:B------:R-:W-:Y:S02]  /*8980*/  @P0 LEA.HI.X R21, R16, c[0x0][0x1cc], R5, 0x1, P1 ;  /* 0x0000730010150a11 */ /* 0x000fe400008f0c05 */
[----:B------:R-:W1:Y:S01]  /*8990*/  LDSM.16.MT88.4 R16, [R133+0x5900] ;  /* 0x005900008510783b */ /* 0x000e620000004200 */
[----:B------:R-:W-:Y:S01]  /*89a0*/  @P0 IADD3 R4, P1, R24, R225, RZ ;  /* 0x000000e118040210 */ /* 0x000fe20007f3e0ff */
[C---:B------:R-:W-:Y:S04]  /*89b0*/  HMMA.16816.F32 R64, R136.reuse, R10, R64 ;  /* 0x0000000a8840723c */ /* 0x040fe80000001840 */
[C---:B------:R-:W-:Y:S02]  /*89c0*/  @P0 IADD3.X R5, R25.reuse, R224, RZ, P1, !PT ;  /* 0x000000e019050210 */ /* 0x040fe40000ffe4ff */
[C---:B------:R-:W-:Y:S02]  /*89d0*/  @P0 LEA R22, P1, R4.reuse, c[0x0][0x1c8], 0x1 ;  /* 0x0000720004160a11 */ /* 0x040fe400078208ff */
[C---:B--2---:R-:W-:Y:S04]  /*89e0*/  HMMA.16816.F32 R68, R136.reuse, R12, R68 ;  /* 0x0000000c8844723c */ /* 0x044fe80000001844 */
[----:B------:R-:W-:Y:S02]  /*89f0*/  @P0 LEA.HI.X R23, R4, c[0x0][0x1cc], R5, 0x1, P1 ;  /* 0x0000730004170a11 */ /* 0x000fe400008f0c05 */
[----:B------:R-:W-:Y:S02]  /*8a00*/  @P0 IADD3 R5, P1, R24, R223, RZ ;  /* 0x000000df18050210 */ /* 0x000fe40007f3e0ff */
[C---:B------:R-:W-:Y:S04]  /*8a10*/  HMMA.16816.F32 R72, R136.reuse, R14, R72 ;  /* 0x0000000e8848723c */ /* 0x040fe80000001848 */
[----:B------:R-:W-:Y:S02]  /*8a20*/  @P0 IADD3.X R4, R25, R222, RZ, P1, !PT ;  /* 0x000000de19040210 */ /* 0x000fe40000ffe4ff */
[C---:B------:R-:W-:Y:S06]  /*8a30*/  @P0 LEA R26, P1, R5.reuse, c[0x0][0x1c8], 0x1 ;  /* 0x00007200051a0a11 */ /* 0x040fec00078208ff */
[----:B------:R-:W-:Y:S02]  /*8a40*/  @P0 LEA.HI.X R27, R5, c[0x0][0x1cc], R4, 0x1, P1 ;  /* 0x00007300051b0a11 */ /* 0x000fe400008f0c04 */
[----:B------:R-:W2:Y:S01]  /*8a50*/  LDSM.16.MT88.4 R4, [R134+UR4+0x5900] ;  /* 0x005900048604783b */ /* 0x000ea20008004200 */
[----:B------:R-:W-:Y:S04]  /*8a60*/  @P0 IADD3 R24, P1, R200, R24, RZ ;  /* 0x00000018c8180210 */ /* 0x000fe80007f3e0ff */
[----:B------:R-:W-:Y:S02]  /*8a70*/  @P0 IADD3.X R25, R199, R25, RZ, P1, !PT ;  /* 0x00000019c7190210 */ /* 0x000fe40000ffe4ff */
[----:B------:R-:W-:Y:S01]  /*8a80*/  @P0 IADD3 R8, P1, R24, R206, RZ ;  /* 0x000000ce18080210 */ /* 0x000fe20007f3e0ff */
[C---:B-1----:R-:W-:Y:S03]  /*8a90*/  HMMA.16816.F32 R76, R136.reuse, R16, R76 ;  /* 0x00000010884c723c */ /* 0x042fe6000000184c */
[----:B------:R-:W-:Y:S02]  /*8aa0*/  @P0 IADD3.X R9, R25, R213, RZ, P1, !PT ;  /* 0x000000d519090210 */ /* 0x000fe40000ffe4ff */
[C---:B------:R-:W-:Y:S03]  /*8ab0*/  @P0 LEA R12, P1, R8.reuse, c[0x0][0x1c8], 0x1 ;  /* 0x00007200080c0a11 */ /* 0x040fe600078208ff */
[C---:B------:R-:W-:Y:S04]  /*8ac0*/  HMMA.16816.F32 R80, R136.reuse, R18, R80 ;  /* 0x000000128850723c */ /* 0x040fe80000001850 */
[----:B------:R-:W-:Y:S02]  /*8ad0*/  @P0 LEA.HI.X R13, R8, c[0x0][0x1cc], R9, 0x1, P1 ;  /* 0x00007300080d0a11 */ /* 0x000fe400008f0c09 */
[----:B------:R-:W1:Y:S01]  /*8ae0*/  LDSM.16.MT88.4 R8, [R156+0x5900] ;  /* 0x005900009c08783b */ /* 0x000e620000004200 */
[----:B------:R-:W-:Y:S01]  /*8af0*/  @P0 IADD3 R3, P1, R24, R225, RZ ;  /* 0x000000e118030210 */ /* 0x000fe20007f3e0ff */
[----:B------:R-:W-:Y:S04]  /*8b00*/  @P0 IMAD R18, R215, 0x3000, R201 ;  /* 0x00003000d7120824 */ /* 0x000fe800078e02c9 */
[----:B------:R-:W-:Y:S02]  /*8b10*/  @P0 IADD3.X R16, R25, R224, RZ, P1, !PT ;  /* 0x000000e019100210 */ /* 0x000fe40000ffe4ff */
[C---:B------:R-:W-:Y:S04]  /*8b20*/  @P0 LEA R14, P1, R3.reuse, c[0x0][0x1c8], 0x1 ;  /* 0x00007200030e0a11 */ /* 0x040fe800078208ff */
[----:B------:R-:W-:Y:S02]  /*8b30*/  @P0 LEA.HI.X R15, R3, c[0x0][0x1cc], R16, 0x1, P1 ;  /* 0x00007300030f0a11 */ /* 0x000fe400008f0c10 */
[----:B------:R-:W-:Y:S02]  /*8b40*/  @P0 SHF.L.U32 R3, R18, 0x1, RZ ;  /* 0x0000000112030819 */ /* 0x000fe400000006ff */
[----:B------:R-:W-:Y:S01]  /*8b50*/  @P0 IADD3 R24, P1, R24, R223, RZ ;  /* 0x000000df18180210 */ /* 0x000fe20007f3e0ff */
[C---:B--2---:R-:W-:Y:S02]  /*8b60*/  HMMA.16816.F32 R84, R136.reuse, R4, R84 ;  /* 0x000000048854723c */ /* 0x044fe40000001854 */
[----:B------:R-:W-:Y:S01]  /*8b70*/  @!PT LDS RZ, [RZ] ;  /* 0x00000000fffff984 */ /* 0x000fe20000000800 */
[----:B------:R-:W-:Y:S01]  /*8b80*/  @!PT LDS RZ, [RZ] ;  /* 0x00000000fffff984 */ /* 0x000fe20000000800 */
[----:B------:R-:W-:Y:S01]  /*8b90*/  @!PT LDS RZ, [RZ] ;  /* 0x00000000fffff984 */ /* 0x000fe20000000800 */
[----:B------:R2:W-:Y:S01]  /*8ba0*/  @P0 LDGSTS.E.BYPASS.LTC128B.128 [R3+0xc100], [R20.64], !P5 ;  /* 0x0c10000014030fae */ /* 0x0005e2000e901d48 */
[----:B------:R-:W-:Y:S02]  /*8bb0*/  @P0 IADD3.X R25, R25, R222, RZ, P1, !PT ;  /* 0x000000de19190210 */ /* 0x000fe40000ffe4ff */
[C---:B------:R-:W-:Y:S03]  /*8bc0*/  @P0 LEA R16, P1, R24.reuse, c[0x0][0x1c8], 0x1 ;  /* 0x0000720018100a11 */ /* 0x040fe600078208ff */
[C---:B------:R-:W-:Y:S02]  /*8bd0*/  HMMA.16816.F32 R88, R136.reuse, R6, R88 ;  /* 0x000000068858723c */ /* 0x040fe40000001858 */
[----:B------:R2:W-:Y:S02]  /*8be0*/  @P0 LDGSTS.E.BYPASS.LTC128B.128 [R3+0xe100], [R22.64], !P4 ;  /* 0x0e10000016030fae */ /* 0x0005e4000e101d48 */
[----:B------:R-:W-:Y:S06]  /*8bf0*/  @P0 LEA.HI.X R17, R24, c[0x0][0x1cc], R25, 0x1, P1 ;  /* 0x0000730018110a11 */ /* 0x000fec00008f0c19 */
[----:B------:R2:W-:Y:S01]  /*8c00*/  @P0 LDGSTS.E.BYPASS.LTC128B.128 [R3+0x10100], [R26.64], !P6 ;  /* 0x101000001a030fae */ /* 0x0005e2000f101d48 */
[C---:B-1----:R-:W-:Y:S07]  /*8c10*/  HMMA.16816.F32 R92, R136.reuse, R8, R92 ;  /* 0x00000008885c723c */ /* 0x042fee000000185c */
[----:B------:R2:W-:Y:S01]  /*8c20*/  @P0 LDGSTS.E.BYPASS.LTC128B.128 [R3+0xd100], [R12.64], !P5 ;  /* 0x0d1000000c030fae */ /* 0x0005e2000e901d48 */
[----:B------:R-:W-:Y:S07]  /*8c30*/  HMMA.16816.F32 R96, R136, R10, R96 ;  /* 0x0000000a8860723c */ /* 0x000fee0000001860 */
[----:B------:R2:W-:Y:S08]  /*8c40*/  @P0 LDGSTS.E.BYPASS.LTC128B.128 [R3+0xf100], [R14.64], !P4 ;  /* 0x0f1000000e030fae */ /* 0x0005f0000e101d48 */
[----:B------:R2:W-:Y:S01]  /*8c50*/  @P0 LDGSTS.E.BYPASS.LTC128B.128 [R3+0x11100], [R16.64], !P6 ;  /* 0x1110000010030fae */ /* 0x0005e2000f101d48 */
[C---:B------:R-:W-:Y:S02]  /*8c60*/  ISETP.GT.AND P0, PT, R220.reuse, R231, PT ;  /* 0x000000e7dc00720c */ /* 0x040fe40003f04270 */
[----:B------:R-:W-:Y:S05]  /*8c70*/  IADD3 R220, R220, -0x1, RZ ;  /* 0xffffffffdcdc7810 */ /* 0x000fea0007ffe0ff */
[----:B------:R-:W0:Y:S01]  /*8c80*/  LDGDEPBAR ;  /* 0x00000000000079af */ /* 0x000e220000000000 */
[----:B--2---:R-:W-:Y:S05]  /*8c90*/  MOV R3, R0 ;  /* 0x0000000000037202 */ /* 0x004fea0000000f00 */
[----:B------:R-:W-:-:S05]  /*8ca0*/  @P0 BRA `(.L_x_890) ;  /* 0xffffc76000000947 */ /* 0x000fca000383ffff */
.L_x_881:
[----:B------:R-:W-:Y:S02]  /*8cb0*/  ISETP.NE.AND P1, PT, R196, 0x1, PT ;  /* 0x00000001c400780c */ /* 0x000fe40003f25270 */
[----:B------:R-:W-:-:S02]  /*8cc0*/  LEA R6, R219, 0x7f, 0x7 ;  /* 0x0000007fdb067811 */ /* 0x000fc400078e38ff */
[----:B------:R-:W-:Y:S02]  /*8cd0*/  ISETP.GE.AND P0, PT, R195, 0x1, PT ;  /* 0x00000001c300780c */ /* 0x000fe40003f06270 */
[----:B------:R-:W-:-:S07]  /*8ce0*/  IADD3 R3, R194, 0x1, -R203 ;  /* 0x00000001c2037810 */ /* 0x000fce0007ffe8cb */
[----:B------:R-:W-:-:S05]  /*8cf0*/  @P1 IMAD.HI.U32 R4, R6, c[0x0][0x2c8], RZ ;  /* 0x0000b20006041a27 */ /* 0x000fca00078e00ff */
[----:B------:R-:W-:-:S05]  /*8d00*/  @P1 SHF.R.U32.HI R6, RZ, c[0x0][0x2cc], R4 ;  /* 0x0000b300ff061a19 */ /* 0x000fca0000011604 */
[----:B------:R-:W-:-:S05]  /*8d10*/  IMAD.IADD R5, R3, 0x1, R6 ;  /* 0x0000000103057824 */ /* 0x000fca00078e0206 */
[----:B------:R-:W-:Y:S01]  /*8d20*/  IADD3 R4, R5, -c[0x0][0x324], RZ ;  /* 0x8000c90005047a10 */ /* 0x000fe20007ffe0ff */
[----:B------:R-:W-:Y:S05]  /*8d30*/  @!P0 BRA `(.L_x_891) ;  /* 0x000000f000008947 */ /* 0x000fea0003800000 */
        /* <DEDUP_REMOVED lines=9> */
.L_x_892:
[----:B------:R-:W-:-:S04]  /*8dd0*/  MOV R3, c[0x0][0x32c] ;  /* 0x0000cb0000037a02 */ /* 0x000fc80000000f00 */
[----:B------:R-:W-:-:S13]  /*8de0*/  ISETP.NE.AND P0, PT, R3, 0x1, PT ;  /* 0x000000010300780c */ /* 0x000fda0003f05270 */
[----:B------:R-:W-:-:S05]  /*8df0*/  @P0 IMAD.HI.U32 R3, R5, c[0x0][0x330], RZ ;  /* 0x0000cc0005030a27 */ /* 0x000fca00078e00ff */
[----:B------:R-:W-:-:S05]  /*8e00*/  @P0 SHF.R.U32.HI R5, RZ, c[0x0][0x334], R3 ;  /* 0x0000cd00ff050a19 */ /* 0x000fca0000011603 */
.L_x_893:
[----:B------:R-:W-:-:S05]  /*8e10*/  IMAD R5, R5, c[0x0][0x32c], RZ ;  /* 0x0000cb0005057a24 */ /* 0x000fca00078e02ff */
[----:B------:R-:W-:-:S04]  /*8e20*/  IMNMX R4, R4, R5, !PT ;  /* 0x0000000504047217 */ /* 0x000fc80007800200 */
.L_x_891:
[----:B------:R-:W-:-:S04]  /*8e30*/  IADD3 R4, R4, 0x3f, RZ ;  /* 0x0000003f04047810 */ /* 0x000fc80007ffe0ff */
[----:B------:R-:W-:-:S04]  /*8e40*/  SHF.R.S32.HI R3, RZ, 0x1f, R4 ;  /* 0x0000001fff037819 */ /* 0x000fc80000011404 */
[----:B------:R-:W-:-:S04]  /*8e50*/  LEA.HI R4, R3, R4, RZ, 0x6 ;  /* 0x0000000403047211 */ /* 0x000fc800078f30ff */
[----:B------:R-:W-:-:S04]  /*8e60*/  SHF.R.S32.HI R4, RZ, 0x6, R4 ;  /* 0x00000006ff047819 */ /* 0x000fc80000011404 */
[----:B------:R-:W-:-:S04]  /*8e70*/  IMNMX R229, R193, R4, !PT ;  /* 0x00000004c1e57217 */ /* 0x000fc80007800200 */
[----:B------:R-:W-:-:S13]  /*8e80*/  ISETP.GE.AND P0, PT, R220, R229, PT ;  /* 0x000000e5dc00720c */ /* 0x000fda0003f06270 */
[----:B------:R-:W-:Y:S05]  /*8e90*/  @!P0 BRA `(.L_x_894) ;  /* 0x00002f1000008947 */ /* 0x000fea0003800000 */
[----:B------:R-:W-:Y:S01]  /*8ea0*/  IMAD.MOV.U32 R189, RZ, RZ, 0x20 ;  /* 0x00000020ffbd7424 */ /* 0x000fe200078e00ff */
[----:B------:R-:W-:Y:S01]  /*8eb0*/  LOP3.LUT P0, RZ, R218, 0x2, RZ, 0xc0, !PT ;  /* 0x00000002daff7812 */ /* 0x000fe2000780c0ff */
[----:B------:R-:W-:Y:S01]  /*8ec0*/  IMAD.MOV.U32 R3, RZ, RZ, R0 ;  /* 0x000000ffff037224 */ /* 0x000fe200078e0000 */
[C---:B------:R-:W-:Y:S01]  /*8ed0*/  IADD3 R227, P1, R204.reuse, 0x40, RZ ;  /* 0x00000040cce37810 */ /* 0x040fe20007f3e0ff */
[----:B------:R-:W-:Y:S01]  /*8ee0*/  IMAD.MOV.U32 R228, RZ, RZ, R220 ;  /* 0x000000ffffe47224 */ /* 0x000fe200078e00dc */
[----:B------:R-:W-:Y:S02]  /*8ef0*/  SEL R189, R189, 0xffffffe0, !P0 ;  /* 0xffffffe0bdbd7807 */ /* 0x000fe40004000000 */
[----:B------:R-:W-:Y:S01]  /*8f00*/  IADD3 R225, P0, R204, 0x80, RZ ;  /* 0x00000080cce17810 */ /* 0x000fe20007f1e0ff */
[--C-:B------:R-:W-:Y:S01]  /*8f10*/  IMAD.X R226, RZ, RZ, R209.reuse, P1 ;  /* 0x000000ffffe27224 */ /* 0x100fe200008e06d1 */
[C---:B------:R-:W-:Y:S02]  /*8f20*/  IADD3 R223, P1, R206.reuse, 0x40, RZ ;  /* 0x00000040cedf7810 */ /* 0x040fe40007f3e0ff */
[----:B------:R-:W-:Y:S01]  /*8f30*/  MOV R133, R2 ;  /* 0x0000000200857202 */ /* 0x000fe20000000f00 */
[----:B------:R-:W-:Y:S01]  /*8f40*/  IMAD.X R224, RZ, RZ, R209, P0 ;  /* 0x000000ffffe07224 */ /* 0x000fe200000e06d1 */
[----:B------:R-:W-:Y:S01]  /*8f50*/  IADD3 R221, P0, R206, 0x80, RZ ;  /* 0x00000080cedd7810 */ /* 0x000fe20007f1e0ff */
[----:B------:R-:W-:-:S03]  /*8f60*/  IMAD.X R222, RZ, RZ, R213, P1 ;  /* 0x000000ffffde7224 */ /* 0x000fc600008e06d5 */
[----:B------:R-:W-:Y:S02]  /*8f70*/  IADD3.X R219, RZ, R213, RZ, P0, !PT ;  /* 0x000000d5ffdb7210 */ /* 0x000fe400007fe4ff */
.L_x_895:
[----:B------:R-:W-:Y:S04]  /*8f80*/  DEPBAR.LE SB0, 0x2 ;  /* 0x000080800000791a */ /* 0x000fe80000000000 */
[----:B------:R-:W-:Y:S01]  /*8f90*/  BAR.SYNC.DEFER_BLOCKING 0x0 ;  /* 0x0000000000007b1d */ /* 0x000fe20000010000 */
[----:B------:R-:W-:Y:S01]  /*8fa0*/  ISETP.GE.AND P0, PT, R193, R228, PT ;  /* 0x000000e4c100720c */ /* 0x000fe20003f06270 */
[----:B------:R-:W-:Y:S01]  /*8fb0*/  UIMAD UR4, UR5, 0x6000, URZ ;  /* 0x00006000050478a4 */ /* 0x000fe2000f8e023f */
[----:B------:R-:W-:Y:S01]  /*8fc0*/  IADD3 R220, R228, -0x1, RZ ;  /* 0xffffffffe4dc7810 */ /* 0x000fe20007ffe0ff */
[----:B------:R-:W-:Y:S02]  /*8fd0*/  UIADD3 UR7, UR5, 0x1, URZ ;  /* 0x0000000105077890 */ /* 0x000fe4000fffe03f */
[----:B------:R-:W-:Y:S02]  /*8fe0*/  UISETP.GE.AND UP0, UPT, UR5, 0x1, UPT ;  /* 0x000000010500788c */ /* 0x000fe4000bf06270 */
[----:B------:R-:W-:Y:S02]  /*8ff0*/  IADD3 R132, R188, UR4, RZ ;  /* 0x00000004bc847c10 */ /* 0x000fe4000fffe0ff */
[----:B------:R-:W-:Y:S02]  /*9000*/  USEL UR5, UR7, URZ, !UP0 ;  /* 0x0000003f07057287 */ /* 0x000fe4000c000000 */
[----:B------:R-:W-:Y:S02]  /*9010*/  IADD3 R191, R189, R132, RZ ;  /* 0x00000084bdbf7210 */ /* 0x000fe40007ffe0ff */
[----:B------:R-:W-:Y:S01]  /*9020*/  @!P0 SHF.R.S32.HI R29, RZ, 0x1f, R220 ;  /* 0x0000001fff1d8819 */ /* 0x000fe200000114dc */
[----:B------:R-:W-:Y:S04]  /*9030*/  @!P0 IMAD.WIDE.U32 R4, R220, c[0x0][0x208], RZ ;  /* 0x00008200dc048a25 */ /* 0x000fe800078e00ff */
[----:B------:R-:W-:Y:S01]  /*9040*/  @!P0 IMAD R29, R29, c[0x0][0x208], RZ ;  /* 0x000082001d1d8a24 */ /* 0x000fe200078e02ff */
[----:B------:R-:W-:Y:S01]  /*9050*/  @!P0 SHF.L.U32 R0, R4, 0x6, RZ ;  /* 0x0000000604008819 */ /* 0x000fe200000006ff */
[----:B------:R-:W-:Y:S02]  /*9060*/  @!P0 IMAD R171, R215, 0x6000, R214 ;  /* 0x00006000d7ab8824 */ /* 0x000fe400078e02d6 */
[----:B------:R-:W-:Y:S01]  /*9070*/  @!P0 IMAD R29, R220, c[0x0][0x20c], R29 ;  /* 0x00008300dc1d8a24 */ /* 0x000fe200078e021d */
[----:B------:R-:W-:Y:S04]  /*9080*/  LDSM.16.M88.4 R32, [R190] ;  /* 0x00000000be20783b */ /* 0x000fe80000000200 */
[----:B------:R-:W-:Y:S02]  /*9090*/  @!P0 IADD3 R29, R5, R29, RZ ;  /* 0x0000001d051d8210 */ /* 0x000fe40007ffe0ff */
[----:B------:R-:W-:Y:S02]  /*90a0*/  @!P0 IADD3 R5, P1, R0, R204, RZ ;  /* 0x000000cc00058210 */ /* 0x000fe40007f3e0ff */
[----:B------:R-:W1:Y:S01]  /*90b0*/  LDSM.16.M88.4 R8, [R188+UR4+0xc100] ;  /* 0x00c10004bc08783b */ /* 0x000e620008000200 */
[----:B------:R-:W-:Y:S04]  /*90c0*/  @!P0 SHF.L.U64.HI R29, R4, 0x6, R29 ;  /* 0x00000006041d8819 */ /* 0x000fe8000001021d */
[----:B------:R-:W-:Y:S02]  /*90d0*/  @!P0 IADD3.X R2, R29, R209, RZ, P1, !PT ;  /* 0x000000d11d028210 */ /* 0x000fe40000ffe4ff */
[C---:B------:R-:W-:Y:S01]  /*90e0*/  @!P0 LEA R168, P1, R5.reuse, c[0x0][0x1f8], 0x1 ;  /* 0x00007e0005a88a11 */ /* 0x040fe200078208ff */
[----:B------:R-:W2:Y:S03]  /*90f0*/  LDSM.16.M88.4 R16, [R188+UR4+0xc900] ;  /* 0x00c90004bc10783b */ /* 0x000ea60008000200 */
[----:B------:R-:W-:Y:S02]  /*9100*/  @!P0 LEA.HI.X R169, R5, c[0x0][0x1fc], R2, 0x1, P1 ;  /* 0x00007f0005a98a11 */ /* 0x000fe400008f0c02 */
[C---:B------:R-:W-:Y:S03]  /*9110*/  @!P0 IADD3 R5, P1, R0.reuse, R227, RZ ;  /* 0x000000e300058210 */ /* 0x040fe60007f3e0ff */
[----:B------:R-:W3:Y:S01]  /*9120*/  LDSM.16.M88.4 R24, [R188+UR4+0xd100] ;  /* 0x00d10004bc18783b */ /* 0x000ee20008000200 */
[----:B------:R-:W-:Y:S02]  /*9130*/  @!P0 IADD3.X R2, R29, R226, RZ, P1, !PT ;  /* 0x000000e21d028210 */ /* 0x000fe40000ffe4ff */
[C---:B------:R-:W-:Y:S04]  /*9140*/  @!P0 LEA R164, P1, R5.reuse, c[0x0][0x1f8], 0x1 ;  /* 0x00007e0005a48a11 */ /* 0x040fe800078208ff */
[----:B------:R-:W-:Y:S01]  /*9150*/  @!P0 LEA.HI.X R165, R5, c[0x0][0x1fc], R2, 0x1, P1 ;  /* 0x00007f0005a58a11 */ /* 0x000fe200008f0c02 */
[----:B------:R-:W4:Y:S01]  /*9160*/  LDSM.16.M88.4 R136, [R188+UR4+0xd900] ;  /* 0x00d90004bc88783b */ /* 0x000f220008000200 */
[----:B------:R-:W-:Y:S04]  /*9170*/  @!P0 IADD3 R2, P1, R0, R225, RZ ;  /* 0x000000e100028210 */ /* 0x000fe80007f3e0ff */
[----:B------:R-:W-:Y:S02]  /*9180*/  @!P0 IADD3.X R13, R29, R224, RZ, P1, !PT ;  /* 0x000000e01d0d8210 */ /* 0x000fe40000ffe4ff */
[C---:B------:R-:W-:Y:S01]  /*9190*/  @!P0 LEA R166, P1, R2.reuse, c[0x0][0x1f8], 0x1 ;  /* 0x00007e0002a68a11 */ /* 0x040fe200078208ff */
[----:B------:R-:W-:Y:S03]  /*91a0*/  LDSM.16.M88.4 R140, [R186] ;  /* 0x00000000ba8c783b */ /* 0x000fe60000000200 */
[----:B------:R-:W-:Y:S02]  /*91b0*/  @!P0 LEA.HI.X R167, R2, c[0x0][0x1fc], R13, 0x1, P1 ;  /* 0x00007f0002a78a11 */ /* 0x000fe400008f0c0d */
[----:B------:R-:W-:Y:S01]  /*91c0*/  @!P0 IADD3 R0, P1, R198, R0, RZ ;  /* 0x00000000c6008210 */ /* 0x000fe20007f3e0ff */
[C---:B-1----:R-:W-:Y:S02]  /*91d0*/  HMMA.16816.F32 R4, R32.reuse, R8, RZ ;  /* 0x000000082004723c */ /* 0x042fe400000018ff */
[----:B------:R-:W1:Y:S01]  /*91e0*/  LDSM.16.M88.4 R144, [R191+0xc100] ;  /* 0x00c10000bf90783b */ /* 0x000e620000000200 */
[----:B------:R-:W-:Y:S02]  /*91f0*/  @!P0 IADD3.X R29, R197, R29, RZ, P1, !PT ;  /* 0x0000001dc51d8210 */ /* 0x000fe40000ffe4ff */
[----:B------:R-:W-:Y:S03]  /*9200*/  @!P0 IADD3 R2, P1, R0, R204, RZ ;  /* 0x000000cc00028210 */ /* 0x000fe60007f3e0ff */
[C---:B------:R-:W-:Y:S01]  /*9210*/  HMMA.16816.F32 R8, R32.reuse, R10, RZ ;  /* 0x0000000a2008723c */ /* 0x040fe200000018ff */
[C---:B------:R-:W-:Y:S01]  /*9220*/  @!P0 IADD3.X R21, R29.reuse, R209, RZ, P1, !PT ;  /* 0x000000d11d158210 */ /* 0x040fe20000ffe4ff */
[----:B------:R-:W5:Y:S02]  /*9230*/  LDSM.16.M88.4 R148, [R191+0xc900] ;  /* 0x00c90000bf94783b */ /* 0x000f640000000200 */
[C---:B------:R-:W-:Y:S04]  /*9240*/  @!P0 LEA R172, P1, R2.reuse, c[0x0][0x1f8], 0x1 ;  /* 0x00007e0002ac8a11 */ /* 0x040fe800078208ff */
[C---:B--2---:R-:W-:Y:S01]  /*9250*/  HMMA.16816.F32 R12, R32.reuse, R16, RZ ;  /* 0x00000010200c723c */ /* 0x044fe200000018ff */
[----:B------:R-:W-:Y:S01]  /*9260*/  @!P0 LEA.HI.X R173, R2, c[0x0][0x1fc], R21, 0x1, P1 ;  /* 0x00007f0002ad8a11 */ /* 0x000fe200008f0c15 */
[----:B------:R-:W2:Y:S02]  /*9270*/  LDSM.16.M88.4 R152, [R191+0xd100] ;  /* 0x00d10000bf98783b */ /* 0x000ea40000000200 */
[----:B------:R-:W-:Y:S04]  /*9280*/  @!P0 IADD3 R2, P1, R0, R227, RZ ;  /* 0x000000e300028210 */ /* 0x000fe80007f3e0ff */
[C---:B------:R-:W-:Y:S01]  /*9290*/  HMMA.16816.F32 R16, R32.reuse, R18, RZ ;  /* 0x000000122010723c */ /* 0x040fe200000018ff */
[C---:B------:R-:W-:Y:S03]  /*92a0*/  @!P0 IADD3.X R31, R29.reuse, R226, RZ, P1, !PT ;  /* 0x000000e21d1f8210 */ /* 0x040fe60000ffe4ff */
[C---:B------:R-:W-:Y:S04]  /*92b0*/  @!P0 LEA R174, P1, R2.reuse, c[0x0][0x1f8], 0x1 ;  /* 0x00007e0002ae8a11 */ /* 0x040fe800078208ff */
[C---:B---3--:R-:W-:Y:S01]  /*92c0*/  HMMA.16816.F32 R20, R32.reuse, R24, RZ ;  /* 0x000000182014723c */ /* 0x048fe200000018ff */
[----:B------:R-:W-:Y:S03]  /*92d0*/  @!P0 LEA.HI.X R175, R2, c[0x0][0x1fc], R31, 0x1, P1 ;  /* 0x00007f0002af8a11 */ /* 0x000fe600008f0c1f */
[----:B------:R-:W-:Y:S02]  /*92e0*/  @!P0 IADD3 R157, P1, R0, R225, RZ ;  /* 0x000000e1009d8210 */ /* 0x000fe40007f3e0ff */
[C---:B------:R-:W-:Y:S02]  /*92f0*/  IADD3 R2, R192.reuse, R191, RZ ;  /* 0x000000bfc0027210 */ /* 0x040fe40007ffe0ff */
[C---:B------:R-:W-:Y:S01]  /*9300*/  HMMA.16816.F32 R24, R32.reuse, R26, RZ ;  /* 0x0000001a2018723c */ /* 0x040fe200000018ff */
[----:B------:R-:W-:Y:S03]  /*9310*/  @!P0 IADD3.X R0, R29, R224, RZ, P1, !PT ;  /* 0x000000e01d008210 */ /* 0x000fe60000ffe4ff */
[C---:B------:R-:W-:Y:S04]  /*9320*/  @!P0 LEA R176, P1, R157.reuse, c[0x0][0x1f8], 0x1 ;  /* 0x00007e009db08a11 */ /* 0x040fe800078208ff */
[C---:B----4-:R-:W-:Y:S01]  /*9330*/  HMMA.16816.F32 R28, R32.reuse, R136, RZ ;  /* 0x00000088201c723c */ /* 0x050fe200000018ff */
[----:B------:R-:W-:Y:S02]  /*9340*/  @!P0 LEA.HI.X R177, R157, c[0x0][0x1fc], R0, 0x1, P1 ;  /* 0x00007f009db18a11 */ /* 0x000fe400008f0c00 */
[----:B------:R-:W3:Y:S01]  /*9350*/  LDSM.16.M88.4 R156, [R191+0xd900] ;  /* 0x00d90000bf9c783b */ /* 0x000ee20000000200 */
[-C--:B------:R-:W-:Y:S02]  /*9360*/  IADD3 R0, R192, R132.reuse, RZ ;  /* 0x00000084c0007210 */ /* 0x080fe40007ffe0ff */
[----:B------:R-:W-:Y:S02]  /*9370*/  IADD3 R132, R189, R132, R192 ;  /* 0x00000084bd847210 */ /* 0x000fe40007ffe0c0 */
[----:B------:R-:W-:Y:S03]  /*9380*/  HMMA.16816.F32 R32, R32, R138, RZ ;  /* 0x0000008a2020723c */ /* 0x000fe600000018ff */
[----:B------:R-:W-:Y:S01]  /*9390*/  @!PT LDS RZ, [RZ] ;  /* 0x00000000fffff984 */ /* 0x000fe20000000800 */
[----:B------:R-:W-:Y:S01]  /*93a0*/  @!PT LDS RZ, [RZ] ;  /* 0x00000000fffff984 */ /* 0x000fe20000000800 */
[----:B------:R-:W-:Y:S01]  /*93b0*/  @!PT LDS RZ, [RZ] ;  /* 0x00000000fffff984 */ /* 0x000fe20000000800 */
[----:B------:R4:W-:Y:S05]  /*93c0*/  @!P0 LDGSTS.E.BYPASS.LTC128B.128 [R171], [R168.64], !P5 ;  /* 0x00000000a8ab8fae */ /* 0x0009ea000e901d48 */
[C---:B-1----:R-:W-:Y:S03]  /*93d0*/  HMMA.16816.F32 R4, R140.reuse, R144, R4 ;  /* 0x000000908c04723c */ /* 0x042fe60000001804 */
[----:B------:R1:W-:Y:S05]  /*93e0*/  @!P0 LDGSTS.E.BYPASS.LTC128B.128 [R171+0x2000], [R164.64], !P4 ;  /* 0x02000000a4ab8fae */ /* 0x0003ea000e101d48 */
[C---:B------:R-:W-:Y:S03]  /*93f0*/  HMMA.16816.F32 R8, R140.reuse, R146, R8 ;  /* 0x000000928c08723c */ /* 0x040fe60000001808 */
[----:B------:R1:W-:Y:S05]  /*9400*/  @!P0 LDGSTS.E.BYPASS.LTC128B.128 [R171+0x4000], [R166.64], !P6 ;  /* 0x04000000a6ab8fae */ /* 0x0003ea000f101d48 */
[C---:B-----5:R-:W-:Y:S03]  /*9410*/  HMMA.16816.F32 R12, R140.reuse, R148, R12 ;  /* 0x000000948c0c723c */ /* 0x060fe6000000180c */
[----:B------:R4:W-:Y:S05]  /*9420*/  @!P0 LDGSTS.E.BYPASS.LTC128B.128 [R171+0x1000], [R172.64], !P5 ;  /* 0x01000000acab8fae */ /* 0x0009ea000e901d48 */
[C---:B------:R-:W-:Y:S03]  /*9430*/  HMMA.16816.F32 R16, R140.reuse, R150, R16 ;  /* 0x000000968c10723c */ /* 0x040fe60000001810 */
[----:B------:R4:W-:Y:S05]  /*9440*/  @!P0 LDGSTS.E.BYPASS.LTC128B.128 [R171+0x3000], [R174.64], !P4 ;  /* 0x03000000aeab8fae */ /* 0x0009ea000e101d48 */
[C---:B--2---:R-:W-:Y:S03]  /*9450*/  HMMA.16816.F32 R20, R140.reuse, R152, R20 ;  /* 0x000000988c14723c */ /* 0x044fe60000001814 */
[----:B------:R4:W-:Y:S05]  /*9460*/  @!P0 LDGSTS.E.BYPASS.LTC128B.128 [R171+0x5000], [R176.64], !P6 ;  /* 0x05000000b0ab8fae */ /* 0x0009ea000f101d48 */
[C---:B------:R-:W-:Y:S03]  /*9470*/  HMMA.16816.F32 R24, R140.reuse, R154, R24 ;  /* 0x0000009a8c18723c */ /* 0x040fe60000001818 */
[----:B------:R-:W-:Y:S05]  /*9480*/  LDSM.16.M88.4 R136, [R185] ;  /* 0x00000000b988783b */ /* 0x000fea0000000200 */
[C---:B---3--:R-:W-:Y:S03]  /*9490*/  HMMA.16816.F32 R28, R140.reuse, R156, R28 ;  /* 0x0000009c8c1c723c */ /* 0x048fe6000000181c */
[----:B------:R-:W2:Y:S05]  /*94a0*/  LDSM.16.M88.4 R160, [R0+0xc100] ;  /* 0x00c1000000a0783b */ /* 0x000eaa0000000200 */
[----:B------:R-:W-:Y:S03]  /*94b0*/  HMMA.16816.F32 R32, R140, R158, R32 ;  /* 0x0000009e8c20723c */ /* 0x000fe60000001820 */
[----:B------:R-:W3:Y:S08]  /*94c0*/  LDSM.16.M88.4 R144, [R0+0xc900] ;  /* 0x00c900000090783b */ /* 0x000ef00000000200 */
[----:B------:R-:W5:Y:S08]  /*94d0*/  LDSM.16.M88.4 R148, [R0+0xd100] ;  /* 0x00d100000094783b */ /* 0x000f700000000200 */
[----:B------:R-:W0:Y:S08]  /*94e0*/  LDGDEPBAR ;  /* 0x00000000000079af */ /* 0x000e300000000000 */
[----:B------:R-:W5:Y:S01]  /*94f0*/  LDSM.16.M88.4 R152, [R0+0xd900] ;  /* 0x00d900000098783b */ /* 0x000f620000000200 */
[C---:B--2---:R-:W-:Y:S07]  /*9500*/  HMMA.16816.F32 R4, R136.reuse, R160, R4 ;  /* 0x000000a08804723c */ /* 0x044fee0000001804 */
[----:B-1----:R-:W-:Y:S01]  /*9510*/  LDSM.16.M88.4 R164, [R184] ;  /* 0x00000000b8a4783b */ /* 0x002fe20000000200 */
[C---:B------:R-:W-:Y:S07]  /*9520*/  HMMA.16816.F32 R8, R136.reuse, R162, R8 ;  /* 0x000000a28808723c */ /* 0x040fee0000001808 */
[----:B----4-:R-:W1:Y:S01]  /*9530*/  LDSM.16.M88.4 R168, [R2+0xc100] ;  /* 0x00c1000002a8783b */ /* 0x010e620000000200 */
[C---:B---3--:R-:W-:Y:S07]  /*9540*/  HMMA.16816.F32 R12, R136.reuse, R144, R12 ;  /* 0x00000090880c723c */ /* 0x048fee000000180c */
[----:B------:R-:W2:Y:S01]  /*9550*/  LDSM.16.M88.4 R140, [R2+0xc900] ;  /* 0x00c90000028c783b */ /* 0x000ea20000000200 */
[C---:B------:R-:W-:Y:S07]  /*9560*/  HMMA.16816.F32 R16, R136.reuse, R146, R16 ;  /* 0x000000928810723c */ /* 0x040fee0000001810 */
[----:B------:R-:W3:Y:S01]  /*9570*/  LDSM.16.M88.4 R156, [R2+0xd100] ;  /* 0x00d10000029c783b */ /* 0x000ee20000000200 */
[C---:B-----5:R-:W-:Y:S07]  /*9580*/  HMMA.16816.F32 R20, R136.reuse, R148, R20 ;  /* 0x000000948814723c */ /* 0x060fee0000001814 */
[----:B------:R-:W4:Y:S01]  /*9590*/  LDSM.16.M88.4 R144, [R2+0xd900] ;  /* 0x00d900000290783b */ /* 0x000f220000000200 */
[C---:B------:R-:W-:Y:S07]  /*95a0*/  HMMA.16816.F32 R24, R136.reuse, R150, R24 ;  /* 0x000000968818723c */ /* 0x040fee0000001818 */
[----:B------:R-:W-:Y:S01]  /*95b0*/  LDSM.16.M88.4 R148, [R188+UR4+0xe100] ;  /* 0x00e10004bc94783b */ /* 0x000fe20008000200 */
[C---:B------:R-:W-:Y:S07]  /*95c0*/  HMMA.16816.F32 R28, R136.reuse, R152, R28 ;  /* 0x00000098881c723c */ /* 0x040fee000000181c */
[----:B------:R-:W-:Y:S01]  /*95d0*/  LDSM.16.M88.4 R160, [R188+UR4+0xf900] ;  /* 0x00f90004bca0783b */ /* 0x000fe20008000200 */
[----:B------:R-:W-:Y:S07]  /*95e0*/  HMMA.16816.F32 R32, R136, R154, R32 ;  /* 0x0000009a8820723c */ /* 0x000fee0000001820 */
[----:B------:R-:W5:Y:S01]  /*95f0*/  LDSM.16.M88.4 R136, [R190+0x4000] ;  /* 0x00400000be88783b */ /* 0x000f620000000200 */
        /* <DEDUP_REMOVED lines=8> */
[C---:B---3--:R-:W-:Y:S07]  /*9680*/  HMMA.16816.F32 R20, R164.reuse, R156, R20 ;  /* 0x0000009ca414723c */ /* 0x048fee0000001814 */
[----:B------:R-:W-:Y:S01]  /*9690*/  LDSM.16.M88.4 R176, [R0+0xe100] ;  /* 0x00e1000000b0783b */ /* 0x000fe20000000200 */
[C---:B------:R-:W-:Y:S07]  /*96a0*/  HMMA.16816.F32 R24, R164.reuse, R158, R24 ;  /* 0x0000009ea418723c */ /* 0x040fee0000001818 */
[----:B------:R-:W3:Y:S01]  /*96b0*/  LDSM.16.M88.4 R156, [R186+0x4000] ;  /* 0x00400000ba9c783b */ /* 0x000ee20000000200 */
[C---:B----4-:R-:W-:Y:S07]  /*96c0*/  HMMA.16816.F32 R28, R164.reuse, R144, R28 ;  /* 0x00000090a41c723c */ /* 0x050fee000000181c */
[----:B------:R-:W-:Y:S01]  /*96d0*/  LDSM.16.M88.4 R180, [R188+UR4+0x10100] ;  /* 0x01010004bcb4783b */ /* 0x000fe20008000200 */
[----:B------:R-:W-:Y:S07]  /*96e0*/  HMMA.16816.F32 R32, R164, R146, R32 ;  /* 0x00000092a420723c */ /* 0x000fee0000001820 */
[----:B------:R-:W4:Y:S01]  /*96f0*/  LDSM.16.M88.4 R144, [R191+0xf100] ;  /* 0x00f10000bf90783b */ /* 0x000f220000000200 */
[C---:B-----5:R-:W-:Y:S07]  /*9700*/  HMMA.16816.F32 R4, R136.reuse, R148, R4 ;  /* 0x000000948804723c */ /* 0x060fee0000001804 */
[----:B------:R-:W-:Y:S01]  /*9710*/  LDSM.16.M88.4 R164, [R185+0x4000] ;  /* 0x00400000b9a4783b */ /* 0x000fe20000000200 */
[C---:B------:R-:W-:Y:S07]  /*9720*/  HMMA.16816.F32 R8, R136.reuse, R150, R8 ;  /* 0x000000968808723c */ /* 0x040fee0000001808 */
[----:B------:R-:W5:Y:S01]  /*9730*/  LDSM.16.M88.4 R148, [R191+0xf900] ;  /* 0x00f90000bf94783b */ /* 0x000f620000000200 */
        /* <DEDUP_REMOVED lines=121> */
[----:B------:R-:W-:Y:S01]  /*9ed0*/  MUFU.TANH R163, R13 ;  /* 0x0000000d00a37308 */ /* 0x000fe20000002400 */
[----:B------:R-:W-:Y:S02]  /*9ee0*/  FMUL.FTZ R26, R26, c[0x0][0x320] ;  /* 0x0000c8001a1a7a20 */ /* 0x000fe40000410000 */
[----:B------:R-:W-:Y:S01]  /*9ef0*/  FMUL.FTZ R27, R27, c[0x0][0x320] ;  /* 0x0000c8001b1b7a20 */ /* 0x000fe20000410000 */
[C---:B-1----:R-:W-:Y:S06]  /*9f00*/  HMMA.16816.F32 R28, R172.reuse, R8, R28 ;  /* 0x00000008ac1c723c */ /* 0x042fec000000181c */
[----:B------:R-:W1:Y:S02]  /*9f10*/  MUFU.TANH R150, R150 ;  /* 0x0000009600967308 */ /* 0x000e640000002400 */
[----:B------:R-:W-:Y:S08]  /*9f20*/  HMMA.16816.F32 R32, R172, R10, R32 ;  /* 0x0000000aac20723c */ /* 0x000ff00000001820 */
[----:B------:R-:W2:Y:S10]  /*9f30*/  MUFU.TANH R148, R148 ;  /* 0x0000009400947308 */ /* 0x000eb40000002400 */
[----:B------:R-:W3:Y:S01]  /*9f40*/  MUFU.TANH R153, R153 ;  /* 0x0000009900997308 */ /* 0x000ee20000002400 */
        /* <DEDUP_REMOVED lines=8> */
[----:B--2---:R-:W-:Y:S01]  /*9fd0*/  FMNMX.FTZ R13, R148, R13, !PT ;  /* 0x0000000d940d7209 */ /* 0x004fe20007810000 */
[----:B------:R-:W-:Y:S02]  /*9fe0*/  FMUL.FTZ R34, R34, c[0x0][0x320] ;  /* 0x0000c80022227a20 */ /* 0x000fe40000410000 */
[----:B------:R-:W-:Y:S01]  /*9ff0*/  FMUL.FTZ R35, R35, c[0x0][0x320] ;  /* 0x0000c80023237a20 */ /* 0x000fe20000410000 */
[----:B------:R-:W-:Y:S02]  /*a000*/  FMNMX.FTZ R13, R160, R13, !PT ;  /* 0x0000000da00d7209 */ /* 0x000fe40007810000 */
[----:B------:R-:W2:Y:S02]  /*a010*/  MUFU.TANH R159, R16 ;  /* 0x00000010009f7308 */ /* 0x000ea40000002400 */
[----:B------:R-:W-:Y:S02]  /*a020*/  FMNMX.FTZ R13, R158, R13, !PT ;  /* 0x0000000d9e0d7209 */ /* 0x000fe40007810000 */
[----:B---3--:R-:W-:Y:S02]  /*a030*/  FMNMX.FTZ R0, R153, R0, !PT ;  /* 0x0000000099007209 */ /* 0x008fe40007810000 */
[----:B------:R-:W-:Y:S02]  /*a040*/  FMNMX.FTZ R13, R178, R13, !PT ;  /* 0x0000000db20d7209 */ /* 0x000fe40007810000 */
[----:B------:R-:W-:Y:S02]  /*a050*/  FMNMX.FTZ R0, R137, R0, !PT ;  /* 0x0000000089007209 */ /* 0x000fe40007810000 */
[----:B------:R-:W3:Y:S01]  /*a060*/  MUFU.TANH R161, R17 ;  /* 0x0000001100a17308 */ /* 0x000ee20000002400 */
[----:B------:R-:W-:Y:S02]  /*a070*/  FMNMX.FTZ R13, R162, R13, !PT ;  /* 0x0000000da20d7209 */ /* 0x000fe40007810000 */
[----:B-1----:R-:W-:Y:S04]  /*a080*/  FMNMX.FTZ R0, R157, R0, !PT ;  /* 0x000000009d007209 */ /* 0x002fe80007810000 */
[----:B------:R-:W-:Y:S03]  /*a090*/  FMNMX.FTZ R0, R163, R0, !PT ;  /* 0x00000000a3007209 */ /* 0x000fe60007810000 */
[----:B------:R-:W1:Y:S01]  /*a0a0*/  MUFU.TANH R176, R18 ;  /* 0x0000001200b07308 */ /* 0x000e620000002400 */
[----:B--2---:R-:W-:Y:S02]  /*a0b0*/  FMNMX.FTZ R0, R159, R0, !PT ;  /* 0x000000009f007209 */ /* 0x004fe40007810000 */
[----:B------:R-:W-:Y:S07]  /*a0c0*/  IADD3 R16, R134, UR4, RZ ;  /* 0x0000000486107c10 */ /* 0x000fee000fffe0ff */
        /* <DEDUP_REMOVED lines=29> */
[----:B--2---:R-:W-:Y:S01]  /*a2a0*/  FMNMX.FTZ R13, R140, R13, !PT ;  /* 0x0000000d8c0d7209 */ /* 0x004fe20007810000 */
[----:B------:R-:W-:Y:S08]  /*a2b0*/  LDSM.16.MT88.4 R28, [R134+UR4+0x100] ;  /* 0x00010004861c783b */ /* 0x000ff00008004200 */
[----:B------:R-:W2:Y:S01]  /*a2c0*/  MUFU.TANH R138, R34 ;  /* 0x00000022008a7308 */ /* 0x000ea20000002400 */
[----:B---3--:R-:W-:Y:S09]  /*a2d0*/  FMNMX.FTZ R0, R141, R0, !PT ;  /* 0x000000008d007209 */ /* 0x008ff20007810000 */
[----:B------:R-:W3:Y:S01]  /*a2e0*/  MUFU.TANH R136, R35 ;  /* 0x0000002300887308 */ /* 0x000ee20000002400 */
[----:B-1----:R-:W-:Y:S05]  /*a2f0*/  FMNMX.FTZ R11, R139, R0, !PT ;  /* 0x000000008b0b7209 */ /* 0x002fea0007810000 */
[----:B------:R-:W1:Y:S01]  /*a300*/  SHFL.BFLY PT, R2, R11, 0x2, 0x1f ;  /* 0x0c401f000b027f89 */ /* 0x000e6200000e0000 */
[----:B--2---:R-:W-:Y:S04]  /*a310*/  FMNMX.FTZ R13, R138, R13, !PT ;  /* 0x0000000d8a0d7209 */ /* 0x004fe80007810000 */
[----:B---3--:R-:W-:Y:S03]  /*a320*/  FMNMX.FTZ R9, R136, R13, !PT ;  /* 0x0000000d88097209 */ /* 0x008fe60007810000 */
        /* <DEDUP_REMOVED lines=22> */
[--C-:B------:R-:W-:Y:S01]  /*a490*/  FFMA.FTZ R152, R148, c[0x0][0x2d0], -R137.reuse ;  /* 0x0000b40094987a23 */ /* 0x100fe20000010889 */
[----:B------:R-:W-:Y:S01]  /*a4a0*/  IADD3 R148, R187, R16, RZ ;  /* 0x00000010bb947210 */ /* 0x000fe20007ffe0ff */
[----:B------:R-:W-:Y:S01]  /*a4b0*/  FMUL.FTZ R3, R4, c[0x0][0x2d0] ;  /* 0x0000b40004037a20 */ /* 0x000fe20000410000 */
[----:B------:R-:W-:Y:S01]  /*a4c0*/  IADD3 R4, R135, UR4, RZ ;  /* 0x0000000487047c10 */ /* 0x000fe2000fffe0ff */
[--C-:B------:R-:W-:Y:S02]  /*a4d0*/  FFMA.FTZ R153, R150, c[0x0][0x2d0], -R137.reuse ;  /* 0x0000b40096997a23 */ /* 0x100fe40000010889 */
[--C-:B------:R-:W-:Y:S01]  /*a4e0*/  FFMA.FTZ R150, R160, c[0x0][0x2d0], -R137.reuse ;  /* 0x0000b400a0967a23 */ /* 0x100fe20000010889 */
[----:B------:R-:W1:Y:S01]  /*a4f0*/  MUFU.EX2 R155, R155 ;  /* 0x0000009b009b7308 */ /* 0x000e620000000800 */
[--C-:B------:R-:W-:Y:S01]  /*a500*/  FFMA.FTZ R149, R158, c[0x0][0x2d0], -R137.reuse ;  /* 0x0000b4009e957a23 */ /* 0x100fe20000010889 */
[----:B------:R-:W-:Y:S01]  /*a510*/  IADD3 R133, R187, R4, RZ ;  /* 0x00000004bb857210 */ /* 0x000fe20007ffe0ff */
[C---:B--2---:R-:W-:Y:S02]  /*a520*/  FMUL.FTZ R4, R132.reuse, R128 ;  /* 0x0000008084047220 */ /* 0x044fe40000410000 */
[C---:B------:R-:W-:Y:S02]  /*a530*/  FMUL.FTZ R5, R132.reuse, R129 ;  /* 0x0000008184057220 */ /* 0x040fe40000410000 */
[----:B------:R-:W2:Y:S01]  /*a540*/  LDSM.16.MT88.4 R20, [R133+0x100] ;  /* 0x000100008514783b */ /* 0x000ea20000004200 */
[C---:B------:R-:W-:Y:S02]  /*a550*/  FMUL.FTZ R8, R132.reuse, R124 ;  /* 0x0000007c84087220 */ /* 0x040fe40000410000 */
[----:B------:R-:W3:Y:S01]  /*a560*/  MUFU.EX2 R3, R3 ;  /* 0x0000000300037308 */ /* 0x000ee20000000800 */
[C---:B------:R-:W-:Y:S02]  /*a570*/  FMUL.FTZ R9, R132.reuse, R125 ;  /* 0x0000007d84097220 */ /* 0x040fe40000410000 */
[C---:B------:R-:W-:Y:S02]  /*a580*/  FMUL.FTZ R16, R132.reuse, R116 ;  /* 0x0000007484107220 */ /* 0x040fe40000410000 */
[C---:B------:R-:W-:Y:S02]  /*a590*/  FMUL.FTZ R17, R132.reuse, R117 ;  /* 0x0000007584117220 */ /* 0x040fe40000410000 */
[C---:B------:R-:W-:Y:S02]  /*a5a0*/  FMUL.FTZ R24, R132.reuse, R108 ;  /* 0x0000006c84187220 */ /* 0x040fe40000410000 */
[C---:B------:R-:W-:Y:S01]  /*a5b0*/  FMUL.FTZ R25, R132.reuse, R109 ;  /* 0x0000006d84197220 */ /* 0x040fe20000410000 */
[----:B------:R-:W-:Y:S01]  /*a5c0*/  MUFU.EX2 R154, R154 ;  /* 0x0000009a009a7308 */ /* 0x000fe20000000800 */
[C---:B------:R-:W-:Y:S02]  /*a5d0*/  FMUL.FTZ R32, R132.reuse, R100 ;  /* 0x0000006484207220 */ /* 0x040fe40000410000 */
[----:B------:R-:W-:Y:S01]  /*a5e0*/  FMUL.FTZ R33, R132, R101 ;  /* 0x0000006584217220 */ /* 0x000fe20000410000 */
[----:B-1----:R-:W-:Y:S01]  /*a5f0*/  F2FP.PACK_AB R128, R155, R156 ;  /* 0x0000009c9b80723e */ /* 0x002fe200000000ff */
[--C-:B------:R-:W-:Y:S02]  /*a600*/  FFMA.FTZ R171, R146, c[0x0][0x2d0], -R137.reuse ;  /* 0x0000b40092ab7a23 */ /* 0x100fe40000010889 */
[--C-:B------:R-:W-:Y:S02]  /*a610*/  FFMA.FTZ R177, R142, c[0x0][0x2d0], -R137.reuse ;  /* 0x0000b4008eb17a23 */ /* 0x100fe40000010889 */
[C---:B------:R-:W-:Y:S01]  /*a620*/  FMUL.FTZ R36, R132.reuse, R36 ;  /* 0x0000002484247220 */ /* 0x040fe20000410000 */
[----:B------:R-:W1:Y:S01]  /*a630*/  MUFU.EX2 R151, R151 ;  /* 0x0000009700977308 */ /* 0x000e620000000800 */
[C---:B------:R-:W-:Y:S02]  /*a640*/  FMUL.FTZ R37, R132.reuse, R37 ;  /* 0x0000002584257220 */ /* 0x040fe40000410000 */
[C---:B------:R-:W-:Y:S02]  /*a650*/  FMUL.FTZ R40, R132.reuse, R40 ;  /* 0x0000002884287220 */ /* 0x040fe40000410000 */
[C---:B---3--:R-:W-:Y:S02]  /*a660*/  FMUL.FTZ R6, R3.reuse, R130 ;  /* 0x0000008203067220 */ /* 0x048fe40000410000 */
        /* <DEDUP_REMOVED lines=9> */
[----:B------:R-:W3:Y:S01]  /*a700*/  MUFU.EX2 R152, R152 ;  /* 0x0000009800987308 */ /* 0x000ee20000000800 */
[C---:B------:R-:W-:Y:S01]  /*a710*/  FMUL.FTZ R34, R3.reuse, R102 ;  /* 0x0000006603227220 */ /* 0x040fe20000410000 */
[----:B------:R-:W-:Y:S01]  /*a720*/  LDSM.16.MT88.4 R108, [R148+0x2100] ;  /* 0x00210000946c783b */ /* 0x000fe20000004200 */
[----:B------:R-:W-:Y:S01]  /*a730*/  FMUL.FTZ R35, R3, R103 ;  /* 0x0000006703237220 */ /* 0x000fe20000410000 */
[----:B-1----:R-:W-:Y:S01]  /*a740*/  F2FP.PACK_AB R130, R151, R154 ;  /* 0x0000009a9782723e */ /* 0x002fe200000000ff */
[C---:B------:R-:W-:Y:S02]  /*a750*/  FMUL.FTZ R38, R3.reuse, R38 ;  /* 0x0000002603267220 */ /* 0x040fe40000410000 */
[C---:B------:R-:W-:Y:S02]  /*a760*/  FMUL.FTZ R41, R132.reuse, R41 ;  /* 0x0000002984297220 */ /* 0x040fe40000410000 */
[C---:B------:R-:W-:Y:S01]  /*a770*/  FMUL.FTZ R39, R3.reuse, R39 ;  /* 0x0000002703277220 */ /* 0x040fe20000410000 */
[----:B------:R-:W-:Y:S01]  /*a780*/  MUFU.EX2 R150, R150 ;  /* 0x0000009600967308 */ /* 0x000fe20000000800 */
[----:B------:R-:W-:Y:S01]  /*a790*/  LDSM.16.MT88.4 R100, [R134+UR4+0x2100] ;  /* 0x002100048664783b */ /* 0x000fe20008004200 */
[C---:B------:R-:W-:Y:S02]  /*a7a0*/  FMUL.FTZ R44, R132.reuse, R44 ;  /* 0x0000002c842c7220 */ /* 0x040fe40000410000 */
[C---:B------:R-:W-:Y:S02]  /*a7b0*/  FMUL.FTZ R42, R3.reuse, R42 ;  /* 0x0000002a032a7220 */ /* 0x040fe40000410000 */
[C---:B------:R-:W-:Y:S02]  /*a7c0*/  FMUL.FTZ R45, R132.reuse, R45 ;  /* 0x0000002d842d7220 */ /* 0x040fe40000410000 */
[C---:B------:R-:W-:Y:S01]  /*a7d0*/  FMUL.FTZ R43, R3.reuse, R43 ;  /* 0x0000002b032b7220 */ /* 0x040fe20000410000 */
[----:B------:R-:W-:Y:S01]  /*a7e0*/  LDSM.16.MT88.4 R116, [R134+UR4+0x900] ;  /* 0x000900048674783b */ /* 0x000fe20008004200 */
[----:B------:R-:W1:Y:S01]  /*a7f0*/  MUFU.EX2 R149, R149 ;  /* 0x0000009500957308 */ /* 0x000e620000000800 */
[----:B------:R-:W-:Y:S02]  /*a800*/  FMUL.FTZ R48, R132, R48 ;  /* 0x0000003084307220 */ /* 0x000fe40000410000 */
[C---:B------:R-:W-:Y:S01]  /*a810*/  FMUL.FTZ R46, R3.reuse, R46 ;  /* 0x0000002e032e7220 */ /* 0x040fe20000410000 */
[----:B---3--:R-:W-:Y:S01]  /*a820*/  F2FP.PACK_AB R129, R152, R153 ;  /* 0x000000999881723e */ /* 0x008fe200000000ff */
[C---:B------:R-:W-:Y:S02]  /*a830*/  FMUL.FTZ R49, R132.reuse, R49 ;  /* 0x0000003184317220 */ /* 0x040fe40000410000 */
        /* <DEDUP_REMOVED lines=12> */
[C---:B------:R-:W-:Y:S02]  /*a900*/  FMUL.FTZ R60, R132.reuse, R60 ;  /* 0x0000003c843c7220 */ /* 0x040fe40000410000 */
[C---:B------:R-:W-:Y:S02]  /*a910*/  FMUL.FTZ R58, R3.reuse, R58 ;  /* 0x0000003a033a7220 */ /* 0x040fe40000410000 */
[C---:B------:R-:W-:Y:S01]  /*a920*/  FMUL.FTZ R61, R132.reuse, R61 ;  /* 0x0000003d843d7220 */ /* 0x040fe20000410000 */
[----:B------:R-:W-:Y:S01]  /*a930*/  MUFU.EX2 R173, R173 ;  /* 0x000000ad00ad7308 */ /* 0x000fe20000000800 */
[C---:B------:R-:W-:Y:S05]  /*a940*/  HMMA.16816.F32 R4, R128.reuse, R12, R4 ;  /* 0x0000000c8004723c */ /* 0x040fea0000001804 */
        /* <DEDUP_REMOVED lines=9> */
[----:B------:R-:W1:Y:S01]  /*a9e0*/  LDSM.16.MT88.4 R120, [R148+0x100] ;  /* 0x000100009478783b */ /* 0x000e620000004200 */
[C---:B------:R-:W-:Y:S02]  /*a9f0*/  FMUL.FTZ R63, R3.reuse, R63 ;  /* 0x0000003f033f7220 */ /* 0x040fe40000410000 */
[C---:B------:R-:W-:Y:S02]  /*aa00*/  FMUL.FTZ R64, R132.reuse, R64 ;  /* 0x0000004084407220 */ /* 0x040fe40000410000 */
[C---:B--2---:R-:W-:Y:S03]  /*aa10*/  HMMA.16816.F32 R12, R128.reuse, R20, R12 ;  /* 0x00000014800c723c */ /* 0x044fe6000000180c */
[C---:B------:R-:W-:Y:S02]  /*aa20*/  FMUL.FTZ R66, R3.reuse, R66 ;  /* 0x0000004203427220 */ /* 0x040fe40000410000 */
[C---:B------:R-:W-:Y:S02]  /*aa30*/  FMUL.FTZ R65, R132.reuse, R65 ;  /* 0x0000004184417220 */ /* 0x040fe40000410000 */
[C---:B------:R-:W-:Y:S01]  /*aa40*/  FMUL.FTZ R20, R132.reuse, R112 ;  /* 0x0000007084147220 */ /* 0x040fe20000410000 */
[C---:B------:R-:W-:Y:S04]  /*aa50*/  HMMA.16816.F32 R16, R128.reuse, R22, R16 ;  /* 0x000000168010723c */ /* 0x040fe80000001810 */
[C---:B------:R-:W-:Y:S02]  /*aa60*/  FMUL.FTZ R21, R132.reuse, R113 ;  /* 0x0000007184157220 */ /* 0x040fe40000410000 */
[C---:B------:R-:W-:Y:S02]  /*aa70*/  FMUL.FTZ R67, R3.reuse, R67 ;  /* 0x0000004303437220 */ /* 0x040fe40000410000 */
[C---:B------:R-:W-:Y:S04]  /*aa80*/  FMUL.FTZ R22, R3.reuse, R114 ;  /* 0x0000007203167220 */ /* 0x040fe80000410000 */
[C---:B------:R-:W-:Y:S02]  /*aa90*/  FMUL.FTZ R23, R3.reuse, R115 ;  /* 0x0000007303177220 */ /* 0x040fe40000410000 */
[----:B------:R-:W2:Y:S01]  /*aaa0*/  LDSM.16.MT88.4 R112, [R135+UR4+0x2100] ;  /* 0x002100048770783b */ /* 0x000ea20008004200 */
[C---:B------:R-:W-:Y:S02]  /*aab0*/  FMUL.FTZ R70, R3.reuse, R70 ;  /* 0x0000004603467220 */ /* 0x040fe40000410000 */
[C---:B------:R-:W-:Y:S02]  /*aac0*/  FMUL.FTZ R68, R132.reuse, R68 ;  /* 0x0000004484447220 */ /* 0x040fe40000410000 */
[C---:B------:R-:W-:Y:S03]  /*aad0*/  HMMA.16816.F32 R20, R128.reuse, R28, R20 ;  /* 0x0000001c8014723c */ /* 0x040fe60000001814 */
        /* <DEDUP_REMOVED lines=8> */
[----:B------:R-:W3:Y:S01]  /*ab60*/  LDSM.16.MT88.4 R104, [R133+0x2100] ;  /* 0x002100008568783b */ /* 0x000ee20000004200 */
[C---:B------:R-:W-:Y:S02]  /*ab70*/  FMUL.FTZ R75, R3.reuse, R75 ;  /* 0x0000004b034b7220 */ /* 0x040fe40000410000 */
[C---:B------:R-:W-:Y:S02]  /*ab80*/  FMUL.FTZ R72, R132.reuse, R72 ;  /* 0x0000004884487220 */ /* 0x040fe40000410000 */
[C---:B-1----:R-:W-:Y:S03]  /*ab90*/  HMMA.16816.F32 R28, R128.reuse, R120, R28 ;  /* 0x00000078801c723c */ /* 0x042fe6000000181c */
[C---:B------:R-:W-:Y:S02]  /*aba0*/  FMUL.FTZ R78, R3.reuse, R78 ;  /* 0x0000004e034e7220 */ /* 0x040fe40000410000 */
[C---:B------:R-:W-:Y:S02]  /*abb0*/  FMUL.FTZ R73, R132.reuse, R73 ;  /* 0x0000004984497220 */ /* 0x040fe40000410000 */
[C---:B------:R-:W-:Y:S01]  /*abc0*/  FMUL.FTZ R79, R3.reuse, R79 ;  /* 0x0000004f034f7220 */ /* 0x040fe20000410000 */
[C---:B------:R-:W-:Y:S01]  /*abd0*/  HMMA.16816.F32 R32, R128.reuse, R122, R32 ;  /* 0x0000007a8020723c */ /* 0x040fe20000001820 */
[----:B------:R-:W-:Y:S03]  /*abe0*/  LDSM.16.MT88.4 R120, [R148+0x900] ;  /* 0x000900009478783b */ /* 0x000fe60000004200 */
[C---:B------:R-:W-:Y:S02]  /*abf0*/  FMUL.FTZ R76, R132.reuse, R76 ;  /* 0x0000004c844c7220 */ /* 0x040fe40000410000 */
[C---:B------:R-:W-:Y:S02]  /*ac00*/  FMUL.FTZ R82, R3.reuse, R82 ;  /* 0x0000005203527220 */ /* 0x040fe40000410000 */
[C---:B--2---:R-:W-:Y:S04]  /*ac10*/  HMMA.16816.F32 R36, R128.reuse, R112, R36 ;  /* 0x000000708024723c */ /* 0x044fe80000001824 */
[C---:B------:R-:W-:Y:S02]  /*ac20*/  FMUL.FTZ R77, R132.reuse, R77 ;  /* 0x0000004d844d7220 */ /* 0x040fe40000410000 */
[C---:B------:R-:W-:Y:S02]  /*ac30*/  FMUL.FTZ R83, R3.reuse, R83 ;  /* 0x0000005303537220 */ /* 0x040fe40000410000 */
[C---:B------:R-:W-:Y:S01]  /*ac40*/  HMMA.16816.F32 R40, R128.reuse, R114, R40 ;  /* 0x000000728028723c */ /* 0x040fe20000001828 */
[----:B------:R-:W-:Y:S03]  /*ac50*/  LDSM.16.MT88.4 R112, [R135+UR4+0x900] ;  /* 0x000900048770783b */ /* 0x000fe60008004200 */
[C---:B------:R-:W-:Y:S02]  /*ac60*/  FMUL.FTZ R80, R132.reuse, R80 ;  /* 0x0000005084507220 */ /* 0x040fe40000410000 */
[C---:B------:R-:W-:Y:S02]  /*ac70*/  FMUL.FTZ R86, R3.reuse, R86 ;  /* 0x0000005603567220 */ /* 0x040fe40000410000 */
[C---:B------:R-:W-:Y:S01]  /*ac80*/  FMUL.FTZ R81, R132.reuse, R81 ;  /* 0x0000005184517220 */ /* 0x040fe20000410000 */
[C---:B---3--:R-:W-:Y:S03]  /*ac90*/  HMMA.16816.F32 R44, R128.reuse, R104, R44 ;  /* 0x00000068802c723c */ /* 0x048fe6000000182c */
[C---:B------:R-:W-:Y:S02]  /*aca0*/  FMUL.FTZ R87, R3.reuse, R87 ;  /* 0x0000005703577220 */ /* 0x040fe40000410000 */
[C---:B------:R-:W-:Y:S02]  /*acb0*/  FMUL.FTZ R84, R132.reuse, R84 ;  /* 0x0000005484547220 */ /* 0x040fe40000410000 */
[C---:B------:R-:W-:Y:S01]  /*acc0*/  FMUL.FTZ R90, R3.reuse, R90 ;  /* 0x0000005a035a7220 */ /* 0x040fe20000410000 */
[C---:B------:R-:W-:Y:S01]  /*acd0*/  HMMA.16816.F32 R48, R128.reuse, R106, R48 ;  /* 0x0000006a8030723c */ /* 0x040fe20000001830 */
[----:B------:R-:W1:Y:S03]  /*ace0*/  LDSM.16.MT88.4 R104, [R135+UR4+0x4100] ;  /* 0x004100048768783b */ /* 0x000e660008004200 */
[----:B------:R-:W-:Y:S02]  /*acf0*/  FMUL.FTZ R85, R132, R85 ;  /* 0x0000005584557220 */ /* 0x000fe40000410000 */
[----:B------:R-:W-:Y:S02]  /*ad00*/  FMUL.FTZ R91, R3, R91 ;  /* 0x0000005b035b7220 */ /* 0x000fe40000410000 */
[C---:B------:R-:W-:Y:S04]  /*ad10*/  HMMA.16816.F32 R52, R128.reuse, R100, R52 ;  /* 0x000000648034723c */ /* 0x040fe80000001834 */
[--C-:B------:R-:W-:Y:S02]  /*ad20*/  FFMA.FTZ R157, R157, c[0x0][0x2d0], -R144.reuse ;  /* 0x0000b4009d9d7a23 */ /* 0x100fe40000010890 */
[----:B------:R-:W-:Y:S02]  /*ad30*/  FMUL.FTZ R94, R3, R94 ;  /* 0x0000005e035e7220 */ /* 0x000fe40000410000 */
[C---:B------:R-:W-:Y:S01]  /*ad40*/  HMMA.16816.F32 R56, R128.reuse, R102, R56 ;  /* 0x000000668038723c */ /* 0x040fe20000001838 */
[----:B------:R-:W2:Y:S01]  /*ad50*/  LDSM.16.MT88.4 R100, [R133+0x4100] ;  /* 0x004100008564783b */ /* 0x000ea20000004200 */
[----:B------:R-:W-:Y:S02]  /*ad60*/  MUFU.EX2 R157, R157 ;  /* 0x0000009d009d7308 */ /* 0x000fe40000000800 */
[--C-:B------:R-:W-:Y:S02]  /*ad70*/  FFMA.FTZ R158, R163, c[0x0][0x2d0], -R144.reuse ;  /* 0x0000b400a39e7a23 */ /* 0x100fe40000010890 */
[----:B------:R-:W-:Y:S02]  /*ad80*/  FMUL.FTZ R95, R3, R95 ;  /* 0x0000005f035f7220 */ /* 0x000fe40000410000 */
[C---:B------:R-:W-:Y:S04]  /*ad90*/  HMMA.16816.F32 R60, R128.reuse, R108, R60 ;  /* 0x0000006c803c723c */ /* 0x040fe8000000183c */
[--C-:B------:R-:W-:Y:S01]  /*ada0*/  FFMA.FTZ R159, R159, c[0x0][0x2d0], -R144.reuse ;  /* 0x0000b4009f9f7a23 */ /* 0x100fe20000010890 */
[----:B------:R-:W3:Y:S01]  /*adb0*/  MUFU.EX2 R158, R158 ;  /* 0x0000009e009e7308 */ /* 0x000ee20000000800 */
[----:B------:R-:W-:Y:S02]  /*adc0*/  FMUL.FTZ R98, R3, R98 ;  /* 0x0000006203627220 */ /* 0x000fe40000410000 */
[C---:B------:R-:W-:Y:S01]  /*add0*/  HMMA.16816.F32 R64, R128.reuse, R110, R64 ;  /* 0x0000006e8040723c */ /* 0x040fe20000001840 */
[----:B------:R-:W4:Y:S03]  /*ade0*/  LDSM.16.MT88.4 R108, [R134+UR4+0x4100] ;  /* 0x00410004866c783b */ /* 0x000f260008004200 */
[--C-:B------:R-:W-:Y:S02]  /*adf0*/  FFMA.FTZ R160, R161, c[0x0][0x2d0], -R144.reuse ;  /* 0x0000b400a1a07a23 */ /* 0x100fe40000010890 */
[----:B------:R-:W-:Y:S01]  /*ae00*/  FMUL.FTZ R99, R3, R99 ;  /* 0x0000006303637220 */ /* 0x000fe20000410000 */
[----:B------:R-:W-:Y:S01]  /*ae10*/  MUFU.EX2 R159, R159 ;  /* 0x0000009f009f7308 */ /* 0x000fe20000000800 */
[--C-:B------:R-:W-:Y:S01]  /*ae20*/  FFMA.FTZ R161, R178, c[0x0][0x2d0], -R137.reuse ;  /* 0x0000b400b2a17a23 */ /* 0x100fe20000010889 */
[C---:B-1----:R-:W-:Y:S03]  /*ae30*/  HMMA.16816.F32 R68, R128.reuse, R104, R68 ;  /* 0x000000688044723c */ /* 0x042fe60000001844 */
[--C-:B------:R-:W-:Y:S02]  /*ae40*/  FFMA.FTZ R178, R140, c[0x0][0x2d0], -R137.reuse ;  /* 0x0000b4008cb27a23 */ /* 0x100fe40000010889 */
[----:B------:R-:W-:Y:S01]  /*ae50*/  LDSM.16.MT88.4 R140, [R134+UR4+0x1900] ;  /* 0x00190004868c783b */ /* 0x000fe20008004200 */
[--C-:B------:R-:W-:Y:S02]  /*ae60*/  FFMA.FTZ R163, R176, c[0x0][0x2d0], -R137.reuse ;  /* 0x0000b400b0a37a23 */ /* 0x100fe40000010889 */
[C---:B------:R-:W-:Y:S01]  /*ae70*/  HMMA.16816.F32 R72, R128.reuse, R106, R72 ;  /* 0x0000006a8048723c */ /* 0x040fe20000001848 */
[----:B------:R-:W1:Y:S03]  /*ae80*/  MUFU.EX2 R160, R160 ;  /* 0x000000a000a07308 */ /* 0x000e660000000800 */
[C---:B------:R-:W-:Y:S01]  /*ae90*/  FMUL.FTZ R88, R132.reuse, R88 ;  /* 0x0000005884587220 */ /* 0x040fe20000410000 */
[----:B------:R-:W5:Y:S01]  /*aea0*/  LDSM.16.MT88.4 R104, [R148+0x4100] ;  /* 0x004100009468783b */ /* 0x000f620000004200 */
[C---:B------:R-:W-:Y:S02]  /*aeb0*/  FMUL.FTZ R89, R132.reuse, R89 ;  /* 0x0000005984597220 */ /* 0x040fe40000410000 */
[C---:B--2---:R-:W-:Y:S03]  /*aec0*/  HMMA.16816.F32 R76, R128.reuse, R100, R76 ;  /* 0x00000064804c723c */ /* 0x044fe6000000184c */
[----:B------:R-:W-:Y:S01]  /*aed0*/  MUFU.EX2 R161, R161 ;  /* 0x000000a100a17308 */ /* 0x000fe20000000800 */
[C---:B------:R-:W-:Y:S02]  /*aee0*/  FMUL.FTZ R92, R132.reuse, R92 ;  /* 0x0000005c845c7220 */ /* 0x040fe40000410000 */
[----:B------:R-:W-:Y:S01]  /*aef0*/  FMUL.FTZ R93, R132, R93 ;  /* 0x0000005d845d7220 */ /* 0x000fe20000410000 */
[----:B---3--:R-:W-:Y:S01]  /*af00*/  F2FP.PACK_AB R100, R158, R157 ;  /* 0x0000009d9e64723e */ /* 0x008fe200000000ff */
[C---:B------:R-:W-:Y:S04]  /*af10*/  HMMA.16816.F32 R80, R128.reuse, R102, R80 ;  /* 0x000000668050723c */ /* 0x040fe80000001850 */
[--C-:B------:R-:W-:Y:S01]  /*af20*/  FFMA.FTZ R162, R162, c[0x0][0x2d0], -R137.reuse ;  /* 0x0000b400a2a27a23 */ /* 0x100fe20000010889 */
[----:B------:R-:W-:Y:S01]  /*af30*/  MUFU.EX2 R163, R163 ;  /* 0x000000a300a37308 */ /* 0x000fe20000000800 */
[--C-:B------:R-:W-:Y:S02]  /*af40*/  FFMA.FTZ R164, R164, c[0x0][0x2d0], -R137.reuse ;  /* 0x0000b400a4a47a23 */ /* 0x100fe40000010889 */
[C---:B----4-:R-:W-:Y:S04]  /*af50*/  HMMA.16816.F32 R84, R128.reuse, R108, R84 ;  /* 0x0000006c8054723c */ /* 0x050fe80000001854 */
[----:B------:R-:W-:Y:S01]  /*af60*/  FMUL.FTZ R96, R132, R96 ;  /* 0x0000006084607220 */ /* 0x000fe20000410000 */
[----:B-1----:R-:W-:Y:S01]  /*af70*/  F2FP.PACK_AB R102, R160, R159 ;  /* 0x0000009fa066723e */ /* 0x002fe200000000ff */
[----:B------:R-:W-:Y:S01]  /*af80*/  FMUL.FTZ R97, R132, R97 ;  /* 0x0000006184617220 */ /* 0x000fe20000410000 */
[----:B------:R-:W1:Y:S01]  /*af90*/  MUFU.EX2 R162, R162 ;  /* 0x000000a200a27308 */ /* 0x000e620000000800 */
[C---:B------:R-:W-:Y:S01]  /*afa0*/  HMMA.16816.F32 R88, R128.reuse, R110, R88 ;  /* 0x0000006e8058723c */ /* 0x040fe20000001858 */
[----:B------:R-:W2:Y:S03]  /*afb0*/  LDSM.16.MT88.4 R108, [R133+0x900] ;  /* 0x00090000856c783b */ /* 0x000ea60000004200 */
[--C-:B------:R-:W-:Y:S02]  /*afc0*/  FFMA.FTZ R165, R165, c[0x0][0x2d0], -R144.reuse ;  /* 0x0000b400a5a57a23 */ /* 0x100fe40000010890 */
[--C-:B------:R-:W-:Y:S02]  /*afd0*/  FFMA.FTZ R172, R167, c[0x0][0x2d0], -R144.reuse ;  /* 0x0000b400a7ac7a23 */ /* 0x100fe40000010890 */
[--C-:B------:R-:W-:Y:S01]  /*afe0*/  FFMA.FTZ R167, R169, c[0x0][0x2d0], -R144.reuse ;  /* 0x0000b400a9a77a23 */ /* 0x100fe20000010890 */
[----:B------:R-:W3:Y:S03]  /*aff0*/  MUFU.EX2 R164, R164 ;  /* 0x000000a400a47308 */ /* 0x000ee60000000800 */
[----:B------:R-:W-:Y:S01]  /*b000*/  FFMA.FTZ R169, R170, c[0x0][0x2d0], -R137 ;  /* 0x0000b400aaa97a23 */ /* 0x000fe20000010889 */
[C---:B-----5:R-:W-:Y:S03]  /*b010*/  HMMA.16816.F32 R92, R128.reuse, R104, R92 ;  /* 0x00000068805c723c */ /* 0x060fe6000000185c */
[--C-:B------:R-:W-:Y:S02]  /*b020*/  FFMA.FTZ R170, R145, c[0x0][0x2d0], -R144.reuse ;  /* 0x0000b40091aa7a23 */ /* 0x100fe40000010890 */
[----:B------:R-:W-:Y:S01]  /*b030*/  FFMA.FTZ R144, R139, c[0x0][0x2d0], -R144 ;  /* 0x0000b4008b907a23 */ /* 0x000fe20000010890 */
[----:B------:R-:W-:Y:S01]  /*b040*/  MUFU.EX2 R165, R165 ;  /* 0x000000a500a57308 */ /* 0x000fe20000000800 */
[----:B------:R-:W-:Y:S01]  /*b050*/  FFMA.FTZ R153, R3, R216, R153 ;  /* 0x000000d803997223 */ /* 0x000fe20000010099 */
[----:B------:R-:W-:Y:S01]  /*b060*/  HMMA.16816.F32 R96, R128, R106, R96 ;  /* 0x0000006a8060723c */ /* 0x000fe20000001860 */
[----:B------:R-:W4:Y:S03]  /*b070*/  LDSM.16.MT88.4 R104, [R133+0x2900] ;  /* 0x002900008568783b */ /* 0x000f260000004200 */
[----:B-1----:R-:W-:Y:S01]  /*b080*/  F2FP.PACK_AB R101, R162, R161 ;  /* 0x000000a1a265723e */ /* 0x002fe200000000ff */
[--C-:B------:R-:W-:Y:S02]  /*b090*/  FFMA.FTZ R179, R138, c[0x0][0x2d0], -R137.reuse ;  /* 0x0000b4008ab37a23 */ /* 0x100fe40000010889 */
[--C-:B------:R-:W-:Y:S01]  /*b0a0*/  FFMA.FTZ R166, R166, c[0x0][0x2d0], -R137.reuse ;  /* 0x0000b400a6a67a23 */ /* 0x100fe20000010889 */
[----:B------:R-:W1:Y:S01]  /*b0b0*/  MUFU.EX2 R176, R144 ;  /* 0x0000009000b07308 */ /* 0x000e620000000800 */
[----:B------:R-:W-:Y:S03]  /*b0c0*/  LDSM.16.MT88.4 R128, [R134+UR4+0x1100] ;  /* 0x001100048680783b */ /* 0x000fe60008004200 */
[----:B---3--:R-:W-:Y:S01]  /*b0d0*/  F2FP.PACK_AB R103, R164, R163 ;  /* 0x000000a3a467723e */ /* 0x008fe200000000ff */
[--C-:B------:R-:W-:Y:S02]  /*b0e0*/  FFMA.FTZ R168, R168, c[0x0][0x2d0], -R137.reuse ;  /* 0x0000b400a8a87a23 */ /* 0x100fe40000010889 */
[----:B------:R-:W-:Y:S02]  /*b0f0*/  FFMA.FTZ R137, R136, c[0x0][0x2d0], -R137 ;  /* 0x0000b40088897a23 */ /* 0x000fe40000010889 */
[----:B------:R-:W-:Y:S01]  /*b100*/  FFMA.FTZ R156, R132, R217, R156 ;  /* 0x000000d9849c7223 */ /* 0x000fe2000001009c */
[----:B------:R-:W-:Y:S01]  /*b110*/  MUFU.EX2 R172, R172 ;  /* 0x000000ac00ac7308 */ /* 0x000fe20000000800 */
[C---:B------:R-:W-:Y:S05]  /*b120*/  HMMA.16816.F32 R4, R100.reuse, R112, R4 ;  /* 0x000000706404723c */ /* 0x040fea0000001804 */
[----:B------:R-:W-:Y:S02]  /*b130*/  FADD.FTZ R155, R155, R156 ;  /* 0x0000009c9b9b7221 */ /* 0x000fe40000010000 */
[----:B------:R-:W-:Y:S01]  /*b140*/  FADD.FTZ R153, R152, R153 ;  /* 0x0000009998997221 */ /* 0x000fe20000010000 */
[C---:B------:R-:W-:Y:S01]  /*b150*/  HMMA.16816.F32 R8, R100.reuse, R114, R8 ;  /* 0x000000726408723c */ /* 0x040fe20000001808 */
[----:B------:R-:W3:Y:S01]  /*b160*/  LDSM.16.MT88.4 R112, [R134+UR4+0x2900] ;  /* 0x002900048670783b */ /* 0x000ee20008004200 */
[----:B------:R-:W-:Y:S02]  /*b170*/  MUFU.EX2 R167, R167 ;  /* 0x000000a700a77308 */ /* 0x000fe40000000800 */
[----:B------:R-:W-:Y:S01]  /*b180*/  FADD.FTZ R154, R154, R155 ;  /* 0x0000009b9a9a7221 */ /* 0x000fe20000010000 */
[----:B-1----:R-:W-:Y:S03]  /*b190*/  F2FP.PACK_AB R138, R176, R175 ;  /* 0x000000afb08a723e */ /* 0x002fe600000000ff */
[C---:B--2---:R-:W-:Y:S01]  /*b1a0*/  HMMA.16816.F32 R12, R100.reuse, R108, R12 ;  /* 0x0000006c640c723c */ /* 0x044fe2000000180c */
[----:B------:R-:W-:Y:S03]  /*b1b0*/  LDSM.16.MT88.4 R144, [R148+0x1900] ;  /* 0x001900009490783b */ /* 0x000fe60000004200 */
[----:B------:R-:W-:Y:S01]  /*b1c0*/  MUFU.EX2 R169, R169 ;  /* 0x000000a900a97308 */ /* 0x000fe20000000800 */
[----:B------:R-:W-:Y:S03]  /*b1d0*/  FADD.FTZ R154, R151, R154 ;  /* 0x0000009a979a7221 */ /* 0x000fe60000010000 */
[C---:B------:R-:W-:Y:S01]  /*b1e0*/  HMMA.16816.F32 R16, R100.reuse, R110, R16 ;  /* 0x0000006e6410723c */ /* 0x040fe20000001810 */
[----:B------:R-:W1:Y:S03]  /*b1f0*/  LDSM.16.MT88.4 R108, [R148+0x2900] ;  /* 0x00290000946c783b */ /* 0x000e660000004200 */
[----:B------:R-:W-:Y:S02]  /*b200*/  FADD.FTZ R157, R157, R154 ;  /* 0x0000009a9d9d7221 */ /* 0x000fe40000010000 */
[----:B------:R-:W-:Y:S02]  /*b210*/  MUFU.EX2 R166, R166 ;  /* 0x000000a600a67308 */ /* 0x000fe40000000800 */
[C---:B------:R-:W-:Y:S04]  /*b220*/  HMMA.16816.F32 R20, R100.reuse, R116, R20 ;  /* 0x000000746414723c */ /* 0x040fe80000001814 */
[----:B------:R-:W-:Y:S04]  /*b230*/  FADD.FTZ R158, R158, R157 ;  /* 0x0000009d9e9e7221 */ /* 0x000fe80000010000 */
[C---:B------:R-:W-:Y:S01]  /*b240*/  HMMA.16816.F32 R24, R100.reuse, R118, R24 ;  /* 0x000000766418723c */ /* 0x040fe20000001818 */
[----:B------:R-:W2:Y:S01]  /*b250*/  LDSM.16.MT88.4 R116, [R135+UR4+0x4900] ;  /* 0x004900048774783b */ /* 0x000ea20008004200 */
[----:B------:R-:W-:Y:S02]  /*b260*/  MUFU.EX2 R168, R168 ;  /* 0x000000a800a87308 */ /* 0x000fe40000000800 */
[----:B------:R-:W-:Y:S04]  /*b270*/  FADD.FTZ R159, R159, R158 ;  /* 0x0000009e9f9f7221 */ /* 0x000fe80000010000 */
[C---:B------:R-:W-:Y:S04]  /*b280*/  HMMA.16816.F32 R28, R100.reuse, R120, R28 ;  /* 0x00000078641c723c */ /* 0x040fe8000000181c */
[----:B------:R-:W5:Y:S01]  /*b290*/  MUFU.EX2 R170, R170 ;  /* 0x000000aa00aa7308 */ /* 0x000f620000000800 */
[----:B------:R-:W-:Y:S03]  /*b2a0*/  FADD.FTZ R160, R160, R159 ;  /* 0x0000009fa0a07221 */ /* 0x000fe60000010000 */
[C---:B------:R-:W-:Y:S01]  /*b2b0*/  HMMA.16816.F32 R32, R100.reuse, R122, R32 ;  /* 0x0000007a6420723c */ /* 0x040fe20000001820 */
[----:B------:R-:W-:Y:S05]  /*b2c0*/  LDSM.16.MT88.4 R120, [R148+0x4900] ;  /* 0x004900009478783b */ /* 0x000fea0000004200 */
[----:B------:R-:W1:Y:S02]  /*b2d0*/  MUFU.EX2 R178, R178 ;  /* 0x000000b200b27308 */ /* 0x000e640000000800 */
[C---:B------:R-:W-:Y:S08]  /*b2e0*/  HMMA.16816.F32 R36, R100.reuse, R124, R36 ;  /* 0x0000007c6424723c */ /* 0x040ff00000001824 */
[C---:B------:R-:W-:Y:S01]  /*b2f0*/  HMMA.16816.F32 R40, R100.reuse, R126, R40 ;  /* 0x0000007e6428723c */ /* 0x040fe20000001828 */
[----:B------:R-:W-:Y:S01]  /*b300*/  LDSM.16.MT88.4 R124, [R133+0x1100] ;  /* 0x00110000857c783b */ /* 0x000fe20000004200 */
[----:B------:R-:W-:Y:S02]  /*b310*/  MUFU.EX2 R179, R179 ;  /* 0x000000b300b37308 */ /* 0x000fe40000000800 */
[----:B-----5:R-:W-:Y:S04]  /*b320*/  F2FP.PACK_AB R136, R173, R170 ;  /* 0x000000aaad88723e */ /* 0x020fe800000000ff */
[C---:B----4-:R-:W-:Y:S04]  /*b330*/  HMMA.16816.F32 R44, R100.reuse, R104, R44 ;  /* 0x00000068642c723c */ /* 0x050fe8000000182c */
[----:B------:R1:W4:Y:S04]  /*b340*/  MUFU.EX2 R180, R137 ;  /* 0x0000008900b47308 */ /* 0x0003280000000800 */
[C---:B------:R-:W-:Y:S01]  /*b350*/  HMMA.16816.F32 R48, R100.reuse, R106, R48 ;  /* 0x0000006a6430723c */ /* 0x040fe20000001830 */
[----:B------:R-:W5:Y:S07]  /*b360*/  LDSM.16.MT88.4 R104, [R133+0x4900] ;  /* 0x004900008568783b */ /* 0x000f6e0000004200 */
[C---:B---3--:R-:W-:Y:S08]  /*b370*/  HMMA.16816.F32 R52, R100.reuse, R112, R52 ;  /* 0x000000706434723c */ /* 0x048ff00000001834 */
[C---:B------:R-:W-:Y:S01]  /*b380*/  HMMA.16816.F32 R56, R100.reuse, R114, R56 ;  /* 0x000000726438723c */ /* 0x040fe20000001838 */
[----:B------:R-:W3:Y:S03]  /*b390*/  LDSM.16.MT88.4 R112, [R134+UR4+0x4900] ;  /* 0x004900048670783b */ /* 0x000ee60008004200 */
[----:B-1----:R-:W-:Y:S02]  /*b3a0*/  F2FP.PACK_AB R137, R178, R177 ;  /* 0x000000b1b289723e */ /* 0x002fe400000000ff */
[----:B----4-:R-:W-:Y:S02]  /*b3b0*/  F2FP.PACK_AB R139, R180, R179 ;  /* 0x000000b3b48b723e */ /* 0x010fe400000000ff */
[C---:B------:R-:W-:Y:S08]  /*b3c0*/  HMMA.16816.F32 R60, R100.reuse, R108, R60 ;  /* 0x0000006c643c723c */ /* 0x040ff0000000183c */
[C---:B------:R-:W-:Y:S01]  /*b3d0*/  HMMA.16816.F32 R64, R100.reuse, R110, R64 ;  /* 0x0000006e6440723c */ /* 0x040fe20000001840 */
[----:B------:R-:W1:Y:S07]  /*b3e0*/  LDSM.16.MT88.4 R108, [R135+UR4+0x1100] ;  /* 0x00110004876c783b */ /* 0x000e6e0008004200 */
[C---:B--2---:R-:W-:Y:S08]  /*b3f0*/  HMMA.16816.F32 R68, R100.reuse, R116, R68 ;  /* 0x000000746444723c */ /* 0x044ff00000001844 */
[C---:B------:R-:W-:Y:S01]  /*b400*/  HMMA.16816.F32 R72, R100.reuse, R118, R72 ;  /* 0x000000766448723c */ /* 0x040fe20000001848 */
[----:B------:R-:W2:Y:S07]  /*b410*/  LDSM.16.MT88.4 R116, [R148+0x1100] ;  /* 0x001100009474783b */ /* 0x000eae0000004200 */
[C---:B-----5:R-:W-:Y:S08]  /*b420*/  HMMA.16816.F32 R76, R100.reuse, R104, R76 ;  /* 0x00000068644c723c */ /* 0x060ff0000000184c */
[C---:B------:R-:W-:Y:S01]  /*b430*/  HMMA.16816.F32 R80, R100.reuse, R106, R80 ;  /* 0x0000006a6450723c */ /* 0x040fe20000001850 */
[----:B------:R-:W4:Y:S07]  /*b440*/  LDSM.16.MT88.4 R104, [R135+UR4+0x3100] ;  /* 0x003100048768783b */ /* 0x000f2e0008004200 */
[C---:B---3--:R-:W-:Y:S08]  /*b450*/  HMMA.16816.F32 R84, R100.reuse, R112, R84 ;  /* 0x000000706454723c */ /* 0x048ff00000001854 */
[C---:B------:R-:W-:Y:S01]  /*b460*/  HMMA.16816.F32 R88, R100.reuse, R114, R88 ;  /* 0x000000726458723c */ /* 0x040fe20000001858 */
[----:B------:R-:W-:Y:S07]  /*b470*/  LDSM.16.MT88.4 R112, [R134+UR4+0x3100] ;  /* 0x003100048670783b */ /* 0x000fee0008004200 */
[C---:B------:R-:W-:Y:S08]  /*b480*/  HMMA.16816.F32 R92, R100.reuse, R120, R92 ;  /* 0x00000078645c723c */ /* 0x040ff0000000185c */
[----:B------:R-:W-:Y:S01]  /*b490*/  HMMA.16816.F32 R96, R100, R122, R96 ;  /* 0x0000007a6460723c */ /* 0x000fe20000001860 */
[----:B------:R-:W-:Y:S06]  /*b4a0*/  LDSM.16.MT88.4 R120, [R133+0x5100] ;  /* 0x005100008578783b */ /* 0x000fec0000004200 */
[----:B------:R-:W-:Y:S01]  /*b4b0*/  F2FP.PACK_AB R100, R172, R165 ;  /* 0x000000a5ac64723e */ /* 0x000fe200000000ff */
[----:B------:R-:W-:Y:S01]  /*b4c0*/  FADD.FTZ R165, R165, R160 ;  /* 0x000000a0a5a57221 */ /* 0x000fe20000010000 */
[----:B------:R-:W-:Y:S03]  /*b4d0*/  F2FP.PACK_AB R102, R174, R167 ;  /* 0x000000a7ae66723e */ /* 0x000fe600000000ff */
[----:B------:R-:W-:Y:S01]  /*b4e0*/  F2FP.PACK_AB R101, R166, R169 ;  /* 0x000000a9a665723e */ /* 0x000fe200000000ff */
[----:B------:R-:W-:Y:S01]  /*b4f0*/  FADD.FTZ R172, R172, R165 ;  /* 0x000000a5acac7221 */ /* 0x000fe20000010000 */
[----:B------:R-:W-:Y:S03]  /*b500*/  F2FP.PACK_AB R103, R171, R168 ;  /* 0x000000a8ab67723e */ /* 0x000fe600000000ff */
[----:B------:R-:W-:Y:S04]  /*b510*/  FADD.FTZ R167, R167, R172 ;  /* 0x000000aca7a77221 */ /* 0x000fe80000010000 */
[C---:B-1----:R-:W-:Y:S03]  /*b520*/  HMMA.16816.F32 R4, R100.reuse, R108, R4 ;  /* 0x0000006c6404723c */ /* 0x042fe60000001804 */
[----:B------:R-:W-:Y:S04]  /*b530*/  FADD.FTZ R167, R174, R167 ;  /* 0x000000a7aea77221 */ /* 0x000fe80000010000 */
[----:B------:R-:W-:Y:S01]  /*b540*/  FADD.FTZ R170, R170, R167 ;  /* 0x000000a7aaaa7221 */ /* 0x000fe20000010000 */
[C---:B------:R-:W-:Y:S01]  /*b550*/  HMMA.16816.F32 R8, R100.reuse, R110, R8 ;  /* 0x0000006e6408723c */ /* 0x040fe20000001808 */
[----:B------:R-:W1:Y:S03]  /*b560*/  LDSM.16.MT88.4 R108, [R133+0x3100] ;  /* 0x00310000856c783b */ /* 0x000e660000004200 */
[----:B------:R-:W-:Y:S04]  /*b570*/  FADD.FTZ R170, R173, R170 ;  /* 0x000000aaadaa7221 */ /* 0x000fe80000010000 */
[C---:B------:R-:W-:Y:S04]  /*b580*/  HMMA.16816.F32 R12, R100.reuse, R124, R12 ;  /* 0x0000007c640c723c */ /* 0x040fe8000000180c */
[----:B------:R-:W-:Y:S04]  /*b590*/  FADD.FTZ R175, R175, R170 ;  /* 0x000000aaafaf7221 */ /* 0x000fe80000010000 */
[C---:B------:R-:W-:Y:S01]  /*b5a0*/  HMMA.16816.F32 R16, R100.reuse, R126, R16 ;  /* 0x0000007e6410723c */ /* 0x040fe20000001810 */
[----:B------:R-:W-:Y:S03]  /*b5b0*/  LDSM.16.MT88.4 R124, [R134+UR4+0x5100] ;  /* 0x00510004867c783b */ /* 0x000fe60008004200 */
[----:B------:R-:W-:Y:S04]  /*b5c0*/  FADD.FTZ R217, R176, R175 ;  /* 0x000000afb0d97221 */ /* 0x000fe80000010000 */
[C---:B------:R-:W-:Y:S08]  /*b5d0*/  HMMA.16816.F32 R20, R100.reuse, R128, R20 ;  /* 0x000000806414723c */ /* 0x040ff00000001814 */
[C---:B------:R-:W-:Y:S01]  /*b5e0*/  HMMA.16816.F32 R24, R100.reuse, R130, R24 ;  /* 0x000000826418723c */ /* 0x040fe20000001818 */
[----:B------:R-:W-:Y:S07]  /*b5f0*/  LDSM.16.MT88.4 R128, [R148+0x5100] ;  /* 0x005100009480783b */ /* 0x000fee0000004200 */
[C---:B--2---:R-:W-:Y:S08]  /*b600*/  HMMA.16816.F32 R28, R100.reuse, R116, R28 ;  /* 0x00000074641c723c */ /* 0x044ff0000000181c */
[C---:B------:R-:W-:Y:S01]  /*b610*/  HMMA.16816.F32 R32, R100.reuse, R118, R32 ;  /* 0x000000766420723c */ /* 0x040fe20000001820 */
[----:B------:R-:W2:Y:S07]  /*b620*/  LDSM.16.MT88.4 R116, [R148+0x3100] ;  /* 0x003100009474783b */ /* 0x000eae0000004200 */
[C---:B----4-:R-:W-:Y:S08]  /*b630*/  HMMA.16816.F32 R36, R100.reuse, R104, R36 ;  /* 0x000000686424723c */ /* 0x050ff00000001824 */
[C---:B------:R-:W-:Y:S01]  /*b640*/  HMMA.16816.F32 R40, R100.reuse, R106, R40 ;  /* 0x0000006a6428723c */ /* 0x040fe20000001828 */
[----:B------:R-:W3:Y:S07]  /*b650*/  LDSM.16.MT88.4 R104, [R135+UR4+0x5100] ;  /* 0x005100048768783b */ /* 0x000eee0008004200 */
[C---:B-1----:R-:W-:Y:S08]  /*b660*/  HMMA.16816.F32 R44, R100.reuse, R108, R44 ;  /* 0x0000006c642c723c */ /* 0x042ff0000000182c */
[C---:B------:R-:W-:Y:S01]  /*b670*/  HMMA.16816.F32 R48, R100.reuse, R110, R48 ;  /* 0x0000006e6430723c */ /* 0x040fe20000001830 */
[----:B------:R-:W1:Y:S07]  /*b680*/  LDSM.16.MT88.4 R108, [R135+UR4+0x1900] ;  /* 0x00190004876c783b */ /* 0x000e6e0008004200 */
[C---:B------:R-:W-:Y:S08]  /*b690*/  HMMA.16816.F32 R52, R100.reuse, R112, R52 ;  /* 0x000000706434723c */ /* 0x040ff00000001834 */
[C---:B------:R-:W-:Y:S01]  /*b6a0*/  HMMA.16816.F32 R56, R100.reuse, R114, R56 ;  /* 0x000000726438723c */ /* 0x040fe20000001838 */
[----:B------:R-:W4:Y:S07]  /*b6b0*/  LDSM.16.MT88.4 R112, [R133+0x1900] ;  /* 0x001900008570783b */ /* 0x000f2e0000004200 */
        /* <DEDUP_REMOVED lines=10> */
[C---:B-1----:R-:W-:Y:S01]  /*b760*/  HMMA.16816.F32 R128, R136.reuse, R108, R4 ;  /* 0x0000006c8880723c */ /* 0x042fe20000001804 */
[----:B------:R-:W1:Y:S07]  /*b770*/  LDSM.16.MT88.4 R4, [R135+UR4+0x3900] ;  /* 0x003900048704783b */ /* 0x000e6e0008004200 */
[C---:B------:R-:W-:Y:S01]  /*b780*/  HMMA.16816.F32 R124, R136.reuse, R110, R8 ;  /* 0x0000006e887c723c */ /* 0x040fe20000001808 */
[----:B------:R-:W2:Y:S07]  /*b790*/  LDSM.16.MT88.4 R8, [R133+0x3900] ;  /* 0x003900008508783b */ /* 0x000eae0000004200 */
[C---:B----4-:R-:W-:Y:S01]  /*b7a0*/  HMMA.16816.F32 R120, R136.reuse, R112, R12 ;  /* 0x000000708878723c */ /* 0x050fe2000000180c */
[----:B------:R-:W3:Y:S07]  /*b7b0*/  LDSM.16.MT88.4 R12, [R134+UR4+0x3900] ;  /* 0x00390004860c783b */ /* 0x000eee0008004200 */
[C---:B------:R-:W-:Y:S08]  /*b7c0*/  HMMA.16816.F32 R116, R136.reuse, R114, R16 ;  /* 0x000000728874723c */ /* 0x040ff00000001810 */
[C---:B------:R-:W-:Y:S07]  /*b7d0*/  HMMA.16816.F32 R112, R136.reuse, R140, R20 ;  /* 0x0000008c8870723c */ /* 0x040fee0000001814 */
[----:B------:R-:W-:Y:S01]  /*b7e0*/  IADD3 R20, R228, -0x2, RZ ;  /* 0xfffffffee4147810 */ /* 0x000fe20007ffe0ff */
[C---:B------:R-:W-:Y:S03]  /*b7f0*/  HMMA.16816.F32 R108, R136.reuse, R142, R24 ;  /* 0x0000008e886c723c */ /* 0x040fe60000001818 */
[----:B------:R-:W-:Y:S05]  /*b800*/  ISETP.GE.AND P0, PT, R20, R193, PT ;  /* 0x000000c11400720c */ /* 0x000fea0003f06270 */
[C---:B------:R-:W-:Y:S08]  /*b810*/  HMMA.16816.F32 R104, R136.reuse, R144, R28 ;  /* 0x000000908868723c */ /* 0x040ff0000000181c */
[C---:B------:R-:W-:Y:S04]  /*b820*/  HMMA.16816.F32 R100, R136.reuse, R146, R32 ;  /* 0x000000928864723c */ /* 0x040fe80000001820 */
[----:B------:R-:W-:Y:S04]  /*b830*/  @P0 SHF.R.S32.HI R16, RZ, 0x1f, R20 ;  /* 0x0000001fff100819 */ /* 0x000fe80000011414 */
[C---:B-1----:R-:W-:Y:S07]  /*b840*/  HMMA.16816.F32 R36, R136.reuse, R4, R36 ;  /* 0x000000048824723c */ /* 0x042fee0000001824 */
[----:B------:R-:W-:Y:S01]  /*b850*/  @P0 IMAD R5, R16, c[0x0][0x1e0], RZ ;  /* 0x0000780010050a24 */ /* 0x000fe200078e02ff */
[C---:B------:R-:W-:Y:S01]  /*b860*/  HMMA.16816.F32 R40, R136.reuse, R6, R40 ;  /* 0x000000068828723c */ /* 0x040fe20000001828 */
[----:B------:R-:W1:Y:S03]  /*b870*/  LDSM.16.MT88.4 R16, [R148+0x3900] ;  /* 0x003900009410783b */ /* 0x000e660000004200 */
[C---:B------:R-:W-:Y:S02]  /*b880*/  @P0 IMAD R5, R20.reuse, c[0x0][0x1e4], R5 ;  /* 0x0000790014050a24 */ /* 0x040fe400078e0205 */
[----:B------:R-:W-:Y:S02]  /*b890*/  @P0 IMAD.WIDE.U32 R20, R20, c[0x0][0x1e0], RZ ;  /* 0x0000780014140a25 */ /* 0x000fe400078e00ff */
[C---:B--2---:R-:W-:Y:S04]  /*b8a0*/  HMMA.16816.F32 R44, R136.reuse, R8, R44 ;  /* 0x00000008882c723c */ /* 0x044fe8000000182c */
[----:B------:R-:W-:Y:S02]  /*b8b0*/  @P0 IADD3 R5, R21, R5, RZ ;  /* 0x0000000515050210 */ /* 0x000fe40007ffe0ff */
[C---:B------:R-:W-:Y:S02]  /*b8c0*/  @P0 SHF.L.U32 R25, R20.reuse, 0x6, RZ ;  /* 0x0000000614190819 */ /* 0x040fe400000006ff */
[C---:B------:R-:W-:Y:S04]  /*b8d0*/  HMMA.16816.F32 R48, R136.reuse, R10, R48 ;  /* 0x0000000a8830723c */ /* 0x040fe80000001830 */
[----:B------:R-:W-:Y:S02]  /*b8e0*/  @P0 SHF.L.U64.HI R24, R20, 0x6, R5 ;  /* 0x0000000614180819 */ /* 0x000fe40000010205 */
[----:B------:R-:W2:Y:S01]  /*b8f0*/  LDSM.16.MT88.4 R4, [R135+UR4+0x5900] ;  /* 0x005900048704783b */ /* 0x000ea20008004200 */
[C---:B------:R-:W-:Y:S01]  /*b900*/  @P0 IADD3 R8, P1, R25.reuse, R206, RZ ;  /* 0x000000ce19080210 */ /* 0x040fe20007f3e0ff */
[C---:B---3--:R-:W-:Y:S04]  /*b910*/  HMMA.16816.F32 R52, R136.reuse, R12, R52 ;  /* 0x0000000c8834723c */ /* 0x048fe80000001834 */
[----:B------:R-:W-:Y:S02]  /*b920*/  @P0 IADD3.X R9, R24, R213, RZ, P1, !PT ;  /* 0x000000d518090210 */ /* 0x000fe40000ffe4ff */
[C---:B------:R-:W-:Y:S02]  /*b930*/  @P0 LEA R20, P1, R8.reuse, c[0x0][0x1c8], 0x1 ;  /* 0x0000720008140a11 */ /* 0x040fe400078208ff */
[C---:B------:R-:W-:Y:S04]  /*b940*/  HMMA.16816.F32 R56, R136.reuse, R14, R56 ;  /* 0x0000000e8838723c */ /* 0x040fe80000001838 */
[----:B------:R-:W-:Y:S02]  /*b950*/  @P0 LEA.HI.X R21, R8, c[0x0][0x1cc], R9, 0x1, P1 ;  /* 0x0000730008150a11 */ /* 0x000fe400008f0c09 */
[----:B------:R-:W-:Y:S02]  /*b960*/  @P0 IADD3 R9, P1, R25, R223, RZ ;  /* 0x000000df19090210 */ /* 0x000fe40007f3e0ff */
[C---:B-1----:R-:W-:Y:S04]  /*b970*/  HMMA.16816.F32 R60, R136.reuse, R16, R60 ;  /* 0x00000010883c723c */ /* 0x042fe8000000183c */
[C---:B------:R-:W-:Y:S02]  /*b980*/  @P0 IADD3.X R8, R24.reuse, R222, RZ, P1, !PT ;  /* 0x000000de18080210 */ /* 0x040fe40000ffe4ff */
[C---:B------:R-:W-:Y:S02]  /*b990*/  @P0 LEA R22, P1, R9.reuse, c[0x0][0x1c8], 0x1 ;  /* 0x0000720009160a11 */ /* 0x040fe400078208ff */
[C---:B------:R-:W-:Y:S04]  /*b9a0*/  HMMA.16816.F32 R64, R136.reuse, R18, R64 ;  /* 0x000000128840723c */ /* 0x040fe80000001840 */
[----:B------:R-:W-:Y:S02]  /*b9b0*/  @P0 LEA.HI.X R23, R9, c[0x0][0x1cc], R8, 0x1, P1 ;  /* 0x0000730009170a11 */ /* 0x000fe400008f0c08 */
[----:B------:R1:W3:Y:S01]  /*b9c0*/  LDSM.16.MT88.4 R8, [R133+0x5900] ;  /* 0x005900008508783b */ /* 0x0002e20000004200 */
[----:B------:R-:W-:Y:S05]  /*b9d0*/  @P0 IADD3 R12, P1, R25, R221, RZ ;  /* 0x000000dd190c0210 */ /* 0x000fea0007f3e0ff */
[----:B------:R-:W-:Y:S01]  /*b9e0*/  @P0 IADD3.X R13, R24, R219, RZ, P1, !PT ;  /* 0x000000db180d0210 */ /* 0x000fe20000ffe4ff */
[C---:B--2---:R-:W-:Y:S03]  /*b9f0*/  HMMA.16816.F32 R68, R136.reuse, R4, R68 ;  /* 0x000000048844723c */ /* 0x044fe60000001844 */
[C---:B------:R-:W-:Y:S04]  /*ba00*/  @P0 LEA R16, P1, R12.reuse, c[0x0][0x1c8], 0x1 ;  /* 0x000072000c100a11 */ /* 0x040fe800078208ff */
[----:B------:R-:W-:Y:S01]  /*ba10*/  @P0 LEA.HI.X R17, R12, c[0x0][0x1cc], R13, 0x1, P1 ;  /* 0x000073000c110a11 */ /* 0x000fe200008f0c0d */
[C---:B------:R-:W-:Y:S01]  /*ba20*/  HMMA.16816.F32 R72, R136.reuse, R6, R72 ;  /* 0x000000068848723c */ /* 0x040fe20000001848 */
[----:B------:R-:W2:Y:S03]  /*ba30*/  LDSM.16.MT88.4 R12, [R134+UR4+0x5900] ;  /* 0x00590004860c783b */ /* 0x000ea60008004200 */
[----:B------:R-:W-:Y:S04]  /*ba40*/  @P0 IADD3 R18, P1, R200, R25, RZ ;  /* 0x00000019c8120210 */ /* 0x000fe80007f3e0ff */
[----:B------:R-:W-:Y:S04]  /*ba50*/  @P0 IADD3.X R19, R199, R24, RZ, P1, !PT ;  /* 0x00000018c7130210 */ /* 0x000fe80000ffe4ff */
[C---:B------:R-:W-:Y:S02]  /*ba60*/  @P0 IADD3 R25, P1, R18.reuse, R206, RZ ;  /* 0x000000ce12190210 */ /* 0x040fe40007f3e0ff */
[----:B-1----:R-:W-:Y:S02]  /*ba70*/  MOV R133, R2 ;  /* 0x0000000200857202 */ /* 0x002fe40000000f00 */
[----:B------:R-:W-:Y:S02]  /*ba80*/  @P0 IADD3.X R4, R19, R213, RZ, P1, !PT ;  /* 0x000000d513040210 */ /* 0x000fe40000ffe4ff */
[C---:B------:R-:W-:Y:S04]  /*ba90*/  @P0 LEA R24, P1, R25.reuse, c[0x0][0x1c8], 0x1 ;  /* 0x0000720019180a11 */ /* 0x040fe800078208ff */
[----:B------:R-:W-:Y:S02]  /*baa0*/  @P0 LEA.HI.X R25, R25, c[0x0][0x1cc], R4, 0x1, P1 ;  /* 0x0000730019190a11 */ /* 0x000fe400008f0c04 */
[----:B------:R-:W-:Y:S01]  /*bab0*/  @P0 IADD3 R4, P1, R18, R223, RZ ;  /* 0x000000df12040210 */ /* 0x000fe20007f3e0ff */
[C---:B---3--:R-:W-:Y:S03]  /*bac0*/  HMMA.16816.F32 R76, R136.reuse, R8, R76 ;  /* 0x00000008884c723c */ /* 0x048fe6000000184c */
[----:B------:R-:W-:Y:S02]  /*bad0*/  @P0 IADD3.X R5, R19, R222, RZ, P1, !PT ;  /* 0x000000de13050210 */ /* 0x000fe40000ffe4ff */
[----:B------:R-:W-:Y:S02]  /*bae0*/  @P0 LEA R26, P1, R4, c[0x0][0x1c8], 0x1 ;  /* 0x00007200041a0a11 */ /* 0x000fe400078208ff */
[----:B------:R-:W-:Y:S01]  /*baf0*/  FADD.FTZ R8, R150, R153 ;  /* 0x0000009996087221 */ /* 0x000fe20000010000 */
[C---:B------:R-:W-:Y:S04]  /*bb00*/  HMMA.16816.F32 R80, R136.reuse, R10, R80 ;  /* 0x0000000a8850723c */ /* 0x040fe80000001850 */
[----:B------:R-:W-:Y:S01]  /*bb10*/  @P0 LEA.HI.X R27, R4, c[0x0][0x1cc], R5, 0x1, P1 ;  /* 0x00007300041b0a11 */ /* 0x000fe200008f0c05 */
[----:B------:R-:W-:Y:S01]  /*bb20*/  FADD.FTZ R8, R149, R8 ;  /* 0x0000000895087221 */ /* 0x000fe20000010000 */
[----:B------:R-:W1:Y:S01]  /*bb30*/  LDSM.16.MT88.4 R4, [R148+0x5900] ;  /* 0x005900009404783b */ /* 0x000e620000004200 */
[C---:B------:R-:W-:Y:S01]  /*bb40*/  ISETP.GE.AND P1, PT, R215.reuse, 0x1, PT ;  /* 0x00000001d700780c */ /* 0x040fe20003f26270 */
[C---:B--2---:R-:W-:Y:S04]  /*bb50*/  HMMA.16816.F32 R84, R136.reuse, R12, R84 ;  /* 0x0000000c8854723c */ /* 0x044fe80000001854 */
[----:B------:R-:W-:Y:S01]  /*bb60*/  IADD3 R215, R215, 0x1, RZ ;  /* 0x00000001d7d77810 */ /* 0x000fe20007ffe0ff */
[----:B------:R-:W-:Y:S03]  /*bb70*/  FADD.FTZ R161, R161, R8 ;  /* 0x00000008a1a17221 */ /* 0x000fe60000010000 */
[----:B------:R-:W-:Y:S01]  /*bb80*/  SEL R215, R215, RZ, !P1 ;  /* 0x000000ffd7d77207 */ /* 0x000fe20004800000 */
[----:B------:R-:W-:Y:S01]  /*bb90*/  FADD.FTZ R162, R162, R161 ;  /* 0x000000a1a2a27221 */ /* 0x000fe20000010000 */
[C---:B------:R-:W-:Y:S03]  /*bba0*/  HMMA.16816.F32 R88, R136.reuse, R14, R88 ;  /* 0x0000000e8858723c */ /* 0x040fe60000001858 */
[----:B------:R-:W-:Y:S01]  /*bbb0*/  @P0 IMAD R9, R215, 0x3000, R201 ;  /* 0x00003000d7090824 */ /* 0x000fe200078e02c9 */
[----:B------:R-:W-:Y:S01]  /*bbc0*/  @P0 IADD3 R18, P1, R18, R221, RZ ;  /* 0x000000dd12120210 */ /* 0x000fe20007f3e0ff */
[----:B------:R-:W-:Y:S03]  /*bbd0*/  FADD.FTZ R163, R163, R162 ;  /* 0x000000a2a3a37221 */ /* 0x000fe60000010000 */
[----:B------:R-:W-:Y:S01]  /*bbe0*/  @P0 SHF.L.U32 R3, R9, 0x1, RZ ;  /* 0x0000000109030819 */ /* 0x000fe200000006ff */
[----:B------:R-:W-:Y:S03]  /*bbf0*/  FADD.FTZ R164, R164, R163 ;  /* 0x000000a3a4a47221 */ /* 0x000fe60000010000 */
[----:B------:R-:W-:Y:S01]  /*bc00*/  @P0 IADD3.X R19, R19, R219, RZ, P1, !PT ;  /* 0x000000db13130210 */ /* 0x000fe20000ffe4ff */
[----:B------:R-:W-:Y:S01]  /*bc10*/  @!PT LDS RZ, [RZ] ;  /* 0x00000000fffff984 */ /* 0x000fe20000000800 */
[----:B------:R-:W-:Y:S01]  /*bc20*/  @!PT LDS RZ, [RZ] ;  /* 0x00000000fffff984 */ /* 0x000fe20000000800 */
[----:B------:R-:W-:Y:S01]  /*bc30*/  @!PT LDS RZ, [RZ] ;  /* 0x00000000fffff984 */ /* 0x000fe20000000800 */
[----:B------:R2:W-:Y:S01]  /*bc40*/  @P0 LDGSTS.E.BYPASS.LTC128B.128 [R3+0xc100], [R20.64], !P5 ;  /* 0x0c10000014030fae */ /* 0x0005e2000e901d48 */
[C---:B------:R-:W-:Y:S01]  /*bc50*/  @P0 LEA R10, P1, R18.reuse, c[0x0][0x1c8], 0x1 ;  /* 0x00007200120a0a11 */ /* 0x040fe200078208ff */
[----:B------:R-:W-:Y:S03]  /*bc60*/  FADD.FTZ R169, R169, R164 ;  /* 0x000000a4a9a97221 */ /* 0x000fe60000010000 */
[----:B------:R-:W-:Y:S01]  /*bc70*/  @P0 LEA.HI.X R11, R18, c[0x0][0x1cc], R19, 0x1, P1 ;  /* 0x00007300120b0a11 */ /* 0x000fe200008f0c13 */
[----:B------:R-:W-:Y:S02]  /*bc80*/  FADD.FTZ R169, R166, R169 ;  /* 0x000000a9a6a97221 */ /* 0x000fe40000010000 */
[----:B------:R2:W-:Y:S02]  /*bc90*/  @P0 LDGSTS.E.BYPASS.LTC128B.128 [R3+0xe100], [R22.64], !P4 ;  /* 0x0e10000016030fae */ /* 0x0005e4000e101d48 */
[----:B------:R-:W-:Y:S04]  /*bca0*/  FADD.FTZ R168, R168, R169 ;  /* 0x000000a9a8a87221 */ /* 0x000fe80000010000 */
[----:B------:R-:W-:Y:S01]  /*bcb0*/  FADD.FTZ R168, R171, R168 ;  /* 0x000000a8aba87221 */ /* 0x000fe20000010000 */
[C---:B-1----:R-:W-:Y:S01]  /*bcc0*/  HMMA.16816.F32 R92, R136.reuse, R4, R92 ;  /* 0x00000004885c723c */ /* 0x042fe2000000185c */
[----:B------:R2:W-:Y:S02]  /*bcd0*/  @P0 LDGSTS.E.BYPASS.LTC128B.128 [R3+0x10100], [R16.64], !P6 ;  /* 0x1010000010030fae */ /* 0x0005e4000f101d48 */
[----:B------:R-:W-:Y:S04]  /*bce0*/  FADD.FTZ R177, R177, R168 ;  /* 0x000000a8b1b17221 */ /* 0x000fe80000010000 */
[----:B------:R-:W-:Y:S01]  /*bcf0*/  FADD.FTZ R178, R178, R177 ;  /* 0x000000b1b2b27221 */ /* 0x000fe20000010000 */
[----:B------:R-:W-:Y:S01]  /*bd00*/  HMMA.16816.F32 R96, R136, R6, R96 ;  /* 0x000000068860723c */ /* 0x000fe20000001860 */
[----:B------:R2:W-:Y:S03]  /*bd10*/  @P0 LDGSTS.E.BYPASS.LTC128B.128 [R3+0xd100], [R24.64], !P5 ;  /* 0x0d10000018030fae */ /* 0x0005e6000e901d48 */
[----:B------:R-:W-:Y:S04]  /*bd20*/  FADD.FTZ R179, R179, R178 ;  /* 0x000000b2b3b37221 */ /* 0x000fe80000010000 */
[----:B------:R-:W-:Y:S01]  /*bd30*/  FADD.FTZ R216, R180, R179 ;  /* 0x000000b3b4d87221 */ /* 0x000fe20000010000 */
[----:B------:R2:W-:Y:S08]  /*bd40*/  @P0 LDGSTS.E.BYPASS.LTC128B.128 [R3+0xf100], [R26.64], !P4 ;  /* 0x0f1000001a030fae */ /* 0x0005f0000e101d48 */
[----:B------:R2:W-:Y:S01]  /*bd50*/  @P0 LDGSTS.E.BYPASS.LTC128B.128 [R3+0x11100], [R10.64], !P6 ;  /* 0x111000000a030fae */ /* 0x0005e2000f101d48 */
[----:B------:R-:W-:Y:S02]  /*bd60*/  ISETP.GT.AND P0, PT, R228, R229, PT ;  /* 0x000000e5e400720c */ /* 0x000fe40003f04270 */
[----:B------:R-:W-:Y:S05]  /*bd70*/  MOV R228, R220 ;  /* 0x000000dc00e47202 */ /* 0x000fea0000000f00 */
[----:B------:R-:W0:Y:S01]  /*bd80*/  LDGDEPBAR ;  /* 0x00000000000079af */ /* 0x000e220000000000 */
[----:B--2---:R-:W-:Y:S05]  /*bd90*/  MOV R3, R0 ;  /* 0x0000000000037202 */ /* 0x004fea0000000f00 */
[----:B------:R-:W-:-:S05]  /*bda0*/  @P0 BRA `(.L_x_895) ;  /* 0xffffd1d000000947 */ /* 0x000fca000383ffff */
.L_x_894:
[----:B------:R-:W-:-:S13]  /*bdb0*/  ISETP.GE.AND P0, PT, R220, R193, PT ;  /* 0x000000c1dc00720c */ /* 0x000fda0003f06270 */
[----:B------:R-:W-:Y:S05]  /*bdc0*/  @!P0 BRA `(.L_x_896) ;  /* 0x000039b000008947 */ /* 0x000fea0003800000 */
[----:B------:R-:W-:Y:S01]  /*bdd0*/  ISETP.NE.AND P2, PT, R196, 0x1, PT ;  /* 0x00000001c400780c */ /* 0x000fe20003f45270 */
[----:B------:R-:W-:Y:S01]  /*bde0*/  IMAD.MOV.U32 R133, RZ, RZ, 0x40 ;  /* 0x00000040ff857424 */ /* 0x000fe200078e00ff */
[----:B------:R-:W-:Y:S01]  /*bdf0*/  LOP3.LUT P0, RZ, R218, 0x4, RZ, 0xc0, !PT ;  /* 0x00000004daff7812 */ /* 0x000fe2000780c0ff */
[----:B------:R-:W-:Y:S01]  /*be00*/  IMAD.MOV.U32 R3, RZ, RZ, R0 ;  /* 0x000000ffff037224 */ /* 0x000fe200078e0000 */
[C---:B------:R-:W-:Y:S01]  /*be10*/  IADD3 R218, P1, R204.reuse, 0x40, RZ ;  /* 0x00000040ccda7810 */ /* 0x040fe20007f3e0ff */
[----:B------:R-:W-:Y:S01]  /*be20*/  IMAD.MOV.U32 R132, RZ, RZ, R2 ;  /* 0x000000ffff847224 */ /* 0x000fe200078e0002 */
[----:B------:R-:W-:Y:S02]  /*be30*/  SEL R133, R133, 0xffffffc0, !P0 ;  /* 0xffffffc085857807 */ /* 0x000fe40004000000 */
[----:B------:R-:W-:Y:S01]  /*be40*/  IADD3 R226, P0, R204, 0x80, RZ ;  /* 0x00000080cce27810 */ /* 0x000fe20007f1e0ff */
[----:B------:R-:W-:Y:S01]  /*be50*/  IMAD.X R227, RZ, RZ, R209, P1 ;  /* 0x000000ffffe37224 */ /* 0x000fe200008e06d1 */
[----:B------:R-:W-:-:S03]  /*be60*/  IADD3 R224, P1, R206, 0x40, RZ ;  /* 0x00000040cee07810 */ /* 0x000fc60007f3e0ff */
[----:B------:R-:W-:Y:S01]  /*be70*/  IMAD.X R225, RZ, RZ, R209, P0 ;  /* 0x000000ffffe17224 */ /* 0x000fe200000e06d1 */
[----:B------:R-:W-:Y:S01]  /*be80*/  IADD3 R222, P0, R206, 0x80, RZ ;  /* 0x00000080cede7810 */ /* 0x000fe20007f1e0ff */
[----:B------:R-:W-:-:S04]  /*be90*/  @P2 IMAD.HI.U32 R219, R210, c[0x0][0x2c8], RZ ;  /* 0x0000b200d2db2a27 */ /* 0x000fc800078e00ff */
[----:B------:R-:W-:Y:S01]  /*bea0*/  IMAD.X R223, RZ, RZ, R213, P1 ;  /* 0x000000ffffdf7224 */ /* 0x000fe200008e06d5 */
[----:B------:R-:W-:Y:S01]  /*beb0*/  @P2 SHF.R.U32.HI R219, RZ, c[0x0][0x2cc], R219 ;  /* 0x0000b300ffdb2a19 */ /* 0x000fe200000116db */
[----:B------:R-:W-:Y:S02]  /*bec0*/  IMAD.X R221, RZ, RZ, R213, P0 ;  /* 0x000000ffffdd7224 */ /* 0x000fe400000e06d5 */
.L_x_905:
[----:B------:R-:W-:Y:S04]  /*bed0*/  DEPBAR.LE SB0, 0x2 ;  /* 0x000080800000791a */ /* 0x000fe80000000000 */
[----:B------:R-:W-:Y:S01]  /*bee0*/  BAR.SYNC.DEFER_BLOCKING 0x0 ;  /* 0x0000000000007b1d */ /* 0x000fe20000010000 */
[----:B------:R-:W-:Y:S01]  /*bef0*/  UIMAD UR4, UR5, 0x6000, URZ ;  /* 0x00006000050478a4 */ /* 0x000fe2000f8e023f */
[----:B------:R-:W-:Y:S02]  /*bf00*/  ISETP.GE.AND P0, PT, R193, R220, PT ;  /* 0x000000dcc100720c */ /* 0x000fe40003f06270 */
[----:B------:R-:W-:Y:S02]  /*bf10*/  ISETP.NE.AND P2, PT, R196, 0x1, PT ;  /* 0x00000001c400780c */ /* 0x000fe40003f45270 */
[----:B------:R-:W-:Y:S09]  /*bf20*/  ISETP.GE.AND P3, PT, R195, 0x1, PT ;  /* 0x00000001c300780c */ /* 0x000ff20003f66270 */
[----:B------:R-:W-:Y:S01]  /*bf30*/  @!P0 IADD3 R5, R220, -0x1, RZ ;  /* 0xffffffffdc058810 */ /* 0x000fe20007ffe0ff */
[----:B------:R-:W-:Y:S03]  /*bf40*/  @!P0 IMAD R179, R215, 0x6000, R214 ;  /* 0x00006000d7b38824 */ /* 0x000fe600078e02d6 */
[----:B------:R-:W-:Y:S01]  /*bf50*/  @!P0 SHF.R.S32.HI R2, RZ, 0x1f, R5 ;  /* 0x0000001fff028819 */ /* 0x000fe20000011405 */
[----:B------:R-:W-:Y:S04]  /*bf60*/  LDSM.16.M88.4 R32, [R190] ;  /* 0x00000000be20783b */ /* 0x000fe80000000200 */
[----:B------:R-:W-:Y:S04]  /*bf70*/  @!P0 IMAD R2, R2, c[0x0][0x208], RZ ;  /* 0x0000820002028a24 */ /* 0x000fe800078e02ff */
[C---:B------:R-:W-:Y:S01]  /*bf80*/  @!P0 IMAD R2, R5.reuse, c[0x0][0x20c], R2 ;  /* 0x0000830005028a24 */ /* 0x040fe200078e0202 */
[----:B------:R-:W1:Y:S01]  /*bf90*/  LDSM.16.M88.4 R8, [R188+UR4+0xc100] ;  /* 0x00c10004bc08783b */ /* 0x000e620008000200 */
[----:B------:R-:W-:Y:S04]  /*bfa0*/  @!P0 IMAD.WIDE.U32 R4, R5, c[0x0][0x208], RZ ;  /* 0x0000820005048a25 */ /* 0x000fe800078e00ff */
[C---:B------:R-:W-:Y:S01]  /*bfb0*/  @!P0 IMAD.SHL.U32 R149, R4.reuse, 0x40, RZ ;  /* 0x0000004004958824 */ /* 0x040fe200078e00ff */
[----:B------:R-:W-:Y:S01]  /*bfc0*/  @!P0 IADD3 R2, R5, R2, RZ ;  /* 0x0000000205028210 */ /* 0x000fe20007ffe0ff */
[----:B------:R-:W2:Y:S03]  /*bfd0*/  LDSM.16.M88.4 R16, [R188+UR4+0xc900] ;  /* 0x00c90004bc10783b */ /* 0x000ea60008000200 */
[----:B------:R-:W-:Y:S02]  /*bfe0*/  @!P0 IADD3 R5, P1, R149, R204, RZ ;  /* 0x000000cc95058210 */ /* 0x000fe40007f3e0ff */
[----:B------:R-:W-:Y:S02]  /*bff0*/  @!P0 SHF.L.U64.HI R2, R4, 0x6, R2 ;  /* 0x0000000604028819 */ /* 0x000fe40000010202 */
[----:B------:R-:W3:Y:S02]  /*c000*/  LDSM.16.M88.4 R24, [R188+UR4+0xd100] ;  /* 0x00d10004bc18783b */ /* 0x000ee40008000200 */
[----:B------:R-:W-:Y:S02]  /*c010*/  @!P0 IADD3.X R0, R2, R209, RZ, P1, !PT ;  /* 0x000000d102008210 */ /* 0x000fe40000ffe4ff */
[C---:B------:R-:W-:Y:S03]  /*c020*/  @!P0 LEA R172, P1, R5.reuse, c[0x0][0x1f8], 0x1 ;  /* 0x00007e0005ac8a11 */ /* 0x040fe600078208ff */
[----:B------:R-:W4:Y:S01]  /*c030*/  LDSM.16.M88.4 R136, [R188+UR4+0xd900] ;  /* 0x00d90004bc88783b */ /* 0x000f220008000200 */
[----:B------:R-:W-:Y:S02]  /*c040*/  @!P0 LEA.HI.X R173, R5, c[0x0][0x1fc], R0, 0x1, P1 ;  /* 0x00007f0005ad8a11 */ /* 0x000fe400008f0c00 */
[----:B------:R-:W-:Y:S02]  /*c050*/  IADD3 R0, R188, UR4, RZ ;  /* 0x00000004bc007c10 */ /* 0x000fe4000fffe0ff */
[----:B------:R-:W-:Y:S02]  /*c060*/  @!P0 IADD3 R12, P1, R149, R218, RZ ;  /* 0x000000da950c8210 */ /* 0x000fe40007f3e0ff */
[----:B------:R-:W-:Y:S01]  /*c070*/  LDSM.16.M88.4 R140, [R186] ;  /* 0x00000000ba8c783b */ /* 0x000fe20000000200 */
[-C--:B------:R-:W-:Y:S02]  /*c080*/  IADD3 R192, R189, R0.reuse, RZ ;  /* 0x00000000bdc07210 */ /* 0x080fe40007ffe0ff */
[----:B------:R-:W-:Y:S04]  /*c090*/  IADD3 R0, R133, R0, RZ ;  /* 0x0000000085007210 */ /* 0x000fe80007ffe0ff */
[----:B------:R-:W5:Y:S01]  /*c0a0*/  LDSM.16.M88.4 R144, [R192+0xc100] ;  /* 0x00c10000c090783b */ /* 0x000f620000000200 */
[C---:B-1----:R-:W-:Y:S07]  /*c0b0*/  HMMA.16816.F32 R4, R32.reuse, R8, RZ ;  /* 0x000000082004723c */ /* 0x042fee00000018ff */
[----:B------:R-:W-:Y:S01]  /*c0c0*/  @!P0 IMAD.X R9, R2, 0x1, R227, P1 ;  /* 0x0000000102098824 */ /* 0x000fe200008e06e3 */
[C---:B------:R-:W-:Y:S04]  /*c0d0*/  @!P0 LEA R168, P1, R12.reuse, c[0x0][0x1f8], 0x1 ;  /* 0x00007e000ca88a11 */ /* 0x040fe800078208ff */
[----:B------:R-:W-:Y:S02]  /*c0e0*/  @!P0 LEA.HI.X R169, R12, c[0x0][0x1fc], R9, 0x1, P1 ;  /* 0x00007f000ca98a11 */ /* 0x000fe400008f0c09 */
[C---:B------:R-:W-:Y:S01]  /*c0f0*/  HMMA.16816.F32 R8, R32.reuse, R10, RZ ;  /* 0x0000000a2008723c */ /* 0x040fe200000018ff */
[----:B------:R-:W-:Y:S05]  /*c100*/  @!P0 IADD3 R12, P1, R149, R226, RZ ;  /* 0x000000e2950c8210 */ /* 0x000fea0007f3e0ff */
[----:B------:R-:W-:Y:S01]  /*c110*/  @!P0 IMAD.X R13, R2, 0x1, R225, P1 ;  /* 0x00000001020d8824 */ /* 0x000fe200008e06e1 */
[C---:B------:R-:W-:Y:S05]  /*c120*/  @!P0 LEA R170, P1, R12.reuse, c[0x0][0x1f8], 0x1 ;  /* 0x00007e000caa8a11 */ /* 0x040fea00078208ff */
[----:B------:R-:W-:Y:S02]  /*c130*/  @!P0 LEA.HI.X R171, R12, c[0x0][0x1fc], R13, 0x1, P1 ;  /* 0x00007f000cab8a11 */ /* 0x000fe400008f0c0d */
[C---:B--2---:R-:W-:Y:S01]  /*c140*/  HMMA.16816.F32 R12, R32.reuse, R16, RZ ;  /* 0x00000010200c723c */ /* 0x044fe200000018ff */
[----:B------:R-:W-:Y:S04]  /*c150*/  @!P0 IADD3 R149, P1, R198, R149, RZ ;  /* 0x00000095c6958210 */ /* 0x000fe80007f3e0ff */
[----:B------:R-:W-:Y:S02]  /*c160*/  @!P0 IADD3.X R2, R197, R2, RZ, P1, !PT ;  /* 0x00000002c5028210 */ /* 0x000fe40000ffe4ff */
[C---:B------:R-:W-:Y:S01]  /*c170*/  @!P0 IADD3 R28, P1, R149.reuse, R204, RZ ;  /* 0x000000cc951c8210 */ /* 0x040fe20007f3e0ff */
[C---:B------:R-:W-:Y:S04]  /*c180*/  HMMA.16816.F32 R16, R32.reuse, R18, RZ ;  /* 0x000000122010723c */ /* 0x040fe800000018ff */
[----:B------:R-:W-:Y:S01]  /*c190*/  @!P0 IMAD.X R29, R2, 0x1, R209, P1 ;  /* 0x00000001021d8824 */ /* 0x000fe200008e06d1 */
[C---:B------:R-:W-:Y:S03]  /*c1a0*/  @!P0 LEA R174, P1, R28.reuse, c[0x0][0x1f8], 0x1 ;  /* 0x00007e001cae8a11 */ /* 0x040fe600078208ff */
[C---:B---3--:R-:W-:Y:S01]  /*c1b0*/  HMMA.16816.F32 R20, R32.reuse, R24, RZ ;  /* 0x000000182014723c */ /* 0x048fe200000018ff */
[----:B------:R-:W-:Y:S03]  /*c1c0*/  @!P0 LEA.HI.X R175, R28, c[0x0][0x1fc], R29, 0x1, P1 ;  /* 0x00007f001caf8a11 */ /* 0x000fe600008f0c1d */
[C---:B------:R-:W-:Y:S04]  /*c1d0*/  @!P0 IADD3 R148, P1, R149.reuse, R218, RZ ;  /* 0x000000da95948210 */ /* 0x040fe80007f3e0ff */
[C---:B------:R-:W-:Y:S01]  /*c1e0*/  HMMA.16816.F32 R24, R32.reuse, R26, RZ ;  /* 0x0000001a2018723c */ /* 0x040fe200000018ff */
[----:B------:R-:W-:Y:S03]  /*c1f0*/  @!P0 IADD3.X R151, R2, R227, RZ, P1, !PT ;  /* 0x000000e302978210 */ /* 0x000fe60000ffe4ff */
[C---:B------:R-:W-:Y:S04]  /*c200*/  @!P0 LEA R176, P1, R148.reuse, c[0x0][0x1f8], 0x1 ;  /* 0x00007e0094b08a11 */ /* 0x040fe800078208ff */
[C---:B----4-:R-:W-:Y:S01]  /*c210*/  HMMA.16816.F32 R28, R32.reuse, R136, RZ ;  /* 0x00000088201c723c */ /* 0x050fe200000018ff */
[----:B------:R-:W-:Y:S03]  /*c220*/  @!P0 LEA.HI.X R177, R148, c[0x0][0x1fc], R151, 0x1, P1 ;  /* 0x00007f0094b18a11 */ /* 0x000fe600008f0c97 */
[----:B------:R-:W-:Y:S02]  /*c230*/  @!P0 IADD3 R152, P1, R149, R226, RZ ;  /* 0x000000e295988210 */ /* 0x000fe40007f3e0ff */
[----:B------:R-:W1:Y:S02]  /*c240*/  LDSM.16.M88.4 R148, [R192+0xc900] ;  /* 0x00c90000c094783b */ /* 0x000e640000000200 */
[----:B------:R-:W-:Y:S01]  /*c250*/  HMMA.16816.F32 R32, R32, R138, RZ ;  /* 0x0000008a2020723c */ /* 0x000fe200000018ff */
[----:B------:R-:W-:Y:S03]  /*c260*/  @!P0 IMAD.X R153, R2, 0x1, R225, P1 ;  /* 0x0000000102998824 */ /* 0x000fe600008e06e1 */
[C---:B------:R-:W-:Y:S01]  /*c270*/  @!P0 LEA R180, P1, R152.reuse, c[0x0][0x1f8], 0x1 ;  /* 0x00007e0098b48a11 */ /* 0x040fe200078208ff */
[----:B------:R-:W2:Y:S01]  /*c280*/  LDSM.16.M88.4 R136, [R192+0xd100] ;  /* 0x00d10000c088783b */ /* 0x000ea20000000200 */
[----:B------:R-:W-:Y:S02]  /*c290*/  IMAD.IADD R2, R133, 0x1, R192 ;  /* 0x0000000185027824 */ /* 0x000fe400078e02c0 */
[C---:B-----5:R-:W-:Y:S05]  /*c2a0*/  HMMA.16816.F32 R4, R140.reuse, R144, R4 ;  /* 0x000000908c04723c */ /* 0x060fea0000001804 */
[----:B------:R-:W-:Y:S02]  /*c2b0*/  @!P0 LEA.HI.X R181, R152, c[0x0][0x1fc], R153, 0x1, P1 ;  /* 0x00007f0098b58a11 */ /* 0x000fe400008f0c99 */
[----:B------:R-:W3:Y:S01]  /*c2c0*/  LDSM.16.M88.4 R152, [R192+0xd900] ;  /* 0x00d90000c098783b */ /* 0x000ee20000000200 */
[C---:B------:R-:W-:Y:S06]  /*c2d0*/  HMMA.16816.F32 R8, R140.reuse, R146, R8 ;  /* 0x000000928c08723c */ /* 0x040fec0000001808 */
[----:B------:R-:W-:Y:S01]  /*c2e0*/  @!PT LDS RZ, [RZ] ;  /* 0x00000000fffff984 */ /* 0x000fe20000000800 */
[----:B------:R-:W-:Y:S01]  /*c2f0*/  @!PT LDS RZ, [RZ] ;  /* 0x00000000fffff984 */ /* 0x000fe20000000800 */
[----:B------:R-:W-:Y:S01]  /*c300*/  @!PT LDS RZ, [RZ] ;  /* 0x00000000fffff984 */ /* 0x000fe20000000800 */
[----:B------:R4:W-:Y:S07]  /*c310*/  @!P0 LDGSTS.E.BYPASS.LTC128B.128 [R179], [R172.64], !P5 ;  /* 0x00000000acb38fae */ /* 0x0009ee000e901d48 */
[----:B------:R5:W-:Y:S07]  /*c320*/  @!P0 LDGSTS.E.BYPASS.LTC128B.128 [R179+0x2000], [R168.64], !P4 ;  /* 0x02000000a8b38fae */ /* 0x000bee000e101d48 */
[----:B------:R5:W-:Y:S01]  /*c330*/  @!P0 LDGSTS.E.BYPASS.LTC128B.128 [R179+0x4000], [R170.64], !P6 ;  /* 0x04000000aab38fae */ /* 0x000be2000f101d48 */
[C---:B-1----:R-:W-:Y:S06]  /*c340*/  HMMA.16816.F32 R12, R140.reuse, R148, R12 ;  /* 0x000000948c0c723c */ /* 0x042fec000000180c */
[----:B------:R4:W-:Y:S02]  /*c350*/  @!P0 LDGSTS.E.BYPASS.LTC128B.128 [R179+0x1000], [R174.64], !P5 ;  /* 0x01000000aeb38fae */ /* 0x0009e4000e901d48 */
[C---:B------:R-:W-:Y:S05]  /*c360*/  HMMA.16816.F32 R16, R140.reuse, R150, R16 ;  /* 0x000000968c10723c */ /* 0x040fea0000001810 */
[----:B------:R1:W-:Y:S03]  /*c370*/  @!P0 LDGSTS.E.BYPASS.LTC128B.128 [R179+0x3000], [R176.64], !P4 ;  /* 0x03000000b0b38fae */ /* 0x0003e6000e101d48 */
[C---:B--2---:R-:W-:Y:S04]  /*c380*/  HMMA.16816.F32 R20, R140.reuse, R136, R20 ;  /* 0x000000888c14723c */ /* 0x044fe80000001814 */
[----:B------:R1:W-:Y:S01]  /*c390*/  @!P0 LDGSTS.E.BYPASS.LTC128B.128 [R179+0x5000], [R180.64], !P6 ;  /* 0x05000000b4b38fae */ /* 0x0003e2000f101d48 */
[C---:B------:R-:W-:Y:S02]  /*c3a0*/  ISETP.GE.AND P0, PT, R215.reuse, 0x1, PT ;  /* 0x00000001d700780c */ /* 0x040fe40003f06270 */
[----:B------:R-:W-:Y:S01]  /*c3b0*/  IADD3 R215, R215, 0x1, RZ ;  /* 0x00000001d7d77810 */ /* 0x000fe20007ffe0ff */
[C---:B------:R-:W-:Y:S03]  /*c3c0*/  HMMA.16816.F32 R24, R140.reuse, R138, R24 ;  /* 0x0000008a8c18723c */ /* 0x040fe60000001818 */
[----:B------:R-:W-:Y:S01]  /*c3d0*/  LDSM.16.M88.4 R156, [R185] ;  /* 0x00000000b99c783b */ /* 0x000fe20000000200 */
[----:B------:R-:W-:Y:S04]  /*c3e0*/  SEL R215, R215, RZ, !P0 ;  /* 0x000000ffd7d77207 */ /* 0x000fe80004000000 */
[C---:B---3--:R-:W-:Y:S02]  /*c3f0*/  HMMA.16816.F32 R28, R140.reuse, R152, R28 ;  /* 0x000000988c1c723c */ /* 0x048fe4000000181c */
[----:B------:R-:W2:Y:S06]  /*c400*/  LDSM.16.M88.4 R160, [R0+0xc100] ;  /* 0x00c1000000a0783b */ /* 0x000eac0000000200 */
[----:B------:R-:W-:Y:S01]  /*c410*/  HMMA.16816.F32 R32, R140, R154, R32 ;  /* 0x0000009a8c20723c */ /* 0x000fe20000001820 */
[----:B------:R-:W3:Y:S07]  /*c420*/  LDSM.16.M88.4 R164, [R0+0xc900] ;  /* 0x00c9000000a4783b */ /* 0x000eee0000000200 */
[----:B------:R-:W1:Y:S07]  /*c430*/  LDSM.16.M88.4 R144, [R0+0xd100] ;  /* 0x00d100000090783b */ /* 0x000e6e0000000200 */
[----:B------:R-:W1:Y:S07]  /*c440*/  LDSM.16.M88.4 R148, [R0+0xd900] ;  /* 0x00d900000094783b */ /* 0x000e6e0000000200 */
[----:B------:R-:W-:Y:S07]  /*c450*/  LDSM.16.M88.4 R136, [R184] ;  /* 0x00000000b888783b */ /* 0x000fee0000000200 */
[----:B-----5:R-:W5:Y:S01]  /*c460*/  LDSM.16.M88.4 R168, [R2+0xc100] ;  /* 0x00c1000002a8783b */ /* 0x020f620000000200 */
[C---:B--2---:R-:W-:Y:S06]  /*c470*/  HMMA.16816.F32 R4, R156.reuse, R160, R4 ;  /* 0x000000a09c04723c */ /* 0x044fec0000001804 */
[----:B------:R-:W2:Y:S02]  /*c480*/  LDSM.16.M88.4 R140, [R2+0xc900] ;  /* 0x00c90000028c783b */ /* 0x000ea40000000200 */
[C---:B------:R-:W-:Y:S05]  /*c490*/  HMMA.16816.F32 R8, R156.reuse, R162, R8 ;  /* 0x000000a29c08723c */ /* 0x040fea0000001808 */
[----:B------:R-:W2:Y:S03]  /*c4a0*/  LDSM.16.M88.4 R152, [R2+0xd100] ;  /* 0x00d100000298783b */ /* 0x000ea60000000200 */
[C---:B---3--:R-:W-:Y:S04]  /*c4b0*/  HMMA.16816.F32 R12, R156.reuse, R164, R12 ;  /* 0x000000a49c0c723c */ /* 0x048fe8000000180c */
[----:B------:R-:W3:Y:S04]  /*c4c0*/  LDSM.16.M88.4 R160, [R2+0xd900] ;  /* 0x00d9000002a0783b */ /* 0x000ee80000000200 */
[C---:B------:R-:W-:Y:S03]  /*c4d0*/  HMMA.16816.F32 R16, R156.reuse, R166, R16 ;  /* 0x000000a69c10723c */ /* 0x040fe60000001810 */
[----:B------:R-:W-:Y:S05]  /*c4e0*/  LDSM.16.M88.4 R164, [R188+UR4+0xe100] ;  /* 0x00e10004bca4783b */ /* 0x000fea0008000200 */
[C---:B-1----:R-:W-:Y:S02]  /*c4f0*/  HMMA.16816.F32 R20, R156.reuse, R144, R20 ;  /* 0x000000909c14723c */ /* 0x042fe40000001814 */
[----:B----4-:R-:W-:Y:S06]  /*c500*/  LDSM.16.M88.4 R172, [R192+0xf900] ;  /* 0x00f90000c0ac783b */ /* 0x010fec0000000200 */
[C---:B------:R-:W-:Y:S01]  /*c510*/  HMMA.16816.F32 R24, R156.reuse, R146, R24 ;  /* 0x000000929c18723c */ /* 0x040fe20000001818 */
[----:B------:R-:W1:Y:S07]  /*c520*/  LDSM.16.M88.4 R144, [R190+0x4000] ;  /* 0x00400000be90783b */ /* 0x000e6e0000000200 */
[C---:B------:R-:W-:Y:S01]  /*c530*/  HMMA.16816.F32 R28, R156.reuse, R148, R28 ;  /* 0x000000949c1c723c */ /* 0x040fe2000000181c */
[----:B------:R-:W-:Y:S07]  /*c540*/  LDSM.16.M88.4 R176, [R190+0x8000] ;  /* 0x00800000beb0783b */ /* 0x000fee0000000200 */
[----:B------:R-:W-:Y:S01]  /*c550*/  HMMA.16816.F32 R32, R156, R150, R32 ;  /* 0x000000969c20723c */ /* 0x000fe20000001820 */
[----:B------:R-:W4:Y:S07]  /*c560*/  LDSM.16.M88.4 R148, [R188+UR4+0xe900] ;  /* 0x00e90004bc94783b */ /* 0x000f2e0008000200 */
[C---:B-----5:R-:W-:Y:S01]  /*c570*/  HMMA.16816.F32 R4, R136.reuse, R168, R4 ;  /* 0x000000a88804723c */ /* 0x060fe20000001804 */
[----:B------:R-:W5:Y:S07]  /*c580*/  LDSM.16.M88.4 R156, [R188+UR4+0xf100] ;  /* 0x00f10004bc9c783b */ /* 0x000f6e0008000200 */
[C---:B------:R-:W-:Y:S01]  /*c590*/  HMMA.16816.F32 R8, R136.reuse, R170, R8 ;  /* 0x000000aa8808723c */ /* 0x040fe20000001808 */
[----:B------:R-:W1:Y:S07]  /*c5a0*/  LDSM.16.M88.4 R168, [R188+UR4+0xf900] ;  /* 0x00f90004bca8783b */ /* 0x000e6e0008000200 */
[C---:B--2---:R-:W-:Y:S01]  /*c5b0*/  HMMA.16816.F32 R12, R136.reuse, R140, R12 ;  /* 0x0000008c880c723c */ /* 0x044fe2000000180c */
[----:B------:R-:W-:Y:S07]  /*c5c0*/  LDSM.16.M88.4 R180, [R188+UR4+0x10100] ;  /* 0x01010004bcb4783b */ /* 0x000fee0008000200 */
[C---:B------:R-:W-:Y:S01]  /*c5d0*/  HMMA.16816.F32 R16, R136.reuse, R142, R16 ;  /* 0x0000008e8810723c */ /* 0x040fe20000001810 */
[----:B------:R-:W-:Y:S07]  /*c5e0*/  LDSM.16.M88.4 R140, [R192+0xe100] ;  /* 0x00e10000c08c783b */ /* 0x000fee0000000200 */
[C---:B------:R-:W-:Y:S01]  /*c5f0*/  HMMA.16816.F32 R20, R136.reuse, R152, R20 ;  /* 0x000000988814723c */ /* 0x040fe20000001814 */
[----:B------:R-:W0:Y:S07]  /*c600*/  LDGDEPBAR ;  /* 0x00000000000079af */ /* 0x000e2e0000000000 */
[C---:B------:R-:W-:Y:S01]  /*c610*/  HMMA.16816.F32 R24, R136.reuse, R154, R24 ;  /* 0x0000009a8818723c */ /* 0x040fe20000001818 */
[----:B------:R-:W-:Y:S07]  /*c620*/  LDSM.16.M88.4 R152, [R192+0xe900] ;  /* 0x00e90000c098783b */ /* 0x000fee0000000200 */
[C---:B---3--:R-:W-:Y:S08]  /*c630*/  HMMA.16816.F32 R28, R136.reuse, R160, R28 ;  /* 0x000000a0881c723c */ /* 0x048ff0000000181c */
[----:B------:R-:W-:Y:S01]  /*c640*/  HMMA.16816.F32 R32, R136, R162, R32 ;  /* 0x000000a28820723c */ /* 0x000fe20000001820 */
[----:B------:R-:W2:Y:S07]  /*c650*/  LDSM.16.M88.4 R136, [R186+0x4000] ;  /* 0x00400000ba88783b */ /* 0x000eae0000000200 */
[C---:B-1----:R-:W-:Y:S01]  /*c660*/  HMMA.16816.F32 R4, R144.reuse, R164, R4 ;  /* 0x000000a49004723c */ /* 0x042fe20000001804 */
[----:B------:R-:W1:Y:S07]  /*c670*/  LDSM.16.M88.4 R160, [R192+0xf100] ;  /* 0x00f10000c0a0783b */ /* 0x000e6e0000000200 */
[C---:B------:R-:W-:Y:S01]  /*c680*/  HMMA.16816.F32 R8, R144.reuse, R166, R8 ;  /* 0x000000a69008723c */ /* 0x040fe20000001808 */
[----:B------:R-:W-:Y:S07]  /*c690*/  LDSM.16.M88.4 R164, [R2+0xe100] ;  /* 0x00e1000002a4783b */ /* 0x000fee0000000200 */
[C---:B----4-:R-:W-:Y:S08]  /*c6a0*/  HMMA.16816.F32 R12, R144.reuse, R148, R12 ;  /* 0x00000094900c723c */ /* 0x050ff0000000180c */
[C---:B------:R-:W-:Y:S01]  /*c6b0*/  HMMA.16816.F32 R16, R144.reuse, R150, R16 ;  /* 0x000000969010723c */ /* 0x040fe20000001810 */
[----:B------:R-:W-:Y:S07]  /*c6c0*/  LDSM.16.M88.4 R148, [R185+0x4000] ;  /* 0x00400000b994783b */ /* 0x000fee0000000200 */
[C---:B-----5:R-:W-:Y:S08]  /*c6d0*/  HMMA.16816.F32 R20, R144.reuse, R156, R20 ;  /* 0x0000009c9014723c */ /* 0x060ff00000001814 */
[C---:B------:R-:W-:Y:S01]  /*c6e0*/  HMMA.16816.F32 R24, R144.reuse, R158, R24 ;  /* 0x0000009e9018723c */ /* 0x040fe20000001818 */
[----:B------:R-:W3:Y:S07]  /*c6f0*/  LDSM.16.M88.4 R156, [R0+0xe100] ;  /* 0x00e10000009c783b */ /* 0x000eee0000000200 */
[C---:B------:R-:W-:Y:S08]  /*c700*/  HMMA.16816.F32 R28, R144.reuse, R168, R28 ;  /* 0x000000a8901c723c */ /* 0x040ff0000000181c */
[----:B------:R-:W-:Y:S01]  /*c710*/  HMMA.16816.F32 R32, R144, R170, R32 ;  /* 0x000000aa9020723c */ /* 0x000fe20000001820 */
[----:B------:R-:W-:Y:S07]  /*c720*/  LDSM.16.M88.4 R144, [R0+0xf100] ;  /* 0x00f100000090783b */ /* 0x000fee0000000200 */
[C---:B--2---:R-:W-:Y:S08]  /*c730*/  HMMA.16816.F32 R4, R136.reuse, R140, R4 ;  /* 0x0000008c8804723c */ /* 0x044ff00000001804 */
[C---:B------:R-:W-:Y:S01]  /*c740*/  HMMA.16816.F32 R8, R136.reuse, R142, R8 ;  /* 0x0000008e8808723c */ /* 0x040fe20000001808 */
[----:B------:R-:W2:Y:S07]  /*c750*/  LDSM.16.M88.4 R140, [R0+0xe900] ;  /* 0x00e90000008c783b */ /* 0x000eae0000000200 */
[C---:B------:R-:W-:Y:S08]  /*c760*/  HMMA.16816.F32 R12, R136.reuse, R152, R12 ;  /* 0x00000098880c723c */ /* 0x040ff0000000180c */
[C---:B------:R-:W-:Y:S01]  /*c770*/  HMMA.16816.F32 R16, R136.reuse, R154, R16 ;  /* 0x0000009a8810723c */ /* 0x040fe20000001810 */
[----:B------:R-:W4:Y:S07]  /*c780*/  LDSM.16.M88.4 R152, [R0+0xf900] ;  /* 0x00f900000098783b */ /* 0x000f2e0000000200 */
[C---:B-1----:R-:W-:Y:S08]  /*c790*/  HMMA.16816.F32 R20, R136.reuse, R160, R20 ;  /* 0x000000a08814723c */ /* 0x042ff00000001814 */
[C---:B------:R-:W-:Y:S01]  /*c7a0*/  HMMA.16816.F32 R24, R136.reuse, R162, R24 ;  /* 0x000000a28818723c */ /* 0x040fe20000001818 */
[----:B------:R-:W1:Y:S07]  /*c7b0*/  LDSM.16.M88.4 R160, [R184+0x4000] ;  /* 0x00400000b8a0783b */ /* 0x000e6e0000000200 */
[C---:B------:R-:W-:Y:S08]  /*c7c0*/  HMMA.16816.F32 R28, R136.reuse, R172, R28 ;  /* 0x000000ac881c723c */ /* 0x040ff0000000181c */
[----:B------:R-:W-:Y:S07]  /*c7d0*/  HMMA.16816.F32 R32, R136, R174, R32 ;  /* 0x000000ae8820723c */ /* 0x000fee0000001820 */
[----:B------:R-:W-:Y:S01]  /*c7e0*/  IADD3 R136, R133, UR4, R188 ;  /* 0x0000000485887c10 */ /* 0x000fe2000fffe0bc */
[C---:B---3--:R-:W-:Y:S05]  /*c7f0*/  HMMA.16816.F32 R4, R148.reuse, R156, R4 ;  /* 0x0000009c9404723c */ /* 0x048fea0000001804 */
[----:B------:R-:W-:Y:S03]  /*c800*/  IADD3 R191, R189, R136, RZ ;  /* 0x00000088bdbf7210 */ /* 0x000fe60007ffe0ff */
[C---:B------:R-:W-:Y:S01]  /*c810*/  HMMA.16816.F32 R8, R148.reuse, R158, R8 ;  /* 0x0000009e9408723c */ /* 0x040fe20000001808 */
[----:B------:R-:W-:Y:S07]  /*c820*/  LDSM.16.M88.4 R156, [R192+0x10100] ;  /* 0x01010000c09c783b */ /* 0x000fee0000000200 */
[C---:B--2---:R-:W-:Y:S01]  /*c830*/  HMMA.16816.F32 R12, R148.reuse, R140, R12 ;  /* 0x0000008c940c723c */ /* 0x044fe2000000180c */
[----:B------:R-:W2:Y:S07]  /*c840*/  LDSM.16.M88.4 R136, [R191+0xe900] ;  /* 0x00e90000bf88783b */ /* 0x000eae0000000200 */
        /* <DEDUP_REMOVED lines=10> */
[C---:B-1----:R-:W-:Y:S01]  /*c8f0*/  HMMA.16816.F32 R4, R160.reuse, R164, R4 ;  /* 0x000000a4a004723c */ /* 0x042fe20000001804 */
[----:B------:R-:W1:Y:S07]  /*c900*/  LDSM.16.M88.4 R152, [R186+0x8000] ;  /* 0x00800000ba98783b */ /* 0x000e6e0000000200 */
[C---:B------:R-:W-:Y:S01]  /*c910*/  HMMA.16816.F32 R8, R160.reuse, R166, R8 ;  /* 0x000000a6a008723c */ /* 0x040fe20000001808 */
[----:B------:R-:W-:Y:S07]  /*c920*/  LDSM.16.M88.4 R164, [R192+0x11900] ;  /* 0x01190000c0a4783b */ /* 0x000fee0000000200 */
[C---:B--2---:R-:W-:Y:S08]  /*c930*/  HMMA.16816.F32 R12, R160.reuse, R136, R12 ;  /* 0x00000088a00c723c */ /* 0x044ff0000000180c */
[C---:B------:R-:W-:Y:S01]  /*c940*/  HMMA.16816.F32 R16, R160.reuse, R138, R16 ;  /* 0x0000008aa010723c */ /* 0x040fe20000001810 */
[----:B------:R-:W2:Y:S07]  /*c950*/  LDSM.16.M88.4 R136, [R192+0x10900] ;  /* 0x01090000c088783b */ /* 0x000eae0000000200 */
        /* <DEDUP_REMOVED lines=20> */
[C---:B-1----:R-:W-:Y:S08]  /*caa0*/  HMMA.16816.F32 R4, R152.reuse, R156, R4 ;  /* 0x0000009c9804723c */ /* 0x042ff00000001804 */
[C---:B------:R-:W-:Y:S08]  /*cab0*/  HMMA.16816.F32 R8, R152.reuse, R158, R8 ;  /* 0x0000009e9808723c */ /* 0x040ff00000001808 */
[C---:B--2---:R-:W-:Y:S08]  /*cac0*/  HMMA.16816.F32 R12, R152.reuse, R136, R12 ;  /* 0x00000088980c723c */ /* 0x044ff0000000180c */
        /* <DEDUP_REMOVED lines=37> */
[----:B------:R1:W1:Y:S10]  /*cd20*/  MUFU.TANH R170, R14 ;  /* 0x0000000e00aa7308 */ /* 0x0002740000002400 */
[----:B------:R1:W1:Y:S01]  /*cd30*/  MUFU.TANH R172, R15 ;  /* 0x0000000f00ac7308 */ /* 0x0002620000002400 */
[C---:B---3--:R-:W-:Y:S01]  /*cd40*/  HMMA.16816.F32 R20, R176.reuse, R4, R20 ;  /* 0x00000004b014723c */ /* 0x048fe20000001814 */
[----:B-----5:R-:W3:Y:S08]  /*cd50*/  LDSM.16.M88.4 R8, [R191+0x11900] ;  /* 0x01190000bf08783b */ /* 0x020ef00000000200 */
[----:B------:R-:W2:Y:S01]  /*cd60*/  MUFU.TANH R141, R141 ;  /* 0x0000008d008d7308 */ /* 0x000ea20000002400 */
[C---:B------:R-:W-:Y:S03]  /*cd70*/  HMMA.16816.F32 R24, R176.reuse, R6, R24 ;  /* 0x00000006b018723c */ /* 0x040fe60000001818 */
[----:B------:R-:W-:Y:S02]  /*cd80*/  FMUL.FTZ R5, R18, c[0x0][0x320] ;  /* 0x0000c80012057a20 */ /* 0x000fe40000410000 */
[----:B------:R-:W-:Y:S04]  /*cd90*/  FMUL.FTZ R4, R19, c[0x0][0x320] ;  /* 0x0000c80013047a20 */ /* 0x000fe80000410000 */
[----:B------:R-:W2:Y:S05]  /*cda0*/  MUFU.TANH R0, R0 ;  /* 0x0000000000007308 */ /* 0x000eaa0000002400 */
[----:B-1----:R-:W-:Y:S02]  /*cdb0*/  FMUL.FTZ R14, R21, c[0x0][0x320] ;  /* 0x0000c800150e7a20 */ /* 0x002fe40000410000 */
[----:B------:R-:W-:Y:S03]  /*cdc0*/  IMAD.MOV.U32 R21, RZ, RZ, R210 ;  /* 0x000000ffff157224 */ /* 0x000fe600078e00d2 */
[----:B------:R-:W1:Y:S01]  /*cdd0*/  MUFU.TANH R2, R2 ;  /* 0x0000000200027308 */ /* 0x000e620000002400 */
[----:B------:R-:W-:Y:S01]  /*cde0*/  @P2 MOV R21, R219 ;  /* 0x000000db00152202 */ /* 0x000fe20000000f00 */
[----:B------:R-:W-:Y:S02]  /*cdf0*/  FMUL.FTZ R175, R20, c[0x0][0x320] ;  /* 0x0000c80014af7a20 */ /* 0x000fe40000410000 */
[----:B------:R-:W-:Y:S02]  /*ce00*/  FMUL.FTZ R7, R22, c[0x0][0x320] ;  /* 0x0000c80016077a20 */ /* 0x000fe40000410000 */
[----:B------:R-:W-:Y:S02]  /*ce10*/  FMUL.FTZ R6, R23, c[0x0][0x320] ;  /* 0x0000c80017067a20 */ /* 0x000fe40000410000 */
[----:B------:R-:W-:Y:S02]  /*ce20*/  FMUL.FTZ R15, R24, c[0x0][0x320] ;  /* 0x0000c800180f7a20 */ /* 0x000fe40000410000 */
[----:B------:R-:W1:Y:S01]  /*ce30*/  MUFU.TANH R142, R142 ;  /* 0x0000008e008e7308 */ /* 0x000e620000002400 */
[----:B------:R-:W-:Y:S02]  /*ce40*/  FMUL.FTZ R25, R25, c[0x0][0x320] ;  /* 0x0000c80019197a20 */ /* 0x000fe40000410000 */
[----:B------:R-:W-:Y:S01]  /*ce50*/  FMUL.FTZ R26, R26, c[0x0][0x320] ;  /* 0x0000c8001a1a7a20 */ /* 0x000fe20000410000 */
[C---:B---3--:R-:W-:Y:S03]  /*ce60*/  HMMA.16816.F32 R28, R176.reuse, R8, R28 ;  /* 0x00000008b01c723c */ /* 0x048fe6000000181c */
[----:B------:R-:W-:Y:S03]  /*ce70*/  FMUL.FTZ R27, R27, c[0x0][0x320] ;  /* 0x0000c8001b1b7a20 */ /* 0x000fe60000410000 */
[----:B------:R-:W3:Y:S01]  /*ce80*/  MUFU.TANH R169, R169 ;  /* 0x000000a900a97308 */ /* 0x000ee20000002400 */
[----:B------:R-:W-:Y:S01]  /*ce90*/  IMAD.SHL.U32 R8, R220, 0x40, RZ ;  /* 0x00000040dc087824 */ /* 0x000fe200078e00ff */
[----:B------:R-:W-:Y:S01]  /*cea0*/  HMMA.16816.F32 R32, R176, R10, R32 ;  /* 0x0000000ab020723c */ /* 0x000fe20000001820 */
[----:B------:R-:W5:Y:S06]  /*ceb0*/  SHFL.IDX PT, R11, R21, RZ, 0x1c1f ;  /* 0x001c1fff150b7589 */ /* 0x000f6c00000e0000 */
[----:B------:R-:W-:Y:S01]  /*cec0*/  IADD3 R10, -R211, 0x1, -R8 ;  /* 0x00000001d30a7810 */ /* 0x000fe20007ffe908 */
[----:B------:R-:W1:Y:S04]  /*ced0*/  MUFU.TANH R167, R167 ;  /* 0x000000a700a77308 */ /* 0x000e680000002400 */
[----:B------:R-:W-:Y:S04]  /*cee0*/  IADD3 R10, -R203, R10, R194 ;  /* 0x0000000acb0a7210 */ /* 0x000fe80007ffe1c2 */
[----:B------:R-:W-:Y:S01]  /*cef0*/  FMUL.FTZ R153, R28, c[0x0][0x320] ;  /* 0x0000c8001c997a20 */ /* 0x000fe20000410000 */
[C---:B------:R-:W-:Y:S01]  /*cf00*/  IADD3 R16, R10.reuse, c[0x0][0x328], RZ ;  /* 0x0000ca000a107a10 */ /* 0x040fe20007ffe0ff */
[----:B------:R-:W1:Y:S01]  /*cf10*/  MUFU.TANH R12, R12 ;  /* 0x0000000c000c7308 */ /* 0x000e620000002400 */
[----:B------:R-:W-:Y:S01]  /*cf20*/  FMUL.FTZ R29, R29, c[0x0][0x320] ;  /* 0x0000c8001d1d7a20 */ /* 0x000fe20000410000 */
[----:B------:R-:W-:Y:S01]  /*cf30*/  IADD3 R10, R10, UR6, RZ ;  /* 0x000000060a0a7c10 */ /* 0x000fe2000fffe0ff */
[----:B------:R-:W-:Y:S02]  /*cf40*/  FMUL.FTZ R30, R30, c[0x0][0x320] ;  /* 0x0000c8001e1e7a20 */ /* 0x000fe40000410000 */
[----:B------:R-:W-:Y:S02]  /*cf50*/  FMUL.FTZ R31, R31, c[0x0][0x320] ;  /* 0x0000c8001f1f7a20 */ /* 0x000fe40000410000 */
[----:B------:R-:W-:Y:S01]  /*cf60*/  FMUL.FTZ R149, R32, c[0x0][0x320] ;  /* 0x0000c80020957a20 */ /* 0x000fe20000410000 */
[-C--:B-----5:R-:W-:Y:S01]  /*cf70*/  IADD3 R20, R16, R11.reuse, RZ ;  /* 0x0000000b10147210 */ /* 0x0a0fe20007ffe0ff */
[----:B------:R-:W-:Y:S01]  /*cf80*/  FMUL.FTZ R33, R33, c[0x0][0x320] ;  /* 0x0000c80021217a20 */ /* 0x000fe20000410000 */
[----:B------:R-:W1:Y:S01]  /*cf90*/  MUFU.TANH R13, R13 ;  /* 0x0000000d000d7308 */ /* 0x000e620000002400 */
[----:B------:R-:W-:Y:S01]  /*cfa0*/  FMUL.FTZ R34, R34, c[0x0][0x320] ;  /* 0x0000c80022227a20 */ /* 0x000fe20000410000 */
[----:B------:R-:W-:Y:S01]  /*cfb0*/  IADD3 R18, R10, R11, RZ ;  /* 0x0000000b0a127210 */ /* 0x000fe20007ffe0ff */
[----:B------:R-:W-:Y:S07]  /*cfc0*/  FMUL.FTZ R35, R35, c[0x0][0x320] ;  /* 0x0000c80023237a20 */ /* 0x000fee0000410000 */
        /* <DEDUP_REMOVED lines=32> */
.L_x_899:
[----:B------:R-:W-:Y:S04]  /*d1d0*/  MOV R9, c[0x0][0x32c] ;  /* 0x0000cb0000097a02 */ /* 0x000fe80000000f00 */
[----:B------:R-:W-:Y:S11]  /*d1e0*/  ISETP.NE.AND P0, PT, R9, 0x1, PT ;  /* 0x000000010900780c */ /* 0x000ff60003f05270 */
[----:B------:R-:W-:Y:S02]  /*d1f0*/  @!UPT UIADD3 URZ, URZ, URZ, URZ ;  /* 0x0000003f3f3ff290 */ /* 0x000fe4000fffe03f */
[----:B------:R-:W-:Y:S05]  /*d200*/  @P0 IMAD.HI.U32 R9, R11, c[0x0][0x330], RZ ;  /* 0x0000cc000b090a27 */ /* 0x000fea00078e00ff */
[----:B------:R-:W-:Y:S02]  /*d210*/  @P0 SHF.R.U32.HI R11, RZ, c[0x0][0x334], R9 ;  /* 0x0000cd00ff0b0a19 */ /* 0x000fe40000011609 */
.L_x_900:
[----:B------:R-:W-:Y:S05]  /*d220*/  BSYNC B0 ;  /* 0x0000000000007941 */ /* 0x000fea0003800000 */
.L_x_898:
[----:B------:R-:W-:Y:S04]  /*d230*/  IMAD R22, R11, c[0x0][0x32c], -R8 ;  /* 0x0000cb000b167a24 */ /* 0x000fe800078e0a08 */
[----:B------:R-:W-:Y:S05]  /*d240*/  IMAD.IADD R11, R22, 0x1, -R211 ;  /* 0x00000001160b7824 */ /* 0x000fea00078e0ad3 */
[----:B------:R-:W-:Y:S02]  /*d250*/  IADD3 R9, R11, c[0x0][0x32c], RZ ;  /* 0x0000cb000b097a10 */ /* 0x000fe40007ffe0ff */
[----:B------:R-:W-:Y:S02]  /*d260*/  IMNMX R18, R18, R11, !PT ;  /* 0x0000000b12127217 */ /* 0x000fe40007800200 */
[----:B------:R-:W-:Y:S02]  /*d270*/  IMNMX R20, R20, R9, PT ;  /* 0x0000000914147217 */ /* 0x000fe40003800200 */
.L_x_897:
[----:B--234-:R-:W-:Y:S04]  /*d280*/  ISETP.GT.AND P2, PT, R220, -0x1, PT ;  /* 0xffffffffdc00780c */ /* 0x01cfe80003f44270 */
[----:B------:R-:W-:Y:S04]  /*d290*/  ISETP.GT.AND P0, PT, R18, RZ, P2 ;  /* 0x000000ff1200720c */ /* 0x000fe80001704270 */
[----:B------:R-:W-:Y:S04]  /*d2a0*/  ISETP.LT.OR P0, PT, R20, 0x1, P0 ;  /* 0x000000011400780c */ /* 0x000fe80000701670 */
[----:B------:R-:W-:Y:S02]  /*d2b0*/  FSEL R19, R140, -INF , !P0 ;  /* 0xff8000008c137808 */ /* 0x000fe40004000000 */
[----:B------:R-:W-:Y:S04]  /*d2c0*/  ISETP.GT.AND P0, PT, R18, 0x1, P2 ;  /* 0x000000011200780c */ /* 0x000fe80001704270 */
[----:B------:R-:W-:Y:S04]  /*d2d0*/  ISETP.LT.OR P0, PT, R20, 0x2, P0 ;  /* 0x000000021400780c */ /* 0x000fe80000701670 */
[----:B------:R-:W-:Y:S02]  /*d2e0*/  FSEL R17, R141, -INF , !P0 ;  /* 0xff8000008d117808 */ /* 0x000fe40004000000 */
[----:B------:R-:W-:Y:S04]  /*d2f0*/  ISETP.GT.AND P0, PT, R18, 0x8, P2 ;  /* 0x000000081200780c */ /* 0x000fe80001704270 */
[----:B------:R-:W-:Y:S04]  /*d300*/  ISETP.LT.OR P0, PT, R20, 0x9, P0 ;  /* 0x000000091400780c */ /* 0x000fe80000701670 */
[----:B-1----:R-:W-:Y:S02]  /*d310*/  FSEL R11, R142, -INF , !P0 ;  /* 0xff8000008e0b7808 */ /* 0x002fe40004000000 */
[----:B------:R-:W-:Y:S04]  /*d320*/  ISETP.GT.AND P0, PT, R18, 0x9, P2 ;  /* 0x000000091200780c */ /* 0x000fe80001704270 */
[----:B------:R-:W-:Y:S04]  /*d330*/  ISETP.LT.OR P0, PT, R20, 0xa, P0 ;  /* 0x0000000a1400780c */ /* 0x000fe80000701670 */
[----:B------:R-:W-:Y:S02]  /*d340*/  FSEL R9, R143, -INF , !P0 ;  /* 0xff8000008f097808 */ /* 0x000fe40004000000 */
        /* <DEDUP_REMOVED lines=21> */
[----:B------:R-:W-:Y:S01]  /*d4a0*/  ISETP.GT.AND P0, PT, R18, 0x29, P2 ;  /* 0x000000291200780c */ /* 0x000fe20001704270 */
[----:B------:R-:W1:Y:S03]  /*d4b0*/  SHFL.IDX PT, R15, R21, 0x1, 0x1c1f ;  /* 0x003c1f00150f7f89 */ /* 0x000e6600000e0000 */
[----:B------:R-:W-:Y:S04]  /*d4c0*/  ISETP.LT.OR P0, PT, R20, 0x2a, P0 ;  /* 0x0000002a1400780c */ /* 0x000fe80000701670 */
[----:B------:R-:W-:Y:S02]  /*d4d0*/  FSEL R155, R155, -INF , !P0 ;  /* 0xff8000009b9b7808 */ /* 0x000fe40004000000 */
[----:B------:R-:W-:Y:S04]  /*d4e0*/  ISETP.GT.AND P0, PT, R18, 0x30, P2 ;  /* 0x000000301200780c */ /* 0x000fe80001704270 */
[----:B------:R-:W-:Y:S04]  /*d4f0*/  ISETP.LT.OR P0, PT, R20, 0x31, P0 ;  /* 0x000000311400780c */ /* 0x000fe80000701670 */
[----:B------:R-:W-:Y:S02]  /*d500*/  FSEL R153, R153, -INF , !P0 ;  /* 0xff80000099997808 */ /* 0x000fe40004000000 */
[----:B------:R-:W-:Y:S04]  /*d510*/  ISETP.GT.AND P0, PT, R18, 0x31, P2 ;  /* 0x000000311200780c */ /* 0x000fe80001704270 */
[----:B------:R-:W-:Y:S01]  /*d520*/  ISETP.LT.OR P0, PT, R20, 0x32, P0 ;  /* 0x000000321400780c */ /* 0x000fe20000701670 */
[--C-:B-1----:R-:W-:Y:S02]  /*d530*/  IMAD.IADD R16, R16, 0x1, R15.reuse ;  /* 0x0000000110107824 */ /* 0x102fe400078e020f */
[----:B------:R-:W-:Y:S01]  /*d540*/  IMAD.IADD R13, R10, 0x1, R15 ;  /* 0x000000010a0d7824 */ /* 0x000fe200078e020f */
[----:B------:R-:W-:Y:S02]  /*d550*/  FSEL R151, R151, -INF , !P0 ;  /* 0xff80000097977808 */ /* 0x000fe40004000000 */
[----:B------:R-:W-:Y:S04]  /*d560*/  ISETP.GT.AND P0, PT, R18, 0x38, P2 ;  /* 0x000000381200780c */ /* 0x000fe80001704270 */
[----:B------:R-:W-:Y:S04]  /*d570*/  ISETP.LT.OR P0, PT, R20, 0x39, P0 ;  /* 0x000000391400780c */ /* 0x000fe80000701670 */
        /* <DEDUP_REMOVED lines=18> */
.L_x_903:
[----:B------:R-:W-:Y:S04]  /*d6a0*/  MOV R10, c[0x0][0x32c] ;  /* 0x0000cb00000a7a02 */ /* 0x000fe80000000f00 */
[----:B------:R-:W-:Y:S11]  /*d6b0*/  ISETP.NE.AND P0, PT, R10, 0x1, PT ;  /* 0x000000010a00780c */ /* 0x000ff60003f05270 */
[----:B------:R-:W-:Y:S02]  /*d6c0*/  @!UPT UIADD3 URZ, URZ, URZ, URZ ;  /* 0x0000003f3f3ff290 */ /* 0x000fe4000fffe03f */
[----:B------:R-:W-:Y:S05]  /*d6d0*/  @P0 IMAD.HI.U32 R10, R15, c[0x0][0x330], RZ ;  /* 0x0000cc000f0a0a27 */ /* 0x000fea00078e00ff */
[----:B------:R-:W-:Y:S02]  /*d6e0*/  @P0 SHF.R.U32.HI R15, RZ, c[0x0][0x334], R10 ;  /* 0x0000cd00ff0f0a19 */ /* 0x000fe4000001160a */
.L_x_904:
[----:B------:R-:W-:Y:S05]  /*d6f0*/  BSYNC B0 ;  /* 0x0000000000007941 */ /* 0x000fea0003800000 */
.L_x_902:
[----:B------:R-:W-:Y:S04]  /*d700*/  IMAD R8, R15, c[0x0][0x32c], -R8 ;  /* 0x0000cb000f087a24 */ /* 0x000fe800078e0a08 */
[----:B------:R-:W-:Y:S05]  /*d710*/  IMAD.IADD R8, R8, 0x1, -R211 ;  /* 0x0000000108087824 */ /* 0x000fea00078e0ad3 */
[----:B------:R-:W-:Y:S02]  /*d720*/  IADD3 R15, R8, c[0x0][0x32c], RZ ;  /* 0x0000cb00080f7a10 */ /* 0x000fe40007ffe0ff */
[----:B------:R-:W-:Y:S02]  /*d730*/  IMNMX R13, R13, R8, !PT ;  /* 0x000000080d0d7217 */ /* 0x000fe40007800200 */
[----:B------:R-:W-:Y:S02]  /*d740*/  IMNMX R16, R16, R15, PT ;  /* 0x0000000f10107217 */ /* 0x000fe40003800200 */
.L_x_901:
[C---:B------:R-:W-:Y:S01]  /*d750*/  ISETP.GT.AND P0, PT, R13.reuse, RZ, P2 ;  /* 0x000000ff0d00720c */ /* 0x040fe20001704270 */
[----:B------:R-:W-:Y:S04]  /*d760*/  DEPBAR.LE SB0, 0x2 ;  /* 0x000080800000791a */ /* 0x000fe80000000000 */
[----:B------:R-:W-:Y:S01]  /*d770*/  BAR.SYNC.DEFER_BLOCKING 0x0 ;  /* 0x0000000000007b1d */ /* 0x000fe20000010000 */
[----:B------:R-:W-:Y:S01]  /*d780*/  ISETP.LT.OR P0, PT, R16, 0x1, P0 ;  /* 0x000000011000780c */ /* 0x000fe20000701670 */
[----:B------:R-:W-:Y:S01]  /*d790*/  UIADD3 UR7, UR5, 0x1, URZ ;  /* 0x0000000105077890 */ /* 0x000fe2000fffe03f */
[C---:B------:R-:W-:Y:S01]  /*d7a0*/  ISETP.GT.AND P1, PT, R13.reuse, 0x38, P2 ;  /* 0x000000380d00780c */ /* 0x040fe20001724270 */
        /* <DEDUP_REMOVED lines=16> */
[C---:B------:R-:W-:Y:S02]  /*d8b0*/  ISETP.LT.OR P0, PT, R16.reuse, 0xa, P0 ;  /* 0x0000000a1000780c */ /* 0x040fe40000701670 */
        /* <DEDUP_REMOVED lines=27> */
[----:B------:R-:W-:Y:S01]  /*da70*/  FMNMX.FTZ R7, R12, R3, !PT ;  /* 0x000000030c077209 */ /* 0x000fe20007810000 */
[----:B------:R-:W1:Y:S01]  /*da80*/  SHFL.BFLY PT, R5, R0, 0x2, 0x1f ;  /* 0x0c401f0000057f89 */ /* 0x000e6200000e0000 */
[C---:B------:R-:W-:Y:S02]  /*da90*/  ISETP.GT.AND P0, PT, R13.reuse, 0x21, P2 ;  /* 0x000000210d00780c */ /* 0x040fe40001704270 */
[----:B------:R-:W-:Y:S02]  /*daa0*/  FMNMX.FTZ R7, R10, R7, !PT ;  /* 0x000000070a077209 */ /* 0x000fe40007810000 */
[----:B------:R-:W-:Y:S02]  /*dab0*/  ISETP.LT.OR P0, PT, R16, 0x22, P0 ;  /* 0x000000221000780c */ /* 0x000fe40000701670 */
[----:B------:R-:W-:Y:S02]  /*dac0*/  FMNMX.FTZ R7, R136, R7, !PT ;  /* 0x0000000788077209 */ /* 0x000fe40007810000 */
[----:B------:R-:W-:Y:S02]  /*dad0*/  FSEL R176, R6, -INF , !P0 ;  /* 0xff80000006b07808 */ /* 0x000fe40004000000 */
[----:B------:R-:W-:Y:S02]  /*dae0*/  FMNMX.FTZ R7, R8, R7, !PT ;  /* 0x0000000708077209 */ /* 0x000fe40007810000 */
        /* <DEDUP_REMOVED lines=59> */
[----:B------:R-:W-:Y:S01]  /*dea0*/  MUFU.EX2 R158, R158 ;  /* 0x0000009e009e7308 */ /* 0x000fe20000000800 */
[----:B------:R-:W-:Y:S01]  /*deb0*/  FSEL R4, R0, RZ, P0 ;  /* 0x000000ff00047208 */ /* 0x000fe20000000000 */
[--C-:B------:R-:W-:Y:S01]  /*dec0*/  FFMA.FTZ R175, R175, c[0x0][0x2d0], -R152.reuse ;  /* 0x0000b400afaf7a23 */ /* 0x100fe20000010898 */
[----:B------:R-:W-:Y:S01]  /*ded0*/  FSEL R145, R145, RZ, P0 ;  /* 0x000000ff91917208 */ /* 0x000fe20000000000 */
[--C-:B------:R-:W-:Y:S02]  /*dee0*/  FFMA.FTZ R180, R179, c[0x0][0x2d0], -R152.reuse ;  /* 0x0000b400b3b47a23 */ /* 0x100fe40000010898 */
[----:B------:R-:W-:Y:S02]  /*def0*/  FADD.FTZ R4, -R4, R3 ;  /* 0x0000000304047221 */ /* 0x000fe40000010100 */
[--C-:B------:R-:W-:Y:S02]  /*df00*/  FFMA.FTZ R165, R12, c[0x0][0x2d0], -R145.reuse ;  /* 0x0000b4000ca57a23 */ /* 0x100fe40000010891 */
[----:B------:R-:W1:Y:S01]  /*df10*/  LDSM.16.MT88.4 R12, [R135+UR4+0x100] ;  /* 0x00010004870c783b */ /* 0x000e620008004200 */
[--C-:B------:R-:W-:Y:S01]  /*df20*/  FFMA.FTZ R164, R10, c[0x0][0x2d0], -R145.reuse ;  /* 0x0000b4000aa47a23 */ /* 0x100fe20000010891 */
[----:B------:R-:W3:Y:S01]  /*df30*/  MUFU.EX2 R159, R159 ;  /* 0x0000009f009f7308 */ /* 0x000ee20000000800 */
[--C-:B------:R-:W-:Y:S01]  /*df40*/  FFMA.FTZ R160, R136, c[0x0][0x2d0], -R145.reuse ;  /* 0x0000b40088a07a23 */ /* 0x100fe20000010891 */
[----:B--2---:R-:W-:Y:S01]  /*df50*/  F2FP.PACK_AB R136, R161, R162 ;  /* 0x000000a2a188723e */ /* 0x004fe200000000ff */
[--C-:B------:R-:W-:Y:S02]  /*df60*/  FFMA.FTZ R163, R8, c[0x0][0x2d0], -R145.reuse ;  /* 0x0000b40008a37a23 */ /* 0x100fe40000010891 */
[----:B------:R-:W-:Y:S01]  /*df70*/  FMUL.FTZ R3, R4, c[0x0][0x2d0] ;  /* 0x0000b40004037a20 */ /* 0x000fe20000410000 */
[----:B------:R-:W-:Y:S01]  /*df80*/  IADD3 R4, R135, UR4, RZ ;  /* 0x0000000487047c10 */ /* 0x000fe2000fffe0ff */
[--C-:B------:R-:W-:Y:S02]  /*df90*/  FFMA.FTZ R173, R140, c[0x0][0x2d0], -R145.reuse ;  /* 0x0000b4008cad7a23 */ /* 0x100fe40000010891 */
[--C-:B------:R-:W-:Y:S01]  /*dfa0*/  FFMA.FTZ R181, R154, c[0x0][0x2d0], -R145.reuse ;  /* 0x0000b4009ab57a23 */ /* 0x100fe20000010891 */
[----:B------:R-:W2:Y:S01]  /*dfb0*/  MUFU.EX2 R132, R132 ;  /* 0x0000008400847308 */ /* 0x000ea20000000800 */
[----:B------:R-:W-:Y:S01]  /*dfc0*/  IADD3 R156, R187, R4, RZ ;  /* 0x00000004bb9c7210 */ /* 0x000fe20007ffe0ff */
[--C-:B------:R-:W-:Y:S02]  /*dfd0*/  FFMA.FTZ R228, R150, c[0x0][0x2d0], -R145.reuse ;  /* 0x0000b40096e47a23 */ /* 0x100fe40000010891 */
[--C-:B------:R-:W-:Y:S02]  /*dfe0*/  FFMA.FTZ R229, R148, c[0x0][0x2d0], -R145.reuse ;  /* 0x0000b40094e57a23 */ /* 0x100fe40000010891 */
[----:B------:R-:W4:Y:S01]  /*dff0*/  LDSM.16.MT88.4 R20, [R156+0x100] ;  /* 0x000100009c14783b */ /* 0x000f220000004200 */
[--C-:B------:R-:W-:Y:S02]  /*e000*/  FFMA.FTZ R230, R146, c[0x0][0x2d0], -R145.reuse ;  /* 0x0000b40092e67a23 */ /* 0x100fe40000010891 */
[--C-:B------:R-:W-:Y:S01]  /*e010*/  FFMA.FTZ R170, R170, c[0x0][0x2d0], -R145.reuse ;  /* 0x0000b400aaaa7a23 */ /* 0x100fe20000010891 */
[----:B------:R-:W-:Y:S01]  /*e020*/  MUFU.EX2 R165, R165 ;  /* 0x000000a500a57308 */ /* 0x000fe20000000800 */
[--C-:B------:R-:W-:Y:S02]  /*e030*/  FFMA.FTZ R171, R172, c[0x0][0x2d0], -R145.reuse ;  /* 0x0000b400acab7a23 */ /* 0x100fe40000010891 */
[--C-:B------:R-:W-:Y:S01]  /*e040*/  FFMA.FTZ R172, R142, c[0x0][0x2d0], -R145.reuse ;  /* 0x0000b4008eac7a23 */ /* 0x100fe20000010891 */
[----:B---3--:R-:W-:Y:S01]  /*e050*/  F2FP.PACK_AB R138, R159, R158 ;  /* 0x0000009e9f8a723e */ /* 0x008fe200000000ff */
[----:B------:R-:W-:Y:S01]  /*e060*/  LDSM.16.MT88.4 R140, [R134+UR4+0x2900] ;  /* 0x00290004868c783b */ /* 0x000fe20008004200 */
[--C-:B------:R-:W-:Y:S02]  /*e070*/  FFMA.FTZ R177, R177, c[0x0][0x2d0], -R152.reuse ;  /* 0x0000b400b1b17a23 */ /* 0x100fe40000010898 */
[--C-:B------:R-:W-:Y:S02]  /*e080*/  FFMA.FTZ R178, R178, c[0x0][0x2d0], -R145.reuse ;  /* 0x0000b400b2b27a23 */ /* 0x100fe40000010891 */
[----:B------:R-:W3:Y:S01]  /*e090*/  MUFU.EX2 R164, R164 ;  /* 0x000000a400a47308 */ /* 0x000ee20000000800 */
[--C-:B------:R-:W-:Y:S02]  /*e0a0*/  FFMA.FTZ R179, R176, c[0x0][0x2d0], -R145.reuse ;  /* 0x0000b400b0b37a23 */ /* 0x100fe40000010891 */
[----:B------:R-:W-:Y:S01]  /*e0b0*/  LDSM.16.MT88.4 R148, [R135+UR4+0x3900] ;  /* 0x003900048794783b */ /* 0x000fe20008004200 */
        /* <DEDUP_REMOVED lines=12> */
[----:B---3--:R-:W-:Y:S01]  /*e180*/  F2FP.PACK_AB R137, R164, R165 ;  /* 0x000000a5a489723e */ /* 0x008fe200000000ff */
[C---:B------:R-:W-:Y:S02]  /*e190*/  FMUL.FTZ R36, R132.reuse, R36 ;  /* 0x0000002484247220 */ /* 0x040fe40000410000 */
[C---:B------:R-:W-:Y:S02]  /*e1a0*/  FMUL.FTZ R37, R132.reuse, R37 ;  /* 0x0000002584257220 */ /* 0x040fe40000410000 */
[--C-:B------:R-:W-:Y:S01]  /*e1b0*/  FFMA.FTZ R176, R153, c[0x0][0x2d0], -R152.reuse ;  /* 0x0000b40099b07a23 */ /* 0x100fe20000010898 */
[----:B------:R-:W3:Y:S01]  /*e1c0*/  MUFU.EX2 R3, R3 ;  /* 0x0000000300037308 */ /* 0x000ee20000000800 */
[----:B------:R-:W-:Y:S02]  /*e1d0*/  FFMA.FTZ R152, R147, c[0x0][0x2d0], -R152 ;  /* 0x0000b40093987a23 */ /* 0x000fe40000010898 */
[C---:B------:R-:W-:Y:S02]  /*e1e0*/  FMUL.FTZ R40, R132.reuse, R40 ;  /* 0x0000002884287220 */ /* 0x040fe40000410000 */
[C---:B------:R-:W-:Y:S02]  /*e1f0*/  FMUL.FTZ R41, R132.reuse, R41 ;  /* 0x0000002984297220 */ /* 0x040fe40000410000 */
[C---:B------:R-:W-:Y:S02]  /*e200*/  FMUL.FTZ R44, R132.reuse, R44 ;  /* 0x0000002c842c7220 */ /* 0x040fe40000410000 */
[C---:B------:R-:W-:Y:S01]  /*e210*/  FMUL.FTZ R45, R132.reuse, R45 ;  /* 0x0000002d842d7220 */ /* 0x040fe20000410000 */
[----:B------:R5:W-:Y:S01]  /*e220*/  MUFU.EX2 R192, R152 ;  /* 0x0000009800c07308 */ /* 0x000be20000000800 */
[C---:B------:R-:W-:Y:S02]  /*e230*/  FMUL.FTZ R48, R132.reuse, R48 ;  /* 0x0000003084307220 */ /* 0x040fe40000410000 */
[C---:B------:R-:W-:Y:S01]  /*e240*/  FMUL.FTZ R49, R132.reuse, R49 ;  /* 0x0000003184317220 */ /* 0x040fe20000410000 */
[----:B--2---:R-:W-:Y:S01]  /*e250*/  F2FP.PACK_AB R139, R163, R160 ;  /* 0x000000a0a38b723e */ /* 0x004fe200000000ff */
[C---:B------:R-:W-:Y:S02]  /*e260*/  FMUL.FTZ R52, R132.reuse, R52 ;  /* 0x0000003484347220 */ /* 0x040fe40000410000 */
[C---:B------:R-:W-:Y:S02]  /*e270*/  FMUL.FTZ R53, R132.reuse, R53 ;  /* 0x0000003584357220 */ /* 0x040fe40000410000 */
[C---:B------:R-:W-:Y:S01]  /*e280*/  FMUL.FTZ R56, R132.reuse, R56 ;  /* 0x0000003884387220 */ /* 0x040fe20000410000 */
[----:B------:R-:W-:Y:S01]  /*e290*/  MUFU.EX2 R166, R166 ;  /* 0x000000a600a67308 */ /* 0x000fe20000000800 */
[C---:B------:R-:W-:Y:S02]  /*e2a0*/  FMUL.FTZ R57, R132.reuse, R57 ;  /* 0x0000003984397220 */ /* 0x040fe40000410000 */
[C---:B------:R-:W-:Y:S02]  /*e2b0*/  FMUL.FTZ R60, R132.reuse, R60 ;  /* 0x0000003c843c7220 */ /* 0x040fe40000410000 */
[C---:B---3--:R-:W-:Y:S02]  /*e2c0*/  FMUL.FTZ R6, R3.reuse, R130 ;  /* 0x0000008203067220 */ /* 0x048fe40000410000 */
[C---:B------:R-:W-:Y:S02]  /*e2d0*/  FMUL.FTZ R7, R3.reuse, R131 ;  /* 0x0000008303077220 */ /* 0x040fe40000410000 */
[----:B------:R-:W-:Y:S01]  /*e2e0*/  LDSM.16.MT88.4 R128, [R156+0x2900] ;  /* 0x002900009c80783b */ /* 0x000fe20000004200 */
[C---:B------:R-:W-:Y:S01]  /*e2f0*/  FMUL.FTZ R10, R3.reuse, R126 ;  /* 0x0000007e030a7220 */ /* 0x040fe20000410000 */
[----:B------:R-:W2:Y:S01]  /*e300*/  MUFU.EX2 R167, R167 ;  /* 0x000000a700a77308 */ /* 0x000ea20000000800 */
[C---:B------:R-:W-:Y:S02]  /*e310*/  FMUL.FTZ R11, R3.reuse, R127 ;  /* 0x0000007f030b7220 */ /* 0x040fe40000410000 */
[C---:B-1----:R-:W-:Y:S03]  /*e320*/  HMMA.16816.F32 R4, R136.reuse, R12, R4 ;  /* 0x0000000c8804723c */ /* 0x042fe60000001804 */
[----:B------:R-:W-:Y:S02]  /*e330*/  LDSM.16.MT88.4 R124, [R135+UR4+0x2900] ;  /* 0x00290004877c783b */ /* 0x000fe40008004200 */
[C---:B------:R-:W-:Y:S02]  /*e340*/  FMUL.FTZ R18, R3.reuse, R118 ;  /* 0x0000007603127220 */ /* 0x040fe40000410000 */
[C---:B------:R-:W-:Y:S01]  /*e350*/  FMUL.FTZ R12, R132.reuse, R120 ;  /* 0x00000078840c7220 */ /* 0x040fe20000410000 */
[C---:B------:R-:W-:Y:S01]  /*e360*/  HMMA.16816.F32 R8, R136.reuse, R14, R8 ;  /* 0x0000000e8808723c */ /* 0x040fe20000001808 */
[----:B------:R-:W-:Y:S02]  /*e370*/  MUFU.EX2 R168, R168 ;  /* 0x000000a800a87308 */ /* 0x000fe40000000800 */
[----:B-----5:R-:W-:Y:S01]  /*e380*/  LDSM.16.MT88.4 R152, [R156+0x3900] ;  /* 0x003900009c98783b */ /* 0x020fe20000004200 */
        /* <DEDUP_REMOVED lines=9> */
[C---:B----4-:R-:W-:Y:S01]  /*e420*/  HMMA.16816.F32 R12, R136.reuse, R20, R12 ;  /* 0x00000014880c723c */ /* 0x050fe2000000180c */
[----:B------:R-:W1:Y:S02]  /*e430*/  LDSM.16.MT88.4 R120, [R157+0x100] ;  /* 0x000100009d78783b */ /* 0x000e640000004200 */
[C---:B------:R-:W-:Y:S01]  /*e440*/  FMUL.FTZ R35, R3.reuse, R103 ;  /* 0x0000006703237220 */ /* 0x040fe20000410000 */
[----:B------:R-:W-:Y:S01]  /*e450*/  MUFU.EX2 R170, R170 ;  /* 0x000000aa00aa7308 */ /* 0x000fe20000000800 */
[C---:B------:R-:W-:Y:S02]  /*e460*/  FMUL.FTZ R38, R3.reuse, R38 ;  /* 0x0000002603267220 */ /* 0x040fe40000410000 */
[C---:B------:R-:W-:Y:S01]  /*e470*/  FMUL.FTZ R20, R132.reuse, R112 ;  /* 0x0000007084147220 */ /* 0x040fe20000410000 */
[C---:B------:R-:W-:Y:S01]  /*e480*/  HMMA.16816.F32 R16, R136.reuse, R22, R16 ;  /* 0x000000168810723c */ /* 0x040fe20000001810 */
[----:B------:R-:W-:Y:S03]  /*e490*/  LDSM.16.MT88.4 R100, [R134+UR4+0x2100] ;  /* 0x002100048664783b */ /* 0x000fe60008004200 */
[C---:B------:R-:W-:Y:S02]  /*e4a0*/  FMUL.FTZ R21, R132.reuse, R113 ;  /* 0x0000007184157220 */ /* 0x040fe40000410000 */
[C---:B------:R-:W-:Y:S01]  /*e4b0*/  FMUL.FTZ R39, R3.reuse, R39 ;  /* 0x0000002703277220 */ /* 0x040fe20000410000 */
[----:B------:R-:W3:Y:S01]  /*e4c0*/  MUFU.EX2 R171, R171 ;  /* 0x000000ab00ab7308 */ /* 0x000ee20000000800 */
[C---:B------:R-:W-:Y:S01]  /*e4d0*/  FMUL.FTZ R22, R3.reuse, R114 ;  /* 0x0000007203167220 */ /* 0x040fe20000410000 */
[----:B------:R-:W-:Y:S03]  /*e4e0*/  LDSM.16.MT88.4 R108, [R157+0x2100] ;  /* 0x002100009d6c783b */ /* 0x000fe60000004200 */
[C---:B------:R-:W-:Y:S02]  /*e4f0*/  FMUL.FTZ R23, R3.reuse, R115 ;  /* 0x0000007303177220 */ /* 0x040fe40000410000 */
[C---:B------:R-:W-:Y:S02]  /*e500*/  FMUL.FTZ R42, R3.reuse, R42 ;  /* 0x0000002a032a7220 */ /* 0x040fe40000410000 */
[C---:B------:R-:W-:Y:S01]  /*e510*/  FMUL.FTZ R43, R3.reuse, R43 ;  /* 0x0000002b032b7220 */ /* 0x040fe20000410000 */
[----:B------:R-:W4:Y:S01]  /*e520*/  LDSM.16.MT88.4 R112, [R135+UR4+0x2100] ;  /* 0x002100048770783b */ /* 0x000f220008004200 */
[C---:B------:R-:W-:Y:S01]  /*e530*/  FMUL.FTZ R46, R3.reuse, R46 ;  /* 0x0000002e032e7220 */ /* 0x040fe20000410000 */
[C---:B------:R-:W-:Y:S01]  /*e540*/  HMMA.16816.F32 R20, R136.reuse, R28, R20 ;  /* 0x0000001c8814723c */ /* 0x040fe20000001814 */
[----:B------:R-:W-:Y:S02]  /*e550*/  MUFU.EX2 R172, R172 ;  /* 0x000000ac00ac7308 */ /* 0x000fe40000000800 */
[C---:B------:R-:W-:Y:S02]  /*e560*/  FMUL.FTZ R47, R3.reuse, R47 ;  /* 0x0000002f032f7220 */ /* 0x040fe40000410000 */
[C---:B------:R-:W-:Y:S02]  /*e570*/  FMUL.FTZ R50, R3.reuse, R50 ;  /* 0x0000003203327220 */ /* 0x040fe40000410000 */
[C---:B------:R-:W-:Y:S01]  /*e580*/  FMUL.FTZ R28, R132.reuse, R104 ;  /* 0x00000068841c7220 */ /* 0x040fe20000410000 */
[C---:B------:R-:W-:Y:S03]  /*e590*/  HMMA.16816.F32 R24, R136.reuse, R30, R24 ;  /* 0x0000001e8818723c */ /* 0x040fe60000001818 */
[----:B------:R-:W5:Y:S01]  /*e5a0*/  MUFU.EX2 R173, R173 ;  /* 0x000000ad00ad7308 */ /* 0x000f620000000800 */
        /* <DEDUP_REMOVED lines=10> */
[----:B------:R-:W1:Y:S01]  /*e650*/  MUFU.EX2 R180, R180 ;  /* 0x000000b400b47308 */ /* 0x000e620000000800 */
[C---:B------:R-:W-:Y:S02]  /*e660*/  FMUL.FTZ R59, R3.reuse, R59 ;  /* 0x0000003b033b7220 */ /* 0x040fe40000410000 */
[C---:B------:R-:W-:Y:S01]  /*e670*/  FMUL.FTZ R61, R132.reuse, R61 ;  /* 0x0000003d843d7220 */ /* 0x040fe20000410000 */
[C---:B------:R-:W-:Y:S01]  /*e680*/  HMMA.16816.F32 R32, R136.reuse, R122, R32 ;  /* 0x0000007a8820723c */ /* 0x040fe20000001820 */
[----:B------:R-:W-:Y:S03]  /*e690*/  LDSM.16.MT88.4 R120, [R134+UR4+0x900] ;  /* 0x000900048678783b */ /* 0x000fe60008004200 */
[C---:B------:R-:W-:Y:S02]  /*e6a0*/  FMUL.FTZ R62, R3.reuse, R62 ;  /* 0x0000003e033e7220 */ /* 0x040fe40000410000 */
[C---:B------:R-:W-:Y:S01]  /*e6b0*/  FMUL.FTZ R63, R3.reuse, R63 ;  /* 0x0000003f033f7220 */ /* 0x040fe20000410000 */
[----:B------:R-:W-:Y:S01]  /*e6c0*/  MUFU.EX2 R177, R177 ;  /* 0x000000b100b17308 */ /* 0x000fe20000000800 */
[C---:B----4-:R-:W-:Y:S04]  /*e6d0*/  HMMA.16816.F32 R36, R136.reuse, R112, R36 ;  /* 0x000000708824723c */ /* 0x050fe80000001824 */
[C---:B------:R-:W-:Y:S02]  /*e6e0*/  FMUL.FTZ R64, R132.reuse, R64 ;  /* 0x0000004084407220 */ /* 0x040fe40000410000 */
[C---:B------:R-:W-:Y:S02]  /*e6f0*/  FMUL.FTZ R65, R132.reuse, R65 ;  /* 0x0000004184417220 */ /* 0x040fe40000410000 */
[C---:B------:R-:W-:Y:S01]  /*e700*/  HMMA.16816.F32 R40, R136.reuse, R114, R40 ;  /* 0x000000728828723c */ /* 0x040fe20000001828 */
[----:B------:R-:W-:Y:S01]  /*e710*/  LDSM.16.MT88.4 R112, [R135+UR4+0x900] ;  /* 0x000900048770783b */ /* 0x000fe20008004200 */
[----:B------:R-:W4:Y:S02]  /*e720*/  MUFU.EX2 R182, R182 ;  /* 0x000000b600b67308 */ /* 0x000f240000000800 */
[C---:B------:R-:W-:Y:S02]  /*e730*/  FMUL.FTZ R66, R3.reuse, R66 ;  /* 0x0000004203427220 */ /* 0x040fe40000410000 */
[C---:B------:R-:W-:Y:S02]  /*e740*/  FMUL.FTZ R67, R3.reuse, R67 ;  /* 0x0000004303437220 */ /* 0x040fe40000410000 */
[C---:B------:R-:W-:Y:S01]  /*e750*/  FMUL.FTZ R68, R132.reuse, R68 ;  /* 0x0000004484447220 */ /* 0x040fe20000410000 */
[C---:B--2---:R-:W-:Y:S03]  /*e760*/  HMMA.16816.F32 R44, R136.reuse, R104, R44 ;  /* 0x00000068882c723c */ /* 0x044fe6000000182c */
[----:B------:R-:W-:Y:S01]  /*e770*/  MUFU.EX2 R178, R178 ;  /* 0x000000b200b27308 */ /* 0x000fe20000000800 */
[C---:B------:R-:W-:Y:S02]  /*e780*/  FMUL.FTZ R69, R132.reuse, R69 ;  /* 0x0000004584457220 */ /* 0x040fe40000410000 */
[C---:B------:R-:W-:Y:S02]  /*e790*/  FMUL.FTZ R70, R3.reuse, R70 ;  /* 0x0000004603467220 */ /* 0x040fe40000410000 */
[C---:B------:R-:W-:Y:S01]  /*e7a0*/  FMUL.FTZ R71, R3.reuse, R71 ;  /* 0x0000004703477220 */ /* 0x040fe20000410000 */
[C---:B------:R-:W-:Y:S01]  /*e7b0*/  HMMA.16816.F32 R48, R136.reuse, R106, R48 ;  /* 0x0000006a8830723c */ /* 0x040fe20000001830 */
[----:B------:R-:W2:Y:S03]  /*e7c0*/  LDSM.16.MT88.4 R104, [R135+UR4+0x4100] ;  /* 0x004100048768783b */ /* 0x000ea60008004200 */
[----:B------:R-:W1:Y:S01]  /*e7d0*/  MUFU.EX2 R179, R179 ;  /* 0x000000b300b37308 */ /* 0x000e620000000800 */
[C---:B------:R-:W-:Y:S02]  /*e7e0*/  FMUL.FTZ R72, R132.reuse, R72 ;  /* 0x0000004884487220 */ /* 0x040fe40000410000 */
[C---:B------:R-:W-:Y:S01]  /*e7f0*/  FMUL.FTZ R73, R132.reuse, R73 ;  /* 0x0000004984497220 */ /* 0x040fe20000410000 */
[C---:B------:R-:W-:Y:S04]  /*e800*/  HMMA.16816.F32 R52, R136.reuse, R100, R52 ;  /* 0x000000648834723c */ /* 0x040fe80000001834 */
[C---:B------:R-:W-:Y:S02]  /*e810*/  FMUL.FTZ R74, R3.reuse, R74 ;  /* 0x0000004a034a7220 */ /* 0x040fe40000410000 */
[----:B------:R-:W-:Y:S01]  /*e820*/  MUFU.EX2 R181, R181 ;  /* 0x000000b500b57308 */ /* 0x000fe20000000800 */
        /* <DEDUP_REMOVED lines=18> */
[C---:B------:R-:W-:Y:S02]  /*e950*/  FMUL.FTZ R84, R132.reuse, R84 ;  /* 0x0000005484547220 */ /* 0x040fe40000410000 */
[C---:B------:R-:W-:Y:S01]  /*e960*/  FMUL.FTZ R85, R132.reuse, R85 ;  /* 0x0000005584557220 */ /* 0x040fe20000410000 */
[C---:B------:R-:W-:Y:S01]  /*e970*/  HMMA.16816.F32 R72, R136.reuse, R106, R72 ;  /* 0x0000006a8848723c */ /* 0x040fe20000001848 */
[----:B------:R-:W2:Y:S03]  /*e980*/  LDSM.16.MT88.4 R104, [R157+0x4100] ;  /* 0x004100009d68783b */ /* 0x000ea60000004200 */
[C---:B------:R-:W-:Y:S02]  /*e990*/  FMUL.FTZ R86, R3.reuse, R86 ;  /* 0x0000005603567220 */ /* 0x040fe40000410000 */
[----:B------:R-:W-:Y:S01]  /*e9a0*/  FMUL.FTZ R87, R3, R87 ;  /* 0x0000005703577220 */ /* 0x000fe20000410000 */
[----:B------:R-:W-:Y:S01]  /*e9b0*/  MUFU.EX2 R228, R228 ;  /* 0x000000e400e47308 */ /* 0x000fe20000000800 */
[C---:B-1----:R-:W-:Y:S04]  /*e9c0*/  HMMA.16816.F32 R76, R136.reuse, R100, R76 ;  /* 0x00000064884c723c */ /* 0x042fe8000000184c */
[C---:B------:R-:W-:Y:S02]  /*e9d0*/  FMUL.FTZ R88, R132.reuse, R88 ;  /* 0x0000005884587220 */ /* 0x040fe40000410000 */
[C---:B------:R-:W-:Y:S01]  /*e9e0*/  FMUL.FTZ R89, R132.reuse, R89 ;  /* 0x0000005984597220 */ /* 0x040fe20000410000 */
[----:B------:R-:W-:Y:S01]  /*e9f0*/  F2FP.PACK_AB R100, R167, R166 ;  /* 0x000000a6a764723e */ /* 0x000fe200000000ff */
[C---:B------:R-:W-:Y:S01]  /*ea00*/  HMMA.16816.F32 R80, R136.reuse, R102, R80 ;  /* 0x000000668850723c */ /* 0x040fe20000001850 */
[----:B------:R-:W-:Y:S03]  /*ea10*/  MUFU.EX2 R229, R229 ;  /* 0x000000e500e57308 */ /* 0x000fe60000000800 */
[----:B------:R-:W-:Y:S01]  /*ea20*/  FMUL.FTZ R90, R3, R90 ;  /* 0x0000005a035a7220 */ /* 0x000fe20000410000 */
[----:B---3--:R-:W-:Y:S01]  /*ea30*/  F2FP.PACK_AB R101, R171, R170 ;  /* 0x000000aaab65723e */ /* 0x008fe200000000ff */
[----:B------:R-:W-:Y:S01]  /*ea40*/  FMUL.FTZ R91, R3, R91 ;  /* 0x0000005b035b7220 */ /* 0x000fe20000410000 */
[----:B------:R-:W-:Y:S01]  /*ea50*/  F2FP.PACK_AB R102, R169, R168 ;  /* 0x000000a8a966723e */ /* 0x000fe200000000ff */
[C---:B----4-:R-:W-:Y:S03]  /*ea60*/  HMMA.16816.F32 R84, R136.reuse, R108, R84 ;  /* 0x0000006c8854723c */ /* 0x050fe60000001854 */
[----:B------:R-:W-:Y:S01]  /*ea70*/  MUFU.EX2 R230, R230 ;  /* 0x000000e600e67308 */ /* 0x000fe20000000800 */
[C---:B------:R-:W-:Y:S01]  /*ea80*/  FMUL.FTZ R92, R132.reuse, R92 ;  /* 0x0000005c845c7220 */ /* 0x040fe20000410000 */
[----:B-----5:R-:W-:Y:S01]  /*ea90*/  F2FP.PACK_AB R103, R173, R172 ;  /* 0x000000acad67723e */ /* 0x020fe200000000ff */
[C---:B------:R-:W-:Y:S02]  /*eaa0*/  FMUL.FTZ R93, R132.reuse, R93 ;  /* 0x0000005d845d7220 */ /* 0x040fe40000410000 */
[C---:B------:R-:W-:Y:S01]  /*eab0*/  HMMA.16816.F32 R88, R136.reuse, R110, R88 ;  /* 0x0000006e8858723c */ /* 0x040fe20000001858 */
[----:B------:R-:W1:Y:S03]  /*eac0*/  LDSM.16.MT88.4 R108, [R157+0x900] ;  /* 0x000900009d6c783b */ /* 0x000e660000004200 */
[C---:B------:R-:W-:Y:S02]  /*ead0*/  FMUL.FTZ R94, R3.reuse, R94 ;  /* 0x0000005e035e7220 */ /* 0x040fe40000410000 */
[C---:B------:R-:W-:Y:S02]  /*eae0*/  FMUL.FTZ R95, R3.reuse, R95 ;  /* 0x0000005f035f7220 */ /* 0x040fe40000410000 */
[C---:B------:R-:W-:Y:S04]  /*eaf0*/  FMUL.FTZ R96, R132.reuse, R96 ;  /* 0x0000006084607220 */ /* 0x040fe80000410000 */
[----:B------:R-:W-:Y:S01]  /*eb00*/  FMUL.FTZ R97, R132, R97 ;  /* 0x0000006184617220 */ /* 0x000fe20000410000 */
[C---:B--2---:R-:W-:Y:S03]  /*eb10*/  HMMA.16816.F32 R92, R136.reuse, R104, R92 ;  /* 0x00000068885c723c */ /* 0x044fe6000000185c */
[C---:B------:R-:W-:Y:S02]  /*eb20*/  FMUL.FTZ R98, R3.reuse, R98 ;  /* 0x0000006203627220 */ /* 0x040fe40000410000 */
[C---:B------:R-:W-:Y:S02]  /*eb30*/  FMUL.FTZ R99, R3.reuse, R99 ;  /* 0x0000006303637220 */ /* 0x040fe40000410000 */
[--C-:B------:R-:W-:Y:S02]  /*eb40*/  FFMA.FTZ R174, R174, c[0x0][0x2d0], -R145.reuse ;  /* 0x0000b400aeae7a23 */ /* 0x100fe40000010891 */
[----:B------:R-:W-:Y:S03]  /*eb50*/  FFMA.FTZ R145, R144, c[0x0][0x2d0], -R145 ;  /* 0x0000b40090917a23 */ /* 0x000fe60000010891 */
[----:B------:R-:W-:Y:S01]  /*eb60*/  HMMA.16816.F32 R96, R136, R106, R96 ;  /* 0x0000006a8860723c */ /* 0x000fe20000001860 */
[----:B------:R-:W2:Y:S01]  /*eb70*/  LDSM.16.MT88.4 R104, [R157+0x2900] ;  /* 0x002900009d68783b */ /* 0x000ea20000004200 */
[----:B------:R3:W-:Y:S01]  /*eb80*/  MUFU.EX2 R231, R145 ;  /* 0x0000009100e77308 */ /* 0x0007e20000000800 */
[----:B------:R-:W-:Y:S02]  /*eb90*/  FFMA.FTZ R165, R3, R216, R165 ;  /* 0x000000d803a57223 */ /* 0x000fe400000100a5 */
[----:B------:R-:W-:Y:S01]  /*eba0*/  FFMA.FTZ R162, R132, R217, R162 ;  /* 0x000000d984a27223 */ /* 0x000fe200000100a2 */
[----:B------:R-:W-:Y:S01]  /*ebb0*/  MOV R132, R2 ;  /* 0x0000000200847202 */ /* 0x000fe20000000f00 */
[----:B------:R-:W-:Y:S01]  /*ebc0*/  FADD.FTZ R165, R164, R165 ;  /* 0x000000a5a4a57221 */ /* 0x000fe20000010000 */
[C---:B------:R-:W-:Y:S01]  /*ebd0*/  HMMA.16816.F32 R4, R100.reuse, R112, R4 ;  /* 0x000000706404723c */ /* 0x040fe20000001804 */
[----:B------:R-:W-:Y:S03]  /*ebe0*/  LDSM.16.MT88.4 R136, [R134+UR4+0x3100] ;  /* 0x003100048688783b */ /* 0x000fe60008004200 */
[----:B------:R-:W4:Y:S01]  /*ebf0*/  MUFU.EX2 R174, R174 ;  /* 0x000000ae00ae7308 */ /* 0x000f220000000800 */
[----:B------:R-:W-:Y:S02]  /*ec00*/  FADD.FTZ R161, R161, R162 ;  /* 0x000000a2a1a17221 */ /* 0x000fe40000010000 */
[----:B------:R-:W-:Y:S01]  /*ec10*/  FADD.FTZ R160, R160, R165 ;  /* 0x000000a5a0a07221 */ /* 0x000fe20000010000 */
[C---:B------:R-:W-:Y:S01]  /*ec20*/  HMMA.16816.F32 R8, R100.reuse, R114, R8 ;  /* 0x000000726408723c */ /* 0x040fe20000001808 */
[----:B------:R-:W-:Y:S03]  /*ec30*/  LDSM.16.MT88.4 R112, [R156+0x4900] ;  /* 0x004900009c70783b */ /* 0x000fe60000004200 */
[----:B------:R-:W-:Y:S02]  /*ec40*/  FADD.FTZ R158, R158, R161 ;  /* 0x000000a19e9e7221 */ /* 0x000fe40000010000 */
[----:B------:R-:W-:Y:S02]  /*ec50*/  FADD.FTZ R163, R163, R160 ;  /* 0x000000a0a3a37221 */ /* 0x000fe40000010000 */
[C---:B------:R-:W-:Y:S01]  /*ec60*/  HMMA.16816.F32 R12, R100.reuse, R116, R12 ;  /* 0x00000074640c723c */ /* 0x040fe2000000180c */
[----:B---3--:R-:W-:Y:S03]  /*ec70*/  LDSM.16.MT88.4 R144, [R157+0x1900] ;  /* 0x001900009d90783b */ /* 0x008fe60000004200 */
[----:B------:R-:W-:Y:S02]  /*ec80*/  FADD.FTZ R159, R159, R158 ;  /* 0x0000009e9f9f7221 */ /* 0x000fe40000010000 */
[----:B------:R-:W-:Y:S02]  /*ec90*/  FADD.FTZ R170, R170, R163 ;  /* 0x000000a3aaaa7221 */ /* 0x000fe40000010000 */
[C---:B------:R-:W-:Y:S01]  /*eca0*/  HMMA.16816.F32 R16, R100.reuse, R118, R16 ;  /* 0x000000766410723c */ /* 0x040fe20000001810 */
[----:B------:R-:W-:Y:S03]  /*ecb0*/  LDSM.16.MT88.4 R116, [R134+UR4+0x4900] ;  /* 0x004900048674783b */ /* 0x000fe60008004200 */
[----:B------:R-:W-:Y:S02]  /*ecc0*/  FADD.FTZ R166, R166, R159 ;  /* 0x0000009fa6a67221 */ /* 0x000fe40000010000 */
[----:B------:R-:W-:Y:S02]  /*ecd0*/  FADD.FTZ R171, R171, R170 ;  /* 0x000000aaabab7221 */ /* 0x000fe40000010000 */
[C---:B------:R-:W-:Y:S04]  /*ece0*/  HMMA.16816.F32 R20, R100.reuse, R120, R20 ;  /* 0x000000786414723c */ /* 0x040fe80000001814 */
[----:B------:R-:W-:Y:S02]  /*ecf0*/  FADD.FTZ R167, R167, R166 ;  /* 0x000000a6a7a77221 */ /* 0x000fe40000010000 */
[----:B------:R-:W-:Y:S02]  /*ed00*/  FADD.FTZ R172, R172, R171 ;  /* 0x000000abacac7221 */ /* 0x000fe40000010000 */
[C---:B------:R-:W-:Y:S01]  /*ed10*/  HMMA.16816.F32 R24, R100.reuse, R122, R24 ;  /* 0x0000007a6418723c */ /* 0x040fe20000001818 */
[----:B------:R-:W-:Y:S03]  /*ed20*/  LDSM.16.MT88.4 R120, [R134+UR4+0x1100] ;  /* 0x001100048678783b */ /* 0x000fe60008004200 */
[----:B------:R-:W-:Y:S02]  /*ed30*/  FADD.FTZ R168, R168, R167 ;  /* 0x000000a7a8a87221 */ /* 0x000fe40000010000 */
[----:B------:R-:W-:Y:S02]  /*ed40*/  FADD.FTZ R173, R173, R172 ;  /* 0x000000acadad7221 */ /* 0x000fe40000010000 */
[C---:B-1----:R-:W-:Y:S04]  /*ed50*/  HMMA.16816.F32 R28, R100.reuse, R108, R28 ;  /* 0x0000006c641c723c */ /* 0x042fe8000000181c */
[----:B------:R-:W-:Y:S04]  /*ed60*/  FADD.FTZ R168, R169, R168 ;  /* 0x000000a8a9a87221 */ /* 0x000fe80000010000 */
[C---:B------:R-:W-:Y:S01]  /*ed70*/  HMMA.16816.F32 R32, R100.reuse, R110, R32 ;  /* 0x0000006e6420723c */ /* 0x040fe20000001820 */
[----:B------:R-:W1:Y:S07]  /*ed80*/  LDSM.16.MT88.4 R108, [R135+UR4+0x4900] ;  /* 0x00490004876c783b */ /* 0x000e6e0008004200 */
[C---:B------:R-:W-:Y:S08]  /*ed90*/  HMMA.16816.F32 R36, R100.reuse, R124, R36 ;  /* 0x0000007c6424723c */ /* 0x040ff00000001824 */
        /* <DEDUP_REMOVED lines=8> */
[C---:B--2---:R-:W-:Y:S08]  /*ee20*/  HMMA.16816.F32 R60, R100.reuse, R104, R60 ;  /* 0x00000068643c723c */ /* 0x044ff0000000183c */
[C---:B------:R-:W-:Y:S01]  /*ee30*/  HMMA.16816.F32 R64, R100.reuse, R106, R64 ;  /* 0x0000006a6440723c */ /* 0x040fe20000001840 */
[----:B------:R-:W2:Y:S07]  /*ee40*/  LDSM.16.MT88.4 R104, [R157+0x4900] ;  /* 0x004900009d68783b */ /* 0x000eae0000004200 */
        /* <DEDUP_REMOVED lines=8> */
[----:B------:R-:W5:Y:S07]  /*eed0*/  LDSM.16.MT88.4 R116, [R157+0x1100] ;  /* 0x001100009d74783b */ /* 0x000f6e0000004200 */
        /* <DEDUP_REMOVED lines=8> */
[----:B----4-:R-:W-:Y:S01]  /*ef60*/  F2FP.PACK_AB R103, R181, R174 ;  /* 0x000000aeb567723e */ /* 0x010fe200000000ff */
        /* <DEDUP_REMOVED lines=8> */
[----:B------:R-:W1:Y:S07]  /*eff0*/  LDSM.16.MT88.4 R108, [R135+UR4+0x5100] ;  /* 0x00510004876c783b */ /* 0x000e6e0008004200 */
[C---:B---3--:R-:W-:Y:S08]  /*f000*/  HMMA.16816.F32 R12, R100.reuse, R112, R12 ;  /* 0x00000070640c723c */ /* 0x048ff0000000180c */
[C---:B------:R-:W-:Y:S01]  /*f010*/  HMMA.16816.F32 R16, R100.reuse, R114, R16 ;  /* 0x000000726410723c */ /* 0x040fe20000001810 */
[----:B------:R-:W3:Y:S07]  /*f020*/  LDSM.16.MT88.4 R112, [R156+0x5100] ;  /* 0x005100009c70783b */ /* 0x000eee0000004200 */
[C---:B------:R-:W-:Y:S08]  /*f030*/  HMMA.16816.F32 R20, R100.reuse, R120, R20 ;  /* 0x000000786414723c */ /* 0x040ff00000001814 */
[C---:B------:R-:W-:Y:S08]  /*f040*/  HMMA.16816.F32 R24, R100.reuse, R122, R24 ;  /* 0x0000007a6418723c */ /* 0x040ff00000001818 */
[C---:B-----5:R-:W-:Y:S08]  /*f050*/  HMMA.16816.F32 R28, R100.reuse, R116, R28 ;  /* 0x00000074641c723c */ /* 0x060ff0000000181c */
        /* <DEDUP_REMOVED lines=14> */
[----:B------:R-:W-:Y:S01]  /*f140*/  F2FP.PACK_AB R139, R231, R230 ;  /* 0x000000e6e78b723e */ /* 0x000fe200000000ff */
        /* <DEDUP_REMOVED lines=19> */
[----:B------:R-:W2:Y:S07]  /*f280*/  LDSM.16.MT88.4 R4, [R134+UR4+0x3900] ;  /* 0x003900048604783b */ /* 0x000eae0008004200 */
[C---:B------:R-:W-:Y:S01]  /*f290*/  HMMA.16816.F32 R124, R136.reuse, R126, R8 ;  /* 0x0000007e887c723c */ /* 0x040fe20000001808 */
[----:B------:R-:W3:Y:S07]  /*f2a0*/  LDSM.16.MT88.4 R8, [R157+0x3900] ;  /* 0x003900009d08783b */ /* 0x000eee0000004200 */
[C---:B-1----:R-:W-:Y:S07]  /*f2b0*/  HMMA.16816.F32 R120, R136.reuse, R108, R12 ;  /* 0x0000006c8878723c */ /* 0x042fee000000180c */
[----:B------:R-:W-:Y:S01]  /*f2c0*/  IADD3 R12, R220, -0x2, RZ ;  /* 0xfffffffedc0c7810 */ /* 0x000fe20007ffe0ff */
[C---:B------:R-:W-:Y:S03]  /*f2d0*/  HMMA.16816.F32 R116, R136.reuse, R110, R16 ;  /* 0x0000006e8874723c */ /* 0x040fe60000001810 */
[C---:B------:R-:W-:Y:S05]  /*f2e0*/  ISETP.GE.AND P0, PT, R12.reuse, R193, PT ;  /* 0x000000c10c00720c */ /* 0x040fea0003f06270 */
[C---:B------:R-:W-:Y:S08]  /*f2f0*/  HMMA.16816.F32 R112, R136.reuse, R140, R20 ;  /* 0x0000008c8870723c */ /* 0x040ff00000001814 */
[C---:B------:R-:W-:Y:S04]  /*f300*/  HMMA.16816.F32 R108, R136.reuse, R142, R24 ;  /* 0x0000008e886c723c */ /* 0x040fe80000001818 */
[----:B------:R-:W-:Y:S03]  /*f310*/  @P0 SHF.R.S32.HI R16, RZ, 0x1f, R12 ;  /* 0x0000001fff100819 */ /* 0x000fe6000001140c */
[----:B------:R-:W-:Y:S01]  /*f320*/  @P0 IMAD.WIDE.U32 R24, R12, c[0x0][0x1e0], RZ ;  /* 0x000078000c180a25 */ /* 0x000fe200078e00ff */
[C---:B------:R-:W-:Y:S04]  /*f330*/  HMMA.16816.F32 R104, R136.reuse, R144, R28 ;  /* 0x000000908868723c */ /* 0x040fe8000000181c */
[----:B------:R-:W-:Y:S04]  /*f340*/  @P0 IMAD R16, R16, c[0x0][0x1e0], RZ ;  /* 0x0000780010100a24 */ /* 0x000fe800078e02ff */
[C---:B------:R-:W-:Y:S04]  /*f350*/  HMMA.16816.F32 R100, R136.reuse, R146, R32 ;  /* 0x000000928864723c */ /* 0x040fe80000001820 */
[----:B------:R-:W-:Y:S02]  /*f360*/  @P0 IMAD R16, R12, c[0x0][0x1e4], R16 ;  /* 0x000079000c100a24 */ /* 0x000fe400078e0210 */
[----:B------:R-:W1:Y:S02]  /*f370*/  LDSM.16.MT88.4 R12, [R135+UR4+0x5900] ;  /* 0x00590004870c783b */ /* 0x000e640008004200 */
[C---:B------:R-:W-:Y:S04]  /*f380*/  HMMA.16816.F32 R36, R136.reuse, R148, R36 ;  /* 0x000000948824723c */ /* 0x040fe80000001824 */
[----:B------:R-:W-:Y:S02]  /*f390*/  @P0 IADD3 R17, R25, R16, RZ ;  /* 0x0000001019110210 */ /* 0x000fe40007ffe0ff */
[C---:B------:R-:W-:Y:S02]  /*f3a0*/  @P0 SHF.L.U32 R25, R24.reuse, 0x6, RZ ;  /* 0x0000000618190819 */ /* 0x040fe400000006ff */
[C---:B------:R-:W-:Y:S04]  /*f3b0*/  HMMA.16816.F32 R40, R136.reuse, R150, R40 ;  /* 0x000000968828723c */ /* 0x040fe80000001828 */
[----:B------:R-:W-:Y:S02]  /*f3c0*/  @P0 SHF.L.U64.HI R24, R24, 0x6, R17 ;  /* 0x0000000618180819 */ /* 0x000fe40000010211 */
[C---:B------:R-:W-:Y:S02]  /*f3d0*/  @P0 IADD3 R16, P1, R25.reuse, R206, RZ ;  /* 0x000000ce19100210 */ /* 0x040fe40007f3e0ff */
[C---:B------:R-:W-:Y:S08]  /*f3e0*/  HMMA.16816.F32 R44, R136.reuse, R152, R44 ;  /* 0x00000098882c723c */ /* 0x040ff0000000182c */
[C---:B------:R-:W-:Y:S08]  /*f3f0*/  HMMA.16816.F32 R48, R136.reuse, R154, R48 ;  /* 0x0000009a8830723c */ /* 0x040ff00000001830 */
[C---:B--2---:R-:W-:Y:S07]  /*f400*/  HMMA.16816.F32 R52, R136.reuse, R4, R52 ;  /* 0x000000048834723c */ /* 0x044fee0000001834 */
[----:B------:R-:W-:Y:S01]  /*f410*/  @P0 IADD3.X R5, R24, R213, RZ, P1, !PT ;  /* 0x000000d518050210 */ /* 0x000fe20000ffe4ff */
[C---:B------:R-:W-:Y:S04]  /*f420*/  HMMA.16816.F32 R56, R136.reuse, R6, R56 ;  /* 0x000000068838723c */ /* 0x040fe80000001838 */
[C---:B------:R-:W-:Y:S04]  /*f430*/  @P0 LEA R20, P1, R16.reuse, c[0x0][0x1c8], 0x1 ;  /* 0x0000720010140a11 */ /* 0x040fe800078208ff */
[C---:B---3--:R-:W-:Y:S04]  /*f440*/  HMMA.16816.F32 R60, R136.reuse, R8, R60 ;  /* 0x00000008883c723c */ /* 0x048fe8000000183c */
[----:B------:R-:W-:Y:S02]  /*f450*/  @P0 LEA.HI.X R21, R16, c[0x0][0x1cc], R5, 0x1, P1 ;  /* 0x0000730010150a11 */ /* 0x000fe400008f0c05 */
[----:B------:R-:W2:Y:S01]  /*f460*/  LDSM.16.MT88.4 R16, [R156+0x5900] ;  /* 0x005900009c10783b */ /* 0x000ea20000004200 */
[C---:B------:R-:W-:Y:S01]  /*f470*/  @P0 IADD3 R4, P1, R25.reuse, R224, RZ ;  /* 0x000000e019040210 */ /* 0x040fe20007f3e0ff */
[C---:B------:R-:W-:Y:S04]  /*f480*/  HMMA.16816.F32 R64, R136.reuse, R10, R64 ;  /* 0x0000000a8840723c */ /* 0x040fe80000001840 */
[----:B------:R-:W-:Y:S02]  /*f490*/  @P0 IADD3.X R5, R24, R223, RZ, P1, !PT ;  /* 0x000000df18050210 */ /* 0x000fe40000ffe4ff */
[C---:B------:R-:W-:Y:S02]  /*f4a0*/  @P0 LEA R22, P1, R4.reuse, c[0x0][0x1c8], 0x1 ;  /* 0x0000720004160a11 */ /* 0x040fe400078208ff */
[C---:B-1----:R-:W-:Y:S04]  /*f4b0*/  HMMA.16816.F32 R68, R136.reuse, R12, R68 ;  /* 0x0000000c8844723c */ /* 0x042fe80000001844 */
[----:B------:R-:W-:Y:S02]  /*f4c0*/  @P0 LEA.HI.X R23, R4, c[0x0][0x1cc], R5, 0x1, P1 ;  /* 0x0000730004170a11 */ /* 0x000fe400008f0c05 */
[----:B------:R-:W-:Y:S02]  /*f4d0*/  @P0 IADD3 R5, P1, R25, R222, RZ ;  /* 0x000000de19050210 */ /* 0x000fe40007f3e0ff */
[C---:B------:R-:W-:Y:S04]  /*f4e0*/  HMMA.16816.F32 R72, R136.reuse, R14, R72 ;  /* 0x0000000e8848723c */ /* 0x040fe80000001848 */
[----:B------:R-:W-:Y:S02]  /*f4f0*/  @P0 IADD3.X R4, R24, R221, RZ, P1, !PT ;  /* 0x000000dd18040210 */ /* 0x000fe40000ffe4ff */
[C---:B------:R-:W-:Y:S06]  /*f500*/  @P0 LEA R26, P1, R5.reuse, c[0x0][0x1c8], 0x1 ;  /* 0x00007200051a0a11 */ /* 0x040fec00078208ff */
[----:B------:R-:W-:Y:S02]  /*f510*/  @P0 LEA.HI.X R27, R5, c[0x0][0x1cc], R4, 0x1, P1 ;  /* 0x00007300051b0a11 */ /* 0x000fe400008f0c04 */
[----:B------:R-:W1:Y:S01]  /*f520*/  LDSM.16.MT88.4 R4, [R134+UR4+0x5900] ;  /* 0x005900048604783b */ /* 0x000e620008004200 */
[----:B------:R-:W-:Y:S04]  /*f530*/  @P0 IADD3 R25, P1, R200, R25, RZ ;  /* 0x00000019c8190210 */ /* 0x000fe80007f3e0ff */
[----:B------:R-:W-:Y:S02]  /*f540*/  @P0 IADD3.X R24, R199, R24, RZ, P1, !PT ;  /* 0x00000018c7180210 */ /* 0x000fe40000ffe4ff */
[----:B------:R-:W-:Y:S01]  /*f550*/  @P0 IADD3 R9, P1, R25, R206, RZ ;  /* 0x000000ce19090210 */ /* 0x000fe20007f3e0ff */
[C---:B--2---:R-:W-:Y:S03]  /*f560*/  HMMA.16816.F32 R76, R136.reuse, R16, R76 ;  /* 0x00000010884c723c */ /* 0x044fe6000000184c */
[C---:B------:R-:W-:Y:S02]  /*f570*/  @P0 IADD3.X R8, R24.reuse, R213, RZ, P1, !PT ;  /* 0x000000d518080210 */ /* 0x040fe40000ffe4ff */
[C---:B------:R-:W-:Y:S03]  /*f580*/  @P0 LEA R12, P1, R9.reuse, c[0x0][0x1c8], 0x1 ;  /* 0x00007200090c0a11 */ /* 0x040fe600078208ff */
[C---:B------:R-:W-:Y:S04]  /*f590*/  HMMA.16816.F32 R80, R136.reuse, R18, R80 ;  /* 0x000000128850723c */ /* 0x040fe80000001850 */
[----:B------:R-:W-:Y:S02]  /*f5a0*/  @P0 LEA.HI.X R13, R9, c[0x0][0x1cc], R8, 0x1, P1 ;  /* 0x00007300090d0a11 */ /* 0x000fe400008f0c08 */
[----:B------:R-:W2:Y:S01]  /*f5b0*/  LDSM.16.MT88.4 R8, [R157+0x5900] ;  /* 0x005900009d08783b */ /* 0x000ea20000004200 */
[----:B------:R-:W-:Y:S01]  /*f5c0*/  @P0 IADD3 R3, P1, R25, R224, RZ ;  /* 0x000000e019030210 */ /* 0x000fe20007f3e0ff */
[----:B------:R-:W-:Y:S04]  /*f5d0*/  @P0 IMAD R18, R215, 0x3000, R201 ;  /* 0x00003000d7120824 */ /* 0x000fe800078e02c9 */
[----:B------:R-:W-:Y:S02]  /*f5e0*/  @P0 IADD3.X R16, R24, R223, RZ, P1, !PT ;  /* 0x000000df18100210 */ /* 0x000fe40000ffe4ff */
[C---:B------:R-:W-:Y:S04]  /*f5f0*/  @P0 LEA R14, P1, R3.reuse, c[0x0][0x1c8], 0x1 ;  /* 0x00007200030e0a11 */ /* 0x040fe800078208ff */
[----:B------:R-:W-:Y:S02]  /*f600*/  @P0 LEA.HI.X R15, R3, c[0x0][0x1cc], R16, 0x1, P1 ;  /* 0x00007300030f0a11 */ /* 0x000fe400008f0c10 */
[----:B------:R-:W-:Y:S02]  /*f610*/  @P0 SHF.L.U32 R3, R18, 0x1, RZ ;  /* 0x0000000112030819 */ /* 0x000fe400000006ff */
[----:B------:R-:W-:Y:S01]  /*f620*/  @P0 IADD3 R25, P1, R25, R222, RZ ;  /* 0x000000de19190210 */ /* 0x000fe20007f3e0ff */
[C---:B-1----:R-:W-:Y:S02]  /*f630*/  HMMA.16816.F32 R84, R136.reuse, R4, R84 ;  /* 0x000000048854723c */ /* 0x042fe40000001854 */
        /* <DEDUP_REMOVED lines=10> */
[C---:B--2---:R-:W-:Y:S07]  /*f6e0*/  HMMA.16816.F32 R92, R136.reuse, R8, R92 ;  /* 0x00000008885c723c */ /* 0x044fee000000185c */
[----:B------:R1:W-:Y:S01]  /*f6f0*/  @P0 LDGSTS.E.BYPASS.LTC128B.128 [R3+0xd100], [R12.64], !P5 ;  /* 0x0d1000000c030fae */ /* 0x0003e2000e901d48 */
[----:B------:R-:W-:Y:S07]  /*f700*/  HMMA.16816.F32 R96, R136, R10, R96 ;  /* 0x0000000a8860723c */ /* 0x000fee0000001860 */
[----:B------:R1:W-:Y:S08]  /*f710*/  @P0 LDGSTS.E.BYPASS.LTC128B.128 [R3+0xf100], [R14.64], !P4 ;  /* 0x0f1000000e030fae */ /* 0x0003f0000e101d48 */
[----:B------:R1:W-:Y:S01]  /*f720*/  @P0 LDGSTS.E.BYPASS.LTC128B.128 [R3+0x11100], [R16.64], !P6 ;  /* 0x1110000010030fae */ /* 0x0003e2000f101d48 */
[----:B------:R-:W-:Y:S02]  /*f730*/  ISETP.GE.AND P0, PT, R193, R220, PT ;  /* 0x000000dcc100720c */ /* 0x000fe40003f06270 */
[----:B------:R-:W-:Y:S05]  /*f740*/  IADD3 R220, R220, -0x1, RZ ;  /* 0xffffffffdcdc7810 */ /* 0x000fea0007ffe0ff */
[----:B------:R-:W0:Y:S01]  /*f750*/  LDGDEPBAR ;  /* 0x00000000000079af */ /* 0x000e220000000000 */
[----:B-1----:R-:W-:Y:S05]  /*f760*/  MOV R3, R0 ;  /* 0x0000000000037202 */ /* 0x002fea0000000f00 */
[----:B------:R-:W-:-:S05]  /*f770*/  @!P0 BRA `(.L_x_905) ;  /* 0xffffc75000008947 */ /* 0x000fca000383ffff */
.L_x_896:
[----:B------:R-:W1:Y:S01]  /*f780*/  SHFL.BFLY PT, R4, R217, 0x2, 0x1f ;  /* 0x0c401f00d9047f89 */ /* 0x000e6200000e0000 */
[----:B------:R-:W-:-:S02]  /*f790*/  MOV R9, 0xff800000 ;  /* 0xff80000000097802 */ /* 0x000fc40000000f00 */
[----:B------:R-:W-:Y:S01]  /*f7a0*/  PLOP3.LUT P2, PT, PT, PT, PT, 0x8, 0x0 ;  /* 0x000000000000781c */ /* 0x000fe20003f4e170 */
[----:B------:R-:W2:Y:S01]  /*f7b0*/  SHFL.BFLY PT, R3, R216, 0x2, 0x1f ;  /* 0x0c401f00d8037f89 */ /* 0x000ea200000e0000 */
[----:B-1----:R-:W-:Y:S02]  /*f7c0*/  FADD.FTZ R7, R4, R217 ;  /* 0x000000d904077221 */ /* 0x002fe40000010000 */
[----:B------:R-:W-:Y:S01]  /*f7d0*/  CS2R R4, SRZ ;  /* 0x0000000000047805 */ /* 0x000fe2000001ff00 */
[----:B--2---:R-:W-:Y:S02]  /*f7e0*/  FADD.FTZ R8, R3, R216 ;  /* 0x000000d803087221 */ /* 0x004fe40000010000 */
[----:B------:R-:W1:Y:S04]  /*f7f0*/  SHFL.BFLY PT, R6, R7, 0x1, 0x1f ;  /* 0x0c201f0007067f89 */ /* 0x000e6800000e0000 */
[----:B------:R-:W2:Y:S01]  /*f800*/  SHFL.BFLY PT, R3, R8, 0x1, 0x1f ;  /* 0x0c201f0008037f89 */ /* 0x000ea200000e0000 */
[----:B-1----:R-:W-:-:S02]  /*f810*/  FADD.FTZ R6, R7, R6 ;  /* 0x0000000607067221 */ /* 0x002fc40000010000 */
[----:B--2---:R-:W-:-:S03]  /*f820*/  FADD.FTZ R3, R3, R8 ;  /* 0x0000000803037221 */ /* 0x004fc60000010000 */
[----:B------:R-:W-:Y:S02]  /*f830*/  FSETP.NE.FTZ.AND P1, PT, R6, RZ, PT ;  /* 0x000000ff0600720b */ /* 0x000fe40003f35000 */
[----:B------:R-:W-:-:S11]  /*f840*/  FSETP.NE.FTZ.AND P0, PT, R3, RZ, PT ;  /* 0x000000ff0300720b */ /* 0x000fd60003f15000 */
[----:B------:R-:W1:Y:S01]  /*f850*/  @P1 MUFU.RCP R5, R6 ;  /* 0x0000000600051308 */ /* 0x000e620000001000 */
[----:B------:R-:W-:Y:S02]  /*f860*/  @P1 MOV R12, 0x3f317218 ;  /* 0x3f317218000c1802 */ /* 0x000fe40000000f00 */
[----:B------:R-:W-:-:S05]  /*f870*/  @P0 MOV R13, 0x3f317218 ;  /* 0x3f317218000d0802 */ /* 0x000fca0000000f00 */
[----:B------:R-:W2:Y:S01]  /*f880*/  @P1 MUFU.LG2 R6, R6 ;  /* 0x0000000600061308 */ /* 0x000ea20000000c00 */
[----:B------:R-:W-:-:S07]  /*f890*/  @P0 FMUL.FTZ R13, R13, c[0x0][0x2d0] ;  /* 0x0000b4000d0d0a20 */ /* 0x000fce0000410000 */
[----:B------:R-:W3:Y:S01]  /*f8a0*/  @P0 MUFU.LG2 R10, R3 ;  /* 0x00000003000a0308 */ /* 0x000ee20000000c00 */
[C---:B-1----:R-:W-:Y:S02]  /*f8b0*/  FMUL.FTZ R128, R5.reuse, R128 ;  /* 0x0000008005807220 */ /* 0x042fe40000410000 */
[C---:B------:R-:W-:Y:S02]  /*f8c0*/  FMUL.FTZ R129, R5.reuse, R129 ;  /* 0x0000008105817220 */ /* 0x040fe40000410000 */
[C---:B------:R-:W-:Y:S02]  /*f8d0*/  FMUL.FTZ R124, R5.reuse, R124 ;  /* 0x0000007c057c7220 */ /* 0x040fe40000410000 */
[----:B------:R-:W-:Y:S01]  /*f8e0*/  FMUL.FTZ R125, R5, R125 ;  /* 0x0000007d057d7220 */ /* 0x000fe20000410000 */
[----:B------:R1:W4:Y:S01]  /*f8f0*/  @P0 MUFU.RCP R4, R3 ;  /* 0x0000000300040308 */ /* 0x0003220000001000 */
[----:B--2---:R-:W-:Y:S02]  /*f900*/  @P1 FMUL.FTZ R11, R6, 0.69314718246459960938 ;  /* 0x3f317218060b1820 */ /* 0x004fe40000410000 */
[----:B------:R-:W-:-:S02]  /*f910*/  @P1 FMUL.FTZ R6, R12, c[0x0][0x2d0] ;  /* 0x0000b4000c061a20 */ /* 0x000fc40000410000 */
        /* <DEDUP_REMOVED lines=46> */
[C---:B----4-:R-:W-:Y:S02]  /*fc00*/  FMUL.FTZ R130, R4.reuse, R130 ;  /* 0x0000008204827220 */ /* 0x050fe40000410000 */
        /* <DEDUP_REMOVED lines=49> */
.L_x_863:
[----:B------:R-:W-:Y:S05]  /*ff20*/  @P2 BRA `(.L_x_906) ;  /* 0x000016a000002947 */ /* 0x000fea0003800000 */
[----:B------:R-:W1:Y:S01]  /*ff30*/  S2R R0, SR_TID.X ;  /* 0x0000000000007919 */ /* 0x000e620000002100 */
[----:B------:R-:W-:Y:S01]  /*ff40*/  F2FP.PACK_AB R7, R8, R7 ;  /* 0x000000070807723e */ /* 0x000fe200000000ff */
[----:B------:R-:W-:Y:S01]  /*ff50*/  IMAD.MOV.U32 R8, RZ, RZ, 0x20 ;  /* 0x00000020ff087424 */ /* 0x000fe200078e00ff */
        /* <DEDUP_REMOVED lines=51> */
[--C-:B------:R-:W-:Y:S01]  /*10290*/  IMAD.IADD R19, R8, 0x1, R5.reuse ;  /* 0x0000000108137824 */ /* 0x100fe200078e0205 */
[----:B------:R-:W-:Y:S01]  /*102a0*/  SEL R6, R6, 0xffffffc0, !P2 ;  /* 0xffffffc006067807 */ /* 0x000fe20005000000 */
[----:B------:R-:W-:Y:S01]  /*102b0*/  STS [R5], R124 ;  /* 0x0000007c05007388 */ /* 0x000fe20000000800 */
[----:B------:R-:W-:Y:S02]  /*102c0*/  F2FP.PACK_AB R46, R47, R46 ;  /* 0x0000002e2f2e723e */ /* 0x000fe400000000ff */
[----:B------:R-:W-:Y:S01]  /*102d0*/  F2FP.PACK_AB R48, R49, R48 ;  /* 0x000000303130723e */ /* 0x000fe200000000ff */
[--C-:B------:R-:W-:Y:S01]  /*102e0*/  IMAD.IADD R21, R17, 0x1, R6.reuse ;  /* 0x0000000111157824 */ /* 0x100fe200078e0206 */
[----:B------:R-:W-:Y:S01]  /*102f0*/  STS [R5+0x400], R126 ;  /* 0x0004007e05007388 */ /* 0x000fe20000000800 */
[C---:B------:R-:W-:Y:S01]  /*10300*/  IMAD.IADD R23, R6.reuse, 0x1, R5 ;  /* 0x0000000106177824 */ /* 0x040fe200078e0205 */
[----:B------:R-:W-:Y:S01]  /*10310*/  F2FP.PACK_AB R50, R51, R50 ;  /* 0x000000323332723e */ /* 0x000fe200000000ff */
[----:B------:R-:W-:Y:S01]  /*10320*/  IMAD.IADD R25, R6, 0x1, R13 ;  /* 0x0000000106197824 */ /* 0x000fe200078e020d */
[----:B------:R-:W-:Y:S01]  /*10330*/  STS [R13+0x80], R120 ;  /* 0x000080780d007388 */ /* 0x000fe20000000800 */
[----:B------:R-:W-:Y:S01]  /*10340*/  IMAD.IADD R27, R19, 0x1, R6 ;  /* 0x00000001131b7824 */ /* 0x000fe200078e0206 */
[----:B------:R-:W-:-:S02]  /*10350*/  F2FP.PACK_AB R52, R53, R52 ;  /* 0x000000343534723e */ /* 0x000fc400000000ff */
[----:B------:R-:W-:Y:S01]  /*10360*/  STS [R13+0x480], R122 ;  /* 0x0004807a0d007388 */ /* 0x000fe20000000800 */
[----:B------:R-:W-:Y:S02]  /*10370*/  F2FP.PACK_AB R54, R55, R54 ;  /* 0x000000363736723e */ /* 0x000fe400000000ff */
        /* <DEDUP_REMOVED lines=55> */
[----:B------:R2:W-:Y:S04]  /*106f0*/  STS [R13+0x8480], R78 ;  /* 0x0084804e0d007388 */ /* 0x0005e80000000800 */
[----:B------:R-:W-:Y:S04]  /*10700*/  STS [R19+0x8000], R80 ;  /* 0x0080005013007388 */ /* 0x000fe80000000800 */
[----:B------:R-:W-:Y:S01]  /*10710*/  STS [R19+0x8400], R82 ;  /* 0x0084005213007388 */ /* 0x000fe20000000800 */
[----:B-1----:R-:W-:-:S03]  /*10720*/  IMAD.MOV.U32 R17, RZ, RZ, 0x4 ;  /* 0x00000004ff117424 */ /* 0x002fc600078e00ff */
[----:B------:R1:W-:Y:S04]  /*10730*/  STS [R21+0x8080], R7 ;  /* 0x0080800715007388 */ /* 0x0003e80000000800 */
[----:B------:R3:W-:Y:S04]  /*10740*/  STS [R21+0x8480], R86 ;  /* 0x0084805615007388 */ /* 0x0007e80000000800 */
[----:B------:R4:W-:Y:S04]  /*10750*/  STS [R23+0x8000], R88 ;  /* 0x0080005817007388 */ /* 0x0009e80000000800 */
[----:B------:R4:W-:Y:S01]  /*10760*/  STS [R23+0x8400], R90 ;  /* 0x0084005a17007388 */ /* 0x0009e20000000800 */
[----:B--2---:R-:W-:-:S03]  /*10770*/  IMAD.WIDE R12, R202, R17, c[0x0][0x500] ;  /* 0x00014000ca0c7625 */ /* 0x004fc600078e0211 */
[----:B------:R4:W-:Y:S04]  /*10780*/  STS [R25+0x8080], R92 ;  /* 0x0080805c19007388 */ /* 0x0009e80000000800 */
[----:B------:R4:W-:Y:S04]  /*10790*/  STS [R25+0x8480], R94 ;  /* 0x0084805e19007388 */ /* 0x0009e80000000800 */
[----:B------:R4:W-:Y:S04]  /*107a0*/  STS [R27+0x8000], R96 ;  /* 0x008000601b007388 */ /* 0x0009e80000000800 */
[----:B------:R4:W-:Y:S04]  /*107b0*/  STS [R27+0x8400], R98 ;  /* 0x008400621b007388 */ /* 0x0009e80000000800 */
[----:B------:R-:W-:Y:S01]  /*107c0*/  BAR.SYNC.DEFER_BLOCKING 0x1, 0x100 ;  /* 0x0044000000007b1d */ /* 0x000fe20000010000 */
[----:B------:R-:W-:-:S02]  /*107d0*/  IMAD.MOV.U32 R5, RZ, RZ, c[0x0][0x388] ;  /* 0x0000e200ff057624 */ /* 0x000fc400078e00ff */
[----:B------:R-:W-:-:S03]  /*107e0*/  @P1 IMAD.WIDE R16, R202, R17, c[0x0][0x508] ;  /* 0x00014200ca101625 */ /* 0x000fc600078e0211 */
[----:B-1----:R-:W2:Y:S04]  /*107f0*/  @P0 LDG.E R7, [R12.64] ;  /* 0x000000080c070981 */ /* 0x002ea8000c1e1900 */
[----:B------:R4:W5:Y:S01]  /*10800*/  @P1 LDG.E R5, [R16.64] ;  /* 0x0000000810051981 */ /* 0x000962000c1e1900 */
[----:B---3--:R-:W-:Y:S02]  /*10810*/  CS2R R20, SRZ ;  /* 0x0000000000147805 */ /* 0x008fe4000001ff00 */
[--C-:B--2---:R-:W-:Y:S01]  /*10820*/  @P0 SHF.R.S32.HI R21, RZ, 0x1f, R7.reuse ;  /* 0x0000001fff150819 */ /* 0x104fe20000011407 */
[----:B------:R-:W-:Y:S01]  /*10830*/  @P0 IMAD.MOV.U32 R20, RZ, RZ, R7 ;  /* 0x000000ffff140224 */ /* 0x000fe200078e0007 */
[----:B------:R-:W-:Y:S05]  /*10840*/  @P1 BRA `(.L_x_907) ;  /* 0x0000004000001947 */ /* 0x000fea0003800000 */
[----:B----4-:R-:W-:Y:S05]  /*10850*/  @!P0 BRA `(.L_x_907) ;  /* 0x0000003000008947 */ /* 0x010fea0003800000 */
[----:B-----5:R-:W2:Y:S04]  /*10860*/  LDG.E R5, [R12.64] ;  /* 0x000000080c057981 */ /* 0x020ea8000c1e1900 */
[----:B------:R-:W2:Y:S02]  /*10870*/  LDG.E R6, [R12.64+0x4] ;  /* 0x000004080c067981 */ /* 0x000ea4000c1e1900 */
[----:B--2---:R-:W-:-:S02]  /*10880*/  IADD3 R5, -R5, R6, RZ ;  /* 0x0000000605057210 */ /* 0x004fc40007ffe1ff */
.L_x_907:
[----:B----4-:R-:W-:Y:S01]  /*10890*/  LOP3.LUT R13, R4, 0xffffffe0, RZ, 0xc0, !PT ;  /* 0xffffffe0040d7812 */ /* 0x010fe200078ec0ff */
        /* <DEDUP_REMOVED lines=14> */
[----:B------:R-:W-:Y:S02]  /*10980*/  IADD3 R2, R2, -R7, RZ ;  /* 0x8000000702027210 */ /* 0x000fe40007ffe0ff */
[----:B------:R-:W-:Y:S02]  /*10990*/  LOP3.LUT R6, R6, 0x1ffffffe, RZ, 0xc0, !PT ;  /* 0x1ffffffe06067812 */ /* 0x000fe400078ec0ff */
[-C--:B------:R-:W-:Y:S02]  /*109a0*/  LEA.HI R8, R11, R0.reuse, RZ, 0x3 ;  /* 0x000000000b087211 */ /* 0x080fe400078f18ff */
[----:B------:R-:W-:Y:S01]  /*109b0*/  SHF.R.S32.HI R17, RZ, 0x2, R17 ;  /* 0x00000002ff117819 */ /* 0x000fe20000011411 */
[----:B------:R-:W-:Y:S01]  /*109c0*/  IMAD.IADD R13, R15, 0x1, -R6 ;  /* 0x000000010f0d7824 */ /* 0x000fe200078e0a06 */
[----:B------:R-:W-:Y:S01]  /*109d0*/  LOP3.LUT R7, R8, 0xfffffff8, RZ, 0xc0, !PT ;  /* 0xfffffff808077812 */ /* 0x000fe200078ec0ff */
[----:B------:R-:W-:Y:S01]  /*109e0*/  IMAD R15, R21, c[0x0][0x3a0], RZ ;  /* 0x0000e800150f7a24 */ /* 0x000fe200078e02ff */
[-C--:B------:R-:W-:Y:S01]  /*109f0*/  LEA.HI R11, R11, R0.reuse, RZ, 0x6 ;  /* 0x000000000b0b7211 */ /* 0x080fe200078f30ff */
[----:B------:R-:W-:Y:S01]  /*10a00*/  IMAD R2, R2, 0x10, R17 ;  /* 0x0000001002027824 */ /* 0x000fe200078e0211 */
[----:B------:R-:W-:Y:S01]  /*10a10*/  IADD3 R7, -R7, R0, RZ ;  /* 0x0000000007077210 */ /* 0x000fe20007ffe1ff */
[----:B------:R-:W-:Y:S01]  /*10a20*/  IMAD R15, R20, c[0x0][0x3a4], R15 ;  /* 0x0000e900140f7a24 */ /* 0x000fe200078e020f */
[----:B--2---:R-:W-:Y:S01]  /*10a30*/  SHF.R.S32.HI R17, RZ, 0x1f, R14 ;  /* 0x0000001fff117819 */ /* 0x004fe2000001140e */
[----:B------:R-:W-:Y:S01]  /*10a40*/  IMAD R0, R13, 0x8, R2 ;  /* 0x000000080d007824 */ /* 0x000fe200078e0202 */
[----:B------:R-:W-:Y:S01]  /*10a50*/  MOV R22, R20 ;  /* 0x0000001400167202 */ /* 0x000fe20000000f00 */
[----:B------:R-:W-:Y:S01]  /*10a60*/  IMAD.IADD R19, R19, 0x1, R15 ;  /* 0x0000000113137824 */ /* 0x000fe200078e020f */
[----:B------:R-:W-:Y:S01]  /*10a70*/  LOP3.LUT P2, RZ, R4, 0x3, RZ, 0xc0, !PT ;  /* 0x0000000304ff7812 */ /* 0x000fe2000784c0ff */
[----:B-1----:R-:W-:Y:S01]  /*10a80*/  IMAD R13, R57, 0x80, R0 ;  /* 0x00000080390d7824 */ /* 0x002fe200078e0200 */
[----:B------:R-:W-:Y:S01]  /*10a90*/  SHF.R.S32.HI R4, RZ, 0x1f, R202 ;  /* 0x0000001fff047819 */ /* 0x000fe200000114ca */
[----:B------:R-:W-:Y:S01]  /*10aa0*/  IMAD R15, R17, c[0x0][0x490], RZ ;  /* 0x00012400110f7a24 */ /* 0x000fe200078e02ff */
[----:B------:R-:W-:Y:S01]  /*10ab0*/  SEL R202, R202, RZ, !P0 ;  /* 0x000000ffcaca7207 */ /* 0x000fe20004000000 */
[----:B------:R-:W-:Y:S01]  /*10ac0*/  @P1 IMAD.HI.U32 R0, R13, c[0x0][0x4ec], RZ ;  /* 0x00013b000d001a27 */ /* 0x000fe200078e00ff */
[----:B------:R-:W-:-:S02]  /*10ad0*/  MOV R20, R13 ;  /* 0x0000000d00147202 */ /* 0x000fc40000000f00 */
[----:B------:R-:W-:Y:S01]  /*10ae0*/  SEL R4, R4, RZ, !P0 ;  /* 0x000000ff04047207 */ /* 0x000fe20004000000 */
[C---:B------:R-:W-:Y:S01]  /*10af0*/  IMAD.WIDE.U32 R22, R14.reuse, c[0x0][0x490], R22 ;  /* 0x000124000e167a25 */ /* 0x040fe200078e0016 */
[----:B------:R-:W-:Y:S02]  /*10b00*/  @P1 SHF.R.U32.HI R20, RZ, c[0x0][0x4f0], R0 ;  /* 0x00013c00ff141a19 */ /* 0x000fe40000011600 */
[----:B------:R-:W-:Y:S01]  /*10b10*/  SHF.R.S32.HI R8, RZ, 0x3, R8 ;  /* 0x00000003ff087819 */ /* 0x000fe20000011408 */
[----:B------:R-:W-:Y:S01]  /*10b20*/  IMAD R15, R14, c[0x0][0x494], R15 ;  /* 0x000125000e0f7a24 */ /* 0x000fe200078e020f */
[--C-:B------:R-:W-:Y:S01]  /*10b30*/  SHF.R.S32.HI R16, RZ, 0x1f, R20.reuse ;  /* 0x0000001fff107819 */ /* 0x100fe20000011414 */
[----:B------:R-:W-:Y:S01]  /*10b40*/  IMAD R17, R17, c[0x0][0x3e8], RZ ;  /* 0x0000fa0011117a24 */ /* 0x000fe200078e02ff */
[----:B------:R-:W-:Y:S01]  /*10b50*/  LEA R10, R7, R8, 0x5 ;  /* 0x00000008070a7211 */ /* 0x000fe200078e28ff */
[----:B------:R-:W-:Y:S02]  /*10b60*/  IMAD.MOV R12, RZ, RZ, -R20 ;  /* 0x000000ffff0c7224 */ /* 0x000fe400078e0a14 */
[----:B------:R-:W-:-:S02]  /*10b70*/  IMAD.IADD R23, R23, 0x1, R15 ;  /* 0x0000000117177824 */ /* 0x000fc400078e020f */
[C---:B------:R-:W-:Y:S02]  /*10b80*/  IMAD R17, R14.reuse, c[0x0][0x3ec], R17 ;  /* 0x0000fb000e117a24 */ /* 0x040fe400078e0211 */
        /* <DEDUP_REMOVED lines=9> */
[----:B------:R-:W-:Y:S01]  /*10c20*/  IMAD.SHL.U32 R0, R8, 0x40, RZ ;  /* 0x0000004008007824 */ /* 0x000fe200078e00ff */
[----:B------:R-:W-:Y:S01]  /*10c30*/  IADD3.X R21, R16, R23, R13, P0, !PT ;  /* 0x0000001710157210 */ /* 0x000fe200007fe40d */
[----:B------:R-:W-:Y:S02]  /*10c40*/  IMAD R17, R12, c[0x0][0x48c], R17 ;  /* 0x000123000c117a24 */ /* 0x000fe400078e0211 */
[----:B------:R-:W-:Y:S01]  /*10c50*/  IMAD R10, R57, 0x80, R10 ;  /* 0x00000080390a7824 */ /* 0x000fe200078e020a */
[----:B------:R-:W-:Y:S01]  /*10c60*/  LOP3.LUT R13, R0, 0x1c0, RZ, 0xc0, !PT ;  /* 0x000001c0000d7812 */ /* 0x000fe200078ec0ff */
[----:B------:R-:W-:-:S04]  /*10c70*/  IMAD.WIDE.U32 R20, R12, c[0x0][0x488], R20 ;  /* 0x000122000c147a25 */ /* 0x000fc800078e0014 */
[----:B------:R-:W-:Y:S01]  /*10c80*/  IMAD.SHL.U32 R0, R7, 0x8, RZ ;  /* 0x0000000807007824 */ /* 0x000fe200078e00ff */
[----:B------:R-:W-:Y:S01]  /*10c90*/  LEA R12, P0, R20, c[0x0][0x450], 0x2 ;  /* 0x00011400140c7a11 */ /* 0x000fe200078010ff */
[----:B------:R-:W-:Y:S01]  /*10ca0*/  IMAD R7, R4, c[0x0][0x3f0], RZ ;  /* 0x0000fc0004077a24 */ /* 0x000fe200078e02ff */
[----:B------:R-:W-:Y:S01]  /*10cb0*/  IADD3 R17, R21, R17, RZ ;  /* 0x0000001115117210 */ /* 0x000fe20007ffe0ff */
[----:B------:R-:W-:Y:S01]  /*10cc0*/  @P1 IMAD.HI.U32 R18, R10, c[0x0][0x4ec], RZ ;  /* 0x00013b000a121a27 */ /* 0x000fe200078e00ff */
[----:B------:R-:W-:Y:S01]  /*10cd0*/  SHF.R.U32.HI R4, RZ, 0x3, R13 ;  /* 0x00000003ff047819 */ /* 0x000fe2000001160d */
[----:B------:R-:W-:Y:S01]  /*10ce0*/  SHFL.IDX PT, R34, R12, RZ, 0x1c1f ;  /* 0x001c1fff0c227589 */ /* 0x000fe200000e0000 */
[----:B------:R-:W-:Y:S01]  /*10cf0*/  LEA.HI.X R17, R20, c[0x0][0x454], R17, 0x2, P0 ;  /* 0x0001150014117a11 */ /* 0x000fe200000f1411 */
[C---:B------:R-:W-:Y:S01]  /*10d00*/  IMAD R7, R202.reuse, c[0x0][0x3f4], R7 ;  /* 0x0000fd00ca077a24 */ /* 0x040fe200078e0207 */
[----:B------:R-:W-:Y:S01]  /*10d10*/  LOP3.LUT R13, R13, 0x38, R0, 0xf8, !PT ;  /* 0x000000380d0d7812 */ /* 0x000fe200078ef800 */
[----:B------:R-:W-:Y:S01]  /*10d20*/  IMAD.WIDE.U32 R14, R202, c[0x0][0x3f0], R14 ;  /* 0x0000fc00ca0e7a25 */ /* 0x000fe200078e000e */
[----:B------:R-:W-:Y:S02]  /*10d30*/  SHFL.IDX PT, R48, R12, 0x1, 0x1c1f ;  /* 0x003c1f000c307f89 */ /* 0x000fe400000e0000 */
[----:B------:R-:W-:Y:S01]  /*10d40*/  LOP3.LUT R4, R13, R4, RZ, 0x3c, !PT ;  /* 0x000000040d047212 */ /* 0x000fe200078e3cff */
[----:B------:R-:W-:Y:S01]  /*10d50*/  IMAD.MOV.U32 R6, RZ, RZ, R10 ;  /* 0x000000ffff067224 */ /* 0x000fe200078e000a */
[----:B------:R-:W1:Y:S01]  /*10d60*/  SHFL.IDX PT, R35, R17, RZ, 0x1c1f ;  /* 0x001c1fff11237589 */ /* 0x000e6200000e0000 */
[----:B------:R-:W-:Y:S01]  /*10d70*/  @P1 SHF.R.U32.HI R6, RZ, c[0x0][0x4f0], R18 ;  /* 0x00013c00ff061a19 */ /* 0x000fe20000011612 */
[----:B------:R-:W-:Y:S01]  /*10d80*/  IMAD.IADD R15, R15, 0x1, R7 ;  /* 0x000000010f0f7824 */ /* 0x000fe200078e0207 */
[C---:B------:R-:W-:Y:S01]  /*10d90*/  LEA R7, R57.reuse, R2, 0x7 ;  /* 0x0000000239077211 */ /* 0x040fe200078e38ff */
[----:B------:R-:W2:Y:S01]  /*10da0*/  SHFL.IDX PT, R49, R17, 0x1, 0x1c1f ;  /* 0x003c1f0011317f89 */ /* 0x000ea200000e0000 */
[--C-:B------:R-:W-:Y:S01]  /*10db0*/  SHF.R.S32.HI R16, RZ, 0x1f, R6.reuse ;  /* 0x0000001fff107819 */ /* 0x100fe20000011406 */
[----:B------:R-:W-:Y:S01]  /*10dc0*/  IMAD.MOV R13, RZ, RZ, -R6 ;  /* 0x000000ffff0d7224 */ /* 0x000fe200078e0a06 */
[----:B------:R-:W-:Y:S01]  /*10dd0*/  LEA R57, R57, R8, 0x7 ;  /* 0x0000000839397211 */ /* 0x000fe200078e38ff */
[----:B-----5:R-:W-:Y:S01]  /*10de0*/  IMAD R2, R5, c[0x0][0x4e8], RZ ;  /* 0x00013a0005027a24 */ /* 0x020fe200078e02ff */
[----:B------:R-:W-:Y:S01]  /*10df0*/  IADD3 R5, R7, 0x8, RZ ;  /* 0x0000000807057810 */ /* 0x000fe20007ffe0ff */
[----:B------:R-:W-:-:S02]  /*10e00*/  IMAD R13, R13, c[0x0][0x4e8], R10 ;  /* 0x00013a000d0d7a24 */ /* 0x000fc400078e020a */
[----:B------:R-:W-:Y:S01]  /*10e10*/  IMAD R19, R16, c[0x0][0x3e0], RZ ;  /* 0x0000f80010137a24 */ /* 0x000fe200078e02ff */
[-C--:B------:R-:W-:Y:S01]  /*10e20*/  ISETP.GE.OR P1, PT, R7, R2.reuse, P2 ;  /* 0x000000020700720c */ /* 0x080fe20001726670 */
[----:B------:R-:W-:Y:S01]  /*10e30*/  IMAD.SHL.U32 R11, R11, 0x8, RZ ;  /* 0x000000080b0b7824 */ /* 0x000fe200078e00ff */
[----:B------:R-:W-:Y:S01]  /*10e40*/  ISETP.GE.OR P0, PT, R5, R2, P2 ;  /* 0x000000020500720c */ /* 0x000fe20001706670 */
[C---:B------:R-:W-:Y:S02]  /*10e50*/  IMAD R19, R6.reuse, c[0x0][0x3e4], R19 ;  /* 0x0000f90006137a24 */ /* 0x040fe400078e0213 */
[----:B------:R-:W-:Y:S01]  /*10e60*/  IMAD.WIDE.U32 R14, R6, c[0x0][0x3e0], R14 ;  /* 0x0000f800060e7a25 */ /* 0x000fe200078e000e */
[----:B------:R-:W-:Y:S02]  /*10e70*/  SHF.R.S32.HI R6, RZ, 0x1f, R13 ;  /* 0x0000001fff067819 */ /* 0x000fe4000001140d */
[----:B------:R-:W-:Y:S01]  /*10e80*/  LOP3.LUT R4, R4, 0x7ffffe00, R11, 0xf8, !PT ;  /* 0x7ffffe0004047812 */ /* 0x000fe200078ef80b */
[----:B------:R-:W-:-:S02]  /*10e90*/  IMAD.IADD R15, R15, 0x1, R19 ;  /* 0x000000010f0f7824 */ /* 0x000fc400078e0213 */
[----:B------:R-:W-:Y:S01]  /*10ea0*/  IMAD R6, R6, c[0x0][0x3d8], RZ ;  /* 0x0000f60006067a24 */ /* 0x000fe200078e02ff */
[----:B------:R-:W-:Y:S01]  /*10eb0*/  SHF.L.U32 R58, R4, 0x1, RZ ;  /* 0x00000001043a7819 */ /* 0x000fe200000006ff */
[----:B-1----:R1:W-:Y:S01]  /*10ec0*/  @!P1 ST.E [R34.64], R3 ;  /* 0x0000000322009985 */ /* 0x0023e2000c101908 */
[----:B------:R-:W-:-:S03]  /*10ed0*/  IMAD.WIDE.U32 R32, R13, c[0x0][0x3d8], R14 ;  /* 0x0000f6000d207a25 */ /* 0x000fc600078e000e */
[----:B--2---:R1:W-:Y:S01]  /*10ee0*/  @!P0 ST.E [R48.64], R9 ;  /* 0x0000000930008985 */ /* 0x0043e2000c101908 */
[----:B------:R-:W-:Y:S01]  /*10ef0*/  IMAD R10, R13, c[0x0][0x3dc], R6 ;  /* 0x0000f7000d0a7a24 */ /* 0x000fe200078e0206 */
[----:B------:R-:W-:Y:S02]  /*10f00*/  LEA R56, P0, R32, c[0x0][0x380], 0x1 ;  /* 0x0000e00020387a11 */ /* 0x000fe400078008ff */
[----:B------:R1:W2:Y:S01]  /*10f10*/  LDS.128 R44, [R58+0x1080] ;  /* 0x001080003a2c7984 */ /* 0x0002a20000000c00 */
[----:B------:R-:W-:-:S03]  /*10f20*/  IMAD.IADD R10, R33, 0x1, R10 ;  /* 0x00000001210a7824 */ /* 0x000fc600078e020a */
[----:B------:R1:W3:Y:S02]  /*10f30*/  LDS.128 R40, [R58+0x2080] ;  /* 0x002080003a287984 */ /* 0x0002e40000000c00 */
[----:B------:R-:W-:Y:S02]  /*10f40*/  LEA.HI.X R55, R32, c[0x0][0x384], R10, 0x1, P0 ;  /* 0x0000e10020377a11 */ /* 0x000fe400000f0c0a */
[----:B------:R1:W4:Y:S01]  /*10f50*/  LDS.128 R36, [R58+0x3080] ;  /* 0x003080003a247984 */ /* 0x0003220000000c00 */
[----:B------:R-:W-:-:S03]  /*10f60*/  ISETP.GE.AND P0, PT, R57, R2, PT ;  /* 0x000000023900720c */ /* 0x000fc60003f06270 */
        /* <DEDUP_REMOVED lines=29> */
.L_x_909:
[----:B--2---:R-:W-:Y:S05]  /*11140*/  BSYNC B0 ;  /* 0x0000000000007941 */ /* 0x004fea0003800000 */
.L_x_908:
[----:B-1----:R-:W-:Y:S01]  /*11150*/  IADD3 R3, R57, 0x20, RZ ;  /* 0x0000002039037810 */ /* 0x002fe20007ffe0ff */
[----:B------:R1:W2:Y:S01]  /*11160*/  SHFL.IDX PT, R33, R55, 0x1, 0x181f ;  /* 0x00381f0037217f89 */ /* 0x0002a200000e0000 */
        /* <DEDUP_REMOVED lines=21> */
.L_x_911:
[----:B------:R-:W-:Y:S05]  /*112c0*/  BSYNC B0 ;  /* 0x0000000000007941 */ /* 0x000fea0003800000 */
.L_x_910:
        /* <DEDUP_REMOVED lines=23> */
.L_x_913:
[----:B------:R-:W-:Y:S05]  /*11440*/  BSYNC B0 ;  /* 0x0000000000007941 */ /* 0x000fea0003800000 */
.L_x_912:
        /* <DEDUP_REMOVED lines=24> */
.L_x_906:
        /* <DEDUP_REMOVED lines=18> */
.L_x_914:
        /* <DEDUP_REMOVED lines=42> */
.L_x_916:
[----:B------:R-:W-:Y:S05]  /*11990*/  BSYNC B0 ;  /* 0x0000000000007941 */ /* 0x000fea0003800000 */
.L_x_915:
        /* <DEDUP_REMOVED lines=66> */
.L_x_918:
[----:B------:R-:W-:Y:S05]  /*11dc0*/  BSYNC B0 ;  /* 0x0000000000007941 */ /* 0x000fea0003800000 */
.L_x_917:
        /* <DEDUP_REMOVED lines=21> */
.L_x_920:
[----:B------:R-:W-:Y:S05]  /*11f20*/  BSYNC B0 ;  /* 0x0000000000007941 */ /* 0x000fea0003800000 */
.L_x_919:
        /* <DEDUP_REMOVED lines=21> */
.L_x_922:
[----:B------:R-:W-:Y:S05]  /*12080*/  BSYNC B0 ;  /* 0x0000000000007941 */ /* 0x000fea0003800000 */
.L_x_921:
        /* <DEDUP_REMOVED lines=22> */
.L_x_923:
        /* <DEDUP_REMOVED lines=9> */
.L_x_2581:


//--------------------- .text._ZN7cutlass13device_kernelIN5flash19enable_sm80_to_sm89INS1_16FlashAttnFwdSm80INS1_25CollectiveMainloopFwdSm80ILi8ELi2ELb0EN4cute5tupleIJNS5_1CILi128EEENS7_ILi64EEENS7_ILi192EEEEEELi192ENS_6half_tEfNS_4arch4Sm80ELb0ELb1ELb1ELb1ELb0ELb1ELb1ELb0EEENS1_21CollectiveEpilogueFwdINS6_IJS8_SA_S9_EEENS6_IJNS7_ILi1EEESI_SI_EEESC_SE_Li256ELb1ELb1ELb0ELb0EEENS1_19SingleTileSchedulerILb1ELb0ELb1ELi128EEEEEEEEEvNT_6ParamsE --------------------------
	.section	.text._ZN7cutlass13device_kernelIN5flash19enable_sm80_to_sm89INS1_16FlashAttnFwdSm80INS1_25CollectiveMainloopFwdSm80ILi8ELi2ELb0EN4cute5tupleIJNS5_1CILi128EEENS7_ILi64EEENS7_ILi192EEEEEELi192ENS_6half_tEfNS_4arch4Sm80ELb0ELb1ELb1ELb1ELb0ELb1ELb1ELb0EEENS1_21CollectiveEpilogueFwdINS6_IJS8_SA_S9_EEENS6_IJNS7_ILi1EEESI_SI_EEESC_SE_Li256ELb1ELb1ELb0ELb0EEENS1_19SingleTileSchedulerILb1ELb0ELb1ELi128EEEEEEEEEvNT_6ParamsE,"ax",@progbits
	.sectioninfo	@"SHI_REGISTERS=239"
	.align	128
.text._ZN7cutlass13device_kernelIN5flash19enable_sm80_to_sm89INS1_16FlashAttnFwdSm80INS1_25CollectiveMainloopFwdSm80ILi8ELi2ELb0EN4cute5tupleIJNS5_1CILi128EEENS7_ILi64EEENS7_ILi192EEEEEELi192ENS_6half_tEfNS_4arch4Sm80ELb0ELb1ELb1ELb1ELb0ELb1ELb1ELb0EEENS1_21CollectiveEpilogueFwdINS6_IJS8_SA_S9_EEENS6_IJNS7_ILi1EEESI_SI_EEESC_SE_Li256ELb1ELb1ELb0ELb0EEENS1_19SingleTileSchedulerILb1ELb0ELb1ELi128EEEEEEEEEvNT_6ParamsE:
        .type           _ZN7cutlass13device_kernelIN5flash19enable_sm80_to_sm89INS1_16FlashAttnFwdSm80INS1_25CollectiveMainloopFwdSm80ILi8ELi2ELb0EN4cute5tupleIJNS5_1CILi128EEENS7_ILi64EEENS7_ILi192EEEEEELi192ENS_6half_tEfNS_4arch4Sm80ELb0ELb1ELb1ELb1ELb0ELb1ELb1ELb0EEENS1_21CollectiveEpilogueFwdINS6_IJS8_SA_S9_EEENS6_IJNS7_ILi1EEESI_SI_EEESC_SE_Li256ELb1ELb1ELb0ELb0EEENS1_19SingleTileSchedulerILb1ELb0ELb1ELi128EEEEEEEEEvNT_6ParamsE,@function
        .size           _ZN7cutlass13device_kernelIN5flash19enable_sm80_to_sm89INS1_16FlashAttnFwdSm80INS1_25CollectiveMainloopFwdSm80ILi8ELi2ELb0EN4cute5tupleIJNS5_1CILi128EEENS7_ILi64EEENS7_ILi192EEEEEELi192ENS_6half_tEfNS_4arch4Sm80ELb0ELb1ELb1ELb1ELb0ELb1ELb1ELb0EEENS1_21CollectiveEpilogueFwdINS6_IJS8_SA_S9_EEENS6_IJNS7_ILi1EEESI_SI_EEESC_SE_Li256ELb1ELb1ELb0ELb0EEENS1_19SingleTileSchedulerILb1ELb0ELb1ELi128EEEEEEEEEvNT_6ParamsE,(.L_x_2582 - _ZN7cutlass13device_kernelIN5flash19enable_sm80_to_sm89INS1_16FlashAttnFwdSm80INS1_25CollectiveMainloopFwdSm80ILi8ELi2ELb0EN4cute5tupleIJNS5_1CILi128EEENS7_ILi64EEENS7_ILi192EEEEEELi192ENS_6half_tEfNS_4arch4Sm80ELb0ELb1ELb1ELb1ELb0ELb1ELb1ELb0EEENS1_21CollectiveEpilogueFwdINS6_IJS8_SA_S9_EEENS6_IJNS7_ILi1EEESI_SI_EEESC_SE_Li256ELb1ELb1ELb0ELb0EEENS1_19SingleTileSchedulerILb1ELb0ELb1ELi128EEEEEEEEEvNT_6ParamsE)
        .other          _ZN7cutlass13device_kernelIN5flash19enable_sm80_to_sm89INS1_16FlashAttnFwdSm80INS1_25CollectiveMainloopFwdSm80ILi8ELi2ELb0EN4cute5tupleIJNS5_1CILi128EEENS7_ILi64EEENS7_ILi192EEEEEELi192ENS_6half_tEfNS_4arch4Sm80ELb0ELb1ELb1ELb1ELb0ELb1ELb1ELb0EEENS1_21CollectiveEpilogueFwdINS6_IJS8_SA_S9_EEENS6_IJNS7_ILi1EEESI_SI_EEESC_SE_Li256ELb1ELb1ELb0ELb0EEENS1_19SingleTileSchedulerILb1ELb0ELb1ELi128EEEEEEEEEvNT_6ParamsE,@"STO_CUDA_ENTRY STV_DEFAULT"
_ZN7cutlass13device_kernelIN5flash19enable_sm80_to_sm89INS1_16FlashAttnFwdSm80INS1_25CollectiveMainloopFwdSm80ILi8ELi2ELb0EN4cute5tupleIJNS5_1CILi128EEENS7_ILi64EEENS7_ILi192EEEEEELi192ENS_6half_tEfNS_4arch4Sm80ELb0ELb1ELb1ELb1ELb0ELb1ELb1ELb0EEENS1_21CollectiveEpilogueFwdINS6_IJS8_SA_S9_EEENS6_IJNS7_ILi1EEESI_SI_EEESC_SE_Li256ELb1ELb1ELb0ELb0EEENS1_19SingleTileSchedulerILb1ELb0ELb1ELi128EEEEEEEEEvNT_6ParamsE:
[----:B------:R-:W-:Y:S02]  /*0000*/  MOV R1, c[0x0][0x28] ;  /* 0x00000a0000017a02 */ /* 0x000fe40000000f00 */
[----:B------:R-:W1:Y:S01]  /*0010*/  S2R R84, SR_TID.X ;  /* 0x0000000000547919 */ /* 0x000e620000002100 */
[----:B------:R-:W-:-:S03]  /*0020*/  ULDC.64 UR6, c[0x0][0x118] ;  /* 0x0000460000067ab9 */ /* 0x000fc60000000a00 */
[----:B------:R-:W2:Y:S04]  /*0030*/  S2R R197, SR_CTAID.Z ;  /* 0x0000000000c57919 */ /* 0x000ea80000002700 */
[----:B------:R-:W3:Y:S01]  /*0040*/  S2R R219, SR_CTAID.X ;  /* 0x0000000000db7919 */ /* 0x000ee20000002500 */
[----:B-1----:R-:W-:-:S05]  /*0050*/  SHF.R.U32.HI R4, RZ, 0x5, R84 ;  /* 0x00000005ff047819 */ /* 0x002fca0000011654 */
[----:B------:R-:W1:Y:S02]  /*0060*/  SHFL.IDX PT, R0, R4, RZ, 0x1f ;  /* 0x00001fff04007589 */ /* 0x000e6400000e0000 */
[----:B-1----:R-:W-:Y:S02]  /*0070*/  ISETP.NE.AND P0, PT, R0, RZ, PT ;  /* 0x000000ff0000720c */ /* 0x002fe40003f05270 */
[----:B------:R-:W-:-:S05]  /*0080*/  MOV R0, 0x4 ;  /* 0x0000000400007802 */ /* 0x000fca0000000f00 */
[----:B--2---:R-:W-:-:S06]  /*0090*/  IMAD.WIDE R2, R197, R0, c[0x0][0x568] ;  /* 0x00015a00c5027625 */ /* 0x004fcc00078e0200 */
[----:B------:R-:W-:Y:S05]  /*00a0*/  @!P0 BRA `(.L_x_924) ;  /* 0x0000013000008947 */ /* 0x000fea0003800000 */
[----:B---3--:R-:W-:-:S04]  /*00b0*/  ISETP.NE.U32.AND P0, PT, RZ, c[0x0][0x568], PT ;  /* 0x00015a00ff007a0c */ /* 0x008fc80003f05070 */
[----:B------:R-:W-:-:S13]  /*00c0*/  ISETP.NE.AND.EX P0, PT, RZ, c[0x0][0x56c], PT, P0 ;  /* 0x00015b00ff007a0c */ /* 0x000fda0003f05300 */
[----:B------:R-:W-:Y:S05]  /*00d0*/  @!P0 BRA `(.L_x_925) ;  /* 0x0000002000008947 */ /* 0x000fea0003800000 */
[----:B------:R1:W5:Y:S01]  /*00e0*/  LDG.E R2, [R2.64] ;  /* 0x0000000602027981 */ /* 0x000362000c1e1900 */
[----:B------:R-:W-:Y:S05]  /*00f0*/  BRA `(.L_x_926) ;  /* 0x0000009000007947 */ /* 0x000fea0003800000 */
.L_x_925:
        /* <DEDUP_REMOVED lines=8> */
.L_x_927:
[----:B------:R-:W-:-:S05]  /*0180*/  MOV R2, c[0x0][0x54c] ;  /* 0x0001530000027a02 */ /* 0x000fca0000000f00 */
.L_x_926:
[----:B-----5:R-:W-:Y:S01]  /*0190*/  IMAD R2, R2, c[0x0][0x548], RZ ;  /* 0x0001520002027a24 */ /* 0x020fe200078e02ff */
[----:B------:R-:W-:-:S04]  /*01a0*/  SHF.L.U32 R133, R219, 0x7, RZ ;  /* 0x00000007db857819 */ /* 0x000fc800000006ff */
[----:B------:R-:W-:-:S04]  /*01b0*/  ISETP.GE.AND P0, PT, R133, R2, PT ;  /* 0x000000028500720c */ /* 0x000fc80003f06270 */
[----:B------:R-:W-:Y:S01]  /*01c0*/  SEL R197, R197, 0xffffffff, !P0 ;  /* 0xffffffffc5c57807 */ /* 0x000fe20004000000 */
[----:B------:R-:W-:Y:S05]  /*01d0*/  BRA `(.L_x_928) ;  /* 0x0000012000007947 */ /* 0x000fea0003800000 */
.L_x_924:
[----:B---3--:R-:W-:-:S04]  /*01e0*/  ISETP.NE.U32.AND P0, PT, RZ, c[0x0][0x568], PT ;  /* 0x00015a00ff007a0c */ /* 0x008fc80003f05070 */
[----:B------:R-:W-:-:S13]  /*01f0*/  ISETP.NE.AND.EX P0, PT, RZ, c[0x0][0x56c], PT, P0 ;  /* 0x00015b00ff007a0c */ /* 0x000fda0003f05300 */
[----:B------:R-:W-:Y:S05]  /*0200*/  @!P0 BRA `(.L_x_929) ;  /* 0x0000002000008947 */ /* 0x000fea0003800000 */
[----:B------:R1:W5:Y:S01]  /*0210*/  LDG.E R2, [R2.64] ;  /* 0x0000000602027981 */ /* 0x000362000c1e1900 */
[----:B------:R-:W-:Y:S05]  /*0220*/  BRA `(.L_x_930) ;  /* 0x0000009000007947 */ /* 0x000fea0003800000 */
.L_x_929:
        /* <DEDUP_REMOVED lines=8> */
.L_x_931:
[----:B------:R-:W-:-:S05]  /*02b0*/  MOV R2, c[0x0][0x54c] ;  /* 0x0001530000027a02 */ /* 0x000fca0000000f00 */
.L_x_930:
[----:B-----5:R-:W-:Y:S01]  /*02c0*/  IMAD R2, R2, c[0x0][0x548], RZ ;  /* 0x0001520002027a24 */ /* 0x020fe200078e02ff */
[----:B------:R-:W-:-:S04]  /*02d0*/  SHF.L.U32 R133, R219, 0x7, RZ ;  /* 0x00000007db857819 */ /* 0x000fc800000006ff */
[----:B------:R-:W-:-:S04]  /*02e0*/  ISETP.GE.AND P0, PT, R133, R2, PT ;  /* 0x000000028500720c */ /* 0x000fc80003f06270 */
[----:B------:R-:W-:-:S04]  /*02f0*/  SEL R197, R197, 0xffffffff, !P0 ;  /* 0xffffffffc5c57807 */ /* 0x000fc80004000000 */
.L_x_928:
[----:B------:R-:W-:-:S13]  /*0300*/  ISETP.GE.AND P0, PT, R197, RZ, PT ;  /* 0x000000ffc500720c */ /* 0x000fda0003f06270 */
[----:B------:R-:W-:Y:S05]  /*0310*/  @!P0 EXIT ;  /* 0x000000000000894d */ /* 0x000fea0003800000 */
[----:B------:R-:W-:Y:S01]  /*0320*/  ISETP.NE.U32.AND P0, PT, RZ, c[0x0][0x370], PT ;  /* 0x0000dc00ff007a0c */ /* 0x000fe20003f05070 */
[----:B------:R-:W-:Y:S01]  /*0330*/  IMAD.MOV.U32 R92, RZ, RZ, RZ ;  /* 0x000000ffff5c7224 */ /* 0x000fe200078e00ff */
        /* <DEDUP_REMOVED lines=13> */
[CC--:B------:R-:W-:Y:S01]  /*0410*/  @P2 IMAD.WIDE R12, R197.reuse, R0.reuse, c[0x0][0x370] ;  /* 0x0000dc00c50c2625 */ /* 0x0c0fe200078e0200 */
[----:B------:R-:W-:Y:S02]  /*0420*/  ISETP.NE.AND.EX P4, PT, RZ, c[0x0][0x35c], PT, P4 ;  /* 0x0000d700ff007a0c */ /* 0x000fe40003f85340 */
[----:B------:R-:W-:Y:S01]  /*0430*/  MOV R91, RZ ;  /* 0x000000ff005b7202 */ /* 0x000fe20000000f00 */
        /* <DEDUP_REMOVED lines=8> */
[----:B------:R-:W-:Y:S01]  /*04c0*/  IMAD.MOV.U32 R6, RZ, RZ, c[0x0][0x1d0] ;  /* 0x00007400ff067624 */ /* 0x000fe200078e00ff */
[----:B------:R-:W-:-:S02]  /*04d0*/  MOV R93, c[0x0][0x228] ;  /* 0x00008a00005d7a02 */ /* 0x000fc40000000f00 */
[----:B--2---:R-:W-:Y:S01]  /*04e0*/  SHF.R.S32.HI R86, RZ, 0x1f, R195 ;  /* 0x0000001fff567819 */ /* 0x004fe200000114c3 */
[----:B------:R-:W-:Y:S05]  /*04f0*/  @P0 BRA `(.L_x_932) ;  /* 0x0000004000000947 */ /* 0x000fea0003800000 */
[----:B-1----:R-:W-:Y:S05]  /*0500*/  @!P1 BRA `(.L_x_932) ;  /* 0x0000003000009947 */ /* 0x002fea0003800000 */
[----:B-----5:R-:W2:Y:S04]  /*0510*/  LDG.E R196, [R8.64] ;  /* 0x0000000608c47981 */ /* 0x020ea8000c1e1900 */
[----:B------:R-:W2:Y:S02]  /*0520*/  LDG.E R3, [R8.64+0x4] ;  /* 0x0000040608037981 */ /* 0x000ea4000c1e1900 */
[----:B--2---:R-:W-:Y:S02]  /*0530*/  IADD3 R196, -R196, R3, RZ ;  /* 0x00000003c4c47210 */ /* 0x004fe40007ffe1ff */
.L_x_932:
[----:B-1----:R-:W-:-:S04]  /*0540*/  ISETP.NE.U32.AND P0, PT, RZ, c[0x0][0x368], PT ;  /* 0x0000da00ff007a0c */ /* 0x002fc80003f05070 */
[----:B------:R-:W-:-:S13]  /*0550*/  ISETP.NE.AND.EX P0, PT, RZ, c[0x0][0x36c], PT, P0 ;  /* 0x0000db00ff007a0c */ /* 0x000fda0003f05300 */
[----:B------:R-:W-:Y:S05]  /*0560*/  @!P0 BRA `(.L_x_933) ;  /* 0x0000003000008947 */ /* 0x000fea0003800000 */
[----:B------:R-:W-:-:S06]  /*0570*/  IMAD.WIDE R6, R197, R0, c[0x0][0x368] ;  /* 0x0000da00c5067625 */ /* 0x000fcc00078e0200 */
[----:B------:R1:W5:Y:S01]  /*0580*/  LDG.E R6, [R6.64] ;  /* 0x0000000606067981 */ /* 0x000362000c1e1900 */
[----:B------:R-:W-:Y:S05]  /*0590*/  BRA `(.L_x_934) ;  /* 0x0000004000007947 */ /* 0x000fea0003800000 */
.L_x_933:
[----:B------:R-:W-:Y:S05]  /*05a0*/  @!P5 BRA `(.L_x_934) ;  /* 0x000000300000d947 */ /* 0x000fea0003800000 */
[----:B------:R-:W2:Y:S04]  /*05b0*/  LDG.E R6, [R4.64] ;  /* 0x0000000604067981 */ /* 0x000ea8000c1e1900 */
[----:B------:R-:W2:Y:S02]  /*05c0*/  LDG.E R3, [R4.64+0x4] ;  /* 0x0000040604037981 */ /* 0x000ea4000c1e1900 */
[----:B--2---:R-:W-:Y:S02]  /*05d0*/  IADD3 R6, -R6, R3, RZ ;  /* 0x0000000306067210 */ /* 0x004fe40007ffe1ff */
.L_x_934:
[----:B------:R-:W2:Y:S01]  /*05e0*/  @P4 LDG.E R2, [R10.64] ;  /* 0x000000060a024981 */ /* 0x000ea2000c1e1900 */
[----:B------:R-:W-:-:S03]  /*05f0*/  ISETP.NE.U32.AND P0, PT, RZ, c[0x0][0x378], PT ;  /* 0x0000de00ff007a0c */ /* 0x000fc60003f05070 */
[----:B------:R-:W2:Y:S01]  /*0600*/  @P4 LDG.E R3, [R10.64+0x4] ;  /* 0x000004060a034981 */ /* 0x000ea2000c1e1900 */
[----:B------:R-:W-:Y:S01]  /*0610*/  ISETP.NE.AND.EX P0, PT, RZ, c[0x0][0x37c], PT, P0 ;  /* 0x0000df00ff007a0c */ /* 0x000fe20003f05300 */
[----:B-----5:R-:W-:-:S12]  /*0620*/  IMAD.MOV.U32 R85, RZ, RZ, R6 ;  /* 0x000000ffff557224 */ /* 0x020fd800078e0006 */
[----:B------:R-:W-:-:S05]  /*0630*/  @P0 IMAD.WIDE R8, R197, R0, c[0x0][0x378] ;  /* 0x0000de00c5080625 */ /* 0x000fca00078e0200 */
[----:B------:R3:W5:Y:S01]  /*0640*/  @P0 LDG.E R85, [R8.64] ;  /* 0x0000000608550981 */ /* 0x000762000c1e1900 */
[----:B------:R-:W-:Y:S01]  /*0650*/  IMAD.MOV.U32 R218, RZ, RZ, c[0x0][0x2c4] ;  /* 0x0000b100ffda7624 */ /* 0x000fe200078e00ff */
[----:B------:R-:W-:Y:S01]  /*0660*/  LOP3.LUT R88, R88, 0xfffffffb, RZ, 0xc0, !PT ;  /* 0xfffffffb58587812 */ /* 0x000fe200078ec0ff */
[----:B------:R-:W-:-:S03]  /*0670*/  IMAD.MOV.U32 R194, RZ, RZ, c[0x0][0x32c] ;  /* 0x0000cb00ffc27624 */ /* 0x000fc600078e00ff */
[----:B------:R-:W-:Y:S02]  /*0680*/  ISETP.NE.AND P1, PT, R218, 0x1, PT ;  /* 0x00000001da00780c */ /* 0x000fe40003f25270 */
[----:B------:R-:W-:-:S11]  /*0690*/  ISETP.GE.AND P2, PT, R194, 0x1, PT ;  /* 0x00000001c200780c */ /* 0x000fd60003f46270 */
[----:B------:R-:W-:Y:S02]  /*06a0*/  @P1 IADD3 R4, R133, 0x7f, RZ ;  /* 0x0000007f85041810 */ /* 0x000fe40007ffe0ff */
[----:B------:R-:W-:-:S03]  /*06b0*/  @P2 LOP3.LUT R88, R88, 0x4, RZ, 0xfc, !PT ;  /* 0x0000000458582812 */ /* 0x000fc600078efcff */
[----:B------:R-:W-:-:S04]  /*06c0*/  @P1 IMAD.HI.U32 R4, R4, c[0x0][0x2c8], RZ ;  /* 0x0000b20004041a27 */ /* 0x000fc800078e00ff */
[----:B--2---:R-:W-:Y:S01]  /*06d0*/  @P4 IMAD.IADD R93, R3, 0x1, -R2 ;  /* 0x00000001035d4824 */ /* 0x004fe200078e0a02 */
[----:B------:R-:W-:Y:S01]  /*06e0*/  IADD3 R3, R133, 0x7f, RZ ;  /* 0x0000007f85037810 */ /* 0x000fe20007ffe0ff */
[----:B------:R-:W-:Y:S01]  /*06f0*/  IMAD.IADD R2, R6, 0x1, -R92 ;  /* 0x0000000106027824 */ /* 0x000fe200078e0a5c */
[----:B------:R-:W-:-:S03]  /*0700*/  @P1 SHF.R.U32.HI R3, RZ, c[0x0][0x2cc], R4 ;  /* 0x0000b300ff031a19 */ /* 0x000fc60000011604 */
[----:B------:R-:W-:-:S05]  /*0710*/  IMAD.IADD R193, R2, 0x1, R93 ;  /* 0x0000000102c17824 */ /* 0x000fca00078e025d */
[----:B------:R-:W-:-:S05]  /*0720*/  IADD3 R90, R193, 0x1, -R196 ;  /* 0x00000001c15a7810 */ /* 0x000fca0007ffe8c4 */
[----:B------:R-:W-:-:S05]  /*0730*/  IMAD.IADD R4, R90, 0x1, R3 ;  /* 0x000000015a047824 */ /* 0x000fca00078e0203 */
[----:B------:R-:W-:Y:S01]  /*0740*/  IADD3 R5, R4, c[0x0][0x328], RZ ;  /* 0x0000ca0004057a10 */ /* 0x000fe20007ffe0ff */
[----:B------:R-:W-:Y:S05]  /*0750*/  @!P2 BRA `(.L_x_935) ;  /* 0x000000e00000a947 */ /* 0x000fea0003800000 */
[C---:B---3--:R-:W-:Y:S02]  /*0760*/  ISETP.GT.AND P0, PT, R4.reuse, RZ, PT ;  /* 0x000000ff0400720c */ /* 0x048fe40003f04270 */
        /* <DEDUP_REMOVED lines=8> */
.L_x_936:
[----:B------:R-:W-:-:S13]  /*07f0*/  ISETP.NE.AND P0, PT, R194, 0x1, PT ;  /* 0x00000001c200780c */ /* 0x000fda0003f05270 */
[----:B------:R-:W-:-:S05]  /*0800*/  @P0 IMAD.HI.U32 R4, R3, c[0x0][0x330], RZ ;  /* 0x0000cc0003040a27 */ /* 0x000fca00078e00ff */
[----:B------:R-:W-:-:S05]  /*0810*/  @P0 SHF.R.U32.HI R3, RZ, c[0x0][0x334], R4 ;  /* 0x0000cd00ff030a19 */ /* 0x000fca0000011604 */
.L_x_937:
[----:B------:R-:W-:-:S05]  /*0820*/  IMAD R4, R3, R194, c[0x0][0x32c] ;  /* 0x0000cb0003047624 */ /* 0x000fca00078e02c2 */
[----:B------:R-:W-:Y:S02]  /*0830*/  IMNMX R5, R5, R4, PT ;  /* 0x0000000405057217 */ /* 0x000fe40003800200 */
.L_x_935:
[----:B-1-3--:R-:W-:Y:S01]  /*0840*/  @P1 IMAD.HI.U32 R7, R133, c[0x0][0x2c8], RZ ;  /* 0x0000b20085071a27 */ /* 0x00afe200078e00ff */
[----:B------:R-:W-:-:S03]  /*0850*/  IADD3 R4, R193, 0x3f, RZ ;  /* 0x0000003fc1047810 */ /* 0x000fc60007ffe0ff */
[----:B------:R-:W-:Y:S01]  /*0860*/  IMAD.MOV.U32 R9, RZ, RZ, R133 ;  /* 0x000000ffff097224 */ /* 0x000fe200078e0085 */
[----:B------:R-:W-:Y:S01]  /*0870*/  SHF.R.S32.HI R3, RZ, 0x1f, R4 ;  /* 0x0000001fff037819 */ /* 0x000fe20000011404 */
[----:B------:R-:W-:Y:S01]  /*0880*/  IMAD.IADD R132, R193, 0x1, -R196 ;  /* 0x00000001c1847824 */ /* 0x000fe200078e0ac4 */
[----:B------:R-:W-:Y:S02]  /*0890*/  @P1 SHF.R.U32.HI R9, RZ, c[0x0][0x2cc], R7 ;  /* 0x0000b300ff091a19 */ /* 0x000fe40000011607 */
[----:B------:R-:W-:-:S03]  /*08a0*/  LEA.HI R3, R3, R4, RZ, 0x6 ;  /* 0x0000000403037211 */ /* 0x000fc600078f30ff */
[----:B------:R-:W-:Y:S01]  /*08b0*/  IMAD.IADD R4, R132, 0x1, R9 ;  /* 0x0000000184047824 */ /* 0x000fe200078e0209 */
[----:B------:R-:W-:-:S04]  /*08c0*/  SHF.R.S32.HI R89, RZ, 0x6, R3 ;  /* 0x00000006ff597819 */ /* 0x000fc80000011403 */
[----:B------:R-:W-:Y:S01]  /*08d0*/  IADD3 R8, R4, -c[0x0][0x324], RZ ;  /* 0x8000c90004087a10 */ /* 0x000fe20007ffe0ff */
        /* <DEDUP_REMOVED lines=9> */
.L_x_939:
[----:B------:R-:W-:-:S13]  /*0970*/  ISETP.NE.AND P0, PT, R194, 0x1, PT ;  /* 0x00000001c200780c */ /* 0x000fda0003f05270 */
[----:B------:R-:W-:-:S05]  /*0980*/  @P0 IMAD.HI.U32 R3, R4, c[0x0][0x330], RZ ;  /* 0x0000cc0004030a27 */ /* 0x000fca00078e00ff */
[----:B------:R-:W-:-:S05]  /*0990*/  @P0 SHF.R.U32.HI R4, RZ, c[0x0][0x334], R3 ;  /* 0x0000cd00ff040a19 */ /* 0x000fca0000011603 */
.L_x_940:
[----:B------:R-:W-:-:S05]  /*09a0*/  IMAD R3, R4, c[0x0][0x32c], RZ ;  /* 0x0000cb0004037a24 */ /* 0x000fca00078e02ff */
[----:B------:R-:W-:Y:S02]  /*09b0*/  IMNMX R8, R8, R3, !PT ;  /* 0x0000000308087217 */ /* 0x000fe40007800200 */
.L_x_938:
[----:B------:R-:W-:Y:S02]  /*09c0*/  IADD3 R5, R5, 0x3f, RZ ;  /* 0x0000003f05057810 */ /* 0x000fe40007ffe0ff */
[----:B------:R-:W-:Y:S02]  /*09d0*/  SHF.R.S32.HI R3, RZ, 0x1f, R8 ;  /* 0x0000001fff037819 */ /* 0x000fe40000011408 */
[----:B------:R-:W-:Y:S02]  /*09e0*/  SHF.R.S32.HI R4, RZ, 0x1f, R5 ;  /* 0x0000001fff047819 */ /* 0x000fe40000011405 */
[----:B------:R-:W-:Y:S02]  /*09f0*/  LEA.HI R3, R3, R8, RZ, 0x6 ;  /* 0x0000000803037211 */ /* 0x000fe400078f30ff */
[----:B------:R-:W-:Y:S02]  /*0a00*/  LEA.HI R4, R4, R5, RZ, 0x6 ;  /* 0x0000000504047211 */ /* 0x000fe400078f30ff */
[----:B------:R-:W-:-:S02]  /*0a10*/  SHF.R.S32.HI R3, RZ, 0x6, R3 ;  /* 0x00000006ff037819 */ /* 0x000fc40000011403 */
[----:B------:R-:W-:Y:S02]  /*0a20*/  SHF.R.S32.HI R4, RZ, 0x6, R4 ;  /* 0x00000006ff047819 */ /* 0x000fe40000011404 */
[----:B------:R-:W-:Y:S02]  /*0a30*/  IMNMX R3, RZ, R3, !PT ;  /* 0x00000003ff037217 */ /* 0x000fe40007800200 */
[----:B------:R-:W-:-:S03]  /*0a40*/  IMNMX R5, R4, R89, PT ;  /* 0x0000005904057217 */ /* 0x000fc60003800200 */
[--C-:B------:R-:W-:Y:S02]  /*0a50*/  IMAD R3, R3, 0x40, -R2.reuse ;  /* 0x0000004003037824 */ /* 0x100fe400078e0a02 */
[----:B------:R-:W-:-:S03]  /*0a60*/  IMAD R2, R5, 0x40, -R2 ;  /* 0x0000004005027824 */ /* 0x000fc600078e0a02 */
[----:B------:R-:W-:Y:S02]  /*0a70*/  IMNMX R11, RZ, R3, !PT ;  /* 0x00000003ff0b7217 */ /* 0x000fe40007800200 */
[----:B------:R-:W-:-:S04]  /*0a80*/  IMNMX R2, R2, R93, PT ;  /* 0x0000005d02027217 */ /* 0x000fc80003800200 */
[----:B------:R-:W-:Y:S02]  /*0a90*/  ISETP.GT.AND P0, PT, R2, R11, PT ;  /* 0x0000000b0200720c */ /* 0x000fe40003f04270 */
[----:B------:R-:W-:-:S11]  /*0aa0*/  SHF.R.U32.HI R11, RZ, 0x6, R11 ;  /* 0x00000006ff0b7819 */ /* 0x000fd6000001160b */
[----:B------:R-:W-:Y:S01]  /*0ab0*/  @P0 IADD3 R3, R2, 0x3f, RZ ;  /* 0x0000003f02030810 */ /* 0x000fe20007ffe0ff */
[----:B------:R-:W-:-:S03]  /*0ac0*/  IMAD.MOV.U32 R2, RZ, RZ, R11 ;  /* 0x000000ffff027224 */ /* 0x000fc600078e000b */
[----:B------:R-:W-:-:S04]  /*0ad0*/  @P0 SHF.R.S32.HI R4, RZ, 0x1f, R3 ;  /* 0x0000001fff040819 */ /* 0x000fc80000011403 */
[----:B------:R-:W-:-:S04]  /*0ae0*/  @P0 LEA.HI R4, R4, R3, RZ, 0x6 ;  /* 0x0000000304040211 */ /* 0x000fc800078f30ff */
[----:B------:R-:W-:-:S04]  /*0af0*/  @P0 SHF.R.S32.HI R2, RZ, 0x6, R4 ;  /* 0x00000006ff020819 */ /* 0x000fc80000011404 */
[----:B------:R-:W-:-:S13]  /*0b00*/  ISETP.GT.AND P0, PT, R2, R11, PT ;  /* 0x0000000b0200720c */ /* 0x000fda0003f04270 */
[----:B------:R-:W-:Y:S05]  /*0b10*/  @!P0 BRA `(.L_x_941) ;  /* 0x0000561000008947 */ /* 0x000fea0003800000 */
[----:B------:R-:W-:-:S04]  /*0b20*/  ISETP.NE.U32.AND P3, PT, RZ, c[0x0][0x340], PT ;  /* 0x0000d000ff007a0c */ /* 0x000fc80003f65070 */
[----:B------:R-:W-:-:S13]  /*0b30*/  ISETP.NE.AND.EX P3, PT, RZ, c[0x0][0x344], PT, P3 ;  /* 0x0000d100ff007a0c */ /* 0x000fda0003f65330 */
[----:B------:R-:W-:-:S05]  /*0b40*/  @P3 IMAD.WIDE R14, R197, R0, c[0x0][0x340] ;  /* 0x0000d000c50e3625 */ /* 0x000fca00078e0200 */
[----:B------:R1:W2:Y:S01]  /*0b50*/  @P3 LDG.E R10, [R14.64] ;  /* 0x000000060e0a3981 */ /* 0x0002a2000c1e1900 */
[----:B------:R-:W-:Y:S01]  /*0b60*/  SHF.R.S32.HI R5, RZ, 0x1f, R84 ;  /* 0x0000001fff057819 */ /* 0x000fe20000011454 */
[----:B------:R-:W-:Y:S01]  /*0b70*/  IMAD.MOV.U32 R94, RZ, RZ, c[0x0][0x238] ;  /* 0x00008e00ff5e7624 */ /* 0x000fe200078e00ff */
[----:B------:R-:W-:Y:S01]  /*0b80*/  SHF.R.S32.HI R3, RZ, 0x1f, R23 ;  /* 0x0000001fff037819 */ /* 0x000fe20000011417 */
[----:B------:R-:W-:Y:S01]  /*0b90*/  IMAD.MOV.U32 R131, RZ, RZ, 0x6 ;  /* 0x00000006ff837424 */ /* 0x000fe200078e00ff */
[----:B------:R-:W-:Y:S01]  /*0ba0*/  LEA.HI R7, R5, R84, RZ, 0x3 ;  /* 0x0000005405077211 */ /* 0x000fe200078f18ff */
[----:B------:R-:W-:Y:S01]  /*0bb0*/  IMAD.MOV.U32 R0, RZ, RZ, c[0x0][0x258] ;  /* 0x00009600ff007624 */ /* 0x000fe200078e00ff */
[----:B------:R-:W-:Y:S01]  /*0bc0*/  IADD3 R18, R2, -0x1, RZ ;  /* 0xffffffff02127810 */ /* 0x000fe20007ffe0ff */
[----:B------:R-:W-:Y:S01]  /*0bd0*/  IMAD R148, R86, c[0x0][0x240], RZ ;  /* 0x0000900056947a24 */ /* 0x000fe200078e02ff */
[----:B------:R-:W-:Y:S01]  /*0be0*/  SHF.R.S32.HI R12, RZ, 0x3, R7 ;  /* 0x00000003ff0c7819 */ /* 0x000fe20000011407 */
[----:B------:R-:W-:Y:S01]  /*0bf0*/  IMAD.SHL.U32 R97, R94, 0x40, RZ ;  /* 0x000000405e617824 */ /* 0x000fe200078e00ff */
[----:B------:R-:W-:Y:S01]  /*0c00*/  LOP3.LUT R7, R7, 0x1ffffff8, RZ, 0xc0, !PT ;  /* 0x1ffffff807077812 */ /* 0x000fe200078ec0ff */
[----:B------:R-:W-:Y:S01]  /*0c10*/  IMAD.SHL.U32 R98, R0, 0x40, RZ ;  /* 0x0000004000627824 */ /* 0x000fe200078e00ff */
[----:B------:R-:W-:Y:S01]  /*0c20*/  IADD3 R23, P0, R12, R23, RZ ;  /* 0x000000170c177210 */ /* 0x000fe20007f1e0ff */
[----:B------:R-:W-:Y:S01]  /*0c30*/  IMAD R148, R195, c[0x0][0x244], R148 ;  /* 0x00009100c3947a24 */ /* 0x000fe200078e0294 */
[----:B------:R-:W-:Y:S01]  /*0c40*/  SHF.L.U64.HI R95, R94, R131, c[0x0][0x23c] ;  /* 0x00008f005e5f7619 */ /* 0x000fe20000010283 */
[----:B------:R-:W-:Y:S01]  /*0c50*/  IMAD.IADD R8, R84, 0x1, -R7 ;  /* 0x0000000154087824 */ /* 0x000fe200078e0a07 */
[----:B------:R-:W-:Y:S01]  /*0c60*/  LEA.HI.X.SX32 R16, R12, R3, 0x1, P0 ;  /* 0x000000030c107211 */ /* 0x000fe200000f0eff */
[----:B------:R-:W-:Y:S01]  /*0c70*/  IMAD.IADD R13, R93, 0x1, -R12 ;  /* 0x000000015d0d7824 */ /* 0x000fe200078e0a0c */
[----:B------:R-:W-:Y:S01]  /*0c80*/  SHF.L.U64.HI R96, R0, R131, c[0x0][0x25c] ;  /* 0x0000970000607619 */ /* 0x000fe20000010283 */
[----:B------:R-:W-:Y:S01]  /*0c90*/  IMAD.SHL.U32 R8, R8, 0x8, RZ ;  /* 0x0000000808087824 */ /* 0x000fe200078e00ff */
[----:B------:R-:W-:Y:S01]  /*0ca0*/  SHF.R.S32.HI R7, RZ, 0x1f, R18 ;  /* 0x0000001fff077819 */ /* 0x000fe20000011412 */
[C---:B------:R-:W-:Y:S01]  /*0cb0*/  IMAD R20, R16.reuse, c[0x0][0x238], RZ ;  /* 0x00008e0010147a24 */ /* 0x040fe200078e02ff */
[----:B------:R-:W-:Y:S01]  /*0cc0*/  SHF.R.S32.HI R4, RZ, 0x1f, R197 ;  /* 0x0000001fff047819 */ /* 0x000fe200000114c5 */
[----:B------:R-:W-:Y:S01]  /*0cd0*/  IMAD R16, R16, c[0x0][0x258], RZ ;  /* 0x0000960010107a24 */ /* 0x000fe200078e02ff */
[----:B------:R-:W-:Y:S01]  /*0ce0*/  SHF.R.S32.HI R9, RZ, 0x1f, R8 ;  /* 0x0000001fff097819 */ /* 0x000fe20000011408 */
[----:B------:R-:W-:Y:S01]  /*0cf0*/  IMAD R20, R23, c[0x0][0x23c], R20 ;  /* 0x00008f0017147a24 */ /* 0x000fe200078e0214 */
[----:B------:R-:W-:Y:S01]  /*0d00*/  SEL R151, R4, RZ, !P4 ;  /* 0x000000ff04977207 */ /* 0x000fe20006000000 */
[----:B------:R-:W-:Y:S01]  /*0d10*/  IMAD R3, R96, R18, RZ ;  /* 0x0000001260037224 */ /* 0x000fe200078e02ff */
[----:B------:R-:W-:Y:S01]  /*0d20*/  SEL R146, R197, RZ, !P4 ;  /* 0x000000ffc5927207 */ /* 0x000fe20006000000 */
[----:B-1----:R-:W-:Y:S01]  /*0d30*/  IMAD.WIDE.U32 R14, R23, c[0x0][0x238], R8 ;  /* 0x00008e00170e7a25 */ /* 0x002fe200078e0008 */
[----:B------:R-:W-:-:S03]  /*0d40*/  ULDC.U8 UR4, c[0x0][0x298] ;  /* 0x0000a60000047ab9 */ /* 0x000fc60000000000 */
[----:B------:R-:W-:Y:S02]  /*0d50*/  IMAD.IADD R21, R15, 0x1, R20 ;  /* 0x000000010f157824 */ /* 0x000fe400078e0214 */
[----:B------:R-:W-:Y:S02]  /*0d60*/  IMAD.MOV.U32 R20, RZ, RZ, R14 ;  /* 0x000000ffff147224 */ /* 0x000fe400078e000e */
[----:B------:R-:W-:Y:S02]  /*0d70*/  IMAD R14, R95, R18, RZ ;  /* 0x000000125f0e7224 */ /* 0x000fe400078e02ff */
[C---:B------:R-:W-:Y:S02]  /*0d80*/  IMAD R16, R23.reuse, c[0x0][0x25c], R16 ;  /* 0x0000970017107a24 */ /* 0x040fe400078e0210 */
[----:B------:R-:W-:-:S04]  /*0d90*/  IMAD.WIDE.U32 R22, R23, c[0x0][0x258], R8 ;  /* 0x0000960017167a25 */ /* 0x000fc800078e0008 */
[----:B------:R-:W-:-:S04]  /*0da0*/  IMAD.WIDE.U32 R20, R195, c[0x0][0x240], R20 ;  /* 0x00009000c3147a25 */ /* 0x000fc800078e0014 */
[C---:B------:R-:W-:Y:S02]  /*0db0*/  IMAD R9, R7.reuse, R97, R14 ;  /* 0x0000006107097224 */ /* 0x040fe400078e020e */
[----:B------:R-:W-:Y:S02]  /*0dc0*/  IMAD R7, R7, R98, R3 ;  /* 0x0000006207077224 */ /* 0x000fe400078e0203 */
[----:B------:R-:W-:Y:S02]  /*0dd0*/  IMAD.SHL.U32 R3, R12, 0x40, RZ ;  /* 0x000000400c037824 */ /* 0x000fe400078e00ff */
[----:B------:R-:W-:Y:S02]  /*0de0*/  IMAD.IADD R149, R21, 0x1, R148 ;  /* 0x0000000115957824 */ /* 0x000fe400078e0294 */
[----:B------:R-:W-:Y:S01]  /*0df0*/  IMAD.MOV.U32 R148, RZ, RZ, R20 ;  /* 0x000000ffff947224 */ /* 0x000fe200078e0014 */
[----:B------:R-:W-:Y:S01]  /*0e00*/  LOP3.LUT R3, R3, 0x1c0, RZ, 0xc0, !PT ;  /* 0x000001c003037812 */ /* 0x000fe200078ec0ff */
[----:B------:R-:W-:-:S02]  /*0e10*/  IMAD R153, R151, c[0x0][0x248], RZ ;  /* 0x0000920097997a24 */ /* 0x000fc400078e02ff */
[----:B------:R-:W-:Y:S02]  /*0e20*/  IMAD R14, R86, c[0x0][0x260], RZ ;  /* 0x00009800560e7a24 */ /* 0x000fe400078e02ff */
[----:B------:R-:W-:Y:S02]  /*0e30*/  IMAD.IADD R17, R23, 0x1, R16 ;  /* 0x0000000117117824 */ /* 0x000fe400078e0210 */
[----:B------:R-:W-:Y:S02]  /*0e40*/  IMAD.MOV.U32 R16, RZ, RZ, R22 ;  /* 0x000000ffff107224 */ /* 0x000fe400078e0016 */
[----:B------:R-:W-:Y:S02]  /*0e50*/  IMAD R12, R18, -0x40, R13 ;  /* 0xffffffc0120c7824 */ /* 0x000fe400078e020d */
[C---:B------:R-:W-:Y:S02]  /*0e60*/  IMAD R153, R146.reuse, c[0x0][0x24c], R153 ;  /* 0x0000930092997a24 */ /* 0x040fe400078e0299 */
[----:B------:R-:W-:Y:S01]  /*0e70*/  IMAD.WIDE.U32 R148, R146, c[0x0][0x248], R148 ;  /* 0x0000920092947a25 */ /* 0x000fe200078e0094 */
[----:B------:R-:W-:-:S02]  /*0e80*/  ISETP.GE.AND P1, PT, R12, 0x21, PT ;  /* 0x000000210c00780c */ /* 0x000fc40003f26270 */
[----:B------:R-:W-:Y:S01]  /*0e90*/  ISETP.GE.AND P2, PT, R12, 0x1, PT ;  /* 0x000000010c00780c */ /* 0x000fe20003f46270 */
[----:B------:R-:W-:Y:S01]  /*0ea0*/  IMAD R15, R195, c[0x0][0x264], R14 ;  /* 0x00009900c30f7a24 */ /* 0x000fe200078e020e */
[----:B------:R-:W-:Y:S01]  /*0eb0*/  LOP3.LUT R14, R3, 0x38, R8, 0xf8, !PT ;  /* 0x00000038030e7812 */ /* 0x000fe200078ef808 */
[----:B------:R-:W-:Y:S01]  /*0ec0*/  IMAD.WIDE.U32 R16, R195, c[0x0][0x260], R16 ;  /* 0x00009800c3107a25 */ /* 0x000fe200078e0010 */
[----:B------:R-:W-:-:S03]  /*0ed0*/  SHF.R.U32.HI R3, RZ, 0x3, R3 ;  /* 0x00000003ff037819 */ /* 0x000fc60000011603 */
[----:B------:R-:W-:Y:S01]  /*0ee0*/  IMAD.IADD R153, R149, 0x1, R153 ;  /* 0x0000000195997824 */ /* 0x000fe200078e0299 */
[----:B------:R-:W-:Y:S01]  /*0ef0*/  LOP3.LUT R3, R14, R3, RZ, 0x3c, !PT ;  /* 0x000000030e037212 */ /* 0x000fe200078e3cff */
[----:B------:R-:W-:Y:S02]  /*0f00*/  IMAD.MOV.U32 R152, RZ, RZ, R148 ;  /* 0x000000ffff987224 */ /* 0x000fe400078e0094 */
[----:B------:R-:W-:Y:S02]  /*0f10*/  IMAD.MOV.U32 R14, RZ, RZ, R16 ;  /* 0x000000ffff0e7224 */ /* 0x000fe400078e0010 */
[----:B------:R-:W-:-:S04]  /*0f20*/  IMAD.WIDE.U32 R12, R18, R97, R152 ;  /* 0x00000061120c7225 */ /* 0x000fc800078e0098 */
[----:B------:R-:W-:Y:S01]  /*0f30*/  IMAD R151, R151, c[0x0][0x268], RZ ;  /* 0x00009a0097977a24 */ /* 0x000fe200078e02ff */
[----:B------:R-:W-:Y:S01]  /*0f40*/  @P2 LEA R22, P0, R12, c[0x0][0x220], 0x1 ;  /* 0x000088000c162a11 */ /* 0x000fe200078008ff */
[----:B------:R-:W-:Y:S02]  /*0f50*/  IMAD.IADD R13, R13, 0x1, R9 ;  /* 0x000000010d0d7824 */ /* 0x000fe400078e0209 */
[----:B------:R-:W-:Y:S02]  /*0f60*/  IMAD.IADD R15, R17, 0x1, R15 ;  /* 0x00000001110f7824 */ /* 0x000fe400078e020f */
[----:B------:R-:W-:Y:S01]  /*0f70*/  IMAD.SHL.U32 R99, R94, 0x20, RZ ;  /* 0x000000205e637824 */ /* 0x000fe200078e00ff */
[----:B------:R-:W-:Y:S01]  /*0f80*/  @P2 LEA.HI.X R23, R12, c[0x0][0x224], R13, 0x1, P0 ;  /* 0x000089000c172a11 */ /* 0x000fe200000f0c0d */
[----:B------:R-:W-:Y:S02]  /*0f90*/  IMAD.MOV.U32 R9, RZ, RZ, 0x5 ;  /* 0x00000005ff097424 */ /* 0x000fe400078e00ff */
[----:B------:R-:W-:-:S02]  /*0fa0*/  IMAD R151, R146, c[0x0][0x26c], R151 ;  /* 0x00009b0092977a24 */ /* 0x000fc400078e0297 */
[----:B------:R-:W-:Y:S01]  /*0fb0*/  IMAD.WIDE.U32 R146, R146, c[0x0][0x268], R14 ;  /* 0x00009a0092927a25 */ /* 0x000fe200078e000e */
[----:B------:R-:W-:Y:S02]  /*0fc0*/  @P1 IADD3 R15, P4, R99, R12, RZ ;  /* 0x0000000c630f1210 */ /* 0x000fe40007f9e0ff */
[-C--:B------:R-:W-:Y:S01]  /*0fd0*/  SHF.L.U64.HI R94, R94, R9.reuse, c[0x0][0x23c] ;  /* 0x00008f005e5e7619 */ /* 0x080fe20000010209 */
[----:B------:R-:W-:Y:S01]  /*0fe0*/  IMAD.IADD R151, R147, 0x1, R151 ;  /* 0x0000000193977824 */ /* 0x000fe200078e0297 */
[----:B------:R-:W-:Y:S01]  /*0ff0*/  IADD3 R14, R8, 0x40, RZ ;  /* 0x00000040080e7810 */ /* 0x000fe20007ffe0ff */
[----:B------:R-:W-:Y:S01]  /*1000*/  IMAD.MOV.U32 R150, RZ, RZ, R146 ;  /* 0x000000ffff967224 */ /* 0x000fe200078e0092 */
[----:B------:R-:W-:Y:S01]  /*1010*/  @P1 LEA R20, P0, R15, c[0x0][0x220], 0x1 ;  /* 0x000088000f141a11 */ /* 0x000fe200078008ff */
[C---:B------:R-:W-:Y:S01]  /*1020*/  IMAD.SHL.U32 R105, R0.reuse, 0x20, RZ ;  /* 0x0000002000697824 */ /* 0x040fe200078e00ff */
[----:B------:R-:W-:Y:S01]  /*1030*/  SHF.L.U64.HI R104, R0, R9, c[0x0][0x25c] ;  /* 0x0000970000687619 */ /* 0x000fe20000010209 */
[----:B------:R-:W-:-:S02]  /*1040*/  IMAD.IADD R156, R91, 0x1, R6 ;  /* 0x000000015b9c7824 */ /* 0x000fc400078e0206 */
[----:B------:R-:W-:Y:S02]  /*1050*/  IMAD.MOV.U32 R102, RZ, RZ, 0x1 ;  /* 0x00000001ff667424 */ /* 0x000fe400078e00ff */
[----:B------:R-:W-:Y:S02]  /*1060*/  IMAD R154, R86, c[0x0][0x1e8], RZ ;  /* 0x00007a00569a7a24 */ /* 0x000fe400078e02ff */
[----:B------:R-:W-:Y:S02]  /*1070*/  IMAD.MOV.U32 R69, RZ, RZ, 0x1 ;  /* 0x00000001ff457424 */ /* 0x000fe400078e00ff */
[----:B------:R-:W-:Y:S02]  /*1080*/  IMAD R154, R195, c[0x0][0x1ec], R154 ;  /* 0x00007b00c39a7a24 */ /* 0x000fe400078e029a */
[----:B------:R-:W-:Y:S02]  /*1090*/  IMAD.MOV.U32 R51, RZ, RZ, RZ ;  /* 0x000000ffff337224 */ /* 0x000fe400078e00ff */
[--C-:B--2---:R-:W-:Y:S01]  /*10a0*/  @P3 IMAD.MOV.U32 R16, RZ, RZ, R10.reuse ;  /* 0x000000ffff103224 */ /* 0x104fe200078e000a */
[----:B------:R-:W-:Y:S01]  /*10b0*/  @P3 SHF.R.S32.HI R17, RZ, 0x1f, R10 ;  /* 0x0000001fff113819 */ /* 0x000fe2000001140a */
[----:B------:R-:W-:Y:S01]  /*10c0*/  @!P3 IMAD.MOV.U32 R16, RZ, RZ, R197 ;  /* 0x000000ffff10b224 */ /* 0x000fe200078e00c5 */
[----:B------:R-:W-:Y:S01]  /*10d0*/  IADD3 R10, R8, 0x80, RZ ;  /* 0x00000080080a7810 */ /* 0x000fe20007ffe0ff */
[----:B------:R-:W-:-:S03]  /*10e0*/  @!P3 IMAD.MOV.U32 R17, RZ, RZ, R4 ;  /* 0x000000ffff11b224 */ /* 0x000fc600078e0004 */
[----:B------:R-:W-:Y:S02]  /*10f0*/  SEL R168, R16, RZ, !P5 ;  /* 0x000000ff10a87207 */ /* 0x000fe40006800000 */
[----:B------:R-:W-:Y:S02]  /*1100*/  LEA.HI R16, R5, R84, RZ, 0x6 ;  /* 0x0000005405107211 */ /* 0x000fe400078f30ff */
[----:B------:R-:W-:Y:S02]  /*1110*/  ISETP.GE.AND P3, PT, R10, c[0x0][0x1d4], PT ;  /* 0x000075000a007a0c */ /* 0x000fe40003f66270 */
[----:B------:R-:W-:Y:S01]  /*1120*/  SEL R4, R17, RZ, !P5 ;  /* 0x000000ff11047207 */ /* 0x000fe20006800000 */
[----:B------:R-:W-:Y:S01]  /*1130*/  IMAD.SHL.U32 R10, R16, 0x8, RZ ;  /* 0x00000008100a7824 */ /* 0x000fe200078e00ff */
[----:B------:R-:W-:Y:S01]  /*1140*/  ISETP.GE.AND P5, PT, R8, c[0x0][0x1d4], PT ;  /* 0x0000750008007a0c */ /* 0x000fe20003fa6270 */
[----:B------:R-:W-:Y:S01]  /*1150*/  @P1 IMAD.X R8, R94, 0x1, R13, P4 ;  /* 0x000000015e081824 */ /* 0x000fe200020e060d */
[----:B------:R-:W-:Y:S01]  /*1160*/  ISETP.GE.AND P4, PT, R14, c[0x0][0x1d4], PT ;  /* 0x000075000e007a0c */ /* 0x000fe20003f86270 */
[----:B------:R-:W-:Y:S01]  /*1170*/  IMAD.WIDE.U32 R12, R18, R98, R150 ;  /* 0x00000062120c7225 */ /* 0x000fe200078e0096 */
[----:B------:R-:W-:-:S02]  /*1180*/  LOP3.LUT R10, R3, 0xfffffe00, R10, 0xf8, !PT ;  /* 0xfffffe00030a7812 */ /* 0x000fc400078ef80a */
[----:B------:R-:W-:Y:S01]  /*1190*/  @P1 LEA.HI.X R21, R15, c[0x0][0x224], R8, 0x1, P0 ;  /* 0x000089000f151a11 */ /* 0x000fe200000f0c08 */
[----:B------:R-:W-:Y:S01]  /*11a0*/  IMAD.IADD R7, R13, 0x1, R7 ;  /* 0x000000010d077824 */ /* 0x000fe200078e0207 */
[----:B------:R-:W-:Y:S01]  /*11b0*/  @P2 LEA R16, P0, R12, c[0x0][0x250], 0x1 ;  /* 0x000094000c102a11 */ /* 0x000fe200078008ff */
[C---:B------:R-:W-:Y:S01]  /*11c0*/  @P2 IMAD.SHL.U32 R15, R10.reuse, 0x2, RZ ;  /* 0x000000020a0f2824 */ /* 0x040fe200078e00ff */
[----:B------:R-:W-:Y:S01]  /*11d0*/  SHF.R.S32.HI R3, RZ, 0x1f, R156 ;  /* 0x0000001fff037819 */ /* 0x000fe2000001149c */
[----:B------:R-:W-:Y:S01]  /*11e0*/  @P1 IMAD.SHL.U32 R13, R10, 0x2, RZ ;  /* 0x000000020a0d1824 */ /* 0x000fe200078e00ff */
[----:B------:R-:W-:Y:S01]  /*11f0*/  @P2 LEA.HI.X R17, R12, c[0x0][0x254], R7, 0x1, P0 ;  /* 0x000095000c112a11 */ /* 0x000fe200000f0c07 */
[----:B------:R-:W-:Y:S01]  /*1200*/  @P2 IMAD.SHL.U32 R9, R10, 0x2, RZ ;  /* 0x000000020a092824 */ /* 0x000fe200078e00ff */
[----:B------:R-:W-:Y:S01]  /*1210*/  @!PT LDS RZ, [RZ] ;  /* 0x00000000fffff984 */ /* 0x000fe20000000800 */
[----:B------:R-:W-:Y:S01]  /*1220*/  @!PT LDS RZ, [RZ] ;  /* 0x00000000fffff984 */ /* 0x000fe20000000800 */
[----:B------:R-:W-:Y:S01]  /*1230*/  @!PT LDS RZ, [RZ] ;  /* 0x00000000fffff984 */ /* 0x000fe20000000800 */
[----:B------:R1:W-:Y:S01]  /*1240*/  @P2 LDGSTS.E.BYPASS.LTC128B.128 [R15+0xc100], [R22.64], !P5 ;  /* 0x0c100000160f2fae */ /* 0x0003e2000e901d46 */
[----:B------:R-:W-:Y:S01]  /*1250*/  ISETP.GT.AND P0, PT, R18, R11, PT ;  /* 0x0000000b1200720c */ /* 0x000fe20003f04270 */
[C---:B------:R-:W-:Y:S01]  /*1260*/  IMAD R103, R4.reuse, c[0x0][0x1f0], RZ ;  /* 0x00007c0004677a24 */ /* 0x040fe200078e02ff */
[----:B------:R-:W-:Y:S01]  /*1270*/  LEA.HI R8, R5, R84, RZ, 0x2 ;  /* 0x0000005405087211 */ /* 0x000fe200078f10ff */
[----:B------:R1:W-:Y:S01]  /*1280*/  @P2 LDGSTS.E.BYPASS.LTC128B.128 [R15+0xe100], [R22.64+0x80], !P4 ;  /* 0x0e100080160f2fae */ /* 0x0003e2000e101d46 */
[----:B------:R-:W-:-:S02]  /*1290*/  IMAD R121, R4, c[0x0][0x218], RZ ;  /* 0x0000860004797a24 */ /* 0x000fc400078e02ff */
[----:B------:R-:W-:Y:S01]  /*12a0*/  SHF.R.S32.HI R111, RZ, 0x2, R8 ;  /* 0x00000002ff6f7819 */ /* 0x000fe20000011408 */
[----:B------:R1:W-:Y:S01]  /*12b0*/  @P2 LDGSTS.E.BYPASS.LTC128B.128 [R15+0x10100], [R22.64+0x100], !P3 ;  /* 0x10100100160f2fae */ /* 0x0003e2000d901d46 */
[C---:B------:R-:W-:Y:S02]  /*12c0*/  IMAD R103, R168.reuse, c[0x0][0x1f4], R103 ;  /* 0x00007d00a8677a24 */ /* 0x040fe400078e0267 */
[----:B------:R-:W-:Y:S01]  /*12d0*/  IMAD R121, R168, c[0x0][0x21c], R121 ;  /* 0x00008700a8797a24 */ /* 0x000fe200078e0279 */
[----:B------:R2:W-:Y:S01]  /*12e0*/  @P1 LDGSTS.E.BYPASS.LTC128B.128 [R13+0xd100], [R20.64], !P5 ;  /* 0x0d100000140d1fae */ /* 0x0005e2000e901d46 */
[----:B------:R-:W-:Y:S01]  /*12f0*/  IMAD.WIDE.U32 R158, R111, c[0x0][0x1e0], RZ ;  /* 0x000078006f9e7a25 */ /* 0x000fe200078e00ff */
[----:B------:R-:W-:Y:S02]  /*1300*/  @P0 IADD3 R2, R2, -0x2, RZ ;  /* 0xfffffffe02020810 */ /* 0x000fe40007ffe0ff */
[----:B------:R2:W-:Y:S02]  /*1310*/  @P1 LDGSTS.E.BYPASS.LTC128B.128 [R13+0xf100], [R20.64+0x80], !P4 ;  /* 0x0f100080140d1fae */ /* 0x0005e4000e101d46 */
[----:B------:R-:W-:Y:S01]  /*1320*/  @P0 SHF.R.S32.HI R6, RZ, 0x1f, R2 ;  /* 0x0000001fff060819 */ /* 0x000fe20000011402 */
[----:B------:R-:W-:Y:S01]  /*1330*/  @P0 IMAD R0, R95, R2, RZ ;  /* 0x000000025f000224 */ /* 0x000fe200078e02ff */
[----:B------:R2:W-:Y:S03]  /*1340*/  @P1 LDGSTS.E.BYPASS.LTC128B.128 [R13+0x11100], [R20.64+0x100], !P3 ;  /* 0x11100100140d1fae */ /* 0x0005e6000d901d46 */
[----:B------:R-:W-:Y:S01]  /*1350*/  @P0 IMAD R0, R6, R97, R0 ;  /* 0x0000006106000224 */ /* 0x000fe200078e0200 */
[----:B------:R-:W0:Y:S04]  /*1360*/  LDGDEPBAR ;  /* 0x00000000000079af */ /* 0x000e280000000000 */
[----:B------:R-:W-:Y:S01]  /*1370*/  BAR.SYNC.DEFER_BLOCKING 0x0 ;  /* 0x0000000000007b1d */ /* 0x000fe20000010000 */
[----:B-1----:R-:W-:-:S04]  /*1380*/  IMAD.WIDE.U32 R14, R156, c[0x0][0x1e0], RZ ;  /* 0x000078009c0e7a25 */ /* 0x002fc800078e00ff */
[----:B--2---:R-:W-:-:S04]  /*1390*/  @P0 IMAD.WIDE.U32 R20, R2, R97, R152 ;  /* 0x0000006102140225 */ /* 0x004fc800078e0098 */
[----:B------:R-:W-:Y:S01]  /*13a0*/  @P1 IMAD.SHL.U32 R2, R10, 0x2, RZ ;  /* 0x000000020a021824 */ /* 0x000fe200078e00ff */
[----:B------:R-:W-:Y:S01]  /*13b0*/  @!PT LDS RZ, [RZ] ;  /* 0x00000000fffff984 */ /* 0x000fe20000000800 */
[----:B------:R-:W-:Y:S01]  /*13c0*/  @!PT LDS RZ, [RZ] ;  /* 0x00000000fffff984 */ /* 0x000fe20000000800 */
[----:B------:R-:W-:Y:S01]  /*13d0*/  @!PT LDS RZ, [RZ] ;  /* 0x00000000fffff984 */ /* 0x000fe20000000800 */
[----:B------:R1:W-:Y:S01]  /*13e0*/  @P2 LDGSTS.E.BYPASS.LTC128B.128 [R9+0x100], [R16.64], !P5 ;  /* 0x0010000010092fae */ /* 0x0003e2000e901d46 */
[----:B------:R-:W-:Y:S02]  /*13f0*/  IMAD R13, R3, c[0x0][0x1e0], RZ ;  /* 0x00007800030d7a24 */ /* 0x000fe400078e02ff */
[----:B------:R-:W-:Y:S01]  /*1400*/  @P0 IMAD.IADD R0, R21, 0x1, R0 ;  /* 0x0000000115000824 */ /* 0x000fe200078e0200 */
[----:B------:R1:W-:Y:S01]  /*1410*/  @P2 LDGSTS.E.BYPASS.LTC128B.128 [R9+0x2100], [R16.64+0x80], !P4 ;  /* 0x0210008010092fae */ /* 0x0003e2000e101d46 */
[----:B------:R-:W-:-:S03]  /*1420*/  IMAD R24, R156, c[0x0][0x1e4], R13 ;  /* 0x000079009c187a24 */ /* 0x000fc600078e020d */
[----:B------:R1:W-:Y:S01]  /*1430*/  @P2 LDGSTS.E.BYPASS.LTC128B.128 [R9+0x4100], [R16.64+0x100], !P3 ;  /* 0x0410010010092fae */ /* 0x0003e2000d901d46 */
[----:B------:R-:W-:Y:S01]  /*1440*/  @P1 IADD3 R12, P2, R105, R12, RZ ;  /* 0x0000000c690c1210 */ /* 0x000fe20007f5e0ff */
[----:B------:R-:W-:Y:S02]  /*1450*/  IMAD.IADD R25, R15, 0x1, R24 ;  /* 0x000000010f197824 */ /* 0x000fe400078e0218 */
[----:B------:R-:W-:Y:S02]  /*1460*/  IMAD.MOV.U32 R24, RZ, RZ, R14 ;  /* 0x000000ffff187224 */ /* 0x000fe400078e000e */
[----:B------:R-:W-:Y:S01]  /*1470*/  @P1 IMAD.X R7, R104, 0x1, R7, P2 ;  /* 0x0000000168071824 */ /* 0x000fe200010e0607 */
[----:B------:R-:W-:Y:S01]  /*1480*/  @P1 LEA R6, P2, R12, c[0x0][0x250], 0x1 ;  /* 0x000094000c061a11 */ /* 0x000fe200078408ff */
[----:B------:R-:W-:-:S03]  /*1490*/  IMAD.WIDE.U32 R24, R195, c[0x0][0x1e8], R24 ;  /* 0x00007a00c3187a25 */ /* 0x000fc600078e0018 */
[----:B------:R-:W-:Y:S01]  /*14a0*/  @P1 LEA.HI.X R7, R12, c[0x0][0x254], R7, 0x1, P2 ;  /* 0x000095000c071a11 */ /* 0x000fe200010f0c07 */
[----:B------:R-:W-:Y:S01]  /*14b0*/  IMAD.IADD R155, R25, 0x1, R154 ;  /* 0x00000001199b7824 */ /* 0x000fe200078e029a */
[C---:B------:R-:W-:Y:S01]  /*14c0*/  @P0 LEA R12, P2, R20.reuse, c[0x0][0x220], 0x1 ;  /* 0x00008800140c0a11 */ /* 0x040fe200078408ff */
[----:B------:R-:W-:Y:S02]  /*14d0*/  IMAD.MOV.U32 R154, RZ, RZ, R24 ;  /* 0x000000ffff9a7224 */ /* 0x000fe400078e0018 */
[----:B------:R2:W-:Y:S01]  /*14e0*/  @P1 LDGSTS.E.BYPASS.LTC128B.128 [R2+0x1100], [R6.64], !P5 ;  /* 0x0110000006021fae */ /* 0x0005e2000e901d46 */
[----:B------:R-:W-:Y:S01]  /*14f0*/  @P0 LEA.HI.X R13, R20, c[0x0][0x224], R0, 0x1, P2 ;  /* 0x00008900140d0a11 */ /* 0x000fe200010f0c00 */
[----:B------:R-:W-:Y:S02]  /*1500*/  IMAD R24, R86, c[0x0][0x210], RZ ;  /* 0x0000840056187a24 */ /* 0x000fe400078e02ff */
[----:B------:R2:W-:Y:S01]  /*1510*/  @P1 LDGSTS.E.BYPASS.LTC128B.128 [R2+0x3100], [R6.64+0x80], !P4 ;  /* 0x0310008006021fae */ /* 0x0005e2000e101d46 */
[----:B------:R-:W-:-:S03]  /*1520*/  IMAD.WIDE.U32 R154, R168, c[0x0][0x1f0], R154 ;  /* 0x00007c00a89a7a25 */ /* 0x000fc600078e009a */
[----:B------:R2:W-:Y:S01]  /*1530*/  @P1 LDGSTS.E.BYPASS.LTC128B.128 [R2+0x5100], [R6.64+0x100], !P3 ;  /* 0x0510010006021fae */ /* 0x0005e2000d901d46 */
[----:B------:R-:W-:Y:S01]  /*1540*/  ISETP.LE.AND P1, PT, R102, c[0x0][0x27c], PT ;  /* 0x00009f0066007a0c */ /* 0x000fe20003f23270 */
[----:B------:R-:W-:Y:S01]  /*1550*/  IMAD R24, R195, c[0x0][0x214], R24 ;  /* 0x00008500c3187a24 */ /* 0x000fe200078e0218 */
[----:B-1----:R-:W-:Y:S01]  /*1560*/  LOP3.LUT R9, R8, 0xfffffffc, RZ, 0xc0, !PT ;  /* 0xfffffffc08097812 */ /* 0x002fe200078ec0ff */
[----:B------:R-:W0:Y:S01]  /*1570*/  LDGDEPBAR ;  /* 0x00000000000079af */ /* 0x000e220000000000 */
[----:B------:R-:W-:Y:S01]  /*1580*/  P2R R0, PR, RZ, 0x2 ;  /* 0x00000002ff007803 */ /* 0x000fe20000000000 */
[----:B------:R-:W-:Y:S01]  /*1590*/  @P0 IMAD.SHL.U32 R0, R10, 0x2, RZ ;  /* 0x000000020a000824 */ /* 0x000fe200078e00ff */
[----:B------:R-:W-:Y:S01]  /*15a0*/  @P0 LEA R14, P1, R99, R12, 0x1 ;  /* 0x0000000c630e0211 */ /* 0x000fe200078208ff */
[----:B------:R-:W-:Y:S01]  /*15b0*/  IMAD.IADD R20, R84, 0x1, -R9 ;  /* 0x0000000154147824 */ /* 0x000fe200078e0a09 */
[----:B------:R-:W-:Y:S01]  /*15c0*/  SHF.R.S32.HI R8, RZ, 0x1f, R8 ;  /* 0x0000001fff087819 */ /* 0x000fe20000011408 */
[----:B------:R-:W-:Y:S01]  /*15d0*/  IMAD.IADD R103, R155, 0x1, R103 ;  /* 0x000000019b677824 */ /* 0x000fe200078e0267 */
[----:B------:R-:W-:Y:S01]  /*15e0*/  @P0 LEA.HI.X R15, R99, R13, R94, 0x1, P1 ;  /* 0x0000000d630f0211 */ /* 0x000fe200008f0c5e */
[C---:B------:R-:W-:Y:S01]  /*15f0*/  IMAD.SHL.U32 R22, R20.reuse, 0x8, RZ ;  /* 0x0000000814167824 */ /* 0x040fe200078e00ff */
[----:B------:R1:W-:Y:S01]  /*1600*/  @P0 LDGSTS.E.BYPASS.LTC128B.128 [R0+0x12100], [R12.64], !P5 ;  /* 0x121000000c000fae */ /* 0x0003e2000e901d46 */
[----:B------:R-:W-:Y:S01]  /*1610*/  IMAD.SHL.U32 R20, R20, 0x4, RZ ;  /* 0x0000000414147824 */ /* 0x000fe200078e00ff */
[----:B------:R-:W-:-:S02]  /*1620*/  LEA.HI R8, R8, R111, RZ, 0x3 ;  /* 0x0000006f08087211 */ /* 0x000fc400078f18ff */
[----:B------:R1:W-:Y:S01]  /*1630*/  @P0 LDGSTS.E.BYPASS.LTC128B.128 [R0+0x14100], [R12.64+0x80], !P4 ;  /* 0x141000800c000fae */ /* 0x0003e2000e101d46 */
[--C-:B------:R-:W-:Y:S02]  /*1640*/  SHF.R.S32.HI R23, RZ, 0x1f, R22.reuse ;  /* 0x0000001fff177819 */ /* 0x100fe40000011416 */
[C---:B------:R-:W-:Y:S01]  /*1650*/  IADD3 R19, R20.reuse, 0x20, RZ ;  /* 0x0000002014137810 */ /* 0x040fe20007ffe0ff */
[----:B------:R1:W-:Y:S01]  /*1660*/  @P0 LDGSTS.E.BYPASS.LTC128B.128 [R0+0x16100], [R12.64+0x100], !P3 ;  /* 0x161001000c000fae */ /* 0x0003e2000d901d46 */
[----:B------:R-:W-:Y:S01]  /*1670*/  IADD3 R17, R20, 0x40, RZ ;  /* 0x0000004014117810 */ /* 0x000fe20007ffe0ff */
[C---:B------:R-:W-:Y:S01]  /*1680*/  IMAD.WIDE.U32 R166, R111.reuse, c[0x0][0x290], R22 ;  /* 0x0000a4006fa67a25 */ /* 0x040fe200078e0016 */
[----:B------:R-:W-:Y:S01]  /*1690*/  LOP3.LUT R8, R8, 0xfffffff8, RZ, 0xc0, !PT ;  /* 0xfffffff808087812 */ /* 0x000fe200078ec0ff */
[----:B------:R3:W-:Y:S01]  /*16a0*/  @P0 LDGSTS.E.BYPASS.LTC128B.128 [R0+0x13100], [R14.64], !P5 ;  /* 0x131000000e000fae */ /* 0x0007e2000e901d46 */
[----:B------:R-:W-:Y:S01]  /*16b0*/  SHF.R.S32.HI R21, RZ, 0x1f, R20 ;  /* 0x0000001fff157819 */ /* 0x000fe20000011414 */
[----:B--2---:R-:W-:Y:S01]  /*16c0*/  IMAD.MOV.U32 R2, RZ, RZ, c[0x0][0x27c] ;  /* 0x00009f00ff027624 */ /* 0x004fe200078e00ff */
[----:B------:R-:W-:Y:S01]  /*16d0*/  SHF.R.S32.HI R6, RZ, 0x1f, R111 ;  /* 0x0000001fff067819 */ /* 0x000fe2000001146f */
[----:B------:R3:W-:Y:S01]  /*16e0*/  @P0 LDGSTS.E.BYPASS.LTC128B.128 [R0+0x15100], [R14.64+0x80], !P4 ;  /* 0x151000800e000fae */ /* 0x0007e2000e101d46 */
[----:B------:R-:W-:Y:S01]  /*16f0*/  IMAD.IADD R16, R20, 0x1, R17 ;  /* 0x0000000114107824 */ /* 0x000fe200078e0211 */
[----:B------:R-:W-:Y:S01]  /*1700*/  IADD3 R142, R22, 0x60, RZ ;  /* 0x00000060168e7810 */ /* 0x000fe20007ffe0ff */
[----:B------:R-:W-:Y:S01]  /*1710*/  IMAD.SHL.U32 R2, R2, 0x2, RZ ;  /* 0x0000000202027824 */ /* 0x000fe200078e00ff */
[----:B------:R3:W-:Y:S01]  /*1720*/  @P0 LDGSTS.E.BYPASS.LTC128B.128 [R0+0x17100], [R14.64+0x100], !P3 ;  /* 0x171001000e000fae */ /* 0x0007e2000d901d46 */
[----:B------:R-:W-:Y:S01]  /*1730*/  ISETP.GE.AND P0, PT, R22, c[0x0][0x27c], PT ;  /* 0x00009f0016007a0c */ /* 0x000fe20003f06270 */
[----:B------:R-:W-:Y:S01]  /*1740*/  IMAD R162, R6, c[0x0][0x290], RZ ;  /* 0x0000a40006a27a24 */ /* 0x000fe200078e02ff */
[----:B------:R-:W-:Y:S01]  /*1750*/  IADD3 R141, R22, 0x80, RZ ;  /* 0x00000080168d7810 */ /* 0x000fe20007ffe0ff */
[----:B------:R-:W-:Y:S01]  /*1760*/  IMAD R160, R6, c[0x0][0x280], RZ ;  /* 0x0000a00006a07a24 */ /* 0x000fe200078e02ff */
[----:B------:R-:W-:Y:S01]  /*1770*/  IADD3 R7, -R2, c[0x0][0x1d4], RZ ;  /* 0x0000750002077a10 */ /* 0x000fe20007ffe1ff */
[C---:B------:R-:W-:Y:S01]  /*1780*/  IMAD.IADD R8, R111.reuse, 0x1, -R8 ;  /* 0x000000016f087824 */ /* 0x040fe200078e0a08 */
[----:B------:R-:W-:Y:S01]  /*1790*/  SEL R9, RZ, c[0x0][0x27c], !P0 ;  /* 0x00009f00ff097a07 */ /* 0x000fe20004000000 */
[----:B------:R-:W0:Y:S01]  /*17a0*/  LDGDEPBAR ;  /* 0x00000000000079af */ /* 0x000e220000000000 */
[C---:B------:R-:W-:Y:S01]  /*17b0*/  IMAD R162, R111.reuse, c[0x0][0x294], R162 ;  /* 0x0000a5006fa27a24 */ /* 0x040fe200078e02a2 */
[----:B------:R-:W-:Y:S01]  /*17c0*/  IADD3 R140, R22, 0xa0, RZ ;  /* 0x000000a0168c7810 */ /* 0x000fe20007ffe0ff */
[C---:B------:R-:W-:Y:S01]  /*17d0*/  IMAD R160, R111.reuse, c[0x0][0x284], R160 ;  /* 0x0000a1006fa07a24 */ /* 0x040fe200078e02a0 */
[----:B------:R-:W-:Y:S01]  /*17e0*/  LOP3.LUT P6, RZ, R8, 0x4, RZ, 0xc0, !PT ;  /* 0x0000000408ff7812 */ /* 0x000fe200078cc0ff */
[----:B------:R-:W-:Y:S01]  /*17f0*/  IMAD.IADD R9, R22, 0x1, R9 ;  /* 0x0000000116097824 */ /* 0x000fe200078e0209 */
[----:B-1----:R-:W-:Y:S01]  /*1800*/  SEL R13, R2, R7, !P0 ;  /* 0x00000007020d7207 */ /* 0x002fe20004000000 */
[----:B------:R-:W-:Y:S01]  /*1810*/  IMAD.SHL.U32 R8, R8, 0x40, RZ ;  /* 0x0000004008087824 */ /* 0x000fe200078e00ff */
[----:B------:R-:W-:Y:S01]  /*1820*/  ISETP.GE.AND P0, PT, R16, c[0x0][0x27c], PT ;  /* 0x00009f0010007a0c */ /* 0x000fe20003f06270 */
[----:B------:R-:W-:Y:S01]  /*1830*/  IMAD.WIDE.U32 R164, R111, c[0x0][0x280], R22 ;  /* 0x0000a0006fa47a25 */ /* 0x000fe200078e0016 */
[----:B------:R-:W-:-:S02]  /*1840*/  SHF.R.S32.HI R110, RZ, 0x1f, R9 ;  /* 0x0000001fff6e7819 */ /* 0x000fc40000011409 */
[----:B------:R-:W-:Y:S01]  /*1850*/  LOP3.LUT R8, R8, 0x1c0, RZ, 0xc0, !PT ;  /* 0x000001c008087812 */ /* 0x000fe200078ec0ff */
[C-C-:B------:R-:W-:Y:S01]  /*1860*/  IMAD.WIDE.U32 R30, R111.reuse, c[0x0][0x290], R20.reuse ;  /* 0x0000a4006f1e7a25 */ /* 0x140fe200078e0014 */
[CC--:B------:R-:W-:Y:S02]  /*1870*/  LEA.HI R139, R110.reuse, R9.reuse, RZ, 0x3 ;  /* 0x000000096e8b7211 */ /* 0x0c0fe400078f18ff */
[----:B------:R-:W-:Y:S01]  /*1880*/  LEA.HI R110, R110, R9, RZ, 0x6 ;  /* 0x000000096e6e7211 */ /* 0x000fe200078f30ff */
[----:B------:R-:W-:Y:S01]  /*1890*/  IMAD.WIDE.U32 R28, R111, c[0x0][0x280], R20 ;  /* 0x0000a0006f1c7a25 */ /* 0x000fe200078e0014 */
[----:B---3--:R-:W-:-:S03]  /*18a0*/  SHF.R.S32.HI R0, RZ, 0x1f, R13 ;  /* 0x0000001fff007819 */ /* 0x008fc6000001140d */
[----:B------:R-:W-:Y:S01]  /*18b0*/  IMAD.IADD R15, R20, 0x1, R19 ;  /* 0x00000001140f7824 */ /* 0x000fe200078e0213 */
[----:B------:R-:W-:Y:S01]  /*18c0*/  LEA.HI R0, R0, R13, RZ, 0x4 ;  /* 0x0000000d00007211 */ /* 0x000fe200078f20ff */
[----:B------:R-:W-:Y:S01]  /*18d0*/  IMAD.SHL.U32 R110, R110, 0x40, RZ ;  /* 0x000000406e6e7824 */ /* 0x000fe200078e00ff */
[----:B------:R-:W-:Y:S01]  /*18e0*/  IADD3 R13, R20, 0x50, RZ ;  /* 0x00000050140d7810 */ /* 0x000fe20007ffe0ff */
[----:B------:R-:W-:Y:S01]  /*18f0*/  IMAD.WIDE.U32 R26, R195, c[0x0][0x210], R22 ;  /* 0x00008400c31a7a25 */ /* 0x000fe200078e0016 */
[----:B------:R-:W-:Y:S02]  /*1900*/  ISETP.GE.AND P1, PT, R15, c[0x0][0x27c], PT ;  /* 0x00009f000f007a0c */ /* 0x000fe40003f26270 */
[----:B------:R-:W-:Y:S01]  /*1910*/  SHF.R.S32.HI R0, RZ, 0x4, R0 ;  /* 0x00000004ff007819 */ /* 0x000fe20000011400 */
[----:B------:R-:W-:Y:S01]  /*1920*/  IMAD.IADD R167, R167, 0x1, R162 ;  /* 0x00000001a7a77824 */ /* 0x000fe200078e02a2 */
[CC--:B------:R-:W-:Y:S01]  /*1930*/  SEL R12, R2.reuse, R7.reuse, !P1 ;  /* 0x00000007020c7207 */ /* 0x0c0fe20004800000 */
[----:B------:R-:W-:Y:S01]  /*1940*/  IMAD.IADD R165, R165, 0x1, R160 ;  /* 0x00000001a5a57824 */ /* 0x000fe200078e02a0 */
[----:B------:R-:W-:Y:S01]  /*1950*/  SEL R7, R2, R7, !P0 ;  /* 0x0000000702077207 */ /* 0x000fe20004000000 */
[----:B------:R-:W-:Y:S01]  /*1960*/  IMAD.IADD R163, R162, 0x1, R31 ;  /* 0x00000001a2a37824 */ /* 0x000fe200078e021f */
[----:B------:R-:W-:Y:S01]  /*1970*/  SEL R2, RZ, c[0x0][0x27c], !P1 ;  /* 0x00009f00ff027a07 */ /* 0x000fe20004800000 */
[----:B------:R-:W-:Y:S01]  /*1980*/  IMAD.IADD R161, R160, 0x1, R29 ;  /* 0x00000001a0a17824 */ /* 0x000fe200078e021d */
[----:B------:R-:W-:Y:S01]  /*1990*/  IADD3 R156, P1, R156, R111, RZ ;  /* 0x0000006f9c9c7210 */ /* 0x000fe20007f3e0ff */
[----:B------:R-:W-:Y:S01]  /*19a0*/  IMAD.IADD R25, R27, 0x1, R24 ;  /* 0x000000011b197824 */ /* 0x000fe200078e0218 */
[----:B------:R-:W-:Y:S01]  /*19b0*/  SHF.R.S32.HI R112, RZ, 0x1f, R7 ;  /* 0x0000001fff707819 */ /* 0x000fe20000011407 */
[----:B------:R-:W-:Y:S01]  /*19c0*/  IMAD.MOV.U32 R162, RZ, RZ, R30 ;  /* 0x000000ffffa27224 */ /* 0x000fe200078e001e */
[----:B------:R-:W-:Y:S01]  /*19d0*/  SHF.R.S32.HI R113, RZ, 0x1f, R12 ;  /* 0x0000001fff717819 */ /* 0x000fe2000001140c */
[----:B------:R-:W-:Y:S01]  /*19e0*/  IMAD.X R157, R3, 0x1, R6, P1 ;  /* 0x00000001039d7824 */ /* 0x000fe200008e0606 */
[----:B------:R-:W-:Y:S01]  /*19f0*/  LEA.HI R112, R112, R7, RZ, 0x4 ;  /* 0x0000000770707211 */ /* 0x000fe200078f20ff */
[----:B------:R-:W-:Y:S01]  /*1a00*/  IMAD R6, R6, c[0x0][0x1e0], RZ ;  /* 0x0000780006067a24 */ /* 0x000fe200078e02ff */
[----:B------:R-:W-:Y:S01]  /*1a10*/  LEA.HI R113, R113, R12, RZ, 0x4 ;  /* 0x0000000c71717211 */ /* 0x000fe200078f20ff */
[----:B------:R-:W-:Y:S01]  /*1a20*/  IMAD.IADD R7, R2, 0x1, R15 ;  /* 0x0000000102077824 */ /* 0x000fe200078e020f */
[----:B------:R-:W-:Y:S01]  /*1a30*/  LEA.HI R2, R5, R84, RZ, 0x5 ;  /* 0x0000005405027211 */ /* 0x000fe200078f28ff */
[----:B------:R-:W-:Y:S01]  /*1a40*/  IMAD R3, R111, c[0x0][0x1e4], R6 ;  /* 0x000079006f037a24 */ /* 0x000fe200078e0206 */
[----:B------:R-:W-:Y:S01]  /*1a50*/  LOP3.LUT R12, R8, 0x38, R139, 0xf8, !PT ;  /* 0x00000038080c7812 */ /* 0x000fe200078ef88b */
[----:B------:R-:W-:Y:S01]  /*1a60*/  IMAD.MOV.U32 R160, RZ, RZ, R28 ;  /* 0x000000ffffa07224 */ /* 0x000fe200078e001c */
[----:B------:R-:W-:Y:S01]  /*1a70*/  SHF.R.S32.HI R6, RZ, 0x1f, R7 ;  /* 0x0000001fff067819 */ /* 0x000fe20000011407 */
[----:B------:R-:W-:Y:S01]  /*1a80*/  IMAD.IADD R106, R159, 0x1, R3 ;  /* 0x000000019f6a7824 */ /* 0x000fe200078e0203 */
[----:B------:R-:W-:Y:S01]  /*1a90*/  SEL R3, RZ, c[0x0][0x27c], !P0 ;  /* 0x00009f00ff037a07 */ /* 0x000fe20004000000 */
[----:B------:R-:W-:Y:S01]  /*1aa0*/  IMAD.SHL.U32 R2, R2, 0x10, RZ ;  /* 0x0000001002027824 */ /* 0x000fe200078e00ff */
[CC--:B------:R-:W-:Y:S01]  /*1ab0*/  LEA.HI R138, R6.reuse, R7.reuse, RZ, 0x3 ;  /* 0x00000007068a7211 */ /* 0x0c0fe200078f18ff */
[----:B------:R-:W-:Y:S01]  /*1ac0*/  IMAD.MOV.U32 R24, RZ, RZ, R26 ;  /* 0x000000ffff187224 */ /* 0x000fe200078e001a */
[----:B------:R-:W-:Y:S01]  /*1ad0*/  LEA.HI R6, R6, R7, RZ, 0x6 ;  /* 0x0000000706067211 */ /* 0x000fe200078f30ff */
[----:B------:R-:W-:Y:S01]  /*1ae0*/  IMAD.IADD R3, R3, 0x1, R16 ;  /* 0x0000000103037824 */ /* 0x000fe200078e0210 */
[----:B------:R-:W-:Y:S01]  /*1af0*/  LOP3.LUT R14, R8, 0x38, R138, 0xf8, !PT ;  /* 0x00000038080e7812 */ /* 0x000fe200078ef88a */
[----:B-----5:R-:W-:Y:S01]  /*1b00*/  IMAD.WIDE.U32 R166, R85, c[0x0][0x290], R166 ;  /* 0x0000a40055a67a25 */ /* 0x020fe200078e00a6 */
[----:B------:R-:W-:-:S02]  /*1b10*/  SHF.R.S32.HI R113, RZ, 0x4, R113 ;  /* 0x00000004ff717819 */ /* 0x000fc40000011471 */
[----:B------:R-:W-:Y:S01]  /*1b20*/  SHF.R.S32.HI R108, RZ, 0x1f, R3 ;  /* 0x0000001fff6c7819 */ /* 0x000fe20000011403 */
[----:B------:R-:W-:Y:S01]  /*1b30*/  IMAD.SHL.U32 R6, R6, 0x40, RZ ;  /* 0x0000004006067824 */ /* 0x000fe200078e00ff */
[----:B------:R-:W-:Y:S01]  /*1b40*/  SHF.R.S32.HI R112, RZ, 0x4, R112 ;  /* 0x00000004ff707819 */ /* 0x000fe20000011470 */
[----:B------:R-:W-:Y:S01]  /*1b50*/  IMAD.WIDE.U32 R168, R168, c[0x0][0x218], R24 ;  /* 0x00008600a8a87a25 */ /* 0x000fe200078e0018 */
[CC--:B------:R-:W-:Y:S02]  /*1b60*/  LEA.HI R137, R108.reuse, R3.reuse, RZ, 0x3 ;  /* 0x000000036c897211 */ /* 0x0c0fe400078f18ff */
[----:B------:R-:W-:Y:S01]  /*1b70*/  LEA.HI R108, R108, R3, RZ, 0x6 ;  /* 0x000000036c6c7211 */ /* 0x000fe200078f30ff */
[C---:B------:R-:W-:Y:S01]  /*1b80*/  IMAD.WIDE.U32 R162, R85.reuse, c[0x0][0x290], R162 ;  /* 0x0000a40055a27a25 */ /* 0x040fe200078e00a2 */
[----:B------:R-:W-:Y:S02]  /*1b90*/  SHF.R.U32.HI R3, RZ, 0x3, R8 ;  /* 0x00000003ff037819 */ /* 0x000fe40000011608 */
[----:B------:R-:W-:Y:S01]  /*1ba0*/  LOP3.LUT R2, R2, 0xfffffe00, RZ, 0xc0, !PT ;  /* 0xfffffe0002027812 */ /* 0x000fe200078ec0ff */
[----:B------:R-:W-:Y:S01]  /*1bb0*/  IMAD.SHL.U32 R108, R108, 0x40, RZ ;  /* 0x000000406c6c7824 */ /* 0x000fe200078e00ff */
[----:B------:R-:W-:Y:S01]  /*1bc0*/  LOP3.LUT R7, R12, R3, RZ, 0x3c, !PT ;  /* 0x000000030c077212 */ /* 0x000fe200078e3cff */
[----:B------:R-:W-:Y:S01]  /*1bd0*/  IMAD.WIDE.U32 R164, R85, c[0x0][0x280], R164 ;  /* 0x0000a00055a47a25 */ /* 0x000fe200078e00a4 */
[----:B------:R-:W-:-:S02]  /*1be0*/  LOP3.LUT R12, R8, 0x38, R137, 0xf8, !PT ;  /* 0x00000038080c7812 */ /* 0x000fc400078ef889 */
[----:B------:R-:W-:Y:S01]  /*1bf0*/  LOP3.LUT R6, R6, 0xfffff000, RZ, 0xc0, !PT ;  /* 0xfffff00006067812 */ /* 0x000fe200078ec0ff */
[----:B------:R-:W-:Y:S01]  /*1c00*/  IMAD.WIDE.U32 R160, R85, c[0x0][0x280], R160 ;  /* 0x0000a00055a07a25 */ /* 0x000fe200078e00a0 */
[-C--:B------:R-:W-:Y:S02]  /*1c10*/  LOP3.LUT R109, R14, R3.reuse, RZ, 0x3c, !PT ;  /* 0x000000030e6d7212 */ /* 0x080fe400078e3cff */
[----:B------:R-:W-:Y:S01]  /*1c20*/  LOP3.LUT R108, R108, 0xfffff000, RZ, 0xc0, !PT ;  /* 0xfffff0006c6c7812 */ /* 0x000fe200078ec0ff */
[----:B------:R-:W-:Y:S01]  /*1c30*/  IMAD.IADD R121, R169, 0x1, R121 ;  /* 0x00000001a9797824 */ /* 0x000fe200078e0279 */
[----:B------:R-:W-:Y:S02]  /*1c40*/  LOP3.LUT R5, R12, R3, RZ, 0x3c, !PT ;  /* 0x000000030c057212 */ /* 0x000fe400078e3cff */
[----:B------:R-:W-:Y:S02]  /*1c50*/  LEA.HI.SX32 R107, R139, R0, 0x1d ;  /* 0x000000008b6b7211 */ /* 0x000fe400078feaff */
[----:B------:R-:W-:-:S02]  /*1c60*/  LEA.HI.SX32 R113, R138, R113, 0x1d ;  /* 0x000000718a717211 */ /* 0x000fc400078feaff */
[----:B------:R-:W-:Y:S02]  /*1c70*/  LEA.HI.SX32 R112, R137, R112, 0x1d ;  /* 0x0000007089707211 */ /* 0x000fe400078feaff */
[--C-:B------:R-:W-:Y:S02]  /*1c80*/  IADD3 R109, R109, R6, R2.reuse ;  /* 0x000000066d6d7210 */ /* 0x100fe40007ffe002 */
[----:B------:R-:W-:Y:S02]  /*1c90*/  IADD3 R108, R5, R108, R2 ;  /* 0x0000006c056c7210 */ /* 0x000fe40007ffe002 */
[----:B------:R-:W-:Y:S02]  /*1ca0*/  SHF.R.S32.HI R6, RZ, 0x1f, R107 ;  /* 0x0000001fff067819 */ /* 0x000fe4000001146b */
[----:B------:R-:W-:Y:S02]  /*1cb0*/  SHF.R.S32.HI R114, RZ, 0x1f, R113 ;  /* 0x0000001fff727819 */ /* 0x000fe40000011471 */
[----:B------:R-:W-:-:S02]  /*1cc0*/  SHF.R.S32.HI R5, RZ, 0x1f, R112 ;  /* 0x0000001fff057819 */ /* 0x000fc40000011470 */
        /* <DEDUP_REMOVED lines=8> */
[----:B------:R-:W-:Y:S01]  /*1d50*/  LOP3.LUT R14, R8, 0x38, R107, 0xf8, !PT ;  /* 0x00000038080e7812 */ /* 0x000fe200078ef86b */
[----:B------:R-:W-:Y:S01]  /*1d60*/  IMAD.SHL.U32 R114, R114, 0x200, RZ ;  /* 0x0000020072727824 */ /* 0x000fe200078e00ff */
[----:B------:R-:W-:Y:S01]  /*1d70*/  LOP3.LUT R12, R8, 0x38, R113, 0xf8, !PT ;  /* 0x00000038080c7812 */ /* 0x000fe200078ef871 */
[----:B------:R-:W-:Y:S01]  /*1d80*/  IMAD.SHL.U32 R136, R136, 0x200, RZ ;  /* 0x0000020088887824 */ /* 0x000fe200078e00ff */
[----:B------:R-:W-:-:S02]  /*1d90*/  LOP3.LUT R8, R8, 0x38, R112, 0xf8, !PT ;  /* 0x0000003808087812 */ /* 0x000fc400078ef870 */
[----:B------:R-:W-:Y:S02]  /*1da0*/  LOP3.LUT R0, R2, R0, R3, 0xf6, !PT ;  /* 0x0000000002007212 */ /* 0x000fe400078ef603 */
[-C--:B------:R-:W-:Y:S02]  /*1db0*/  LOP3.LUT R115, R14, R3.reuse, RZ, 0x3c, !PT ;  /* 0x000000030e737212 */ /* 0x080fe400078e3cff */
[-C--:B------:R-:W-:Y:S01]  /*1dc0*/  LOP3.LUT R5, R12, R3.reuse, RZ, 0x3c, !PT ;  /* 0x000000030c057212 */ /* 0x080fe200078e3cff */
[----:B------:R-:W-:Y:S01]  /*1dd0*/  IMAD.MOV.U32 R12, RZ, RZ, c[0x0][0x290] ;  /* 0x0000a400ff0c7624 */ /* 0x000fe200078e00ff */
[----:B------:R-:W-:Y:S02]  /*1de0*/  LOP3.LUT R110, R110, 0xfffff000, RZ, 0xc0, !PT ;  /* 0xfffff0006e6e7812 */ /* 0x000fe400078ec0ff */
[----:B------:R-:W-:Y:S01]  /*1df0*/  LOP3.LUT R3, R8, R3, RZ, 0x3c, !PT ;  /* 0x0000000308037212 */ /* 0x000fe200078e3cff */
[----:B------:R-:W-:Y:S01]  /*1e00*/  IMAD.MOV.U32 R8, RZ, RZ, c[0x0][0x280] ;  /* 0x0000a000ff087624 */ /* 0x000fe200078e00ff */
[----:B------:R-:W-:Y:S01]  /*1e10*/  LOP3.LUT R6, R6, 0xfffff000, RZ, 0xc0, !PT ;  /* 0xfffff00006067812 */ /* 0x000fe200078ec0ff */
[----:B------:R-:W-:Y:S01]  /*1e20*/  IMAD.SHL.U32 R125, R12, 0x40, RZ ;  /* 0x000000400c7d7824 */ /* 0x000fe200078e00ff */
[----:B------:R-:W-:Y:S01]  /*1e30*/  LOP3.LUT R114, R114, 0xfffff000, RZ, 0xc0, !PT ;  /* 0xfffff00072727812 */ /* 0x000fe200078ec0ff */
[----:B------:R-:W-:Y:S01]  /*1e40*/  IMAD.SHL.U32 R129, R8, 0x40, RZ ;  /* 0x0000004008817824 */ /* 0x000fe200078e00ff */
[----:B------:R-:W-:-:S02]  /*1e50*/  LOP3.LUT R136, R136, 0xfffff000, RZ, 0xc0, !PT ;  /* 0xfffff00088887812 */ /* 0x000fc400078ec0ff */
[--C-:B------:R-:W-:Y:S02]  /*1e60*/  IADD3 R110, R7, R110, R2.reuse ;  /* 0x0000006e076e7210 */ /* 0x100fe40007ffe002 */
[--C-:B------:R-:W-:Y:S01]  /*1e70*/  IADD3 R115, R115, R6, R2.reuse ;  /* 0x0000000673737210 */ /* 0x100fe20007ffe002 */
[----:B------:R-:W-:Y:S01]  /*1e80*/  IMAD.MOV.U32 R6, RZ, RZ, c[0x0][0x1e0] ;  /* 0x00007800ff067624 */ /* 0x000fe200078e00ff */
[--C-:B------:R-:W-:Y:S02]  /*1e90*/  IADD3 R114, R5, R114, R2.reuse ;  /* 0x0000007205727210 */ /* 0x100fe40007ffe002 */
[----:B------:R-:W-:Y:S01]  /*1ea0*/  IADD3 R136, R3, R136, R2 ;  /* 0x0000008803887210 */ /* 0x000fe20007ffe002 */
[----:B------:R-:W-:Y:S01]  /*1eb0*/  IMAD.SHL.U32 R135, R6, 0x40, RZ ;  /* 0x0000004006877824 */ /* 0x000fe200078e00ff */
[----:B------:R-:W-:Y:S02]  /*1ec0*/  SHF.R.S32.HI R2, RZ, 0x1f, R85 ;  /* 0x0000001fff027819 */ /* 0x000fe40000011455 */
[----:B------:R-:W-:-:S02]  /*1ed0*/  IADD3 R101, P1, P0, R154, R158, R22 ;  /* 0x0000009e9a657210 */ /* 0x000fc4000783e016 */
[----:B------:R-:W-:Y:S01]  /*1ee0*/  LOP3.LUT R139, R139, 0xfffffff8, RZ, 0xc0, !PT ;  /* 0xfffffff88b8b7812 */ /* 0x000fe200078ec0ff */
[C---:B------:R-:W-:Y:S01]  /*1ef0*/  IMAD R4, R2.reuse, c[0x0][0x290], RZ ;  /* 0x0000a40002047a24 */ /* 0x040fe200078e02ff */
[----:B------:R-:W-:Y:S01]  /*1f00*/  IADD3.X R100, R103, R106, R23, P1, P0 ;  /* 0x0000006a67647210 */ /* 0x000fe20000fe0417 */
[----:B------:R-:W-:Y:S01]  /*1f10*/  IMAD R2, R2, c[0x0][0x280], RZ ;  /* 0x0000a00002027a24 */ /* 0x000fe200078e02ff */
[----:B------:R-:W-:Y:S01]  /*1f20*/  ISETP.NE.AND P0, PT, RZ, UR4, PT ;  /* 0x00000004ff007c0c */ /* 0x000fe2000bf05270 */
[C---:B------:R-:W-:Y:S01]  /*1f30*/  IMAD R117, R85.reuse, c[0x0][0x294], R4 ;  /* 0x0000a50055757a24 */ /* 0x040fe200078e0204 */
[----:B------:R-:W-:Y:S01]  /*1f40*/  LOP3.LUT R138, R138, 0xfffffff8, RZ, 0xc0, !PT ;  /* 0xfffffff88a8a7812 */ /* 0x000fe200078ec0ff */
[----:B------:R-:W-:Y:S01]  /*1f50*/  IMAD R3, R85, c[0x0][0x284], R2 ;  /* 0x0000a10055037a24 */ /* 0x000fe200078e0202 */
[----:B------:R-:W-:Y:S01]  /*1f60*/  LOP3.LUT R137, R137, 0xfffffff8, RZ, 0xc0, !PT ;  /* 0xfffffff889897812 */ /* 0x000fe200078ec0ff */
[----:B------:R-:W-:Y:S01]  /*1f70*/  IMAD.IADD R119, R167, 0x1, R117 ;  /* 0x00000001a7777824 */ /* 0x000fe200078e0275 */
[-C--:B------:R-:W-:Y:S01]  /*1f80*/  SHF.L.U64.HI R123, R12, R131.reuse, c[0x0][0x294] ;  /* 0x0000a5000c7b7619 */ /* 0x080fe20000010283 */
[----:B------:R-:W-:Y:S01]  /*1f90*/  IMAD.IADD R117, R117, 0x1, R163 ;  /* 0x0000000175757824 */ /* 0x000fe200078e02a3 */
[-C--:B------:R-:W-:Y:S01]  /*1fa0*/  SHF.L.U64.HI R127, R8, R131.reuse, c[0x0][0x284] ;  /* 0x0000a100087f7619 */ /* 0x080fe20000010283 */
[----:B------:R-:W-:Y:S01]  /*1fb0*/  IMAD.IADD R118, R165, 0x1, R3 ;  /* 0x00000001a5767824 */ /* 0x000fe200078e0203 */
[----:B------:R-:W-:Y:S01]  /*1fc0*/  SHF.L.U64.HI R131, R6, R131, c[0x0][0x1e4] ;  /* 0x0000790006837619 */ /* 0x000fe20000010283 */
[----:B------:R-:W-:Y:S01]  /*1fd0*/  IMAD.IADD R116, R3, 0x1, R161 ;  /* 0x0000000103747824 */ /* 0x000fe200078e02a1 */
[----:B------:R-:W-:-:S02]  /*1fe0*/  P2R R143, PR, RZ, 0x1 ;  /* 0x00000001ff8f7803 */ /* 0x000fc40000000000 */
[C---:B------:R-:W-:Y:S02]  /*1ff0*/  IADD3 R14, R20.reuse, 0x10, RZ ;  /* 0x00000010140e7810 */ /* 0x040fe40007ffe0ff */
[----:B------:R-:W-:Y:S02]  /*2000*/  IADD3 R12, R20, 0x30, RZ ;  /* 0x00000030140c7810 */ /* 0x000fe40007ffe0ff */
[----:B------:R-:W-:Y:S02]  /*2010*/  SHF.R.S32.HI R134, RZ, 0x1f, R139 ;  /* 0x0000001fff867819 */ /* 0x000fe4000001148b */
[----:B------:R-:W-:Y:S02]  /*2020*/  SHF.R.S32.HI R126, RZ, 0x1f, R107 ;  /* 0x0000001fff7e7819 */ /* 0x000fe4000001146b */
[----:B------:R-:W-:Y:S02]  /*2030*/  SHF.R.S32.HI R130, RZ, 0x1f, R138 ;  /* 0x0000001fff827819 */ /* 0x000fe4000001148a */
[----:B------:R-:W-:-:S02]  /*2040*/  SHF.R.S32.HI R128, RZ, 0x1f, R137 ;  /* 0x0000001fff807819 */ /* 0x000fc40000011489 */
[----:B------:R-:W-:Y:S02]  /*2050*/  SHF.R.S32.HI R124, RZ, 0x1f, R113 ;  /* 0x0000001fff7c7819 */ /* 0x000fe40000011471 */
[----:B------:R-:W-:Y:S02]  /*2060*/  SHF.R.S32.HI R122, RZ, 0x1f, R112 ;  /* 0x0000001fff7a7819 */ /* 0x000fe40000011470 */
.L_x_966:
        /* <DEDUP_REMOVED lines=20> */
[----:B------:R-:W-:Y:S01]  /*21b0*/  ISETP.NE.AND P1, PT, R143, RZ, PT ;  /* 0x000000ff8f00720c */ /* 0x000fe20003f25270 */
        /* <DEDUP_REMOVED lines=69> */
.L_x_946:
[----:B------:R-:W-:Y:S05]  /*2610*/  BSYNC B0 ;  /* 0x0000000000007941 */ /* 0x000fea0003800000 */
.L_x_945:
        /* <DEDUP_REMOVED lines=89> */
.L_x_949:
[----:B------:R-:W-:Y:S05]  /*2bb0*/  BSYNC B0 ;  /* 0x0000000000007941 */ /* 0x000fea0003800000 */
.L_x_948:
        /* <DEDUP_REMOVED lines=56> */
.L_x_951:
[----:B------:R-:W-:Y:S05]  /*2f40*/  BSYNC B0 ;  /* 0x0000000000007941 */ /* 0x000fea0003800000 */
.L_x_950:
        /* <DEDUP_REMOVED lines=56> */
.L_x_953:
[----:B------:R-:W-:Y:S05]  /*32d0*/  BSYNC B0 ;  /* 0x0000000000007941 */ /* 0x000fea0003800000 */
.L_x_952:
        /* <DEDUP_REMOVED lines=56> */
.L_x_955:
[----:B------:R-:W-:Y:S05]  /*3660*/  BSYNC B0 ;  /* 0x0000000000007941 */ /* 0x000fea0003800000 */
.L_x_954:
        /* <DEDUP_REMOVED lines=56> */
.L_x_957:
[----:B------:R-:W-:Y:S05]  /*39f0*/  BSYNC B0 ;  /* 0x0000000000007941 */ /* 0x000fea0003800000 */
.L_x_956:
        /* <DEDUP_REMOVED lines=56> */
.L_x_944:
        /* <DEDUP_REMOVED lines=47> */
.L_x_959:
[----:B------:R-:W-:Y:S05]  /*4070*/  BSYNC B0 ;  /* 0x0000000000007941 */ /* 0x000fea0003800000 */
.L_x_958:
        /* <DEDUP_REMOVED lines=153> */
.L_x_961:
[----:B------:R-:W-:Y:S05]  /*4a10*/  BSYNC B0 ;  /* 0x0000000000007941 */ /* 0x000fea0003800000 */
.L_x_960:
        /* <DEDUP_REMOVED lines=118> */
.L_x_963:
[----:B------:R-:W-:Y:S05]  /*5180*/  BSYNC B0 ;  /* 0x0000000000007941 */ /* 0x000fea0003800000 */
.L_x_962:
[----:B------:R-:W-:Y:S11]  /*5190*/  ISETP.GE.AND P0, PT, R16, c[0x0][0x1d4], PT ;  /* 0x0000750010007a0c */ /* 0x000ff60003f06270 */
[----:B------:R-:W-:Y:S02]  /*51a0*/  @!UPT UIADD3 URZ, URZ, URZ, URZ ;  /* 0x0000003f3f3ff290 */ /* 0x000fe4000fffe03f */
[----:B------:R-:W-:-:S05]  /*51b0*/  @P0 BRA `(.L_x_947) ;  /* 0x0000092000000947 */ /* 0x000fca0003800000 */
[----:B------:R-:W-:Y:S04]  /*51c0*/  IADD3 R55, P1, P0, R154, R171, R137 ;  /* 0x000000ab9a377210 */ /* 0x000fe8000783e089 */
[----:B------:R-:W-:Y:S02]  /*51d0*/  IADD3.X R52, R103, R170, R128, P1, P0 ;  /* 0x000000aa67347210 */ /* 0x000fe40000fe0480 */
[C---:B------:R-:W-:Y:S04]  /*51e0*/  LEA R54, P0, R55.reuse, c[0x0][0x1c8], 0x1 ;  /* 0x0000720037367a11 */ /* 0x040fe800078008ff */
[----:B------:R-:W-:Y:S02]  /*51f0*/  LEA.HI.X R55, R55, c[0x0][0x1cc], R52, 0x1, P0 ;  /* 0x0000730037377a11 */ /* 0x000fe400000f0c34 */
[-C--:B------:R-:W-:Y:S02]  /*5200*/  IADD3 R52, R136, R173.reuse, RZ ;  /* 0x000000ad88347210 */ /* 0x080fe40007ffe0ff */
[----:B------:R-:W-:Y:S02]  /*5210*/  IADD3 R173, R108, R173, RZ ;  /* 0x000000ad6cad7210 */ /* 0x000fe40007ffe0ff */
[----:B-1----:R-:W-:Y:S02]  /*5220*/  SHF.L.U32 R60, R52, 0x1, RZ ;  /* 0x00000001343c7819 */ /* 0x002fe400000006ff */
[----:B------:R-:W-:Y:S01]  /*5230*/  ISETP.GE.AND P0, PT, R16, c[0x0][0x27c], PT ;  /* 0x00009f0010007a0c */ /* 0x000fe20003f06270 */
[----:B------:R-:W-:Y:S02]  /*5240*/  IMAD.SHL.U32 R50, R173, 0x2, RZ ;  /* 0x00000002ad327824 */ /* 0x000fe400078e00ff */
[----:B------:R-:W-:Y:S08]  /*5250*/  LDS.128 R56, [R60+0xc100] ;  /* 0x00c100003c387984 */ /* 0x000ff00000000c00 */
[----:B------:R-:W1:Y:S02]  /*5260*/  LDS.128 R28, [R50+0xc100] ;  /* 0x00c10000321c7984 */ /* 0x000e640000000c00 */
[----:B------:R-:W-:Y:S01]  /*5270*/  @!P0 SHF.R.U64 R26, R26, 0x10, R27 ;  /* 0x000000101a1a8819 */ /* 0x000fe2000000121b */
[----:B------:R-:W-:Y:S01]  /*5280*/  @!P0 HADD2.F32 R34, -RZ, R37.H1_H1 ;  /* 0x30000025ff228230 */ /* 0x000fe20000004100 */
[----:B------:R-:W-:Y:S01]  /*5290*/  @!P0 SHF.R.U64 R32, R24, 0x10, R25 ;  /* 0x0000001018208819 */ /* 0x000fe20000001219 */
[--C-:B------:R-:W-:Y:S01]  /*52a0*/  @!P0 HADD2.F32 R38, -RZ, R68.reuse.H1_H1 ;  /* 0x30000044ff268230 */ /* 0x100fe20000004100 */
[----:B------:R-:W-:Y:S01]  /*52b0*/  @!P0 SHF.R.U32.HI R24, RZ, 0x10, R27 ;  /* 0x00000010ff188819 */ /* 0x000fe2000001161b */
[----:B------:R-:W-:Y:S01]  /*52c0*/  @!P0 HADD2.F32 R41, -RZ, R68.H0_H0 ;  /* 0x20000044ff298230 */ /* 0x000fe20000004100 */
[----:B------:R-:W-:Y:S01]  /*52d0*/  @!P0 SHF.R.U32.HI R25, RZ, 0x10, R25 ;  /* 0x00000010ff198819 */ /* 0x000fe20000011619 */
[--C-:B------:R-:W-:Y:S01]  /*52e0*/  @!P0 HADD2.F32 R49, -RZ, R66.reuse.H1_H1 ;  /* 0x30000042ff318230 */ /* 0x100fe20000004100 */
        /* <DEDUP_REMOVED lines=15> */
[----:B------:R-:W-:Y:S02]  /*53e0*/  @!P0 HADD2.F32 R35, -RZ, R39.H0_H0 ;  /* 0x20000027ff238230 */ /* 0x000fe40000004100 */
[----:B------:R-:W-:Y:S01]  /*53f0*/  @!P0 HADD2.F32 R27, -RZ, R27.H1_H1 ;  /* 0x3000001bff1b8230 */ /* 0x000fe20000004100 */
[-C--:B------:R-:W-:Y:S01]  /*5400*/  @!P0 FMUL.FTZ R2, R33, R34.reuse ;  /* 0x0000002221028220 */ /* 0x080fe20000410000 */
[----:B------:R-:W-:Y:S01]  /*5410*/  @!P0 HADD2.F32 R39, -RZ, R39.H1_H1 ;  /* 0x30000027ff278230 */ /* 0x000fe20000004100 */
[C---:B------:R-:W-:Y:S01]  /*5420*/  @!P0 FMUL.FTZ R50, R35.reuse, R34 ;  /* 0x0000002223328220 */ /* 0x040fe20000410000 */
[--C-:B------:R-:W-:Y:S01]  /*5430*/  @!P0 HADD2.F32 R48, -RZ, R43.reuse.H1_H1 ;  /* 0x3000002bff308230 */ /* 0x100fe20000004100 */
[-C--:B------:R-:W-:Y:S01]  /*5440*/  @!P0 FFMA.FTZ R2, R35, R38.reuse, R2 ;  /* 0x0000002623028223 */ /* 0x080fe20000010002 */
[----:B------:R-:W-:Y:S01]  /*5450*/  @!P0 HADD2.F32 R46, -RZ, R43.H0_H0 ;  /* 0x2000002bff2e8230 */ /* 0x000fe20000004100 */
[----:B------:R-:W-:Y:S01]  /*5460*/  @!P0 FFMA.FTZ R50, R33, R38, -R50 ;  /* 0x0000002621328223 */ /* 0x000fe20000010832 */
[----:B------:R-:W-:Y:S01]  /*5470*/  @!P0 MOV R33, R29 ;  /* 0x0000001d00218202 */ /* 0x000fe20000000f00 */
[----:B------:R-:W-:Y:S01]  /*5480*/  @!P0 IMAD.MOV.U32 R38, RZ, RZ, R57 ;  /* 0x000000ffff268224 */ /* 0x000fe200078e0039 */
[--C-:B------:R-:W-:Y:S01]  /*5490*/  @!P0 HADD2.F32 R43, -RZ, R44.reuse.H0_H0 ;  /* 0x2000002cff2b8230 */ /* 0x100fe20000004100 */
[-C--:B------:R-:W-:Y:S01]  /*54a0*/  @!P0 FMUL.FTZ R61, R39, R32.reuse ;  /* 0x00000020273d8220 */ /* 0x080fe20000410000 */
[----:B------:R-:W-:Y:S01]  /*54b0*/  @!P0 HADD2.F32 R44, -RZ, R44.H1_H1 ;  /* 0x3000002cff2c8230 */ /* 0x000fe20000004100 */
[C---:B------:R-:W-:Y:S01]  /*54c0*/  @!P0 FMUL.FTZ R3, R27.reuse, R32 ;  /* 0x000000201b038220 */ /* 0x040fe20000410000 */
[----:B------:R-:W-:Y:S01]  /*54d0*/  @!P0 HADD2.F32 R32, -RZ, R25.H0_H0 ;  /* 0x20000019ff208230 */ /* 0x000fe20000004100 */
[-C--:B------:R-:W-:Y:S01]  /*54e0*/  @!P0 FFMA.FTZ R61, R27, R40.reuse, -R61 ;  /* 0x000000281b3d8223 */ /* 0x080fe2000001083d */
[--C-:B------:R-:W-:Y:S01]  /*54f0*/  @!P0 HADD2.F32 R35, -RZ, R38.reuse.H0_H0 ;  /* 0x20000026ff238230 */ /* 0x100fe20000004100 */
[----:B------:R-:W-:Y:S01]  /*5500*/  @!P0 FFMA.FTZ R3, R39, R40, R3 ;  /* 0x0000002827038223 */ /* 0x000fe20000010003 */
[----:B------:R-:W-:Y:S02]  /*5510*/  @!P0 HADD2.F32 R38, -RZ, R38.H1_H1 ;  /* 0x30000026ff268230 */ /* 0x000fe40000004100 */
[--C-:B------:R-:W-:Y:S01]  /*5520*/  @!P0 HADD2.F32 R25, -RZ, R33.reuse.H1_H1 ;  /* 0x30000021ff198230 */ /* 0x100fe20000004100 */
[----:B------:R-:W-:Y:S01]  /*5530*/  @!P0 F2FP.PACK_AB R50, R61, R50 ;  /* 0x000000323d32823e */ /* 0x000fe200000000ff */
[----:B------:R-:W-:Y:S01]  /*5540*/  @!P0 HADD2.F32 R34, -RZ, R33.H0_H0 ;  /* 0x20000021ff228230 */ /* 0x000fe20000004100 */
[-C--:B------:R-:W-:Y:S01]  /*5550*/  @!P0 FMUL.FTZ R63, R38, R32.reuse ;  /* 0x00000020263f8220 */ /* 0x080fe20000410000 */
[----:B------:R-:W-:Y:S01]  /*5560*/  @!P0 HADD2.F32 R27, -RZ, R37.H0_H0 ;  /* 0x20000025ff1b8230 */ /* 0x000fe20000004100 */
[----:B------:R-:W-:Y:S02]  /*5570*/  @!P0 IMAD.MOV.U32 R33, RZ, RZ, R31 ;  /* 0x000000ffff218224 */ /* 0x000fe400078e001f */
[C---:B------:R-:W-:Y:S02]  /*5580*/  @!P0 FMUL.FTZ R5, R25.reuse, R32 ;  /* 0x0000002019058220 */ /* 0x040fe40000410000 */
[----:B------:R-:W-:Y:S01]  /*5590*/  @!P0 FFMA.FTZ R63, R25, R42, -R63 ;  /* 0x0000002a193f8223 */ /* 0x000fe2000001083f */
[----:B------:R-:W-:Y:S01]  /*55a0*/  @!P0 HADD2.F32 R25, -RZ, R24.H0_H0 ;  /* 0x20000018ff198230 */ /* 0x000fe20000004100 */
[-C--:B------:R-:W-:Y:S01]  /*55b0*/  @!P0 FMUL.FTZ R52, R35, R27.reuse ;  /* 0x0000001b23348220 */ /* 0x080fe20000410000 */
[--C-:B------:R-:W-:Y:S01]  /*55c0*/  @!P0 HADD2.F32 R24, -RZ, R33.reuse.H1_H1 ;  /* 0x30000021ff188230 */ /* 0x100fe20000004100 */
[----:B------:R-:W-:Y:S01]  /*55d0*/  @!P0 FMUL.FTZ R4, R34, R27 ;  /* 0x0000001b22048220 */ /* 0x000fe20000410000 */
[----:B------:R-:W-:Y:S01]  /*55e0*/  @!P0 HADD2.F32 R32, -RZ, R33.H0_H0 ;  /* 0x20000021ff208230 */ /* 0x000fe20000004100 */
[-C--:B------:R-:W-:Y:S01]  /*55f0*/  @!P0 FMUL.FTZ R65, R48, R25.reuse ;  /* 0x0000001930418220 */ /* 0x080fe20000410000 */
[----:B------:R-:W-:Y:S01]  /*5600*/  @!P0 HADD2.F32 R27, -RZ, R36.H1_H1 ;  /* 0x30000024ff1b8230 */ /* 0x000fe20000004100 */
[C---:B------:R-:W-:Y:S01]  /*5610*/  @!P0 FMUL.FTZ R9, R24.reuse, R25 ;  /* 0x0000001918098220 */ /* 0x040fe20000410000 */
[----:B------:R-:W-:Y:S01]  /*5620*/  @!P0 HADD2.F32 R25, -RZ, R26.H0_H0 ;  /* 0x2000001aff198230 */ /* 0x000fe20000004100 */
[----:B------:R-:W-:Y:S01]  /*5630*/  @!P0 FFMA.FTZ R65, R24, R53, -R65 ;  /* 0x0000003518418223 */ /* 0x000fe20000010841 */
[----:B------:R-:W-:Y:S01]  /*5640*/  @!P0 MOV R24, R30 ;  /* 0x0000001e00188202 */ /* 0x000fe20000000f00 */
[-C--:B------:R-:W-:Y:S02]  /*5650*/  @!P0 FMUL.FTZ R60, R46, R27.reuse ;  /* 0x0000001b2e3c8220 */ /* 0x080fe40000410000 */
[----:B------:R-:W-:Y:S01]  /*5660*/  @!P0 FMUL.FTZ R8, R32, R27 ;  /* 0x0000001b20088220 */ /* 0x000fe20000410000 */
[----:B------:R-:W-:Y:S01]  /*5670*/  @!P0 HADD2.F32 R27, -RZ, R36.H0_H0 ;  /* 0x20000024ff1b8230 */ /* 0x000fe20000004100 */
[----:B------:R-:W-:Y:S01]  /*5680*/  @!P0 FMUL.FTZ R67, R44, R25 ;  /* 0x000000192c438220 */ /* 0x000fe20000410000 */
[--C-:B------:R-:W-:Y:S01]  /*5690*/  @!P0 HADD2.F32 R26, -RZ, R24.reuse.H0_H0 ;  /* 0x20000018ff1a8230 */ /* 0x100fe20000004100 */
[----:B------:R-:W-:Y:S01]  /*56a0*/  @!P0 FFMA.FTZ R52, R34, R41, -R52 ;  /* 0x0000002922348223 */ /* 0x000fe20000010834 */
[----:B------:R-:W-:Y:S01]  /*56b0*/  @!P0 HADD2.F32 R24, -RZ, R24.H1_H1 ;  /* 0x30000018ff188230 */ /* 0x000fe20000004100 */
[----:B------:R-:W-:Y:S02]  /*56c0*/  @!P0 FMUL.FTZ R62, R43, R27 ;  /* 0x0000001b2b3e8220 */ /* 0x000fe40000410000 */
[----:B------:R-:W-:Y:S01]  /*56d0*/  @!P0 FFMA.FTZ R60, R32, R49, -R60 ;  /* 0x00000031203c8223 */ /* 0x000fe2000001083c */
[----:B------:R-:W-:Y:S01]  /*56e0*/  @!P0 F2FP.PACK_AB R63, R63, R52 ;  /* 0x000000343f3f823e */ /* 0x000fe200000000ff */
[----:B------:R-:W-:Y:S01]  /*56f0*/  @!P0 FFMA.FTZ R62, R26, R45, -R62 ;  /* 0x0000002d1a3e8223 */ /* 0x000fe2000001083e */
[----:B------:R-:W-:Y:S01]  /*5700*/  @!P0 F2FP.PACK_AB R52, R3, R2 ;  /* 0x000000020334823e */ /* 0x000fe200000000ff */
[----:B------:R-:W-:Y:S01]  /*5710*/  @!P0 FFMA.FTZ R67, R24, R47, -R67 ;  /* 0x0000002f18438223 */ /* 0x000fe20000010843 */
[----:B------:R-:W-:Y:S01]  /*5720*/  @!P0 F2FP.PACK_AB R60, R65, R60 ;  /* 0x0000003c413c823e */ /* 0x000fe200000000ff */
[----:B------:R-:W-:Y:S01]  /*5730*/  @!P0 FMUL.FTZ R6, R26, R27 ;  /* 0x0000001b1a068220 */ /* 0x000fe20000410000 */
[----:B------:R-:W-:Y:S01]  /*5740*/  @!P0 MOV R29, R63 ;  /* 0x0000003f001d8202 */ /* 0x000fe20000000f00 */
[----:B------:R-:W-:Y:S01]  /*5750*/  @!P0 FFMA.FTZ R4, R35, R41, R4 ;  /* 0x0000002923048223 */ /* 0x000fe20000010004 */
[----:B------:R-:W-:Y:S01]  /*5760*/  @!P0 F2FP.PACK_AB R67, R67, R62 ;  /* 0x0000003e4343823e */ /* 0x000fe200000000ff */
[----:B------:R-:W-:Y:S01]  /*5770*/  @!P0 FMUL.FTZ R7, R24, R25 ;  /* 0x0000001918078220 */ /* 0x000fe20000410000 */
[----:B------:R-:W-:Y:S01]  /*5780*/  @!P0 MOV R31, R60 ;  /* 0x0000003c001f8202 */ /* 0x000fe20000000f00 */
[----:B------:R-:W-:Y:S01]  /*5790*/  @!P0 FFMA.FTZ R5, R38, R42, R5 ;  /* 0x0000002a26058223 */ /* 0x000fe20000010005 */
[----:B------:R-:W-:Y:S01]  /*57a0*/  @!P0 MOV R30, R67 ;  /* 0x00000043001e8202 */ /* 0x000fe20000000f00 */
[----:B------:R-:W-:Y:S02]  /*57b0*/  @!P0 FFMA.FTZ R6, R43, R45, R6 ;  /* 0x0000002d2b068223 */ /* 0x000fe40000010006 */
[----:B------:R-:W-:Y:S01]  /*57c0*/  @!P0 FFMA.FTZ R7, R44, R47, R7 ;  /* 0x0000002f2c078223 */ /* 0x000fe20000010007 */
[----:B------:R-:W-:Y:S01]  /*57d0*/  @!P0 F2FP.PACK_AB R61, R5, R4 ;  /* 0x00000004053d823e */ /* 0x000fe200000000ff */
[----:B------:R-:W-:Y:S02]  /*57e0*/  @!P0 FFMA.FTZ R8, R46, R49, R8 ;  /* 0x000000312e088223 */ /* 0x000fe40000010008 */
        /* <DEDUP_REMOVED lines=18> */
.L_x_943:
        /* <DEDUP_REMOVED lines=29> */
.L_x_947:
[----:B------:R-:W-:Y:S05]  /*5ae0*/  BSYNC B1 ;  /* 0x0000000000017941 */ /* 0x000fea0003800000 */
.L_x_942:
[C---:B------:R-:W-:Y:S01]  /*5af0*/  ISETP.GT.AND P0, PT, R18.reuse, R11, PT ;  /* 0x0000000b1200720c */ /* 0x040fe20003f04270 */
[----:B------:R-:W-:Y:S01]  /*5b00*/  BSSY B0, `(.L_x_964) ;  /* 0x0000041000007945 */ /* 0x000fe20003800000 */
[C---:B------:R-:W-:Y:S02]  /*5b10*/  ISETP.GE.AND P1, PT, R69.reuse, 0x1, PT ;  /* 0x000000014500780c */ /* 0x040fe40003f26270 */
[C---:B-12---:R-:W-:Y:S09]  /*5b20*/  IADD3 R3, R69.reuse, 0x1, RZ ;  /* 0x0000000145037810 */ /* 0x046ff20007ffe0ff */
[----:B------:R-:W-:Y:S01]  /*5b30*/  @P0 IADD3 R5, R18, -0x1, RZ ;  /* 0xffffffff12050810 */ /* 0x000fe20007ffe0ff */
[----:B------:R-:W-:Y:S01]  /*5b40*/  @P0 IMAD R2, R69, 0x3000, R10 ;  /* 0x0000300045020824 */ /* 0x000fe200078e020a */
[----:B------:R-:W-:Y:S01]  /*5b50*/  SEL R69, R3, RZ, !P1 ;  /* 0x000000ff03457207 */ /* 0x000fe20004800000 */
[----:B------:R-:W-:Y:S01]  /*5b60*/  @P0 IMAD.MOV.U32 R6, RZ, RZ, R146 ;  /* 0x000000ffff060224 */ /* 0x000fe200078e0092 */
[----:B------:R-:W-:Y:S01]  /*5b70*/  @P0 SHF.R.S32.HI R4, RZ, 0x1f, R5 ;  /* 0x0000001fff040819 */ /* 0x000fe20000011405 */
[----:B------:R-:W-:Y:S02]  /*5b80*/  @P0 IMAD R3, R96, R5, RZ ;  /* 0x0000000560030224 */ /* 0x000fe400078e02ff */
[----:B------:R-:W-:Y:S02]  /*5b90*/  @P0 IMAD.MOV.U32 R7, RZ, RZ, R151 ;  /* 0x000000ffff070224 */ /* 0x000fe400078e0097 */
[-C--:B------:R-:W-:Y:S02]  /*5ba0*/  @P0 IMAD R3, R4, R98.reuse, R3 ;  /* 0x0000006204030224 */ /* 0x080fe400078e0203 */
[----:B------:R-:W-:Y:S04]  /*5bb0*/  @P0 IMAD.WIDE.U32 R6, R5, R98, R6 ;  /* 0x0000006205060225 */ /* 0x000fe800078e0006 */
[----:B------:R-:W-:Y:S01]  /*5bc0*/  @P0 IMAD.IADD R3, R7, 0x1, R3 ;  /* 0x0000000107030824 */ /* 0x000fe200078e0203 */
[----:B------:R-:W-:Y:S01]  /*5bd0*/  @P0 LEA R8, P1, R6, c[0x0][0x250], 0x1 ;  /* 0x0000940006080a11 */ /* 0x000fe200078208ff */
[----:B------:R-:W-:Y:S03]  /*5be0*/  @P0 IMAD.SHL.U32 R4, R2, 0x2, RZ ;  /* 0x0000000202040824 */ /* 0x000fe600078e00ff */
        /* <DEDUP_REMOVED lines=50> */
.L_x_965:
[----:B-1----:R-:W-:Y:S05]  /*5f10*/  BSYNC B0 ;  /* 0x0000000000007941 */ /* 0x002fea0003800000 */
.L_x_964:
[C---:B------:R-:W-:Y:S02]  /*5f20*/  ISETP.GE.AND P0, PT, R51.reuse, 0x1, PT ;  /* 0x000000013300780c */ /* 0x040fe40003f06270 */
[----:B------:R-:W-:Y:S02]  /*5f30*/  IADD3 R2, R18, -0x2, RZ ;  /* 0xfffffffe12027810 */ /* 0x000fe40007ffe0ff */
[----:B------:R-:W-:Y:S04]  /*5f40*/  IADD3 R4, R51, 0x1, RZ ;  /* 0x0000000133047810 */ /* 0x000fe80007ffe0ff */
[----:B------:R-:W-:Y:S02]  /*5f50*/  SEL R51, R4, RZ, !P0 ;  /* 0x000000ff04337207 */ /* 0x000fe40004000000 */
        /* <DEDUP_REMOVED lines=13> */
[C---:B------:R-:W-:Y:S04]  /*6030*/  @P0 LEA R6, P1, R99.reuse, R8, 0x1 ;  /* 0x0000000863060211 */ /* 0x040fe800078208ff */
        /* <DEDUP_REMOVED lines=10> */
[C---:B------:R-:W-:Y:S02]  /*60e0*/  ISETP.GT.AND P0, PT, R18.reuse, R11, PT ;  /* 0x0000000b1200720c */ /* 0x040fe40003f04270 */
[----:B------:R-:W-:Y:S01]  /*60f0*/  IADD3 R18, R18, -0x1, RZ ;  /* 0xffffffff12127810 */ /* 0x000fe20007ffe0ff */
[----:B------:R-:W0:Y:S10]  /*6100*/  LDGDEPBAR ;  /* 0x00000000000079af */ /* 0x000e340000000000 */
[----:B------:R-:W-:-:S05]  /*6110*/  @P0 BRA `(.L_x_966) ;  /* 0xffffbf5000000947 */ /* 0x000fca000383ffff */
[----:B------:R-:W-:Y:S06]  /*6120*/  BAR.SYNC.DEFER_BLOCKING 0x0 ;  /* 0x0000000000007b1d */ /* 0x000fec0000010000 */
.L_x_941:
[----:B------:R-:W-:Y:S02]  /*6130*/  ISETP.NE.AND P1, PT, R218, 0x1, PT ;  /* 0x00000001da00780c */ /* 0x000fe40003f25270 */
[----:B------:R-:W-:-:S02]  /*6140*/  IADD3 R2, R133, 0x7f, RZ ;  /* 0x0000007f85027810 */ /* 0x000fc40007ffe0ff */
[----:B------:R-:W-:Y:S02]  /*6150*/  ISETP.GE.AND P2, PT, R194, 0x1, PT ;  /* 0x00000001c200780c */ /* 0x000fe40003f46270 */
[----:B------:R-:W-:-:S07]  /*6160*/  LOP3.LUT R88, R88, 0xfffffff7, RZ, 0xc0, !PT ;  /* 0xfffffff758587812 */ /* 0x000fce00078ec0ff */
[----:B------:R-:W-:Y:S01]  /*6170*/  @P1 IMAD.HI.U32 R0, R2, c[0x0][0x2c8], RZ ;  /* 0x0000b20002001a27 */ /* 0x000fe200078e00ff */
[----:B------:R-:W-:-:S04]  /*6180*/  @P1 LOP3.LUT R88, R88, 0x8, RZ, 0xfc, !PT ;  /* 0x0000000858581812 */ /* 0x000fc800078efcff */
[----:B------:R-:W-:Y:S01]  /*6190*/  @P1 SHF.R.U32.HI R2, RZ, c[0x0][0x2cc], R0 ;  /* 0x0000b300ff021a19 */ /* 0x000fe20000011600 */
[----:B------:R-:W-:-:S04]  /*61a0*/  IMAD.IADD R0, R91, 0x1, R92 ;  /* 0x000000015b007824 */ /* 0x000fc800078e025c */
[----:B------:R-:W-:-:S05]  /*61b0*/  IMAD.IADD R2, R90, 0x1, R2 ;  /* 0x000000015a027824 */ /* 0x000fca00078e0202 */
[----:B-1----:R-:W-:Y:S01]  /*61c0*/  IADD3 R5, R2, c[0x0][0x328], RZ ;  /* 0x0000ca0002057a10 */ /* 0x002fe20007ffe0ff */
[----:B------:R-:W-:Y:S05]  /*61d0*/  @!P2 BRA `(.L_x_967) ;  /* 0x000001100000a947 */ /* 0x000fea0003800000 */
[C---:B------:R-:W-:Y:S02]  /*61e0*/  ISETP.GT.AND P0, PT, R2.reuse, RZ, PT ;  /* 0x000000ff0200720c */ /* 0x040fe40003f04270 */
[----:B------:R-:W-:-:S11]  /*61f0*/  IADD3 R3, R2, -0x1, RZ ;  /* 0xffffffff02037810 */ /* 0x000fd60007ffe0ff */
[----:B------:R-:W-:Y:S05]  /*6200*/  @P0 BRA `(.L_x_968) ;  /* 0x0000007000000947 */ /* 0x000fea0003800000 */
[----:B------:R-:W-:-:S05]  /*6210*/  IMAD.MOV.U32 R3, RZ, RZ, 0x1 ;  /* 0x00000001ff037424 */ /* 0x000fca00078e00ff */
[----:B------:R-:W-:Y:S01]  /*6220*/  ISETP.NE.AND P0, PT, R3, c[0x0][0x32c], PT ;  /* 0x0000cb0003007a0c */ /* 0x000fe20003f05270 */
[----:B------:R-:W-:-:S12]  /*6230*/  IMAD.MOV R3, RZ, RZ, -R2 ;  /* 0x000000ffff037224 */ /* 0x000fd800078e0a02 */
[----:B------:R-:W-:-:S05]  /*6240*/  @P0 IMAD.HI.U32 R2, R3, c[0x0][0x330], RZ ;  /* 0x0000cc0003020a27 */ /* 0x000fca00078e00ff */
[----:B------:R-:W-:-:S04]  /*6250*/  @P0 SHF.R.U32.HI R3, RZ, c[0x0][0x334], R2 ;  /* 0x0000cd00ff030a19 */ /* 0x000fc80000011602 */
[----:B------:R-:W-:Y:S01]  /*6260*/  LOP3.LUT R3, RZ, R3, RZ, 0x33, !PT ;  /* 0x00000003ff037212 */ /* 0x000fe200078e33ff */
[----:B------:R-:W-:Y:S05]  /*6270*/  BRA `(.L_x_969) ;  /* 0x0000004000007947 */ /* 0x000fea0003800000 */
.L_x_968:
[----:B------:R-:W-:-:S04]  /*6280*/  MOV R2, 0x1 ;  /* 0x0000000100027802 */ /* 0x000fc80000000f00 */
[----:B------:R-:W-:-:S13]  /*6290*/  ISETP.NE.AND P0, PT, R2, c[0x0][0x32c], PT ;  /* 0x0000cb0002007a0c */ /* 0x000fda0003f05270 */
[----:B------:R-:W-:-:S05]  /*62a0*/  @P0 IMAD.HI.U32 R2, R3, c[0x0][0x330], RZ ;  /* 0x0000cc0003020a27 */ /* 0x000fca00078e00ff */
[----:B------:R-:W-:Y:S02]  /*62b0*/  @P0 SHF.R.U32.HI R3, RZ, c[0x0][0x334], R2 ;  /* 0x0000cd00ff030a19 */ /* 0x000fe40000011602 */
.L_x_969:
[----:B------:R-:W-:-:S05]  /*62c0*/  MOV R2, c[0x0][0x32c] ;  /* 0x0000cb0000027a02 */ /* 0x000fca0000000f00 */
[----:B------:R-:W-:-:S05]  /*62d0*/  IMAD R2, R3, R2, c[0x0][0x32c] ;  /* 0x0000cb0003027624 */ /* 0x000fca00078e0202 */
[----:B------:R-:W-:-:S04]  /*62e0*/  IMNMX R5, R5, R2, PT ;  /* 0x0000000205057217 */ /* 0x000fc80003800200 */
.L_x_967:
[----:B------:R-:W-:Y:S01]  /*62f0*/  IADD3 R5, R5, 0x3f, RZ ;  /* 0x0000003f05057810 */ /* 0x000fe20007ffe0ff */
[----:B------:R-:W-:-:S03]  /*6300*/  @P1 IMAD.HI.U32 R2, R133, c[0x0][0x2c8], RZ ;  /* 0x0000b20085021a27 */ /* 0x000fc600078e00ff */
[----:B------:R-:W-:Y:S01]  /*6310*/  SHF.R.S32.HI R4, RZ, 0x1f, R5 ;  /* 0x0000001fff047819 */ /* 0x000fe20000011405 */
[----:B------:R-:W-:Y:S01]  /*6320*/  IMAD.MOV.U32 R3, RZ, RZ, R133 ;  /* 0x000000ffff037224 */ /* 0x000fe200078e0085 */
[----:B------:R-:W-:Y:S02]  /*6330*/  @P1 SHF.R.U32.HI R3, RZ, c[0x0][0x2cc], R2 ;  /* 0x0000b300ff031a19 */ /* 0x000fe40000011602 */
[----:B------:R-:W-:-:S03]  /*6340*/  LEA.HI R2, R4, R5, RZ, 0x6 ;  /* 0x0000000504027211 */ /* 0x000fc600078f30ff */
[----:B------:R-:W-:Y:S01]  /*6350*/  IMAD.IADD R3, R132, 0x1, R3 ;  /* 0x0000000184037824 */ /* 0x000fe200078e0203 */
[----:B------:R-:W-:-:S04]  /*6360*/  SHF.R.S32.HI R2, RZ, 0x6, R2 ;  /* 0x00000006ff027819 */ /* 0x000fc80000011402 */
[----:B------:R-:W-:Y:S02]  /*6370*/  IADD3 R198, R3, -c[0x0][0x324], RZ ;  /* 0x8000c90003c67a10 */ /* 0x000fe40007ffe0ff */
[----:B------:R-:W-:Y:S01]  /*6380*/  IMNMX R145, R2, R89, PT ;  /* 0x0000005902917217 */ /* 0x000fe20003800200 */
        /* <DEDUP_REMOVED lines=10> */
.L_x_971:
[----:B------:R-:W-:-:S04]  /*6430*/  MOV R2, c[0x0][0x32c] ;  /* 0x0000cb0000027a02 */ /* 0x000fc80000000f00 */
[----:B------:R-:W-:-:S13]  /*6440*/  ISETP.NE.AND P0, PT, R2, 0x1, PT ;  /* 0x000000010200780c */ /* 0x000fda0003f05270 */
[----:B------:R-:W-:-:S05]  /*6450*/  @P0 IMAD.HI.U32 R2, R3, c[0x0][0x330], RZ ;  /* 0x0000cc0003020a27 */ /* 0x000fca00078e00ff */
[----:B------:R-:W-:-:S05]  /*6460*/  @P0 SHF.R.U32.HI R3, RZ, c[0x0][0x334], R2 ;  /* 0x0000cd00ff030a19 */ /* 0x000fca0000011602 */
.L_x_972:
[----:B------:R-:W-:-:S05]  /*6470*/  IMAD R3, R3, c[0x0][0x32c], RZ ;  /* 0x0000cb0003037a24 */ /* 0x000fca00078e02ff */
[----:B------:R-:W-:-:S04]  /*6480*/  IMNMX R198, R198, R3, !PT ;  /* 0x00000003c6c67217 */ /* 0x000fc80007800200 */
.L_x_970:
        /* <DEDUP_REMOVED lines=14> */
[----:B------:R-:W-:Y:S01]  /*6570*/  CS2R R82, SRZ ;  /* 0x0000000000527805 */ /* 0x000fe2000001ff00 */
[----:B------:R-:W-:Y:S01]  /*6580*/  CS2R R80, SRZ ;  /* 0x0000000000507805 */ /* 0x000fe2000001ff00 */
[----:B------:R-:W-:Y:S01]  /*6590*/  ISETP.GT.AND P0, PT, R145, R198, PT ;  /* 0x000000c69100720c */ /* 0x000fe20003f04270 */
        /* <DEDUP_REMOVED lines=38> */
[----:B------:R-:W-:-:S02]  /*6800*/  IMAD.MOV.U32 R13, RZ, RZ, RZ ;  /* 0x000000ffff0d7224 */ /* 0x000fc400078e00ff */
[----:B------:R-:W-:Y:S01]  /*6810*/  IMAD.MOV.U32 R3, RZ, RZ, RZ ;  /* 0x000000ffff037224 */ /* 0x000fe200078e00ff */
[----:B------:R-:W-:Y:S05]  /*6820*/  @!P0 BRA `(.L_x_973) ;  /* 0x0001622000008947 */ /* 0x000fea0003800000 */
[----:B------:R-:W-:-:S04]  /*6830*/  ISETP.NE.U32.AND P0, PT, RZ, c[0x0][0x340], PT ;  /* 0x0000d000ff007a0c */ /* 0x000fc80003f05070 */
[----:B------:R-:W-:-:S13]  /*6840*/  ISETP.NE.AND.EX P2, PT, RZ, c[0x0][0x344], PT, P0 ;  /* 0x0000d100ff007a0c */ /* 0x000fda0003f45300 */
[----:B------:R-:W-:-:S04]  /*6850*/  @P2 IMAD.MOV.U32 R12, RZ, RZ, 0x4 ;  /* 0x00000004ff0c2424 */ /* 0x000fc800078e00ff */
[----:B------:R-:W-:-:S06]  /*6860*/  @P2 IMAD.WIDE R12, R197, R12, c[0x0][0x340] ;  /* 0x0000d000c50c2625 */ /* 0x000fcc00078e020c */
[----:B------:R1:W2:Y:S01]  /*6870*/  @P2 LDG.E R12, [R12.64] ;  /* 0x000000060c0c2981 */ /* 0x0002a2000c1e1900 */
[----:B------:R-:W-:Y:S01]  /*6880*/  SHF.R.S32.HI R89, RZ, 0x1f, R84 ;  /* 0x0000001fff597819 */ /* 0x000fe20000011454 */
[----:B------:R-:W-:Y:S01]  /*6890*/  IMAD.WIDE.U32 R20, R87, c[0x0][0x178], RZ ;  /* 0x00005e0057147a25 */ /* 0x000fe200078e00ff */
[----:B------:R-:W-:Y:S01]  /*68a0*/  SHF.R.S32.HI R2, RZ, 0x1f, R87 ;  /* 0x0000001fff027819 */ /* 0x000fe20000011457 */
[----:B------:R-:W-:Y:S01]  /*68b0*/  BSSY B0, `(.L_x_974) ;  /* 0x000009f000007945 */ /* 0x000fe20003800000 */
[-C--:B------:R-:W-:Y:S01]  /*68c0*/  LEA.HI R3, R89, R84.reuse, RZ, 0x3 ;  /* 0x0000005459037211 */ /* 0x080fe200078f18ff */
[----:B------:R-:W-:Y:S01]  /*68d0*/  IMAD R4, R86, c[0x0][0x1b8], RZ ;  /* 0x00006e0056047a24 */ /* 0x000fe200078e02ff */
[----:B------:R-:W-:Y:S01]  /*68e0*/  ISETP.NE.U32.AND P0, PT, RZ, c[0x0][0x348], PT ;  /* 0x0000d200ff007a0c */ /* 0x000fe20003f05070 */
[----:B------:R-:W-:Y:S01]  /*68f0*/  IMAD R2, R2, c[0x0][0x178], RZ ;  /* 0x00005e0002027a24 */ /* 0x000fe200078e02ff */
[----:B------:R-:W-:Y:S01]  /*6900*/  LOP3.LUT R5, R3, 0xfffffff8, RZ, 0xc0, !PT ;  /* 0xfffffff803057812 */ /* 0x000fe200078ec0ff */
[----:B------:R-:W-:Y:S01]  /*6910*/  IMAD R10, R86, c[0x0][0x1e8], RZ ;  /* 0x00007a00560a7a24 */ /* 0x000fe200078e02ff */
[----:B------:R-:W-:Y:S01]  /*6920*/  SHF.R.S32.HI R11, RZ, 0x3, R3 ;  /* 0x00000003ff0b7819 */ /* 0x000fe20000011403 */
[----:B------:R-:W-:Y:S01]  /*6930*/  IMAD R7, R87, c[0x0][0x17c], R2 ;  /* 0x00005f0057077a24 */ /* 0x000fe200078e0202 */
[----:B------:R-:W-:Y:S01]  /*6940*/  ISETP.NE.AND.EX P0, PT, RZ, c[0x0][0x34c], PT, P0 ;  /* 0x0000d300ff007a0c */ /* 0x000fe20003f05300 */
[----:B------:R-:W-:Y:S01]  /*6950*/  IMAD.IADD R144, R84, 0x1, -R5 ;  /* 0x0000000154907824 */ /* 0x000fe200078e0a05 */
[----:B------:R-:W-:Y:S01]  /*6960*/  LEA.HI R9, R89, R84, RZ, 0x4 ;  /* 0x0000005459097211 */ /* 0x000fe200078f20ff */
[----:B------:R-:W-:Y:S01]  /*6970*/  IMAD.IADD R21, R21, 0x1, R7 ;  /* 0x0000000115157824 */ /* 0x000fe200078e0207 */
[----:B------:R-:W-:Y:S01]  /*6980*/  SEL R22, R197, RZ, !P0 ;  /* 0x000000ffc5167207 */ /* 0x000fe20004000000 */
[C---:B------:R-:W-:Y:S01]  /*6990*/  IMAD R2, R144.reuse, 0x20, R11 ;  /* 0x0000002090027824 */ /* 0x040fe200078e020b */
[----:B------:R-:W-:Y:S01]  /*69a0*/  SHF.L.U32 R8, R144, 0x6, RZ ;  /* 0x0000000690087819 */ /* 0x000fe200000006ff */
[----:B------:R-:W-:Y:S01]  /*69b0*/  IMAD R7, R195, c[0x0][0x1bc], R4 ;  /* 0x00006f00c3077a24 */ /* 0x000fe200078e0204 */
[----:B------:R-:W-:Y:S01]  /*69c0*/  SHF.R.S32.HI R4, RZ, 0x1f, R197 ;  /* 0x0000001fff047819 */ /* 0x000fe200000114c5 */
[----:B------:R-:W-:Y:S01]  /*69d0*/  IMAD.IADD R5, R133, 0x1, R2 ;  /* 0x0000000185057824 */ /* 0x000fe200078e0202 */
[----:B------:R-:W-:Y:S01]  /*69e0*/  SHF.R.S32.HI R6, RZ, 0x4, R9 ;  /* 0x00000004ff067819 */ /* 0x000fe20000011409 */
[----:B------:R-:W-:Y:S01]  /*69f0*/  IMAD.SHL.U32 R15, R11, 0x40, RZ ;  /* 0x000000400b0f7824 */ /* 0x000fe200078e00ff */
[----:B-1----:R-:W-:Y:S01]  /*6a00*/  SEL R13, R4, RZ, !P0 ;  /* 0x000000ff040d7207 */ /* 0x002fe20004000000 */
[----:B------:R-:W-:Y:S01]  /*6a10*/  @P1 IMAD.HI.U32 R2, R5, c[0x0][0x2c8], RZ ;  /* 0x0000b20005021a27 */ /* 0x000fe200078e00ff */
[----:B------:R-:W-:-:S02]  /*6a20*/  LOP3.LUT P0, RZ, R144, 0x2, RZ, 0xc0, !PT ;  /* 0x0000000290ff7812 */ /* 0x000fc4000780c0ff */
[----:B------:R-:W-:Y:S01]  /*6a30*/  LOP3.LUT R15, R15, 0x1c0, RZ, 0xc0, !PT ;  /* 0x000001c00f0f7812 */ /* 0x000fe200078ec0ff */
[----:B------:R-:W-:Y:S01]  /*6a40*/  IMAD.WIDE.U32 R20, R195, c[0x0][0x1b8], R20 ;  /* 0x00006e00c3147a25 */ /* 0x000fe200078e0014 */
[----:B------:R-:W-:Y:S02]  /*6a50*/  LOP3.LUT R88, R88, 0xffffffef, RZ, 0xc0, !PT ;  /* 0xffffffef58587812 */ /* 0x000fe400078ec0ff */
[----:B------:R-:W-:Y:S01]  /*6a60*/  SHF.R.U32.HI R204, RZ, 0x3, R15 ;  /* 0x00000003ffcc7819 */ /* 0x000fe2000001160f */
[----:B------:R-:W-:Y:S01]  /*6a70*/  IMAD.SHL.U32 R16, R144, 0x8, RZ ;  /* 0x0000000890107824 */ /* 0x000fe200078e00ff */
[----:B------:R-:W-:Y:S01]  /*6a80*/  LOP3.LUT R8, R8, 0x1c0, RZ, 0xc0, !PT ;  /* 0x000001c008087812 */ /* 0x000fe200078ec0ff */
[----:B------:R-:W-:Y:S01]  /*6a90*/  IMAD.MOV.U32 R18, RZ, RZ, R5 ;  /* 0x000000ffff127224 */ /* 0x000fe200078e0005 */
[----:B------:R-:W-:Y:S01]  /*6aa0*/  @P1 SHF.R.U32.HI R18, RZ, c[0x0][0x2cc], R2 ;  /* 0x0000b300ff121a19 */ /* 0x000fe20000011602 */
[----:B------:R-:W-:Y:S01]  /*6ab0*/  IMAD.IADD R21, R21, 0x1, R7 ;  /* 0x0000000115157824 */ /* 0x000fe200078e0207 */
[----:B------:R-:W-:Y:S01]  /*6ac0*/  LOP3.LUT R7, R15, 0x38, R16, 0xf8, !PT ;  /* 0x000000380f077812 */ /* 0x000fe200078ef810 */
[----:B------:R-:W-:Y:S01]  /*6ad0*/  IMAD R13, R13, c[0x0][0x1c0], RZ ;  /* 0x000070000d0d7a24 */ /* 0x000fe200078e02ff */
[----:B------:R-:W-:Y:S01]  /*6ae0*/  LEA.HI R2, R9, R6, RZ, 0x1 ;  /* 0x0000000609027211 */ /* 0x000fe200078f08ff */
[--C-:B------:R-:W-:Y:S01]  /*6af0*/  IMAD.MOV R24, RZ, RZ, -R18.reuse ;  /* 0x000000ffff187224 */ /* 0x100fe200078e0a12 */
[----:B------:R-:W-:Y:S01]  /*6b00*/  LOP3.LUT R204, R7, R204, RZ, 0x3c, !PT ;  /* 0x000000cc07cc7212 */ /* 0x000fe200078e3cff */
[C---:B------:R-:W-:Y:S01]  /*6b10*/  IMAD R13, R22.reuse, c[0x0][0x1c4], R13 ;  /* 0x00007100160d7a24 */ /* 0x040fe200078e020d */
[----:B------:R-:W-:Y:S01]  /*6b20*/  SHF.R.S32.HI R7, RZ, 0x1f, R18 ;  /* 0x0000001fff077819 */ /* 0x000fe20000011412 */
[----:B------:R-:W-:Y:S01]  /*6b30*/  IMAD.WIDE.U32 R22, R22, c[0x0][0x1c0], R20 ;  /* 0x0000700016167a25 */ /* 0x000fe200078e0014 */
[----:B------:R-:W-:-:S02]  /*6b40*/  @P0 LOP3.LUT R88, R88, 0x10, RZ, 0xfc, !PT ;  /* 0x0000001058580812 */ /* 0x000fc400078efcff */
[----:B------:R-:W-:Y:S01]  /*6b50*/  SHF.R.S32.HI R14, RZ, 0x1f, R0 ;  /* 0x0000001fff0e7819 */ /* 0x000fe20000011400 */
[----:B------:R-:W-:Y:S01]  /*6b60*/  IMAD R24, R24, c[0x0][0x2c4], R5 ;  /* 0x0000b10018187a24 */ /* 0x000fe200078e0205 */
[----:B------:R-:W-:Y:S01]  /*6b70*/  IADD3 R21, P0, R11, R0, RZ ;  /* 0x000000000b157210 */ /* 0x000fe20007f1e0ff */
[----:B------:R-:W-:Y:S01]  /*6b80*/  IMAD R7, R7, c[0x0][0x1b0], RZ ;  /* 0x00006c0007077a24 */ /* 0x000fe200078e02ff */
[----:B------:R-:W-:Y:S01]  /*6b90*/  LOP3.LUT R0, R8, 0x8, R3, 0xf8, !PT ;  /* 0x0000000808007812 */ /* 0x000fe200078ef803 */
[----:B------:R-:W-:Y:S01]  /*6ba0*/  IMAD.IADD R23, R23, 0x1, R13 ;  /* 0x0000000117177824 */ /* 0x000fe200078e020d */
[----:B------:R-:W-:Y:S01]  /*6bb0*/  LOP3.LUT R2, R2, 0xfffffffe, RZ, 0xc0, !PT ;  /* 0xfffffffe02027812 */ /* 0x000fe200078ec0ff */
[C---:B------:R-:W-:Y:S01]  /*6bc0*/  IMAD R7, R18.reuse, c[0x0][0x1b4], R7 ;  /* 0x00006d0012077a24 */ /* 0x040fe200078e0207 */
[----:B------:R-:W-:Y:S01]  /*6bd0*/  SHF.R.S32.HI R3, RZ, 0x1f, R24 ;  /* 0x0000001fff037819 */ /* 0x000fe20000011418 */
[----:B------:R-:W-:Y:S01]  /*6be0*/  IMAD.WIDE.U32 R18, R18, c[0x0][0x1b0], R22 ;  /* 0x00006c0012127a25 */ /* 0x000fe200078e0016 */
[----:B------:R-:W-:-:S02]  /*6bf0*/  LOP3.LUT R9, R9, 0xfffffff0, RZ, 0xc0, !PT ;  /* 0xfffffff009097812 */ /* 0x000fc400078ec0ff */
[----:B------:R-:W-:Y:S01]  /*6c00*/  LEA.HI.X.SX32 R14, R11, R14, 0x1, P0 ;  /* 0x0000000e0b0e7211 */ /* 0x000fe200000f0eff */
[----:B------:R-:W-:Y:S01]  /*6c10*/  IMAD.IADD R2, R6, 0x1, -R2 ;  /* 0x0000000106027824 */ /* 0x000fe200078e0a02 */
[----:B------:R-:W-:Y:S01]  /*6c20*/  IADD3 R6, R16, 0x80, RZ ;  /* 0x0000008010067810 */ /* 0x000fe20007ffe0ff */
[----:B------:R-:W-:Y:S01]  /*6c30*/  IMAD R3, R3, c[0x0][0x1a8], RZ ;  /* 0x00006a0003037a24 */ /* 0x000fe200078e02ff */
[----:B------:R-:W-:Y:S01]  /*6c40*/  SHF.R.U32.HI R5, RZ, 0x3, R8 ;  /* 0x00000003ff057819 */ /* 0x000fe20000011608 */
[----:B------:R-:W-:Y:S01]  /*6c50*/  IMAD.IADD R19, R19, 0x1, R7 ;  /* 0x0000000113137824 */ /* 0x000fe200078e0207 */
[----:B------:R-:W-:Y:S01]  /*6c60*/  ISETP.GE.AND P0, PT, R6, c[0x0][0x198], PT ;  /* 0x0000660006007a0c */ /* 0x000fe20003f06270 */
[----:B------:R-:W-:Y:S01]  /*6c70*/  IMAD.IADD R9, R84, 0x1, -R9 ;  /* 0x0000000154097824 */ /* 0x000fe200078e0a09 */
[----:B------:R-:W-:Y:S01]  /*6c80*/  LOP3.LUT R5, R0, R5, RZ, 0x3c, !PT ;  /* 0x0000000500057212 */ /* 0x000fe200078e3cff */
[----:B------:R-:W-:Y:S01]  /*6c90*/  IMAD R3, R24, c[0x0][0x1ac], R3 ;  /* 0x00006b0018037a24 */ /* 0x000fe200078e0203 */
[----:B------:R-:W-:Y:S01]  /*6ca0*/  ISETP.GE.AND P6, PT, R6, c[0x0][0x1d4], PT ;  /* 0x0000750006007a0c */ /* 0x000fe20003fc6270 */
[----:B------:R-:W-:Y:S01]  /*6cb0*/  IMAD.WIDE.U32 R24, R24, c[0x0][0x1a8], R18 ;  /* 0x00006a0018187a25 */ /* 0x000fe200078e0012 */
[----:B------:R-:W-:-:S02]  /*6cc0*/  SHF.R.S32.HI R8, RZ, 0x1f, R9 ;  /* 0x0000001fff087819 */ /* 0x000fc40000011409 */
[----:B------:R-:W-:Y:S01]  /*6cd0*/  P2R R7, PR, RZ, 0x1 ;  /* 0x00000001ff077803 */ /* 0x000fe20000000000 */
[----:B------:R-:W-:Y:S01]  /*6ce0*/  IMAD.IADD R0, R25, 0x1, R3 ;  /* 0x0000000119007824 */ /* 0x000fe200078e0203 */
[----:B------:R-:W-:Y:S01]  /*6cf0*/  LEA R6, P0, R24, c[0x0][0x160], 0x1 ;  /* 0x0000580018067a11 */ /* 0x000fe200078008ff */
[----:B------:R-:W-:Y:S01]  /*6d00*/  IMAD R18, R14, c[0x0][0x1e0], RZ ;  /* 0x000078000e127a24 */ /* 0x000fe200078e02ff */
[----:B------:R-:W-:Y:S01]  /*6d10*/  LEA.HI R8, R8, R9, RZ, 0x3 ;  /* 0x0000000908087211 */ /* 0x000fe200078f18ff */
[----:B------:R-:W-:Y:S01]  /*6d20*/  IMAD R14, R14, c[0x0][0x208], RZ ;  /* 0x000082000e0e7a24 */ /* 0x000fe200078e02ff */
[-C--:B------:R-:W-:Y:S01]  /*6d30*/  LEA.HI R3, R89, R84.reuse, RZ, 0x6 ;  /* 0x0000005459037211 */ /* 0x080fe200078f30ff */
[C---:B------:R-:W-:Y:S01]  /*6d40*/  IMAD R18, R21.reuse, c[0x0][0x1e4], R18 ;  /* 0x0000790015127a24 */ /* 0x040fe200078e0212 */
[----:B------:R-:W-:Y:S01]  /*6d50*/  LEA.HI.X R0, R24, c[0x0][0x164], R0, 0x1, P0 ;  /* 0x0000590018007a11 */ /* 0x000fe200000f0c00 */
[----:B------:R-:W-:Y:S01]  /*6d60*/  IMAD R14, R21, c[0x0][0x20c], R14 ;  /* 0x00008300150e7a24 */ /* 0x000fe200078e020e */
[----:B------:R-:W-:Y:S01]  /*6d70*/  ISETP.NE.U32.AND P0, PT, RZ, c[0x0][0x350], PT ;  /* 0x0000d400ff007a0c */ /* 0x000fe20003f05070 */
[----:B------:R-:W-:Y:S01]  /*6d80*/  IMAD.SHL.U32 R3, R3, 0x8, RZ ;  /* 0x0000000803037824 */ /* 0x000fe200078e00ff */
[--C-:B------:R-:W-:Y:S01]  /*6d90*/  SHF.R.S32.HI R17, RZ, 0x1f, R16.reuse ;  /* 0x0000001fff117819 */ /* 0x100fe20000011410 */
[C---:B------:R-:W-:Y:S01]  /*6da0*/  IMAD R5, R2.reuse, 0x200, R5 ;  /* 0x0000020002057824 */ /* 0x040fe200078e0205 */
[----:B------:R-:W-:Y:S01]  /*6db0*/  ISETP.NE.AND.EX P0, PT, RZ, c[0x0][0x354], PT, P0 ;  /* 0x0000d500ff007a0c */ /* 0x000fe20003f05300 */
[----:B------:R-:W-:Y:S01]  /*6dc0*/  IMAD.SHL.U32 R2, R2, 0x8, RZ ;  /* 0x0000000802027824 */ /* 0x000fe200078e00ff */
[----:B------:R-:W-:Y:S01]  /*6dd0*/  LOP3.LUT R204, R204, 0xfffffe00, R3, 0xf8, !PT ;  /* 0xfffffe00cccc7812 */ /* 0x000fe200078ef803 */
[----:B------:R-:W-:Y:S01]  /*6de0*/  IMAD.WIDE.U32 R22, R21, c[0x0][0x1e0], R16 ;  /* 0x0000780015167a25 */ /* 0x000fe200078e0010 */
[----:B------:R-:W-:-:S02]  /*6df0*/  LEA.HI R87, R89, R84, RZ, 0x5 ;  /* 0x0000005459577211 */ /* 0x000fc400078f28ff */
[----:B------:R-:W-:Y:S01]  /*6e00*/  LOP3.LUT P1, RZ, R144, 0x4, RZ, 0xc0, !PT ;  /* 0x0000000490ff7812 */ /* 0x000fe2000782c0ff */
[----:B------:R-:W-:Y:S01]  /*6e10*/  IMAD.WIDE.U32 R20, R21, c[0x0][0x208], R16 ;  /* 0x0000820015147a25 */ /* 0x000fe200078e0010 */
[----:B------:R-:W-:Y:S02]  /*6e20*/  SHF.R.S32.HI R91, RZ, 0x5, R87 ;  /* 0x00000005ff5b7819 */ /* 0x000fe40000011457 */
[----:B------:R-:W-:Y:S01]  /*6e30*/  ISETP.GE.AND P5, PT, R16, c[0x0][0x1d4], PT ;  /* 0x0000750010007a0c */ /* 0x000fe20003fa6270 */
[----:B------:R-:W-:Y:S02]  /*6e40*/  IMAD.IADD R15, R21, 0x1, R14 ;  /* 0x00000001150f7824 */ /* 0x000fe400078e020e */
[----:B------:R-:W-:Y:S02]  /*6e50*/  IMAD.MOV.U32 R14, RZ, RZ, R20 ;  /* 0x000000ffff0e7224 */ /* 0x000fe400078e0014 */
[----:B------:R-:W-:Y:S02]  /*6e60*/  IMAD R86, R86, c[0x0][0x210], RZ ;  /* 0x0000840056567a24 */ /* 0x000fe400078e02ff */
[----:B------:R-:W-:-:S04]  /*6e70*/  IMAD.WIDE.U32 R20, R195, c[0x0][0x210], R14 ;  /* 0x00008400c3147a25 */ /* 0x000fc800078e000e */
[----:B------:R-:W-:Y:S02]  /*6e80*/  IMAD.IADD R19, R23, 0x1, R18 ;  /* 0x0000000117137824 */ /* 0x000fe400078e0212 */
[----:B------:R-:W-:Y:S02]  /*6e90*/  IMAD.MOV.U32 R18, RZ, RZ, R22 ;  /* 0x000000ffff127224 */ /* 0x000fe400078e0016 */
[C---:B------:R-:W-:Y:S02]  /*6ea0*/  IMAD R10, R195.reuse, c[0x0][0x1ec], R10 ;  /* 0x00007b00c30a7a24 */ /* 0x040fe400078e020a */
[----:B------:R-:W-:-:S04]  /*6eb0*/  IMAD.WIDE.U32 R18, R195, c[0x0][0x1e8], R18 ;  /* 0x00007a00c3127a25 */ /* 0x000fc800078e0012 */
[----:B------:R-:W-:Y:S01]  /*6ec0*/  IMAD.IADD R19, R10, 0x1, R19 ;  /* 0x000000010a137824 */ /* 0x000fe200078e0213 */
[----:B--2---:R-:W-:Y:S01]  /*6ed0*/  @P2 SHF.R.S32.HI R13, RZ, 0x1f, R12 ;  /* 0x0000001fff0d2819 */ /* 0x004fe2000001140c */
[----:B------:R-:W-:Y:S01]  /*6ee0*/  @!P2 IMAD.MOV.U32 R13, RZ, RZ, R4 ;  /* 0x000000ffff0da224 */ /* 0x000fe200078e0004 */
[----:B------:R-:W-:Y:S01]  /*6ef0*/  LOP3.LUT R4, R8, 0xfffffff8, RZ, 0xc0, !PT ;  /* 0xfffffff808047812 */ /* 0x000fe200078ec0ff */
[----:B------:R-:W-:-:S03]  /*6f00*/  @!P2 IMAD.MOV.U32 R12, RZ, RZ, R197 ;  /* 0x000000ffff0ca224 */ /* 0x000fc600078e00c5 */
[----:B------:R-:W-:Y:S01]  /*6f10*/  IADD3 R4, R9, -R4, RZ ;  /* 0x8000000409047210 */ /* 0x000fe20007ffe0ff */
[----:B------:R-:W-:Y:S01]  /*6f20*/  IMAD R9, R195, c[0x0][0x214], R86 ;  /* 0x00008500c3097a24 */ /* 0x000fe200078e0256 */
[----:B------:R-:W-:Y:S02]  /*6f30*/  SEL R3, R13, RZ, !P0 ;  /* 0x000000ff0d037207 */ /* 0x000fe40004000000 */
[----:B------:R-:W-:Y:S01]  /*6f40*/  SEL R206, R12, RZ, !P0 ;  /* 0x000000ff0cce7207 */ /* 0x000fe20004000000 */
[C---:B------:R-:W-:Y:S01]  /*6f50*/  IMAD.SHL.U32 R13, R4.reuse, 0x40, RZ ;  /* 0x00000040040d7824 */ /* 0x040fe200078e00ff */
[----:B------:R-:W-:Y:S01]  /*6f60*/  LOP3.LUT P0, RZ, R4, 0x2, RZ, 0xc0, !PT ;  /* 0x0000000204ff7812 */ /* 0x000fe2000780c0ff */
[----:B------:R-:W-:Y:S02]  /*6f70*/  IMAD.MOV.U32 R12, RZ, RZ, 0x10 ;  /* 0x00000010ff0c7424 */ /* 0x000fe400078e00ff */
[----:B------:R-:W-:Y:S01]  /*6f80*/  IMAD.IADD R21, R9, 0x1, R21 ;  /* 0x0000000109157824 */ /* 0x000fe200078e0215 */
[----:B------:R-:W-:Y:S01]  /*6f90*/  LOP3.LUT R13, R13, 0x1c0, RZ, 0xc0, !PT ;  /* 0x000001c00d0d7812 */ /* 0x000fe200078ec0ff */
[C---:B------:R-:W-:Y:S01]  /*6fa0*/  IMAD R213, R3.reuse, c[0x0][0x1f0], RZ ;  /* 0x00007c0003d57a24 */ /* 0x040fe200078e02ff */
[----:B------:R-:W-:Y:S01]  /*6fb0*/  SHF.L.U32 R9, R8, 0x6, RZ ;  /* 0x0000000608097819 */ /* 0x000fe200000006ff */
[----:B------:R-:W-:Y:S01]  /*6fc0*/  IMAD R211, R3, c[0x0][0x218], RZ ;  /* 0x0000860003d37a24 */ /* 0x000fe200078e02ff */
[----:B------:R-:W-:Y:S01]  /*6fd0*/  LOP3.LUT R14, R13, 0x8, R2, 0xf8, !PT ;  /* 0x000000080d0e7812 */ /* 0x000fe200078ef802 */
[----:B------:R-:W-:Y:S01]  /*6fe0*/  IMAD.MOV.U32 R3, RZ, RZ, 0x20 ;  /* 0x00000020ff037424 */ /* 0x000fe200078e00ff */
[----:B------:R-:W-:Y:S01]  /*6ff0*/  SHF.R.U32.HI R13, RZ, 0x3, R13 ;  /* 0x00000003ff0d7819 */ /* 0x000fe2000001160d */
[----:B------:R-:W-:Y:S01]  /*7000*/  IMAD R8, R196, c[0x0][0x2c4], RZ ;  /* 0x0000b100c4087a24 */ /* 0x000fe200078e02ff */
[----:B------:R-:W-:Y:S01]  /*7010*/  SEL R2, R12, 0xfffffff0, !P0 ;  /* 0xfffffff00c027807 */ /* 0x000fe20004000000 */
[----:B------:R-:W-:Y:S01]  /*7020*/  IMAD R213, R206, c[0x0][0x1f4], R213 ;  /* 0x00007d00ced57a24 */ /* 0x000fe200078e02d5 */
[----:B------:R-:W-:Y:S01]  /*7030*/  LOP3.LUT P0, RZ, R4, 0x4, RZ, 0xc0, !PT ;  /* 0x0000000404ff7812 */ /* 0x000fe2000780c0ff */
[----:B------:R-:W-:Y:S01]  /*7040*/  IMAD R211, R206, c[0x0][0x21c], R211 ;  /* 0x00008700ced37a24 */ /* 0x000fe200078e02d3 */
[----:B------:R-:W-:Y:S01]  /*7050*/  LOP3.LUT R4, R14, R13, RZ, 0x3c, !PT ;  /* 0x0000000d0e047212 */ /* 0x000fe200078e3cff */
[----:B------:R-:W-:Y:S01]  /*7060*/  IMAD.WIDE.U32 R208, R206, c[0x0][0x1f0], R18 ;  /* 0x00007c00ced07a25 */ /* 0x000fe200078e0012 */
[----:B------:R-:W-:Y:S01]  /*7070*/  SEL R3, R3, 0xffffffe0, !P0 ;  /* 0xffffffe003037807 */ /* 0x000fe20004000000 */
[----:B------:R1:W2:Y:S01]  /*7080*/  SHFL.IDX PT, R18, R6, RZ, 0x181f ;  /* 0x00181fff06127589 */ /* 0x0002a200000e0000 */
[----:B------:R-:W-:Y:S01]  /*7090*/  LOP3.LUT R4, R4, 0xfffffe00, R9, 0xf8, !PT ;  /* 0xfffffe0004047812 */ /* 0x000fe200078ef809 */
[----:B------:R-:W-:Y:S01]  /*70a0*/  IMAD.WIDE.U32 R206, R206, c[0x0][0x218], R20 ;  /* 0x00008600cece7a25 */ /* 0x000fe200078e0014 */
[----:B------:R-:W-:Y:S01]  /*70b0*/  LEA.HI R9, R89, R84, RZ, 0x3 ;  /* 0x0000005459097211 */ /* 0x000fe200078f18ff */
[----:B------:R1:W3:Y:S01]  /*70c0*/  SHFL.IDX PT, R19, R0, RZ, 0x181f ;  /* 0x00181fff00137589 */ /* 0x0002e200000e0000 */
[----:B------:R-:W-:Y:S01]  /*70d0*/  IADD3 R12, R16, 0x40, RZ ;  /* 0x00000040100c7810 */ /* 0x000fe20007ffe0ff */
[----:B------:R-:W-:Y:S01]  /*70e0*/  IMAD.IADD R213, R209, 0x1, R213 ;  /* 0x00000001d1d57824 */ /* 0x000fe200078e02d5 */
[----:B------:R-:W-:Y:S01]  /*70f0*/  LOP3.LUT R9, R9, 0xfffffff8, RZ, 0xc0, !PT ;  /* 0xfffffff809097812 */ /* 0x000fe200078ec0ff */
[----:B------:R-:W-:Y:S01]  /*7100*/  IMAD.IADD R211, R207, 0x1, R211 ;  /* 0x00000001cfd37824 */ /* 0x000fe200078e02d3 */
[----:B------:R-:W-:-:S02]  /*7110*/  ISETP.GE.AND P4, PT, R12, c[0x0][0x1d4], PT ;  /* 0x000075000c007a0c */ /* 0x000fc40003f86270 */
[----:B------:R-:W-:Y:S01]  /*7120*/  ISETP.GE.AND P3, PT, R12, c[0x0][0x198], PT ;  /* 0x000066000c007a0c */ /* 0x000fe20003f66270 */
[----:B------:R-:W-:Y:S02]  /*7130*/  IMAD.IADD R10, R84, 0x1, -R9 ;  /* 0x00000001540a7824 */ /* 0x000fe400078e0a09 */
[----:B------:R-:W-:Y:S02]  /*7140*/  IMAD.IADD R9, R133, 0x1, R11 ;  /* 0x0000000185097824 */ /* 0x000fe400078e020b */
[----:B------:R-:W-:-:S03]  /*7150*/  IMAD.SHL.U32 R10, R10, 0x8, RZ ;  /* 0x000000080a0a7824 */ /* 0x000fc600078e00ff */
[----:B------:R-:W-:Y:S02]  /*7160*/  ISETP.GE.AND P0, PT, R9, R8, PT ;  /* 0x000000080900720c */ /* 0x000fe40003f06270 */
[----:B------:R-:W-:-:S11]  /*7170*/  ISETP.GE.AND P2, PT, R10, c[0x0][0x198], PT ;  /* 0x000066000a007a0c */ /* 0x000fd60003f46270 */
[----:B------:R-:W-:Y:S05]  /*7180*/  @P0 BRA `(.L_x_975) ;  /* 0x0000011000000947 */ /* 0x000fea0003800000 */
[C---:B-123--:R-:W-:Y:S02]  /*7190*/  IADD3 R13, R10.reuse, 0x80, RZ ;  /* 0x000000800a0d7810 */ /* 0x04efe40007ffe0ff */
[----:B------:R-:W-:Y:S02]  /*71a0*/  SHF.R.S32.HI R15, RZ, 0x1f, R12 ;  /* 0x0000001fff0f7819 */ /* 0x000fe4000001140c */
[C---:B------:R-:W-:Y:S02]  /*71b0*/  LEA R20, P0, R10.reuse, R18, 0x1 ;  /* 0x000000120a147211 */ /* 0x040fe400078008ff */
[----:B------:R-:W-:Y:S02]  /*71c0*/  SHF.R.S32.HI R14, RZ, 0x1f, R13 ;  /* 0x0000001fff0e7819 */ /* 0x000fe4000001140d */
[----:B------:R-:W-:Y:S02]  /*71d0*/  LEA.HI R15, R15, R12, RZ, 0x3 ;  /* 0x0000000c0f0f7211 */ /* 0x000fe400078f18ff */
[----:B------:R-:W-:-:S02]  /*71e0*/  LEA.HI.X R21, R10, R19, R17, 0x1, P0 ;  /* 0x000000130a157211 */ /* 0x000fc400000f0c11 */
        /* <DEDUP_REMOVED lines=11> */
.L_x_975:
[----:B-123--:R-:W-:Y:S05]  /*72a0*/  BSYNC B0 ;  /* 0x0000000000007941 */ /* 0x00efea0003800000 */
.L_x_974:
[----:B------:R-:W-:Y:S01]  /*72b0*/  IADD3 R13, R9, 0x20, RZ ;  /* 0x00000020090d7810 */ /* 0x000fe20007ffe0ff */
[----:B------:R1:W2:Y:S01]  /*72c0*/  SHFL.IDX PT, R19, R0, 0x1, 0x181f ;  /* 0x00381f0000137f89 */ /* 0x0002a200000e0000 */
[----:B------:R-:W-:Y:S02]  /*72d0*/  BSSY B0, `(.L_x_976) ;  /* 0x0000015000007945 */ /* 0x000fe40003800000 */
[----:B------:R-:W-:Y:S01]  /*72e0*/  ISETP.GE.AND P0, PT, R13, R8, PT ;  /* 0x000000080d00720c */ /* 0x000fe20003f06270 */
[----:B------:R1:W3:-:S12]  /*72f0*/  SHFL.IDX PT, R18, R6, 0x1, 0x181f ;  /* 0x00381f0006127f89 */ /* 0x0002d800000e0000 */
[----:B------:R-:W-:Y:S05]  /*7300*/  @P0 BRA `(.L_x_977) ;  /* 0x0000011000000947 */ /* 0x000fea0003800000 */
[C---:B------:R-:W-:Y:S02]  /*7310*/  IADD3 R14, R10.reuse, 0x80, RZ ;  /* 0x000000800a0e7810 */ /* 0x040fe40007ffe0ff */
[----:B------:R-:W-:Y:S02]  /*7320*/  SHF.R.S32.HI R15, RZ, 0x1f, R12 ;  /* 0x0000001fff0f7819 */ /* 0x000fe4000001140c */
[C---:B---3--:R-:W-:Y:S02]  /*7330*/  LEA R20, P0, R10.reuse, R18, 0x1 ;  /* 0x000000120a147211 */ /* 0x048fe400078008ff */
[----:B------:R-:W-:Y:S02]  /*7340*/  SHF.R.S32.HI R13, RZ, 0x1f, R14 ;  /* 0x0000001fff0d7819 */ /* 0x000fe4000001140e */
[----:B------:R-:W-:Y:S02]  /*7350*/  LEA.HI R15, R15, R12, RZ, 0x3 ;  /* 0x0000000c0f0f7211 */ /* 0x000fe400078f18ff */
[----:B--2---:R-:W-:-:S02]  /*7360*/  LEA.HI.X R21, R10, R19, R17, 0x1, P0 ;  /* 0x000000130a157211 */ /* 0x004fc400000f0c11 */
        /* <DEDUP_REMOVED lines=11> */
.L_x_977:
[----:B------:R-:W-:Y:S05]  /*7420*/  BSYNC B0 ;  /* 0x0000000000007941 */ /* 0x000fea0003800000 */
.L_x_976:
[----:B------:R-:W-:Y:S01]  /*7430*/  IADD3 R13, R9, 0x40, RZ ;  /* 0x00000040090d7810 */ /* 0x000fe20007ffe0ff */
[----:B--2---:R2:W4:Y:S01]  /*7440*/  SHFL.IDX PT, R19, R0, 0x2, 0x181f ;  /* 0x00581f0000137f89 */ /* 0x00452200000e0000 */
[----:B------:R-:W-:Y:S02]  /*7450*/  BSSY B0, `(.L_x_978) ;  /* 0x0000015000007945 */ /* 0x000fe40003800000 */
[----:B------:R-:W-:Y:S01]  /*7460*/  ISETP.GE.AND P0, PT, R13, R8, PT ;  /* 0x000000080d00720c */ /* 0x000fe20003f06270 */
[----:B---3--:R2:W3:-:S12]  /*7470*/  SHFL.IDX PT, R18, R6, 0x2, 0x181f ;  /* 0x00581f0006127f89 */ /* 0x0084d800000e0000 */
[----:B------:R-:W-:Y:S05]  /*7480*/  @P0 BRA `(.L_x_979) ;  /* 0x0000011000000947 */ /* 0x000fea0003800000 */
[C---:B------:R-:W-:Y:S02]  /*7490*/  IADD3 R14, R10.reuse, 0x80, RZ ;  /* 0x000000800a0e7810 */ /* 0x040fe40007ffe0ff */
[----:B------:R-:W-:Y:S02]  /*74a0*/  SHF.R.S32.HI R15, RZ, 0x1f, R12 ;  /* 0x0000001fff0f7819 */ /* 0x000fe4000001140c */
[C---:B---3--:R-:W-:Y:S02]  /*74b0*/  LEA R20, P0, R10.reuse, R18, 0x1 ;  /* 0x000000120a147211 */ /* 0x048fe400078008ff */
[----:B------:R-:W-:Y:S02]  /*74c0*/  SHF.R.S32.HI R13, RZ, 0x1f, R14 ;  /* 0x0000001fff0d7819 */ /* 0x000fe4000001140e */
[----:B------:R-:W-:Y:S02]  /*74d0*/  LEA.HI R15, R15, R12, RZ, 0x3 ;  /* 0x0000000c0f0f7211 */ /* 0x000fe400078f18ff */
[----:B----4-:R-:W-:-:S02]  /*74e0*/  LEA.HI.X R21, R10, R19, R17, 0x1, P0 ;  /* 0x000000130a157211 */ /* 0x010fc400000f0c11 */
        /* <DEDUP_REMOVED lines=11> */
.L_x_979:
[----:B------:R-:W-:Y:S05]  /*75a0*/  BSYNC B0 ;  /* 0x0000000000007941 */ /* 0x000fea0003800000 */
.L_x_978:
[----:B------:R-:W-:Y:S01]  /*75b0*/  IADD3 R9, R9, 0x60, RZ ;  /* 0x0000006009097810 */ /* 0x000fe20007ffe0ff */
[----:B---3--:R-:W3:Y:S01]  /*75c0*/  SHFL.IDX PT, R18, R6, 0x3, 0x181f ;  /* 0x00781f0006127f89 */ /* 0x008ee200000e0000 */
[----:B------:R-:W-:Y:S01]  /*75d0*/  P2R R13, PR, RZ, 0x2 ;  /* 0x00000002ff0d7803 */ /* 0x000fe20000000000 */
[----:B------:R-:W-:Y:S01]  /*75e0*/  IMAD.SHL.U32 R146, R204, 0x2, RZ ;  /* 0x00000002cc927824 */ /* 0x000fe200078e00ff */
[----:B------:R-:W-:Y:S01]  /*75f0*/  ISETP.GE.AND P0, PT, R9, R8, PT ;  /* 0x000000080900720c */ /* 0x000fe20003f06270 */
[----:B----4-:R4:W5:Y:S01]  /*7600*/  SHFL.IDX PT, R19, R0, 0x3, 0x181f ;  /* 0x00781f0000137f89 */ /* 0x01096200000e0000 */
[----:B------:R-:W-:Y:S01]  /*7610*/  ISETP.NE.AND P1, PT, R7, RZ, PT ;  /* 0x000000ff0700720c */ /* 0x000fe20003f25270 */
[----:B------:R-:W-:Y:S01]  /*7620*/  IMAD.MOV.U32 R210, RZ, RZ, R206 ;  /* 0x000000ffffd27224 */ /* 0x000fe200078e00ce */
[----:B------:R-:W-:Y:S01]  /*7630*/  P2R R14, PR, RZ, 0x40 ;  /* 0x00000040ff0e7803 */ /* 0x000fe20000000000 */
[----:B------:R-:W-:Y:S01]  /*7640*/  IMAD.MOV.U32 R202, RZ, RZ, c[0x0][0x1e0] ;  /* 0x00007800ffca7624 */ /* 0x000fe200078e00ff */
[----:B------:R-:W-:Y:S01]  /*7650*/  IADD3 R9, R145, -0x1, RZ ;  /* 0xffffffff91097810 */ /* 0x000fe20007ffe0ff */
[----:B------:R-:W-:Y:S01]  /*7660*/  IMAD.MOV.U32 R212, RZ, RZ, R208 ;  /* 0x000000ffffd47224 */ /* 0x000fe200078e00d0 */
[----:B------:R-:W-:Y:S01]  /*7670*/  IADD3 R203, R146, 0x100, RZ ;  /* 0x0000010092cb7810 */ /* 0x000fe20007ffe0ff */
[----:B------:R-:W-:-:S02]  /*7680*/  IMAD.MOV.U32 R199, RZ, RZ, 0x5 ;  /* 0x00000005ffc77424 */ /* 0x000fc400078e00ff */
[----:B------:R-:W-:Y:S02]  /*7690*/  IMAD.SHL.U32 R86, R9, 0x40, RZ ;  /* 0x0000004009567824 */ /* 0x000fe400078e00ff */
[----:B------:R-:W-:Y:S02]  /*76a0*/  @!P0 SHF.R.S32.HI R7, RZ, 0x1f, R12 ;  /* 0x0000001fff078819 */ /* 0x000fe4000001140c */
[----:B------:R-:W-:Y:S02]  /*76b0*/  SHF.L.U64.HI R201, R202, R199, c[0x0][0x1e4] ;  /* 0x00007900cac97619 */ /* 0x000fe400000102c7 */
[----:B------:R-:W-:Y:S02]  /*76c0*/  @!P0 LEA.HI R7, R7, R12, RZ, 0x3 ;  /* 0x0000000c07078211 */ /* 0x000fe400078f18ff */
[----:B------:R-:W-:Y:S02]  /*76d0*/  IADD3 R11, -R86, R193, -R11 ;  /* 0x000000c1560b7210 */ /* 0x000fe40007ffe90b */
[----:B------:R-:W-:-:S02]  /*76e0*/  @!P0 LOP3.LUT R7, R7, 0xfffffff8, RZ, 0xc0, !PT ;  /* 0xfffffff807078812 */ /* 0x000fc400078ec0ff */
[C---:B---3--:R-:W-:Y:S02]  /*76f0*/  @!P0 LEA R16, P6, R10.reuse, R18, 0x1 ;  /* 0x000000120a108211 */ /* 0x048fe400078c08ff */
[C---:B-12-4-:R-:W-:Y:S01]  /*7700*/  IADD3 R0, R10.reuse, 0x80, RZ ;  /* 0x000000800a007810 */ /* 0x056fe20007ffe0ff */
[----:B-----5:R-:W-:Y:S01]  /*7710*/  @!P0 IMAD.WIDE R20, R7, 0x2, R18 ;  /* 0x0000000207148825 */ /* 0x020fe200078e0212 */
[----:B------:R-:W-:Y:S02]  /*7720*/  @!P0 LEA.HI.X R17, R10, R19, R17, 0x1, P6 ;  /* 0x000000130a118211 */ /* 0x000fe400030f0c11 */
[----:B------:R-:W-:Y:S02]  /*7730*/  @!P0 SHF.R.S32.HI R7, RZ, 0x1f, R0 ;  /* 0x0000001fff078819 */ /* 0x000fe40000011400 */
[----:B------:R-:W-:Y:S01]  /*7740*/  ISETP.NE.AND P6, PT, R14, RZ, PT ;  /* 0x000000ff0e00720c */ /* 0x000fe20003fc5270 */
[----:B------:R-:W-:Y:S01]  /*7750*/  IMAD.MOV.U32 R14, RZ, RZ, c[0x0][0x208] ;  /* 0x00008200ff0e7624 */ /* 0x000fe200078e00ff */
[----:B------:R-:W-:Y:S01]  /*7760*/  @!P0 LEA.HI R6, R7, R0, RZ, 0x3 ;  /* 0x0000000007068211 */ /* 0x000fe200078f18ff */
[----:B------:R-:W-:Y:S01]  /*7770*/  IMAD.MOV.U32 R7, RZ, RZ, 0x6 ;  /* 0x00000006ff077424 */ /* 0x000fe200078e00ff */
[----:B------:R-:W-:Y:S01]  /*7780*/  @!PT LDS RZ, [RZ] ;  /* 0x00000000fffff984 */ /* 0x000fe20000000800 */
[----:B------:R1:W-:Y:S01]  /*7790*/  @!P0 LDGSTS.E.BYPASS.LTC128B.128 [R146+0x1b100], [R16.64], !P2 ;  /* 0x1b10000010928fae */ /* 0x0003e2000d101d46 */
[----:B------:R-:W-:Y:S01]  /*77a0*/  IMAD.SHL.U32 R51, R14, 0x40, RZ ;  /* 0x000000400e337824 */ /* 0x000fe200078e00ff */
[----:B------:R-:W-:Y:S01]  /*77b0*/  @!P0 LOP3.LUT R6, R6, 0xfffffff8, RZ, 0xc0, !PT ;  /* 0xfffffff806068812 */ /* 0x000fe200078ec0ff */
[C---:B------:R-:W-:Y:S01]  /*77c0*/  IMAD.SHL.U32 R200, R14.reuse, 0x20, RZ ;  /* 0x000000200ec87824 */ /* 0x040fe200078e00ff */
[----:B------:R-:W-:Y:S01]  /*77d0*/  SHF.L.U64.HI R50, R14, R7, c[0x0][0x20c] ;  /* 0x000083000e327619 */ /* 0x000fe20000010207 */
[----:B------:R2:W-:Y:S01]  /*77e0*/  @!P0 LDGSTS.E.BYPASS.LTC128B.128 [R146+0x1f100], [R20.64], !P3 ;  /* 0x1f10000014928fae */ /* 0x0005e2000d901d46 */
[----:B------:R-:W-:Y:S01]  /*77f0*/  ISETP.GE.AND P2, PT, R11, 0x1, PT ;  /* 0x000000010b00780c */ /* 0x000fe20003f46270 */
[----:B------:R-:W-:Y:S01]  /*7800*/  @!P0 IMAD.WIDE R18, R6, 0x2, R18 ;  /* 0x0000000206128825 */ /* 0x000fe200078e0212 */
[----:B------:R-:W-:-:S03]  /*7810*/  SHF.L.U64.HI R199, R14, R199, c[0x0][0x20c] ;  /* 0x000083000ec77619 */ /* 0x000fc600000102c7 */
[----:B------:R-:W-:Y:S01]  /*7820*/  IMAD R6, R50, R9, RZ ;  /* 0x0000000932067224 */ /* 0x000fe200078e02ff */
[----:B------:R3:W-:Y:S01]  /*7830*/  @!P0 LDGSTS.E.BYPASS.LTC128B.128 [R146+0x23100], [R18.64], !P1 ;  /* 0x2310000012928fae */ /* 0x0007e2000c901d46 */
[C---:B------:R-:W-:Y:S01]  /*7840*/  IMAD.SHL.U32 R49, R200.reuse, 0x2, RZ ;  /* 0x00000002c8317824 */ /* 0x040fe200078e00ff */
[----:B------:R-:W-:Y:S02]  /*7850*/  SHF.L.U64.HI R48, R200, 0x1, R199 ;  /* 0x00000001c8307819 */ /* 0x000fe400000102c7 */
[----:B------:R-:W0:Y:S01]  /*7860*/  LDGDEPBAR ;  /* 0x00000000000079af */ /* 0x000e220000000000 */
[----:B-1----:R-:W-:Y:S01]  /*7870*/  SHF.R.S32.HI R16, RZ, 0x1f, R9 ;  /* 0x0000001fff107819 */ /* 0x002fe20000011409 */
[----:B--2---:R-:W-:-:S04]  /*7880*/  IMAD.WIDE.U32 R20, R9, R51, R210 ;  /* 0x0000003309147225 */ /* 0x004fc800078e00d2 */
[----:B------:R-:W-:Y:S01]  /*7890*/  IMAD R6, R16, R51, R6 ;  /* 0x0000003310067224 */ /* 0x000fe200078e0206 */
[----:B------:R-:W-:Y:S01]  /*78a0*/  BAR.SYNC.DEFER_BLOCKING 0x0 ;  /* 0x0000000000007b1d */ /* 0x000fe20000010000 */
[----:B---3--:R-:W-:Y:S02]  /*78b0*/  LEA R18, P0, R20, c[0x0][0x1f8], 0x1 ;  /* 0x00007e0014127a11 */ /* 0x008fe400078008ff */
[----:B------:R-:W-:-:S05]  /*78c0*/  IMAD.IADD R6, R21, 0x1, R6 ;  /* 0x0000000115067824 */ /* 0x000fca00078e0206 */
[----:B------:R-:W-:Y:S02]  /*78d0*/  LEA.HI.X R19, R20, c[0x0][0x1fc], R6, 0x1, P0 ;  /* 0x00007f0014137a11 */ /* 0x000fe400000f0c06 */
[C---:B------:R-:W-:Y:S01]  /*78e0*/  SHF.L.U64.HI R6, R202.reuse, R7, c[0x0][0x1e4] ;  /* 0x00007900ca067619 */ /* 0x040fe20000010207 */
[C---:B------:R-:W-:Y:S02]  /*78f0*/  IMAD.SHL.U32 R7, R202.reuse, 0x40, RZ ;  /* 0x00000040ca077824 */ /* 0x040fe400078e00ff */
[----:B------:R-:W-:Y:S02]  /*7900*/  IMAD.SHL.U32 R202, R202, 0x20, RZ ;  /* 0x00000020caca7824 */ /* 0x000fe400078e00ff */
[----:B------:R-:W-:Y:S02]  /*7910*/  IMAD R15, R6, R9, RZ ;  /* 0x00000009060f7224 */ /* 0x000fe400078e02ff */
[----:B------:R-:W-:-:S04]  /*7920*/  IMAD.WIDE.U32 R22, R9, R7, R212 ;  /* 0x0000000709167225 */ /* 0x000fc800078e00d4 */
[----:B------:R-:W-:Y:S01]  /*7930*/  IMAD R16, R16, R7, R15 ;  /* 0x0000000710107224 */ /* 0x000fe200078e020f */
[----:B------:R-:W-:-:S03]  /*7940*/  @P2 LEA R20, P0, R22, c[0x0][0x1c8], 0x1 ;  /* 0x0000720016142a11 */ /* 0x000fc600078008ff */
[----:B------:R-:W-:-:S05]  /*7950*/  IMAD.IADD R16, R23, 0x1, R16 ;  /* 0x0000000117107824 */ /* 0x000fca00078e0210 */
        /* <DEDUP_REMOVED lines=9> */
[----:B------:R-:W-:-:S05]  /*79f0*/  @P0 IADD3 R15, P3, R202, R22, RZ ;  /* 0x00000016ca0f0210 */ /* 0x000fca0007f7e0ff */
[----:B------:R-:W-:Y:S01]  /*7a00*/  @P0 IMAD.X R16, R201, 0x1, R16, P3 ;  /* 0x00000001c9100824 */ /* 0x000fe200018e0610 */
[----:B------:R-:W-:-:S04]  /*7a10*/  @P0 LEA R22, P3, R15, c[0x0][0x1c8], 0x1 ;  /* 0x000072000f160a11 */ /* 0x000fc800078608ff */
[----:B------:R-:W-:Y:S02]  /*7a20*/  @P0 LEA.HI.X R23, R15, c[0x0][0x1cc], R16, 0x1, P3 ;  /* 0x000073000f170a11 */ /* 0x000fe400018f0c10 */
[----:B------:R-:W-:-:S03]  /*7a30*/  IADD3 R14, P3, R49, R18, RZ ;  /* 0x00000012310e7210 */ /* 0x000fc60007f7e0ff */
[----:B------:R1:W-:Y:S02]  /*7a40*/  @P0 LDGSTS.E.BYPASS.LTC128B.128 [R146+0xd100], [R22.64], !P5 ;  /* 0x0d10000016920fae */ /* 0x0003e4000e901d46 */
[----:B------:R-:W-:Y:S01]  /*7a50*/  IMAD.X R15, R48, 0x1, R19, P3 ;  /* 0x00000001300f7824 */ /* 0x000fe200018e0613 */
[----:B------:R-:W-:Y:S01]  /*7a60*/  ISETP.GE.AND P3, PT, R10, c[0x0][0x1d4], PT ;  /* 0x000075000a007a0c */ /* 0x000fe20003f66270 */
        /* <DEDUP_REMOVED lines=9> */
[----:B------:R-:W-:-:S04]  /*7b00*/  ISETP.GE.AND P0, PT, R0, c[0x0][0x1d4], PT ;  /* 0x0000750000007a0c */ /* 0x000fc80003f06270 */
[C---:B------:R-:W-:Y:S02]  /*7b10*/  ISETP.LT.OR P1, PT, R11.reuse, 0x1, P0 ;  /* 0x000000010b00780c */ /* 0x040fe40000721670 */
[----:B------:R-:W-:-:S11]  /*7b20*/  ISETP.LT.OR P0, PT, R11, 0x21, P0 ;  /* 0x000000210b00780c */ /* 0x000fd60000701670 */
[----:B------:R1:W-:Y:S01]  /*7b30*/  LDGSTS.E.BYPASS.LTC128B.128 [R146+0x4100], [R18.64+0x100], !P1 ;  /* 0x0410010012927fae */ /* 0x0003e2000c901d46 */
[----:B------:R-:W-:-:S03]  /*7b40*/  ISETP.NE.AND P1, PT, R13, RZ, PT ;  /* 0x000000ff0d00720c */ /* 0x000fc60003f25270 */
[----:B------:R1:W-:Y:S04]  /*7b50*/  LDGSTS.E.BYPASS.LTC128B.128 [R146+0x1100], [R14.64], !P3 ;  /* 0x011000000e927fae */ /* 0x0003e8000d901d46 */
[----:B------:R1:W-:Y:S01]  /*7b60*/  LDGSTS.E.BYPASS.LTC128B.128 [R146+0x3100], [R14.64+0x80], !P2 ;  /* 0x031000800e927fae */ /* 0x0003e2000d101d46 */
[----:B------:R-:W-:-:S03]  /*7b70*/  ISETP.GT.AND P2, PT, R9, R198, PT ;  /* 0x000000c60900720c */ /* 0x000fc60003f44270 */
[----:B------:R1:W-:Y:S04]  /*7b80*/  LDGSTS.E.BYPASS.LTC128B.128 [R146+0x5100], [R14.64+0x100], !P0 ;  /* 0x051001000e927fae */ /* 0x0003e8000c101d46 */
[----:B------:R-:W0:Y:S06]  /*7b90*/  LDGDEPBAR ;  /* 0x00000000000079af */ /* 0x000e2c0000000000 */
[----:B------:R-:W-:Y:S05]  /*7ba0*/  @!P2 BRA `(.L_x_980) ;  /* 0x000001000000a947 */ /* 0x000fea0003800000 */
[----:B------:R-:W-:-:S04]  /*7bb0*/  IADD3 R11, R145, -0x2, RZ ;  /* 0xfffffffe910b7810 */ /* 0x000fc80007ffe0ff */
[----:B------:R-:W-:Y:S01]  /*7bc0*/  SHF.R.S32.HI R9, RZ, 0x1f, R11 ;  /* 0x0000001fff097819 */ /* 0x000fe2000001140b */
[----:B------:R-:W-:Y:S02]  /*7bd0*/  IMAD R0, R6, R11, RZ ;  /* 0x0000000b06007224 */ /* 0x000fe400078e02ff */
[----:B------:R-:W-:-:S04]  /*7be0*/  IMAD.WIDE.U32 R10, R11, R7, R212 ;  /* 0x000000070b0a7225 */ /* 0x000fc800078e00d4 */
[----:B------:R-:W-:Y:S01]  /*7bf0*/  IMAD R0, R9, R7, R0 ;  /* 0x0000000709007224 */ /* 0x000fe200078e0200 */
[----:B------:R-:W-:-:S03]  /*7c00*/  LEA R12, P0, R10, c[0x0][0x1c8], 0x1 ;  /* 0x000072000a0c7a11 */ /* 0x000fc600078008ff */
[----:B------:R-:W-:-:S05]  /*7c10*/  IMAD.IADD R0, R11, 0x1, R0 ;  /* 0x000000010b007824 */ /* 0x000fca00078e0200 */
[----:B------:R-:W-:Y:S02]  /*7c20*/  LEA.HI.X R13, R10, c[0x0][0x1cc], R0, 0x1, P0 ;  /* 0x000073000a0d7a11 */ /* 0x000fe400000f0c00 */
[----:B------:R-:W-:-:S03]  /*7c30*/  LEA R10, P0, R202, R12, 0x1 ;  /* 0x0000000cca0a7211 */ /* 0x000fc600078008ff */
[----:B------:R2:W-:Y:S01]  /*7c40*/  LDGSTS.E.BYPASS.LTC128B.128 [R146+0x12100], [R12.64], !P5 ;  /* 0x121000000c927fae */ /* 0x0005e2000e901d46 */
[----:B------:R-:W-:-:S03]  /*7c50*/  LEA.HI.X R11, R202, R13, R201, 0x1, P0 ;  /* 0x0000000dca0b7211 */ /* 0x000fc600000f0cc9 */
[----:B------:R2:W-:Y:S04]  /*7c60*/  LDGSTS.E.BYPASS.LTC128B.128 [R146+0x14100], [R12.64+0x80], !P4 ;  /* 0x141000800c927fae */ /* 0x0005e8000e101d46 */
[----:B------:R2:W-:Y:S04]  /*7c70*/  LDGSTS.E.BYPASS.LTC128B.128 [R146+0x16100], [R12.64+0x100], !P6 ;  /* 0x161001000c927fae */ /* 0x0005e8000f101d46 */
[----:B------:R2:W-:Y:S04]  /*7c80*/  LDGSTS.E.BYPASS.LTC128B.128 [R146+0x13100], [R10.64], !P5 ;  /* 0x131000000a927fae */ /* 0x0005e8000e901d46 */
[----:B------:R2:W-:Y:S04]  /*7c90*/  LDGSTS.E.BYPASS.LTC128B.128 [R146+0x15100], [R10.64+0x80], !P4 ;  /* 0x151000800a927fae */ /* 0x0005e8000e101d46 */
[----:B------:R2:W-:Y:S02]  /*7ca0*/  LDGSTS.E.BYPASS.LTC128B.128 [R146+0x17100], [R10.64+0x100], !P6 ;  /* 0x171001000a927fae */ /* 0x0005e4000f101d46 */
.L_x_980:
[----:B------:R-:W-:Y:S01]  /*7cb0*/  ISETP.LT.AND P0, PT, RZ, c[0x0][0x27c], PT ;  /* 0x00009f00ff007a0c */ /* 0x000fe20003f01270 */
[----:B------:R-:W0:Y:S01]  /*7cc0*/  LDGDEPBAR ;  /* 0x00000000000079af */ /* 0x000e220000000000 */
[----:B------:R-:W-:Y:S01]  /*7cd0*/  IMAD R0, R91, 0x400, R4 ;  /* 0x000004005b007824 */ /* 0x000fe200078e0204 */
[----:B------:R-:W-:-:S10]  /*7ce0*/  ISETP.NE.AND P3, PT, R218, 0x1, PT ;  /* 0x00000001da00780c */ /* 0x000fd40003f65270 */
[----:B------:R-:W-:Y:S05]  /*7cf0*/  @P0 BRA `(.L_x_981) ;  /* 0x0000002000000947 */ /* 0x000fea0003800000 */
[----:B------:R-:W-:-:S04]  /*7d00*/  DEPBAR.LE SB0, 0x3 ;  /* 0x000080c00000791a */ /* 0x000fc80000000000 */
[----:B------:R-:W-:Y:S05]  /*7d10*/  BRA `(.L_x_982) ;  /* 0x00006de000007947 */ /* 0x000fea0003800000 */
.L_x_981:
[----:B------:R-:W-:Y:S01]  /*7d20*/  ULDC.U8 UR4, c[0x0][0x298] ;  /* 0x0000a60000047ab9 */ /* 0x000fe20000000000 */
[----:B--2---:R-:W-:Y:S01]  /*7d30*/  SHF.R.S32.HI R10, RZ, 0x1f, R85 ;  /* 0x0000001fff0a7819 */ /* 0x004fe20000011455 */
[----:B-1----:R-:W-:Y:S01]  /*7d40*/  IMAD.WIDE.U32 R14, R85, c[0x0][0x280], RZ ;  /* 0x0000a000550e7a25 */ /* 0x002fe200078e00ff */
        /* <DEDUP_REMOVED lines=20> */
[----:B------:R-:W-:Y:S01]  /*7e90*/  CS2R R18, SRZ ;  /* 0x0000000000127805 */ /* 0x000fe2000001ff00 */
[----:B------:R-:W-:Y:S01]  /*7ea0*/  IMAD.MOV.U32 R16, RZ, RZ, R12 ;  /* 0x000000ffff107224 */ /* 0x000fe200078e000c */
[----:B------:R-:W-:Y:S01]  /*7eb0*/  @P3 SHF.R.U32.HI R10, RZ, c[0x0][0x2cc], R11 ;  /* 0x0000b300ff0a3a19 */ /* 0x000fe2000001160b */
[----:B------:R-:W-:Y:S01]  /*7ec0*/  IMAD.SHL.U32 R82, R82, 0x4, RZ ;  /* 0x0000000452527824 */ /* 0x000fe200078e00ff */
        /* <DEDUP_REMOVED lines=11> */
[C---:B------:R-:W-:Y:S01]  /*7f80*/  IMAD R13, R10.reuse, c[0x0][0x284], R13 ;  /* 0x0000a1000a0d7a24 */ /* 0x040fe200078e020d */
[----:B------:R-:W-:Y:S01]  /*7f90*/  CS2R R62, SRZ ;  /* 0x00000000003e7805 */ /* 0x000fe2000001ff00 */
[C---:B------:R-:W-:Y:S01]  /*7fa0*/  IMAD.WIDE.U32 R16, R10.reuse, c[0x0][0x290], R16 ;  /* 0x0000a4000a107a25 */ /* 0x040fe200078e0010 */
[----:B------:R1:W2:Y:S01]  /*7fb0*/  SHFL.IDX PT, R22, R14, RZ, 0x1c1f ;  /* 0x001c1fff0e167589 */ /* 0x0002a200000e0000 */
[----:B------:R-:W-:Y:S01]  /*7fc0*/  CS2R R70, SRZ ;  /* 0x0000000000467805 */ /* 0x000fe2000001ff00 */
[----:B------:R-:W-:Y:S01]  /*7fd0*/  IADD3 R21, R21, R13, RZ ;  /* 0x0000000d15157210 */ /* 0x000fe20007ffe0ff */
[----:B------:R-:W-:Y:S01]  /*7fe0*/  IMAD R11, R10, c[0x0][0x294], R11 ;  /* 0x0000a5000a0b7a24 */ /* 0x000fe200078e020b */
[----:B------:R-:W-:Y:S01]  /*7ff0*/  CS2R R76, SRZ ;  /* 0x00000000004c7805 */ /* 0x000fe2000001ff00 */
[----:B------:R-:W-:Y:S01]  /*8000*/  CS2R R94, SRZ ;  /* 0x00000000005e7805 */ /* 0x000fe2000001ff00 */
[----:B------:R-:W-:Y:S01]  /*8010*/  LEA.HI.X R21, R20, c[0x0][0x274], R21, 0x1, P0 ;  /* 0x00009d0014157a11 */ /* 0x000fe200000f0c15 */
[----:B------:R-:W-:Y:S01]  /*8020*/  CS2R R102, SRZ ;  /* 0x0000000000667805 */ /* 0x000fe2000001ff00 */
[----:B------:R-:W-:Y:S01]  /*8030*/  IADD3 R20, R17, R11, RZ ;  /* 0x0000000b11147210 */ /* 0x000fe20007ffe0ff */
[----:B------:R-:W-:Y:S01]  /*8040*/  CS2R R92, SRZ ;  /* 0x00000000005c7805 */ /* 0x000fe2000001ff00 */
[C---:B------:R-:W-:Y:S01]  /*8050*/  LEA R12, P0, R16.reuse, c[0x0][0x288], 0x1 ;  /* 0x0000a200100c7a11 */ /* 0x040fe200078008ff */
[----:B------:R1:W3:Y:S03]  /*8060*/  SHFL.IDX PT, R23, R21, RZ, 0x1c1f ;  /* 0x001c1fff15177589 */ /* 0x0002e600000e0000 */
[----:B------:R-:W-:-:S02]  /*8070*/  LEA.HI.X R20, R16, c[0x0][0x28c], R20, 0x1, P0 ;  /* 0x0000a30010147a11 */ /* 0x000fc400000f0c14 */
[----:B------:R-:W-:Y:S01]  /*8080*/  ISETP.GE.AND P0, PT, R9, R8, PT ;  /* 0x000000080900720c */ /* 0x000fe20003f06270 */
[----:B------:R1:W4:Y:S04]  /*8090*/  SHFL.IDX PT, R16, R12, RZ, 0x1c1f ;  /* 0x001c1fff0c107589 */ /* 0x00032800000e0000 */
[----:B------:R1:W1:Y:S08]  /*80a0*/  SHFL.IDX PT, R17, R20, RZ, 0x1c1f ;  /* 0x001c1fff14117589 */ /* 0x00027000000e0000 */
[----:B------:R-:W-:Y:S05]  /*80b0*/  @P0 BRA `(.L_x_985) ;  /* 0x000003e000000947 */ /* 0x000fea0003800000 */
[C---:B--2---:R-:W-:Y:S01]  /*80c0*/  ISETP.GE.AND P0, PT, R82.reuse, c[0x0][0x27c], PT ;  /* 0x00009f0052007a0c */ /* 0x044fe20003f06270 */
[----:B------:R-:W-:Y:S01]  /*80d0*/  CS2R R96, SRZ ;  /* 0x0000000000607805 */ /* 0x000fe2000001ff00 */
[----:B------:R-:W-:Y:S01]  /*80e0*/  CS2R R92, SRZ ;  /* 0x00000000005c7805 */ /* 0x000fe2000001ff00 */
[----:B------:R-:W-:-:S10]  /*80f0*/  IADD3 R10, R82, 0x10, RZ ;  /* 0x00000010520a7810 */ /* 0x000fd40007ffe0ff */
[----:B---3--:R-:W-:-:S04]  /*8100*/  @!P0 IMAD.WIDE R26, R82, 0x2, R22 ;  /* 0x00000002521a8825 */ /* 0x008fc800078e0216 */
[----:B-1--4-:R-:W-:Y:S01]  /*8110*/  @!P0 IMAD.WIDE R24, R82, 0x2, R16 ;  /* 0x0000000252188825 */ /* 0x012fe200078e0210 */
        /* <DEDUP_REMOVED lines=20> */
[----:B--2---:R-:W-:-:S04]  /*8260*/  @!P0 IMAD.WIDE R24, R11, 0x2, R22 ;  /* 0x000000020b188825 */ /* 0x004fc800078e0216 */
[----:B-1----:R-:W-:Y:S01]  /*8270*/  @!P0 IMAD.WIDE R26, R11, 0x2, R16 ;  /* 0x000000020b1a8825 */ /* 0x002fe200078e0210 */
[----:B------:R1:W5:Y:S04]  /*8280*/  @!P0 LD.E.64 R98, [R24.64] ;  /* 0x0000000618628980 */ /* 0x000368000c101b00 */
[----:B------:R2:W5:Y:S01]  /*8290*/  @!P0 LD.E.64 R94, [R26.64] ;  /* 0x000000061a5e8980 */ /* 0x000562000c101b00 */
[----:B------:R-:W-:Y:S01]  /*82a0*/  ISETP.GE.AND P0, PT, R10, c[0x0][0x27c], PT ;  /* 0x00009f000a007a0c */ /* 0x000fe20003f06270 */
[----:B------:R-:W-:Y:S01]  /*82b0*/  CS2R R78, SRZ ;  /* 0x00000000004e7805 */ /* 0x000fe2000001ff00 */
[----:B------:R-:W-:-:S11]  /*82c0*/  CS2R R76, SRZ ;  /* 0x00000000004c7805 */ /* 0x000fd6000001ff00 */
[----:B------:R-:W-:-:S04]  /*82d0*/  @!P0 SHF.R.S32.HI R11, RZ, 0x1f, R10 ;  /* 0x0000001fff0b8819 */ /* 0x000fc8000001140a */
[----:B------:R-:W-:-:S04]  /*82e0*/  @!P0 LEA.HI R10, R11, R10, RZ, 0x2 ;  /* 0x0000000a0b0a8211 */ /* 0x000fc800078f10ff */
[----:B------:R-:W-:-:S05]  /*82f0*/  @!P0 LOP3.LUT R10, R10, 0xfffffffc, RZ, 0xc0, !PT ;  /* 0xfffffffc0a0a8812 */ /* 0x000fca00078ec0ff */
[----:B---3--:R-:W-:-:S04]  /*8300*/  @!P0 IMAD.WIDE R28, R10, 0x2, R22 ;  /* 0x000000020a1c8825 */ /* 0x008fc800078e0216 */
[----:B----4-:R-:W-:Y:S01]  /*8310*/  @!P0 IMAD.WIDE R30, R10, 0x2, R16 ;  /* 0x000000020a1e8825 */ /* 0x010fe200078e0210 */
[----:B------:R-:W-:Y:S01]  /*8320*/  IADD3 R10, R82, 0x40, RZ ;  /* 0x00000040520a7810 */ /* 0x000fe20007ffe0ff */
        /* <DEDUP_REMOVED lines=8> */
[----:B-1----:R-:W-:-:S04]  /*83b0*/  @!P0 IMAD.WIDE R24, R10, 0x2, R22 ;  /* 0x000000020a188825 */ /* 0x002fc800078e0216 */
[----:B--2---:R-:W-:Y:S01]  /*83c0*/  @!P0 IMAD.WIDE R26, R10, 0x2, R16 ;  /* 0x000000020a1a8825 */ /* 0x004fe200078e0210 */
        /* <DEDUP_REMOVED lines=13> */
.L_x_985:
[----:B--2---:R-:W-:Y:S05]  /*84a0*/  BSYNC B0 ;  /* 0x0000000000007941 */ /* 0x004fea0003800000 */
.L_x_984:
[----:B---3-5:R-:W-:Y:S01]  /*84b0*/  IMAD.MOV.U32 R11, RZ, RZ, R66 ;  /* 0x000000ffff0b7224 */ /* 0x028fe200078e0042 */
[----:B------:R-:W-:Y:S01]  /*84c0*/  IADD3 R9, R9, 0x40, RZ ;  /* 0x0000004009097810 */ /* 0x000fe20007ffe0ff */
[----:B------:R-:W-:Y:S01]  /*84d0*/  IMAD.MOV.U32 R10, RZ, RZ, R67 ;  /* 0x000000ffff0a7224 */ /* 0x000fe200078e0043 */
[----:B-1----:R-:W1:Y:S01]  /*84e0*/  SHFL.IDX PT, R14, R14, 0x1, 0x1c1f ;  /* 0x003c1f000e0e7f89 */ /* 0x002e6200000e0000 */
[----:B------:R-:W-:Y:S01]  /*84f0*/  IMAD.MOV.U32 R15, RZ, RZ, R72 ;  /* 0x000000ffff0f7224 */ /* 0x000fe200078e0048 */
[----:B------:R-:W-:Y:S01]  /*8500*/  ISETP.GE.AND P0, PT, R9, R8, PT ;  /* 0x000000080900720c */ /* 0x000fe20003f06270 */
        /* <DEDUP_REMOVED lines=9> */
[----:B------:R-:W-:Y:S01]  /*85a0*/  MOV R11, R104 ;  /* 0x00000068000b7202 */ /* 0x000fe20000000f00 */
[----:B------:R-:W-:Y:S01]  /*85b0*/  IMAD.MOV.U32 R13, RZ, RZ, R99 ;  /* 0x000000ffff0d7224 */ /* 0x000fe200078e0063 */
[----:B------:R-:W2:Y:S01]  /*85c0*/  SHFL.IDX PT, R12, R12, 0x1, 0x1c1f ;  /* 0x003c1f000c0c7f89 */ /* 0x000ea200000e0000 */
[----:B----4-:R-:W-:Y:S01]  /*85d0*/  IMAD.MOV.U32 R16, RZ, RZ, R103 ;  /* 0x000000ffff107224 */ /* 0x010fe200078e0067 */
        /* <DEDUP_REMOVED lines=8> */
[----:B------:R-:W-:Y:S01]  /*8660*/  MOV R11, R76 ;  /* 0x0000004c000b7202 */ /* 0x000fe20000000f00 */
[----:B------:R-:W-:Y:S01]  /*8670*/  IMAD.MOV.U32 R13, RZ, RZ, R97 ;  /* 0x000000ffff0d7224 */ /* 0x000fe200078e0061 */
[----:B------:R-:W-:Y:S01]  /*8680*/  PRMT R69, R16, 0x5410, R17 ;  /* 0x0000541010457816 */ /* 0x000fe20000000011 */
[----:B------:R-:W-:Y:S01]  /*8690*/  CS2R R24, SRZ ;  /* 0x0000000000187805 */ /* 0x000fe2000001ff00 */
[----:B------:R-:W-:Y:S01]  /*86a0*/  PRMT R60, R10, 0x5410, R11 ;  /* 0x000054100a3c7816 */ /* 0x000fe2000000000b */
[----:B------:R-:W-:Y:S01]  /*86b0*/  IMAD.MOV.U32 R11, RZ, RZ, R94 ;  /* 0x000000ffff0b7224 */ /* 0x000fe200078e005e */
[----:B------:R-:W-:Y:S01]  /*86c0*/  PRMT R80, R13, 0x5410, R15 ;  /* 0x000054100d507816 */ /* 0x000fe2000000000f */
[----:B------:R-:W-:Y:S01]  /*86d0*/  IMAD.MOV.U32 R15, RZ, RZ, R70 ;  /* 0x000000ffff0f7224 */ /* 0x000fe200078e0046 */
[----:B------:R-:W-:Y:S01]  /*86e0*/  MOV R10, R95 ;  /* 0x0000005f000a7202 */ /* 0x000fe20000000f00 */
[----:B------:R-:W-:Y:S01]  /*86f0*/  IMAD.MOV.U32 R13, RZ, RZ, R71 ;  /* 0x000000ffff0d7224 */ /* 0x000fe200078e0047 */
[----:B------:R-:W-:Y:S01]  /*8700*/  CS2R R32, SRZ ;  /* 0x0000000000207805 */ /* 0x000fe2000001ff00 */
[----:B------:R-:W-:Y:S01]  /*8710*/  CS2R R38, SRZ ;  /* 0x0000000000267805 */ /* 0x000fe2000001ff00 */
[----:B------:R-:W-:Y:S01]  /*8720*/  PRMT R64, R10, 0x5410, R11 ;  /* 0x000054100a407816 */ /* 0x000fe2000000000b */
[----:B------:R-:W-:Y:S01]  /*8730*/  IMAD.MOV.U32 R10, RZ, RZ, R93 ;  /* 0x000000ffff0a7224 */ /* 0x000fe200078e005d */
[----:B------:R-:W-:Y:S01]  /*8740*/  PRMT R56, R13, 0x5410, R15 ;  /* 0x000054100d387816 */ /* 0x000fe2000000000f */
[----:B------:R-:W-:Y:S01]  /*8750*/  CS2R R46, SRZ ;  /* 0x00000000002e7805 */ /* 0x000fe2000001ff00 */
[----:B------:R-:W-:Y:S01]  /*8760*/  MOV R11, R92 ;  /* 0x0000005c000b7202 */ /* 0x000fe20000000f00 */
[----:B------:R3:W4:Y:S01]  /*8770*/  SHFL.IDX PT, R15, R21, 0x1, 0x1c1f ;  /* 0x003c1f00150f7f89 */ /* 0x00072200000e0000 */
[----:B------:R-:W-:Y:S01]  /*8780*/  CS2R R58, SRZ ;  /* 0x00000000003a7805 */ /* 0x000fe2000001ff00 */
[----:B------:R-:W-:Y:S01]  /*8790*/  CS2R R16, SRZ ;  /* 0x0000000000107805 */ /* 0x000fe2000001ff00 */
[----:B------:R-:W-:Y:S01]  /*87a0*/  PRMT R75, R10, 0x5410, R11 ;  /* 0x000054100a4b7816 */ /* 0x000fe2000000000b */
[----:B------:R3:W1:Y:S01]  /*87b0*/  SHFL.IDX PT, R13, R20, 0x1, 0x1c1f ;  /* 0x003c1f00140d7f89 */ /* 0x00066200000e0000 */
[----:B------:R-:W-:Y:S01]  /*87c0*/  CS2R R22, SRZ ;  /* 0x0000000000167805 */ /* 0x000fe2000001ff00 */
[----:B------:R-:W-:Y:S01]  /*87d0*/  CS2R R30, SRZ ;  /* 0x00000000001e7805 */ /* 0x000fe2000001ff00 */
[----:B------:R-:W-:Y:S01]  /*87e0*/  CS2R R36, SRZ ;  /* 0x0000000000247805 */ /* 0x000fe2000001ff00 */
[----:B------:R-:W-:Y:S01]  /*87f0*/  CS2R R42, SRZ ;  /* 0x00000000002a7805 */ /* 0x000fe2000001ff00 */
[----:B------:R-:W-:Y:S01]  /*8800*/  CS2R R54, SRZ ;  /* 0x0000000000367805 */ /* 0x000fe2000001ff00 */
[----:B------:R-:W-:Y:S05]  /*8810*/  @P0 BRA `(.L_x_987) ;  /* 0x000003e000000947 */ /* 0x000fea0003800000 */
[C---:B--2---:R-:W-:Y:S01]  /*8820*/  ISETP.GE.AND P0, PT, R82.reuse, c[0x0][0x27c], PT ;  /* 0x00009f0052007a0c */ /* 0x044fe20003f06270 */
[----:B------:R-:W-:Y:S01]  /*8830*/  CS2R R58, SRZ ;  /* 0x00000000003a7805 */ /* 0x000fe2000001ff00 */
[----:B------:R-:W-:Y:S01]  /*8840*/  CS2R R54, SRZ ;  /* 0x0000000000367805 */ /* 0x000fe2000001ff00 */
[----:B------:R-:W-:-:S10]  /*8850*/  IADD3 R10, R82, 0x10, RZ ;  /* 0x00000010520a7810 */ /* 0x000fd40007ffe0ff */
[----:B-1--4-:R-:W-:-:S04]  /*8860*/  @!P0 IMAD.WIDE R22, R82, 0x2, R14 ;  /* 0x0000000252168825 */ /* 0x012fc800078e020e */
[----:B---3--:R-:W-:Y:S01]  /*8870*/  @!P0 IMAD.WIDE R20, R82, 0x2, R12 ;  /* 0x0000000252148825 */ /* 0x008fe200078e020c */
        /* <DEDUP_REMOVED lines=31> */
[----:B---3--:R-:W-:-:S04]  /*8a70*/  @!P0 IMAD.WIDE R16, R9, 0x2, R14 ;  /* 0x0000000209108825 */ /* 0x008fc800078e020e */
[----:B----4-:R-:W-:Y:S01]  /*8a80*/  @!P0 IMAD.WIDE R18, R9, 0x2, R12 ;  /* 0x0000000209128825 */ /* 0x010fe200078e020c */
        /* <DEDUP_REMOVED lines=14> */
[----:B----4-:R-:W-:Y:S01]  /*8b70*/  CS2R R18, SRZ ;  /* 0x0000000000127805 */ /* 0x010fe2000001ff00 */
[----:B---3--:R-:W-:-:S11]  /*8b80*/  CS2R R16, SRZ ;  /* 0x0000000000107805 */ /* 0x008fd6000001ff00 */
[----:B------:R-:W-:-:S04]  /*8b90*/  @!P0 SHF.R.S32.HI R9, RZ, 0x1f, R10 ;  /* 0x0000001fff098819 */ /* 0x000fc8000001140a */
[----:B------:R-:W-:-:S04]  /*8ba0*/  @!P0 LEA.HI R9, R9, R10, RZ, 0x2 ;  /* 0x0000000a09098211 */ /* 0x000fc800078f10ff */
[----:B------:R-:W-:-:S05]  /*8bb0*/  @!P0 LOP3.LUT R9, R9, 0xfffffffc, RZ, 0xc0, !PT ;  /* 0xfffffffc09098812 */ /* 0x000fca00078ec0ff */
[----:B------:R-:W-:-:S04]  /*8bc0*/  @!P0 IMAD.WIDE R14, R9, 0x2, R14 ;  /* 0x00000002090e8825 */ /* 0x000fc800078e020e */
[----:B------:R-:W-:Y:S01]  /*8bd0*/  @!P0 IMAD.WIDE R12, R9, 0x2, R12 ;  /* 0x00000002090c8825 */ /* 0x000fe200078e020c */
[----:B------:R1:W5:Y:S04]  /*8be0*/  @!P0 LD.E.64 R18, [R14.64] ;  /* 0x000000060e128980 */ /* 0x000368000c101b00 */
[----:B------:R1:W5:Y:S02]  /*8bf0*/  @!P0 LD.E.64 R16, [R12.64] ;  /* 0x000000060c108980 */ /* 0x000364000c101b00 */
.L_x_987:
[----:B--2---:R-:W-:Y:S05]  /*8c00*/  BSYNC B0 ;  /* 0x0000000000007941 */ /* 0x004fea0003800000 */
.L_x_986:
[----:B------:R-:W-:Y:S01]  /*8c10*/  SHF.R.S32.HI R9, RZ, 0x1f, R52 ;  /* 0x0000001fff097819 */ /* 0x000fe20000011434 */
[----:B-1---5:R-:W-:Y:S01]  /*8c20*/  IMAD.MOV.U32 R13, RZ, RZ, R19 ;  /* 0x000000ffff0d7224 */ /* 0x022fe200078e0013 */
[----:B------:R-:W-:-:S04]  /*8c30*/  DEPBAR.LE SB0, 0x3 ;  /* 0x000080c00000791a */ /* 0x000fc80000000000 */
[----:B------:R-:W-:Y:S01]  /*8c40*/  LEA.HI R9, R9, R52, RZ, 0x3 ;  /* 0x0000003409097211 */ /* 0x000fe200078f18ff */
[----:B------:R-:W-:Y:S01]  /*8c50*/  IMAD.MOV.U32 R11, RZ, RZ, R24 ;  /* 0x000000ffff0b7224 */ /* 0x000fe200078e0018 */
[----:B------:R-:W-:Y:S01]  /*8c60*/  BSSY B1, `(.L_x_988) ;  /* 0x0000151000017945 */ /* 0x000fe20003800000 */
[----:B------:R-:W-:Y:S01]  /*8c70*/  IMAD.IADD R45, R8, 0x1, -R133 ;  /* 0x00000001082d7824 */ /* 0x000fe200078e0a85 */
[----:B------:R-:W-:Y:S01]  /*8c80*/  LOP3.LUT R9, R9, 0xfffffff8, RZ, 0xc0, !PT ;  /* 0xfffffff809097812 */ /* 0x000fe200078ec0ff */
[----:B---3--:R-:W-:Y:S02]  /*8c90*/  IMAD.MOV.U32 R20, RZ, RZ, R17 ;  /* 0x000000ffff147224 */ /* 0x008fe400078e0011 */
[----:B------:R-:W-:Y:S01]  /*8ca0*/  IMAD.MOV.U32 R28, RZ, RZ, R31 ;  /* 0x000000ffff1c7224 */ /* 0x000fe200078e001f */
[----:B------:R-:W-:Y:S01]  /*8cb0*/  IMNMX R45, R45, 0x80, PT ;  /* 0x000000802d2d7817 */ /* 0x000fe20003800200 */
[----:B------:R-:W-:Y:S02]  /*8cc0*/  IMAD.IADD R9, R52, 0x1, -R9 ;  /* 0x0000000134097824 */ /* 0x000fe400078e0a09 */
[----:B------:R-:W-:-:S02]  /*8cd0*/  IMAD.MOV.U32 R8, RZ, RZ, R55 ;  /* 0x000000ffff087224 */ /* 0x000fc400078e0037 */
[C---:B------:R-:W-:Y:S01]  /*8ce0*/  IMAD.SHL.U32 R10, R9.reuse, 0x40, RZ ;  /* 0x00000040090a7824 */ /* 0x040fe200078e00ff */
[----:B------:R-:W-:Y:S01]  /*8cf0*/  BAR.SYNC.DEFER_BLOCKING 0x0 ;  /* 0x0000000000007b1d */ /* 0x000fe20000010000 */
[----:B------:R-:W-:Y:S01]  /*8d00*/  LOP3.LUT P0, RZ, R9, 0x4, RZ, 0xc0, !PT ;  /* 0x0000000409ff7812 */ /* 0x000fe2000780c0ff */
[----:B------:R-:W-:Y:S02]  /*8d10*/  IMAD.MOV.U32 R9, RZ, RZ, R18 ;  /* 0x000000ffff097224 */ /* 0x000fe400078e0012 */
[----:B------:R-:W-:-:S03]  /*8d20*/  LOP3.LUT R10, R10, 0x1c0, RZ, 0xc0, !PT ;  /* 0x000001c00a0a7812 */ /* 0x000fc600078ec0ff */
[----:B------:R-:W-:Y:S01]  /*8d30*/  PRMT R14, R13, 0x5410, R9 ;  /* 0x000054100d0e7816 */ /* 0x000fe20000000009 */
[----:B------:R-:W-:Y:S01]  /*8d40*/  IMAD.MOV.U32 R9, RZ, RZ, R32 ;  /* 0x000000ffff097224 */ /* 0x000fe200078e0020 */
[----:B------:R-:W-:Y:S01]  /*8d50*/  LOP3.LUT R65, R10, 0x18, R65, 0xf8, !PT ;  /* 0x000000180a417812 */ /* 0x000fe200078ef841 */
[----:B------:R-:W-:Y:S01]  /*8d60*/  IMAD.MOV.U32 R13, RZ, RZ, R33 ;  /* 0x000000ffff0d7224 */ /* 0x000fe200078e0021 */
[----:B------:R-:W-:Y:S02]  /*8d70*/  SHF.R.U32.HI R10, RZ, 0x3, R10 ;  /* 0x00000003ff0a7819 */ /* 0x000fe4000001160a */
[----:B------:R-:W-:Y:S01]  /*8d80*/  PRMT R27, R27, 0x5410, R9 ;  /* 0x000054101b1b7816 */ /* 0x000fe20000000009 */
[----:B------:R-:W-:Y:S01]  /*8d90*/  IMAD.MOV.U32 R9, RZ, RZ, R46 ;  /* 0x000000ffff097224 */ /* 0x000fe200078e002e */
[----:B------:R-:W-:Y:S02]  /*8da0*/  LOP3.LUT R10, R65, R10, RZ, 0x3c, !PT ;  /* 0x0000000a410a7212 */ /* 0x000fe400078e3cff */
[----:B------:R-:W-:Y:S01]  /*8db0*/  PRMT R27, R13, 0x7610, R27 ;  /* 0x000076100d1b7816 */ /* 0x000fe2000000001b */
[----:B------:R-:W-:Y:S01]  /*8dc0*/  IMAD.MOV.U32 R13, RZ, RZ, R47 ;  /* 0x000000ffff0d7224 */ /* 0x000fe200078e002f */
[----:B------:R-:W-:Y:S01]  /*8dd0*/  PRMT R35, R9, 0x7610, R35 ;  /* 0x0000761009237816 */ /* 0x000fe20000000023 */
[----:B----4-:R-:W-:-:S02]  /*8de0*/  IMAD R15, R91, 0x200, R10 ;  /* 0x000002005b0f7824 */ /* 0x010fc400078e020a */
[----:B------:R-:W-:Y:S01]  /*8df0*/  IMAD.MOV.U32 R10, RZ, RZ, R25 ;  /* 0x000000ffff0a7224 */ /* 0x000fe200078e0019 */
[----:B------:R-:W-:Y:S01]  /*8e00*/  PRMT R34, R34, 0x5410, R13 ;  /* 0x0000541022227816 */ /* 0x000fe2000000000d */
[----:B------:R-:W-:Y:S01]  /*8e10*/  IMAD.MOV.U32 R9, RZ, RZ, R16 ;  /* 0x000000ffff097224 */ /* 0x000fe200078e0010 */
[----:B------:R-:W-:Y:S02]  /*8e20*/  IADD3 R12, R15, 0x20, RZ ;  /* 0x000000200f0c7810 */ /* 0x000fe40007ffe0ff */
[----:B------:R-:W-:Y:S01]  /*8e30*/  PRMT R21, R10, 0x5410, R11 ;  /* 0x000054100a157816 */ /* 0x000fe2000000000b */
[----:B------:R-:W-:Y:S01]  /*8e40*/  IMAD.MOV.U32 R11, RZ, RZ, R38 ;  /* 0x000000ffff0b7224 */ /* 0x000fe200078e0026 */
[----:B------:R-:W-:Y:S01]  /*8e50*/  PRMT R13, R13, 0x5410, R9 ;  /* 0x000054100d0d7816 */ /* 0x000fe20000000009 */
[----:B------:R-:W-:Y:S01]  /*8e60*/  IMAD.MOV.U32 R10, RZ, RZ, R39 ;  /* 0x000000ffff0a7224 */ /* 0x000fe200078e0027 */
[----:B------:R-:W-:Y:S01]  /*8e70*/  @P0 IADD3 R12, R15, -0x20, RZ ;  /* 0xffffffe00f0c0810 */ /* 0x000fe20007ffe0ff */
        /* <DEDUP_REMOVED lines=8> */
[----:B------:R-:W-:Y:S02]  /*8f00*/  LEA R15, R15, 0x18100, 0x1 ;  /* 0x000181000f0f7811 */ /* 0x000fe400078e08ff */
[----:B------:R-:W-:Y:S01]  /*8f10*/  PRMT R40, R10, 0x5410, R11 ;  /* 0x000054100a287816 */ /* 0x000fe2000000000b */
[----:B------:R-:W-:Y:S01]  /*8f20*/  IMAD.MOV.U32 R11, RZ, RZ, R22 ;  /* 0x000000ffff0b7224 */ /* 0x000fe200078e0016 */
[----:B------:R-:W-:Y:S01]  /*8f30*/  PRMT R26, R28, 0x7610, R26 ;  /* 0x000076101c1a7816 */ /* 0x000fe2000000001a */
[----:B------:R-:W-:Y:S01]  /*8f40*/  IMAD.MOV.U32 R10, RZ, RZ, R23 ;  /* 0x000000ffff0a7224 */ /* 0x000fe200078e0017 */
[----:B------:R-:W-:Y:S01]  /*8f50*/  PRMT R34, R9, 0x7610, R34 ;  /* 0x0000761009227816 */ /* 0x000fe20000000022 */
[----:B------:R-:W-:Y:S01]  /*8f60*/  IMAD.MOV.U32 R9, RZ, RZ, R54 ;  /* 0x000000ffff097224 */ /* 0x000fe200078e0036 */
[----:B------:R-:W-:-:S02]  /*8f70*/  LEA R12, R12, 0x18100, 0x1 ;  /* 0x000181000c0c7811 */ /* 0x000fc400078e08ff */
[----:B------:R-:W-:Y:S01]  /*8f80*/  PRMT R20, R10, 0x5410, R11 ;  /* 0x000054100a147816 */ /* 0x000fe2000000000b */
[----:B------:R-:W-:Y:S01]  /*8f90*/  IMAD.MOV.U32 R11, RZ, RZ, R36 ;  /* 0x000000ffff0b7224 */ /* 0x000fe200078e0024 */
[----:B------:R-:W-:Y:S01]  /*8fa0*/  PRMT R41, R8, 0x5410, R9 ;  /* 0x0000541008297816 */ /* 0x000fe20000000009 */
[----:B------:R-:W-:-:S05]  /*8fb0*/  IMAD.MOV.U32 R10, RZ, RZ, R37 ;  /* 0x000000ffff0a7224 */ /* 0x000fca00078e0025 */
[----:B------:R-:W-:Y:S01]  /*8fc0*/  PRMT R28, R10, 0x5410, R11 ;  /* 0x000054100a1c7816 */ /* 0x000fe2000000000b */
[----:B------:R-:W-:-:S05]  /*8fd0*/  IMAD.MOV.U32 R10, RZ, RZ, R43 ;  /* 0x000000ffff0a7224 */ /* 0x000fca00078e002b */
[----:B------:R-:W-:Y:S01]  /*8fe0*/  PRMT R35, R35, 0x5410, R10 ;  /* 0x0000541023237816 */ /* 0x000fe2000000000a */
[----:B------:R-:W-:Y:S05]  /*8ff0*/  @P0 BRA `(.L_x_989) ;  /* 0x0000117000000947 */ /* 0x000fea0003800000 */
[----:B------:R-:W-:Y:S01]  /*9000*/  ISETP.GE.AND P0, PT, R82, c[0x0][0x27c], PT ;  /* 0x00009f0052007a0c */ /* 0x000fe20003f06270 */
[----:B------:R-:W-:-:S12]  /*9010*/  BSSY B0, `(.L_x_990) ;  /* 0x000002c000007945 */ /* 0x000fd80003800000 */
[----:B------:R-:W-:Y:S05]  /*9020*/  @P0 BRA `(.L_x_991) ;  /* 0x000002a000000947 */ /* 0x000fea0003800000 */
[----:B------:R-:W1:Y:S01]  /*9030*/  LDS.128 R8, [R15] ;  /* 0x000000000f087984 */ /* 0x000e620000000c00 */
[----:B------:R-:W-:Y:S01]  /*9040*/  SHF.R.U32.HI R85, RZ, 0x10, R93 ;  /* 0x00000010ff557819 */ /* 0x000fe2000001165d */
[----:B------:R-:W-:Y:S01]  /*9050*/  HADD2.F32 R101, -RZ, R80.H1_H1 ;  /* 0x30000050ff657230 */ /* 0x000fe20000004100 */
[--C-:B------:R-:W-:Y:S02]  /*9060*/  SHF.R.U32.HI R81, RZ, 0x10, R97.reuse ;  /* 0x00000010ff517819 */ /* 0x100fe40000011661 */
[----:B------:R-:W-:Y:S01]  /*9070*/  SHF.R.U64 R65, R96, 0x10, R97 ;  /* 0x0000001060417819 */ /* 0x000fe20000001261 */
[----:B------:R-:W-:Y:S01]  /*9080*/  HADD2.F32 R85, -RZ, R85.H0_H0 ;  /* 0x20000055ff557230 */ /* 0x000fe20000004100 */
[----:B------:R-:W-:Y:S01]  /*9090*/  SHF.R.U64 R83, R92, 0x10, R93 ;  /* 0x000000105c537819 */ /* 0x000fe2000000125d */
        /* <DEDUP_REMOVED lines=35> */
.L_x_991:
[----:B------:R-:W-:Y:S05]  /*92d0*/  BSYNC B0 ;  /* 0x0000000000007941 */ /* 0x000fea0003800000 */
.L_x_990:
        /* <DEDUP_REMOVED lines=46> */
.L_x_993:
[----:B------:R-:W-:Y:S05]  /*95c0*/  BSYNC B0 ;  /* 0x0000000000007941 */ /* 0x000fea0003800000 */
.L_x_992:
        /* <DEDUP_REMOVED lines=9> */
[--C-:B------:R-:W-:Y:S02]  /*9660*/  SHF.R.U64 R65, R98, 0x10, R99.reuse ;  /* 0x0000001062417819 */ /* 0x100fe40000001263 */
        /* <DEDUP_REMOVED lines=15> */
[CC--:B------:R-:W-:Y:S01]  /*9760*/  FMUL.FTZ R90, R80.reuse, R83.reuse ;  /* 0x00000053505a7220 */ /* 0x0c0fe20000410000 */
[----:B------:R-:W-:Y:S01]  /*9770*/  HADD2.F32 R9, -RZ, R9.H1_H1 ;  /* 0x30000009ff097230 */ /* 0x000fe20000004100 */
[C---:B------:R-:W-:Y:S01]  /*9780*/  FMUL.FTZ R83, R75.reuse, R83 ;  /* 0x000000534b537220 */ /* 0x040fe20000410000 */
[----:B------:R-:W-:Y:S01]  /*9790*/  HADD2.F32 R64, -RZ, R69.H0_H0 ;  /* 0x20000045ff407230 */ /* 0x000fe20000004100 */
[-C--:B------:R-:W-:Y:S01]  /*97a0*/  FFMA.FTZ R90, R75, R88.reuse, -R90 ;  /* 0x000000584b5a7223 */ /* 0x080fe2000001085a */
[----:B------:R-:W-:Y:S01]  /*97b0*/  HADD2.F32 R69, -RZ, R68.H0_H0 ;  /* 0x20000044ff457230 */ /* 0x000fe20000004100 */
[----:B------:R-:W-:Y:S01]  /*97c0*/  FFMA.FTZ R83, R80, R88, R83 ;  /* 0x0000005850537223 */ /* 0x000fe20000010053 */
[----:B------:R-:W-:Y:S01]  /*97d0*/  HADD2.F32 R68, -RZ, R65.H0_H0 ;  /* 0x20000041ff447230 */ /* 0x000fe20000004100 */
[----:B------:R-:W-:-:S02]  /*97e0*/  FMUL.FTZ R65, R10, R11 ;  /* 0x0000000b0a417220 */ /* 0x000fc40000410000 */
[-C--:B------:R-:W-:Y:S02]  /*97f0*/  FMUL.FTZ R74, R9, R64.reuse ;  /* 0x00000040094a7220 */ /* 0x080fe40000410000 */
[C---:B------:R-:W-:Y:S02]  /*9800*/  FMUL.FTZ R11, R8.reuse, R11 ;  /* 0x0000000b080b7220 */ /* 0x040fe40000410000 */
[----:B------:R-:W-:Y:S02]  /*9810*/  FMUL.FTZ R64, R81, R64 ;  /* 0x0000004051407220 */ /* 0x000fe40000410000 */
        /* <DEDUP_REMOVED lines=8> */
[----:B------:R1:W-:Y:S02]  /*98a0*/  STS.128 [R15+0x4000], R8 ;  /* 0x004000080f007388 */ /* 0x0003e40000000c00 */
.L_x_995:
[----:B------:R-:W-:Y:S05]  /*98b0*/  BSYNC B0 ;  /* 0x0000000000007941 */ /* 0x000fea0003800000 */
.L_x_994:
        /* <DEDUP_REMOVED lines=46> */
.L_x_997:
[----:B------:R-:W-:Y:S05]  /*9ba0*/  BSYNC B0 ;  /* 0x0000000000007941 */ /* 0x000fea0003800000 */
.L_x_996:
        /* <DEDUP_REMOVED lines=46> */
.L_x_999:
[----:B------:R-:W-:Y:S05]  /*9e90*/  BSYNC B0 ;  /* 0x0000000000007941 */ /* 0x000fea0003800000 */
.L_x_998:
[----:B-1----:R-:W-:-:S04]  /*9ea0*/  IADD3 R8, R82, 0x50, RZ ;  /* 0x0000005052087810 */ /* 0x002fc80007ffe0ff */
        /* <DEDUP_REMOVED lines=22> */
[----:B------:R-:W-:Y:S01]  /*a010*/  FMUL.FTZ R67, R63, R68 ;  /* 0x000000443f437220 */ /* 0x000fe20000410000 */
[----:B------:R-:W-:Y:S01]  /*a020*/  HADD2.F32 R10, -RZ, R10.H1_H1 ;  /* 0x3000000aff0a7230 */ /* 0x000fe20000004100 */
[----:B------:R-:W-:Y:S01]  /*a030*/  FFMA.FTZ R62, R11, R66, R62 ;  /* 0x000000420b3e7223 */ /* 0x000fe2000001003e */
[----:B------:R-:W-:Y:S01]  /*a040*/  HADD2.F32 R9, -RZ, R9.H1_H1 ;  /* 0x30000009ff097230 */ /* 0x000fe20000004100 */
[C---:B------:R-:W-:Y:S01]  /*a050*/  FMUL.FTZ R68, R61.reuse, R68 ;  /* 0x000000443d447220 */ /* 0x040fe20000410000 */
[----:B------:R-:W-:Y:S01]  /*a060*/  HADD2.F32 R11, -RZ, R44.H0_H0 ;  /* 0x2000002cff0b7230 */ /* 0x000fe20000004100 */
[----:B------:R-:W-:-:S02]  /*a070*/  FFMA.FTZ R67, R61, R70, -R67 ;  /* 0x000000463d437223 */ /* 0x000fc40000010843 */
[----:B------:R-:W-:Y:S02]  /*a080*/  FMUL.FTZ R61, R9, R57 ;  /* 0x00000039093d7220 */ /* 0x000fe40000410000 */
[-C--:B------:R-:W-:Y:S02]  /*a090*/  FMUL.FTZ R44, R10, R11.reuse ;  /* 0x0000000b0a2c7220 */ /* 0x080fe40000410000 */
[----:B------:R-:W-:Y:S02]  /*a0a0*/  FMUL.FTZ R11, R8, R11 ;  /* 0x0000000b080b7220 */ /* 0x000fe40000410000 */
[----:B------:R-:W-:Y:S02]  /*a0b0*/  FMUL.FTZ R57, R64, R57 ;  /* 0x0000003940397220 */ /* 0x000fe40000410000 */
[----:B------:R-:W-:Y:S02]  /*a0c0*/  FFMA.FTZ R44, R8, R53, -R44 ;  /* 0x00000035082c7223 */ /* 0x000fe4000001082c */
[----:B------:R-:W-:-:S02]  /*a0d0*/  FFMA.FTZ R61, R64, R56, -R61 ;  /* 0x00000038403d7223 */ /* 0x000fc4000001083d */
[----:B------:R-:W-:Y:S02]  /*a0e0*/  FFMA.FTZ R65, R60, R66, -R65 ;  /* 0x000000423c417223 */ /* 0x000fe40000010841 */
[----:B------:R-:W-:Y:S02]  /*a0f0*/  FFMA.FTZ R68, R63, R70, R68 ;  /* 0x000000463f447223 */ /* 0x000fe40000010044 */
[----:B------:R-:W-:Y:S01]  /*a100*/  FFMA.FTZ R53, R10, R53, R11 ;  /* 0x000000350a357223 */ /* 0x000fe2000001000b */
[----:B------:R-:W-:Y:S01]  /*a110*/  F2FP.PACK_AB R11, R62, R65 ;  /* 0x000000413e0b723e */ /* 0x000fe200000000ff */
[----:B------:R-:W-:Y:S01]  /*a120*/  FFMA.FTZ R56, R9, R56, R57 ;  /* 0x0000003809387223 */ /* 0x000fe20000010039 */
[----:B------:R-:W-:Y:S02]  /*a130*/  F2FP.PACK_AB R8, R68, R67 ;  /* 0x000000434408723e */ /* 0x000fe400000000ff */
[----:B------:R-:W-:Y:S02]  /*a140*/  F2FP.PACK_AB R10, R53, R44 ;  /* 0x0000002c350a723e */ /* 0x000fe400000000ff */
[----:B------:R-:W-:-:S05]  /*a150*/  F2FP.PACK_AB R9, R56, R61 ;  /* 0x0000003d3809723e */ /* 0x000fca00000000ff */
[----:B------:R1:W-:Y:S02]  /*a160*/  STS.128 [R12+0x8000], R8 ;  /* 0x008000080c007388 */ /* 0x0003e40000000c00 */
.L_x_989:
[----:B------:R-:W-:Y:S05]  /*a170*/  BSYNC B1 ;  /* 0x0000000000017941 */ /* 0x000fea0003800000 */
.L_x_988:
[----:B------:R-:W-:-:S04]  /*a180*/  IADD3 R52, R52, 0x40, RZ ;  /* 0x0000004034347810 */ /* 0x000fc80007ffe0ff */
[----:B------:R-:W-:-:S13]  /*a190*/  ISETP.GE.AND P0, PT, R52, R45, PT ;  /* 0x0000002d3400720c */ /* 0x000fda0003f06270 */
        /* <DEDUP_REMOVED lines=32> */
[----:B------:R-:W-:Y:S02]  /*a3a0*/  FMUL.FTZ R53, R9, R45 ;  /* 0x0000002d09357220 */ /* 0x000fe40000410000 */
[----:B------:R-:W-:Y:S02]  /*a3b0*/  FMUL.FTZ R41, R8, R41 ;  /* 0x0000002908297220 */ /* 0x000fe40000410000 */
[C---:B------:R-:W-:Y:S02]  /*a3c0*/  FMUL.FTZ R45, R56.reuse, R45 ;  /* 0x0000002d382d7220 */ /* 0x040fe40000410000 */
[----:B------:R-:W-:Y:S02]  /*a3d0*/  FFMA.FTZ R53, R56, R44, -R53 ;  /* 0x0000002c38357223 */ /* 0x000fe40000010835 */
[----:B------:R-:W-:-:S02]  /*a3e0*/  FFMA.FTZ R57, R52, R58, -R57 ;  /* 0x0000003a34397223 */ /* 0x000fc40000010839 */
[----:B------:R-:W-:Y:S02]  /*a3f0*/  FFMA.FTZ R60, R55, R62, R60 ;  /* 0x0000003e373c7223 */ /* 0x000fe4000001003c */
[-C--:B------:R-:W-:Y:S02]  /*a400*/  FFMA.FTZ R40, R8, R11.reuse, -R40 ;  /* 0x0000000b08287223 */ /* 0x080fe40000010828 */
[----:B------:R-:W-:Y:S01]  /*a410*/  FFMA.FTZ R41, R10, R11, R41 ;  /* 0x0000000b0a297223 */ /* 0x000fe20000010029 */
[----:B------:R-:W-:Y:S01]  /*a420*/  F2FP.PACK_AB R11, R54, R57 ;  /* 0x00000039360b723e */ /* 0x000fe200000000ff */
[----:B------:R-:W-:Y:S01]  /*a430*/  FFMA.FTZ R44, R9, R44, R45 ;  /* 0x0000002c092c7223 */ /* 0x000fe2000001002d */
[----:B------:R-:W-:Y:S02]  /*a440*/  F2FP.PACK_AB R8, R60, R59 ;  /* 0x0000003b3c08723e */ /* 0x000fe400000000ff */
[----:B------:R-:W-:Y:S02]  /*a450*/  F2FP.PACK_AB R10, R41, R40 ;  /* 0x00000028290a723e */ /* 0x000fe400000000ff */
[----:B------:R-:W-:-:S05]  /*a460*/  F2FP.PACK_AB R9, R44, R53 ;  /* 0x000000352c09723e */ /* 0x000fca00000000ff */
[----:B------:R1:W-:Y:S02]  /*a470*/  STS.128 [R15+0x2000], R8 ;  /* 0x002000080f007388 */ /* 0x0003e40000000c00 */
.L_x_1002:
[----:B------:R-:W-:Y:S05]  /*a480*/  BSYNC B0 ;  /* 0x0000000000007941 */ /* 0x000fea0003800000 */
.L_x_1001:
        /* <DEDUP_REMOVED lines=46> */
.L_x_1004:
[----:B------:R-:W-:Y:S05]  /*a770*/  BSYNC B0 ;  /* 0x0000000000007941 */ /* 0x000fea0003800000 */
.L_x_1003:
        /* <DEDUP_REMOVED lines=46> */
.L_x_1006:
[----:B------:R-:W-:Y:S05]  /*aa60*/  BSYNC B0 ;  /* 0x0000000000007941 */ /* 0x000fea0003800000 */
.L_x_1005:
        /* <DEDUP_REMOVED lines=46> */
.L_x_1008:
[----:B------:R-:W-:Y:S05]  /*ad50*/  BSYNC B0 ;  /* 0x0000000000007941 */ /* 0x000fea0003800000 */
.L_x_1007:
        /* <DEDUP_REMOVED lines=30> */
[----:B------:R-:W-:-:S02]  /*af40*/  FMUL.FTZ R30, R27, R30 ;  /* 0x0000001e1b1e7220 */ /* 0x000fc40000410000 */
[-C--:B------:R-:W-:Y:S02]  /*af50*/  FMUL.FTZ R23, R9, R22.reuse ;  /* 0x0000001609177220 */ /* 0x080fe40000410000 */
[-C--:B------:R-:W-:Y:S02]  /*af60*/  FMUL.FTZ R20, R10, R11.reuse ;  /* 0x0000000b0a147220 */ /* 0x080fe40000410000 */
[C---:B------:R-:W-:Y:S02]  /*af70*/  FMUL.FTZ R11, R8.reuse, R11 ;  /* 0x0000000b080b7220 */ /* 0x040fe40000410000 */
[----:B------:R-:W-:Y:S02]  /*af80*/  FMUL.FTZ R22, R29, R22 ;  /* 0x000000161d167220 */ /* 0x000fe40000410000 */
[----:B------:R-:W-:Y:S02]  /*af90*/  FFMA.FTZ R34, R27, R31, -R34 ;  /* 0x0000001f1b227223 */ /* 0x000fe40000010822 */
[----:B------:R-:W-:-:S02]  /*afa0*/  FFMA.FTZ R20, R8, R21, -R20 ;  /* 0x0000001508147223 */ /* 0x000fc40000010814 */
[----:B------:R-:W-:Y:S02]  /*afb0*/  FFMA.FTZ R31, R28, R31, R30 ;  /* 0x0000001f1c1f7223 */ /* 0x000fe4000001001e */
        /* <DEDUP_REMOVED lines=8> */
.L_x_1010:
[----:B------:R-:W-:Y:S05]  /*b040*/  BSYNC B0 ;  /* 0x0000000000007941 */ /* 0x000fea0003800000 */
.L_x_1009:
[----:B------:R-:W-:-:S04]  /*b050*/  IADD3 R82, R82, 0x50, RZ ;  /* 0x0000005052527810 */ /* 0x000fc80007ffe0ff */
[----:B------:R-:W-:-:S13]  /*b060*/  ISETP.GE.AND P0, PT, R82, c[0x0][0x27c], PT ;  /* 0x00009f0052007a0c */ /* 0x000fda0003f06270 */
        /* <DEDUP_REMOVED lines=44> */
.L_x_983:
[----:B------:R-:W-:Y:S01]  /*b330*/  @P3 IMAD.HI.U32 R11, R10, c[0x0][0x2c8], RZ ;  /* 0x0000b2000a0b3a27 */ /* 0x000fe200078e00ff */
[----:B------:R-:W-:Y:S01]  /*b340*/  MOV R16, R12 ;  /* 0x0000000c00107202 */ /* 0x000fe20000000f00 */
[----:B------:R-:W-:Y:S01]  /*b350*/  BSSY B0, `(.L_x_1011) ;  /* 0x0000046000007945 */ /* 0x000fe20003800000 */
[----:B------:R-:W-:Y:S01]  /*b360*/  CS2R R30, SRZ ;  /* 0x00000000001e7805 */ /* 0x000fe2000001ff00 */
[----:B------:R-:W-:Y:S01]  /*b370*/  IMAD.MOV.U32 R20, RZ, RZ, R14 ;  /* 0x000000ffff147224 */ /* 0x000fe200078e000e */
        /* <DEDUP_REMOVED lines=16> */
[----:B------:R-:W-:Y:S01]  /*b480*/  CS2R R58, SRZ ;  /* 0x00000000003a7805 */ /* 0x000fe2000001ff00 */
[----:B------:R-:W-:Y:S01]  /*b490*/  CS2R R56, SRZ ;  /* 0x0000000000387805 */ /* 0x000fe2000001ff00 */
[----:B------:R-:W-:Y:S01]  /*b4a0*/  CS2R R74, SRZ ;  /* 0x00000000004a7805 */ /* 0x000fe2000001ff00 */
[----:B------:R-:W-:Y:S01]  /*b4b0*/  IMAD.IADD R19, R21, 0x1, R19 ;  /* 0x0000000115137824 */ /* 0x000fe200078e0213 */
[----:B------:R-:W-:Y:S01]  /*b4c0*/  CS2R R72, SRZ ;  /* 0x0000000000487805 */ /* 0x000fe2000001ff00 */
[----:B------:R-:W-:-:S03]  /*b4d0*/  IMAD R11, R10, c[0x0][0x294], R11 ;  /* 0x0000a5000a0b7a24 */ /* 0x000fc600078e020b */
[----:B------:R-:W-:Y:S02]  /*b4e0*/  LEA.HI.X R19, R20, c[0x0][0x274], R19, 0x1, P0 ;  /* 0x00009d0014137a11 */ /* 0x000fe400000f0c13 */
[----:B------:R-:W-:Y:S01]  /*b4f0*/  IADD3 R18, R17, R11, RZ ;  /* 0x0000000b11127210 */ /* 0x000fe20007ffe0ff */
[----:B------:R1:W2:Y:S01]  /*b500*/  SHFL.IDX PT, R20, R14, RZ, 0x1c1f ;  /* 0x001c1fff0e147589 */ /* 0x0002a200000e0000 */
[----:B------:R-:W-:-:S03]  /*b510*/  LEA R12, P0, R16, c[0x0][0x288], 0x1 ;  /* 0x0000a200100c7a11 */ /* 0x000fc600078008ff */
[----:B------:R1:W3:Y:S01]  /*b520*/  SHFL.IDX PT, R21, R19, RZ, 0x1c1f ;  /* 0x001c1fff13157589 */ /* 0x0002e200000e0000 */
[----:B------:R-:W-:Y:S02]  /*b530*/  LEA.HI.X R18, R16, c[0x0][0x28c], R18, 0x1, P0 ;  /* 0x0000a30010127a11 */ /* 0x000fe400000f0c12 */
[----:B------:R-:W-:Y:S01]  /*b540*/  ISETP.GE.AND P0, PT, R9, R8, PT ;  /* 0x000000080900720c */ /* 0x000fe20003f06270 */
[----:B------:R1:W4:Y:S04]  /*b550*/  SHFL.IDX PT, R16, R12, RZ, 0x1c1f ;  /* 0x001c1fff0c107589 */ /* 0x00032800000e0000 */
[----:B------:R1:W1:Y:S08]  /*b560*/  SHFL.IDX PT, R17, R18, RZ, 0x1c1f ;  /* 0x001c1fff12117589 */ /* 0x00027000000e0000 */
[----:B------:R-:W-:Y:S05]  /*b570*/  @P0 BRA `(.L_x_1012) ;  /* 0x0000023000000947 */ /* 0x000fea0003800000 */
[C---:B------:R-:W-:Y:S01]  /*b580*/  ISETP.GE.AND P0, PT, R65.reuse, c[0x0][0x27c], PT ;  /* 0x00009f0041007a0c */ /* 0x040fe20003f06270 */
[----:B------:R-:W-:Y:S01]  /*b590*/  CS2R R78, SRZ ;  /* 0x00000000004e7805 */ /* 0x000fe2000001ff00 */
[----:B------:R-:W-:Y:S01]  /*b5a0*/  CS2R R76, SRZ ;  /* 0x00000000004c7805 */ /* 0x000fe2000001ff00 */
[----:B------:R-:W-:Y:S01]  /*b5b0*/  CS2R R74, SRZ ;  /* 0x00000000004a7805 */ /* 0x000fe2000001ff00 */
[----:B------:R-:W-:Y:S01]  /*b5c0*/  CS2R R72, SRZ ;  /* 0x0000000000487805 */ /* 0x000fe2000001ff00 */
[----:B------:R-:W-:-:S08]  /*b5d0*/  IADD3 R11, R65, 0x20, RZ ;  /* 0x00000020410b7810 */ /* 0x000fd00007ffe0ff */
[----:B--23--:R-:W-:-:S04]  /*b5e0*/  @!P0 IMAD.WIDE R22, R65, 0x2, R20 ;  /* 0x0000000241168825 */ /* 0x00cfc800078e0214 */
[----:B-1--4-:R-:W-:Y:S01]  /*b5f0*/  @!P0 IMAD.WIDE R24, R65, 0x2, R16 ;  /* 0x0000000241188825 */ /* 0x012fe200078e0210 */
[----:B------:R1:W5:Y:S04]  /*b600*/  @!P0 LD.E.128 R76, [R22.64] ;  /* 0x00000006164c8980 */ /* 0x000368000c101d00 */
[----:B------:R2:W5:Y:S01]  /*b610*/  @!P0 LD.E.128 R72, [R24.64] ;  /* 0x0000000618488980 */ /* 0x000562000c101d00 */
[----:B------:R-:W-:Y:S01]  /*b620*/  ISETP.GE.AND P0, PT, R11, c[0x0][0x27c], PT ;  /* 0x00009f000b007a0c */ /* 0x000fe20003f06270 */
[----:B------:R-:W-:Y:S01]  /*b630*/  CS2R R62, SRZ ;  /* 0x00000000003e7805 */ /* 0x000fe2000001ff00 */
[----:B------:R-:W-:Y:S01]  /*b640*/  CS2R R60, SRZ ;  /* 0x00000000003c7805 */ /* 0x000fe2000001ff00 */
[----:B------:R-:W-:Y:S01]  /*b650*/  CS2R R58, SRZ ;  /* 0x00000000003a7805 */ /* 0x000fe2000001ff00 */
[----:B------:R-:W-:-:S09]  /*b660*/  CS2R R56, SRZ ;  /* 0x0000000000387805 */ /* 0x000fd2000001ff00 */
[----:B------:R-:W-:-:S04]  /*b670*/  @!P0 SHF.R.S32.HI R10, RZ, 0x1f, R11 ;  /* 0x0000001fff0a8819 */ /* 0x000fc8000001140b */
[----:B------:R-:W-:-:S04]  /*b680*/  @!P0 LEA.HI R10, R10, R11, RZ, 0x3 ;  /* 0x0000000b0a0a8211 */ /* 0x000fc800078f18ff */
[----:B------:R-:W-:Y:S02]  /*b690*/  @!P0 LOP3.LUT R10, R10, 0xfffffff8, RZ, 0xc0, !PT ;  /* 0xfffffff80a0a8812 */ /* 0x000fe400078ec0ff */
[----:B------:R-:W-:-:S03]  /*b6a0*/  IADD3 R11, R65, 0x40, RZ ;  /* 0x00000040410b7810 */ /* 0x000fc60007ffe0ff */
[----:B-1----:R-:W-:-:S04]  /*b6b0*/  @!P0 IMAD.WIDE R22, R10, 0x2, R20 ;  /* 0x000000020a168825 */ /* 0x002fc800078e0214 */
[----:B--2---:R-:W-:Y:S01]  /*b6c0*/  @!P0 IMAD.WIDE R24, R10, 0x2, R16 ;  /* 0x000000020a188825 */ /* 0x004fe200078e0210 */
        /* <DEDUP_REMOVED lines=9> */
[----:B------:R-:W-:-:S05]  /*b760*/  @!P0 LOP3.LUT R10, R10, 0xfffffff8, RZ, 0xc0, !PT ;  /* 0xfffffff80a0a8812 */ /* 0x000fca00078ec0ff */
[----:B------:R-:W-:-:S04]  /*b770*/  @!P0 IMAD.WIDE R20, R10, 0x2, R20 ;  /* 0x000000020a148825 */ /* 0x000fc800078e0214 */
[----:B------:R-:W-:Y:S01]  /*b780*/  @!P0 IMAD.WIDE R10, R10, 0x2, R16 ;  /* 0x000000020a0a8825 */ /* 0x000fe200078e0210 */
[----:B------:R1:W5:Y:S04]  /*b790*/  @!P0 LD.E.128 R44, [R20.64] ;  /* 0x00000006142c8980 */ /* 0x000368000c101d00 */
[----:B------:R1:W5:Y:S02]  /*b7a0*/  @!P0 LD.E.128 R40, [R10.64] ;  /* 0x000000060a288980 */ /* 0x000364000c101d00 */
.L_x_1012:
[----:B------:R-:W-:Y:S05]  /*b7b0*/  BSYNC B0 ;  /* 0x0000000000007941 */ /* 0x000fea0003800000 */
.L_x_1011:
[----:B-1---5:R-:W-:Y:S01]  /*b7c0*/  IMAD.MOV.U32 R11, RZ, RZ, R46 ;  /* 0x000000ffff0b7224 */ /* 0x022fe200078e002e */
[----:B------:R-:W-:Y:S01]  /*b7d0*/  IADD3 R9, R9, 0x40, RZ ;  /* 0x0000004009097810 */ /* 0x000fe20007ffe0ff */
[----:B------:R-:W-:Y:S01]  /*b7e0*/  IMAD.MOV.U32 R10, RZ, RZ, R47 ;  /* 0x000000ffff0a7224 */ /* 0x000fe200078e002f */
[----:B------:R-:W1:Y:S01]  /*b7f0*/  SHFL.IDX PT, R14, R14, 0x1, 0x1c1f ;  /* 0x003c1f000e0e7f89 */ /* 0x000e6200000e0000 */
        /* <DEDUP_REMOVED lines=13> */
[----:B------:R-:W4:Y:S02]  /*b8d0*/  SHFL.IDX PT, R12, R12, 0x1, 0x1c1f ;  /* 0x003c1f000c0c7f89 */ /* 0x000f2400000e0000 */
        /* <DEDUP_REMOVED lines=26> */
[----:B------:R-:W4:Y:S01]  /*ba80*/  SHFL.IDX PT, R15, R19, 0x1, 0x1c1f ;  /* 0x003c1f00130f7f89 */ /* 0x000f2200000e0000 */
[----:B------:R-:W-:Y:S01]  /*ba90*/  CS2R R36, SRZ ;  /* 0x0000000000247805 */ /* 0x000fe2000001ff00 */
[----:B------:R-:W-:Y:S01]  /*baa0*/  CS2R R22, SRZ ;  /* 0x0000000000167805 */ /* 0x000fe2000001ff00 */
[----:B------:R-:W-:Y:S01]  /*bab0*/  PRMT R99, R10, 0x5410, R11 ;  /* 0x000054100a637816 */ /* 0x000fe2000000000b */
[----:B------:R3:W2:Y:S02]  /*bac0*/  SHFL.IDX PT, R13, R18, 0x1, 0x1c1f ;  /* 0x003c1f00120d7f89 */ /* 0x0006a400000e0000 */
[----:B--23--:R-:W-:Y:S01]  /*bad0*/  CS2R R20, SRZ ;  /* 0x0000000000147805 */ /* 0x00cfe2000001ff00 */
[----:B------:R-:W-:Y:S01]  /*bae0*/  CS2R R16, SRZ ;  /* 0x0000000000107805 */ /* 0x000fe2000001ff00 */
[----:B------:R-:W-:Y:S01]  /*baf0*/  CS2R R34, SRZ ;  /* 0x0000000000227805 */ /* 0x000fe2000001ff00 */
[----:B------:R-:W-:Y:S01]  /*bb00*/  CS2R R32, SRZ ;  /* 0x0000000000207805 */ /* 0x000fe2000001ff00 */
[----:B------:R-:W-:Y:S01]  /*bb10*/  CS2R R18, SRZ ;  /* 0x0000000000127805 */ /* 0x000fe2000001ff00 */
[----:B------:R-:W-:Y:S05]  /*bb20*/  @P0 BRA `(.L_x_1014) ;  /* 0x0000023000000947 */ /* 0x000fea0003800000 */
[C---:B-1--4-:R-:W-:Y:S01]  /*bb30*/  ISETP.GE.AND P0, PT, R65.reuse, c[0x0][0x27c], PT ;  /* 0x00009f0041007a0c */ /* 0x052fe20003f06270 */
        /* <DEDUP_REMOVED lines=19> */
[----:B------:R-:W-:Y:S01]  /*bc70*/  @!P0 IMAD.WIDE R54, R9, 0x2, R12 ;  /* 0x0000000209368825 */ /* 0x000fe200078e020c */
[----:B------:R1:W5:Y:S04]  /*bc80*/  @!P0 LD.E.128 R24, [R20.64] ;  /* 0x0000000614188980 */ /* 0x000368000c101d00 */
[----:B------:R3:W5:Y:S01]  /*bc90*/  @!P0 LD.E.128 R16, [R54.64] ;  /* 0x0000000636108980 */ /* 0x000762000c101d00 */
[----:B------:R-:W-:Y:S01]  /*bca0*/  ISETP.GE.AND P0, PT, R10, c[0x0][0x27c], PT ;  /* 0x00009f000a007a0c */ /* 0x000fe20003f06270 */
[----:B------:R-:W-:Y:S01]  /*bcb0*/  CS2R R30, SRZ ;  /* 0x00000000001e7805 */ /* 0x000fe2000001ff00 */
[----:B------:R-:W-:Y:S01]  /*bcc0*/  CS2R R28, SRZ ;  /* 0x00000000001c7805 */ /* 0x000fe2000001ff00 */
[----:B--2---:R-:W-:-:S10]  /*bcd0*/  CS2R R22, SRZ ;  /* 0x0000000000167805 */ /* 0x004fd4000001ff00 */
[----:B------:R-:W-:-:S04]  /*bce0*/  @!P0 SHF.R.S32.HI R9, RZ, 0x1f, R10 ;  /* 0x0000001fff098819 */ /* 0x000fc8000001140a */
[----:B------:R-:W-:Y:S01]  /*bcf0*/  @!P0 LEA.HI R9, R9, R10, RZ, 0x3 ;  /* 0x0000000a09098211 */ /* 0x000fe200078f18ff */
[----:B-1----:R-:W-:-:S03]  /*bd00*/  CS2R R20, SRZ ;  /* 0x0000000000147805 */ /* 0x002fc6000001ff00 */
[----:B------:R-:W-:-:S05]  /*bd10*/  @!P0 LOP3.LUT R9, R9, 0xfffffff8, RZ, 0xc0, !PT ;  /* 0xfffffff809098812 */ /* 0x000fca00078ec0ff */
[----:B------:R-:W-:-:S04]  /*bd20*/  @!P0 IMAD.WIDE R14, R9, 0x2, R14 ;  /* 0x00000002090e8825 */ /* 0x000fc800078e020e */
[----:B------:R-:W-:Y:S01]  /*bd30*/  @!P0 IMAD.WIDE R12, R9, 0x2, R12 ;  /* 0x00000002090c8825 */ /* 0x000fe200078e020c */
[----:B------:R3:W5:Y:S04]  /*bd40*/  @!P0 LD.E.128 R28, [R14.64] ;  /* 0x000000060e1c8980 */ /* 0x000768000c101d00 */
[----:B------:R3:W5:Y:S02]  /*bd50*/  @!P0 LD.E.128 R20, [R12.64] ;  /* 0x000000060c148980 */ /* 0x000764000c101d00 */
.L_x_1014:
[----:B-1--4-:R-:W-:Y:S05]  /*bd60*/  BSYNC B0 ;  /* 0x0000000000007941 */ /* 0x012fea0003800000 */
.L_x_1013:
[----:B-----5:R-:W-:Y:S01]  /*bd70*/  IMAD.MOV.U32 R11, RZ, RZ, R30 ;  /* 0x000000ffff0b7224 */ /* 0x020fe200078e001e */
[----:B------:R-:W-:Y:S01]  /*bd80*/  IADD3 R83, -R133, R8, RZ ;  /* 0x0000000885537210 */ /* 0x000fe20007ffe1ff */
[----:B------:R-:W-:Y:S01]  /*bd90*/  IMAD.MOV.U32 R10, RZ, RZ, R31 ;  /* 0x000000ffff0a7224 */ /* 0x000fe200078e001f */
[----:B------:R-:W-:-:S04]  /*bda0*/  DEPBAR.LE SB0, 0x3 ;  /* 0x000080c00000791a */ /* 0x000fc80000000000 */
[----:B------:R-:W-:Y:S01]  /*bdb0*/  IMAD.MOV.U32 R9, RZ, RZ, R28 ;  /* 0x000000ffff097224 */ /* 0x000fe200078e001c */
[----:B------:R-:W-:Y:S01]  /*bdc0*/  PRMT R64, R10, 0x5410, R11 ;  /* 0x000054100a407816 */ /* 0x000fe2000000000b */
[----:B------:R-:W-:Y:S01]  /*bdd0*/  IMAD.MOV.U32 R11, RZ, RZ, R26 ;  /* 0x000000ffff0b7224 */ /* 0x000fe200078e001a */
[----:B------:R-:W-:Y:S01]  /*bde0*/  IMNMX R83, R83, 0x80, PT ;  /* 0x0000008053537817 */ /* 0x000fe20003800200 */
[----:B------:R-:W-:Y:S01]  /*bdf0*/  IMAD.MOV.U32 R10, RZ, RZ, R27 ;  /* 0x000000ffff0a7224 */ /* 0x000fe200078e001b */
[----:B---3--:R-:W-:Y:S01]  /*be00*/  PRMT R55, R55, 0x5410, R9 ;  /* 0x0000541037377816 */ /* 0x008fe20000000009 */
        /* <DEDUP_REMOVED lines=9> */
[----:B------:R-:W-:Y:S01]  /*bea0*/  BAR.SYNC.DEFER_BLOCKING 0x0 ;  /* 0x0000000000007b1d */ /* 0x000fe20000010000 */
[----:B------:R-:W-:Y:S01]  /*beb0*/  IMAD.MOV.U32 R12, RZ, RZ, R25 ;  /* 0x000000ffff0c7224 */ /* 0x000fe200078e0019 */
[----:B------:R-:W-:Y:S01]  /*bec0*/  PRMT R81, R10, 0x5410, R11 ;  /* 0x000054100a517816 */ /* 0x000fe2000000000b */
[----:B------:R-:W-:Y:S01]  /*bed0*/  IMAD.MOV.U32 R11, RZ, RZ, R22 ;  /* 0x000000ffff0b7224 */ /* 0x000fe200078e0016 */
[----:B------:R-:W-:Y:S01]  /*bee0*/  PRMT R80, R80, 0x5410, R9 ;  /* 0x0000541050507816 */ /* 0x000fe20000000009 */
[----:B------:R-:W-:Y:S01]  /*bef0*/  IMAD.MOV.U32 R10, RZ, RZ, R23 ;  /* 0x000000ffff0a7224 */ /* 0x000fe200078e0017 */
[----:B------:R-:W-:Y:S01]  /*bf00*/  ISETP.GE.AND P0, PT, R52, R83, PT ;  /* 0x000000533400720c */ /* 0x000fe20003f06270 */
[----:B------:R-:W-:Y:S01]  /*bf10*/  IMAD.MOV.U32 R9, RZ, RZ, R20 ;  /* 0x000000ffff097224 */ /* 0x000fe200078e0014 */
[----:B------:R-:W-:Y:S01]  /*bf20*/  PRMT R68, R12, 0x7610, R68 ;  /* 0x000076100c447816 */ /* 0x000fe20000000044 */
[----:B------:R-:W-:Y:S01]  /*bf30*/  BSSY B1, `(.L_x_1015) ;  /* 0x0000163000017945 */ /* 0x000fe20003800000 */
[----:B------:R-:W-:Y:S01]  /*bf40*/  PRMT R54, R10, 0x5410, R11 ;  /* 0x000054100a367816 */ /* 0x000fe2000000000b */
[----:B------:R-:W-:Y:S01]  /*bf50*/  IMAD.MOV.U32 R10, RZ, RZ, R19 ;  /* 0x000000ffff0a7224 */ /* 0x000fe200078e0013 */
[----:B------:R-:W-:Y:S01]  /*bf60*/  PRMT R53, R53, 0x5410, R9 ;  /* 0x0000541035357816 */ /* 0x000fe20000000009 */
[----:B------:R-:W-:Y:S01]  /*bf70*/  IMAD.MOV.U32 R9, RZ, RZ, R16 ;  /* 0x000000ffff097224 */ /* 0x000fe200078e0010 */
[----:B------:R-:W-:-:S02]  /*bf80*/  MOV R11, R18 ;  /* 0x00000012000b7202 */ /* 0x000fc40000000f00 */
[----:B------:R-:W-:Y:S02]  /*bf90*/  MOV R12, R37 ;  /* 0x00000025000c7202 */ /* 0x000fe40000000f00 */
        /* <DEDUP_REMOVED lines=21> */
[----:B------:R-:W-:Y:S02]  /*c0f0*/  LEA.HI R14, R9, R82, RZ, 0x1d ;  /* 0x00000052090e7211 */ /* 0x000fe400078fe8ff */
[----:B------:R-:W-:Y:S02]  /*c100*/  LOP3.LUT R12, R12, 0x1c0, RZ, 0xc0, !PT ;  /* 0x000001c00c0c7812 */ /* 0x000fe400078ec0ff */
[----:B------:R-:W-:Y:S02]  /*c110*/  SHF.R.S32.HI R9, RZ, 0x1f, R14 ;  /* 0x0000001fff097819 */ /* 0x000fe4000001140e */
[----:B------:R-:W-:-:S02]  /*c120*/  SHF.L.U32 R8, R14, 0x3, RZ ;  /* 0x000000030e087819 */ /* 0x000fc400000006ff */
[----:B------:R-:W-:Y:S02]  /*c130*/  LEA.HI R9, R9, R14, RZ, 0x3 ;  /* 0x0000000e09097211 */ /* 0x000fe400078f18ff */
[----:B------:R-:W-:Y:S02]  /*c140*/  SHF.R.U32.HI R11, RZ, 0x3, R12 ;  /* 0x00000003ff0b7819 */ /* 0x000fe4000001160c */
[C---:B------:R-:W-:Y:S02]  /*c150*/  LOP3.LUT R8, R12.reuse, 0x38, R8, 0xf8, !PT ;  /* 0x000000380c087812 */ /* 0x040fe400078ef808 */
[----:B------:R-:W-:Y:S02]  /*c160*/  SHF.L.U32 R9, R9, 0xa, RZ ;  /* 0x0000000a09097819 */ /* 0x000fe400000006ff */
[----:B------:R-:W-:Y:S02]  /*c170*/  SHF.L.U32 R10, R91, 0x9, RZ ;  /* 0x000000095b0a7819 */ /* 0x000fe400000006ff */
[----:B------:R-:W-:-:S02]  /*c180*/  LOP3.LUT R98, R12, 0x38, R65, 0xf8, !PT ;  /* 0x000000380c627812 */ /* 0x000fc400078ef841 */
[----:B------:R-:W-:Y:S02]  /*c190*/  LOP3.LUT R8, R8, R11, RZ, 0x3c, !PT ;  /* 0x0000000b08087212 */ /* 0x000fe400078e3cff */
[----:B------:R-:W-:Y:S02]  /*c1a0*/  LOP3.LUT R9, R9, 0x7fffe000, RZ, 0xc0, !PT ;  /* 0x7fffe00009097812 */ /* 0x000fe400078ec0ff */
[----:B------:R-:W-:Y:S02]  /*c1b0*/  LOP3.LUT R98, R10, R98, R11, 0xf6, !PT ;  /* 0x000000620a627212 */ /* 0x000fe400078ef60b */
[----:B------:R-:W-:Y:S02]  /*c1c0*/  IADD3 R8, R8, R9, R10 ;  /* 0x0000000908087210 */ /* 0x000fe40007ffe00a */
[----:B------:R-:W-:Y:S02]  /*c1d0*/  SHF.L.U32 R98, R98, 0x1, RZ ;  /* 0x0000000162627819 */ /* 0x000fe400000006ff */
[----:B------:R-:W-:-:S02]  /*c1e0*/  SHF.L.U32 R97, R8, 0x1, RZ ;  /* 0x0000000108617819 */ /* 0x000fc400000006ff */
[--C-:B------:R-:W-:Y:S01]  /*c1f0*/  SHF.R.U32.HI R103, RZ, 0x10, R75.reuse ;  /* 0x00000010ff677819 */ /* 0x100fe2000001164b */
[----:B------:R-:W1:Y:S01]  /*c200*/  LDS.128 R12, [R98+0x18100] ;  /* 0x01810000620c7984 */ /* 0x000e620000000c00 */
[----:B------:R-:W-:Y:S02]  /*c210*/  SHF.R.U64 R74, R74, 0x10, R75 ;  /* 0x000000104a4a7819 */ /* 0x000fe4000000124b */
[----:B------:R-:W-:Y:S01]  /*c220*/  SHF.R.U64 R75, R76, 0x10, R77 ;  /* 0x000000104c4b7819 */ /* 0x000fe2000000124d */
[----:B------:R-:W2:Y:S01]  /*c230*/  LDS.128 R8, [R97+0x18100] ;  /* 0x0181000061087984 */ /* 0x000ea20000000c00 */
[----:B------:R-:W-:Y:S01]  /*c240*/  SHF.R.U64 R78, R78, 0x10, R79 ;  /* 0x000000104e4e7819 */ /* 0x000fe2000000124f */
[----:B------:R-:W-:Y:S01]  /*c250*/  HADD2.F32 R116, -RZ, R103.H0_H0 ;  /* 0x20000067ff747230 */ /* 0x000fe20000004100 */
[----:B------:R-:W-:Y:S01]  /*c260*/  SHF.R.U32.HI R76, RZ, 0x10, R77 ;  /* 0x00000010ff4c7819 */ /* 0x000fe2000001164d */
[--C-:B------:R-:W-:Y:S01]  /*c270*/  HADD2.F32 R103, -RZ, R99.reuse.H0_H0 ;  /* 0x20000063ff677230 */ /* 0x100fe20000004100 */
[----:B------:R-:W-:Y:S01]  /*c280*/  SHF.R.U32.HI R79, RZ, 0x10, R79 ;  /* 0x00000010ff4f7819 */ /* 0x000fe2000001164f */
[----:B------:R-:W-:Y:S01]  /*c290*/  HADD2.F32 R99, -RZ, R99.H1_H1 ;  /* 0x30000063ff637230 */ /* 0x000fe20000004100 */
[--C-:B------:R-:W-:Y:S01]  /*c2a0*/  SHF.R.U64 R72, R72, 0x10, R73.reuse ;  /* 0x0000001048487819 */ /* 0x100fe20000001249 */
[----:B------:R-:W-:Y:S01]  /*c2b0*/  HADD2.F32 R124, -RZ, R76.H0_H0 ;  /* 0x2000004cff7c7230 */ /* 0x000fe20000004100 */
[----:B------:R-:W-:Y:S01]  /*c2c0*/  SHF.R.U32.HI R73, RZ, 0x10, R73 ;  /* 0x00000010ff497819 */ /* 0x000fe20000011649 */
[----:B------:R-:W-:-:S02]  /*c2d0*/  HADD2.F32 R120, -RZ, R79.H0_H0 ;  /* 0x2000004fff787230 */ /* 0x000fc40000004100 */
[--C-:B------:R-:W-:Y:S02]  /*c2e0*/  HADD2.F32 R79, -RZ, R101.reuse.H0_H0 ;  /* 0x20000065ff4f7230 */ /* 0x100fe40000004100 */
[----:B------:R-:W-:Y:S02]  /*c2f0*/  HADD2.F32 R101, -RZ, R101.H1_H1 ;  /* 0x30000065ff657230 */ /* 0x000fe40000004100 */
[----:B------:R-:W-:Y:S02]  /*c300*/  HADD2.F32 R113, -RZ, R78.H0_H0 ;  /* 0x2000004eff717230 */ /* 0x000fe40000004100 */
[--C-:B-1----:R-:W-:Y:S02]  /*c310*/  HADD2.F32 R77, -RZ, R15.reuse.H0_H0 ;  /* 0x2000000fff4d7230 */ /* 0x102fe40000004100 */
[----:B------:R-:W-:Y:S02]  /*c320*/  HADD2.F32 R15, -RZ, R15.H1_H1 ;  /* 0x3000000fff0f7230 */ /* 0x000fe40000004100 */
[--C-:B--2---:R-:W-:Y:S01]  /*c330*/  HADD2.F32 R107, -RZ, R11.reuse.H0_H0 ;  /* 0x2000000bff6b7230 */ /* 0x104fe20000004100 */
[----:B------:R-:W-:Y:S01]  /*c340*/  FMUL.FTZ R112, R77, R108 ;  /* 0x0000006c4d707220 */ /* 0x000fe20000410000 */
[----:B------:R-:W-:Y:S01]  /*c350*/  HADD2.F32 R11, -RZ, R11.H1_H1 ;  /* 0x3000000bff0b7230 */ /* 0x000fe20000004100 */
[----:B------:R-:W-:Y:S01]  /*c360*/  FMUL.FTZ R118, R15, R116 ;  /* 0x000000740f767220 */ /* 0x000fe20000410000 */
[--C-:B------:R-:W-:Y:S01]  /*c370*/  HADD2.F32 R104, -RZ, R13.reuse.H0_H0 ;  /* 0x2000000dff687230 */ /* 0x100fe20000004100 */
[----:B------:R-:W-:Y:S01]  /*c380*/  FMUL.FTZ R108, R107, R108 ;  /* 0x0000006c6b6c7220 */ /* 0x000fe20000410000 */
[----:B------:R-:W-:Y:S01]  /*c390*/  HADD2.F32 R13, -RZ, R13.H1_H1 ;  /* 0x3000000dff0d7230 */ /* 0x000fe20000004100 */
[C---:B------:R-:W-:Y:S01]  /*c3a0*/  FMUL.FTZ R116, R11.reuse, R116 ;  /* 0x000000740b747220 */ /* 0x040fe20000410000 */
[----:B------:R-:W-:Y:S01]  /*c3b0*/  HADD2.F32 R109, -RZ, R9.H0_H0 ;  /* 0x20000009ff6d7230 */ /* 0x000fe20000004100 */
[----:B------:R-:W-:Y:S01]  /*c3c0*/  FFMA.FTZ R11, R11, R120, R118 ;  /* 0x000000780b0b7223 */ /* 0x000fe20000010076 */
[----:B------:R-:W-:Y:S01]  /*c3d0*/  HADD2.F32 R118, -RZ, R73.H0_H0 ;  /* 0x20000049ff767230 */ /* 0x000fe20000004100 */
[----:B------:R-:W-:Y:S01]  /*c3e0*/  FFMA.FTZ R112, R107, R114, R112 ;  /* 0x000000726b707223 */ /* 0x000fe20000010070 */
[----:B------:R-:W-:Y:S01]  /*c3f0*/  HADD2.F32 R9, -RZ, R9.H1_H1 ;  /* 0x30000009ff097230 */ /* 0x000fe20000004100 */
[----:B------:R-:W-:Y:S01]  /*c400*/  FMUL.FTZ R122, R104, R103 ;  /* 0x00000067687a7220 */ /* 0x000fe20000410000 */
        /* <DEDUP_REMOVED lines=20> */
[----:B------:R-:W-:Y:S01]  /*c550*/  HADD2.F32 R10, -RZ, R10.H1_H1 ;  /* 0x3000000aff0a7230 */ /* 0x000fe20000004100 */
[----:B------:R-:W-:Y:S01]  /*c560*/  FFMA.FTZ R15, R15, R120, -R116 ;  /* 0x000000780f0f7223 */ /* 0x000fe20000010874 */
[----:B------:R-:W-:Y:S01]  /*c570*/  HADD2.F32 R102, -RZ, R72.H0_H0 ;  /* 0x20000048ff667230 */ /* 0x000fe20000004100 */
[----:B------:R-:W-:Y:S01]  /*c580*/  FFMA.FTZ R72, R8, R99, R100 ;  /* 0x0000006308487223 */ /* 0x000fe20000010064 */
[----:B------:R-:W-:Y:S01]  /*c590*/  HADD2.F32 R8, -RZ, R75.H0_H0 ;  /* 0x2000004bff087230 */ /* 0x000fe20000004100 */
[-C--:B------:R-:W-:Y:S01]  /*c5a0*/  FMUL.FTZ R75, R14, R109.reuse ;  /* 0x0000006d0e4b7220 */ /* 0x080fe20000410000 */
[----:B------:R-:W-:Y:S01]  /*c5b0*/  F2FP.PACK_AB R15, R15, R108 ;  /* 0x0000006c0f0f723e */ /* 0x000fe200000000ff */
[----:B------:R-:W-:Y:S01]  /*c5c0*/  FMUL.FTZ R115, R111, R102 ;  /* 0x000000666f737220 */ /* 0x000fe20000410000 */
[----:B------:R-:W-:Y:S01]  /*c5d0*/  F2FP.PACK_AB R11, R11, R112 ;  /* 0x000000700b0b723e */ /* 0x000fe200000000ff */
[----:B------:R-:W-:Y:S01]  /*c5e0*/  FMUL.FTZ R109, R10, R109 ;  /* 0x0000006d0a6d7220 */ /* 0x000fe20000410000 */
[----:B------:R-:W-:Y:S01]  /*c5f0*/  F2FP.PACK_AB R9, R9, R122 ;  /* 0x0000007a0909723e */ /* 0x000fe200000000ff */
[----:B------:R-:W-:-:S02]  /*c600*/  FMUL.FTZ R74, R106, R102 ;  /* 0x000000666a4a7220 */ /* 0x000fc40000410000 */
[----:B------:R-:W-:Y:S02]  /*c610*/  FFMA.FTZ R103, R104, R79, -R103 ;  /* 0x0000004f68677223 */ /* 0x000fe40000010867 */
[----:B------:R-:W-:Y:S02]  /*c620*/  FFMA.FTZ R118, R13, R124, -R118 ;  /* 0x0000007c0d767223 */ /* 0x000fe40000010876 */
[----:B------:R-:W-:Y:S02]  /*c630*/  FFMA.FTZ R76, R105, R101, -R76 ;  /* 0x00000065694c7223 */ /* 0x000fe4000001084c */
[----:B------:R-:W-:Y:S01]  /*c640*/  FFMA.FTZ R107, R12, R99, -R107 ;  /* 0x000000630c6b7223 */ /* 0x000fe2000001086b */
[----:B------:R-:W-:Y:S01]  /*c650*/  F2FP.PACK_AB R13, R118, R103 ;  /* 0x00000067760d723e */ /* 0x000fe200000000ff */
[----:B------:R-:W-:Y:S02]  /*c660*/  FFMA.FTZ R115, R106, R8, -R115 ;  /* 0x000000086a737223 */ /* 0x000fe40000010873 */
[----:B------:R-:W-:-:S02]  /*c670*/  FFMA.FTZ R14, R14, R113, -R109 ;  /* 0x000000710e0e7223 */ /* 0x000fc4000001086d */
[----:B------:R-:W-:Y:S01]  /*c680*/  FFMA.FTZ R73, R110, R101, R73 ;  /* 0x000000656e497223 */ /* 0x000fe20000010049 */
[----:B------:R-:W-:Y:S01]  /*c690*/  F2FP.PACK_AB R12, R115, R76 ;  /* 0x0000004c730c723e */ /* 0x000fe200000000ff */
[----:B------:R-:W-:Y:S01]  /*c6a0*/  FFMA.FTZ R74, R111, R8, R74 ;  /* 0x000000086f4a7223 */ /* 0x000fe2000001004a */
[----:B------:R-:W-:Y:S01]  /*c6b0*/  F2FP.PACK_AB R14, R14, R107 ;  /* 0x0000006b0e0e723e */ /* 0x000fe200000000ff */
[----:B------:R-:W-:-:S03]  /*c6c0*/  FFMA.FTZ R75, R10, R113, R75 ;  /* 0x000000710a4b7223 */ /* 0x000fc6000001004b */
[----:B------:R-:W-:Y:S01]  /*c6d0*/  F2FP.PACK_AB R8, R74, R73 ;  /* 0x000000494a08723e */ /* 0x000fe200000000ff */
[----:B------:R1:W-:Y:S01]  /*c6e0*/  STS.128 [R98+0x18100], R12 ;  /* 0x0181000c62007388 */ /* 0x0003e20000000c00 */
[----:B------:R-:W-:-:S05]  /*c6f0*/  F2FP.PACK_AB R10, R75, R72 ;  /* 0x000000484b0a723e */ /* 0x000fca00000000ff */
[----:B------:R1:W-:Y:S02]  /*c700*/  STS.128 [R97+0x18100], R8 ;  /* 0x0181000861007388 */ /* 0x0003e40000000c00 */
.L_x_1018:
[----:B------:R-:W-:Y:S05]  /*c710*/  BSYNC B0 ;  /* 0x0000000000007941 */ /* 0x000fea0003800000 */
.L_x_1017:
        /* <DEDUP_REMOVED lines=67> */
[-C--:B------:R-:W-:Y:S01]  /*cb50*/  FMUL.FTZ R9, R76, R93.reuse ;  /* 0x0000005d4c097220 */ /* 0x080fe20000410000 */
[----:B------:R-:W-:Y:S01]  /*cb60*/  HADD2.F32 R77, -RZ, R12.H1_H1 ;  /* 0x3000000cff4d7230 */ /* 0x000fe20000004100 */
[-C--:B------:R-:W-:Y:S01]  /*cb70*/  FMUL.FTZ R62, R15, R106.reuse ;  /* 0x0000006a0f3e7220 */ /* 0x080fe20000410000 */
[----:B------:R-:W-:Y:S01]  /*cb80*/  HADD2.F32 R11, -RZ, R11.H1_H1 ;  /* 0x3000000bff0b7230 */ /* 0x000fe20000004100 */
[C---:B------:R-:W-:Y:S01]  /*cb90*/  FMUL.FTZ R93, R98.reuse, R93 ;  /* 0x0000005d625d7220 */ /* 0x040fe20000410000 */
[----:B------:R-:W-:Y:S01]  /*cba0*/  HADD2.F32 R12, -RZ, R14.H0_H0 ;  /* 0x2000000eff0c7230 */ /* 0x000fe20000004100 */
[----:B------:R-:W-:Y:S01]  /*cbb0*/  FFMA.FTZ R98, R98, R95, R9 ;  /* 0x0000005f62627223 */ /* 0x000fe20000010009 */
[----:B------:R-:W-:Y:S01]  /*cbc0*/  HADD2.F32 R59, -RZ, R94.H1_H1 ;  /* 0x3000005eff3b7230 */ /* 0x000fe20000004100 */
[----:B------:R-:W-:Y:S01]  /*cbd0*/  FMUL.FTZ R106, R11, R106 ;  /* 0x0000006a0b6a7220 */ /* 0x000fe20000410000 */
[----:B------:R-:W-:Y:S01]  /*cbe0*/  HADD2.F32 R99, -RZ, R8.H1_H1 ;  /* 0x30000008ff637230 */ /* 0x000fe20000004100 */
[C---:B------:R-:W-:Y:S01]  /*cbf0*/  FMUL.FTZ R78, R79.reuse, R78 ;  /* 0x0000004e4f4e7220 */ /* 0x040fe20000410000 */
[----:B------:R-:W-:Y:S01]  /*cc00*/  HADD2.F32 R8, -RZ, R10.H0_H0 ;  /* 0x2000000aff087230 */ /* 0x000fe20000004100 */
[----:B------:R-:W-:Y:S01]  /*cc10*/  FFMA.FTZ R100, R79, R102, R100 ;  /* 0x000000664f647223 */ /* 0x000fe20000010064 */
[----:B------:R-:W-:Y:S01]  /*cc20*/  HADD2.F32 R9, -RZ, R96.H1_H1 ;  /* 0x30000060ff097230 */ /* 0x000fe20000004100 */
[----:B------:R-:W-:Y:S01]  /*cc30*/  FFMA.FTZ R11, R11, R114, R62 ;  /* 0x000000720b0b7223 */ /* 0x000fe2000001003e */
[----:B------:R-:W-:Y:S01]  /*cc40*/  HADD2.F32 R14, -RZ, R14.H1_H1 ;  /* 0x3000000eff0e7230 */ /* 0x000fe20000004100 */
[-C--:B------:R-:W-:Y:S01]  /*cc50*/  FMUL.FTZ R61, R12, R59.reuse ;  /* 0x0000003b0c3d7220 */ /* 0x080fe20000410000 */
[----:B------:R-:W-:Y:S01]  /*cc60*/  HADD2.F32 R62, -RZ, R56.H0_H0 ;  /* 0x20000038ff3e7230 */ /* 0x000fe20000004100 */
[C---:B------:R-:W-:Y:S01]  /*cc70*/  FMUL.FTZ R59, R8.reuse, R59 ;  /* 0x0000003b083b7220 */ /* 0x040fe20000410000 */
[----:B------:R-:W-:Y:S01]  /*cc80*/  HADD2.F32 R79, -RZ, R58.H0_H0 ;  /* 0x2000003aff4f7230 */ /* 0x000fe20000004100 */
[----:B------:R-:W-:Y:S01]  /*cc90*/  FFMA.FTZ R56, R8, R9, R61 ;  /* 0x0000000908387223 */ /* 0x000fe2000001003d */
[----:B------:R-:W-:Y:S01]  /*cca0*/  HADD2.F32 R10, -RZ, R10.H1_H1 ;  /* 0x3000000aff0a7230 */ /* 0x000fe20000004100 */
[----:B------:R-:W-:Y:S01]  /*ccb0*/  FMUL.FTZ R8, R77, R62 ;  /* 0x0000003e4d087220 */ /* 0x000fe20000410000 */
[----:B------:R-:W-:Y:S01]  /*ccc0*/  HADD2.F32 R61, -RZ, R57.H0_H0 ;  /* 0x20000039ff3d7230 */ /* 0x000fe20000004100 */
[----:B------:R-:W-:Y:S01]  /*ccd0*/  FMUL.FTZ R57, R14, R79 ;  /* 0x0000004f0e397220 */ /* 0x000fe20000410000 */
[----:B------:R-:W-:Y:S01]  /*cce0*/  F2FP.PACK_AB R11, R11, R110 ;  /* 0x0000006e0b0b723e */ /* 0x000fe200000000ff */
[----:B------:R-:W-:-:S02]  /*ccf0*/  FMUL.FTZ R62, R99, R62 ;  /* 0x0000003e633e7220 */ /* 0x000fc40000410000 */
[----:B------:R-:W-:Y:S02]  /*cd00*/  FMUL.FTZ R79, R10, R79 ;  /* 0x0000004f0a4f7220 */ /* 0x000fe40000410000 */
[----:B------:R-:W-:Y:S01]  /*cd10*/  FFMA.FTZ R59, R12, R9, -R59 ;  /* 0x000000090c3b7223 */ /* 0x000fe2000001083b */
[----:B------:R-:W-:Y:S01]  /*cd20*/  F2FP.PACK_AB R9, R97, R100 ;  /* 0x000000646109723e */ /* 0x000fe200000000ff */
        /* <DEDUP_REMOVED lines=17> */
.L_x_1020:
[----:B------:R-:W-:Y:S05]  /*ce40*/  BSYNC B0 ;  /* 0x0000000000007941 */ /* 0x000fea0003800000 */
.L_x_1019:
[----:B-1----:R-:W-:-:S04]  /*ce50*/  IADD3 R12, R65, 0x40, RZ ;  /* 0x00000040410c7810 */ /* 0x002fc80007ffe0ff */
        /* <DEDUP_REMOVED lines=9> */
[--C-:B------:R-:W-:Y:S01]  /*cef0*/  HADD2.F32 R78, -RZ, R90.reuse.H0_H0 ;  /* 0x2000005aff4e7230 */ /* 0x100fe20000004100 */
[----:B------:R-:W-:Y:S01]  /*cf00*/  SHF.R.S32.HI R13, RZ, 0x3, R10 ;  /* 0x00000003ff0d7819 */ /* 0x000fe2000001140a */
[----:B------:R-:W-:Y:S01]  /*cf10*/  HADD2.F32 R85, -RZ, R85.H1_H1 ;  /* 0x30000055ff557230 */ /* 0x000fe20000004100 */
        /* <DEDUP_REMOVED lines=37> */
[----:B------:R-:W-:Y:S02]  /*d170*/  HADD2.F32 R75, -RZ, R42.H0_H0 ;  /* 0x2000002aff4b7230 */ /* 0x000fe40000004100 */
[--C-:B-1----:R-:W-:Y:S02]  /*d180*/  HADD2.F32 R59, -RZ, R13.reuse.H1_H1 ;  /* 0x3000000dff3b7230 */ /* 0x102fe40000004100 */
[----:B------:R-:W-:Y:S02]  /*d190*/  HADD2.F32 R47, -RZ, R13.H0_H0 ;  /* 0x2000000dff2f7230 */ /* 0x000fe40000004100 */
[----:B--2---:R-:W-:Y:S01]  /*d1a0*/  HADD2.F32 R72, -RZ, R9.H1_H1 ;  /* 0x30000009ff487230 */ /* 0x004fe20000004100 */
        /* <DEDUP_REMOVED lines=18> */
[-C--:B------:R-:W-:Y:S01]  /*d2d0*/  FMUL.FTZ R46, R15, R72.reuse ;  /* 0x000000480f2e7220 */ /* 0x080fe20000410000 */
[----:B------:R-:W-:Y:S01]  /*d2e0*/  HADD2.F32 R12, -RZ, R14.H0_H0 ;  /* 0x2000000eff0c7230 */ /* 0x000fe20000004100 */
[-C--:B------:R-:W-:Y:S01]  /*d2f0*/  FMUL.FTZ R9, R60, R85.reuse ;  /* 0x000000553c097220 */ /* 0x080fe20000410000 */
[----:B------:R-:W-:Y:S01]  /*d300*/  HADD2.F32 R74, -RZ, R8.H1_H1 ;  /* 0x30000008ff4a7230 */ /* 0x000fe20000004100 */
[----:B------:R-:W-:Y:S01]  /*d310*/  FMUL.FTZ R72, R11, R72 ;  /* 0x000000480b487220 */ /* 0x000fe20000410000 */
[----:B------:R-:W-:Y:S01]  /*d320*/  HADD2.F32 R43, -RZ, R88.H1_H1 ;  /* 0x30000058ff2b7230 */ /* 0x000fe20000004100 */
[----:B------:R-:W-:Y:S01]  /*d330*/  FMUL.FTZ R85, R73, R85 ;  /* 0x0000005549557220 */ /* 0x000fe20000410000 */
[----:B------:R-:W-:Y:S01]  /*d340*/  HADD2.F32 R14, -RZ, R14.H1_H1 ;  /* 0x3000000eff0e7230 */ /* 0x000fe20000004100 */
[----:B------:R-:W-:Y:S01]  /*d350*/  FFMA.FTZ R11, R11, R102, R46 ;  /* 0x000000660b0b7223 */ /* 0x000fe2000001002e */
[----:B------:R-:W-:Y:S01]  /*d360*/  HADD2.F32 R8, -RZ, R10.H0_H0 ;  /* 0x2000000aff087230 */ /* 0x000fe20000004100 */
[----:B------:R-:W-:Y:S01]  /*d370*/  FFMA.FTZ R73, R73, R90, R9 ;  /* 0x0000005a49497223 */ /* 0x000fe20000010009 */
[----:B------:R-:W-:Y:S01]  /*d380*/  HADD2.F32 R63, -RZ, R40.H0_H0 ;  /* 0x20000028ff3f7230 */ /* 0x000fe20000004100 */
[-C--:B------:R-:W-:Y:S01]  /*d390*/  FMUL.FTZ R46, R12, R43.reuse ;  /* 0x0000002b0c2e7220 */ /* 0x080fe20000410000 */
[----:B------:R-:W-:Y:S01]  /*d3a0*/  HADD2.F32 R10, -RZ, R10.H1_H1 ;  /* 0x3000000aff0a7230 */ /* 0x000fe20000004100 */
        /* <DEDUP_REMOVED lines=8> */
[----:B------:R-:W-:Y:S01]  /*d430*/  FFMA.FTZ R40, R8, R9, R46 ;  /* 0x0000000908287223 */ /* 0x000fe2000001002e */
        /* <DEDUP_REMOVED lines=18> */
.L_x_1016:
[----:B------:R-:W-:Y:S05]  /*d560*/  BSYNC B1 ;  /* 0x0000000000017941 */ /* 0x000fea0003800000 */
.L_x_1015:
        /* <DEDUP_REMOVED lines=20> */
[----:B------:R-:W-:Y:S01]  /*d6b0*/  LOP3.LUT R10, R10, 0x1c0, RZ, 0xc0, !PT ;  /* 0x000001c00a0a7812 */ /* 0x000fe200078ec0ff */
[----:B------:R-:W-:Y:S01]  /*d6c0*/  HADD2.F32 R71, -RZ, R71.H1_H1 ;  /* 0x30000047ff477230 */ /* 0x000fe20000004100 */
[----:B------:R-:W-:Y:S01]  /*d6d0*/  SHF.L.U32 R11, R82, 0x3, RZ ;  /* 0x00000003520b7819 */ /* 0x000fe200000006ff */
[----:B------:R-:W-:Y:S01]  /*d6e0*/  IMAD.SHL.U32 R9, R9, 0x400, RZ ;  /* 0x0000040009097824 */ /* 0x000fe200078e00ff */
[----:B------:R-:W-:Y:S01]  /*d6f0*/  LOP3.LUT R12, R10, 0x38, R65, 0xf8, !PT ;  /* 0x000000380a0c7812 */ /* 0x000fe200078ef841 */
[----:B------:R-:W-:Y:S01]  /*d700*/  HADD2.F32 R81, -RZ, R81.H1_H1 ;  /* 0x30000051ff517230 */ /* 0x000fe20000004100 */
[----:B------:R-:W-:-:S02]  /*d710*/  SHF.R.U32.HI R13, RZ, 0x3, R10 ;  /* 0x00000003ff0d7819 */ /* 0x000fc4000001160a */
[----:B------:R-:W-:Y:S02]  /*d720*/  LOP3.LUT R8, R8, 0xfffffe00, RZ, 0xc0, !PT ;  /* 0xfffffe0008087812 */ /* 0x000fe400078ec0ff */
[----:B------:R-:W-:Y:S02]  /*d730*/  LOP3.LUT R10, R10, 0x38, R11, 0xf8, !PT ;  /* 0x000000380a0a7812 */ /* 0x000fe400078ef80b */
[----:B------:R-:W-:Y:S02]  /*d740*/  LOP3.LUT R12, R8, R12, R13, 0xf6, !PT ;  /* 0x0000000c080c7212 */ /* 0x000fe400078ef60d */
[----:B------:R-:W-:Y:S02]  /*d750*/  LOP3.LUT R13, R10, R13, RZ, 0x3c, !PT ;  /* 0x0000000d0a0d7212 */ /* 0x000fe400078e3cff */
[----:B------:R-:W-:Y:S02]  /*d760*/  LOP3.LUT R9, R9, 0x7fffe000, RZ, 0xc0, !PT ;  /* 0x7fffe00009097812 */ /* 0x000fe400078ec0ff */
[----:B------:R-:W-:-:S02]  /*d770*/  SHF.L.U32 R41, R12, 0x1, RZ ;  /* 0x000000010c297819 */ /* 0x000fc400000006ff */
[----:B------:R-:W-:Y:S02]  /*d780*/  IADD3 R40, R13, R9, R8 ;  /* 0x000000090d287210 */ /* 0x000fe40007ffe008 */
[--C-:B------:R-:W-:Y:S01]  /*d790*/  SHF.R.U32.HI R42, RZ, 0x10, R35.reuse ;  /* 0x00000010ff2a7819 */ /* 0x100fe20000011623 */
[----:B------:R-:W1:Y:S01]  /*d7a0*/  LDS.128 R12, [R41+0x18100] ;  /* 0x01810000290c7984 */ /* 0x000e620000000c00 */
[----:B------:R-:W-:Y:S02]  /*d7b0*/  SHF.L.U32 R40, R40, 0x1, RZ ;  /* 0x0000000128287819 */ /* 0x000fe400000006ff */
[----:B------:R-:W-:Y:S01]  /*d7c0*/  SHF.R.U64 R34, R34, 0x10, R35 ;  /* 0x0000001022227819 */ /* 0x000fe20000001223 */
[----:B------:R-:W-:Y:S01]  /*d7d0*/  HADD2.F32 R42, -RZ, R42.H0_H0 ;  /* 0x2000002aff2a7230 */ /* 0x000fe20000004100 */
[----:B------:R-:W-:Y:S01]  /*d7e0*/  SHF.R.U64 R35, R36, 0x10, R37 ;  /* 0x0000001024237819 */ /* 0x000fe20000001225 */
[----:B------:R-:W2:Y:S01]  /*d7f0*/  LDS.128 R8, [R40+0x18100] ;  /* 0x0181000028087984 */ /* 0x000ea20000000c00 */
[----:B------:R-:W-:Y:S01]  /*d800*/  SHF.R.U64 R38, R38, 0x10, R39 ;  /* 0x0000001026267819 */ /* 0x000fe20000001227 */
[----:B------:R-:W-:Y:S01]  /*d810*/  HADD2.F32 R61, -RZ, R34.H0_H0 ;  /* 0x20000022ff3d7230 */ /* 0x000fe20000004100 */
[----:B------:R-:W-:-:S02]  /*d820*/  SHF.R.U32.HI R36, RZ, 0x10, R37 ;  /* 0x00000010ff247819 */ /* 0x000fc40000011625 */
[----:B------:R-:W-:Y:S02]  /*d830*/  SHF.R.U32.HI R39, RZ, 0x10, R39 ;  /* 0x00000010ff277819 */ /* 0x000fe40000011627 */
[--C-:B------:R-:W-:Y:S02]  /*d840*/  SHF.R.U64 R32, R32, 0x10, R33.reuse ;  /* 0x0000001020207819 */ /* 0x100fe40000001221 */
        /* <DEDUP_REMOVED lines=14> */
[--C-:B------:R-:W-:Y:S01]  /*d930*/  HADD2.F32 R44, -RZ, R12.reuse.H0_H0 ;  /* 0x2000000cff2c7230 */ /* 0x100fe20000004100 */
[----:B------:R-:W-:Y:S01]  /*d940*/  FFMA.FTZ R11, R11, R74, R72 ;  /* 0x0000004a0b0b7223 */ /* 0x000fe20000010048 */
[----:B------:R-:W-:Y:S01]  /*d950*/  HADD2.F32 R72, -RZ, R33.H0_H0 ;  /* 0x20000021ff487230 */ /* 0x000fe20000004100 */
[C---:B------:R-:W-:Y:S01]  /*d960*/  FMUL.FTZ R59, R56.reuse, R59 ;  /* 0x0000003b383b7220 */ /* 0x040fe20000410000 */
[----:B------:R-:W-:Y:S01]  /*d970*/  HADD2.F32 R45, -RZ, R12.H1_H1 ;  /* 0x3000000cff2d7230 */ /* 0x000fe20000004100 */
[----:B------:R-:W-:Y:S01]  /*d980*/  FFMA.FTZ R39, R56, R76, R39 ;  /* 0x0000004c38277223 */ /* 0x000fe20000010027 */
[----:B------:R-:W-:Y:S01]  /*d990*/  HADD2.F32 R9, -RZ, R9.H1_H1 ;  /* 0x30000009ff097230 */ /* 0x000fe20000004100 */
[----:B------:R-:W-:Y:S01]  /*d9a0*/  FMUL.FTZ R33, R44, R70 ;  /* 0x000000462c217220 */ /* 0x000fe20000410000 */
[----:B------:R-:W-:Y:S01]  /*d9b0*/  HADD2.F32 R56, -RZ, R36.H0_H0 ;  /* 0x20000024ff387230 */ /* 0x000fe20000004100 */
[----:B------:R-:W-:Y:S01]  /*d9c0*/  FMUL.FTZ R36, R13, R72 ;  /* 0x000000480d247220 */ /* 0x000fe20000410000 */
[----:B------:R-:W-:Y:S01]  /*d9d0*/  HADD2.F32 R12, -RZ, R14.H0_H0 ;  /* 0x2000000eff0c7230 */ /* 0x000fe20000004100 */
[----:B------:R-:W-:Y:S01]  /*d9e0*/  FFMA.FTZ R60, R47, R62, R60 ;  /* 0x0000003e2f3c7223 */ /* 0x000fe2000001003c */
[--C-:B------:R-:W-:Y:S01]  /*d9f0*/  HADD2.F32 R57, -RZ, R8.reuse.H0_H0 ;  /* 0x20000008ff397230 */ /* 0x100fe20000004100 */
        /* <DEDUP_REMOVED lines=38> */
.L_x_1022:
[----:B------:R-:W-:Y:S05]  /*dc60*/  BSYNC B0 ;  /* 0x0000000000007941 */ /* 0x000fea0003800000 */
.L_x_1021:
        /* <DEDUP_REMOVED lines=11> */
[--C-:B------:R-:W-:Y:S01]  /*dd20*/  HADD2.F32 R38, -RZ, R66.reuse.H0_H0 ;  /* 0x20000042ff267230 */ /* 0x100fe20000004100 */
[----:B------:R-:W-:Y:S01]  /*dd30*/  SHF.R.S32.HI R8, RZ, 0x3, R15 ;  /* 0x00000003ff087819 */ /* 0x000fe2000001140f */
[----:B------:R-:W-:Y:S01]  /*dd40*/  HADD2.F32 R62, -RZ, R69.H0_H0 ;  /* 0x20000045ff3e7230 */ /* 0x000fe20000004100 */
[----:B------:R-:W-:Y:S01]  /*dd50*/  LEA.HI R12, R12, R11, RZ, 0x6 ;  /* 0x0000000b0c0c7211 */ /* 0x000fe200078f30ff */
[----:B------:R-:W-:Y:S01]  /*dd60*/  IMAD.SHL.U32 R9, R9, 0x40, RZ ;  /* 0x0000004009097824 */ /* 0x000fe200078e00ff */
[----:B------:R-:W-:Y:S01]  /*dd70*/  LEA.HI R13, R13, R8, RZ, 0x1d ;  /* 0x000000080d0d7211 */ /* 0x000fe200078fe8ff */
[----:B------:R-:W-:Y:S01]  /*dd80*/  HADD2.F32 R66, -RZ, R66.H1_H1 ;  /* 0x30000042ff427230 */ /* 0x000fe20000004100 */
[----:B------:R-:W-:Y:S01]  /*dd90*/  LOP3.LUT R14, R14, 0x1c0, RZ, 0xc0, !PT ;  /* 0x000001c00e0e7812 */ /* 0x000fe200078ec0ff */
[--C-:B------:R-:W-:Y:S01]  /*dda0*/  HADD2.F32 R46, -RZ, R68.reuse.H0_H0 ;  /* 0x20000044ff2e7230 */ /* 0x100fe20000004100 */
[----:B------:R-:W-:Y:S01]  /*ddb0*/  SHF.R.S32.HI R8, RZ, 0x1f, R13 ;  /* 0x0000001fff087819 */ /* 0x000fe2000001140d */
[----:B------:R-:W-:Y:S01]  /*ddc0*/  IMAD.SHL.U32 R11, R13, 0x8, RZ ;  /* 0x000000080d0b7824 */ /* 0x000fe200078e00ff */
[----:B------:R-:W-:Y:S01]  /*ddd0*/  SHF.L.U32 R12, R12, 0x7, RZ ;  /* 0x000000070c0c7819 */ /* 0x000fe200000006ff */
[----:B------:R-:W-:Y:S01]  /*dde0*/  HADD2.F32 R68, -RZ, R68.H1_H1 ;  /* 0x30000044ff447230 */ /* 0x000fe20000004100 */
[----:B------:R-:W-:Y:S01]  /*ddf0*/  LOP3.LUT R15, R14, 0x38, R15, 0xf8, !PT ;  /* 0x000000380e0f7812 */ /* 0x000fe200078ef80f */
[----:B------:R-:W-:Y:S01]  /*de00*/  HADD2.F32 R67, -RZ, R67.H1_H1 ;  /* 0x30000043ff437230 */ /* 0x000fe20000004100 */
[----:B------:R-:W-:Y:S01]  /*de10*/  SHF.R.U32.HI R10, RZ, 0x3, R14 ;  /* 0x00000003ff0a7819 */ /* 0x000fe2000001160e */
[----:B------:R-:W-:Y:S01]  /*de20*/  HADD2.F32 R69, -RZ, R69.H1_H1 ;  /* 0x30000045ff457230 */ /* 0x000fe20000004100 */
[----:B------:R-:W-:-:S02]  /*de30*/  LEA.HI R8, R8, R13, RZ, 0x3 ;  /* 0x0000000d08087211 */ /* 0x000fc400078f18ff */
[----:B------:R-:W-:Y:S02]  /*de40*/  LOP3.LUT R12, R12, 0x7fffe000, RZ, 0xc0, !PT ;  /* 0x7fffe0000c0c7812 */ /* 0x000fe400078ec0ff */
[----:B------:R-:W-:Y:S02]  /*de50*/  LOP3.LUT R15, R15, R10, RZ, 0x3c, !PT ;  /* 0x0000000a0f0f7212 */ /* 0x000fe400078e3cff */
[----:B------:R-:W-:Y:S02]  /*de60*/  LOP3.LUT R9, R9, 0xfffffe00, RZ, 0xc0, !PT ;  /* 0xfffffe0009097812 */ /* 0x000fe400078ec0ff */
[----:B------:R-:W-:Y:S02]  /*de70*/  LOP3.LUT R11, R14, 0x38, R11, 0xf8, !PT ;  /* 0x000000380e0b7812 */ /* 0x000fe400078ef80b */
[----:B------:R-:W-:Y:S02]  /*de80*/  SHF.L.U32 R8, R8, 0xa, RZ ;  /* 0x0000000a08087819 */ /* 0x000fe400000006ff */
[----:B------:R-:W-:-:S02]  /*de90*/  IADD3 R12, R15, R12, R9 ;  /* 0x0000000c0f0c7210 */ /* 0x000fc40007ffe009 */
[----:B------:R-:W-:Y:S02]  /*dea0*/  LOP3.LUT R10, R11, R10, RZ, 0x3c, !PT ;  /* 0x0000000a0b0a7212 */ /* 0x000fe400078e3cff */
[----:B------:R-:W-:Y:S01]  /*deb0*/  LOP3.LUT R8, R8, 0x7fffe000, RZ, 0xc0, !PT ;  /* 0x7fffe00008087812 */ /* 0x000fe200078ec0ff */
[----:B------:R-:W-:Y:S01]  /*dec0*/  IMAD.SHL.U32 R33, R12, 0x2, RZ ;  /* 0x000000020c217824 */ /* 0x000fe200078e00ff */
[----:B------:R-:W-:Y:S02]  /*ded0*/  SHF.R.U32.HI R34, RZ, 0x10, R17 ;  /* 0x00000010ff227819 */ /* 0x000fe40000011611 */
[----:B------:R-:W-:Y:S02]  /*dee0*/  IADD3 R8, R10, R8, R9 ;  /* 0x000000080a087210 */ /* 0x000fe40007ffe009 */
[----:B------:R-:W1:Y:S01]  /*def0*/  LDS.128 R12, [R33+0x18100] ;  /* 0x01810000210c7984 */ /* 0x000e620000000c00 */
[----:B------:R-:W-:Y:S01]  /*df00*/  SHF.R.U64 R24, R24, 0x10, R25 ;  /* 0x0000001018187819 */ /* 0x000fe20000001219 */
[----:B------:R-:W-:Y:S01]  /*df10*/  HADD2.F32 R34, -RZ, R34.H0_H0 ;  /* 0x20000022ff227230 */ /* 0x000fe20000004100 */
[----:B------:R-:W-:-:S02]  /*df20*/  SHF.L.U32 R32, R8, 0x1, RZ ;  /* 0x0000000108207819 */ /* 0x000fc400000006ff */
[----:B------:R-:W-:Y:S01]  /*df30*/  SHF.R.U32.HI R25, RZ, 0x10, R25 ;  /* 0x00000010ff197819 */ /* 0x000fe20000011619 */
[----:B------:R-:W-:Y:S01]  /*df40*/  HADD2.F32 R24, -RZ, R24.H0_H0 ;  /* 0x20000018ff187230 */ /* 0x000fe20000004100 */
[----:B------:R-:W-:Y:S01]  /*df50*/  SHF.R.U64 R16, R16, 0x10, R17 ;  /* 0x0000001010107819 */ /* 0x000fe20000001211 */
[----:B------:R-:W2:Y:S01]  /*df60*/  LDS.128 R8, [R32+0x18100] ;  /* 0x0181000020087984 */ /* 0x000ea20000000c00 */
[--C-:B------:R-:W-:Y:S01]  /*df70*/  SHF.R.U64 R17, R26, 0x10, R27.reuse ;  /* 0x000000101a117819 */ /* 0x100fe2000000121b */
[----:B------:R-:W-:Y:S01]  /*df80*/  HADD2.F32 R58, -RZ, R25.H0_H0 ;  /* 0x20000019ff3a7230 */ /* 0x000fe20000004100 */
[----:B------:R-:W-:Y:S02]  /*df90*/  SHF.R.U32.HI R26, RZ, 0x10, R27 ;  /* 0x00000010ff1a7819 */ /* 0x000fe4000001161b */
[--C-:B------:R-:W-:Y:S02]  /*dfa0*/  SHF.R.U64 R18, R18, 0x10, R19.reuse ;  /* 0x0000001012127819 */ /* 0x100fe40000001213 */
[----:B------:R-:W-:Y:S01]  /*dfb0*/  SHF.R.U32.HI R19, RZ, 0x10, R19 ;  /* 0x00000010ff137819 */ /* 0x000fe20000011613 */
[----:B------:R-:W-:-:S02]  /*dfc0*/  HADD2.F32 R70, -RZ, R26.H0_H0 ;  /* 0x2000001aff467230 */ /* 0x000fc40000004100 */
        /* <DEDUP_REMOVED lines=15> */
[----:B------:R-:W-:Y:S01]  /*e0c0*/  HADD2.F32 R41, -RZ, R8.H0_H0 ;  /* 0x20000008ff297230 */ /* 0x000fe20000004100 */
[----:B------:R-:W-:Y:S01]  /*e0d0*/  FFMA.FTZ R60, R9, R62, R60 ;  /* 0x0000003e093c7223 */ /* 0x000fe2000001003c */
[----:B------:R-:W-:Y:S01]  /*e0e0*/  HADD2.F32 R37, -RZ, R12.H1_H1 ;  /* 0x3000000cff257230 */ /* 0x000fe20000004100 */
[----:B------:R-:W-:Y:S01]  /*e0f0*/  FMUL.FTZ R9, R36, R66 ;  /* 0x0000004224097220 */ /* 0x000fe20000410000 */
[----:B------:R-:W-:Y:S01]  /*e100*/  HADD2.F32 R11, -RZ, R11.H1_H1 ;  /* 0x3000000bff0b7230 */ /* 0x000fe20000004100 */
[----:B------:R-:W-:Y:S01]  /*e110*/  FMUL.FTZ R26, R15, R40 ;  /* 0x000000280f1a7220 */ /* 0x000fe20000410000 */
[----:B------:R-:W-:Y:S01]  /*e120*/  HADD2.F32 R12, -RZ, R14.H0_H0 ;  /* 0x2000000eff0c7230 */ /* 0x000fe20000004100 */
[----:B------:R-:W-:Y:S01]  /*e130*/  FMUL.FTZ R19, R41, R66 ;  /* 0x0000004229137220 */ /* 0x000fe20000410000 */
[----:B------:R-:W-:Y:S01]  /*e140*/  HADD2.F32 R42, -RZ, R8.H1_H1 ;  /* 0x30000008ff2a7230 */ /* 0x000fe20000004100 */
[----:B------:R-:W-:Y:S01]  /*e150*/  FMUL.FTZ R40, R11, R40 ;  /* 0x000000280b287220 */ /* 0x000fe20000410000 */
[----:B------:R-:W-:Y:S01]  /*e160*/  HADD2.F32 R8, -RZ, R10.H0_H0 ;  /* 0x2000000aff087230 */ /* 0x000fe20000004100 */
[----:B------:R-:W-:Y:S01]  /*e170*/  FFMA.FTZ R41, R41, R68, R9 ;  /* 0x0000004429297223 */ /* 0x000fe20000010009 */
[----:B------:R-:W-:Y:S01]  /*e180*/  HADD2.F32 R14, -RZ, R14.H1_H1 ;  /* 0x3000000eff0e7230 */ /* 0x000fe20000004100 */
[C---:B------:R-:W-:Y:S01]  /*e190*/  FMUL.FTZ R38, R39.reuse, R38 ;  /* 0x0000002627267220 */ /* 0x040fe20000410000 */
[----:B------:R-:W-:Y:S01]  /*e1a0*/  HADD2.F32 R10, -RZ, R10.H1_H1 ;  /* 0x3000000aff0a7230 */ /* 0x000fe20000004100 */
[----:B------:R-:W-:Y:S01]  /*e1b0*/  FFMA.FTZ R44, R39, R46, R44 ;  /* 0x0000002e272c7223 */ /* 0x000fe2000001002c */
[----:B------:R-:W-:Y:S01]  /*e1c0*/  HADD2.F32 R39, -RZ, R18.H0_H0 ;  /* 0x20000012ff277230 */ /* 0x000fe20000004100 */
[----:B------:R-:W-:Y:S01]  /*e1d0*/  FFMA.FTZ R11, R11, R70, R26 ;  /* 0x000000460b0b7223 */ /* 0x000fe2000001001a */
[----:B------:R-:W-:Y:S01]  /*e1e0*/  HADD2.F32 R26, -RZ, R16.H0_H0 ;  /* 0x20000010ff1a7230 */ /* 0x000fe20000004100 */
[----:B------:R-:W-:-:S02]  /*e1f0*/  FMUL.FTZ R9, R12, R67 ;  /* 0x000000430c097220 */ /* 0x000fc40000410000 */
[C---:B------:R-:W-:Y:S01]  /*e200*/  FMUL.FTZ R67, R8.reuse, R67 ;  /* 0x0000004308437220 */ /* 0x040fe20000410000 */
[----:B------:R-:W-:Y:S01]  /*e210*/  F2FP.PACK_AB R11, R11, R60 ;  /* 0x0000003c0b0b723e */ /* 0x000fe200000000ff */
[----:B------:R-:W-:Y:S01]  /*e220*/  FFMA.FTZ R16, R8, R69, R9 ;  /* 0x0000004508107223 */ /* 0x000fe20000010009 */
[----:B------:R-:W-:Y:S01]  /*e230*/  HADD2.F32 R9, -RZ, R17.H0_H0 ;  /* 0x20000011ff097230 */ /* 0x000fe20000004100 */
[-C--:B------:R-:W-:Y:S02]  /*e240*/  FMUL.FTZ R43, R37, R26.reuse ;  /* 0x0000001a252b7220 */ /* 0x080fe40000410000 */
[-C--:B------:R-:W-:Y:S02]  /*e250*/  FMUL.FTZ R17, R14, R39.reuse ;  /* 0x000000270e117220 */ /* 0x080fe40000410000 */
[----:B------:R-:W-:Y:S02]  /*e260*/  FMUL.FTZ R26, R42, R26 ;  /* 0x0000001a2a1a7220 */ /* 0x000fe40000410000 */
[----:B------:R-:W-:-:S02]  /*e270*/  FMUL.FTZ R39, R10, R39 ;  /* 0x000000270a277220 */ /* 0x000fc40000410000 */
[----:B------:R-:W-:Y:S02]  /*e280*/  FFMA.FTZ R67, R12, R69, -R67 ;  /* 0x000000450c437223 */ /* 0x000fe40000010843 */
        /* <DEDUP_REMOVED lines=15> */
[----:B------:R1:W-:Y:S01]  /*e380*/  STS.128 [R33+0x18100], R12 ;  /* 0x0181000c21007388 */ /* 0x0003e20000000c00 */
[----:B------:R-:W-:-:S05]  /*e390*/  F2FP.PACK_AB R10, R17, R16 ;  /* 0x00000010110a723e */ /* 0x000fca00000000ff */
[----:B------:R1:W-:Y:S02]  /*e3a0*/  STS.128 [R32+0x18100], R8 ;  /* 0x0181000820007388 */ /* 0x0003e40000000c00 */
.L_x_1024:
[----:B------:R-:W-:Y:S05]  /*e3b0*/  BSYNC B0 ;  /* 0x0000000000007941 */ /* 0x000fea0003800000 */
.L_x_1023:
[----:B-1----:R-:W-:-:S04]  /*e3c0*/  IADD3 R8, R65, 0x40, RZ ;  /* 0x0000004041087810 */ /* 0x002fc80007ffe0ff */
        /* <DEDUP_REMOVED lines=11> */
[----:B------:R-:W-:Y:S01]  /*e480*/  HADD2.F32 R42, -RZ, R55.H0_H0 ;  /* 0x20000037ff2a7230 */ /* 0x000fe20000004100 */
[----:B------:R-:W-:Y:S01]  /*e490*/  LEA.HI R8, R15, R52, RZ, 0x3 ;  /* 0x000000340f087211 */ /* 0x000fe200078f18ff */
[----:B------:R-:W-:Y:S01]  /*e4a0*/  HADD2.F32 R53, -RZ, R53.H1_H1 ;  /* 0x30000035ff357230 */ /* 0x000fe20000004100 */
[----:B------:R-:W-:Y:S01]  /*e4b0*/  LEA.HI R11, R11, R10, RZ, 0x1d ;  /* 0x0000000a0b0b7211 */ /* 0x000fe200078fe8ff */
[----:B------:R-:W-:Y:S01]  /*e4c0*/  HADD2.F32 R55, -RZ, R55.H1_H1 ;  /* 0x30000037ff377230 */ /* 0x000fe20000004100 */
[----:B------:R-:W-:Y:S01]  /*e4d0*/  LOP3.LUT R12, R12, 0x1c0, RZ, 0xc0, !PT ;  /* 0x000001c00c0c7812 */ /* 0x000fe200078ec0ff */
[----:B------:R-:W-:Y:S01]  /*e4e0*/  IMAD.SHL.U32 R8, R8, 0x40, RZ ;  /* 0x0000004008087824 */ /* 0x000fe200078e00ff */
[----:B------:R-:W-:Y:S01]  /*e4f0*/  SHF.R.S32.HI R10, RZ, 0x1f, R11 ;  /* 0x0000001fff0a7819 */ /* 0x000fe2000001140b */
[----:B------:R-:W-:Y:S01]  /*e500*/  IMAD.SHL.U32 R15, R11, 0x8, RZ ;  /* 0x000000080b0f7824 */ /* 0x000fe200078e00ff */
[----:B------:R-:W-:-:S02]  /*e510*/  LOP3.LUT R14, R12, 0x38, R9, 0xf8, !PT ;  /* 0x000000380c0e7812 */ /* 0x000fc400078ef809 */
[----:B------:R-:W-:Y:S02]  /*e520*/  SHF.L.U32 R13, R13, 0x7, RZ ;  /* 0x000000070d0d7819 */ /* 0x000fe400000006ff */
[----:B------:R-:W-:Y:S02]  /*e530*/  SHF.R.U32.HI R9, RZ, 0x3, R12 ;  /* 0x00000003ff097819 */ /* 0x000fe4000001160c */
[----:B------:R-:W-:Y:S02]  /*e540*/  LEA.HI R10, R10, R11, RZ, 0x3 ;  /* 0x0000000b0a0a7211 */ /* 0x000fe400078f18ff */
[----:B------:R-:W-:Y:S02]  /*e550*/  LOP3.LUT R13, R13, 0x7fffe000, RZ, 0xc0, !PT ;  /* 0x7fffe0000d0d7812 */ /* 0x000fe400078ec0ff */
[----:B------:R-:W-:Y:S02]  /*e560*/  LOP3.LUT R8, R8, 0xfffffe00, RZ, 0xc0, !PT ;  /* 0xfffffe0008087812 */ /* 0x000fe400078ec0ff */
[----:B------:R-:W-:-:S02]  /*e570*/  LOP3.LUT R14, R14, R9, RZ, 0x3c, !PT ;  /* 0x000000090e0e7212 */ /* 0x000fc400078e3cff */
[----:B------:R-:W-:Y:S02]  /*e580*/  LOP3.LUT R12, R12, 0x38, R15, 0xf8, !PT ;  /* 0x000000380c0c7812 */ /* 0x000fe400078ef80f */
[----:B------:R-:W-:Y:S02]  /*e590*/  SHF.L.U32 R11, R10, 0xa, RZ ;  /* 0x0000000a0a0b7819 */ /* 0x000fe400000006ff */
[----:B------:R-:W-:Y:S02]  /*e5a0*/  IADD3 R13, R14, R13, R8 ;  /* 0x0000000d0e0d7210 */ /* 0x000fe40007ffe008 */
[----:B------:R-:W-:Y:S02]  /*e5b0*/  LOP3.LUT R10, R12, R9, RZ, 0x3c, !PT ;  /* 0x000000090c0a7212 */ /* 0x000fe400078e3cff */
[----:B------:R-:W-:Y:S01]  /*e5c0*/  LOP3.LUT R9, R11, 0x7fffe000, RZ, 0xc0, !PT ;  /* 0x7fffe0000b097812 */ /* 0x000fe200078ec0ff */
[----:B------:R-:W-:Y:S01]  /*e5d0*/  IMAD.SHL.U32 R17, R13, 0x2, RZ ;  /* 0x000000020d117824 */ /* 0x000fe200078e00ff */
[----:B------:R-:W-:-:S02]  /*e5e0*/  SHF.R.U64 R19, R22, 0x10, R23 ;  /* 0x0000001016137819 */ /* 0x000fc40000001217 */
[----:B------:R-:W-:Y:S02]  /*e5f0*/  IADD3 R9, R10, R9, R8 ;  /* 0x000000090a097210 */ /* 0x000fe40007ffe008 */
[----:B------:R-:W1:Y:S01]  /*e600*/  LDS.128 R12, [R17+0x18100] ;  /* 0x01810000110c7984 */ /* 0x000e620000000c00 */
[--C-:B------:R-:W-:Y:S02]  /*e610*/  SHF.R.U64 R22, R28, 0x10, R29.reuse ;  /* 0x000000101c167819 */ /* 0x100fe4000000121d */
[----:B------:R-:W-:Y:S02]  /*e620*/  SHF.L.U32 R16, R9, 0x1, RZ ;  /* 0x0000000109107819 */ /* 0x000fe400000006ff */
[----:B------:R-:W-:Y:S01]  /*e630*/  SHF.R.U32.HI R28, RZ, 0x10, R29 ;  /* 0x00000010ff1c7819 */ /* 0x000fe2000001161d */
[----:B------:R-:W-:Y:S01]  /*e640*/  HADD2.F32 R29, -RZ, R54.H0_H0 ;  /* 0x20000036ff1d7230 */ /* 0x000fe20000004100 */
[----:B------:R-:W-:Y:S01]  /*e650*/  SHF.R.U32.HI R23, RZ, 0x10, R23 ;  /* 0x00000010ff177819 */ /* 0x000fe20000011617 */
[----:B------:R-:W2:Y:S01]  /*e660*/  LDS.128 R8, [R16+0x18100] ;  /* 0x0181000010087984 */ /* 0x000ea20000000c00 */
[--C-:B------:R-:W-:Y:S01]  /*e670*/  SHF.R.U64 R18, R30, 0x10, R31.reuse ;  /* 0x000000101e127819 */ /* 0x100fe2000000121f */
[----:B------:R-:W-:Y:S01]  /*e680*/  HADD2.F32 R46, -RZ, R28.H0_H0 ;  /* 0x2000001cff2e7230 */ /* 0x000fe20000004100 */
[----:B------:R-:W-:Y:S01]  /*e690*/  SHF.R.U32.HI R30, RZ, 0x10, R31 ;  /* 0x00000010ff1e7819 */ /* 0x000fe2000001161f */
[----:B------:R-:W-:Y:S01]  /*e6a0*/  HADD2.F32 R36, -RZ, R23.H0_H0 ;  /* 0x20000017ff247230 */ /* 0x000fe20000004100 */
[--C-:B------:R-:W-:Y:S01]  /*e6b0*/  SHF.R.U64 R20, R20, 0x10, R21.reuse ;  /* 0x0000001014147819 */ /* 0x100fe20000001215 */
[----:B------:R-:W-:Y:S01]  /*e6c0*/  HADD2.F32 R22, -RZ, R22.H0_H0 ;  /* 0x20000016ff167230 */ /* 0x000fe20000004100 */
[----:B------:R-:W-:-:S03]  /*e6d0*/  SHF.R.U32.HI R21, RZ, 0x10, R21 ;  /* 0x00000010ff157819 */ /* 0x000fc60000011615 */
[----:B------:R-:W-:Y:S02]  /*e6e0*/  HADD2.F32 R20, -RZ, R20.H0_H0 ;  /* 0x20000014ff147230 */ /* 0x000fe40000004100 */
[----:B------:R-:W-:Y:S02]  /*e6f0*/  HADD2.F32 R44, -RZ, R21.H0_H0 ;  /* 0x20000015ff2c7230 */ /* 0x000fe40000004100 */
[----:B------:R-:W-:Y:S02]  /*e700*/  HADD2.F32 R21, -RZ, R64.H1_H1 ;  /* 0x30000040ff157230 */ /* 0x000fe40000004100 */
[--C-:B-1----:R-:W-:Y:S02]  /*e710*/  HADD2.F32 R24, -RZ, R15.reuse.H0_H0 ;  /* 0x2000000fff187230 */ /* 0x102fe40000004100 */
[----:B------:R-:W-:Y:S02]  /*e720*/  HADD2.F32 R15, -RZ, R15.H1_H1 ;  /* 0x3000000fff0f7230 */ /* 0x000fe40000004100 */
[----:B------:R-:W-:Y:S01]  /*e730*/  HADD2.F32 R25, -RZ, R13.H0_H0 ;  /* 0x2000000dff197230 */ /* 0x000fe20000004100 */
[----:B------:R-:W-:Y:S01]  /*e740*/  FMUL.FTZ R35, R24, R29 ;  /* 0x0000001d18237220 */ /* 0x000fe20000410000 */
[----:B------:R-:W-:-:S02]  /*e750*/  HADD2.F32 R26, -RZ, R12.H0_H0 ;  /* 0x2000000cff1a7230 */ /* 0x000fc40000004100 */
[--C-:B--2---:R-:W-:Y:S01]  /*e760*/  HADD2.F32 R32, -RZ, R11.reuse.H0_H0 ;  /* 0x2000000bff207230 */ /* 0x104fe20000004100 */
[----:B------:R-:W-:Y:S01]  /*e770*/  FMUL.FTZ R40, R25, R38 ;  /* 0x0000002619287220 */ /* 0x000fe20000410000 */
        /* <DEDUP_REMOVED lines=16> */
[----:B------:R-:W-:Y:S01]  /*e880*/  HADD2.F32 R8, -RZ, R10.H0_H0 ;  /* 0x2000000aff087230 */ /* 0x000fe20000004100 */
[----:B------:R-:W-:Y:S01]  /*e890*/  FMUL.FTZ R23, R12, R11 ;  /* 0x0000000b0c177220 */ /* 0x000fe20000410000 */
[----:B------:R-:W-:Y:S01]  /*e8a0*/  HADD2.F32 R13, -RZ, R13.H1_H1 ;  /* 0x3000000dff0d7230 */ /* 0x000fe20000004100 */
[C---:B------:R-:W-:Y:S01]  /*e8b0*/  FMUL.FTZ R53, R33.reuse, R53 ;  /* 0x0000003521357220 */ /* 0x040fe20000410000 */
[----:B------:R-:W-:Y:S01]  /*e8c0*/  HADD2.F32 R14, -RZ, R14.H1_H1 ;  /* 0x3000000eff0e7230 */ /* 0x000fe20000004100 */
        /* <DEDUP_REMOVED lines=8> */
[----:B------:R-:W-:-:S02]  /*e950*/  FMUL.FTZ R23, R27, R20 ;  /* 0x000000141b177220 */ /* 0x000fc40000410000 */
[-C--:B------:R-:W-:Y:S02]  /*e960*/  FMUL.FTZ R8, R14, R31.reuse ;  /* 0x0000001f0e087220 */ /* 0x080fe40000410000 */
[----:B------:R-:W-:Y:S02]  /*e970*/  FMUL.FTZ R44, R9, R44 ;  /* 0x0000002c092c7220 */ /* 0x000fe40000410000 */
[----:B------:R-:W-:Y:S02]  /*e980*/  FMUL.FTZ R20, R34, R20 ;  /* 0x0000001422147220 */ /* 0x000fe40000410000 */
[----:B------:R-:W-:Y:S02]  /*e990*/  FMUL.FTZ R31, R10, R31 ;  /* 0x0000001f0a1f7220 */ /* 0x000fe40000410000 */
[----:B------:R-:W-:Y:S01]  /*e9a0*/  FFMA.FTZ R21, R12, R21, -R11 ;  /* 0x000000150c157223 */ /* 0x000fe2000001080b */
[----:B------:R-:W-:Y:S01]  /*e9b0*/  F2FP.PACK_AB R11, R30, R35 ;  /* 0x000000231e0b723e */ /* 0x000fe200000000ff */
[----:B------:R-:W-:-:S02]  /*e9c0*/  FFMA.FTZ R29, R24, R37, -R29 ;  /* 0x00000025181d7223 */ /* 0x000fc4000001081d */
[----:B------:R-:W-:Y:S02]  /*e9d0*/  FFMA.FTZ R36, R15, R32, -R36 ;  /* 0x000000200f247223 */ /* 0x000fe40000010824 */
[----:B------:R-:W-:Y:S02]  /*e9e0*/  FFMA.FTZ R38, R25, R42, -R38 ;  /* 0x0000002a19267223 */ /* 0x000fe40000010826 */
[----:B------:R-:W-:Y:S01]  /*e9f0*/  FFMA.FTZ R13, R13, R46, -R44 ;  /* 0x0000002e0d0d7223 */ /* 0x000fe2000001082c */
[----:B------:R-:W-:Y:S01]  /*ea00*/  F2FP.PACK_AB R15, R36, R29 ;  /* 0x0000001d240f723e */ /* 0x000fe200000000ff */
[----:B------:R-:W-:Y:S02]  /*ea10*/  FFMA.FTZ R53, R26, R55, -R53 ;  /* 0x000000371a357223 */ /* 0x000fe40000010835 */
[----:B------:R-:W-:Y:S01]  /*ea20*/  FFMA.FTZ R12, R27, R22, -R20 ;  /* 0x000000161b0c7223 */ /* 0x000fe20000010814 */
[----:B------:R-:W-:Y:S01]  /*ea30*/  F2FP.PACK_AB R13, R13, R38 ;  /* 0x000000260d0d723e */ /* 0x000fe200000000ff */
[----:B------:R-:W-:-:S02]  /*ea40*/  FFMA.FTZ R14, R14, R33, -R31 ;  /* 0x000000210e0e7223 */ /* 0x000fc4000001081f */
[----:B------:R-:W-:Y:S01]  /*ea50*/  FFMA.FTZ R9, R9, R46, R28 ;  /* 0x0000002e09097223 */ /* 0x000fe2000001001c */
[----:B------:R-:W-:Y:S01]  /*ea60*/  F2FP.PACK_AB R12, R12, R53 ;  /* 0x000000350c0c723e */ /* 0x000fe200000000ff */
[----:B------:R-:W-:Y:S01]  /*ea70*/  FFMA.FTZ R23, R34, R22, R23 ;  /* 0x0000001622177223 */ /* 0x000fe20000010017 */
[----:B------:R-:W-:Y:S01]  /*ea80*/  F2FP.PACK_AB R14, R14, R21 ;  /* 0x000000150e0e723e */ /* 0x000fe200000000ff */
[----:B------:R-:W-:Y:S01]  /*ea90*/  FFMA.FTZ R10, R10, R33, R8 ;  /* 0x000000210a0a7223 */ /* 0x000fe20000010008 */
[----:B------:R-:W-:Y:S02]  /*eaa0*/  F2FP.PACK_AB R9, R9, R40 ;  /* 0x000000280909723e */ /* 0x000fe400000000ff */
[----:B------:R-:W-:Y:S01]  /*eab0*/  F2FP.PACK_AB R8, R23, R52 ;  /* 0x000000341708723e */ /* 0x000fe200000000ff */
[----:B------:R1:W-:Y:S01]  /*eac0*/  STS.128 [R17+0x18100], R12 ;  /* 0x0181000c11007388 */ /* 0x0003e20000000c00 */
[----:B------:R-:W-:-:S05]  /*ead0*/  F2FP.PACK_AB R10, R10, R19 ;  /* 0x000000130a0a723e */ /* 0x000fca00000000ff */
[----:B------:R1:W-:Y:S02]  /*eae0*/  STS.128 [R16+0x18100], R8 ;  /* 0x0181000810007388 */ /* 0x0003e40000000c00 */
.L_x_1000:
[----:B------:R-:W-:Y:S05]  /*eaf0*/  BSYNC B2 ;  /* 0x0000000000027941 */ /* 0x000fea0003800000 */
.L_x_982:
[----:B------:R-:W-:-:S04]  /*eb00*/  DEPBAR.LE SB0, 0x2 ;  /* 0x000080800000791a */ /* 0x000fc80000000000 */
[----:B------:R-:W-:Y:S01]  /*eb10*/  IMAD.SHL.U32 R72, R0, 0x2, RZ ;  /* 0x0000000200487824 */ /* 0x000fe200078e00ff */
[----:B------:R-:W-:Y:S01]  /*eb20*/  BAR.SYNC.DEFER_BLOCKING 0x0 ;  /* 0x0000000000007b1d */ /* 0x000fe20000010000 */
[----:B------:R-:W-:Y:S01]  /*eb30*/  IMAD.SHL.U32 R188, R5, 0x2, RZ ;  /* 0x0000000205bc7824 */ /* 0x000fe200078e00ff */
[----:B-1----:R-:W-:Y:S01]  /*eb40*/  @P2 IADD3 R9, R145, -0x2, RZ ;  /* 0xfffffffe91092810 */ /* 0x002fe20007ffe0ff */
[----:B------:R-:W-:Y:S01]  /*eb50*/  IMAD.MOV.U32 R192, RZ, RZ, 0x40 ;  /* 0x00000040ffc07424 */ /* 0x000fe200078e00ff */
[----:B------:R-:W-:Y:S01]  /*eb60*/  MOV R189, 0x20 ;  /* 0x0000002000bd7802 */ /* 0x000fe20000000f00 */
[----:B------:R-:W-:Y:S01]  /*eb70*/  IMAD.SHL.U32 R187, R2, 0x2, RZ ;  /* 0x0000000202bb7824 */ /* 0x000fe200078e00ff */
[----:B------:R-:W-:Y:S01]  /*eb80*/  @P2 SHF.R.S32.HI R8, RZ, 0x1f, R9 ;  /* 0x0000001fff082819 */ /* 0x000fe20000011409 */
[----:B------:R-:W-:Y:S01]  /*eb90*/  @P2 IMAD R50, R50, R9, RZ ;  /* 0x0000000932322224 */ /* 0x000fe200078e02ff */
[----:B------:R-:W-:Y:S01]  /*eba0*/  SEL R192, R192, 0xffffffc0, !P1 ;  /* 0xffffffc0c0c07807 */ /* 0x000fe20004800000 */
[-C--:B--2---:R-:W-:Y:S01]  /*ebb0*/  @P2 IMAD.WIDE.U32 R10, R9, R51.reuse, R210 ;  /* 0x00000033090a2225 */ /* 0x084fe200078e00d2 */
[----:B------:R-:W-:Y:S01]  /*ebc0*/  LOP3.LUT P1, RZ, R144, 0x2, RZ, 0xc0, !PT ;  /* 0x0000000290ff7812 */ /* 0x000fe2000782c0ff */
[----:B------:R-:W-:Y:S01]  /*ebd0*/  ULDC UR4, c[0x0][0x324] ;  /* 0x0000c90000047ab9 */ /* 0x000fe20000000800 */
[----:B------:R-:W-:Y:S01]  /*ebe0*/  LEA R190, R0, 0x18100, 0x1 ;  /* 0x0001810000be7811 */ /* 0x000fe200078e08ff */
[----:B------:R-:W-:Y:S01]  /*ebf0*/  @P2 IMAD R8, R8, R51, R50 ;  /* 0x0000003308082224 */ /* 0x000fe200078e0232 */
[----:B------:R-:W-:Y:S01]  /*ec00*/  SEL R189, R189, 0xffffffe0, !P1 ;  /* 0xffffffe0bdbd7807 */ /* 0x000fe20004800000 */
[----:B------:R-:W-:Y:S01]  /*ec10*/  IMAD.IADD R2, R188, 0x1, R192 ;  /* 0x00000001bc027824 */ /* 0x000fe200078e02c0 */
[----:B------:R-:W-:Y:S01]  /*ec20*/  @P2 LEA R52, P0, R10, c[0x0][0x1f8], 0x1 ;  /* 0x00007e000a342a11 */ /* 0x000fe200078008ff */
[----:B------:R-:W-:Y:S01]  /*ec30*/  @P2 IMAD.IADD R8, R11, 0x1, R8 ;  /* 0x000000010b082824 */ /* 0x000fe200078e0208 */
[----:B------:R-:W-:Y:S01]  /*ec40*/  IADD3 R5, R188, R189, RZ ;  /* 0x000000bdbc057210 */ /* 0x000fe20007ffe0ff */
[----:B------:R-:W-:Y:S01]  /*ec50*/  IMAD.IADD R186, R190, 0x1, R187 ;  /* 0x00000001beba7824 */ /* 0x000fe200078e02bb */
[----:B------:R-:W-:Y:S01]  /*ec60*/  LEA.HI R89, R89, R84, RZ, 0x2 ;  /* 0x0000005459597211 */ /* 0x000fe200078f10ff */
[----:B------:R-:W-:Y:S01]  /*ec70*/  IMAD R185, R3, 0x2, R190 ;  /* 0x0000000203b97824 */ /* 0x000fe200078e02be */
[----:B------:R-:W-:Y:S01]  /*ec80*/  @P2 LEA.HI.X R53, R10, c[0x0][0x1fc], R8, 0x1, P0 ;  /* 0x00007f000a352a11 */ /* 0x000fe200000f0c08 */
[----:B------:R-:W-:Y:S01]  /*ec90*/  IMAD.IADD R0, R192, 0x1, R5 ;  /* 0x00000001c0007824 */ /* 0x000fe200078e0205 */
[----:B------:R-:W-:Y:S01]  /*eca0*/  LDSM.16.M88.4 R72, [R72+0x18100] ;  /* 0x018100004848783b */ /* 0x000fe20000000200 */
[----:B------:R-:W-:Y:S01]  /*ecb0*/  @P2 IADD3 R76, P0, R49, R52, RZ ;  /* 0x00000034314c2210 */ /* 0x000fe20007f1e0ff */
[----:B------:R-:W-:Y:S01]  /*ecc0*/  ULOP3.LUT UR4, URZ, UR4, URZ, 0x33, !UPT ;  /* 0x000000043f047292 */ /* 0x000fe2000f8e333f */
[----:B------:R-:W-:Y:S01]  /*ecd0*/  LEA R184, R3, R186, 0x1 ;  /* 0x000000ba03b87211 */ /* 0x000fe200078e08ff */
[----:B------:R-:W1:Y:S01]  /*ece0*/  LDSM.16.M88.4 R36, [R188+0xc900] ;  /* 0x00c90000bc24783b */ /* 0x000e620000000200 */
[----:B------:R-:W-:-:S02]  /*ecf0*/  @P2 IADD3.X R77, R48, R53, RZ, P0, !PT ;  /* 0x00000035304d2210 */ /* 0x000fc400007fe4ff */
[----:B------:R-:W-:Y:S01]  /*ed00*/  LOP3.LUT R89, R89, 0xfffffffc, RZ, 0xc0, !PT ;  /* 0xfffffffc59597812 */ /* 0x000fe200078ec0ff */
[----:B------:R-:W2:Y:S04]  /*ed10*/  LDSM.16.M88.4 R28, [R188+0xd100] ;  /* 0x00d10000bc1c783b */ /* 0x000ea80000000200 */
[----:B------:R-:W3:Y:S04]  /*ed20*/  LDSM.16.M88.4 R44, [R188+0xc100] ;  /* 0x00c10000bc2c783b */ /* 0x000ee80000000200 */
[----:B------:R-:W4:Y:S04]  /*ed30*/  LDSM.16.M88.4 R20, [R188+0xd900] ;  /* 0x00d90000bc14783b */ /* 0x000f280000000200 */
[----:B------:R-:W-:Y:S04]  /*ed40*/  LDSM.16.M88.4 R64, [R186] ;  /* 0x00000000ba40783b */ /* 0x000fe80000000200 */
[----:B------:R-:W5:Y:S04]  /*ed50*/  LDSM.16.M88.4 R8, [R5+0xc900] ;  /* 0x00c900000508783b */ /* 0x000f680000000200 */
[----:B------:R-:W3:Y:S04]  /*ed60*/  LDSM.16.M88.4 R12, [R5+0xd100] ;  /* 0x00d10000050c783b */ /* 0x000ee80000000200 */
[----:B------:R-:W3:Y:S04]  /*ed70*/  LDSM.16.M88.4 R16, [R5+0xc100] ;  /* 0x00c100000510783b */ /* 0x000ee80000000200 */
[----:B------:R-:W3:Y:S04]  /*ed80*/  LDSM.16.M88.4 R68, [R5+0xd900] ;  /* 0x00d900000544783b */ /* 0x000ee80000000200 */
        /* <DEDUP_REMOVED lines=12> */
[----:B------:R-:W-:Y:S01]  /*ee50*/  LDSM.16.M88.4 R56, [R2+0xc900] ;  /* 0x00c900000238783b */ /* 0x000fe20000000200 */
[C---:B------:R-:W-:Y:S03]  /*ee60*/  HMMA.16816.F32 R28, R72.reuse, R30, RZ ;  /* 0x0000001e481c723c */ /* 0x040fe600000018ff */
[----:B------:R-:W-:Y:S04]  /*ee70*/  LDSM.16.M88.4 R60, [R2+0xc100] ;  /* 0x00c10000023c783b */ /* 0x000fe80000000200 */
[----:B------:R-:W-:Y:S01]  /*ee80*/  LDSM.16.M88.4 R80, [R0+0xd900] ;  /* 0x00d900000050783b */ /* 0x000fe20000000200 */
[C---:B---3--:R-:W-:Y:S03]  /*ee90*/  HMMA.16816.F32 R48, R72.reuse, R44, RZ ;  /* 0x0000002c4830723c */ /* 0x048fe600000018ff */
[----:B-1----:R-:W-:Y:S04]  /*eea0*/  LDSM.16.M88.4 R52, [R2+0xd900] ;  /* 0x00d900000234783b */ /* 0x002fe80000000200 */
[----:B------:R-:W0:Y:S01]  /*eeb0*/  LDGDEPBAR ;  /* 0x00000000000079af */ /* 0x000e220000000000 */
[C---:B------:R-:W-:Y:S03]  /*eec0*/  HMMA.16816.F32 R44, R72.reuse, R46, RZ ;  /* 0x0000002e482c723c */ /* 0x040fe600000018ff */
[----:B----4-:R-:W-:Y:S05]  /*eed0*/  LDSM.16.M88.4 R76, [R184] ;  /* 0x00000000b84c783b */ /* 0x010fea0000000200 */
[C---:B------:R-:W-:Y:S08]  /*eee0*/  HMMA.16816.F32 R24, R72.reuse, R20, RZ ;  /* 0x000000144818723c */ /* 0x040ff000000018ff */
[----:B------:R-:W-:Y:S01]  /*eef0*/  HMMA.16816.F32 R72, R72, R22, RZ ;  /* 0x000000164848723c */ /* 0x000fe200000018ff */
[----:B------:R-:W-:Y:S07]  /*ef00*/  LDSM.16.M88.4 R20, [R185] ;  /* 0x00000000b914783b */ /* 0x000fee0000000200 */
[C---:B-----5:R-:W-:Y:S08]  /*ef10*/  HMMA.16816.F32 R40, R64.reuse, R8, R40 ;  /* 0x000000084028723c */ /* 0x060ff00000001828 */
[C---:B------:R-:W-:Y:S01]  /*ef20*/  HMMA.16816.F32 R36, R64.reuse, R10, R36 ;  /* 0x0000000a4024723c */ /* 0x040fe20000001824 */
[----:B------:R-:W1:Y:S07]  /*ef30*/  LDSM.16.M88.4 R8, [R2+0xd100] ;  /* 0x00d100000208783b */ /* 0x000e6e0000000200 */
[C---:B------:R-:W-:Y:S08]  /*ef40*/  HMMA.16816.F32 R32, R64.reuse, R12, R32 ;  /* 0x0000000c4020723c */ /* 0x040ff00000001820 */
[C---:B------:R-:W-:Y:S01]  /*ef50*/  HMMA.16816.F32 R28, R64.reuse, R14, R28 ;  /* 0x0000000e401c723c */ /* 0x040fe2000000181c */
[----:B------:R-:W2:Y:S07]  /*ef60*/  LDSM.16.M88.4 R12, [R0+0xc900] ;  /* 0x00c90000000c783b */ /* 0x000eae0000000200 */
[C---:B------:R-:W-:Y:S08]  /*ef70*/  HMMA.16816.F32 R48, R64.reuse, R16, R48 ;  /* 0x000000104030723c */ /* 0x040ff00000001830 */
[C---:B------:R-:W-:Y:S01]  /*ef80*/  HMMA.16816.F32 R44, R64.reuse, R18, R44 ;  /* 0x00000012402c723c */ /* 0x040fe2000000182c */
[----:B------:R-:W3:Y:S07]  /*ef90*/  LDSM.16.M88.4 R16, [R0+0xc100] ;  /* 0x00c100000010783b */ /* 0x000eee0000000200 */
        /* <DEDUP_REMOVED lines=39> */
[C---:B--2---:R-:W-:Y:S08]  /*f210*/  HMMA.16816.F32 R40, R20.reuse, R12, R40 ;  /* 0x0000000c1428723c */ /* 0x044ff00000001828 */
[----:B------:R-:W-:Y:S01]  /*f220*/  HMMA.16816.F32 R36, R20, R14, R36 ;  /* 0x0000000e1424723c */ /* 0x000fe20000001824 */
[----:B------:R-:W2:Y:S07]  /*f230*/  LDSM.16.M88.4 R12, [R2+0xe900] ;  /* 0x00e90000020c783b */ /* 0x000eae0000000200 */
[----:B------:R-:W-:Y:S01]  /*f240*/  HMMA.16816.F32 R72, R68, R54, R72 ;  /* 0x000000364448723c */ /* 0x000fe20000001848 */
[----:B------:R-:W2:Y:S07]  /*f250*/  LDSM.16.M88.4 R52, [R2+0xf100] ;  /* 0x00f100000234783b */ /* 0x000eae0000000200 */
[C---:B---3--:R-:W-:Y:S08]  /*f260*/  HMMA.16816.F32 R48, R20.reuse, R16, R48 ;  /* 0x000000101430723c */ /* 0x048ff00000001830 */
[C---:B------:R-:W-:Y:S01]  /*f270*/  HMMA.16816.F32 R44, R20.reuse, R18, R44 ;  /* 0x00000012142c723c */ /* 0x040fe2000000182c */
[----:B------:R-:W3:Y:S07]  /*f280*/  LDSM.16.M88.4 R16, [R2+0xf900] ;  /* 0x00f900000210783b */ /* 0x000eee0000000200 */
        /* <DEDUP_REMOVED lines=18> */
[----:B------:R-:W-:Y:S01]  /*f3b0*/  HMMA.16816.F32 R72, R60, R18, R72 ;  /* 0x000000123c48723c */ /* 0x000fe20000001848 */
[----:B------:R-:W3:Y:S04]  /*f3c0*/  LDSM.16.M88.4 R16, [R188+0x10100] ;  /* 0x01010000bc10783b */ /* 0x000ee80000000200 */
        /* <DEDUP_REMOVED lines=10> */
[C---:B--2---:R-:W-:Y:S08]  /*f470*/  HMMA.16816.F32 R64, R28.reuse, R12, R64 ;  /* 0x0000000c1c40723c */ /* 0x044ff00000001840 */
[----:B------:R-:W-:Y:S01]  /*f480*/  HMMA.16816.F32 R72, R28, R14, R72 ;  /* 0x0000000e1c48723c */ /* 0x000fe20000001848 */
[----:B------:R-:W2:Y:S04]  /*f490*/  LDSM.16.M88.4 R12, [R188+0x11900] ;  /* 0x01190000bc0c783b */ /* 0x000ea80000000200 */
[----:B------:R-:W-:Y:S03]  /*f4a0*/  LDSM.16.M88.4 R28, [R5+0x11100] ;  /* 0x01110000051c783b */ /* 0x000fe60000000200 */
[C---:B---3--:R-:W-:Y:S08]  /*f4b0*/  HMMA.16816.F32 R48, R24.reuse, R16, R48 ;  /* 0x000000101830723c */ /* 0x048ff00000001830 */
        /* <DEDUP_REMOVED lines=11> */
[C---:B--2---:R-:W-:Y:S08]  /*f570*/  HMMA.16816.F32 R64, R24.reuse, R12, R64 ;  /* 0x0000000c1840723c */ /* 0x044ff00000001840 */
[----:B------:R-:W-:Y:S01]  /*f580*/  HMMA.16816.F32 R72, R24, R14, R72 ;  /* 0x0000000e1848723c */ /* 0x000fe20000001848 */
[----:B------:R-:W-:Y:S04]  /*f590*/  LDSM.16.M88.4 R24, [R184+0x8000] ;  /* 0x00800000b818783b */ /* 0x000fe80000000200 */
[----:B------:R-:W2:Y:S03]  /*f5a0*/  LDSM.16.M88.4 R12, [R0+0x10100] ;  /* 0x01010000000c783b */ /* 0x000ea60000000200 */
[C---:B-1----:R-:W-:Y:S08]  /*f5b0*/  HMMA.16816.F32 R48, R16.reuse, R8, R48 ;  /* 0x000000081030723c */ /* 0x042ff00000001830 */
[----:B------:R-:W-:Y:S01]  /*f5c0*/  HMMA.16816.F32 R44, R16, R10, R44 ;  /* 0x0000000a102c723c */ /* 0x000fe2000000182c */
[----:B------:R-:W1:Y:S07]  /*f5d0*/  LDSM.16.M88.4 R8, [R0+0x11100] ;  /* 0x011100000008783b */ /* 0x000e6e0000000200 */
[C---:B------:R-:W-:Y:S08]  /*f5e0*/  HMMA.16816.F32 R68, R56.reuse, R30, R68 ;  /* 0x0000001e3844723c */ /* 0x040ff00000001844 */
[C---:B------:R-:W-:Y:S08]  /*f5f0*/  HMMA.16816.F32 R40, R56.reuse, R60, R40 ;  /* 0x0000003c3828723c */ /* 0x040ff00000001828 */
        /* <DEDUP_REMOVED lines=9> */
[----:B------:R-:W5:Y:S01]  /*f690*/  LDSM.16.M88.4 R28, [R0+0x10900] ;  /* 0x01090000001c783b */ /* 0x000f620000000200 */
[----:B------:R-:W-:-:S05]  /*f6a0*/  FMUL.FTZ R44, R44, c[0x0][0x320] ;  /* 0x0000c8002c2c7a20 */ /* 0x000fca0000410000 */
[----:B--2---:R2:W1:Y:S01]  /*f6b0*/  MUFU.TANH R2, R44 ;  /* 0x0000002c00027308 */ /* 0x0044620000002400 */
[----:B------:R-:W-:Y:S08]  /*f6c0*/  HMMA.16816.F32 R72, R56, R78, R72 ;  /* 0x0000004e3848723c */ /* 0x000ff00000001848 */
[C---:B------:R-:W-:Y:S08]  /*f6d0*/  HMMA.16816.F32 R40, R16.reuse, R20, R40 ;  /* 0x000000141028723c */ /* 0x040ff00000001828 */
[----:B------:R-:W-:Y:S01]  /*f6e0*/  HMMA.16816.F32 R36, R16, R22, R36 ;  /* 0x000000161024723c */ /* 0x000fe20000001824 */
[----:B------:R-:W2:Y:S07]  /*f6f0*/  LDSM.16.M88.4 R20, [R0+0x11900] ;  /* 0x011900000014783b */ /* 0x000eae0000000200 */
[----:B-1----:R-:W-:Y:S07]  /*f700*/  HMMA.16816.F32 R68, R24, R10, R68 ;  /* 0x0000000a1844723c */ /* 0x002fee0000001844 */
[----:B------:R-:W-:Y:S01]  /*f710*/  LOP3.LUT R11, R87, 0xffffffe0, RZ, 0xc0, !PT ;  /* 0xffffffe0570b7812 */ /* 0x000fe200078ec0ff */
[----:B---3--:R-:W-:Y:S04]  /*f720*/  HMMA.16816.F32 R64, R16, R12, R64 ;  /* 0x0000000c1040723c */ /* 0x008fe80000001840 */
[----:B------:R-:W-:Y:S01]  /*f730*/  IMAD.IADD R11, R84, 0x1, -R11 ;  /* 0x00000001540b7824 */ /* 0x000fe200078e0a0b */
[----:B------:R-:W-:-:S02]  /*f740*/  IADD3 R84, -R89, R84, RZ ;  /* 0x0000005459547210 */ /* 0x000fc40007ffe1ff */
[----:B------:R-:W-:Y:S01]  /*f750*/  SHF.R.S32.HI R12, RZ, 0x1f, R91 ;  /* 0x0000001fff0c7819 */ /* 0x000fe2000001145b */
[C---:B------:R-:W-:Y:S01]  /*f760*/  HMMA.16816.F32 R32, R16.reuse, R52, R32 ;  /* 0x000000341020723c */ /* 0x040fe20000001820 */
[----:B------:R-:W-:Y:S02]  /*f770*/  LEA.HI R13, R84, R84, RZ, 0x1 ;  /* 0x00000054540d7211 */ /* 0x000fe400078f08ff */
[----:B------:R-:W-:Y:S02]  /*f780*/  LEA.HI R12, R12, R91, RZ, 0x3 ;  /* 0x0000005b0c0c7211 */ /* 0x000fe400078f18ff */
[----:B------:R-:W-:Y:S02]  /*f790*/  LOP3.LUT R13, R13, 0x1ffffffe, RZ, 0xc0, !PT ;  /* 0x1ffffffe0d0d7812 */ /* 0x000fe400078ec0ff */
[----:B------:R-:W-:Y:S01]  /*f7a0*/  LOP3.LUT R12, R12, 0xffffff8, RZ, 0xc0, !PT ;  /* 0x0ffffff80c0c7812 */ /* 0x000fe200078ec0ff */
[----:B------:R-:W-:Y:S01]  /*f7b0*/  HMMA.16816.F32 R72, R16, R14, R72 ;  /* 0x0000000e1048723c */ /* 0x000fe20000001848 */
[----:B------:R-:W-:Y:S01]  /*f7c0*/  IADD3 R84, R84, -R13, RZ ;  /* 0x8000000d54547210 */ /* 0x000fe20007ffe0ff */
[----:B------:R-:W-:-:S02]  /*f7d0*/  FMUL.FTZ R68, R68, c[0x0][0x320] ;  /* 0x0000c80044447a20 */ /* 0x000fc40000410000 */
[----:B------:R-:W-:Y:S02]  /*f7e0*/  IMAD.IADD R12, R91, 0x1, -R12 ;  /* 0x000000015b0c7824 */ /* 0x000fe400078e0a0c */
[----:B------:R-:W-:Y:S01]  /*f7f0*/  FMUL.FTZ R69, R69, c[0x0][0x320] ;  /* 0x0000c80045457a20 */ /* 0x000fe20000410000 */
[----:B------:R-:W-:Y:S01]  /*f800*/  SHF.R.S32.HI R14, RZ, 0x1f, R11 ;  /* 0x0000001fff0e7819 */ /* 0x000fe2000001140b */
[----:B-----5:R-:W-:Y:S01]  /*f810*/  HMMA.16816.F32 R40, R24, R28, R40 ;  /* 0x0000001c1828723c */ /* 0x020fe20000001828 */
[----:B------:R1:W3:Y:S02]  /*f820*/  MUFU.TANH R173, R68 ;  /* 0x0000004400ad7308 */ /* 0x0002e40000002400 */
[----:B------:R-:W-:-:S04]  /*f830*/  LEA.HI R14, R14, R11, RZ, 0x2 ;  /* 0x0000000b0e0e7211 */ /* 0x000fc800078f10ff */
[C---:B------:R-:W-:Y:S01]  /*f840*/  LEA.HI.SX32 R205, R14.reuse, R133, 0x1e ;  /* 0x000000850ecd7211 */ /* 0x040fe200078ff2ff */
[C---:B------:R-:W-:Y:S01]  /*f850*/  HMMA.16816.F32 R36, R24.reuse, R30, R36 ;  /* 0x0000001e1824723c */ /* 0x040fe20000001824 */
[----:B------:R-:W-:Y:S01]  /*f860*/  LOP3.LUT R214, R14, 0x7ffffffc, RZ, 0xc0, !PT ;  /* 0x7ffffffc0ed67812 */ /* 0x000fe200078ec0ff */
[----:B------:R-:W-:Y:S01]  /*f870*/  FMUL.FTZ R29, R49, c[0x0][0x320] ;  /* 0x0000c800311d7a20 */ /* 0x000fe20000410000 */
[----:B------:R1:W1:Y:S01]  /*f880*/  MUFU.TANH R169, R69 ;  /* 0x0000004500a97308 */ /* 0x0002620000002400 */
[----:B------:R-:W-:Y:S02]  /*f890*/  IMAD R205, R12, 0x10, R205 ;  /* 0x000000100ccd7824 */ /* 0x000fe400078e02cd */
[----:B------:R-:W-:Y:S01]  /*f8a0*/  IMAD.IADD R214, R11, 0x1, -R214 ;  /* 0x000000010bd67824 */ /* 0x000fe200078e0ad6 */
[----:B------:R-:W-:Y:S01]  /*f8b0*/  IADD3 R11, R193, 0x1, -R86 ;  /* 0x00000001c10b7810 */ /* 0x000fe20007ffe856 */
[----:B------:R-:W-:Y:S01]  /*f8c0*/  IMAD R205, R84, 0x8, R205 ;  /* 0x0000000854cd7824 */ /* 0x000fe200078e02cd */
[C---:B------:R-:W-:Y:S01]  /*f8d0*/  HMMA.16816.F32 R32, R24.reuse, R8, R32 ;  /* 0x000000081820723c */ /* 0x040fe20000001820 */
[----:B------:R-:W-:Y:S01]  /*f8e0*/  FMUL.FTZ R28, R50, c[0x0][0x320] ;  /* 0x0000c800321c7a20 */ /* 0x000fe20000410000 */
[----:B------:R-:W-:Y:S01]  /*f8f0*/  SHF.L.U32 R214, R214, 0x1, RZ ;  /* 0x00000001d6d67819 */ /* 0x000fe200000006ff */
[----:B------:R-:W-:Y:S01]  /*f900*/  @P3 IMAD.HI.U32 R13, R205, c[0x0][0x2c8], RZ ;  /* 0x0000b200cd0d3a27 */ /* 0x000fe200078e00ff */
[----:B------:R-:W-:Y:S01]  /*f910*/  MOV R12, R205 ;  /* 0x000000cd000c7202 */ /* 0x000fe20000000f00 */
[----:B------:R-:W1:Y:S01]  /*f920*/  MUFU.TANH R29, R29 ;  /* 0x0000001d001d7308 */ /* 0x000e620000002400 */
[----:B------:R-:W-:Y:S01]  /*f930*/  IADD3 R18, -R196, R11, -R214 ;  /* 0x0000000bc4127210 */ /* 0x000fe20007ffe9d6 */
[----:B------:R-:W-:Y:S01]  /*f940*/  FMUL.FTZ R30, R45, c[0x0][0x320] ;  /* 0x0000c8002d1e7a20 */ /* 0x000fe20000410000 */
[C---:B--2---:R-:W-:Y:S01]  /*f950*/  HMMA.16816.F32 R64, R24.reuse, R20, R64 ;  /* 0x000000141840723c */ /* 0x044fe20000001840 */
[----:B------:R-:W-:Y:S01]  /*f960*/  @P3 SHF.R.U32.HI R12, RZ, c[0x0][0x2cc], R13 ;  /* 0x0000b300ff0c3a19 */ /* 0x000fe2000001160d */
[----:B------:R-:W-:Y:S01]  /*f970*/  FMUL.FTZ R8, R40, c[0x0][0x320] ;  /* 0x0000c80028087a20 */ /* 0x000fe20000410000 */
[----:B------:R-:W-:Y:S01]  /*f980*/  ISETP.GE.AND P3, PT, R194, 0x1, PT ;  /* 0x00000001c200780c */ /* 0x000fe20003f66270 */
[----:B------:R-:W-:Y:S01]  /*f990*/  FMUL.FTZ R9, R41, c[0x0][0x320] ;  /* 0x0000c80029097a20 */ /* 0x000fe20000410000 */
[----:B------:R-:W2:Y:S01]  /*f9a0*/  MUFU.TANH R28, R28 ;  /* 0x0000001c001c7308 */ /* 0x000ea20000002400 */
[----:B------:R-:W5:Y:S01]  /*f9b0*/  SHFL.IDX PT, R13, R12, RZ, 0x1c1f ;  /* 0x001c1fff0c0d7589 */ /* 0x000f6200000e0000 */
[----:B------:R-:W-:Y:S01]  /*f9c0*/  FMUL.FTZ R10, R37, c[0x0][0x320] ;  /* 0x0000c800250a7a20 */ /* 0x000fe20000410000 */
[----:B------:R-:W-:Y:S01]  /*f9d0*/  HMMA.16816.F32 R72, R24, R22, R72 ;  /* 0x000000161848723c */ /* 0x000fe20000001848 */
[----:B------:R-:W-:Y:S01]  /*f9e0*/  FMUL.FTZ R36, R36, c[0x0][0x320] ;  /* 0x0000c80024247a20 */ /* 0x000fe20000410000 */
[----:B------:R-:W-:-:S02]  /*f9f0*/  IADD3 R19, R18, c[0x0][0x328], RZ ;  /* 0x0000ca0012137a10 */ /* 0x000fc40007ffe0ff */
[----:B------:R-:W-:Y:S01]  /*fa00*/  IADD3 R14, -R214, R193, -R86 ;  /* 0x000000c1d60e7210 */ /* 0x000fe20007ffe956 */
[----:B------:R-:W1:Y:S01]  /*fa10*/  MUFU.TANH R30, R30 ;  /* 0x0000001e001e7308 */ /* 0x000e620000002400 */
[----:B------:R-:W-:Y:S02]  /*fa20*/  IADD3 R18, R18, UR4, RZ ;  /* 0x0000000412127c10 */ /* 0x000fe4000fffe0ff */
[----:B------:R-:W-:Y:S02]  /*fa30*/  FMUL.FTZ R32, R32, c[0x0][0x320] ;  /* 0x0000c80020207a20 */ /* 0x000fe40000410000 */
[----:B------:R-:W-:-:S03]  /*fa40*/  FMUL.FTZ R33, R33, c[0x0][0x320] ;  /* 0x0000c80021217a20 */ /* 0x000fc60000410000 */
[----:B------:R-:W1:Y:S03]  /*fa50*/  MUFU.TANH R8, R8 ;  /* 0x0000000800087308 */ /* 0x000e660000002400 */
[----:B------:R-:W-:Y:S02]  /*fa60*/  FMUL.FTZ R64, R64, c[0x0][0x320] ;  /* 0x0000c80040407a20 */ /* 0x000fe40000410000 */
[----:B------:R-:W-:-:S03]  /*fa70*/  FMUL.FTZ R65, R65, c[0x0][0x320] ;  /* 0x0000c80041417a20 */ /* 0x000fc60000410000 */
[----:B------:R-:W1:Y:S01]  /*fa80*/  MUFU.TANH R9, R9 ;  /* 0x0000000900097308 */ /* 0x000e620000002400 */
[----:B-----5:R-:W-:Y:S01]  /*fa90*/  IMAD.IADD R21, R19, 0x1, R13 ;  /* 0x0000000113157824 */ /* 0x020fe200078e020d */
[----:B------:R-:W-:Y:S01]  /*faa0*/  IADD3 R20, R18, R13, RZ ;  /* 0x0000000d12147210 */ /* 0x000fe20007ffe0ff */
[----:B------:R-:W-:Y:S02]  /*fab0*/  FMUL.FTZ R72, R72, c[0x0][0x320] ;  /* 0x0000c80048487a20 */ /* 0x000fe40000410000 */
[----:B------:R-:W-:Y:S01]  /*fac0*/  FMUL.FTZ R73, R73, c[0x0][0x320] ;  /* 0x0000c80049497a20 */ /* 0x000fe20000410000 */
[----:B------:R-:W-:Y:S02]  /*fad0*/  IMNMX R21, R21, R14, PT ;  /* 0x0000000e15157217 */ /* 0x000fe40003800200 */
[----:B------:R1:W1:Y:S08]  /*fae0*/  MUFU.TANH R0, R36 ;  /* 0x0000002400007308 */ /* 0x0002700000002400 */
        /* <DEDUP_REMOVED lines=19> */
.L_x_1027:
[----:B------:R-:W-:-:S04]  /*fc20*/  MOV R11, c[0x0][0x32c] ;  /* 0x0000cb00000b7a02 */ /* 0x000fc80000000f00 */
[----:B------:R-:W-:-:S13]  /*fc30*/  ISETP.NE.AND P0, PT, R11, 0x1, PT ;  /* 0x000000010b00780c */ /* 0x000fda0003f05270 */
[----:B------:R-:W-:-:S05]  /*fc40*/  @P0 IMAD.HI.U32 R11, R13, c[0x0][0x330], RZ ;  /* 0x0000cc000d0b0a27 */ /* 0x000fca00078e00ff */
[----:B------:R-:W-:Y:S02]  /*fc50*/  @P0 SHF.R.U32.HI R13, RZ, c[0x0][0x334], R11 ;  /* 0x0000cd00ff0d0a19 */ /* 0x000fe4000001160b */
.L_x_1028:
[----:B------:R-:W-:Y:S05]  /*fc60*/  BSYNC B0 ;  /* 0x0000000000007941 */ /* 0x000fea0003800000 */
.L_x_1026:
[----:B------:R-:W-:-:S04]  /*fc70*/  IMAD R11, R13, c[0x0][0x32c], -R86 ;  /* 0x0000cb000d0b7a24 */ /* 0x000fc800078e0a56 */
[----:B------:R-:W-:-:S05]  /*fc80*/  IMAD.IADD R11, R11, 0x1, -R214 ;  /* 0x000000010b0b7824 */ /* 0x000fca00078e0ad6 */
[----:B------:R-:W-:Y:S02]  /*fc90*/  IADD3 R16, R11, c[0x0][0x32c], RZ ;  /* 0x0000cb000b107a10 */ /* 0x000fe40007ffe0ff */
[----:B------:R-:W-:Y:S02]  /*fca0*/  IMNMX R20, R20, R11, !PT ;  /* 0x0000000b14147217 */ /* 0x000fe40007800200 */
[----:B------:R-:W-:Y:S02]  /*fcb0*/  IMNMX R21, R21, R16, PT ;  /* 0x0000001015157217 */ /* 0x000fe40003800200 */
.L_x_1025:
[----:B--234-:R-:W-:Y:S01]  /*fcc0*/  ISETP.GT.AND P1, PT, R145, RZ, PT ;  /* 0x000000ff9100720c */ /* 0x01cfe20003f24270 */
[----:B------:R-:W2:Y:S01]  /*fcd0*/  SHFL.IDX PT, R12, R12, 0x1, 0x1c1f ;  /* 0x003c1f000c0c7f89 */ /* 0x000ea200000e0000 */
[----:B------:R-:W-:Y:S02]  /*fce0*/  FMUL.FTZ R22, R43, c[0x0][0x320] ;  /* 0x0000c8002b167a20 */ /* 0x000fe40000410000 */
[----:B------:R-:W-:Y:S01]  /*fcf0*/  ISETP.GT.AND P0, PT, R20, RZ, P1 ;  /* 0x000000ff1400720c */ /* 0x000fe20000f04270 */
[----:B------:R-:W-:Y:S02]  /*fd00*/  FMUL.FTZ R23, R38, c[0x0][0x320] ;  /* 0x0000c80026177a20 */ /* 0x000fe40000410000 */
[----:B------:R-:W-:Y:S01]  /*fd10*/  FMUL.FTZ R35, R35, c[0x0][0x320] ;  /* 0x0000c80023237a20 */ /* 0x000fe20000410000 */
[----:B------:R-:W-:Y:S01]  /*fd20*/  ISETP.LT.OR P0, PT, R21, 0x1, P0 ;  /* 0x000000011500780c */ /* 0x000fe20000701670 */
[----:B------:R-:W-:Y:S01]  /*fd30*/  FMUL.FTZ R70, R70, c[0x0][0x320] ;  /* 0x0000c80046467a20 */ /* 0x000fe20000410000 */
[----:B------:R-:W3:Y:S01]  /*fd40*/  MUFU.TANH R22, R22 ;  /* 0x0000001600167308 */ /* 0x000ee20000002400 */
        /* <DEDUP_REMOVED lines=10> */
[----:B-1----:R-:W-:Y:S02]  /*fdf0*/  FSEL R29, R29, -INF , !P0 ;  /* 0xff8000001d1d7808 */ /* 0x002fe40004000000 */
[----:B------:R-:W-:Y:S01]  /*fe00*/  ISETP.GT.AND P0, PT, R20, 0x8, P1 ;  /* 0x000000081400780c */ /* 0x000fe20000f04270 */
[----:B--2---:R-:W-:-:S03]  /*fe10*/  IMAD.IADD R19, R19, 0x1, R12 ;  /* 0x0000000113137824 */ /* 0x004fc600078e020c */
[----:B------:R-:W-:Y:S01]  /*fe20*/  ISETP.LT.OR P0, PT, R21, 0x9, P0 ;  /* 0x000000091500780c */ /* 0x000fe20000701670 */
[----:B------:R4:W1:Y:S01]  /*fe30*/  MUFU.TANH R216, R70 ;  /* 0x0000004600d87308 */ /* 0x0008620000002400 */
[----:B------:R-:W-:Y:S02]  /*fe40*/  IMNMX R19, R19, R14, PT ;  /* 0x0000000e13137217 */ /* 0x000fe40003800200 */
[----:B------:R-:W-:Y:S01]  /*fe50*/  FSEL R17, R2, -INF , !P0 ;  /* 0xff80000002117808 */ /* 0x000fe20004000000 */
[----:B------:R-:W-:Y:S01]  /*fe60*/  FMUL.FTZ R2, R46, c[0x0][0x320] ;  /* 0x0000c8002e027a20 */ /* 0x000fe20000410000 */
[----:B------:R-:W-:-:S03]  /*fe70*/  ISETP.GT.AND P0, PT, R20, 0x9, P1 ;  /* 0x000000091400780c */ /* 0x000fc60000f04270 */
[----:B------:R4:W2:Y:S01]  /*fe80*/  MUFU.TANH R180, R71 ;  /* 0x0000004700b47308 */ /* 0x0008a20000002400 */
[----:B------:R-:W-:-:S04]  /*fe90*/  ISETP.LT.OR P0, PT, R21, 0xa, P0 ;  /* 0x0000000a1500780c */ /* 0x000fc80000701670 */
[----:B------:R-:W-:Y:S02]  /*fea0*/  FSEL R15, R30, -INF , !P0 ;  /* 0xff8000001e0f7808 */ /* 0x000fe40004000000 */
[----:B------:R-:W-:Y:S01]  /*feb0*/  ISETP.GT.AND P0, PT, R20, 0x10, P1 ;  /* 0x000000101400780c */ /* 0x000fe20000f04270 */
[----:B------:R-:W1:Y:S03]  /*fec0*/  MUFU.TANH R2, R2 ;  /* 0x0000000200027308 */ /* 0x000e660000002400 */
        /* <DEDUP_REMOVED lines=11> */
[----:B------:R-:W-:Y:S01]  /*ff80*/  FSEL R9, R0, -INF , !P0 ;  /* 0xff80000000097808 */ /* 0x000fe20004000000 */
[----:B------:R-:W-:Y:S01]  /*ff90*/  FMUL.FTZ R0, R47, c[0x0][0x320] ;  /* 0x0000c8002f007a20 */ /* 0x000fe20000410000 */
[----:B------:R-:W-:-:S04]  /*ffa0*/  ISETP.GT.AND P0, PT, R20, 0x19, P1 ;  /* 0x000000191400780c */ /* 0x000fc80000f04270 */
[----:B------:R-:W-:Y:S01]  /*ffb0*/  ISETP.LT.OR P0, PT, R21, 0x1a, P0 ;  /* 0x0000001a1500780c */ /* 0x000fe20000701670 */
[----:B------:R-:W1:Y:S03]  /*ffc0*/  MUFU.TANH R0, R0 ;  /* 0x0000000000007308 */ /* 0x000e660000002400 */
[----:B------:R-:W-:Y:S01]  /*ffd0*/  FSEL R5, R10, -INF , !P0 ;  /* 0xff8000000a057808 */ /* 0x000fe20004000000 */
[----:B------:R-:W-:Y:S01]  /*ffe0*/  FMUL.FTZ R10, R42, c[0x0][0x320] ;  /* 0x0000c8002a0a7a20 */ /* 0x000fe20000410000 */
[----:B------:R-:W-:-:S03]  /*fff0*/  ISETP.GT.AND P0, PT, R20, 0x20, P1 ;  /* 0x000000201400780c */ /* 0x000fc60000f04270 */
[----:B------:R4:W1:Y:S01]  /*10000*/  MUFU.TANH R220, R34 ;  /* 0x0000002200dc7308 */ /* 0x0008620000002400 */
        /* <DEDUP_REMOVED lines=13> */
[----:B------:R-:W1:Y:S03]  /*100e0*/  MUFU.TANH R23, R23 ;  /* 0x0000001700177308 */ /* 0x000e660000002400 */
        /* <DEDUP_REMOVED lines=13> */
[----:B------:R-:W-:Y:S02]  /*101c0*/  IMAD.IADD R21, R18, 0x1, R12 ;  /* 0x0000000112157824 */ /* 0x000fe400078e020c */
[----:B------:R-:W1:Y:S01]  /*101d0*/  MUFU.TANH R20, R20 ;  /* 0x0000001400147308 */ /* 0x000e620000002400 */
[----:B------:R-:W-:Y:S01]  /*101e0*/  FSEL R141, R141, -INF , !P0 ;  /* 0xff8000008d8d7808 */ /* 0x000fe20004000000 */
[----:B------:R-:W-:Y:S06]  /*101f0*/  @!P3 BRA `(.L_x_1029) ;  /* 0x000001500000b947 */ /* 0x000fec0003800000 */
        /* <DEDUP_REMOVED lines=11> */
.L_x_1031:
[----:B------:R-:W-:-:S04]  /*102b0*/  MOV R12, c[0x0][0x32c] ;  /* 0x0000cb00000c7a02 */ /* 0x000fc80000000f00 */
[----:B------:R-:W-:-:S13]  /*102c0*/  ISETP.NE.AND P0, PT, R12, 0x1, PT ;  /* 0x000000010c00780c */ /* 0x000fda0003f05270 */
[----:B------:R-:W-:-:S05]  /*102d0*/  @P0 IMAD.HI.U32 R12, R25, c[0x0][0x330], RZ ;  /* 0x0000cc00190c0a27 */ /* 0x000fca00078e00ff */
[----:B------:R-:W-:Y:S02]  /*102e0*/  @P0 SHF.R.U32.HI R25, RZ, c[0x0][0x334], R12 ;  /* 0x0000cd00ff190a19 */ /* 0x000fe4000001160c */
.L_x_1032:
[----:B------:R-:W-:Y:S05]  /*102f0*/  BSYNC B0 ;  /* 0x0000000000007941 */ /* 0x000fea0003800000 */
.L_x_1030:
[----:B------:R-:W-:-:S04]  /*10300*/  IMAD R25, R25, c[0x0][0x32c], -R86 ;  /* 0x0000cb0019197a24 */ /* 0x000fc800078e0a56 */
[----:B------:R-:W-:-:S05]  /*10310*/  IMAD.IADD R14, R25, 0x1, -R214 ;  /* 0x00000001190e7824 */ /* 0x000fca00078e0ad6 */
[----:B------:R-:W-:Y:S02]  /*10320*/  IADD3 R12, R14, c[0x0][0x32c], RZ ;  /* 0x0000cb000e0c7a10 */ /* 0x000fe40007ffe0ff */
[----:B------:R-:W-:Y:S02]  /*10330*/  IMNMX R21, R21, R14, !PT ;  /* 0x0000000e15157217 */ /* 0x000fe40007800200 */
[----:B------:R-:W-:Y:S02]  /*10340*/  IMNMX R19, R19, R12, PT ;  /* 0x0000000c13137217 */ /* 0x000fe40003800200 */
.L_x_1029:
[----:B--234-:R-:W-:Y:S01]  /*10350*/  ISETP.GT.AND P0, PT, R21, 0x1, P1 ;  /* 0x000000011500780c */ /* 0x01cfe20000f04270 */
[----:B------:R-:W-:-:S04]  /*10360*/  DEPBAR.LE SB0, 0x2 ;  /* 0x000080800000791a */ /* 0x000fc80000000000 */
[----:B------:R-:W-:Y:S01]  /*10370*/  BAR.SYNC.DEFER_BLOCKING 0x0 ;  /* 0x0000000000007b1d */ /* 0x000fe20000010000 */
[----:B------:R-:W-:Y:S01]  /*10380*/  ISETP.LT.OR P0, PT, R19, 0x2, P0 ;  /* 0x000000021300780c */ /* 0x000fe20000701670 */
[----:B------:R-:W-:Y:S01]  /*10390*/  IMAD.SHL.U32 R135, R4, 0x2, RZ ;  /* 0x0000000204877824 */ /* 0x000fe200078e00ff */
[----:B------:R-:W-:Y:S02]  /*103a0*/  IADD3 R25, R145, -0x3, RZ ;  /* 0xfffffffd91197810 */ /* 0x000fe40007ffe0ff */
[----:B-1----:R-:W-:Y:S01]  /*103b0*/  FSEL R20, R20, -INF , !P0 ;  /* 0xff80000014147808 */ /* 0x002fe20004000000 */
[--C-:B------:R-:W-:Y:S01]  /*103c0*/  IMAD R134, R3, 0x2, R135.reuse ;  /* 0x0000000203867824 */ /* 0x100fe200078e0287 */
[----:B------:R-:W-:Y:S01]  /*103d0*/  ISETP.GT.AND P0, PT, R21, 0x8, P1 ;  /* 0x000000081500780c */ /* 0x000fe20000f04270 */
[----:B------:R-:W-:Y:S01]  /*103e0*/  IMAD.IADD R174, R187, 0x1, R135 ;  /* 0x00000001bbae7824 */ /* 0x000fe200078e0287 */
        /* <DEDUP_REMOVED lines=15> */
[----:B------:R-:W-:Y:S01]  /*104e0*/  LDSM.16.MT88.4 R108, [R134+0x100] ;  /* 0x00010000866c783b */ /* 0x000fe20000004200 */
[----:B------:R-:W-:-:S03]  /*104f0*/  @P0 IMAD.IADD R2, R25, 0x1, R2 ;  /* 0x0000000119020824 */ /* 0x000fc600078e0202 */
[----:B------:R-:W-:Y:S02]  /*10500*/  LDSM.16.MT88.4 R100, [R3+0x100] ;  /* 0x000100000364783b */ /* 0x000fe40000004200 */
[----:B------:R-:W-:Y:S02]  /*10510*/  @P0 LEA.HI.X R151, R24, c[0x0][0x1cc], R2, 0x1, P2 ;  /* 0x0000730018970a11 */ /* 0x000fe400010f0c02 */
[----:B------:R-:W-:Y:S01]  /*10520*/  ISETP.GT.AND P2, PT, R21, 0x9, P1 ;  /* 0x000000091500780c */ /* 0x000fe20000f44270 */
[----:B------:R-:W-:Y:S03]  /*10530*/  LDSM.16.MT88.4 R48, [R174+0x2100] ;  /* 0x00210000ae30783b */ /* 0x000fe60000004200 */
[----:B------:R-:W-:Y:S01]  /*10540*/  ISETP.LT.OR P2, PT, R19, 0xa, P2 ;  /* 0x0000000a1300780c */ /* 0x000fe20001741670 */
[----:B------:R-:W-:Y:S03]  /*10550*/  LDSM.16.MT88.4 R64, [R165+0x2100] ;  /* 0x00210000a540783b */ /* 0x000fe60000004200 */
[----:B------:R-:W-:Y:S01]  /*10560*/  FSEL R6, R0, -INF , !P2 ;  /* 0xff80000000067808 */ /* 0x000fe20005000000 */
        /* <DEDUP_REMOVED lines=17> */
[----:B------:R-:W-:Y:S02]  /*10680*/  FMNMX.FTZ R0, R11, R0, !PT ;  /* 0x000000000b007209 */ /* 0x000fe40007810000 */
[----:B------:R-:W-:-:S02]  /*10690*/  ISETP.LT.OR P2, PT, R19, 0x19, P2 ;  /* 0x000000191300780c */ /* 0x000fc40001741670 */
[----:B------:R-:W-:Y:S02]  /*106a0*/  FMNMX.FTZ R0, R9, R0, !PT ;  /* 0x0000000009007209 */ /* 0x000fe40007810000 */
        /* <DEDUP_REMOVED lines=18> */
[----:B------:R-:W-:Y:S02]  /*107d0*/  ISETP.LT.OR P2, PT, R19, 0x29, P2 ;  /* 0x000000291300780c */ /* 0x000fe40001741670 */
[----:B------:R-:W-:Y:S02]  /*107e0*/  FMNMX.FTZ R0, R143, R0, !PT ;  /* 0x000000008f007209 */ /* 0x000fe40007810000 */
[----:B------:R-:W-:Y:S02]  /*107f0*/  FSEL R216, R216, -INF , !P2 ;  /* 0xff800000d8d87808 */ /* 0x000fe40005000000 */
[----:B------:R-:W-:Y:S02]  /*10800*/  ISETP.GT.AND P2, PT, R21, 0x29, P1 ;  /* 0x000000291500780c */ /* 0x000fe40000f44270 */
[----:B------:R-:W-:-:S02]  /*10810*/  FMNMX.FTZ R0, R141, R0, !PT ;  /* 0x000000008d007209 */ /* 0x000fc40007810000 */
        /* <DEDUP_REMOVED lines=16> */
[----:B------:R-:W1:Y:S01]  /*10920*/  SHFL.BFLY PT, R19, R0, 0x2, 0x1f ;  /* 0x0c401f0000137f89 */ /* 0x000e6200000e0000 */
[----:B------:R-:W-:-:S02]  /*10930*/  FSEL R172, R172, -INF , !P1 ;  /* 0xff800000acac7808 */ /* 0x000fc40004800000 */
[----:B------:R-:W-:Y:S02]  /*10940*/  FMNMX.FTZ R7, R28, R20, !PT ;  /* 0x000000141c077209 */ /* 0x000fe40007810000 */
[----:B------:R-:W-:Y:S02]  /*10950*/  @P0 LEA R148, P1, R202, R150, 0x1 ;  /* 0x00000096ca940211 */ /* 0x000fe400078208ff */
[----:B------:R-:W-:Y:S02]  /*10960*/  FMNMX.FTZ R7, R18, R7, !PT ;  /* 0x0000000712077209 */ /* 0x000fe40007810000 */
[----:B------:R-:W-:Y:S02]  /*10970*/  @P0 LEA.HI.X R149, R202, R151, R201, 0x1, P1 ;  /* 0x00000097ca950211 */ /* 0x000fe400008f0cc9 */
[----:B------:R-:W-:Y:S02]  /*10980*/  FMNMX.FTZ R7, R6, R7, !PT ;  /* 0x0000000706077209 */ /* 0x000fe40007810000 */
[----:B------:R-:W-:-:S02]  /*10990*/  ISETP.NE.AND P2, PT, R218, 0x1, PT ;  /* 0x00000001da00780c */ /* 0x000fc40003f45270 */
        /* <DEDUP_REMOVED lines=8> */
[----:B------:R-:W-:-:S04]  /*10a20*/  FMNMX.FTZ R7, R216, R7, !PT ;  /* 0x00000007d8077209 */ /* 0x000fc80007810000 */
[----:B------:R-:W-:-:S04]  /*10a30*/  FMNMX.FTZ R7, R180, R7, !PT ;  /* 0x00000007b4077209 */ /* 0x000fc80007810000 */
[----:B------:R-:W-:-:S04]  /*10a40*/  FMNMX.FTZ R7, R178, R7, !PT ;  /* 0x00000007b2077209 */ /* 0x000fc80007810000 */
[----:B------:R-:W-:Y:S02]  /*10a50*/  FMNMX.FTZ R7, R142, R7, !PT ;  /* 0x000000078e077209 */ /* 0x000fe40007810000 */
[----:B-1----:R-:W-:Y:S02]  /*10a60*/  FMNMX.FTZ R2, R19, R2, !PT ;  /* 0x0000000213027209 */ /* 0x002fe40007810000 */
[----:B------:R-:W-:Y:S02]  /*10a70*/  FMNMX.FTZ R7, R140, R7, !PT ;  /* 0x000000078c077209 */ /* 0x000fe40007810000 */
[C---:B------:R-:W-:Y:S01]  /*10a80*/  FSETP.NEU.FTZ.AND P1, PT, R2.reuse, -INF , PT ;  /* 0xff8000000200780b */ /* 0x040fe20003f3d000 */
[----:B------:R-:W-:Y:S01]  /*10a90*/  FMUL.FTZ R182, R2, c[0x0][0x2d0] ;  /* 0x0000b40002b67a20 */ /* 0x000fe20000410000 */
[----:B------:R-:W-:-:S04]  /*10aa0*/  FMNMX.FTZ R22, R172, R7, !PT ;  /* 0x00000007ac167209 */ /* 0x000fc80007810000 */
[----:B------:R-:W-:Y:S01]  /*10ab0*/  FSEL R182, R182, RZ, P1 ;  /* 0x000000ffb6b67208 */ /* 0x000fe20000800000 */
[----:B------:R-:W1:Y:S04]  /*10ac0*/  SHFL.BFLY PT, R7, R22, 0x2, 0x1f ;  /* 0x0c401f0016077f89 */ /* 0x000e6800000e0000 */
[--C-:B------:R-:W-:Y:S02]  /*10ad0*/  FFMA.FTZ R162, R16, c[0x0][0x2d0], -R182.reuse ;  /* 0x0000b40010a27a23 */ /* 0x100fe400000108b6 */
        /* <DEDUP_REMOVED lines=8> */
[----:B------:R-:W2:Y:S01]  /*10b60*/  MUFU.EX2 R161, R161 ;  /* 0x000000a100a17308 */ /* 0x000ea20000000800 */
[--C-:B------:R-:W-:Y:S02]  /*10b70*/  FFMA.FTZ R170, R175, c[0x0][0x2d0], -R182.reuse ;  /* 0x0000b400afaa7a23 */ /* 0x100fe400000108b6 */
[--C-:B------:R-:W-:Y:S01]  /*10b80*/  FFMA.FTZ R168, R173, c[0x0][0x2d0], -R182.reuse ;  /* 0x0000b400ada87a23 */ /* 0x100fe200000108b6 */
[----:B-1----:R-:W-:Y:S01]  /*10b90*/  FMNMX.FTZ R7, R22, R7, !PT ;  /* 0x0000000716077209 */ /* 0x002fe20007810000 */
[----:B------:R-:W-:-:S03]  /*10ba0*/  FFMA.FTZ R167, R167, c[0x0][0x2d0], -R182 ;  /* 0x0000b400a7a77a23 */ /* 0x000fc600000108b6 */
[----:B------:R-:W-:Y:S01]  /*10bb0*/  MUFU.EX2 R159, R159 ;  /* 0x0000009f009f7308 */ /* 0x000fe20000000800 */
[--C-:B------:R-:W-:Y:S01]  /*10bc0*/  FFMA.FTZ R169, R169, c[0x0][0x2d0], -R182.reuse ;  /* 0x0000b400a9a97a23 */ /* 0x100fe200000108b6 */
[----:B------:R-:W1:Y:S01]  /*10bd0*/  SHFL.BFLY PT, R0, R7, 0x1, 0x1f ;  /* 0x0c201f0007007f89 */ /* 0x000e6200000e0000 */
[----:B------:R-:W-:-:S05]  /*10be0*/  FFMA.FTZ R179, R179, c[0x0][0x2d0], -R182 ;  /* 0x0000b400b3b37a23 */ /* 0x000fca00000108b6 */
[----:B------:R-:W3:Y:S01]  /*10bf0*/  MUFU.EX2 R156, R156 ;  /* 0x0000009c009c7308 */ /* 0x000ee20000000800 */
[----:B--2---:R-:W-:Y:S01]  /*10c00*/  F2FP.PACK_AB R96, R161, R162 ;  /* 0x000000a2a160723e */ /* 0x004fe200000000ff */
[----:B------:R-:W-:-:S06]  /*10c10*/  FADD.FTZ R162, R162, R161 ;  /* 0x000000a1a2a27221 */ /* 0x000fcc0000010000 */
[----:B------:R-:W-:Y:S01]  /*10c20*/  MUFU.EX2 R160, R160 ;  /* 0x000000a000a07308 */ /* 0x000fe20000000800 */
[----:B---3--:R-:W-:-:S07]  /*10c30*/  F2FP.PACK_AB R98, R156, R159 ;  /* 0x0000009f9c62723e */ /* 0x008fce00000000ff */
[----:B------:R-:W-:Y:S01]  /*10c40*/  MUFU.EX2 R155, R155 ;  /* 0x0000009b009b7308 */ /* 0x000fe20000000800 */
[----:B-1----:R-:W-:Y:S01]  /*10c50*/  FMNMX.FTZ R0, R7, R0, !PT ;  /* 0x0000000007007209 */ /* 0x002fe20007810000 */
[----:B------:R-:W-:-:S03]  /*10c60*/  FADD.FTZ R159, R159, R162 ;  /* 0x000000a29f9f7221 */ /* 0x000fc60000010000 */
[C---:B------:R-:W-:Y:S01]  /*10c70*/  FSETP.NEU.FTZ.AND P1, PT, R0.reuse, -INF , PT ;  /* 0xff8000000000780b */ /* 0x040fe20003f3d000 */
[----:B------:R-:W-:Y:S02]  /*10c80*/  FMUL.FTZ R171, R0, c[0x0][0x2d0] ;  /* 0x0000b40000ab7a20 */ /* 0x000fe40000410000 */
[----:B------:R-:W-:Y:S01]  /*10c90*/  MUFU.EX2 R154, R154 ;  /* 0x0000009a009a7308 */ /* 0x000fe20000000800 */
[----:B------:R-:W-:Y:S02]  /*10ca0*/  FADD.FTZ R159, R156, R159 ;  /* 0x0000009f9c9f7221 */ /* 0x000fe40000010000 */
[----:B------:R-:W-:-:S05]  /*10cb0*/  FSEL R171, R171, RZ, P1 ;  /* 0x000000ffabab7208 */ /* 0x000fca0000800000 */
[--C-:B------:R-:W-:Y:S01]  /*10cc0*/  FFMA.FTZ R164, R28, c[0x0][0x2d0], -R171.reuse ;  /* 0x0000b4001ca47a23 */ /* 0x100fe200000108ab */
[----:B------:R-:W-:Y:S01]  /*10cd0*/  MUFU.EX2 R147, R147 ;  /* 0x0000009300937308 */ /* 0x000fe20000000800 */
[--C-:B------:R-:W-:Y:S01]  /*10ce0*/  FFMA.FTZ R163, R20, c[0x0][0x2d0], -R171.reuse ;  /* 0x0000b40014a37a23 */ /* 0x100fe200000108ab */
[----:B------:R-:W-:Y:S01]  /*10cf0*/  LDSM.16.MT88.4 R28, [R165+0x900] ;  /* 0x00090000a51c783b */ /* 0x000fe20000004200 */
[--C-:B------:R-:W-:Y:S02]  /*10d00*/  FFMA.FTZ R166, R18, c[0x0][0x2d0], -R171.reuse ;  /* 0x0000b40012a67a23 */ /* 0x100fe400000108ab */
[--C-:B------:R-:W-:Y:S01]  /*10d10*/  FFMA.FTZ R157, R6, c[0x0][0x2d0], -R171.reuse ;  /* 0x0000b400069d7a23 */ /* 0x100fe200000108ab */
[----:B------:R-:W-:Y:S01]  /*10d20*/  LDSM.16.MT88.4 R16, [R134+0x2900] ;  /* 0x002900008610783b */ /* 0x000fe20000004200 */
[--C-:B------:R-:W-:Y:S01]  /*10d30*/  FFMA.FTZ R152, R10, c[0x0][0x2d0], -R171.reuse ;  /* 0x0000b4000a987a23 */ /* 0x100fe200000108ab */
[----:B------:R-:W-:Y:S01]  /*10d40*/  MUFU.EX2 R164, R164 ;  /* 0x000000a400a47308 */ /* 0x000fe20000000800 */
[--C-:B------:R-:W-:Y:S01]  /*10d50*/  FFMA.FTZ R158, R14, c[0x0][0x2d0], -R171.reuse ;  /* 0x0000b4000e9e7a23 */ /* 0x100fe200000108ab */
[----:B------:R1:W2:Y:S01]  /*10d60*/  LDSM.16.MT88.4 R4, [R3+0x4100] ;  /* 0x004100000304783b */ /* 0x0002a20000004200 */
[----:B------:R-:W-:-:S02]  /*10d70*/  FFMA.FTZ R153, R12, c[0x0][0x2d0], -R171 ;  /* 0x0000b4000c997a23 */ /* 0x000fc400000108ab */
[--C-:B------:R-:W-:Y:S01]  /*10d80*/  FFMA.FTZ R173, R220, c[0x0][0x2d0], -R171.reuse ;  /* 0x0000b400dcad7a23 */ /* 0x100fe200000108ab */
[----:B------:R-:W-:Y:S01]  /*10d90*/  LDSM.16.MT88.4 R20, [R135+0x900] ;  /* 0x000900008714783b */ /* 0x000fe20000004200 */
[--C-:B------:R-:W-:Y:S01]  /*10da0*/  FFMA.FTZ R176, R176, c[0x0][0x2d0], -R171.reuse ;  /* 0x0000b400b0b07a23 */ /* 0x100fe200000108ab */
[----:B------:R-:W3:Y:S01]  /*10db0*/  MUFU.EX2 R163, R163 ;  /* 0x000000a300a37308 */ /* 0x000ee20000000800 */
[--C-:B------:R-:W-:Y:S01]  /*10dc0*/  FFMA.FTZ R175, R216, c[0x0][0x2d0], -R171.reuse ;  /* 0x0000b400d8af7a23 */ /* 0x100fe200000108ab */
[----:B------:R-:W-:Y:S01]  /*10dd0*/  LDSM.16.MT88.4 R12, [R165+0x2900] ;  /* 0x00290000a50c783b */ /* 0x000fe20000004200 */
[----:B------:R-:W-:Y:S02]  /*10de0*/  FFMA.FTZ R180, R180, c[0x0][0x2d0], -R171 ;  /* 0x0000b400b4b47a23 */ /* 0x000fe400000108ab */
[--C-:B------:R-:W-:Y:S02]  /*10df0*/  FFMA.FTZ R216, R177, c[0x0][0x2d0], -R182.reuse ;  /* 0x0000b400b1d87a23 */ /* 0x100fe400000108b6 */
[--C-:B------:R-:W-:Y:S01]  /*10e00*/  FFMA.FTZ R177, R143, c[0x0][0x2d0], -R182.reuse ;  /* 0x0000b4008fb17a23 */ /* 0x100fe200000108b6 */
[----:B------:R-:W-:Y:S01]  /*10e10*/  MUFU.EX2 R166, R166 ;  /* 0x000000a600a67308 */ /* 0x000fe20000000800 */
[----:B------:R-:W-:-:S02]  /*10e20*/  FFMA.FTZ R182, R141, c[0x0][0x2d0], -R182 ;  /* 0x0000b4008db67a23 */ /* 0x000fc400000108b6 */
[--C-:B------:R-:W-:Y:S02]  /*10e30*/  FFMA.FTZ R178, R178, c[0x0][0x2d0], -R171.reuse ;  /* 0x0000b400b2b27a23 */ /* 0x100fe400000108ab */
[--C-:B------:R-:W-:Y:S02]  /*10e40*/  FFMA.FTZ R181, R142, c[0x0][0x2d0], -R171.reuse ;  /* 0x0000b4008eb57a23 */ /* 0x100fe400000108ab */
[--C-:B------:R-:W-:Y:S01]  /*10e50*/  FFMA.FTZ R183, R140, c[0x0][0x2d0], -R171.reuse ;  /* 0x0000b4008cb77a23 */ /* 0x100fe200000108ab */
[----:B------:R-:W4:Y:S01]  /*10e60*/  MUFU.EX2 R157, R157 ;  /* 0x0000009d009d7308 */ /* 0x000f220000000800 */
[--C-:B-1----:R-:W-:Y:S01]  /*10e70*/  FFMA.FTZ R3, R8, c[0x0][0x2d0], -R171.reuse ;  /* 0x0000b40008037a23 */ /* 0x102fe200000108ab */
[----:B---3--:R-:W-:Y:S01]  /*10e80*/  F2FP.PACK_AB R97, R163, R164 ;  /* 0x000000a4a361723e */ /* 0x008fe200000000ff */
[----:B------:R-:W1:Y:S01]  /*10e90*/  LDSM.16.MT88.4 R8, [R135+0x2900] ;  /* 0x002900008708783b */ /* 0x000e620000004200 */
[----:B------:R-:W-:Y:S02]  /*10ea0*/  FFMA.FTZ R172, R172, c[0x0][0x2d0], -R171 ;  /* 0x0000b400acac7a23 */ /* 0x000fe400000108ab */
[----:B------:R-:W-:Y:S01]  /*10eb0*/  FADD.FTZ R163, R164, R163 ;  /* 0x000000a3a4a37221 */ /* 0x000fe20000010000 */
[----:B------:R-:W-:Y:S01]  /*10ec0*/  LDSM.16.MT88.4 R140, [R174+0x3900] ;  /* 0x00390000ae8c783b */ /* 0x000fe20000004200 */
[----:B------:R-:W-:Y:S01]  /*10ed0*/  MUFU.EX2 R158, R158 ;  /* 0x0000009e009e7308 */ /* 0x000fe20000000800 */
[----:B----4-:R-:W-:-:S07]  /*10ee0*/  F2FP.PACK_AB R99, R157, R166 ;  /* 0x000000a69d63723e */ /* 0x010fce00000000ff */
[----:B------:R-:W3:Y:S01]  /*10ef0*/  MUFU.EX2 R153, R153 ;  /* 0x0000009900997308 */ /* 0x000ee20000000800 */
[----:B------:R-:W-:-:S04]  /*10f00*/  FADD.FTZ R166, R166, R163 ;  /* 0x000000a3a6a67221 */ /* 0x000fc80000010000 */
[----:B------:R-:W-:Y:S01]  /*10f10*/  FADD.FTZ R157, R157, R166 ;  /* 0x000000a69d9d7221 */ /* 0x000fe20000010000 */
        /* <DEDUP_REMOVED lines=40> */
[C---:B--2---:R-:W-:Y:S07]  /*111a0*/  HMMA.16816.F32 R92, R96.reuse, R4, RZ ;  /* 0x00000004605c723c */ /* 0x044fee00000018ff */
[----:B------:R-:W-:Y:S01]  /*111b0*/  F2FP.PACK_AB R4, R155, R160 ;  /* 0x000000a09b04723e */ /* 0x000fe200000000ff */
[----:B------:R-:W-:Y:S01]  /*111c0*/  HMMA.16816.F32 R96, R96, R6, RZ ;  /* 0x000000066060723c */ /* 0x000fe200000018ff */
[----:B---3--:R-:W-:Y:S01]  /*111d0*/  F2FP.PACK_AB R5, R153, R158 ;  /* 0x0000009e9905723e */ /* 0x008fe200000000ff */
[----:B------:R-:W-:-:S02]  /*111e0*/  FADD.FTZ R160, R160, R159 ;  /* 0x0000009fa0a07221 */ /* 0x000fc40000010000 */
[----:B------:R-:W-:Y:S02]  /*111f0*/  FADD.FTZ R158, R158, R157 ;  /* 0x0000009d9e9e7221 */ /* 0x000fe40000010000 */
[----:B------:R-:W-:Y:S01]  /*11200*/  FADD.FTZ R155, R155, R160 ;  /* 0x000000a09b9b7221 */ /* 0x000fe20000010000 */
[----:B------:R-:W-:Y:S01]  /*11210*/  F2FP.PACK_AB R6, R147, R154 ;  /* 0x0000009a9306723e */ /* 0x000fe200000000ff */
[----:B------:R-:W-:Y:S01]  /*11220*/  FADD.FTZ R153, R153, R158 ;  /* 0x0000009e99997221 */ /* 0x000fe20000010000 */
[----:B----4-:R-:W-:Y:S01]  /*11230*/  F2FP.PACK_AB R7, R3, R152 ;  /* 0x000000980307723e */ /* 0x010fe200000000ff */
[----:B------:R-:W-:Y:S02]  /*11240*/  FADD.FTZ R154, R154, R155 ;  /* 0x0000009b9a9a7221 */ /* 0x000fe40000010000 */
[----:B------:R-:W-:Y:S02]  /*11250*/  FADD.FTZ R152, R152, R153 ;  /* 0x0000009998987221 */ /* 0x000fe40000010000 */
[----:B------:R-:W-:-:S02]  /*11260*/  FADD.FTZ R154, R147, R154 ;  /* 0x0000009a939a7221 */ /* 0x000fc40000010000 */
[----:B-1----:R-:W-:Y:S01]  /*11270*/  HMMA.16816.F32 R36, R4, R8, R36 ;  /* 0x000000080424723c */ /* 0x002fe20000001824 */
        /* <DEDUP_REMOVED lines=39> */
[----:B-----5:R-:W-:Y:S01]  /*114f0*/  F2FP.PACK_AB R4, R170, R167 ;  /* 0x000000a7aa04723e */ /* 0x020fe200000000ff */
        /* <DEDUP_REMOVED lines=50> */
[C---:B------:R-:W-:Y:S01]  /*11820*/  F2FP.PACK_AB R5, R181.reuse, R178 ;  /* 0x000000b2b505723e */ /* 0x040fe200000000ff */
        /* <DEDUP_REMOVED lines=57> */
.L_x_1034:
[----:B------:R-:W-:-:S13]  /*11bc0*/  ISETP.NE.AND P0, PT, R3, 0x1, PT ;  /* 0x000000010300780c */ /* 0x000fda0003f05270 */
[----:B------:R-:W-:-:S05]  /*11bd0*/  @P0 IMAD.HI.U32 R5, R6, c[0x0][0x330], RZ ;  /* 0x0000cc0006050a27 */ /* 0x000fca00078e00ff */
[----:B------:R-:W-:-:S05]  /*11be0*/  @P0 SHF.R.U32.HI R6, RZ, c[0x0][0x334], R5 ;  /* 0x0000cd00ff060a19 */ /* 0x000fca0000011605 */
.L_x_1035:
[----:B------:R-:W-:-:S05]  /*11bf0*/  IMAD R3, R6, R3, c[0x0][0x32c] ;  /* 0x0000cb0006037624 */ /* 0x000fca00078e0203 */
[----:B------:R-:W-:-:S04]  /*11c00*/  IMNMX R4, R4, R3, PT ;  /* 0x0000000304047217 */ /* 0x000fc80003800200 */
.L_x_1033:
        /* <DEDUP_REMOVED lines=10> */
[----:B------:R-:W-:Y:S01]  /*11cb0*/  IADD3 RZ, P0, R206, 0x40, RZ ;  /* 0x00000040ceff7810 */ /* 0x000fe20007f1e0ff */
[----:B------:R-:W-:Y:S01]  /*11cc0*/  IMAD.MOV.U32 R3, RZ, RZ, R0 ;  /* 0x000000ffff037224 */ /* 0x000fe200078e0000 */
[----:B------:R-:W-:Y:S01]  /*11cd0*/  LOP3.LUT P1, RZ, R144, 0x2, RZ, 0xc0, !PT ;  /* 0x0000000290ff7812 */ /* 0x000fe2000782c0ff */
[----:B------:R-:W-:Y:S01]  /*11ce0*/  IMAD.MOV.U32 R132, RZ, RZ, R2 ;  /* 0x000000ffff847224 */ /* 0x000fe200078e0002 */
[----:B------:R-:W-:Y:S01]  /*11cf0*/  IADD3 RZ, P2, R206, 0x80, RZ ;  /* 0x00000080ceff7810 */ /* 0x000fe20007f5e0ff */
[--C-:B------:R-:W-:Y:S01]  /*11d00*/  IMAD.X R229, RZ, RZ, R211.reuse, P0 ;  /* 0x000000ffffe57224 */ /* 0x100fe200000e06d3 */
[----:B------:R-:W-:Y:S01]  /*11d10*/  SEL R189, R189, 0xffffffe0, !P1 ;  /* 0xffffffe0bdbd7807 */ /* 0x000fe20004800000 */
[----:B------:R-:W-:Y:S01]  /*11d20*/  IMAD.MOV.U32 R215, RZ, RZ, RZ ;  /* 0x000000ffffd77224 */ /* 0x000fe200078e00ff */
[C---:B------:R-:W-:Y:S01]  /*11d30*/  IADD3 RZ, P1, R208.reuse, 0x40, RZ ;  /* 0x00000040d0ff7810 */ /* 0x040fe20007f3e0ff */
[----:B------:R-:W-:Y:S01]  /*11d40*/  IMAD.X R228, RZ, RZ, R211, P2 ;  /* 0x000000ffffe47224 */ /* 0x000fe200010e06d3 */
[----:B------:R-:W-:Y:S01]  /*11d50*/  IADD3 RZ, P0, R208, 0x80, RZ ;  /* 0x00000080d0ff7810 */ /* 0x000fe20007f1e0ff */
[----:B------:R-:W-:Y:S01]  /*11d60*/  @P3 IMAD.HI.U32 R225, R205, c[0x0][0x2c8], RZ ;  /* 0x0000b200cde13a27 */ /* 0x000fe200078e00ff */
[C---:B------:R-:W-:Y:S01]  /*11d70*/  IADD3 R224, R206.reuse, 0x40, RZ ;  /* 0x00000040cee07810 */ /* 0x040fe20007ffe0ff */
[----:B------:R-:W-:Y:S01]  /*11d80*/  ULDC UR8, c[0x0][0x324] ;  /* 0x0000c90000087ab9 */ /* 0x000fe20000000800 */
[----:B------:R-:W-:Y:S01]  /*11d90*/  IADD3 R223, R206, 0x80, RZ ;  /* 0x00000080cedf7810 */ /* 0x000fe20007ffe0ff */
[----:B------:R-:W-:Y:S01]  /*11da0*/  IMAD.X R227, RZ, RZ, R213, P1 ;  /* 0x000000ffffe37224 */ /* 0x000fe200008e06d5 */
[----:B------:R-:W-:Y:S01]  /*11db0*/  @P3 SHF.R.U32.HI R225, RZ, c[0x0][0x2cc], R225 ;  /* 0x0000b300ffe13a19 */ /* 0x000fe200000116e1 */
[----:B------:R-:W-:Y:S01]  /*11dc0*/  IMAD.X R226, RZ, RZ, R213, P0 ;  /* 0x000000ffffe27224 */ /* 0x000fe200000e06d5 */
[C---:B------:R-:W-:Y:S01]  /*11dd0*/  IADD3 R222, R208.reuse, 0x40, RZ ;  /* 0x00000040d0de7810 */ /* 0x040fe20007ffe0ff */
[----:B------:R-:W-:Y:S01]  /*11de0*/  ULOP3.LUT UR8, URZ, UR8, URZ, 0x33, !UPT ;  /* 0x000000083f087292 */ /* 0x000fe2000f8e333f */
[----:B------:R-:W-:Y:S01]  /*11df0*/  IADD3 R220, R208, 0x80, RZ ;  /* 0x00000080d0dc7810 */ /* 0x000fe20007ffe0ff */
[----:B------:R-:W-:-:S02]  /*11e00*/  UMOV UR5, 0x1 ;  /* 0x0000000100057882 */ /* 0x000fc40000000000 */
.L_x_1045:
[----:B------:R-:W-:Y:S04]  /*11e10*/  DEPBAR.LE SB0, 0x2 ;  /* 0x000080800000791a */ /* 0x000fe80000000000 */
[----:B------:R-:W-:Y:S01]  /*11e20*/  BAR.SYNC.DEFER_BLOCKING 0x0 ;  /* 0x0000000000007b1d */ /* 0x000fe20000010000 */
[----:B------:R-:W-:Y:S01]  /*11e30*/  UIMAD UR4, UR5, 0x6000, URZ ;  /* 0x00006000050478a4 */ /* 0x000fe2000f8e023f */
[----:B------:R-:W-:Y:S02]  /*11e40*/  ISETP.GE.AND P0, PT, R198, R221, PT ;  /* 0x000000ddc600720c */ /* 0x000fe40003f06270 */
[----:B------:R-:W-:Y:S02]  /*11e50*/  ISETP.NE.AND P2, PT, R218, 0x1, PT ;  /* 0x00000001da00780c */ /* 0x000fe40003f45270 */
[----:B------:R-:W-:Y:S02]  /*11e60*/  MOV R232, R205 ;  /* 0x000000cd00e87202 */ /* 0x000fe40000000f00 */
[----:B------:R-:W-:Y:S02]  /*11e70*/  IADD3 R180, R188, UR4, RZ ;  /* 0x00000004bcb47c10 */ /* 0x000fe4000fffe0ff */
[----:B------:R-:W-:Y:S02]  /*11e80*/  ISETP.GE.AND P3, PT, R194, 0x1, PT ;  /* 0x00000001c200780c */ /* 0x000fe40003f66270 */
[C---:B------:R-:W-:Y:S01]  /*11e90*/  IADD3 R191, R189.reuse, R180, R192 ;  /* 0x000000b4bdbf7210 */ /* 0x040fe20007ffe0c0 */
[----:B------:R-:W-:Y:S02]  /*11ea0*/  IMAD.IADD R133, R189, 0x1, R180 ;  /* 0x00000001bd857824 */ /* 0x000fe400078e02b4 */
[----:B------:R-:W-:Y:S01]  /*11eb0*/  @!P0 IADD3 R29, R221, -0x1, RZ ;  /* 0xffffffffdd1d8810 */ /* 0x000fe20007ffe0ff */
[----:B------:R-:W-:Y:S01]  /*11ec0*/  @!P0 IMAD R171, R215, 0x6000, R203 ;  /* 0x00006000d7ab8824 */ /* 0x000fe200078e02cb */
[----:B------:R-:W-:Y:S01]  /*11ed0*/  @P2 MOV R232, R225 ;  /* 0x000000e100e82202 */ /* 0x000fe20000000f00 */
[----:B------:R-:W-:Y:S01]  /*11ee0*/  IMAD.IADD R2, R192, 0x1, R133 ;  /* 0x00000001c0027824 */ /* 0x000fe200078e0285 */
[----:B------:R-:W-:Y:S01]  /*11ef0*/  @!P0 SHF.R.S32.HI R0, RZ, 0x1f, R29 ;  /* 0x0000001fff008819 */ /* 0x000fe2000001141d */
[----:B------:R-:W-:Y:S04]  /*11f00*/  LDSM.16.M88.4 R136, [R190] ;  /* 0x00000000be88783b */ /* 0x000fe80000000200 */
[----:B------:R-:W-:Y:S04]  /*11f10*/  @!P0 IMAD R0, R0, c[0x0][0x208], RZ ;  /* 0x0000820000008a24 */ /* 0x000fe800078e02ff */
[C---:B------:R-:W-:Y:S01]  /*11f20*/  @!P0 IMAD R0, R29.reuse, c[0x0][0x20c], R0 ;  /* 0x000083001d008a24 */ /* 0x040fe200078e0200 */
[----:B------:R-:W1:Y:S01]  /*11f30*/  LDSM.16.M88.4 R140, [R188+UR4+0xc100] ;  /* 0x00c10004bc8c783b */ /* 0x000e620008000200 */
[----:B------:R-:W-:Y:S05]  /*11f40*/  @!P0 IMAD.WIDE.U32 R28, R29, c[0x0][0x208], RZ ;  /* 0x000082001d1c8a25 */ /* 0x000fea00078e00ff */
[----:B------:R-:W-:Y:S01]  /*11f50*/  @!P0 IADD3 R0, R29, R0, RZ ;  /* 0x000000001d008210 */ /* 0x000fe20007ffe0ff */
[----:B------:R-:W2:Y:S01]  /*11f60*/  LDSM.16.M88.4 R144, [R188+UR4+0xc900] ;  /* 0x00c90004bc90783b */ /* 0x000ea20008000200 */
[C---:B------:R-:W-:Y:S02]  /*11f70*/  @!P0 IMAD.SHL.U32 R29, R28.reuse, 0x40, RZ ;  /* 0x000000401c1d8824 */ /* 0x040fe400078e00ff */
[----:B------:R-:W-:Y:S03]  /*11f80*/  @!P0 SHF.L.U64.HI R33, R28, 0x6, R0 ;  /* 0x000000061c218819 */ /* 0x000fe60000010200 */
[----:B------:R-:W-:Y:S01]  /*11f90*/  @!P0 IADD3 R31, P1, R29, R206, RZ ;  /* 0x000000ce1d1f8210 */ /* 0x000fe20007f3e0ff */
[----:B------:R-:W3:Y:S03]  /*11fa0*/  LDSM.16.M88.4 R148, [R188+UR4+0xd100] ;  /* 0x00d10004bc94783b */ /* 0x000ee60008000200 */
[----:B------:R-:W-:Y:S02]  /*11fb0*/  @!P0 IADD3.X R0, R33, R211, RZ, P1, !PT ;  /* 0x000000d321008210 */ /* 0x000fe40000ffe4ff */
[C---:B------:R-:W-:Y:S02]  /*11fc0*/  @!P0 LEA R166, P1, R31.reuse, c[0x0][0x1f8], 0x1 ;  /* 0x00007e001fa68a11 */ /* 0x040fe400078208ff */
[----:B------:R-:W4:Y:S02]  /*11fd0*/  LDSM.16.M88.4 R152, [R188+UR4+0xd900] ;  /* 0x00d90004bc98783b */ /* 0x000f240008000200 */
[----:B------:R-:W-:Y:S02]  /*11fe0*/  @!P0 LEA.HI.X R167, R31, c[0x0][0x1fc], R0, 0x1, P1 ;  /* 0x00007f001fa78a11 */ /* 0x000fe400008f0c00 */
[----:B------:R-:W-:Y:S03]  /*11ff0*/  @!P0 IADD3 R31, P1, R29, R224, RZ ;  /* 0x000000e01d1f8210 */ /* 0x000fe60007f3e0ff */
[----:B------:R-:W-:Y:S02]  /*12000*/  LDSM.16.M88.4 R156, [R133+0xd100] ;  /* 0x00d10000859c783b */ /* 0x000fe40000000200 */
[----:B------:R-:W-:Y:S01]  /*12010*/  @!P0 IMAD.X R0, R33, 0x1, R229, P1 ;  /* 0x0000000121008824 */ /* 0x000fe200008e06e5 */
        /* <DEDUP_REMOVED lines=15> */
[----:B------:R-:W-:Y:S02]  /*12110*/  @!P0 IADD3.X R31, R33, R211, RZ, P1, !PT ;  /* 0x000000d3211f8210 */ /* 0x000fe40000ffe4ff */
[C---:B------:R-:W-:Y:S02]  /*12120*/  @!P0 LEA R172, P1, R0.reuse, c[0x0][0x1f8], 0x1 ;  /* 0x00007e0000ac8a11 */ /* 0x040fe400078208ff */
[C---:B---3--:R-:W-:Y:S04]  /*12130*/  HMMA.16816.F32 R20, R136.reuse, R148, RZ ;  /* 0x000000948814723c */ /* 0x048fe800000018ff */
[----:B------:R-:W-:Y:S02]  /*12140*/  @!P0 LEA.HI.X R173, R0, c[0x0][0x1fc], R31, 0x1, P1 ;  /* 0x00007f0000ad8a11 */ /* 0x000fe400008f0c1f */
[----:B------:R-:W-:Y:S02]  /*12150*/  @!P0 IADD3 R31, P1, R29, R224, RZ ;  /* 0x000000e01d1f8210 */ /* 0x000fe40007f3e0ff */
[C---:B------:R-:W-:Y:S01]  /*12160*/  HMMA.16816.F32 R24, R136.reuse, R150, RZ ;  /* 0x000000968818723c */ /* 0x040fe200000018ff */
[----:B------:R-:W2:Y:S03]  /*12170*/  LDSM.16.M88.4 R148, [R133+0xc900] ;  /* 0x00c900008594783b */ /* 0x000ea60000000200 */
[----:B------:R-:W-:Y:S02]  /*12180*/  @!P0 IADD3.X R0, R33, R229, RZ, P1, !PT ;  /* 0x000000e521008210 */ /* 0x000fe40000ffe4ff */
[C---:B------:R-:W-:Y:S06]  /*12190*/  @!P0 LEA R174, P1, R31.reuse, c[0x0][0x1f8], 0x1 ;  /* 0x00007e001fae8a11 */ /* 0x040fec00078208ff */
[----:B------:R-:W-:Y:S02]  /*121a0*/  @!P0 LEA.HI.X R175, R31, c[0x0][0x1fc], R0, 0x1, P1 ;  /* 0x00007f001faf8a11 */ /* 0x000fe400008f0c00 */
[----:B------:R-:W-:Y:S02]  /*121b0*/  @!P0 IADD3 R0, P1, R29, R223, RZ ;  /* 0x000000df1d008210 */ /* 0x000fe40007f3e0ff */
[C---:B----4-:R-:W-:Y:S03]  /*121c0*/  HMMA.16816.F32 R28, R136.reuse, R152, RZ ;  /* 0x00000098881c723c */ /* 0x050fe600000018ff */
[----:B------:R-:W-:Y:S01]  /*121d0*/  @!P0 IMAD.X R33, R33, 0x1, R228, P1 ;  /* 0x0000000121218824 */ /* 0x000fe200008e06e4 */
[C---:B------:R-:W-:Y:S04]  /*121e0*/  @!P0 LEA R176, P1, R0.reuse, c[0x0][0x1f8], 0x1 ;  /* 0x00007e0000b08a11 */ /* 0x040fe800078208ff */
[----:B------:R-:W-:Y:S02]  /*121f0*/  @!P0 LEA.HI.X R177, R0, c[0x0][0x1fc], R33, 0x1, P1 ;  /* 0x00007f0000b18a11 */ /* 0x000fe400008f0c21 */
[----:B------:R-:W-:Y:S01]  /*12200*/  HMMA.16816.F32 R32, R136, R154, RZ ;  /* 0x0000009a8820723c */ /* 0x000fe200000018ff */
[----:B------:R-:W3:Y:S01]  /*12210*/  LDSM.16.M88.4 R136, [R133+0xd900] ;  /* 0x00d900008588783b */ /* 0x000ee20000000200 */
[----:B------:R-:W-:Y:S06]  /*12220*/  IADD3 R0, R192, R180, RZ ;  /* 0x000000b4c0007210 */ /* 0x000fec0007ffe0ff */
[C---:B-1----:R-:W-:Y:S01]  /*12230*/  HMMA.16816.F32 R4, R140.reuse, R144, R4 ;  /* 0x000000908c04723c */ /* 0x042fe20000001804 */
[----:B------:R-:W-:Y:S01]  /*12240*/  @!PT LDS RZ, [RZ] ;  /* 0x00000000fffff984 */ /* 0x000fe20000000800 */
[----:B------:R-:W-:Y:S01]  /*12250*/  @!PT LDS RZ, [RZ] ;  /* 0x00000000fffff984 */ /* 0x000fe20000000800 */
[----:B------:R-:W-:Y:S01]  /*12260*/  @!PT LDS RZ, [RZ] ;  /* 0x00000000fffff984 */ /* 0x000fe20000000800 */
[----:B------:R1:W-:Y:S07]  /*12270*/  @!P0 LDGSTS.E.BYPASS.LTC128B.128 [R171], [R166.64], !P5 ;  /* 0x00000000a6ab8fae */ /* 0x0003ee000e901d46 */
[C---:B------:R-:W-:Y:S01]  /*12280*/  HMMA.16816.F32 R8, R140.reuse, R146, R8 ;  /* 0x000000928c08723c */ /* 0x040fe20000001808 */
[----:B------:R1:W-:Y:S07]  /*12290*/  @!P0 LDGSTS.E.BYPASS.LTC128B.128 [R171+0x2000], [R164.64], !P4 ;  /* 0x02000000a4ab8fae */ /* 0x0003ee000e101d46 */
        /* <DEDUP_REMOVED lines=139> */
[----:B------:R-:W1:Y:S03]  /*12b50*/  LDSM.16.M88.4 R136, [R191+0x11900] ;  /* 0x01190000bf88783b */ /* 0x000e660000000200 */
[----:B------:R-:W-:Y:S02]  /*12b60*/  FMUL.FTZ R157, R4, c[0x0][0x320] ;  /* 0x0000c800049d7a20 */ /* 0x000fe40000410000 */
[----:B------:R-:W-:Y:S02]  /*12b70*/  FMUL.FTZ R159, R5, c[0x0][0x320] ;  /* 0x0000c800059f7a20 */ /* 0x000fe40000410000 */
[C---:B------:R-:W-:Y:S02]  /*12b80*/  HMMA.16816.F32 R20, R172.reuse, R140, R20 ;  /* 0x0000008cac14723c */ /* 0x040fe40000001814 */
[----:B------:R-:W2:Y:S02]  /*12b90*/  MUFU.TANH R157, R157 ;  /* 0x0000009d009d7308 */ /* 0x000ea40000002400 */
[----:B------:R-:W-:Y:S02]  /*12ba0*/  FMUL.FTZ R0, R6, c[0x0][0x320] ;  /* 0x0000c80006007a20 */ /* 0x000fe40000410000 */
[----:B------:R-:W-:Y:S02]  /*12bb0*/  FMUL.FTZ R2, R7, c[0x0][0x320] ;  /* 0x0000c80007027a20 */ /* 0x000fe40000410000 */
[C---:B------:R-:W-:Y:S04]  /*12bc0*/  HMMA.16816.F32 R24, R172.reuse, R142, R24 ;  /* 0x0000008eac18723c */ /* 0x040fe80000001818 */
[----:B------:R-:W3:Y:S01]  /*12bd0*/  MUFU.TANH R159, R159 ;  /* 0x0000009f009f7308 */ /* 0x000ee20000002400 */
[----:B------:R-:W-:Y:S02]  /*12be0*/  FMUL.FTZ R160, R8, c[0x0][0x320] ;  /* 0x0000c80008a07a20 */ /* 0x000fe40000410000 */
[----:B------:R-:W-:Y:S02]  /*12bf0*/  FMUL.FTZ R162, R9, c[0x0][0x320] ;  /* 0x0000c80009a27a20 */ /* 0x000fe40000410000 */
[----:B------:R-:W-:Y:S03]  /*12c00*/  FMUL.FTZ R156, R10, c[0x0][0x320] ;  /* 0x0000c8000a9c7a20 */ /* 0x000fe60000410000 */
[----:B------:R-:W-:Y:S02]  /*12c10*/  FMUL.FTZ R158, R11, c[0x0][0x320] ;  /* 0x0000c8000b9e7a20 */ /* 0x000fe40000410000 */
[----:B------:R-:W4:Y:S01]  /*12c20*/  MUFU.TANH R0, R0 ;  /* 0x0000000000007308 */ /* 0x000f220000002400 */
[----:B------:R-:W-:Y:S02]  /*12c30*/  FMUL.FTZ R165, R12, c[0x0][0x320] ;  /* 0x0000c8000ca57a20 */ /* 0x000fe40000410000 */
[----:B------:R-:W-:Y:S02]  /*12c40*/  FMUL.FTZ R167, R13, c[0x0][0x320] ;  /* 0x0000c8000da77a20 */ /* 0x000fe40000410000 */
[----:B------:R-:W-:Y:S02]  /*12c50*/  FMUL.FTZ R161, R14, c[0x0][0x320] ;  /* 0x0000c8000ea17a20 */ /* 0x000fe40000410000 */
[----:B------:R-:W-:Y:S02]  /*12c60*/  FMUL.FTZ R170, R15, c[0x0][0x320] ;  /* 0x0000c8000faa7a20 */ /* 0x000fe40000410000 */
[----:B------:R-:W-:Y:S01]  /*12c70*/  FMUL.FTZ R166, R16, c[0x0][0x320] ;  /* 0x0000c80010a67a20 */ /* 0x000fe20000410000 */
[----:B------:R-:W2:Y:S01]  /*12c80*/  MUFU.TANH R2, R2 ;  /* 0x0000000200027308 */ /* 0x000ea20000002400 */
[C---:B-1----:R-:W-:Y:S03]  /*12c90*/  HMMA.16816.F32 R28, R172.reuse, R136, R28 ;  /* 0x00000088ac1c723c */ /* 0x042fe6000000181c */
[----:B------:R-:W-:Y:S02]  /*12ca0*/  FMUL.FTZ R168, R17, c[0x0][0x320] ;  /* 0x0000c80011a87a20 */ /* 0x000fe40000410000 */
[----:B------:R-:W-:Y:S02]  /*12cb0*/  FMUL.FTZ R164, R18, c[0x0][0x320] ;  /* 0x0000c80012a47a20 */ /* 0x000fe40000410000 */
[----:B------:R-:W-:Y:S01]  /*12cc0*/  FMUL.FTZ R163, R19, c[0x0][0x320] ;  /* 0x0000c80013a37a20 */ /* 0x000fe20000410000 */
[----:B------:R-:W-:Y:S01]  /*12cd0*/  HMMA.16816.F32 R32, R172, R138, R32 ;  /* 0x0000008aac20723c */ /* 0x000fe20000001820 */
[----:B------:R-:W1:Y:S01]  /*12ce0*/  MUFU.TANH R160, R160 ;  /* 0x000000a000a07308 */ /* 0x000e620000002400 */
        /* <DEDUP_REMOVED lines=20> */
[----:B------:R-:W-:Y:S03]  /*12e30*/  IMAD.SHL.U32 R33, R221, 0x40, RZ ;  /* 0x00000040dd217824 */ /* 0x000fe600078e00ff */
[----:B------:R-:W1:Y:S02]  /*12e40*/  MUFU.TANH R165, R165 ;  /* 0x000000a500a57308 */ /* 0x000e640000002400 */
[----:B------:R-:W-:Y:S04]  /*12e50*/  IADD3 R34, -R214, 0x1, -R33 ;  /* 0x00000001d6227810 */ /* 0x000fe80007ffe921 */
[----:B------:R-:W-:Y:S04]  /*12e60*/  IADD3 R34, -R196, R34, R193 ;  /* 0x00000022c4227210 */ /* 0x000fe80007ffe1c1 */
[----:B------:R-:W1:Y:S01]  /*12e70*/  MUFU.TANH R167, R167 ;  /* 0x000000a700a77308 */ /* 0x000e620000002400 */
[C---:B------:R-:W-:Y:S02]  /*12e80*/  IADD3 R35, R34.reuse, c[0x0][0x328], RZ ;  /* 0x0000ca0022237a10 */ /* 0x040fe40007ffe0ff */
[----:B------:R-:W-:Y:S02]  /*12e90*/  IADD3 R34, R34, UR8, RZ ;  /* 0x0000000822227c10 */ /* 0x000fe4000fffe0ff */
[-C--:B-----5:R-:W-:Y:S02]  /*12ea0*/  IADD3 R231, R35, R173.reuse, RZ ;  /* 0x000000ad23e77210 */ /* 0x0a0fe40007ffe0ff */
[----:B------:R-:W-:Y:S03]  /*12eb0*/  IADD3 R191, R34, R173, RZ ;  /* 0x000000ad22bf7210 */ /* 0x000fe60007ffe0ff */
        /* <DEDUP_REMOVED lines=36> */
.L_x_1039:
[----:B------:R-:W-:Y:S04]  /*13100*/  MOV R4, c[0x0][0x32c] ;  /* 0x0000cb0000047a02 */ /* 0x000fe80000000f00 */
[----:B------:R-:W-:Y:S11]  /*13110*/  ISETP.NE.AND P0, PT, R4, 0x1, PT ;  /* 0x000000010400780c */ /* 0x000ff60003f05270 */
[----:B------:R-:W-:Y:S02]  /*13120*/  @!UPT UIADD3 URZ, URZ, URZ, URZ ;  /* 0x0000003f3f3ff290 */ /* 0x000fe4000fffe03f */
[----:B------:R-:W-:Y:S05]  /*13130*/  @P0 IMAD.HI.U32 R4, R6, c[0x0][0x330], RZ ;  /* 0x0000cc0006040a27 */ /* 0x000fea00078e00ff */
[----:B------:R-:W-:Y:S02]  /*13140*/  @P0 SHF.R.U32.HI R6, RZ, c[0x0][0x334], R4 ;  /* 0x0000cd00ff060a19 */ /* 0x000fe40000011604 */
.L_x_1040:
[----:B------:R-:W-:Y:S05]  /*13150*/  BSYNC B0 ;  /* 0x0000000000007941 */ /* 0x000fea0003800000 */
.L_x_1038:
[----:B------:R-:W-:Y:S04]  /*13160*/  IMAD R5, R6, c[0x0][0x32c], -R33 ;  /* 0x0000cb0006057a24 */ /* 0x000fe800078e0a21 */
[----:B------:R-:W-:Y:S05]  /*13170*/  IMAD.IADD R6, R5, 0x1, -R214 ;  /* 0x0000000105067824 */ /* 0x000fea00078e0ad6 */
[----:B------:R-:W-:Y:S02]  /*13180*/  IADD3 R4, R6, c[0x0][0x32c], RZ ;  /* 0x0000cb0006047a10 */ /* 0x000fe40007ffe0ff */
[----:B------:R-:W-:Y:S02]  /*13190*/  IMNMX R191, R191, R6, !PT ;  /* 0x00000006bfbf7217 */ /* 0x000fe40007800200 */
[----:B------:R-:W-:Y:S02]  /*131a0*/  IMNMX R231, R231, R4, PT ;  /* 0x00000004e7e77217 */ /* 0x000fe40003800200 */
.L_x_1037:
[----:B--234-:R-:W-:Y:S01]  /*131b0*/  ISETP.GT.AND P2, PT, R221, -0x1, PT ;  /* 0xffffffffdd00780c */ /* 0x01cfe20003f44270 */
[----:B------:R-:W2:Y:S03]  /*131c0*/  SHFL.IDX PT, R4, R232, 0x1, 0x1c1f ;  /* 0x003c1f00e8047f89 */ /* 0x000ea600000e0000 */
[----:B------:R-:W-:Y:S04]  /*131d0*/  ISETP.GT.AND P0, PT, R191, RZ, P2 ;  /* 0x000000ffbf00720c */ /* 0x000fe80001704270 */
[----:B------:R-:W-:Y:S04]  /*131e0*/  ISETP.LT.OR P0, PT, R231, 0x1, P0 ;  /* 0x00000001e700780c */ /* 0x000fe80000701670 */
[----:B------:R-:W-:Y:S02]  /*131f0*/  FSEL R157, R157, -INF , !P0 ;  /* 0xff8000009d9d7808 */ /* 0x000fe40004000000 */
[----:B------:R-:W-:Y:S04]  /*13200*/  ISETP.GT.AND P0, PT, R191, 0x1, P2 ;  /* 0x00000001bf00780c */ /* 0x000fe80001704270 */
[----:B------:R-:W-:Y:S04]  /*13210*/  ISETP.LT.OR P0, PT, R231, 0x2, P0 ;  /* 0x00000002e700780c */ /* 0x000fe80000701670 */
[----:B------:R-:W-:Y:S02]  /*13220*/  FSEL R159, R159, -INF , !P0 ;  /* 0xff8000009f9f7808 */ /* 0x000fe40004000000 */
[----:B------:R-:W-:Y:S01]  /*13230*/  ISETP.GT.AND P0, PT, R191, 0x8, P2 ;  /* 0x00000008bf00780c */ /* 0x000fe20001704270 */
[--C-:B--2---:R-:W-:Y:S02]  /*13240*/  IMAD.IADD R35, R35, 0x1, R4.reuse ;  /* 0x0000000123237824 */ /* 0x104fe400078e0204 */
[----:B------:R-:W-:Y:S01]  /*13250*/  IMAD.IADD R34, R34, 0x1, R4 ;  /* 0x0000000122227824 */ /* 0x000fe200078e0204 */
        /* <DEDUP_REMOVED lines=55> */
.L_x_1043:
[----:B------:R-:W-:Y:S04]  /*135d0*/  MOV R4, c[0x0][0x32c] ;  /* 0x0000cb0000047a02 */ /* 0x000fe80000000f00 */
[----:B------:R-:W-:Y:S11]  /*135e0*/  ISETP.NE.AND P0, PT, R4, 0x1, PT ;  /* 0x000000010400780c */ /* 0x000ff60003f05270 */
[----:B------:R-:W-:Y:S02]  /*135f0*/  @!UPT UIADD3 URZ, URZ, URZ, URZ ;  /* 0x0000003f3f3ff290 */ /* 0x000fe4000fffe03f */
[----:B------:R-:W-:Y:S05]  /*13600*/  @P0 IMAD.HI.U32 R4, R6, c[0x0][0x330], RZ ;  /* 0x0000cc0006040a27 */ /* 0x000fea00078e00ff */
[----:B------:R-:W-:Y:S02]  /*13610*/  @P0 SHF.R.U32.HI R6, RZ, c[0x0][0x334], R4 ;  /* 0x0000cd00ff060a19 */ /* 0x000fe40000011604 */
.L_x_1044:
[----:B------:R-:W-:Y:S05]  /*13620*/  BSYNC B0 ;  /* 0x0000000000007941 */ /* 0x000fea0003800000 */
.L_x_1042:
[----:B------:R-:W-:Y:S04]  /*13630*/  IMAD R33, R6, c[0x0][0x32c], -R33 ;  /* 0x0000cb0006217a24 */ /* 0x000fe800078e0a21 */
[----:B------:R-:W-:Y:S05]  /*13640*/  IMAD.IADD R33, R33, 0x1, -R214 ;  /* 0x0000000121217824 */ /* 0x000fea00078e0ad6 */
[----:B------:R-:W-:Y:S02]  /*13650*/  IADD3 R4, R33, c[0x0][0x32c], RZ ;  /* 0x0000cb0021047a10 */ /* 0x000fe40007ffe0ff */
[----:B------:R-:W-:Y:S02]  /*13660*/  IMNMX R34, R34, R33, !PT ;  /* 0x0000002122227217 */ /* 0x000fe40007800200 */
[----:B------:R-:W-:Y:S02]  /*13670*/  IMNMX R35, R35, R4, PT ;  /* 0x0000000423237217 */ /* 0x000fe40003800200 */
.L_x_1041:
[C---:B------:R-:W-:Y:S01]  /*13680*/  ISETP.GT.AND P0, PT, R34.reuse, RZ, P2 ;  /* 0x000000ff2200720c */ /* 0x040fe20001704270 */
[----:B------:R-:W-:Y:S04]  /*13690*/  DEPBAR.LE SB0, 0x2 ;  /* 0x000080800000791a */ /* 0x000fe80000000000 */
[----:B------:R-:W-:Y:S01]  /*136a0*/  BAR.SYNC.DEFER_BLOCKING 0x0 ;  /* 0x0000000000007b1d */ /* 0x000fe20000010000 */
[----:B------:R-:W-:Y:S01]  /*136b0*/  ISETP.LT.OR P0, PT, R35, 0x1, P0 ;  /* 0x000000012300780c */ /* 0x000fe20000701670 */
[----:B------:R-:W-:Y:S01]  /*136c0*/  UIADD3 UR9, UR5, 0x1, URZ ;  /* 0x0000000105097890 */ /* 0x000fe2000fffe03f */
[----:B------:R-:W-:Y:S01]  /*136d0*/  ISETP.GT.AND P1, PT, R34, 0x38, P2 ;  /* 0x000000382200780c */ /* 0x000fe20001724270 */
        /* <DEDUP_REMOVED lines=63> */
[----:B------:R-:W-:Y:S01]  /*13ad0*/  FMNMX.FTZ R11, R176, R11, !PT ;  /* 0x0000000bb00b7209 */ /* 0x000fe20007810000 */
[----:B------:R-:W1:Y:S01]  /*13ae0*/  SHFL.BFLY PT, R9, R0, 0x2, 0x1f ;  /* 0x0c401f0000097f89 */ /* 0x000e6200000e0000 */
[----:B------:R-:W-:Y:S02]  /*13af0*/  FSEL R150, R29, -INF , !P0 ;  /* 0xff8000001d967808 */ /* 0x000fe40004000000 */
[----:B------:R-:W-:Y:S02]  /*13b00*/  ISETP.GT.AND P0, PT, R34, 0x31, P2 ;  /* 0x000000312200780c */ /* 0x000fe40001704270 */
[----:B------:R-:W-:Y:S02]  /*13b10*/  FMNMX.FTZ R11, R174, R11, !PT ;  /* 0x0000000bae0b7209 */ /* 0x000fe40007810000 */
[C---:B------:R-:W-:Y:S02]  /*13b20*/  ISETP.LT.OR P0, PT, R35.reuse, 0x32, P0 ;  /* 0x000000322300780c */ /* 0x040fe40000701670 */
        /* <DEDUP_REMOVED lines=9> */
[----:B------:R-:W-:Y:S02]  /*13bc0*/  FSEL R144, R30, -INF , !P0 ;  /* 0xff8000001e907808 */ /* 0x000fe40004000000 */
[----:B-1----:R-:W-:Y:S01]  /*13bd0*/  FMNMX.FTZ R4, R0, R9, !PT ;  /* 0x0000000900047209 */ /* 0x002fe20007810000 */
[----:B------:R-:W-:Y:S01]  /*13be0*/  LDSM.16.MT88.4 R28, [R134+UR4+0x100] ;  /* 0x00010004861c783b */ /* 0x000fe20008004200 */
[----:B------:R-:W-:Y:S02]  /*13bf0*/  FMNMX.FTZ R13, R144, R15, !PT ;  /* 0x0000000f900d7209 */ /* 0x000fe40007810000 */
[----:B------:R-:W-:Y:S05]  /*13c00*/  IADD3 R16, R134, UR4, RZ ;  /* 0x0000000486107c10 */ /* 0x000fea000fffe0ff */
[----:B------:R-:W1:Y:S08]  /*13c10*/  SHFL.BFLY PT, R0, R13, 0x2, 0x1f ;  /* 0x0c401f000d007f89 */ /* 0x000e7000000e0000 */
[----:B------:R-:W2:Y:S01]  /*13c20*/  SHFL.BFLY PT, R11, R4, 0x1, 0x1f ;  /* 0x0c201f00040b7f89 */ /* 0x000ea200000e0000 */
[----:B-1----:R-:W-:Y:S07]  /*13c30*/  FMNMX.FTZ R9, R13, R0, !PT ;  /* 0x000000000d097209 */ /* 0x002fee0007810000 */
[----:B------:R-:W-:Y:S01]  /*13c40*/  LDSM.16.MT88.4 R12, [R135+UR4+0x100] ;  /* 0x00010004870c783b */ /* 0x000fe20008004200 */
[----:B--2---:R-:W-:Y:S07]  /*13c50*/  FMNMX.FTZ R2, R4, R11, !PT ;  /* 0x0000000b04027209 */ /* 0x004fee0007810000 */
[----:B------:R-:W1:Y:S01]  /*13c60*/  SHFL.BFLY PT, R0, R9, 0x1, 0x1f ;  /* 0x0c201f0009007f89 */ /* 0x000e6200000e0000 */
[C---:B------:R-:W-:Y:S01]  /*13c70*/  FSETP.NEU.FTZ.AND P0, PT, R2.reuse, -INF , PT ;  /* 0xff8000000200780b */ /* 0x040fe20003f1d000 */
[----:B------:R-:W-:Y:S05]  /*13c80*/  FMUL.FTZ R152, R2, c[0x0][0x2d0] ;  /* 0x0000b40002987a20 */ /* 0x000fea0000410000 */
[----:B------:R-:W-:Y:S05]  /*13c90*/  FSEL R152, R152, RZ, P0 ;  /* 0x000000ff98987208 */ /* 0x000fea0000000000 */
[--C-:B------:R-:W-:Y:S01]  /*13ca0*/  FFMA.FTZ R160, R5, c[0x0][0x2d0], -R152.reuse ;  /* 0x0000b40005a07a23 */ /* 0x100fe20000010898 */
[----:B------:R-:W-:Y:S01]  /*13cb0*/  FSEL R5, R2, RZ, P0 ;  /* 0x000000ff02057208 */ /* 0x000fe20000000000 */
[--C-:B------:R-:W-:Y:S02]  /*13cc0*/  FFMA.FTZ R162, R157, c[0x0][0x2d0], -R152.reuse ;  /* 0x0000b4009da27a23 */ /* 0x100fe40000010898 */
[----:B------:R-:W-:Y:S02]  /*13cd0*/  FFMA.FTZ R159, R159, c[0x0][0x2d0], -R152 ;  /* 0x0000b4009f9f7a23 */ /* 0x000fe40000010898 */
[----:B------:R-:W-:Y:S01]  /*13ce0*/  FADD.FTZ R4, -R5, R132 ;  /* 0x0000008405047221 */ /* 0x000fe20000010100 */
[----:B------:R-:W-:Y:S01]  /*13cf0*/  MUFU.EX2 R160, R160 ;  /* 0x000000a000a07308 */ /* 0x000fe20000000800 */
[--C-:B------:R-:W-:Y:S02]  /*13d00*/  FFMA.FTZ R157, R7, c[0x0][0x2d0], -R152.reuse ;  /* 0x0000b400079d7a23 */ /* 0x100fe40000010898 */
[----:B------:R-:W-:Y:S01]  /*13d10*/  FMUL.FTZ R132, R4, c[0x0][0x2d0] ;  /* 0x0000b40004847a20 */ /* 0x000fe20000410000 */
[----:B-1----:R-:W-:Y:S01]  /*13d20*/  FMNMX.FTZ R0, R9, R0, !PT ;  /* 0x0000000009007209 */ /* 0x002fe20007810000 */
[--C-:B------:R-:W-:Y:S02]  /*13d30*/  FFMA.FTZ R168, R141, c[0x0][0x2d0], -R152.reuse ;  /* 0x0000b4008da87a23 */ /* 0x100fe40000010898 */
[--C-:B------:R-:W-:Y:S01]  /*13d40*/  FFMA.FTZ R182, R155, c[0x0][0x2d0], -R152.reuse ;  /* 0x0000b4009bb67a23 */ /* 0x100fe20000010898 */
[C---:B------:R-:W-:Y:S01]  /*13d50*/  FSETP.NEU.FTZ.AND P0, PT, R0.reuse, -INF , PT ;  /* 0xff8000000000780b */ /* 0x040fe20003f1d000 */
[C---:B------:R-:W-:Y:S01]  /*13d60*/  FMUL.FTZ R145, R0.reuse, c[0x0][0x2d0] ;  /* 0x0000b40000917a20 */ /* 0x040fe20000410000 */
[----:B------:R-:W-:Y:S01]  /*13d70*/  MUFU.EX2 R162, R162 ;  /* 0x000000a200a27308 */ /* 0x000fe20000000800 */
[--C-:B------:R-:W-:Y:S01]  /*13d80*/  FFMA.FTZ R181, R151, c[0x0][0x2d0], -R152.reuse ;  /* 0x0000b40097b57a23 */ /* 0x100fe20000010898 */
[----:B------:R-:W-:Y:S01]  /*13d90*/  FSEL R4, R0, RZ, P0 ;  /* 0x000000ff00047208 */ /* 0x000fe20000000000 */
[--C-:B------:R-:W-:Y:S01]  /*13da0*/  FFMA.FTZ R183, R149, c[0x0][0x2d0], -R152.reuse ;  /* 0x0000b40095b77a23 */ /* 0x100fe20000010898 */
[----:B------:R-:W-:Y:S01]  /*13db0*/  FSEL R145, R145, RZ, P0 ;  /* 0x000000ff91917208 */ /* 0x000fe20000000000 */
[--C-:B------:R-:W-:Y:S02]  /*13dc0*/  FFMA.FTZ R165, R165, c[0x0][0x2d0], -R152.reuse ;  /* 0x0000b400a5a57a23 */ /* 0x100fe40000010898 */
[----:B------:R-:W-:Y:S02]  /*13dd0*/  FADD.FTZ R4, -R4, R3 ;  /* 0x0000000304047221 */ /* 0x000fe40000010100 */
[--C-:B------:R-:W-:Y:S01]  /*13de0*/  FFMA.FTZ R164, R10, c[0x0][0x2d0], -R145.reuse ;  /* 0x0000b4000aa47a23 */ /* 0x100fe20000010891 */
[----:B------:R-:W1:Y:S01]  /*13df0*/  MUFU.EX2 R159, R159 ;  /* 0x0000009f009f7308 */ /* 0x000e620000000800 */
[--C-:B------:R-:W-:Y:S02]  /*13e00*/  FFMA.FTZ R163, R8, c[0x0][0x2d0], -R145.reuse ;  /* 0x0000b40008a37a23 */ /* 0x100fe40000010891 */
[--C-:B------:R-:W-:Y:S01]  /*13e10*/  FFMA.FTZ R158, R156, c[0x0][0x2d0], -R145.reuse ;  /* 0x0000b4009c9e7a23 */ /* 0x100fe20000010891 */
[----:B------:R-:W-:Y:S01]  /*13e20*/  IADD3 R156, R187, R16, RZ ;  /* 0x00000010bb9c7210 */ /* 0x000fe20007ffe0ff */
[--C-:B------:R-:W-:Y:S02]  /*13e30*/  FFMA.FTZ R161, R6, c[0x0][0x2d0], -R145.reuse ;  /* 0x0000b40006a17a23 */ /* 0x100fe40000010891 */
[----:B------:R-:W-:Y:S01]  /*13e40*/  FMUL.FTZ R3, R4, c[0x0][0x2d0] ;  /* 0x0000b40004037a20 */ /* 0x000fe20000410000 */
[----:B------:R-:W-:Y:S01]  /*13e50*/  IADD3 R4, R135, UR4, RZ ;  /* 0x0000000487047c10 */ /* 0x000fe2000fffe0ff */
[--C-:B------:R-:W-:Y:S01]  /*13e60*/  FFMA.FTZ R171, R142, c[0x0][0x2d0], -R145.reuse ;  /* 0x0000b4008eab7a23 */ /* 0x100fe20000010891 */
[----:B------:R-:W2:Y:S01]  /*13e70*/  MUFU.EX2 R157, R157 ;  /* 0x0000009d009d7308 */ /* 0x000ea20000000800 */
[--C-:B------:R-:W-:Y:S01]  /*13e80*/  FFMA.FTZ R179, R154, c[0x0][0x2d0], -R145.reuse ;  /* 0x0000b4009ab37a23 */ /* 0x100fe20000010891 */
[----:B------:R-:W-:Y:S01]  /*13e90*/  IADD3 R133, R187, R4, RZ ;  /* 0x00000004bb857210 */ /* 0x000fe20007ffe0ff */
[--C-:B------:R-:W-:Y:S02]  /*13ea0*/  FFMA.FTZ R191, R150, c[0x0][0x2d0], -R145.reuse ;  /* 0x0000b40096bf7a23 */ /* 0x100fe40000010891 */
[--C-:B------:R-:W-:Y:S02]  /*13eb0*/  FFMA.FTZ R234, R148, c[0x0][0x2d0], -R145.reuse ;  /* 0x0000b40094ea7a23 */ /* 0x100fe40000010891 */
[----:B------:R-:W3:Y:S01]  /*13ec0*/  LDSM.16.MT88.4 R20, [R133+0x100] ;  /* 0x000100008514783b */ /* 0x000ee20000004200 */
[--C-:B------:R-:W-:Y:S02]  /*13ed0*/  FFMA.FTZ R231, R146, c[0x0][0x2d0], -R145.reuse ;  /* 0x0000b40092e77a23 */ /* 0x100fe40000010891 */
[----:B------:R-:W4:Y:S01]  /*13ee0*/  MUFU.EX2 R132, R132 ;  /* 0x0000008400847308 */ /* 0x000f220000000800 */
[--C-:B------:R-:W-:Y:S02]  /*13ef0*/  FFMA.FTZ R166, R167, c[0x0][0x2d0], -R152.reuse ;  /* 0x0000b400a7a67a23 */ /* 0x100fe40000010898 */
[--C-:B------:R-:W-:Y:S01]  /*13f00*/  FFMA.FTZ R167, R143, c[0x0][0x2d0], -R152.reuse ;  /* 0x0000b4008fa77a23 */ /* 0x100fe20000010898 */
[----:B-1----:R-:W-:Y:S01]  /*13f10*/  F2FP.PACK_AB R136, R159, R162 ;  /* 0x000000a29f88723e */ /* 0x002fe200000000ff */
[----:B------:R-:W-:Y:S01]  /*13f20*/  LDSM.16.MT88.4 R148, [R135+UR4+0x3900] ;  /* 0x003900048794783b */ /* 0x000fe20008004200 */
[--C-:B------:R-:W-:Y:S02]  /*13f30*/  FFMA.FTZ R169, R172, c[0x0][0x2d0], -R145.reuse ;  /* 0x0000b400aca97a23 */ /* 0x100fe40000010891 */
[--C-:B------:R-:W-:Y:S02]  /*13f40*/  FFMA.FTZ R172, R140, c[0x0][0x2d0], -R145.reuse ;  /* 0x0000b4008cac7a23 */ /* 0x100fe40000010891 */
[----:B------:R-:W-:Y:S01]  /*13f50*/  MUFU.EX2 R164, R164 ;  /* 0x000000a400a47308 */ /* 0x000fe20000000800 */
[--C-:B------:R-:W-:Y:S02]  /*13f60*/  FFMA.FTZ R170, R170, c[0x0][0x2d0], -R145.reuse ;  /* 0x0000b400aaaa7a23 */ /* 0x100fe40000010891 */
[----:B------:R-:W-:Y:S01]  /*13f70*/  LDSM.16.MT88.4 R140, [R134+UR4+0x2900] ;  /* 0x00290004868c783b */ /* 0x000fe20008004200 */
[----:B--2---:R-:W-:Y:S01]  /*13f80*/  F2FP.PACK_AB R138, R157, R160 ;  /* 0x000000a09d8a723e */ /* 0x004fe200000000ff */
[--C-:B------:R-:W-:Y:S02]  /*13f90*/  FFMA.FTZ R173, R173, c[0x0][0x2d0], -R152.reuse ;  /* 0x0000b400adad7a23 */ /* 0x100fe40000010898 */
[--C-:B------:R-:W-:Y:S02]  /*13fa0*/  FFMA.FTZ R180, R177, c[0x0][0x2d0], -R152.reuse ;  /* 0x0000b400b1b47a23 */ /* 0x100fe40000010898 */
[--C-:B------:R-:W-:Y:S01]  /*13fb0*/  FFMA.FTZ R175, R175, c[0x0][0x2d0], -R152.reuse ;  /* 0x0000b400afaf7a23 */ /* 0x100fe20000010898 */
[----:B------:R-:W1:Y:S01]  /*13fc0*/  MUFU.EX2 R163, R163 ;  /* 0x000000a300a37308 */ /* 0x000e620000000800 */
[--C-:B------:R-:W-:Y:S02]  /*13fd0*/  FFMA.FTZ R177, R178, c[0x0][0x2d0], -R145.reuse ;  /* 0x0000b400b2b17a23 */ /* 0x100fe40000010891 */
[--C-:B------:R-:W-:Y:S02]  /*13fe0*/  FFMA.FTZ R178, R153, c[0x0][0x2d0], -R152.reuse ;  /* 0x0000b40099b27a23 */ /* 0x100fe40000010898 */
[C---:B----4-:R-:W-:Y:S02]  /*13ff0*/  FMUL.FTZ R4, R132.reuse, R128 ;  /* 0x0000008084047220 */ /* 0x050fe40000410000 */
        /* <DEDUP_REMOVED lines=12> */
[----:B------:R-:W-:Y:S02]  /*140c0*/  FFMA.FTZ R152, R147, c[0x0][0x2d0], -R152 ;  /* 0x0000b40093987a23 */ /* 0x000fe40000010898 */
        /* <DEDUP_REMOVED lines=18> */
[C---:B-1----:R-:W-:Y:S02]  /*141f0*/  FMUL.FTZ R6, R3.reuse, R130 ;  /* 0x0000008203067220 */ /* 0x042fe40000410000 */
[C---:B------:R-:W-:Y:S02]  /*14200*/  FMUL.FTZ R7, R3.reuse, R131 ;  /* 0x0000008303077220 */ /* 0x040fe40000410000 */
[----:B------:R-:W-:Y:S01]  /*14210*/  LDSM.16.MT88.4 R128, [R133+0x2900] ;  /* 0x002900008580783b */ /* 0x000fe20000004200 */
[C---:B------:R-:W-:Y:S01]  /*14220*/  FMUL.FTZ R10, R3.reuse, R126 ;  /* 0x0000007e030a7220 */ /* 0x040fe20000410000 */
[----:B------:R-:W1:Y:S01]  /*14230*/  MUFU.EX2 R166, R166 ;  /* 0x000000a600a67308 */ /* 0x000e620000000800 */
[C---:B------:R-:W-:Y:S02]  /*14240*/  FMUL.FTZ R11, R3.reuse, R127 ;  /* 0x0000007f030b7220 */ /* 0x040fe40000410000 */
[C---:B------:R-:W-:Y:S03]  /*14250*/  HMMA.16816.F32 R4, R136.reuse, R12, R4 ;  /* 0x0000000c8804723c */ /* 0x040fe60000001804 */
[----:B------:R-:W-:Y:S02]  /*14260*/  LDSM.16.MT88.4 R124, [R135+UR4+0x2900] ;  /* 0x00290004877c783b */ /* 0x000fe40008004200 */
[C---:B------:R-:W-:Y:S02]  /*14270*/  FMUL.FTZ R18, R3.reuse, R118 ;  /* 0x0000007603127220 */ /* 0x040fe40000410000 */
[C---:B------:R-:W-:Y:S01]  /*14280*/  FMUL.FTZ R12, R132.reuse, R120 ;  /* 0x00000078840c7220 */ /* 0x040fe20000410000 */
[C---:B------:R-:W-:Y:S01]  /*14290*/  HMMA.16816.F32 R8, R136.reuse, R14, R8 ;  /* 0x0000000e8808723c */ /* 0x040fe20000001808 */
[----:B------:R-:W-:Y:S02]  /*142a0*/  MUFU.EX2 R167, R167 ;  /* 0x000000a700a77308 */ /* 0x000fe40000000800 */
[----:B----4-:R-:W-:Y:S01]  /*142b0*/  LDSM.16.MT88.4 R152, [R133+0x3900] ;  /* 0x003900008598783b */ /* 0x010fe20000004200 */
        /* <DEDUP_REMOVED lines=9> */
[C---:B---3--:R-:W-:Y:S01]  /*14350*/  HMMA.16816.F32 R12, R136.reuse, R20, R12 ;  /* 0x00000014880c723c */ /* 0x048fe2000000180c */
[----:B------:R-:W2:Y:S02]  /*14360*/  LDSM.16.MT88.4 R120, [R156+0x100] ;  /* 0x000100009c78783b */ /* 0x000ea40000004200 */
        /* <DEDUP_REMOVED lines=31> */
[C---:B--2---:R-:W-:Y:S03]  /*14560*/  HMMA.16816.F32 R28, R136.reuse, R120, R28 ;  /* 0x00000078881c723c */ /* 0x044fe6000000181c */
[C---:B------:R-:W-:Y:S01]  /*14570*/  FMUL.FTZ R58, R3.reuse, R58 ;  /* 0x0000003a033a7220 */ /* 0x040fe20000410000 */
[----:B------:R-:W2:Y:S01]  /*14580*/  MUFU.EX2 R180, R180 ;  /* 0x000000b400b47308 */ /* 0x000ea20000000800 */
        /* <DEDUP_REMOVED lines=16> */
[C---:B-1----:R-:W-:Y:S03]  /*14690*/  HMMA.16816.F32 R44, R136.reuse, R104, R44 ;  /* 0x00000068882c723c */ /* 0x042fe6000000182c */
[----:B------:R-:W-:Y:S01]  /*146a0*/  MUFU.EX2 R177, R177 ;  /* 0x000000b100b17308 */ /* 0x000fe20000000800 */
[C---:B------:R-:W-:Y:S02]  /*146b0*/  FMUL.FTZ R70, R3.reuse, R70 ;  /* 0x0000004603467220 */ /* 0x040fe40000410000 */
[C---:B------:R-:W-:Y:S02]  /*146c0*/  FMUL.FTZ R71, R3.reuse, R71 ;  /* 0x0000004703477220 */ /* 0x040fe40000410000 */
[C---:B------:R-:W-:Y:S01]  /*146d0*/  FMUL.FTZ R72, R132.reuse, R72 ;  /* 0x0000004884487220 */ /* 0x040fe20000410000 */
[C---:B------:R-:W-:Y:S01]  /*146e0*/  HMMA.16816.F32 R48, R136.reuse, R106, R48 ;  /* 0x0000006a8830723c */ /* 0x040fe20000001830 */
[----:B------:R-:W1:Y:S03]  /*146f0*/  LDSM.16.MT88.4 R104, [R135+UR4+0x4100] ;  /* 0x004100048768783b */ /* 0x000e660008004200 */
[----:B------:R-:W-:Y:S01]  /*14700*/  MUFU.EX2 R179, R179 ;  /* 0x000000b300b37308 */ /* 0x000fe20000000800 */
[C---:B------:R-:W-:Y:S02]  /*14710*/  FMUL.FTZ R73, R132.reuse, R73 ;  /* 0x0000004984497220 */ /* 0x040fe40000410000 */
[C---:B------:R-:W-:Y:S01]  /*14720*/  FMUL.FTZ R74, R3.reuse, R74 ;  /* 0x0000004a034a7220 */ /* 0x040fe20000410000 */
[C---:B------:R-:W-:Y:S04]  /*14730*/  HMMA.16816.F32 R52, R136.reuse, R100, R52 ;  /* 0x000000648834723c */ /* 0x040fe80000001834 */
[C---:B------:R-:W-:Y:S02]  /*14740*/  FMUL.FTZ R75, R3.reuse, R75 ;  /* 0x0000004b034b7220 */ /* 0x040fe40000410000 */
[----:B------:R-:W-:Y:S01]  /*14750*/  MUFU.EX2 R178, R178 ;  /* 0x000000b200b27308 */ /* 0x000fe20000000800 */
[C---:B------:R-:W-:Y:S01]  /*14760*/  FMUL.FTZ R76, R132.reuse, R76 ;  /* 0x0000004c844c7220 */ /* 0x040fe20000410000 */
[C---:B------:R-:W-:Y:S01]  /*14770*/  HMMA.16816.F32 R56, R136.reuse, R102, R56 ;  /* 0x000000668838723c */ /* 0x040fe20000001838 */
[----:B------:R-:W2:Y:S03]  /*14780*/  LDSM.16.MT88.4 R100, [R133+0x4100] ;  /* 0x004100008564783b */ /* 0x000ea60000004200 */
        /* <DEDUP_REMOVED lines=22> */
[C---:B--2---:R-:W-:Y:S04]  /*148f0*/  HMMA.16816.F32 R76, R136.reuse, R100, R76 ;  /* 0x00000064884c723c */ /* 0x044fe8000000184c */
[----:B------:R-:W-:Y:S02]  /*14900*/  FMUL.FTZ R89, R132, R89 ;  /* 0x0000005984597220 */ /* 0x000fe40000410000 */
[C---:B------:R-:W-:Y:S01]  /*14910*/  FMUL.FTZ R90, R3.reuse, R90 ;  /* 0x0000005a035a7220 */ /* 0x040fe20000410000 */
[----:B------:R-:W-:Y:S01]  /*14920*/  F2FP.PACK_AB R100, R166, R165 ;  /* 0x000000a5a664723e */ /* 0x000fe200000000ff */
[C---:B------:R-:W-:Y:S01]  /*14930*/  HMMA.16816.F32 R80, R136.reuse, R102, R80 ;  /* 0x000000668850723c */ /* 0x040fe20000001850 */
[----:B------:R-:W-:Y:S03]  /*14940*/  MUFU.EX2 R231, R231 ;  /* 0x000000e700e77308 */ /* 0x000fe60000000800 */
[C---:B------:R-:W-:Y:S01]  /*14950*/  FMUL.FTZ R91, R3.reuse, R91 ;  /* 0x0000005b035b7220 */ /* 0x040fe20000410000 */
[----:B---3--:R-:W-:Y:S01]  /*14960*/  F2FP.PACK_AB R101, R170, R169 ;  /* 0x000000a9aa65723e */ /* 0x008fe200000000ff */
[----:B------:R-:W-:Y:S01]  /*14970*/  FMUL.FTZ R92, R132, R92 ;  /* 0x0000005c845c7220 */ /* 0x000fe20000410000 */
[----:B------:R-:W-:Y:S01]  /*14980*/  F2FP.PACK_AB R102, R168, R167 ;  /* 0x000000a7a866723e */ /* 0x000fe200000000ff */
[C---:B----4-:R-:W-:Y:S04]  /*14990*/  HMMA.16816.F32 R84, R136.reuse, R108, R84 ;  /* 0x0000006c8854723c */ /* 0x050fe80000001854 */
[----:B------:R-:W-:Y:S01]  /*149a0*/  FMUL.FTZ R93, R132, R93 ;  /* 0x0000005d845d7220 */ /* 0x000fe20000410000 */
[----:B-----5:R-:W-:Y:S01]  /*149b0*/  F2FP.PACK_AB R103, R172, R171 ;  /* 0x000000abac67723e */ /* 0x020fe200000000ff */
[C---:B------:R-:W-:Y:S02]  /*149c0*/  FMUL.FTZ R94, R3.reuse, R94 ;  /* 0x0000005e035e7220 */ /* 0x040fe40000410000 */
[C---:B------:R-:W-:Y:S01]  /*149d0*/  HMMA.16816.F32 R88, R136.reuse, R110, R88 ;  /* 0x0000006e8858723c */ /* 0x040fe20000001858 */
[----:B------:R-:W2:Y:S03]  /*149e0*/  LDSM.16.MT88.4 R108, [R156+0x900] ;  /* 0x000900009c6c783b */ /* 0x000ea60000004200 */
[C---:B------:R-:W-:Y:S02]  /*149f0*/  FMUL.FTZ R95, R3.reuse, R95 ;  /* 0x0000005f035f7220 */ /* 0x040fe40000410000 */
[C---:B------:R-:W-:Y:S02]  /*14a00*/  FMUL.FTZ R96, R132.reuse, R96 ;  /* 0x0000006084607220 */ /* 0x040fe40000410000 */
[----:B------:R-:W-:Y:S03]  /*14a10*/  FMUL.FTZ R97, R132, R97 ;  /* 0x0000006184617220 */ /* 0x000fe60000410000 */
[C---:B-1----:R-:W-:Y:S03]  /*14a20*/  HMMA.16816.F32 R92, R136.reuse, R104, R92 ;  /* 0x00000068885c723c */ /* 0x042fe6000000185c */
[C---:B------:R-:W-:Y:S02]  /*14a30*/  FMUL.FTZ R98, R3.reuse, R98 ;  /* 0x0000006203627220 */ /* 0x040fe40000410000 */
[C---:B------:R-:W-:Y:S02]  /*14a40*/  FMUL.FTZ R99, R3.reuse, R99 ;  /* 0x0000006303637220 */ /* 0x040fe40000410000 */
[--C-:B------:R-:W-:Y:S02]  /*14a50*/  FFMA.FTZ R176, R176, c[0x0][0x2d0], -R145.reuse ;  /* 0x0000b400b0b07a23 */ /* 0x100fe40000010891 */
[--C-:B------:R-:W-:Y:S03]  /*14a60*/  FFMA.FTZ R174, R174, c[0x0][0x2d0], -R145.reuse ;  /* 0x0000b400aeae7a23 */ /* 0x100fe60000010891 */
[----:B------:R-:W-:Y:S01]  /*14a70*/  HMMA.16816.F32 R96, R136, R106, R96 ;  /* 0x0000006a8860723c */ /* 0x000fe20000001860 */
[----:B------:R-:W1:Y:S01]  /*14a80*/  LDSM.16.MT88.4 R104, [R156+0x2900] ;  /* 0x002900009c68783b */ /* 0x000e620000004200 */
[----:B------:R-:W3:Y:S01]  /*14a90*/  MUFU.EX2 R176, R176 ;  /* 0x000000b000b07308 */ /* 0x000ee20000000800 */
[----:B------:R-:W-:Y:S02]  /*14aa0*/  FFMA.FTZ R145, R144, c[0x0][0x2d0], -R145 ;  /* 0x0000b40090917a23 */ /* 0x000fe40000010891 */
[----:B------:R-:W-:Y:S02]  /*14ab0*/  FFMA.FTZ R164, R3, R216, R164 ;  /* 0x000000d803a47223 */ /* 0x000fe400000100a4 */
[----:B------:R-:W-:Y:S01]  /*14ac0*/  FFMA.FTZ R162, R132, R217, R162 ;  /* 0x000000d984a27223 */ /* 0x000fe200000100a2 */
[C---:B------:R-:W-:Y:S01]  /*14ad0*/  HMMA.16816.F32 R4, R100.reuse, R112, R4 ;  /* 0x000000706404723c */ /* 0x040fe20000001804 */
[----:B------:R-:W-:Y:S03]  /*14ae0*/  LDSM.16.MT88.4 R136, [R134+UR4+0x3100] ;  /* 0x003100048688783b */ /* 0x000fe60008004200 */
[----:B------:R4:W-:Y:S01]  /*14af0*/  MUFU.EX2 R236, R145 ;  /* 0x0000009100ec7308 */ /* 0x0009e20000000800 */
[----:B------:R-:W-:Y:S01]  /*14b00*/  MOV R132, R2 ;  /* 0x0000000200847202 */ /* 0x000fe20000000f00 */
[----:B------:R-:W-:Y:S02]  /*14b10*/  FADD.FTZ R159, R159, R162 ;  /* 0x000000a29f9f7221 */ /* 0x000fe40000010000 */
[C---:B------:R-:W-:Y:S01]  /*14b20*/  HMMA.16816.F32 R8, R100.reuse, R114, R8 ;  /* 0x000000726408723c */ /* 0x040fe20000001808 */
[----:B------:R-:W-:Y:S03]  /*14b30*/  LDSM.16.MT88.4 R112, [R133+0x4900] ;  /* 0x004900008570783b */ /* 0x000fe60000004200 */
[----:B------:R-:W-:Y:S02]  /*14b40*/  FADD.FTZ R163, R163, R164 ;  /* 0x000000a4a3a37221 */ /* 0x000fe40000010000 */
[----:B------:R-:W5:Y:S01]  /*14b50*/  MUFU.EX2 R174, R174 ;  /* 0x000000ae00ae7308 */ /* 0x000f620000000800 */
[----:B------:R-:W-:Y:S01]  /*14b60*/  FADD.FTZ R160, R160, R159 ;  /* 0x0000009fa0a07221 */ /* 0x000fe20000010000 */
[C---:B------:R-:W-:Y:S04]  /*14b70*/  HMMA.16816.F32 R12, R100.reuse, R116, R12 ;  /* 0x00000074640c723c */ /* 0x040fe8000000180c */
[----:B------:R-:W-:Y:S02]  /*14b80*/  FADD.FTZ R158, R158, R163 ;  /* 0x000000a39e9e7221 */ /* 0x000fe40000010000 */
[----:B------:R-:W-:Y:S02]  /*14b90*/  FADD.FTZ R160, R157, R160 ;  /* 0x000000a09da07221 */ /* 0x000fe40000010000 */
[C---:B------:R-:W-:Y:S01]  /*14ba0*/  HMMA.16816.F32 R16, R100.reuse, R118, R16 ;  /* 0x000000766410723c */ /* 0x040fe20000001810 */
[----:B------:R-:W-:Y:S03]  /*14bb0*/  LDSM.16.MT88.4 R116, [R134+UR4+0x4900] ;  /* 0x004900048674783b */ /* 0x000fe60008004200 */
[----:B------:R-:W-:Y:S02]  /*14bc0*/  FADD.FTZ R158, R161, R158 ;  /* 0x0000009ea19e7221 */ /* 0x000fe40000010000 */
[----:B------:R-:W-:Y:S02]  /*14bd0*/  FADD.FTZ R165, R165, R160 ;  /* 0x000000a0a5a57221 */ /* 0x000fe40000010000 */
[C---:B------:R-:W-:Y:S01]  /*14be0*/  HMMA.16816.F32 R20, R100.reuse, R120, R20 ;  /* 0x000000786414723c */ /* 0x040fe20000001814 */
[----:B----4-:R-:W-:Y:S03]  /*14bf0*/  LDSM.16.MT88.4 R144, [R156+0x1900] ;  /* 0x001900009c90783b */ /* 0x010fe60000004200 */
[----:B------:R-:W-:Y:S02]  /*14c00*/  FADD.FTZ R169, R169, R158 ;  /* 0x0000009ea9a97221 */ /* 0x000fe40000010000 */
[----:B------:R-:W-:Y:S02]  /*14c10*/  FADD.FTZ R166, R166, R165 ;  /* 0x000000a5a6a67221 */ /* 0x000fe40000010000 */
[C---:B------:R-:W-:Y:S01]  /*14c20*/  HMMA.16816.F32 R24, R100.reuse, R122, R24 ;  /* 0x0000007a6418723c */ /* 0x040fe20000001818 */
[----:B------:R-:W-:Y:S03]  /*14c30*/  LDSM.16.MT88.4 R120, [R134+UR4+0x1100] ;  /* 0x001100048678783b */ /* 0x000fe60008004200 */
[----:B------:R-:W-:Y:S02]  /*14c40*/  FADD.FTZ R170, R170, R169 ;  /* 0x000000a9aaaa7221 */ /* 0x000fe40000010000 */
[----:B------:R-:W-:Y:S02]  /*14c50*/  FADD.FTZ R167, R167, R166 ;  /* 0x000000a6a7a77221 */ /* 0x000fe40000010000 */
[C---:B--2---:R-:W-:Y:S04]  /*14c60*/  HMMA.16816.F32 R28, R100.reuse, R108, R28 ;  /* 0x0000006c641c723c */ /* 0x044fe8000000181c */
[----:B------:R-:W-:Y:S02]  /*14c70*/  FADD.FTZ R171, R171, R170 ;  /* 0x000000aaabab7221 */ /* 0x000fe40000010000 */
[----:B------:R-:W-:Y:S02]  /*14c80*/  FADD.FTZ R168, R168, R167 ;  /* 0x000000a7a8a87221 */ /* 0x000fe40000010000 */
[C---:B------:R-:W-:Y:S01]  /*14c90*/  HMMA.16816.F32 R32, R100.reuse, R110, R32 ;  /* 0x0000006e6420723c */ /* 0x040fe20000001820 */
[----:B------:R-:W2:Y:S03]  /*14ca0*/  LDSM.16.MT88.4 R108, [R135+UR4+0x4900] ;  /* 0x00490004876c783b */ /* 0x000ea60008004200 */
[----:B------:R-:W-:Y:S04]  /*14cb0*/  FADD.FTZ R172, R172, R171 ;  /* 0x000000abacac7221 */ /* 0x000fe80000010000 */
        /* <DEDUP_REMOVED lines=27> */
[----:B---3--:R-:W-:Y:S01]  /*14e70*/  F2FP.PACK_AB R101, R176, R177 ;  /* 0x000000b1b065723e */ /* 0x008fe200000000ff */
[----:B------:R-:W-:Y:S01]  /*14e80*/  FADD.FTZ R177, R177, R172 ;  /* 0x000000acb1b17221 */ /* 0x000fe20000010000 */
[----:B-----5:R-:W-:Y:S01]  /*14e90*/  F2FP.PACK_AB R103, R179, R174 ;  /* 0x000000aeb367723e */ /* 0x020fe200000000ff */
        /* <DEDUP_REMOVED lines=58> */
[----:B------:R-:W-:Y:S03]  /*15240*/  @P0 SHF.R.S32.HI R16, RZ, 0x1f, R13 ;  /* 0x0000001fff100819 */ /* 0x000fe6000001140d */
[C---:B------:R-:W-:Y:S01]  /*15250*/  @P0 IMAD.WIDE.U32 R24, R13.reuse, c[0x0][0x1e0], RZ ;  /* 0x000078000d180a25 */ /* 0x040fe200078e00ff */
[C---:B------:R-:W-:Y:S04]  /*15260*/  HMMA.16816.F32 R104, R136.reuse, R144, R28 ;  /* 0x000000908868723c */ /* 0x040fe8000000181c */
[----:B------:R-:W-:Y:S04]  /*15270*/  @P0 IMAD R16, R16, c[0x0][0x1e0], RZ ;  /* 0x0000780010100a24 */ /* 0x000fe800078e02ff */
[C---:B------:R-:W-:Y:S04]  /*15280*/  HMMA.16816.F32 R100, R136.reuse, R146, R32 ;  /* 0x000000928864723c */ /* 0x040fe80000001820 */
[----:B------:R-:W-:Y:S02]  /*15290*/  @P0 IMAD R16, R13, c[0x0][0x1e4], R16 ;  /* 0x000079000d100a24 */ /* 0x000fe400078e0210 */
[----:B------:R-:W2:Y:S02]  /*152a0*/  LDSM.16.MT88.4 R12, [R135+UR4+0x5900] ;  /* 0x00590004870c783b */ /* 0x000ea40008004200 */
        /* <DEDUP_REMOVED lines=8> */
[C---:B-1----:R-:W-:Y:S07]  /*15330*/  HMMA.16816.F32 R52, R136.reuse, R4, R52 ;  /* 0x000000048834723c */ /* 0x042fee0000001834 */
[----:B------:R-:W-:Y:S01]  /*15340*/  @P0 IADD3.X R5, R24, R213, RZ, P1, !PT ;  /* 0x000000d518050210 */ /* 0x000fe20000ffe4ff */
[C---:B------:R-:W-:Y:S04]  /*15350*/  HMMA.16816.F32 R56, R136.reuse, R6, R56 ;  /* 0x000000068838723c */ /* 0x040fe80000001838 */
[C---:B------:R-:W-:Y:S04]  /*15360*/  @P0 LEA R20, P1, R16.reuse, c[0x0][0x1c8], 0x1 ;  /* 0x0000720010140a11 */ /* 0x040fe800078208ff */
[C---:B---3--:R-:W-:Y:S04]  /*15370*/  HMMA.16816.F32 R60, R136.reuse, R8, R60 ;  /* 0x00000008883c723c */ /* 0x048fe8000000183c */
[----:B------:R-:W-:Y:S02]  /*15380*/  @P0 LEA.HI.X R21, R16, c[0x0][0x1cc], R5, 0x1, P1 ;  /* 0x0000730010150a11 */ /* 0x000fe400008f0c05 */
[----:B------:R-:W1:Y:S01]  /*15390*/  LDSM.16.MT88.4 R16, [R133+0x5900] ;  /* 0x005900008510783b */ /* 0x000e620000004200 */
[C---:B------:R-:W-:Y:S01]  /*153a0*/  @P0 IADD3 R4, P1, R25.reuse, R222, RZ ;  /* 0x000000de19040210 */ /* 0x040fe20007f3e0ff */
[C---:B------:R-:W-:Y:S04]  /*153b0*/  HMMA.16816.F32 R64, R136.reuse, R10, R64 ;  /* 0x0000000a8840723c */ /* 0x040fe80000001840 */
[----:B------:R-:W-:Y:S02]  /*153c0*/  @P0 IADD3.X R5, R24, R227, RZ, P1, !PT ;  /* 0x000000e318050210 */ /* 0x000fe40000ffe4ff */
        /* <DEDUP_REMOVED lines=14> */
[C---:B------:R-:W-:Y:S02]  /*154b0*/  @P0 LEA R28, P1, R8.reuse, c[0x0][0x1c8], 0x1 ;  /* 0x00007200081c0a11 */ /* 0x040fe400078208ff */
[----:B------:R-:W-:Y:S01]  /*154c0*/  @P0 IMAD R16, R215, 0x3000, R204 ;  /* 0x00003000d7100824 */ /* 0x000fe200078e02cc */
[C---:B------:R-:W-:Y:S04]  /*154d0*/  HMMA.16816.F32 R80, R136.reuse, R18, R80 ;  /* 0x000000128850723c */ /* 0x040fe80000001850 */
[----:B------:R-:W-:Y:S02]  /*154e0*/  @P0 LEA.HI.X R29, R8, c[0x0][0x1cc], R9, 0x1, P1 ;  /* 0x00007300081d0a11 */ /* 0x000fe400008f0c09 */
[----:B------:R-:W1:Y:S01]  /*154f0*/  LDSM.16.MT88.4 R8, [R156+0x5900] ;  /* 0x005900009c08783b */ /* 0x000e620000004200 */
[----:B------:R-:W-:Y:S05]  /*15500*/  @P0 IADD3 R3, P1, R25, R222, RZ ;  /* 0x000000de19030210 */ /* 0x000fea0007f3e0ff */
        /* <DEDUP_REMOVED lines=26> */
.L_x_1036:
[----:B------:R-:W-:Y:S01]  /*156b0*/  IMAD.MOV.U32 R3, RZ, RZ, c[0x0][0x2c4] ;  /* 0x0000b100ff037624 */ /* 0x000fe200078e00ff */
[----:B------:R-:W-:-:S02]  /*156c0*/  LEA R6, R219, 0x7f, 0x7 ;  /* 0x0000007fdb067811 */ /* 0x000fc400078e38ff */
[----:B------:R-:W-:Y:S02]  /*156d0*/  ISETP.GE.AND P0, PT, R194, 0x1, PT ;  /* 0x00000001c200780c */ /* 0x000fe40003f06270 */
[----:B------:R-:W-:Y:S02]  /*156e0*/  ISETP.NE.AND P3, PT, R3, 0x1, PT ;  /* 0x000000010300780c */ /* 0x000fe40003f65270 */
[----:B------:R-:W-:-:S11]  /*156f0*/  IADD3 R3, R193, 0x1, -R196 ;  /* 0x00000001c1037810 */ /* 0x000fd60007ffe8c4 */
        /* <DEDUP_REMOVED lines=14> */
.L_x_1047:
[----:B------:R-:W-:-:S04]  /*157e0*/  MOV R3, c[0x0][0x32c] ;  /* 0x0000cb0000037a02 */ /* 0x000fc80000000f00 */
[----:B------:R-:W-:-:S13]  /*157f0*/  ISETP.NE.AND P0, PT, R3, 0x1, PT ;  /* 0x000000010300780c */ /* 0x000fda0003f05270 */
[----:B------:R-:W-:-:S05]  /*15800*/  @P0 IMAD.HI.U32 R3, R5, c[0x0][0x330], RZ ;  /* 0x0000cc0005030a27 */ /* 0x000fca00078e00ff */
[----:B------:R-:W-:-:S05]  /*15810*/  @P0 SHF.R.U32.HI R5, RZ, c[0x0][0x334], R3 ;  /* 0x0000cd00ff050a19 */ /* 0x000fca0000011603 */
.L_x_1048:
[----:B------:R-:W-:-:S05]  /*15820*/  IMAD R5, R5, c[0x0][0x32c], RZ ;  /* 0x0000cb0005057a24 */ /* 0x000fca00078e02ff */
[----:B------:R-:W-:-:S04]  /*15830*/  IMNMX R4, R4, R5, !PT ;  /* 0x0000000504047217 */ /* 0x000fc80007800200 */
.L_x_1046:
[----:B------:R-:W-:-:S04]  /*15840*/  IADD3 R4, R4, 0x3f, RZ ;  /* 0x0000003f04047810 */ /* 0x000fc80007ffe0ff */
[----:B------:R-:W-:-:S04]  /*15850*/  SHF.R.S32.HI R3, RZ, 0x1f, R4 ;  /* 0x0000001fff037819 */ /* 0x000fc80000011404 */
[----:B------:R-:W-:-:S04]  /*15860*/  LEA.HI R3, R3, R4, RZ, 0x6 ;  /* 0x0000000403037211 */ /* 0x000fc800078f30ff */
[----:B------:R-:W-:-:S04]  /*15870*/  SHF.R.S32.HI R3, RZ, 0x6, R3 ;  /* 0x00000006ff037819 */ /* 0x000fc80000011403 */
[----:B------:R-:W-:-:S04]  /*15880*/  IMNMX R228, R198, R3, !PT ;  /* 0x00000003c6e47217 */ /* 0x000fc80007800200 */
[----:B------:R-:W-:-:S13]  /*15890*/  ISETP.GE.AND P0, PT, R221, R228, PT ;  /* 0x000000e4dd00720c */ /* 0x000fda0003f06270 */
[----:B------:R-:W-:Y:S05]  /*158a0*/  @!P0 BRA `(.L_x_1049) ;  /* 0x00002f9000008947 */ /* 0x000fea0003800000 */
[----:B------:R-:W1:Y:S01]  /*158b0*/  S2R R4, SR_TID.X ;  /* 0x0000000000047919 */ /* 0x000e620000002100 */
[C---:B------:R-:W-:Y:S01]  /*158c0*/  IADD3 RZ, P0, R206.reuse, 0x40, RZ ;  /* 0x00000040ceff7810 */ /* 0x040fe20007f1e0ff */
[----:B------:R-:W-:Y:S01]  /*158d0*/  IMAD.MOV.U32 R189, RZ, RZ, 0x20 ;  /* 0x00000020ffbd7424 */ /* 0x000fe200078e00ff */
[C---:B------:R-:W-:Y:S01]  /*158e0*/  IADD3 RZ, P1, R206.reuse, 0x80, RZ ;  /* 0x00000080ceff7810 */ /* 0x040fe20007f3e0ff */
[----:B------:R-:W-:Y:S01]  /*158f0*/  IMAD.MOV.U32 R133, RZ, RZ, R2 ;  /* 0x000000ffff857224 */ /* 0x000fe200078e0002 */
[----:B------:R-:W-:Y:S01]  /*15900*/  IADD3 R222, R206, 0x80, RZ ;  /* 0x00000080cede7810 */ /* 0x000fe20007ffe0ff */
[--C-:B------:R-:W-:Y:S01]  /*15910*/  IMAD.X R226, RZ, RZ, R211.reuse, P0 ;  /* 0x000000ffffe27224 */ /* 0x100fe200000e06d3 */
[----:B------:R-:W-:Y:S01]  /*15920*/  IADD3 RZ, P0, R208, 0x40, RZ ;  /* 0x00000040d0ff7810 */ /* 0x000fe20007f1e0ff */
[----:B------:R-:W-:Y:S01]  /*15930*/  IMAD.X R225, RZ, RZ, R211, P1 ;  /* 0x000000ffffe17224 */ /* 0x000fe200008e06d3 */
[----:B------:R-:W-:Y:S02]  /*15940*/  IADD3 R220, R206, 0x40, RZ ;  /* 0x00000040cedc7810 */ /* 0x000fe40007ffe0ff */
[C---:B------:R-:W-:Y:S01]  /*15950*/  IADD3 R219, R208.reuse, 0x40, RZ ;  /* 0x00000040d0db7810 */ /* 0x040fe20007ffe0ff */
[----:B------:R-:W-:Y:S01]  /*15960*/  IMAD.X R224, RZ, RZ, R213, P0 ;  /* 0x000000ffffe07224 */ /* 0x000fe200000e06d5 */
[----:B------:R-:W-:-:S02]  /*15970*/  IADD3 RZ, P0, R208, 0x80, RZ ;  /* 0x00000080d0ff7810 */ /* 0x000fc40007f1e0ff */
[----:B------:R-:W-:-:S03]  /*15980*/  IADD3 R218, R208, 0x80, RZ ;  /* 0x00000080d0da7810 */ /* 0x000fc60007ffe0ff */
[----:B------:R-:W-:Y:S01]  /*15990*/  IMAD.X R223, RZ, RZ, R213, P0 ;  /* 0x000000ffffdf7224 */ /* 0x000fe200000e06d5 */
[----:B-1----:R-:W-:-:S04]  /*159a0*/  SHF.R.S32.HI R3, RZ, 0x1f, R4 ;  /* 0x0000001fff037819 */ /* 0x002fc80000011404 */
[----:B------:R-:W-:-:S04]  /*159b0*/  LEA.HI R3, R3, R4, RZ, 0x3 ;  /* 0x0000000403037211 */ /* 0x000fc800078f18ff */
[----:B------:R-:W-:-:S05]  /*159c0*/  LOP3.LUT R3, R3, 0xfffffff8, RZ, 0xc0, !PT ;  /* 0xfffffff803037812 */ /* 0x000fca00078ec0ff */
[----:B------:R-:W-:-:S05]  /*159d0*/  IMAD.IADD R3, R4, 0x1, -R3 ;  /* 0x0000000104037824 */ /* 0x000fca00078e0a03 */
[----:B------:R-:W-:Y:S01]  /*159e0*/  LOP3.LUT P1, RZ, R3, 0x2, RZ, 0xc0, !PT ;  /* 0x0000000203ff7812 */ /* 0x000fe2000782c0ff */
[----:B------:R-:W-:-:S03]  /*159f0*/  IMAD.MOV.U32 R3, RZ, RZ, R0 ;  /* 0x000000ffff037224 */ /* 0x000fc600078e0000 */
[----:B------:R-:W-:Y:S02]  /*15a00*/  SEL R189, R189, 0xffffffe0, !P1 ;  /* 0xffffffe0bdbd7807 */ /* 0x000fe40004800000 */
.L_x_1050:
        /* <DEDUP_REMOVED lines=11> */
[----:B------:R-:W-:Y:S01]  /*15ac0*/  @!P0 IMAD R171, R215, 0x6000, R203 ;  /* 0x00006000d7ab8824 */ /* 0x000fe200078e02cb */
[----:B------:R-:W-:Y:S03]  /*15ad0*/  IADD3 R2, R192, R191, RZ ;  /* 0x000000bfc0027210 */ /* 0x000fe60007ffe0ff */
[----:B------:R-:W-:Y:S04]  /*15ae0*/  @!P0 IMAD R29, R29, c[0x0][0x208], RZ ;  /* 0x000082001d1d8a24 */ /* 0x000fe800078e02ff */
[C---:B------:R-:W-:Y:S01]  /*15af0*/  @!P0 IMAD R29, R4.reuse, c[0x0][0x20c], R29 ;  /* 0x00008300041d8a24 */ /* 0x040fe200078e021d */
[----:B------:R-:W-:Y:S01]  /*15b00*/  LDSM.16.M88.4 R32, [R190] ;  /* 0x00000000be20783b */ /* 0x000fe20000000200 */
[----:B------:R-:W-:Y:S05]  /*15b10*/  @!P0 IMAD.WIDE.U32 R4, R4, c[0x0][0x208], RZ ;  /* 0x0000820004048a25 */ /* 0x000fea00078e00ff */
[----:B------:R-:W-:Y:S02]  /*15b20*/  @!P0 IADD3 R29, R5, R29, RZ ;  /* 0x0000001d051d8210 */ /* 0x000fe40007ffe0ff */
[----:B------:R-:W1:Y:S01]  /*15b30*/  LDSM.16.M88.4 R8, [R188+UR4+0xc100] ;  /* 0x00c10004bc08783b */ /* 0x000e620008000200 */
[C---:B------:R-:W-:Y:S02]  /*15b40*/  @!P0 SHF.L.U32 R157, R4.reuse, 0x6, RZ ;  /* 0x00000006049d8819 */ /* 0x040fe400000006ff */
[----:B------:R-:W-:Y:S02]  /*15b50*/  @!P0 SHF.L.U64.HI R29, R4, 0x6, R29 ;  /* 0x00000006041d8819 */ /* 0x000fe4000001021d */
[----:B------:R-:W-:Y:S03]  /*15b60*/  @!P0 IADD3 R5, P1, R157, R206, RZ ;  /* 0x000000ce9d058210 */ /* 0x000fe60007f3e0ff */
[----:B------:R-:W2:Y:S01]  /*15b70*/  LDSM.16.M88.4 R16, [R188+UR4+0xc900] ;  /* 0x00c90004bc10783b */ /* 0x000ea20008000200 */
[----:B------:R-:W-:Y:S02]  /*15b80*/  @!P0 IADD3.X R0, R29, R211, RZ, P1, !PT ;  /* 0x000000d31d008210 */ /* 0x000fe40000ffe4ff */
[C---:B------:R-:W-:Y:S04]  /*15b90*/  @!P0 LEA R168, P1, R5.reuse, c[0x0][0x1f8], 0x1 ;  /* 0x00007e0005a88a11 */ /* 0x040fe800078208ff */
[----:B------:R-:W-:Y:S01]  /*15ba0*/  @!P0 LEA.HI.X R169, R5, c[0x0][0x1fc], R0, 0x1, P1 ;  /* 0x00007f0005a98a11 */ /* 0x000fe200008f0c00 */
[----:B------:R-:W3:Y:S01]  /*15bb0*/  LDSM.16.M88.4 R24, [R188+UR4+0xd100] ;  /* 0x00d10004bc18783b */ /* 0x000ee20008000200 */
[----:B------:R-:W-:Y:S04]  /*15bc0*/  @!P0 IADD3 R5, P1, R157, R220, RZ ;  /* 0x000000dc9d058210 */ /* 0x000fe80007f3e0ff */
[----:B------:R-:W-:Y:S02]  /*15bd0*/  @!P0 IADD3.X R0, R29, R226, RZ, P1, !PT ;  /* 0x000000e21d008210 */ /* 0x000fe40000ffe4ff */
[C---:B------:R-:W-:Y:S01]  /*15be0*/  @!P0 LEA R164, P1, R5.reuse, c[0x0][0x1f8], 0x1 ;  /* 0x00007e0005a48a11 */ /* 0x040fe200078208ff */
[----:B------:R-:W4:Y:S03]  /*15bf0*/  LDSM.16.M88.4 R136, [R188+UR4+0xd900] ;  /* 0x00d90004bc88783b */ /* 0x000f260008000200 */
[----:B------:R-:W-:Y:S02]  /*15c00*/  @!P0 LEA.HI.X R165, R5, c[0x0][0x1fc], R0, 0x1, P1 ;  /* 0x00007f0005a58a11 */ /* 0x000fe400008f0c00 */
[----:B------:R-:W-:Y:S03]  /*15c10*/  @!P0 IADD3 R0, P1, R157, R222, RZ ;  /* 0x000000de9d008210 */ /* 0x000fe60007f3e0ff */
[----:B------:R-:W-:Y:S01]  /*15c20*/  LDSM.16.M88.4 R140, [R186] ;  /* 0x00000000ba8c783b */ /* 0x000fe20000000200 */
[----:B------:R-:W-:Y:S02]  /*15c30*/  @!P0 IADD3.X R13, R29, R225, RZ, P1, !PT ;  /* 0x000000e11d0d8210 */ /* 0x000fe40000ffe4ff */
[C---:B------:R-:W-:Y:S04]  /*15c40*/  @!P0 LEA R166, P1, R0.reuse, c[0x0][0x1f8], 0x1 ;  /* 0x00007e0000a68a11 */ /* 0x040fe800078208ff */
[----:B------:R-:W-:Y:S01]  /*15c50*/  @!P0 LEA.HI.X R167, R0, c[0x0][0x1fc], R13, 0x1, P1 ;  /* 0x00007f0000a78a11 */ /* 0x000fe200008f0c0d */
[C---:B-1----:R-:W-:Y:S01]  /*15c60*/  HMMA.16816.F32 R4, R32.reuse, R8, RZ ;  /* 0x000000082004723c */ /* 0x042fe200000018ff */
[----:B------:R-:W1:Y:S02]  /*15c70*/  LDSM.16.M88.4 R144, [R191+0xc100] ;  /* 0x00c10000bf90783b */ /* 0x000e640000000200 */
[----:B------:R-:W-:Y:S04]  /*15c80*/  @!P0 IADD3 R157, P1, R200, R157, RZ ;  /* 0x0000009dc89d8210 */ /* 0x000fe80007f3e0ff */
[----:B------:R-:W-:Y:S01]  /*15c90*/  @!P0 IADD3.X R29, R199, R29, RZ, P1, !PT ;  /* 0x0000001dc71d8210 */ /* 0x000fe20000ffe4ff */
[C---:B------:R-:W-:Y:S01]  /*15ca0*/  HMMA.16816.F32 R8, R32.reuse, R10, RZ ;  /* 0x0000000a2008723c */ /* 0x040fe200000018ff */
[----:B------:R-:W-:Y:S01]  /*15cb0*/  @!P0 IADD3 R0, P1, R157, R206, RZ ;  /* 0x000000ce9d008210 */ /* 0x000fe20007f3e0ff */
[----:B------:R-:W5:Y:S03]  /*15cc0*/  LDSM.16.M88.4 R148, [R191+0xc900] ;  /* 0x00c90000bf94783b */ /* 0x000f660000000200 */
[----:B------:R-:W-:Y:S02]  /*15cd0*/  @!P0 IADD3.X R21, R29, R211, RZ, P1, !PT ;  /* 0x000000d31d158210 */ /* 0x000fe40000ffe4ff */
[C---:B------:R-:W-:Y:S01]  /*15ce0*/  @!P0 LEA R172, P1, R0.reuse, c[0x0][0x1f8], 0x1 ;  /* 0x00007e0000ac8a11 */ /* 0x040fe200078208ff */
[C---:B--2---:R-:W-:Y:S02]  /*15cf0*/  HMMA.16816.F32 R12, R32.reuse, R16, RZ ;  /* 0x00000010200c723c */ /* 0x044fe400000018ff */
[----:B------:R-:W2:Y:S02]  /*15d00*/  LDSM.16.M88.4 R152, [R191+0xd100] ;  /* 0x00d10000bf98783b */ /* 0x000ea40000000200 */
[----:B------:R-:W-:Y:S02]  /*15d10*/  @!P0 LEA.HI.X R173, R0, c[0x0][0x1fc], R21, 0x1, P1 ;  /* 0x00007f0000ad8a11 */ /* 0x000fe400008f0c15 */
[----:B------:R-:W-:Y:S02]  /*15d20*/  @!P0 IADD3 R0, P1, R157, R220, RZ ;  /* 0x000000dc9d008210 */ /* 0x000fe40007f3e0ff */
[C---:B------:R-:W-:Y:S04]  /*15d30*/  HMMA.16816.F32 R16, R32.reuse, R18, RZ ;  /* 0x000000122010723c */ /* 0x040fe800000018ff */
[----:B------:R-:W-:Y:S02]  /*15d40*/  @!P0 IADD3.X R31, R29, R226, RZ, P1, !PT ;  /* 0x000000e21d1f8210 */ /* 0x000fe40000ffe4ff */
[C---:B------:R-:W-:Y:S02]  /*15d50*/  @!P0 LEA R174, P1, R0.reuse, c[0x0][0x1f8], 0x1 ;  /* 0x00007e0000ae8a11 */ /* 0x040fe400078208ff */
[C---:B---3--:R-:W-:Y:S04]  /*15d60*/  HMMA.16816.F32 R20, R32.reuse, R24, RZ ;  /* 0x000000182014723c */ /* 0x048fe800000018ff */
[----:B------:R-:W-:Y:S02]  /*15d70*/  @!P0 LEA.HI.X R175, R0, c[0x0][0x1fc], R31, 0x1, P1 ;  /* 0x00007f0000af8a11 */ /* 0x000fe400008f0c1f */
[----:B------:R-:W-:Y:S02]  /*15d80*/  @!P0 IADD3 R157, P1, R157, R222, RZ ;  /* 0x000000de9d9d8210 */ /* 0x000fe40007f3e0ff */
[C---:B------:R-:W-:Y:S04]  /*15d90*/  HMMA.16816.F32 R24, R32.reuse, R26, RZ ;  /* 0x0000001a2018723c */ /* 0x040fe800000018ff */
[----:B------:R-:W-:Y:S02]  /*15da0*/  @!P0 IADD3.X R0, R29, R225, RZ, P1, !PT ;  /* 0x000000e11d008210 */ /* 0x000fe40000ffe4ff */
[C---:B------:R-:W-:Y:S02]  /*15db0*/  @!P0 LEA R176, P1, R157.reuse, c[0x0][0x1f8], 0x1 ;  /* 0x00007e009db08a11 */ /* 0x040fe400078208ff */
[C---:B----4-:R-:W-:Y:S04]  /*15dc0*/  HMMA.16816.F32 R28, R32.reuse, R136, RZ ;  /* 0x00000088201c723c */ /* 0x050fe800000018ff */
[----:B------:R-:W-:Y:S02]  /*15dd0*/  @!P0 LEA.HI.X R177, R157, c[0x0][0x1fc], R0, 0x1, P1 ;  /* 0x00007f009db18a11 */ /* 0x000fe400008f0c00 */
[----:B------:R-:W3:Y:S01]  /*15de0*/  LDSM.16.M88.4 R156, [R191+0xd900] ;  /* 0x00d90000bf9c783b */ /* 0x000ee20000000200 */
[-C--:B------:R-:W-:Y:S01]  /*15df0*/  IADD3 R0, R192, R132.reuse, RZ ;  /* 0x00000084c0007210 */ /* 0x080fe20007ffe0ff */
[----:B------:R-:W-:Y:S01]  /*15e00*/  HMMA.16816.F32 R32, R32, R138, RZ ;  /* 0x0000008a2020723c */ /* 0x000fe200000018ff */
[----:B------:R-:W-:Y:S05]  /*15e10*/  IADD3 R132, R189, R132, R192 ;  /* 0x00000084bd847210 */ /* 0x000fea0007ffe0c0 */
[----:B------:R-:W-:Y:S01]  /*15e20*/  @!PT LDS RZ, [RZ] ;  /* 0x00000000fffff984 */ /* 0x000fe20000000800 */
[----:B------:R-:W-:Y:S01]  /*15e30*/  @!PT LDS RZ, [RZ] ;  /* 0x00000000fffff984 */ /* 0x000fe20000000800 */
[----:B------:R-:W-:Y:S01]  /*15e40*/  @!PT LDS RZ, [RZ] ;  /* 0x00000000fffff984 */ /* 0x000fe20000000800 */
[----:B------:R4:W-:Y:S02]  /*15e50*/  @!P0 LDGSTS.E.BYPASS.LTC128B.128 [R171], [R168.64], !P5 ;  /* 0x00000000a8ab8fae */ /* 0x0009e4000e901d46 */
[C---:B-1----:R-:W-:Y:S06]  /*15e60*/  HMMA.16816.F32 R4, R140.reuse, R144, R4 ;  /* 0x000000908c04723c */ /* 0x042fec0000001804 */
[----:B------:R1:W-:Y:S02]  /*15e70*/  @!P0 LDGSTS.E.BYPASS.LTC128B.128 [R171+0x2000], [R164.64], !P4 ;  /* 0x02000000a4ab8fae */ /* 0x0003e4000e101d46 */
[C---:B------:R-:W-:Y:S06]  /*15e80*/  HMMA.16816.F32 R8, R140.reuse, R146, R8 ;  /* 0x000000928c08723c */ /* 0x040fec0000001808 */
[----:B------:R1:W-:Y:S02]  /*15e90*/  @!P0 LDGSTS.E.BYPASS.LTC128B.128 [R171+0x4000], [R166.64], !P6 ;  /* 0x04000000a6ab8fae */ /* 0x0003e4000f101d46 */
[C---:B-----5:R-:W-:Y:S06]  /*15ea0*/  HMMA.16816.F32 R12, R140.reuse, R148, R12 ;  /* 0x000000948c0c723c */ /* 0x060fec000000180c */
[----:B------:R4:W-:Y:S02]  /*15eb0*/  @!P0 LDGSTS.E.BYPASS.LTC128B.128 [R171+0x1000], [R172.64], !P5 ;  /* 0x01000000acab8fae */ /* 0x0009e4000e901d46 */
[C---:B------:R-:W-:Y:S06]  /*15ec0*/  HMMA.16816.F32 R16, R140.reuse, R150, R16 ;  /* 0x000000968c10723c */ /* 0x040fec0000001810 */
[----:B------:R4:W-:Y:S02]  /*15ed0*/  @!P0 LDGSTS.E.BYPASS.LTC128B.128 [R171+0x3000], [R174.64], !P4 ;  /* 0x03000000aeab8fae */ /* 0x0009e4000e101d46 */
[C---:B--2---:R-:W-:Y:S06]  /*15ee0*/  HMMA.16816.F32 R20, R140.reuse, R152, R20 ;  /* 0x000000988c14723c */ /* 0x044fec0000001814 */
[----:B------:R4:W-:Y:S02]  /*15ef0*/  @!P0 LDGSTS.E.BYPASS.LTC128B.128 [R171+0x5000], [R176.64], !P6 ;  /* 0x05000000b0ab8fae */ /* 0x0009e4000f101d46 */
[C---:B------:R-:W-:Y:S06]  /*15f00*/  HMMA.16816.F32 R24, R140.reuse, R154, R24 ;  /* 0x0000009a8c18723c */ /* 0x040fec0000001818 */
[----:B------:R-:W-:Y:S02]  /*15f10*/  LDSM.16.M88.4 R136, [R185] ;  /* 0x00000000b988783b */ /* 0x000fe40000000200 */
[C---:B---3--:R-:W-:Y:S06]  /*15f20*/  HMMA.16816.F32 R28, R140.reuse, R156, R28 ;  /* 0x0000009c8c1c723c */ /* 0x048fec000000181c */
[----:B------:R-:W2:Y:S02]  /*15f30*/  LDSM.16.M88.4 R160, [R0+0xc100] ;  /* 0x00c1000000a0783b */ /* 0x000ea40000000200 */
[----:B------:R-:W-:Y:S06]  /*15f40*/  HMMA.16816.F32 R32, R140, R158, R32 ;  /* 0x0000009e8c20723c */ /* 0x000fec0000001820 */
        /* <DEDUP_REMOVED lines=564> */
[C---:B------:R-:W-:Y:S05]  /*18290*/  ISETP.GE.AND P0, PT, R21.reuse, R198, PT ;  /* 0x000000c61500720c */ /* 0x040fea0003f06270 */
[C---:B------:R-:W-:Y:S08]  /*182a0*/  HMMA.16816.F32 R104, R136.reuse, R144, R28 ;  /* 0x000000908868723c */ /* 0x040ff0000000181c */
[C---:B------:R-:W-:Y:S04]  /*182b0*/  HMMA.16816.F32 R100, R136.reuse, R146, R32 ;  /* 0x000000928864723c */ /* 0x040fe80000001820 */
[----:B------:R-:W-:Y:S01]  /*182c0*/  @P0 SHF.R.S32.HI R16, RZ, 0x1f, R21 ;  /* 0x0000001fff100819 */ /* 0x000fe20000011415 */
[C---:B------:R-:W-:Y:S03]  /*182d0*/  @P0 IMAD.WIDE.U32 R24, R21.reuse, c[0x0][0x1e0], RZ ;  /* 0x0000780015180a25 */ /* 0x040fe600078e00ff */
[C---:B-1----:R-:W-:Y:S07]  /*182e0*/  HMMA.16816.F32 R36, R136.reuse, R4, R36 ;  /* 0x000000048824723c */ /* 0x042fee0000001824 */
[----:B------:R-:W-:Y:S01]  /*182f0*/  @P0 IMAD R4, R16, c[0x0][0x1e0], RZ ;  /* 0x0000780010040a24 */ /* 0x000fe200078e02ff */
[C---:B------:R-:W-:Y:S01]  /*18300*/  HMMA.16816.F32 R40, R136.reuse, R6, R40 ;  /* 0x000000068828723c */ /* 0x040fe20000001828 */
[----:B------:R-:W1:Y:S03]  /*18310*/  LDSM.16.MT88.4 R16, [R148+0x3900] ;  /* 0x003900009410783b */ /* 0x000e660000004200 */
[----:B------:R-:W-:Y:S04]  /*18320*/  @P0 IMAD R4, R21, c[0x0][0x1e4], R4 ;  /* 0x0000790015040a24 */ /* 0x000fe800078e0204 */
        /* <DEDUP_REMOVED lines=28> */
[----:B------:R-:W-:Y:S02]  /*184f0*/  @P0 IADD3 R18, P1, R25, R208, RZ ;  /* 0x000000d019120210 */ /* 0x000fe40007f3e0ff */
        /* <DEDUP_REMOVED lines=30> */
[----:B------:R-:W-:Y:S01]  /*186e0*/  @P0 LEA R10, P1, R25, c[0x0][0x1c8], 0x1 ;  /* 0x00007200190a0a11 */ /* 0x000fe200078208ff */
        /* <DEDUP_REMOVED lines=16> */
[C---:B------:R-:W-:Y:S02]  /*187f0*/  ISETP.GT.AND P0, PT, R221.reuse, R228, PT ;  /* 0x000000e4dd00720c */ /* 0x040fe40003f04270 */
[----:B------:R-:W-:Y:S05]  /*18800*/  IADD3 R221, R221, -0x1, RZ ;  /* 0xffffffffdddd7810 */ /* 0x000fea0007ffe0ff */
[----:B------:R-:W0:Y:S01]  /*18810*/  LDGDEPBAR ;  /* 0x00000000000079af */ /* 0x000e220000000000 */
[----:B--2---:R-:W-:Y:S05]  /*18820*/  MOV R3, R0 ;  /* 0x0000000000037202 */ /* 0x004fea0000000f00 */
[----:B------:R-:W-:-:S05]  /*18830*/  @P0 BRA `(.L_x_1050) ;  /* 0xffffd1d000000947 */ /* 0x000fca000383ffff */
.L_x_1049:
[----:B------:R-:W-:-:S13]  /*18840*/  ISETP.GE.AND P0, PT, R221, R198, PT ;  /* 0x000000c6dd00720c */ /* 0x000fda0003f06270 */
[----:B------:R-:W-:Y:S05]  /*18850*/  @!P0 BRA `(.L_x_1051) ;  /* 0x00003a5000008947 */ /* 0x000fea0003800000 */
[----:B------:R-:W1:Y:S01]  /*18860*/  S2R R4, SR_TID.X ;  /* 0x0000000000047919 */ /* 0x000e620000002100 */
[----:B------:R-:W-:Y:S01]  /*18870*/  IADD3 RZ, P1, R208, 0x40, RZ ;  /* 0x00000040d0ff7810 */ /* 0x000fe20007f3e0ff */
[----:B------:R-:W-:Y:S01]  /*18880*/  @P3 IMAD.HI.U32 R218, R205, c[0x0][0x2c8], RZ ;  /* 0x0000b200cdda3a27 */ /* 0x000fe200078e00ff */
[C---:B------:R-:W-:Y:S01]  /*18890*/  IADD3 RZ, P0, R206.reuse, 0x40, RZ ;  /* 0x00000040ceff7810 */ /* 0x040fe20007f1e0ff */
[----:B------:R-:W-:Y:S01]  /*188a0*/  ULDC UR8, c[0x0][0x324] ;  /* 0x0000c90000087ab9 */ /* 0x000fe20000000800 */
[----:B------:R-:W-:Y:S01]  /*188b0*/  IADD3 RZ, P2, R206, 0x80, RZ ;  /* 0x00000080ceff7810 */ /* 0x000fe20007f5e0ff */
[----:B------:R-:W-:Y:S01]  /*188c0*/  IMAD.X R220, RZ, RZ, R213, P1 ;  /* 0x000000ffffdc7224 */ /* 0x000fe200008e06d5 */
[----:B------:R-:W-:Y:S01]  /*188d0*/  IADD3 RZ, P1, R208, 0x80, RZ ;  /* 0x00000080d0ff7810 */ /* 0x000fe20007f3e0ff */
[--C-:B------:R-:W-:Y:S01]  /*188e0*/  IMAD.X R223, RZ, RZ, R211.reuse, P0 ;  /* 0x000000ffffdf7224 */ /* 0x100fe200000e06d3 */
[----:B------:R-:W-:Y:S01]  /*188f0*/  @P3 SHF.R.U32.HI R218, RZ, c[0x0][0x2cc], R218 ;  /* 0x0000b300ffda3a19 */ /* 0x000fe200000116da */
[----:B------:R-:W-:Y:S01]  /*18900*/  IMAD.MOV.U32 R133, RZ, RZ, 0x40 ;  /* 0x00000040ff857424 */ /* 0x000fe200078e00ff */
[C---:B------:R-:W-:Y:S01]  /*18910*/  IADD3 R227, R206.reuse, 0x40, RZ ;  /* 0x00000040cee37810 */ /* 0x040fe20007ffe0ff */
[----:B------:R-:W-:Y:S01]  /*18920*/  IMAD.X R222, RZ, RZ, R211, P2 ;  /* 0x000000ffffde7224 */ /* 0x000fe200010e06d3 */
[----:B------:R-:W-:Y:S01]  /*18930*/  IADD3 R226, R206, 0x80, RZ ;  /* 0x00000080cee27810 */ /* 0x000fe20007ffe0ff */
[----:B------:R-:W-:Y:S01]  /*18940*/  IMAD.MOV.U32 R132, RZ, RZ, R2 ;  /* 0x000000ffff847224 */ /* 0x000fe200078e0002 */
[C---:B------:R-:W-:Y:S01]  /*18950*/  IADD3 R225, R208.reuse, 0x80, RZ ;  /* 0x00000080d0e17810 */ /* 0x040fe20007ffe0ff */
[----:B------:R-:W-:Y:S01]  /*18960*/  IMAD.X R219, RZ, RZ, R213, P1 ;  /* 0x000000ffffdb7224 */ /* 0x000fe200008e06d5 */
[----:B------:R-:W-:Y:S01]  /*18970*/  IADD3 R224, R208, 0x40, RZ ;  /* 0x00000040d0e07810 */ /* 0x000fe20007ffe0ff */
[----:B------:R-:W-:Y:S01]  /*18980*/  ULOP3.LUT UR8, URZ, UR8, URZ, 0x33, !UPT ;  /* 0x000000083f087292 */ /* 0x000fe2000f8e333f */
[----:B-1----:R-:W-:-:S04]  /*18990*/  SHF.R.S32.HI R3, RZ, 0x1f, R4 ;  /* 0x0000001fff037819 */ /* 0x002fc80000011404 */
[----:B------:R-:W-:-:S04]  /*189a0*/  LEA.HI R3, R3, R4, RZ, 0x3 ;  /* 0x0000000403037211 */ /* 0x000fc800078f18ff */
[----:B------:R-:W-:-:S05]  /*189b0*/  LOP3.LUT R3, R3, 0xfffffff8, RZ, 0xc0, !PT ;  /* 0xfffffff803037812 */ /* 0x000fca00078ec0ff */
[----:B------:R-:W-:-:S05]  /*189c0*/  IMAD.IADD R3, R4, 0x1, -R3 ;  /* 0x0000000104037824 */ /* 0x000fca00078e0a03 */
[----:B------:R-:W-:Y:S01]  /*189d0*/  LOP3.LUT P0, RZ, R3, 0x4, RZ, 0xc0, !PT ;  /* 0x0000000403ff7812 */ /* 0x000fe2000780c0ff */
[----:B------:R-:W-:-:S03]  /*189e0*/  IMAD.MOV.U32 R3, RZ, RZ, R0 ;  /* 0x000000ffff037224 */ /* 0x000fc600078e0000 */
[----:B------:R-:W-:Y:S02]  /*189f0*/  SEL R133, R133, 0xffffffc0, !P0 ;  /* 0xffffffc085857807 */ /* 0x000fe40004000000 */
.L_x_1060:
[----:B------:R-:W-:Y:S04]  /*18a00*/  DEPBAR.LE SB0, 0x2 ;  /* 0x000080800000791a */ /* 0x000fe80000000000 */
[----:B------:R-:W-:Y:S01]  /*18a10*/  BAR.SYNC.DEFER_BLOCKING 0x0 ;  /* 0x0000000000007b1d */ /* 0x000fe20000010000 */
[----:B------:R-:W-:Y:S01]  /*18a20*/  UIMAD UR4, UR5, 0x6000, URZ ;  /* 0x00006000050478a4 */ /* 0x000fe2000f8e023f */
[----:B------:R-:W-:Y:S11]  /*18a30*/  ISETP.GE.AND P0, PT, R198, R221, PT ;  /* 0x000000ddc600720c */ /* 0x000ff60003f06270 */
[----:B------:R-:W-:Y:S02]  /*18a40*/  @!UPT UIADD3 URZ, URZ, URZ, URZ ;  /* 0x0000003f3f3ff290 */ /* 0x000fe4000fffe03f */
        /* <DEDUP_REMOVED lines=30> */
[--C-:B------:R-:W-:Y:S01]  /*18c30*/  @!P0 IMAD.X R13, R153, 0x1, R222.reuse, P1 ;  /* 0x00000001990d8824 */ /* 0x100fe200008e06de */
[C---:B------:R-:W-:Y:S05]  /*18c40*/  @!P0 LEA R170, P1, R2.reuse, c[0x0][0x1f8], 0x1 ;  /* 0x00007e0002aa8a11 */ /* 0x040fea00078208ff */
[----:B------:R-:W-:Y:S02]  /*18c50*/  @!P0 LEA.HI.X R171, R2, c[0x0][0x1fc], R13, 0x1, P1 ;  /* 0x00007f0002ab8a11 */ /* 0x000fe400008f0c0d */
[C---:B--2---:R-:W-:Y:S01]  /*18c60*/  HMMA.16816.F32 R12, R32.reuse, R16, RZ ;  /* 0x00000010200c723c */ /* 0x044fe200000018ff */
[----:B------:R-:W-:Y:S04]  /*18c70*/  @!P0 IADD3 R149, P1, R200, R149, RZ ;  /* 0x00000095c8958210 */ /* 0x000fe80007f3e0ff */
[----:B------:R-:W-:Y:S02]  /*18c80*/  @!P0 IADD3.X R153, R199, R153, RZ, P1, !PT ;  /* 0x00000099c7998210 */ /* 0x000fe40000ffe4ff */
[----:B------:R-:W-:Y:S01]  /*18c90*/  @!P0 IADD3 R2, P1, R149, R206, RZ ;  /* 0x000000ce95028210 */ /* 0x000fe20007f3e0ff */
[C---:B------:R-:W-:Y:S04]  /*18ca0*/  HMMA.16816.F32 R16, R32.reuse, R18, RZ ;  /* 0x000000122010723c */ /* 0x040fe800000018ff */
[----:B------:R-:W-:Y:S01]  /*18cb0*/  @!P0 IMAD.X R29, R153, 0x1, R211, P1 ;  /* 0x00000001991d8824 */ /* 0x000fe200008e06d3 */
[C---:B------:R-:W-:Y:S03]  /*18cc0*/  @!P0 LEA R174, P1, R2.reuse, c[0x0][0x1f8], 0x1 ;  /* 0x00007e0002ae8a11 */ /* 0x040fe600078208ff */
[C---:B---3--:R-:W-:Y:S01]  /*18cd0*/  HMMA.16816.F32 R20, R32.reuse, R24, RZ ;  /* 0x000000182014723c */ /* 0x048fe200000018ff */
[----:B------:R-:W-:Y:S03]  /*18ce0*/  @!P0 LEA.HI.X R175, R2, c[0x0][0x1fc], R29, 0x1, P1 ;  /* 0x00007f0002af8a11 */ /* 0x000fe600008f0c1d */
[----:B------:R-:W-:Y:S04]  /*18cf0*/  @!P0 IADD3 R2, P1, R149, R227, RZ ;  /* 0x000000e395028210 */ /* 0x000fe80007f3e0ff */
        /* <DEDUP_REMOVED lines=10> */
[----:B------:R-:W2:Y:S03]  /*18da0*/  LDSM.16.M88.4 R136, [R192+0xd100] ;  /* 0x00d10000c088783b */ /* 0x000ea60000000200 */
[C---:B-----5:R-:W-:Y:S05]  /*18db0*/  HMMA.16816.F32 R4, R140.reuse, R144, R4 ;  /* 0x000000908c04723c */ /* 0x060fea0000001804 */
[----:B------:R-:W-:Y:S02]  /*18dc0*/  @!P0 LEA.HI.X R181, R2, c[0x0][0x1fc], R153, 0x1, P1 ;  /* 0x00007f0002b58a11 */ /* 0x000fe400008f0c99 */
[----:B------:R-:W3:Y:S01]  /*18dd0*/  LDSM.16.M88.4 R152, [R192+0xd900] ;  /* 0x00d90000c098783b */ /* 0x000ee20000000200 */
[C---:B------:R-:W-:Y:S03]  /*18de0*/  HMMA.16816.F32 R8, R140.reuse, R146, R8 ;  /* 0x000000928c08723c */ /* 0x040fe60000001808 */
[----:B------:R-:W-:Y:S02]  /*18df0*/  ISETP.GE.AND P1, PT, R194, 0x1, PT ;  /* 0x00000001c200780c */ /* 0x000fe40003f26270 */
[----:B------:R-:W-:Y:S01]  /*18e00*/  IADD3 R2, R133, R192, RZ ;  /* 0x000000c085027210 */ /* 0x000fe20007ffe0ff */
        /* <DEDUP_REMOVED lines=82> */
[----:B------:R-:W-:Y:S03]  /*19330*/  IMAD.IADD R191, R189, 0x1, R136 ;  /* 0x00000001bdbf7824 */ /* 0x000fe600078e0288 */
        /* <DEDUP_REMOVED lines=90> */
[----:B------:R-:W-:Y:S01]  /*198e0*/  FMUL.FTZ R175, R20, c[0x0][0x320] ;  /* 0x0000c80014af7a20 */ /* 0x000fe20000410000 */
[----:B------:R-:W-:Y:S01]  /*198f0*/  MOV R20, R205 ;  /* 0x000000cd00147202 */ /* 0x000fe20000000f00 */
[----:B-1----:R-:W-:Y:S03]  /*19900*/  FMUL.FTZ R14, R21, c[0x0][0x320] ;  /* 0x0000c800150e7a20 */ /* 0x002fe60000410000 */
        /* <DEDUP_REMOVED lines=11> */
[----:B------:R-:W-:Y:S03]  /*199c0*/  IMAD.SHL.U32 R21, R221, 0x40, RZ ;  /* 0x00000040dd157824 */ /* 0x000fe600078e00ff */
[----:B------:R-:W1:Y:S02]  /*199d0*/  MUFU.TANH R169, R169 ;  /* 0x000000a900a97308 */ /* 0x000e640000002400 */
[----:B------:R-:W-:Y:S04]  /*199e0*/  HMMA.16816.F32 R32, R176, R10, R32 ;  /* 0x0000000ab020723c */ /* 0x000fe80000001820 */
[----:B------:R-:W-:Y:S04]  /*199f0*/  IADD3 R8, -R214, 0x1, -R21 ;  /* 0x00000001d6087810 */ /* 0x000fe80007ffe915 */
[----:B------:R-:W1:Y:S01]  /*19a00*/  MUFU.TANH R167, R167 ;  /* 0x000000a700a77308 */ /* 0x000e620000002400 */
[----:B------:R-:W-:Y:S04]  /*19a10*/  IADD3 R8, -R196, R8, R193 ;  /* 0x00000008c4087210 */ /* 0x000fe80007ffe1c1 */
[C---:B------:R-:W-:Y:S02]  /*19a20*/  IADD3 R10, R8.reuse, c[0x0][0x328], RZ ;  /* 0x0000ca00080a7a10 */ /* 0x040fe40007ffe0ff */
[----:B------:R-:W-:Y:S01]  /*19a30*/  IADD3 R8, R8, UR8, RZ ;  /* 0x0000000808087c10 */ /* 0x000fe2000fffe0ff */
[----:B------:R-:W-:Y:S01]  /*19a40*/  FMUL.FTZ R153, R28, c[0x0][0x320] ;  /* 0x0000c8001c997a20 */ /* 0x000fe20000410000 */
[-C--:B---3--:R-:W-:Y:S01]  /*19a50*/  IADD3 R18, R10, R9.reuse, RZ ;  /* 0x000000090a127210 */ /* 0x088fe20007ffe0ff */
[----:B------:R-:W3:Y:S01]  /*19a60*/  MUFU.TANH R12, R12 ;  /* 0x0000000c000c7308 */ /* 0x000ee20000002400 */
[----:B------:R-:W-:Y:S01]  /*19a70*/  FMUL.FTZ R29, R29, c[0x0][0x320] ;  /* 0x0000c8001d1d7a20 */ /* 0x000fe20000410000 */
[----:B------:R-:W-:Y:S01]  /*19a80*/  IADD3 R16, R8, R9, RZ ;  /* 0x0000000908107210 */ /* 0x000fe20007ffe0ff */
[----:B------:R-:W-:Y:S02]  /*19a90*/  FMUL.FTZ R30, R30, c[0x0][0x320] ;  /* 0x0000c8001e1e7a20 */ /* 0x000fe40000410000 */
[----:B------:R-:W-:Y:S02]  /*19aa0*/  FMUL.FTZ R31, R31, c[0x0][0x320] ;  /* 0x0000c8001f1f7a20 */ /* 0x000fe40000410000 */
[----:B------:R-:W-:Y:S02]  /*19ab0*/  FMUL.FTZ R149, R32, c[0x0][0x320] ;  /* 0x0000c80020957a20 */ /* 0x000fe40000410000 */
[----:B------:R-:W-:Y:S01]  /*19ac0*/  FMUL.FTZ R33, R33, c[0x0][0x320] ;  /* 0x0000c80021217a20 */ /* 0x000fe20000410000 */
[----:B------:R-:W1:Y:S01]  /*19ad0*/  MUFU.TANH R13, R13 ;  /* 0x0000000d000d7308 */ /* 0x000e620000002400 */
[----:B------:R-:W-:Y:S02]  /*19ae0*/  FMUL.FTZ R34, R34, c[0x0][0x320] ;  /* 0x0000c80022227a20 */ /* 0x000fe40000410000 */
        /* <DEDUP_REMOVED lines=33> */
.L_x_1054:
[----:B------:R-:W-:Y:S04]  /*19d00*/  MOV R9, c[0x0][0x32c] ;  /* 0x0000cb0000097a02 */ /* 0x000fe80000000f00 */
[----:B------:R-:W-:Y:S11]  /*19d10*/  ISETP.NE.AND P0, PT, R9, 0x1, PT ;  /* 0x000000010900780c */ /* 0x000ff60003f05270 */
[----:B------:R-:W-:Y:S02]  /*19d20*/  @!UPT UIADD3 URZ, URZ, URZ, URZ ;  /* 0x0000003f3f3ff290 */ /* 0x000fe4000fffe03f */
[----:B------:R-:W-:Y:S05]  /*19d30*/  @P0 IMAD.HI.U32 R9, R22, c[0x0][0x330], RZ ;  /* 0x0000cc0016090a27 */ /* 0x000fea00078e00ff */
[----:B------:R-:W-:Y:S02]  /*19d40*/  @P0 SHF.R.U32.HI R22, RZ, c[0x0][0x334], R9 ;  /* 0x0000cd00ff160a19 */ /* 0x000fe40000011609 */
.L_x_1055:
[----:B------:R-:W-:Y:S05]  /*19d50*/  BSYNC B0 ;  /* 0x0000000000007941 */ /* 0x000fea0003800000 */
.L_x_1053:
[----:B------:R-:W-:Y:S04]  /*19d60*/  IMAD R11, R22, c[0x0][0x32c], -R21 ;  /* 0x0000cb00160b7a24 */ /* 0x000fe800078e0a15 */
[----:B------:R-:W-:Y:S05]  /*19d70*/  IMAD.IADD R11, R11, 0x1, -R214 ;  /* 0x000000010b0b7824 */ /* 0x000fea00078e0ad6 */
[----:B------:R-:W-:Y:S02]  /*19d80*/  IADD3 R9, R11, c[0x0][0x32c], RZ ;  /* 0x0000cb000b097a10 */ /* 0x000fe40007ffe0ff */
[----:B------:R-:W-:Y:S02]  /*19d90*/  IMNMX R16, R16, R11, !PT ;  /* 0x0000000b10107217 */ /* 0x000fe40007800200 */
[----:B------:R-:W-:Y:S02]  /*19da0*/  IMNMX R18, R18, R9, PT ;  /* 0x0000000912127217 */ /* 0x000fe40003800200 */
.L_x_1052:
        /* <DEDUP_REMOVED lines=66> */
.L_x_1058:
[----:B------:R-:W-:Y:S04]  /*1a1d0*/  MOV R8, c[0x0][0x32c] ;  /* 0x0000cb0000087a02 */ /* 0x000fe80000000f00 */
[----:B------:R-:W-:Y:S11]  /*1a1e0*/  ISETP.NE.AND P0, PT, R8, 0x1, PT ;  /* 0x000000010800780c */ /* 0x000ff60003f05270 */
[----:B------:R-:W-:Y:S02]  /*1a1f0*/  @!UPT UIADD3 URZ, URZ, URZ, URZ ;  /* 0x0000003f3f3ff290 */ /* 0x000fe4000fffe03f */
[----:B------:R-:W-:Y:S05]  /*1a200*/  @P0 IMAD.HI.U32 R8, R10, c[0x0][0x330], RZ ;  /* 0x0000cc000a080a27 */ /* 0x000fea00078e00ff */
[----:B------:R-:W-:Y:S02]  /*1a210*/  @P0 SHF.R.U32.HI R10, RZ, c[0x0][0x334], R8 ;  /* 0x0000cd00ff0a0a19 */ /* 0x000fe40000011608 */
.L_x_1059:
[----:B------:R-:W-:Y:S05]  /*1a220*/  BSYNC B0 ;  /* 0x0000000000007941 */ /* 0x000fea0003800000 */
.L_x_1057:
[----:B------:R-:W-:Y:S04]  /*1a230*/  IMAD R21, R10, c[0x0][0x32c], -R21 ;  /* 0x0000cb000a157a24 */ /* 0x000fe800078e0a15 */
[----:B------:R-:W-:Y:S05]  /*1a240*/  IMAD.IADD R21, R21, 0x1, -R214 ;  /* 0x0000000115157824 */ /* 0x000fea00078e0ad6 */
[----:B------:R-:W-:Y:S02]  /*1a250*/  IADD3 R8, R21, c[0x0][0x32c], RZ ;  /* 0x0000cb0015087a10 */ /* 0x000fe40007ffe0ff */
[----:B------:R-:W-:Y:S02]  /*1a260*/  IMNMX R14, R14, R21, !PT ;  /* 0x000000150e0e7217 */ /* 0x000fe40007800200 */
[----:B------:R-:W-:Y:S02]  /*1a270*/  IMNMX R13, R13, R8, PT ;  /* 0x000000080d0d7217 */ /* 0x000fe40003800200 */
.L_x_1056:
        /* <DEDUP_REMOVED lines=20> */
[C---:B------:R-:W-:Y:S02]  /*1a3c0*/  ISETP.GT.AND P0, PT, R14.reuse, 0x9, P2 ;  /* 0x000000090e00780c */ /* 0x040fe40001704270 */
        /* <DEDUP_REMOVED lines=31> */
[----:B------:R-:W-:Y:S02]  /*1a5c0*/  ISETP.GT.AND P0, PT, R14, 0x21, P2 ;  /* 0x000000210e00780c */ /* 0x000fe40001704270 */
[----:B------:R-:W-:Y:S02]  /*1a5d0*/  FMNMX.FTZ R7, R10, R7, !PT ;  /* 0x000000070a077209 */ /* 0x000fe40007810000 */
[C---:B------:R-:W-:Y:S02]  /*1a5e0*/  ISETP.LT.OR P0, PT, R13.reuse, 0x22, P0 ;  /* 0x000000220d00780c */ /* 0x040fe40000701670 */
[----:B------:R-:W-:Y:S02]  /*1a5f0*/  FMNMX.FTZ R7, R136, R7, !PT ;  /* 0x0000000788077209 */ /* 0x000fe40007810000 */
[----:B------:R-:W-:Y:S02]  /*1a600*/  FSEL R176, R6, -INF , !P0 ;  /* 0xff80000006b07808 */ /* 0x000fe40004000000 */
[----:B------:R-:W-:Y:S02]  /*1a610*/  FMNMX.FTZ R7, R8, R7, !PT ;  /* 0x0000000708077209 */ /* 0x000fe40007810000 */
[----:B------:R-:W-:Y:S02]  /*1a620*/  ISETP.GT.AND P0, PT, R14, 0x28, P2 ;  /* 0x000000280e00780c */ /* 0x000fe40001704270 */
[----:B------:R-:W-:Y:S02]  /*1a630*/  FMNMX.FTZ R7, R170, R7, !PT ;  /* 0x00000007aa077209 */ /* 0x000fe40007810000 */
[C---:B------:R-:W-:Y:S02]  /*1a640*/  ISETP.LT.OR P0, PT, R13.reuse, 0x29, P0 ;  /* 0x000000290d00780c */ /* 0x040fe40000701670 */
        /* <DEDUP_REMOVED lines=421> */
[----:B------:R-:W-:Y:S02]  /*1c0a0*/  @P0 IADD3.X R8, R29, R213, RZ, P1, !PT ;  /* 0x000000d51d080210 */ /* 0x000fe40000ffe4ff */
        /* <DEDUP_REMOVED lines=32> */
.L_x_1051:
        /* <DEDUP_REMOVED lines=13> */
[----:B------:R-:W1:Y:S01]  /*1c380*/  @P1 MUFU.LG2 R12, R6 ;  /* 0x00000006000c1308 */ /* 0x000e620000000c00 */
[----:B------:R-:W-:Y:S02]  /*1c390*/  @P1 MOV R16, 0x3f317218 ;  /* 0x3f31721800101802 */ /* 0x000fe40000000f00 */
[----:B------:R-:W-:-:S05]  /*1c3a0*/  @P0 MOV R17, 0x3f317218 ;  /* 0x3f31721800110802 */ /* 0x000fca0000000f00 */
[----:B------:R-:W2:Y:S01]  /*1c3b0*/  @P0 MUFU.LG2 R14, R3 ;  /* 0x00000003000e0308 */ /* 0x000ea20000000c00 */
[----:B------:R-:W-:-:S07]  /*1c3c0*/  @P0 FMUL.FTZ R17, R17, c[0x0][0x2d0] ;  /* 0x0000b40011110a20 */ /* 0x000fce0000410000 */
[----:B------:R-:W3:Y:S01]  /*1c3d0*/  @P1 MUFU.RCP R5, R6 ;  /* 0x0000000600051308 */ /* 0x000ee20000001000 */
[----:B-1----:R-:W-:Y:S02]  /*1c3e0*/  @P1 FMUL.FTZ R15, R12, 0.69314718246459960938 ;  /* 0x3f3172180c0f1820 */ /* 0x002fe40000410000 */
[----:B------:R-:W-:-:S05]  /*1c3f0*/  @P1 FMUL.FTZ R12, R16, c[0x0][0x2d0] ;  /* 0x0000b400100c1a20 */ /* 0x000fca0000410000 */
[----:B------:R1:W4:Y:S01]  /*1c400*/  @P0 MUFU.RCP R4, R3 ;  /* 0x0000000300040308 */ /* 0x0003220000001000 */
[----:B--2---:R-:W-:-:S04]  /*1c410*/  @P0 FMUL.FTZ R14, R14, 0.69314718246459960938 ;  /* 0x3f3172180e0e0820 */ /* 0x004fc80000410000 */
[----:B------:R-:W-:Y:S02]  /*1c420*/  @P0 FFMA.FTZ R13, R17, R0, R14 ;  /* 0x00000000110d0223 */ /* 0x000fe4000001000e */
[C---:B---3--:R-:W-:Y:S02]  /*1c430*/  FMUL.FTZ R128, R5.reuse, R128 ;  /* 0x0000008005807220 */ /* 0x048fe40000410000 */
[C---:B------:R-:W-:Y:S02]  /*1c440*/  FMUL.FTZ R129, R5.reuse, R129 ;  /* 0x0000008105817220 */ /* 0x040fe40000410000 */
        /* <DEDUP_REMOVED lines=47> */
[C---:B----4-:R-:W-:Y:S02]  /*1c740*/  FMUL.FTZ R130, R4.reuse, R130 ;  /* 0x0000008204827220 */ /* 0x050fe40000410000 */
        /* <DEDUP_REMOVED lines=47> */
[----:B------:R-:W-:Y:S02]  /*1ca40*/  @P1 FFMA.FTZ R3, R12, R2, R15 ;  /* 0x000000020c031223 */ /* 0x000fe4000001000f */
.L_x_973:
        /* <DEDUP_REMOVED lines=40> */
[----:B------:R-:W-:Y:S02]  /*1ccd0*/  R2P PR, R17, 0x6 ;  /* 0x0000000611007804 */ /* 0x000fe40000000000 */
[----:B------:R-:W-:Y:S01]  /*1cce0*/  F2FP.PACK_AB R100, R101, R100 ;  /* 0x000000646564723e */ /* 0x000fe200000000ff */
[----:B------:R-:W-:Y:S01]  /*1ccf0*/  IMAD.U32 R16, R16, 0x2, R21 ;  /* 0x0000000210107824 */ /* 0x000fe200078e0015 */
[----:B------:R-:W-:Y:S02]  /*1cd00*/  F2FP.PACK_AB R102, R103, R102 ;  /* 0x000000666766723e */ /* 0x000fe400000000ff */
[----:B------:R-:W-:Y:S01]  /*1cd10*/  SEL R10, R10, 0xffffffe0, !P1 ;  /* 0xffffffe00a0a7807 */ /* 0x000fe20004800000 */
[----:B------:R-:W-:Y:S01]  /*1cd20*/  IMAD.SHL.U32 R11, R16, 0x2, RZ ;  /* 0x00000002100b7824 */ /* 0x000fe200078e00ff */
[----:B------:R-:W-:-:S02]  /*1cd30*/  F2FP.PACK_AB R36, R37, R36 ;  /* 0x000000242524723e */ /* 0x000fc400000000ff */
        /* <DEDUP_REMOVED lines=8> */
[----:B------:R-:W-:Y:S02]  /*1cdc0*/  F2FP.PACK_AB R40, R41, R40 ;  /* 0x000000282928723e */ /* 0x000fe400000000ff */
[----:B------:R-:W-:Y:S01]  /*1cdd0*/  IMAD.IADD R21, R10, 0x1, R5 ;  /* 0x000000010a157824 */ /* 0x000fe200078e0205 */
[----:B------:R-:W-:Y:S01]  /*1cde0*/  SEL R8, R8, 0xffffffc0, !P2 ;  /* 0xffffffc008087807 */ /* 0x000fe20005000000 */
[----:B------:R-:W-:Y:S01]  /*1cdf0*/  STS [R5], R124 ;  /* 0x0000007c05007388 */ /* 0x000fe20000000800 */
[----:B------:R-:W-:-:S02]  /*1ce00*/  F2FP.PACK_AB R42, R43, R42 ;  /* 0x0000002a2b2a723e */ /* 0x000fc400000000ff */
        /* <DEDUP_REMOVED lines=8> */
[----:B------:R-:W-:Y:S01]  /*1ce90*/  F2FP.PACK_AB R48, R49, R48 ;  /* 0x000000303130723e */ /* 0x000fe200000000ff */
[----:B------:R-:W-:Y:S01]  /*1cea0*/  IMAD.MOV.U32 R8, RZ, RZ, 0x4 ;  /* 0x00000004ff087424 */ /* 0x000fe200078e00ff */
        /* <DEDUP_REMOVED lines=63> */
[----:B------:R3:W-:Y:S01]  /*1d2a0*/  STS [R25+0x8400], R90 ;  /* 0x0084005a19007388 */ /* 0x0007e20000000800 */
[----:B-1----:R-:W-:-:S03]  /*1d2b0*/  IMAD.WIDE R16, R197, R8, c[0x0][0x500] ;  /* 0x00014000c5107625 */ /* 0x002fc600078e0208 */
[----:B------:R3:W-:Y:S04]  /*1d2c0*/  STS [R27+0x8080], R92 ;  /* 0x0080805c1b007388 */ /* 0x0007e80000000800 */
[----:B------:R3:W-:Y:S04]  /*1d2d0*/  STS [R27+0x8480], R94 ;  /* 0x0084805e1b007388 */ /* 0x0007e80000000800 */
[----:B------:R3:W-:Y:S04]  /*1d2e0*/  STS [R29+0x8000], R96 ;  /* 0x008000601d007388 */ /* 0x0007e80000000800 */
[----:B------:R3:W-:Y:S04]  /*1d2f0*/  STS [R29+0x8400], R98 ;  /* 0x008400621d007388 */ /* 0x0007e80000000800 */
[----:B------:R-:W-:Y:S01]  /*1d300*/  BAR.SYNC.DEFER_BLOCKING 0x1, 0x100 ;  /* 0x0044000000007b1d */ /* 0x000fe20000010000 */
[----:B------:R-:W-:-:S02]  /*1d310*/  IMAD.MOV.U32 R5, RZ, RZ, c[0x0][0x388] ;  /* 0x0000e200ff057624 */ /* 0x000fc400078e00ff */
[----:B--2---:R-:W-:-:S03]  /*1d320*/  @P1 IMAD.WIDE R8, R197, R8, c[0x0][0x508] ;  /* 0x00014200c5081625 */ /* 0x004fc600078e0208 */
[----:B------:R-:W2:Y:S04]  /*1d330*/  @P0 LDG.E R7, [R16.64] ;  /* 0x0000000610070981 */ /* 0x000ea8000c1e1900 */
[----:B------:R3:W5:Y:S01]  /*1d340*/  @P1 LDG.E R5, [R8.64] ;  /* 0x0000000608051981 */ /* 0x000762000c1e1900 */
[----:B------:R-:W-:Y:S02]  /*1d350*/  CS2R R10, SRZ ;  /* 0x00000000000a7805 */ /* 0x000fe4000001ff00 */
[--C-:B--2---:R-:W-:Y:S01]  /*1d360*/  @P0 SHF.R.S32.HI R11, RZ, 0x1f, R7.reuse ;  /* 0x0000001fff0b0819 */ /* 0x104fe20000011407 */
[----:B------:R-:W-:Y:S01]  /*1d370*/  @P0 IMAD.MOV.U32 R10, RZ, RZ, R7 ;  /* 0x000000ffff0a0224 */ /* 0x000fe200078e0007 */
[----:B------:R-:W-:Y:S05]  /*1d380*/  @P1 BRA `(.L_x_1062) ;  /* 0x0000004000001947 */ /* 0x000fea0003800000 */
[----:B---3--:R-:W-:Y:S05]  /*1d390*/  @!P0 BRA `(.L_x_1062) ;  /* 0x0000003000008947 */ /* 0x008fea0003800000 */
[----:B-----5:R-:W2:Y:S04]  /*1d3a0*/  LDG.E R5, [R16.64] ;  /* 0x0000000610057981 */ /* 0x020ea8000c1e1900 */
[----:B------:R-:W2:Y:S02]  /*1d3b0*/  LDG.E R6, [R16.64+0x4] ;  /* 0x0000040610067981 */ /* 0x000ea4000c1e1900 */
[----:B--2---:R-:W-:-:S02]  /*1d3c0*/  IADD3 R5, -R5, R6, RZ ;  /* 0x0000000605057210 */ /* 0x004fc40007ffe1ff */
.L_x_1062:
[----:B---3--:R-:W-:Y:S01]  /*1d3d0*/  LOP3.LUT R7, R12, 0xffffffe0, RZ, 0xc0, !PT ;  /* 0xffffffe00c077812 */ /* 0x008fe200078ec0ff */
[----:B------:R-:W1:Y:S01]  /*1d3e0*/  S2R R57, SR_CTAID.X ;  /* 0x0000000000397919 */ /* 0x000e620000002500 */
[----:B------:R-:W-:Y:S01]  /*1d3f0*/  SHF.R.S32.HI R17, RZ, 0x1f, R4 ;  /* 0x0000001fff117819 */ /* 0x000fe20000011404 */
[----:B------:R-:W-:Y:S01]  /*1d400*/  IMAD.MOV.U32 R9, RZ, RZ, c[0x0][0x4e8] ;  /* 0x00013a00ff097624 */ /* 0x000fe200078e00ff */
[----:B------:R-:W-:Y:S01]  /*1d410*/  LEA.HI R6, R19, R19, RZ, 0x1 ;  /* 0x0000001313067211 */ /* 0x000fe200078f08ff */
[----:B------:R-:W-:Y:S01]  /*1d420*/  IMAD.IADD R8, R2, 0x1, -R7 ;  /* 0x0000000102087824 */ /* 0x000fe200078e0a07 */
[----:B------:R-:W-:Y:S01]  /*1d430*/  LEA.HI R17, R17, R4, RZ, 0x3 ;  /* 0x0000000411117211 */ /* 0x000fe200078f18ff */
[----:B------:R-:W-:Y:S01]  /*1d440*/  BSSY B0, `(.L_x_1063) ;  /* 0x0000082000007945 */ /* 0x000fe20003800000 */
[----:B------:R-:W-:-:S02]  /*1d450*/  LOP3.LUT R6, R6, 0x1ffffffe, RZ, 0xc0, !PT ;  /* 0x1ffffffe06067812 */ /* 0x000fc400078ec0ff */
[----:B------:R-:W-:Y:S02]  /*1d460*/  SHF.R.S32.HI R7, RZ, 0x1f, R8 ;  /* 0x0000001fff077819 */ /* 0x000fe40000011408 */
[----:B------:R-:W-:Y:S02]  /*1d470*/  LOP3.LUT R17, R17, 0xffffff8, RZ, 0xc0, !PT ;  /* 0x0ffffff811117812 */ /* 0x000fe400078ec0ff */
[----:B------:R-:W-:Y:S02]  /*1d480*/  LEA.HI R7, R7, R8, RZ, 0x2 ;  /* 0x0000000807077211 */ /* 0x000fe400078f10ff */
[----:B------:R-:W-:Y:S02]  /*1d490*/  IADD3 R4, R4, -R17, RZ ;  /* 0x8000001104047210 */ /* 0x000fe40007ffe0ff */
[----:B------:R-:W-:Y:S01]  /*1d4a0*/  SHF.R.S32.HI R17, RZ, 0x2, R7 ;  /* 0x00000002ff117819 */ /* 0x000fe20000011407 */
[----:B------:R-:W-:Y:S01]  /*1d4b0*/  IMAD.IADD R7, R19, 0x1, -R6 ;  /* 0x0000000113077824 */ /* 0x000fe200078e0a06 */
[----:B------:R-:W-:Y:S01]  /*1d4c0*/  ISETP.NE.AND P1, PT, R9, 0x1, PT ;  /* 0x000000010900780c */ /* 0x000fe20003f25270 */
[----:B------:R-:W-:Y:S01]  /*1d4d0*/  IMAD R9, R11, c[0x0][0x3a0], RZ ;  /* 0x0000e8000b097a24 */ /* 0x000fe200078e02ff */
[----:B------:R-:W-:Y:S01]  /*1d4e0*/  LOP3.LUT P2, RZ, R8, 0x3, RZ, 0xc0, !PT ;  /* 0x0000000308ff7812 */ /* 0x000fe2000784c0ff */
[----:B------:R-:W-:Y:S01]  /*1d4f0*/  IMAD R4, R4, 0x10, R17 ;  /* 0x0000001004047824 */ /* 0x000fe200078e0211 */
[----:B------:R-:W-:Y:S01]  /*1d500*/  MOV R18, R10 ;  /* 0x0000000a00127202 */ /* 0x000fe20000000f00 */
[----:B------:R-:W-:Y:S01]  /*1d510*/  IMAD.MOV.U32 R19, RZ, RZ, R11 ;  /* 0x000000ffff137224 */ /* 0x000fe200078e000b */
[-C--:B------:R-:W-:Y:S01]  /*1d520*/  LEA.HI R12, R15, R2.reuse, RZ, 0x3 ;  /* 0x000000020f0c7211 */ /* 0x080fe200078f18ff */
[----:B------:R-:W-:Y:S01]  /*1d530*/  IMAD R8, R7, 0x8, R4 ;  /* 0x0000000807087824 */ /* 0x000fe200078e0204 */
[----:B------:R-:W-:Y:S01]  /*1d540*/  LEA.HI R15, R15, R2, RZ, 0x6 ;  /* 0x000000020f0f7211 */ /* 0x000fe200078f30ff */
[----:B------:R-:W-:Y:S01]  /*1d550*/  IMAD R9, R10, c[0x0][0x3a4], R9 ;  /* 0x0000e9000a097a24 */ /* 0x000fe200078e0209 */
[----:B------:R-:W-:Y:S01]  /*1d560*/  LOP3.LUT R7, R12, 0xfffffff8, RZ, 0xc0, !PT ;  /* 0xfffffff80c077812 */ /* 0x000fe200078ec0ff */
[----:B------:R-:W-:Y:S01]  /*1d570*/  IMAD.WIDE.U32 R10, R10, c[0x0][0x3a0], RZ ;  /* 0x0000e8000a0a7a25 */ /* 0x000fe200078e00ff */
[----:B-1----:R-:W-:-:S02]  /*1d580*/  LEA R8, R57, R8, 0x7 ;  /* 0x0000000839087211 */ /* 0x002fc400078e38ff */
[----:B------:R-:W-:Y:S01]  /*1d590*/  SHF.R.S32.HI R12, RZ, 0x3, R12 ;  /* 0x00000003ff0c7819 */ /* 0x000fe2000001140c */
[----:B------:R-:W-:Y:S01]  /*1d5a0*/  IMAD R6, R0, c[0x0][0x490], RZ ;  /* 0x0001240000067a24 */ /* 0x000fe200078e02ff */
[----:B------:R-:W-:Y:S01]  /*1d5b0*/  IADD3 R11, R11, R9, RZ ;  /* 0x000000090b0b7210 */ /* 0x000fe20007ffe0ff */
[----:B------:R-:W-:-:S04]  /*1d5c0*/  @P1 IMAD.HI.U32 R9, R8, c[0x0][0x4ec], RZ ;  /* 0x00013b0008091a27 */ /* 0x000fc800078e00ff */
[C---:B------:R-:W-:Y:S02]  /*1d5d0*/  IMAD R17, R195.reuse, c[0x0][0x494], R6 ;  /* 0x00012500c3117a24 */ /* 0x040fe400078e0206 */
[----:B------:R-:W-:Y:S01]  /*1d5e0*/  IMAD.IADD R7, R2, 0x1, -R7 ;  /* 0x0000000102077824 */ /* 0x000fe200078e0a07 */
[----:B------:R-:W-:Y:S01]  /*1d5f0*/  SHF.R.S32.HI R2, RZ, 0x1f, R197 ;  /* 0x0000001fff027819 */ /* 0x000fe200000114c5 */
[----:B------:R-:W-:Y:S01]  /*1d600*/  IMAD.MOV.U32 R6, RZ, RZ, R8 ;  /* 0x000000ffff067224 */ /* 0x000fe200078e0008 */
[----:B------:R-:W-:Y:S01]  /*1d610*/  @P1 SHF.R.U32.HI R6, RZ, c[0x0][0x4f0], R9 ;  /* 0x00013c00ff061a19 */ /* 0x000fe20000011609 */
[----:B------:R-:W-:Y:S01]  /*1d620*/  IMAD.WIDE.U32 R18, R195, c[0x0][0x490], R18 ;  /* 0x00012400c3127a25 */ /* 0x000fe200078e0012 */
[----:B------:R-:W-:Y:S02]  /*1d630*/  SEL R197, R197, RZ, !P0 ;  /* 0x000000ffc5c57207 */ /* 0x000fe40004000000 */
[----:B------:R-:W-:Y:S01]  /*1d640*/  SEL R2, R2, RZ, !P0 ;  /* 0x000000ff02027207 */ /* 0x000fe20004000000 */
[----:B------:R-:W-:-:S02]  /*1d650*/  IMAD.IADD R19, R19, 0x1, R17 ;  /* 0x0000000113137824 */ /* 0x000fc400078e0211 */
[----:B------:R-:W-:Y:S02]  /*1d660*/  IMAD R0, R0, c[0x0][0x3e8], RZ ;  /* 0x0000fa0000007a24 */ /* 0x000fe400078e02ff */
[----:B------:R-:W-:Y:S02]  /*1d670*/  IMAD.MOV R9, RZ, RZ, -R6 ;  /* 0x000000ffff097224 */ /* 0x000fe400078e0a06 */
[----:B------:R-:W-:Y:S01]  /*1d680*/  IMAD R17, R195, c[0x0][0x3ec], R0 ;  /* 0x0000fb00c3117a24 */ /* 0x000fe200078e0200 */
[----:B------:R-:W-:Y:S01]  /*1d690*/  LEA R0, R7, R12, 0x5 ;  /* 0x0000000c07007211 */ /* 0x000fe200078e28ff */
[----:B------:R-:W-:-:S04]  /*1d6a0*/  IMAD.WIDE.U32 R10, R195, c[0x0][0x3e8], R10 ;  /* 0x0000fa00c30a7a25 */ /* 0x000fc800078e000a */
[----:B------:R-:W-:Y:S01]  /*1d6b0*/  IMAD.WIDE.U32 R18, R197, c[0x0][0x498], R18 ;  /* 0x00012600c5127a25 */ /* 0x000fe200078e0012 */
[----:B------:R-:W-:Y:S02]  /*1d6c0*/  IADD3 R11, R11, R17, RZ ;  /* 0x000000110b0b7210 */ /* 0x000fe40007ffe0ff */
[----:B------:R-:W-:Y:S01]  /*1d6d0*/  SHF.R.S32.HI R17, RZ, 0x1f, R6 ;  /* 0x0000001fff117819 */ /* 0x000fe20000011406 */
[----:B------:R-:W-:Y:S01]  /*1d6e0*/  IMAD R9, R9, c[0x0][0x4e8], R8 ;  /* 0x00013a0009097a24 */ /* 0x000fe200078e0208 */
[----:B------:R-:W-:Y:S01]  /*1d6f0*/  IADD3 R20, P0, R6, R18, RZ ;  /* 0x0000001206147210 */ /* 0x000fe20007f1e0ff */
[----:B------:R-:W-:Y:S02]  /*1d700*/  IMAD R14, R2, c[0x0][0x498], RZ ;  /* 0x00012600020e7a24 */ /* 0x000fe400078e02ff */
[----:B------:R-:W-:Y:S01]  /*1d710*/  IMAD R8, R57, 0x80, R0 ;  /* 0x0000008039087824 */ /* 0x000fe200078e0200 */
[----:B------:R-:W-:Y:S01]  /*1d720*/  SHF.R.S32.HI R18, RZ, 0x1f, R9 ;  /* 0x0000001fff127819 */ /* 0x000fe20000011409 */
[----:B------:R-:W-:-:S02]  /*1d730*/  IMAD R14, R197, c[0x0][0x49c], R14 ;  /* 0x00012700c50e7a24 */ /* 0x000fc400078e020e */
[----:B------:R-:W-:Y:S02]  /*1d740*/  IMAD.SHL.U32 R0, R12, 0x40, RZ ;  /* 0x000000400c007824 */ /* 0x000fe400078e00ff */
[----:B------:R-:W-:Y:S01]  /*1d750*/  IMAD R18, R18, c[0x0][0x488], RZ ;  /* 0x0001220012127a24 */ /* 0x000fe200078e02ff */
[----:B------:R-:W-:Y:S01]  /*1d760*/  IADD3.X R21, R17, R19, R14, P0, !PT ;  /* 0x0000001311157210 */ /* 0x000fe200007fe40e */
[----:B------:R-:W-:Y:S01]  /*1d770*/  @P1 IMAD.HI.U32 R16, R8, c[0x0][0x4ec], RZ ;  /* 0x00013b0008101a27 */ /* 0x000fe200078e00ff */
[----:B------:R-:W-:-:S03]  /*1d780*/  LOP3.LUT R17, R0, 0x1c0, RZ, 0xc0, !PT ;  /* 0x000001c000117812 */ /* 0x000fc600078ec0ff */
[----:B------:R-:W-:-:S04]  /*1d790*/  IMAD.WIDE.U32 R20, R9, c[0x0][0x488], R20 ;  /* 0x0001220009147a25 */ /* 0x000fc800078e0014 */
[----:B------:R-:W-:Y:S02]  /*1d7a0*/  IMAD R18, R9, c[0x0][0x48c], R18 ;  /* 0x0001230009127a24 */ /* 0x000fe400078e0212 */
[----:B------:R-:W-:Y:S01]  /*1d7b0*/  IMAD.SHL.U32 R0, R7, 0x8, RZ ;  /* 0x0000000807007824 */ /* 0x000fe200078e00ff */
[----:B------:R-:W-:Y:S01]  /*1d7c0*/  LEA R7, P0, R20, c[0x0][0x450], 0x2 ;  /* 0x0001140014077a11 */ /* 0x000fe200078010ff */
[----:B------:R-:W-:Y:S01]  /*1d7d0*/  IMAD R14, R2, c[0x0][0x3f0], RZ ;  /* 0x0000fc00020e7a24 */ /* 0x000fe200078e02ff */
[----:B------:R-:W-:Y:S01]  /*1d7e0*/  IADD3 R9, R21, R18, RZ ;  /* 0x0000001215097210 */ /* 0x000fe20007ffe0ff */
[----:B------:R-:W-:Y:S01]  /*1d7f0*/  IMAD.MOV.U32 R6, RZ, RZ, R8 ;  /* 0x000000ffff067224 */ /* 0x000fe200078e0008 */
[----:B------:R-:W-:Y:S01]  /*1d800*/  SHF.R.U32.HI R2, RZ, 0x3, R17 ;  /* 0x00000003ff027819 */ /* 0x000fe20000011611 */
[----:B------:R-:W-:Y:S01]  /*1d810*/  SHFL.IDX PT, R34, R7, RZ, 0x1c1f ;  /* 0x001c1fff07227589 */ /* 0x000fe200000e0000 */
[----:B------:R-:W-:Y:S01]  /*1d820*/  LOP3.LUT R17, R17, 0x38, R0, 0xf8, !PT ;  /* 0x0000003811117812 */ /* 0x000fe200078ef800 */
[C---:B------:R-:W-:Y:S01]  /*1d830*/  IMAD R14, R197.reuse, c[0x0][0x3f4], R14 ;  /* 0x0000fd00c50e7a24 */ /* 0x040fe200078e020e */
[----:B------:R-:W-:Y:S01]  /*1d840*/  LEA.HI.X R9, R20, c[0x0][0x454], R9, 0x2, P0 ;  /* 0x0001150014097a11 */ /* 0x000fe200000f1409 */
[----:B------:R-:W-:Y:S01]  /*1d850*/  SHFL.IDX PT, R48, R7, 0x1, 0x1c1f ;  /* 0x003c1f0007307f89 */ /* 0x000fe200000e0000 */
[----:B------:R-:W-:Y:S01]  /*1d860*/  @P1 SHF.R.U32.HI R6, RZ, c[0x0][0x4f0], R16 ;  /* 0x00013c00ff061a19 */ /* 0x000fe20000011610 */
[----:B------:R-:W-:Y:S01]  /*1d870*/  IMAD.WIDE.U32 R10, R197, c[0x0][0x3f0], R10 ;  /* 0x0000fc00c50a7a25 */ /* 0x000fe200078e000a */
[----:B------:R-:W-:Y:S01]  /*1d880*/  LOP3.LUT R17, R17, R2, RZ, 0x3c, !PT ;  /* 0x0000000211117212 */ /* 0x000fe200078e3cff */
[----:B------:R-:W1:Y:S01]  /*1d890*/  SHFL.IDX PT, R35, R9, RZ, 0x1c1f ;  /* 0x001c1fff09237589 */ /* 0x000e6200000e0000 */
[----:B------:R-:W-:Y:S01]  /*1d8a0*/  SHF.R.S32.HI R2, RZ, 0x1f, R6 ;  /* 0x0000001fff027819 */ /* 0x000fe20000011406 */
[----:B------:R-:W-:Y:S01]  /*1d8b0*/  IMAD R21, R57, 0x80, R4 ;  /* 0x0000008039157824 */ /* 0x000fe200078e0204 */
[----:B------:R-:W-:Y:S01]  /*1d8c0*/  IADD3 R11, R11, R14, RZ ;  /* 0x0000000e0b0b7210 */ /* 0x000fe20007ffe0ff */
[----:B------:R-:W2:Y:S01]  /*1d8d0*/  SHFL.IDX PT, R49, R9, 0x1, 0x1c1f ;  /* 0x003c1f0009317f89 */ /* 0x000ea200000e0000 */
[----:B------:R-:W-:Y:S01]  /*1d8e0*/  IMAD.MOV R19, RZ, RZ, -R6 ;  /* 0x000000ffff137224 */ /* 0x000fe200078e0a06 */
[----:B------:R-:W-:Y:S01]  /*1d8f0*/  LEA R57, R57, R12, 0x7 ;  /* 0x0000000c39397211 */ /* 0x000fe200078e38ff */
[----:B------:R-:W-:-:S02]  /*1d900*/  IMAD R23, R2, c[0x0][0x3e0], RZ ;  /* 0x0000f80002177a24 */ /* 0x000fc400078e02ff */
[----:B-----5:R-:W-:Y:S01]  /*1d910*/  IMAD R2, R5, c[0x0][0x4e8], RZ ;  /* 0x00013a0005027a24 */ /* 0x020fe200078e02ff */
[----:B------:R-:W-:Y:S01]  /*1d920*/  IADD3 R5, R21, 0x8, RZ ;  /* 0x0000000815057810 */ /* 0x000fe20007ffe0ff */
[----:B------:R-:W-:Y:S02]  /*1d930*/  IMAD R19, R19, c[0x0][0x4e8], R8 ;  /* 0x00013a0013137a24 */ /* 0x000fe400078e0208 */
[C---:B------:R-:W-:Y:S01]  /*1d940*/  IMAD R23, R6.reuse, c[0x0][0x3e4], R23 ;  /* 0x0000f90006177a24 */ /* 0x040fe200078e0217 */
[-C--:B------:R-:W-:Y:S01]  /*1d950*/  ISETP.GE.OR P1, PT, R21, R2.reuse, P2 ;  /* 0x000000021500720c */ /* 0x080fe20001726670 */
[----:B------:R-:W-:Y:S01]  /*1d960*/  IMAD.WIDE.U32 R10, R6, c[0x0][0x3e0], R10 ;  /* 0x0000f800060a7a25 */ /* 0x000fe200078e000a */
[----:B------:R-:W-:Y:S02]  /*1d970*/  ISETP.GE.OR P0, PT, R5, R2, P2 ;  /* 0x000000020500720c */ /* 0x000fe40001706670 */
[----:B------:R-:W-:Y:S01]  /*1d980*/  SHF.L.U32 R6, R15, 0x3, RZ ;  /* 0x000000030f067819 */ /* 0x000fe200000006ff */
[----:B------:R-:W-:Y:S01]  /*1d990*/  IMAD.IADD R11, R11, 0x1, R23 ;  /* 0x000000010b0b7824 */ /* 0x000fe200078e0217 */
[----:B------:R-:W-:-:S02]  /*1d9a0*/  SHF.R.S32.HI R4, RZ, 0x1f, R19 ;  /* 0x0000001fff047819 */ /* 0x000fc40000011413 */
[----:B------:R-:W-:Y:S01]  /*1d9b0*/  LOP3.LUT R6, R17, 0x7ffffe00, R6, 0xf8, !PT ;  /* 0x7ffffe0011067812 */ /* 0x000fe200078ef806 */
[----:B------:R-:W-:-:S03]  /*1d9c0*/  IMAD.WIDE.U32 R32, R19, c[0x0][0x3d8], R10 ;  /* 0x0000f60013207a25 */ /* 0x000fc600078e000a */
[----:B------:R-:W-:Y:S01]  /*1d9d0*/  SHF.L.U32 R58, R6, 0x1, RZ ;  /* 0x00000001063a7819 */ /* 0x000fe200000006ff */
[----:B------:R-:W-:Y:S01]  /*1d9e0*/  IMAD R4, R4, c[0x0][0x3d8], RZ ;  /* 0x0000f60004047a24 */ /* 0x000fe200078e02ff */
[----:B-1----:R1:W-:Y:S03]  /*1d9f0*/  @!P1 ST.E [R34.64], R3 ;  /* 0x0000000322009985 */ /* 0x0023e6000c101906 */
[----:B------:R-:W-:Y:S01]  /*1da00*/  IMAD R14, R19, c[0x0][0x3dc], R4 ;  /* 0x0000f700130e7a24 */ /* 0x000fe200078e0204 */
[----:B--2---:R1:W-:Y:S01]  /*1da10*/  @!P0 ST.E [R48.64], R13 ;  /* 0x0000000d30008985 */ /* 0x0043e2000c101906 */
[C---:B------:R-:W-:Y:S02]  /*1da20*/  LEA R56, P0, R32.reuse, c[0x0][0x380], 0x1 ;  /* 0x0000e00020387a11 */ /* 0x040fe400078008ff */
[----:B------:R-:W-:Y:S01]  /*1da30*/  IMAD.IADD R14, R33, 0x1, R14 ;  /* 0x00000001210e7824 */ /* 0x000fe200078e020e */
[----:B------:R1:W2:Y:S04]  /*1da40*/  LDS.128 R44, [R58+0x1080] ;  /* 0x001080003a2c7984 */ /* 0x0002a80000000c00 */
[----:B------:R1:W3:Y:S01]  /*1da50*/  LDS.128 R40, [R58+0x2080] ;  /* 0x002080003a287984 */ /* 0x0002e20000000c00 */
[----:B------:R-:W-:-:S02]  /*1da60*/  LEA.HI.X R55, R32, c[0x0][0x384], R14, 0x1, P0 ;  /* 0x0000e10020377a11 */ /* 0x000fc400000f0c0e */
[----:B------:R-:W-:Y:S01]  /*1da70*/  ISETP.GE.AND P0, PT, R57, R2, PT ;  /* 0x000000023900720c */ /* 0x000fe20003f06270 */
        /* <DEDUP_REMOVED lines=30> */
.L_x_1064:
[----:B--2---:R-:W-:Y:S05]  /*1dc60*/  BSYNC B0 ;  /* 0x0000000000007941 */ /* 0x004fea0003800000 */
.L_x_1063:
        /* <DEDUP_REMOVED lines=23> */
.L_x_1066:
[----:B------:R-:W-:Y:S05]  /*1dde0*/  BSYNC B0 ;  /* 0x0000000000007941 */ /* 0x000fea0003800000 */
.L_x_1065:
        /* <DEDUP_REMOVED lines=23> */
.L_x_1068:
[----:B------:R-:W-:Y:S05]  /*1df60*/  BSYNC B0 ;  /* 0x0000000000007941 */ /* 0x000fea0003800000 */
.L_x_1067:
        /* <DEDUP_REMOVED lines=24> */
.L_x_1061:
        /* <DEDUP_REMOVED lines=18> */
.L_x_1069:
        /* <DEDUP_REMOVED lines=19> */
[----:B------:R-:W-:-:S05]  /*1e340*/  IMAD R4, R195, c[0x0][0x494], R4 ;  /* 0x00012500c3047a24 */ /* 0x000fca00078e0204 */
[----:B------:R-:W-:Y:S01]  /*1e350*/  IADD3 R13, R4, R13, RZ ;  /* 0x0000000d040d7210 */ /* 0x000fe20007ffe0ff */
[----:B------:R-:W-:-:S04]  /*1e360*/  @P0 IMAD.HI.U32 R6, R8, c[0x0][0x4ec], RZ ;  /* 0x00013b0008060a27 */ /* 0x000fc800078e00ff */
[----:B------:R-:W-:Y:S01]  /*1e370*/  IMAD R4, R5, c[0x0][0x498], RZ ;  /* 0x0001260005047a24 */ /* 0x000fe200078e02ff */
[----:B------:R-:W-:Y:S01]  /*1e380*/  @P0 SHF.R.U32.HI R7, RZ, c[0x0][0x4f0], R6 ;  /* 0x00013c00ff070a19 */ /* 0x000fe20000011606 */
[----:B------:R-:W-:-:S04]  /*1e390*/  IMAD.WIDE.U32 R12, R197, c[0x0][0x498], R12 ;  /* 0x00012600c50c7a25 */ /* 0x000fc800078e000c */
[--C-:B------:R-:W-:Y:S01]  /*1e3a0*/  IMAD.MOV R9, RZ, RZ, -R7.reuse ;  /* 0x000000ffff097224 */ /* 0x100fe200078e0a07 */
[----:B------:R-:W-:Y:S01]  /*1e3b0*/  IADD3 R12, P0, R7, R12, RZ ;  /* 0x0000000c070c7210 */ /* 0x000fe20007f1e0ff */
[----:B------:R-:W-:Y:S01]  /*1e3c0*/  IMAD R15, R197, c[0x0][0x49c], R4 ;  /* 0x00012700c50f7a24 */ /* 0x000fe200078e0204 */
[----:B------:R-:W-:Y:S01]  /*1e3d0*/  SHF.R.S32.HI R4, RZ, 0x1f, R7 ;  /* 0x0000001fff047819 */ /* 0x000fe20000011407 */
        /* <DEDUP_REMOVED lines=11> */
.L_x_1071:
[----:B------:R-:W-:Y:S05]  /*1e490*/  BSYNC B0 ;  /* 0x0000000000007941 */ /* 0x000fea0003800000 */
.L_x_1070:
        /* <DEDUP_REMOVED lines=64> */
.L_x_1073:
[----:B------:R-:W-:Y:S05]  /*1e8a0*/  BSYNC B0 ;  /* 0x0000000000007941 */ /* 0x000fea0003800000 */
.L_x_1072:
        /* <DEDUP_REMOVED lines=21> */
.L_x_1075:
[----:B------:R-:W-:Y:S05]  /*1ea00*/  BSYNC B0 ;  /* 0x0000000000007941 */ /* 0x000fea0003800000 */
.L_x_1074:
        /* <DEDUP_REMOVED lines=21> */
.L_x_1077:
[----:B------:R-:W-:Y:S05]  /*1eb60*/  BSYNC B0 ;  /* 0x0000000000007941 */ /* 0x000fea0003800000 */
.L_x_1076:
        /* <DEDUP_REMOVED lines=22> */
.L_x_1078:
        /* <DEDUP_REMOVED lines=11> */
.L_x_2582:


//--------------------- .text._ZN7cutlass13device_kernelIN5flash19enable_sm80_to_sm89INS1_16FlashAttnFwdSm80INS1_25CollectiveMainloopFwdSm80ILi8ELi2ELb1EN4cute5tupleIJNS5_1CILi128EEENS7_ILi96EEENS7_ILi192EEEEEELi192ENS_6half_tEfNS_4arch4Sm80ELb1ELb0ELb1ELb0ELb0ELb0ELb1ELb0EEENS1_21CollectiveEpilogueFwdINS6_IJS8_SA_S9_EEENS6_IJNS7_ILi1EEESI_SI_EEESC_SE_Li256ELb0ELb1ELb0ELb0EEENS1_30DynamicPersistentTileSchedulerILi256ELi256ELb0ELb1ELb0EEEEEEEEEvNT_6ParamsE --------------------------
	.section	.text._ZN7cutlass13device_kernelIN5flash19enable_sm80_to_sm89INS1_16FlashAttnFwdSm80INS1_25CollectiveMainloopFwdSm80ILi8ELi2ELb1EN4cute5tupleIJNS5_1CILi128EEENS7_ILi96EEENS7_ILi192EEEEEELi192ENS_6half_tEfNS_4arch4Sm80ELb1ELb0ELb1ELb0ELb0ELb0ELb1ELb0EEENS1_21CollectiveEpilogueFwdINS6_IJS8_SA_S9_EEENS6_IJNS7_ILi1EEESI_SI_EEESC_SE_Li256ELb0ELb1ELb0ELb0EEENS1_30DynamicPersistentTileSchedulerILi256ELi256ELb0ELb1ELb0EEEEEEEEEvNT_6ParamsE,"ax",@progbits
	.sectioninfo	@"SHI_REGISTERS=255"
	.align	128
.text._ZN7cutlass13device_kernelIN5flash19enable_sm80_to_sm89INS1_16FlashAttnFwdSm80INS1_25CollectiveMainloopFwdSm80ILi8ELi2ELb1EN4cute5tupleIJNS5_1CILi128EEENS7_ILi96EEENS7_ILi192EEEEEELi192ENS_6half_tEfNS_4arch4Sm80ELb1ELb0ELb1ELb0ELb0ELb0ELb1ELb0EEENS1_21CollectiveEpilogueFwdINS6_IJS8_SA_S9_EEENS6_IJNS7_ILi1EEESI_SI_EEESC_SE_Li256ELb0ELb1ELb0ELb0EEENS1_30DynamicPersistentTileSchedulerILi256ELi256ELb0ELb1ELb0EEEEEEEEEvNT_6ParamsE:
        .type           _ZN7cutlass13device_kernelIN5flash19enable_sm80_to_sm89INS1_16FlashAttnFwdSm80INS1_25CollectiveMainloopFwdSm80ILi8ELi2ELb1EN4cute5tupleIJNS5_1CILi128EEENS7_ILi96EEENS7_ILi192EEEEEELi192ENS_6half_tEfNS_4arch4Sm80ELb1ELb0ELb1ELb0ELb0ELb0ELb1ELb0EEENS1_21CollectiveEpilogueFwdINS6_IJS8_SA_S9_EEENS6_IJNS7_ILi1EEESI_SI_EEESC_SE_Li256ELb0ELb1ELb0ELb0EEENS1_30DynamicPersistentTileSchedulerILi256ELi256ELb0ELb1ELb0EEEEEEEEEvNT_6ParamsE,@function
        .size           _ZN7cutlass13device_kernelIN5flash19enable_sm80_to_sm89INS1_16FlashAttnFwdSm80INS1_25CollectiveMainloopFwdSm80ILi8ELi2ELb1EN4cute5tupleIJNS5_1CILi128EEENS7_ILi96EEENS7_ILi192EEEEEELi192ENS_6half_tEfNS_4arch4Sm80ELb1ELb0ELb1ELb0ELb0ELb0ELb1ELb0EEENS1_21CollectiveEpilogueFwdINS6_IJS8_SA_S9_EEENS6_IJNS7_ILi1EEESI_SI_EEESC_SE_Li256ELb0ELb1ELb0ELb0EEENS1_30DynamicPersistentTileSchedulerILi256ELi256ELb0ELb1ELb0EEEEEEEEEvNT_6ParamsE,(.L_x_2583 - _ZN7cutlass13device_kernelIN5flash19enable_sm80_to_sm89INS1_16FlashAttnFwdSm80INS1_25CollectiveMainloopFwdSm80ILi8ELi2ELb1EN4cute5tupleIJNS5_1CILi128EEENS7_ILi96EEENS7_ILi192EEEEEELi192ENS_6half_tEfNS_4arch4Sm80ELb1ELb0ELb1ELb0ELb0ELb0ELb1ELb0EEENS1_21CollectiveEpilogueFwdINS6_IJS8_SA_S9_EEENS6_IJNS7_ILi1EEESI_SI_EEESC_SE_Li256ELb0ELb1ELb0ELb0EEENS1_30DynamicPersistentTileSchedulerILi256ELi256ELb0ELb1ELb0EEEEEEEEEvNT_6ParamsE)
        .other          _ZN7cutlass13device_kernelIN5flash19enable_sm80_to_sm89INS1_16FlashAttnFwdSm80INS1_25CollectiveMainloopFwdSm80ILi8ELi2ELb1EN4cute5tupleIJNS5_1CILi128EEENS7_ILi96EEENS7_ILi192EEEEEELi192ENS_6half_tEfNS_4arch4Sm80ELb1ELb0ELb1ELb0ELb0ELb0ELb1ELb0EEENS1_21CollectiveEpilogueFwdINS6_IJS8_SA_S9_EEENS6_IJNS7_ILi1EEESI_SI_EEESC_SE_Li256ELb0ELb1ELb0ELb0EEENS1_30DynamicPersistentTileSchedulerILi256ELi256ELb0ELb1ELb0EEEEEEEEEvNT_6ParamsE,@"STO_CUDA_ENTRY STV_DEFAULT"
_ZN7cutlass13device_kernelIN5flash19enable_sm80_to_sm89INS1_16FlashAttnFwdSm80INS1_25CollectiveMainloopFwdSm80ILi8ELi2ELb1EN4cute5tupleIJNS5_1CILi128EEENS7_ILi96EEENS7_ILi192EEEEEELi192ENS_6half_tEfNS_4arch4Sm80ELb1ELb0ELb1ELb0ELb0ELb0ELb1ELb0EEENS1_21CollectiveEpilogueFwdINS6_IJS8_SA_S9_EEENS6_IJNS7_ILi1EEESI_SI_EEESC_SE_Li256ELb0ELb1ELb0ELb0EEENS1_30DynamicPersistentTileSchedulerILi256ELi256ELb0ELb1ELb0EEEEEEEEEvNT_6ParamsE:
        /* <DEDUP_REMOVED lines=12> */
[----:B------:R-:W-:Y:S01]  /*00c0*/  IMAD.MOV.U32 R207, RZ, RZ, 0x20 ;  /* 0x00000020ffcf7424 */ /* 0x000fe200078e00ff */
[----:B------:R-:W-:Y:S02]  /*00d0*/  ULDC.64 UR6, c[0x0][0x118] ;  /* 0x0000460000067ab9 */ /* 0x000fe40000000a00 */
[CC--:B------:R-:W-:Y:S02]  /*00e0*/  LEA.HI R4, R9.reuse, R17.reuse, RZ, 0x4 ;  /* 0x0000001109047211 */ /* 0x0c0fe400078f20ff */
[----:B------:R-:W-:Y:S02]  /*00f0*/  LEA.HI R11, R9, R17, RZ, 0x2 ;  /* 0x00000011090b7211 */ /* 0x000fe400078f10ff */
[----:B------:R-:W-:Y:S02]  /*0100*/  SHF.R.S32.HI R3, RZ, 0x4, R4 ;  /* 0x00000004ff037819 */ /* 0x000fe40000011404 */
[----:B------:R-:W-:-:S02]  /*0110*/  SHF.R.S32.HI R5, RZ, 0x2, R11 ;  /* 0x00000002ff057819 */ /* 0x000fc4000001140b */
[----:B------:R-:W-:Y:S02]  /*0120*/  SHF.R.S32.HI R0, RZ, 0x1f, R11 ;  /* 0x0000001fff007819 */ /* 0x000fe4000001140b */
[----:B------:R-:W-:Y:S02]  /*0130*/  LEA.HI R2, R4, R3, RZ, 0x1 ;  /* 0x0000000304027211 */ /* 0x000fe400078f08ff */
[----:B------:R-:W-:Y:S02]  /*0140*/  LEA.HI R0, R0, R5, RZ, 0x3 ;  /* 0x0000000500007211 */ /* 0x000fe400078f18ff */
[----:B------:R-:W-:Y:S02]  /*0150*/  LOP3.LUT R2, R2, 0xfffffffe, RZ, 0xc0, !PT ;  /* 0xfffffffe02027812 */ /* 0x000fe400078ec0ff */
[----:B------:R-:W-:Y:S02]  /*0160*/  LOP3.LUT R0, R0, 0xfffffff8, RZ, 0xc0, !PT ;  /* 0xfffffff800007812 */ /* 0x000fe400078ec0ff */
[-C--:B------:R-:W-:Y:S01]  /*0170*/  LEA.HI R8, R9, R17.reuse, RZ, 0x3 ;  /* 0x0000001109087211 */ /* 0x080fe200078f18ff */
[----:B------:R-:W-:Y:S01]  /*0180*/  IMAD.IADD R14, R3, 0x1, -R2 ;  /* 0x00000001030e7824 */ /* 0x000fe200078e0a02 */
[----:B------:R-:W-:Y:S01]  /*0190*/  LEA.HI R2, R9, R17, RZ, 0x6 ;  /* 0x0000001109027211 */ /* 0x000fe200078f30ff */
[----:B------:R-:W-:Y:S01]  /*01a0*/  IMAD.IADD R10, R5, 0x1, -R0 ;  /* 0x00000001050a7824 */ /* 0x000fe200078e0a00 */
[----:B------:R-:W-:-:S02]  /*01b0*/  LOP3.LUT R3, R8, 0xfffffff8, RZ, 0xc0, !PT ;  /* 0xfffffff808037812 */ /* 0x000fc400078ec0ff */
[----:B------:R-:W-:Y:S01]  /*01c0*/  LOP3.LUT R0, R4, 0xfffffff0, RZ, 0xc0, !PT ;  /* 0xfffffff004007812 */ /* 0x000fe200078ec0ff */
[----:B------:R-:W-:Y:S01]  /*01d0*/  IMAD.SHL.U32 R2, R2, 0x8, RZ ;  /* 0x0000000802027824 */ /* 0x000fe200078e00ff */
[----:B------:R-:W-:Y:S01]  /*01e0*/  SHF.R.S32.HI R7, RZ, 0x3, R8 ;  /* 0x00000003ff077819 */ /* 0x000fe20000011408 */
[----:B------:R-:W-:Y:S01]  /*01f0*/  IMAD.IADD R6, R17, 0x1, -R3 ;  /* 0x0000000111067824 */ /* 0x000fe200078e0a03 */
[----:B------:R-:W-:Y:S01]  /*0200*/  LEA.HI R9, R9, R17, RZ, 0x5 ;  /* 0x0000001109097211 */ /* 0x000fe200078f28ff */
[----:B------:R-:W-:Y:S02]  /*0210*/  IMAD.IADD R3, R17, 0x1, -R0 ;  /* 0x0000000111037824 */ /* 0x000fe400078e0a00 */
[----:B------:R-:W-:Y:S01]  /*0220*/  IMAD.SHL.U32 R0, R7, 0x40, RZ ;  /* 0x0000004007007824 */ /* 0x000fe200078e00ff */
[----:B------:R-:W-:Y:S01]  /*0230*/  LOP3.LUT R7, R2, 0x7ffffe00, RZ, 0xc0, !PT ;  /* 0x7ffffe0002077812 */ /* 0x000fe200078ec0ff */
[C---:B------:R-:W-:Y:S01]  /*0240*/  IMAD.SHL.U32 R4, R6.reuse, 0x40, RZ ;  /* 0x0000004006047824 */ /* 0x040fe200078e00ff */
[----:B------:R-:W-:Y:S01]  /*0250*/  SHF.R.S32.HI R5, RZ, 0x1f, R3 ;  /* 0x0000001fff057819 */ /* 0x000fe20000011403 */
[----:B------:R-:W-:Y:S01]  /*0260*/  IMAD.SHL.U32 R20, R6, 0x8, RZ ;  /* 0x0000000806147824 */ /* 0x000fe200078e00ff */
[----:B------:R-:W-:-:S02]  /*0270*/  LOP3.LUT R2, R0, 0x1c0, RZ, 0xc0, !PT ;  /* 0x000001c000027812 */ /* 0x000fc400078ec0ff */
[----:B------:R-:W-:Y:S02]  /*0280*/  LOP3.LUT R0, R4, 0x1c0, RZ, 0xc0, !PT ;  /* 0x000001c004007812 */ /* 0x000fe400078ec0ff */
[----:B------:R-:W-:Y:S02]  /*0290*/  LEA.HI R12, R5, R3, RZ, 0x3 ;  /* 0x00000003050c7211 */ /* 0x000fe400078f18ff */
[----:B------:R-:W-:Y:S02]  /*02a0*/  LOP3.LUT R4, R0, 0x8, R8, 0xf8, !PT ;  /* 0x0000000800047812 */ /* 0x000fe400078ef808 */
[----:B------:R-:W-:Y:S02]  /*02b0*/  SHF.R.U32.HI R6, RZ, 0x3, R2 ;  /* 0x00000003ff067819 */ /* 0x000fe40000011602 */
[----:B------:R-:W-:Y:S02]  /*02c0*/  LOP3.LUT R5, R2, 0x38, R20, 0xf8, !PT ;  /* 0x0000003802057812 */ /* 0x000fe400078ef814 */
[----:B------:R-:W-:-:S02]  /*02d0*/  SHF.R.U32.HI R0, RZ, 0x3, R0 ;  /* 0x00000003ff007819 */ /* 0x000fc40000011600 */
[----:B------:R-:W-:Y:S02]  /*02e0*/  LOP3.LUT R2, R12, 0xfffffff8, RZ, 0xc0, !PT ;  /* 0xfffffff80c027812 */ /* 0x000fe400078ec0ff */
[----:B------:R-:W-:Y:S02]  /*02f0*/  LOP3.LUT R13, R4, R0, RZ, 0x3c, !PT ;  /* 0x00000000040d7212 */ /* 0x000fe400078e3cff */
[----:B------:R-:W-:Y:S01]  /*0300*/  LOP3.LUT R0, R9, 0xffffffe0, RZ, 0xc0, !PT ;  /* 0xffffffe009007812 */ /* 0x000fe200078ec0ff */
[----:B------:R-:W-:Y:S01]  /*0310*/  IMAD.IADD R8, R3, 0x1, -R2 ;  /* 0x0000000103087824 */ /* 0x000fe200078e0a02 */
[--C-:B------:R-:W-:Y:S02]  /*0320*/  SHF.R.S32.HI R212, RZ, 0x5, R9.reuse ;  /* 0x00000005ffd47819 */ /* 0x100fe40000011409 */
[----:B------:R-:W-:Y:S01]  /*0330*/  SHF.R.S32.HI R2, RZ, 0x1f, R9 ;  /* 0x0000001fff027819 */ /* 0x000fe20000011409 */
[----:B------:R-:W-:Y:S01]  /*0340*/  IMAD.IADD R18, R17, 0x1, -R0 ;  /* 0x0000000111127824 */ /* 0x000fe200078e0a00 */
[----:B------:R-:W-:-:S02]  /*0350*/  LOP3.LUT R3, R10, 0x1, RZ, 0xc0, !PT ;  /* 0x000000010a037812 */ /* 0x000fc400078ec0ff */
[----:B------:R-:W-:Y:S02]  /*0360*/  LEA.HI R0, R2, R212, RZ, 0x3 ;  /* 0x000000d402007211 */ /* 0x000fe400078f18ff */
[----:B------:R-:W-:Y:S02]  /*0370*/  LOP3.LUT R4, R11, 0xfffffffc, RZ, 0xc0, !PT ;  /* 0xfffffffc0b047812 */ /* 0x000fe400078ec0ff */
[----:B------:R-:W-:Y:S01]  /*0380*/  LOP3.LUT R2, R0, 0xffffff8, RZ, 0xc0, !PT ;  /* 0x0ffffff800027812 */ /* 0x000fe200078ec0ff */
[----:B------:R-:W-:Y:S01]  /*0390*/  IMAD.SHL.U32 R0, R8, 0x40, RZ ;  /* 0x0000004008007824 */ /* 0x000fe200078e00ff */
[----:B------:R-:W-:Y:S01]  /*03a0*/  ISETP.NE.U32.AND P3, PT, R3, 0x1, PT ;  /* 0x000000010300780c */ /* 0x000fe20003f65070 */
[----:B------:R-:W-:Y:S01]  /*03b0*/  IMAD.IADD R3, R17, 0x1, -R4 ;  /* 0x0000000111037824 */ /* 0x000fe200078e0a04 */
[----:B------:R-:W-:Y:S01]  /*03c0*/  SHF.R.S32.HI R11, RZ, 0x1f, R18 ;  /* 0x0000001fff0b7819 */ /* 0x000fe20000011412 */
[----:B------:R-:W-:Y:S01]  /*03d0*/  IMAD.SHL.U32 R4, R14, 0x8, RZ ;  /* 0x000000080e047824 */ /* 0x000fe200078e00ff */
[----:B------:R-:W-:-:S02]  /*03e0*/  LOP3.LUT R0, R0, 0x1c0, RZ, 0xc0, !PT ;  /* 0x000001c000007812 */ /* 0x000fc400078ec0ff */
[----:B------:R-:W-:Y:S01]  /*03f0*/  LOP3.LUT R15, R7, R5, R6, 0xf6, !PT ;  /* 0x00000005070f7212 */ /* 0x000fe200078ef606 */
[----:B------:R-:W-:Y:S01]  /*0400*/  IMAD.IADD R7, R212, 0x1, -R2 ;  /* 0x00000001d4077824 */ /* 0x000fe200078e0a02 */
[----:B------:R-:W-:Y:S02]  /*0410*/  LEA.HI R11, R11, R18, RZ, 0x2 ;  /* 0x000000120b0b7211 */ /* 0x000fe400078f10ff */
[----:B------:R-:W-:Y:S02]  /*0420*/  LOP3.LUT R5, R0, 0x8, R4, 0xf8, !PT ;  /* 0x0000000800057812 */ /* 0x000fe400078ef804 */
[----:B------:R-:W-:Y:S01]  /*0430*/  SHF.R.U32.HI R2, RZ, 0x3, R0 ;  /* 0x00000003ff027819 */ /* 0x000fe20000011600 */
[----:B------:R-:W-:Y:S01]  /*0440*/  IMAD.SHL.U32 R0, R10, 0x40, RZ ;  /* 0x000000400a007824 */ /* 0x000fe200078e00ff */
[----:B------:R-:W-:Y:S02]  /*0450*/  LEA.HI R9, R3, R3, RZ, 0x1 ;  /* 0x0000000303097211 */ /* 0x000fe400078f08ff */
[----:B------:R-:W-:-:S02]  /*0460*/  SHF.R.S32.HI R6, RZ, 0x2, R11 ;  /* 0x00000002ff067819 */ /* 0x000fc4000001140b */
[----:B------:R-:W-:Y:S02]  /*0470*/  LOP3.LUT R4, R9, 0x1ffffffe, RZ, 0xc0, !PT ;  /* 0x1ffffffe09047812 */ /* 0x000fe400078ec0ff */
[----:B------:R-:W-:Y:S01]  /*0480*/  LOP3.LUT R0, R0, 0x1c0, RZ, 0xc0, !PT ;  /* 0x000001c000007812 */ /* 0x000fe200078ec0ff */
[----:B------:R-:W-:Y:S01]  /*0490*/  IMAD R17, R7, 0x10, R6 ;  /* 0x0000001007117824 */ /* 0x000fe200078e0206 */
[----:B------:R-:W-:Y:S01]  /*04a0*/  LOP3.LUT R5, R5, R2, RZ, 0x3c, !PT ;  /* 0x0000000205057212 */ /* 0x000fe200078e3cff */
[----:B------:R-:W-:Y:S01]  /*04b0*/  IMAD.IADD R7, R3, 0x1, -R4 ;  /* 0x0000000103077824 */ /* 0x000fe200078e0a04 */
[----:B------:R-:W-:Y:S01]  /*04c0*/  LEA.HI R0, R0, R0, RZ, 0x1d ;  /* 0x0000000000007211 */ /* 0x000fe200078fe8ff */
[----:B------:R-:W-:Y:S01]  /*04d0*/  IMAD R3, R212, 0x200, R3 ;  /* 0x00000200d4037824 */ /* 0x000fe200078e0203 */
[----:B------:R-:W-:Y:S01]  /*04e0*/  STL [R1+0xa0], R17 ;  /* 0x0000a01101007387 */ /* 0x000fe20000100800 */
[----:B------:R-:W-:Y:S01]  /*04f0*/  IMAD.SHL.U32 R4, R12, 0x40, RZ ;  /* 0x000000400c047824 */ /* 0x000fe200078e00ff */
[----:B------:R-:W-:Y:S01]  /*0500*/  SHF.R.S32.HI R21, RZ, 0x1f, R20 ;  /* 0x0000001fff157819 */ /* 0x000fe20000011414 */
[----:B------:R-:W-:Y:S01]  /*0510*/  IMAD.U32 R6, R3, 0x2, R0 ;  /* 0x0000000203067824 */ /* 0x000fe200078e0000 */
[----:B------:R-:W-:Y:S01]  /*0520*/  LOP3.LUT R3, R11, 0x7ffffffc, RZ, 0xc0, !PT ;  /* 0x7ffffffc0b037812 */ /* 0x000fe200078ec0ff */
[----:B------:R-:W-:Y:S01]  /*0530*/  STL [R1+0x74], R16 ;  /* 0x0000741001007387 */ /* 0x000fe20000100800 */
[----:B------:R-:W-:Y:S01]  /*0540*/  LOP3.LUT R0, R5, 0x7ffffe00, R4, 0xf8, !PT ;  /* 0x7ffffe0005007812 */ /* 0x000fe200078ef804 */
[----:B------:R-:W-:Y:S01]  /*0550*/  IMAD R2, R14, 0x200, R13 ;  /* 0x000002000e027824 */ /* 0x000fe200078e020d */
[----:B------:R-:W-:-:S02]  /*0560*/  IADD3 R5, R20, 0x40, RZ ;  /* 0x0000004014057810 */ /* 0x000fc40007ffe0ff */
[----:B------:R-:W-:Y:S02]  /*0570*/  IADD3 R4, R20, 0x80, RZ ;  /* 0x0000008014047810 */ /* 0x000fe40007ffe0ff */
[----:B------:R-:W-:Y:S01]  /*0580*/  SHF.R.S32.HI R9, RZ, 0x1f, R5 ;  /* 0x0000001fff097819 */ /* 0x000fe20000011405 */
[----:B------:R1:W-:Y:S01]  /*0590*/  STL [R1+0x1c], R5 ;  /* 0x00001c0501007387 */ /* 0x0003e20000100800 */
[----:B------:R-:W-:Y:S01]  /*05a0*/  R2P PR, R10, 0x6 ;  /* 0x000000060a007804 */ /* 0x000fe20000000000 */
[----:B------:R-:W-:Y:S01]  /*05b0*/  IMAD.SHL.U32 R10, R15, 0x2, RZ ;  /* 0x000000020f0a7824 */ /* 0x000fe200078e00ff */
[C---:B------:R-:W-:Y:S01]  /*05c0*/  LOP3.LUT P0, RZ, R8.reuse, 0x2, RZ, 0xc0, !PT ;  /* 0x0000000208ff7812 */ /* 0x040fe2000780c0ff */
[----:B------:R2:W-:Y:S01]  /*05d0*/  STL [R1+0x20], R4 ;  /* 0x0000200401007387 */ /* 0x0005e20000100800 */
[----:B------:R-:W-:Y:S01]  /*05e0*/  LOP3.LUT P4, RZ, R8, 0x4, RZ, 0xc0, !PT ;  /* 0x0000000408ff7812 */ /* 0x000fe2000788c0ff */
[----:B------:R-:W-:Y:S01]  /*05f0*/  IMAD.MOV.U32 R8, RZ, RZ, 0x40 ;  /* 0x00000040ff087424 */ /* 0x000fe200078e00ff */
[----:B------:R-:W-:Y:S01]  /*0600*/  LEA R209, R2, 0x12100, 0x1 ;  /* 0x0001210002d17811 */ /* 0x000fe200078e08ff */
[----:B------:R-:W-:Y:S01]  /*0610*/  STL.64 [R1+0x10], R20 ;  /* 0x0000101401007387 */ /* 0x000fe20000100a00 */
[----:B------:R-:W-:-:S02]  /*0620*/  LEA R210, R0, 0x100, 0x1 ;  /* 0x0000010000d27811 */ /* 0x000fc400078e08ff */
[----:B------:R-:W-:Y:S01]  /*0630*/  SEL R0, R8, 0xffffffc0, !P4 ;  /* 0xffffffc008007807 */ /* 0x000fe20006000000 */
[----:B------:R3:W-:Y:S02]  /*0640*/  STL [R1+0x70], R9 ;  /* 0x0000700901007387 */ /* 0x0007e40000100800 */
[----:B------:R-:W-:Y:S02]  /*0650*/  IMAD R212, R212, 0x800, R210 ;  /* 0x00000800d4d47824 */ /* 0x000fe400078e02d2 */
[----:B------:R-:W-:Y:S02]  /*0660*/  IMAD.IADD R211, R210, 0x1, R0 ;  /* 0x00000001d2d37824 */ /* 0x000fe400078e0200 */
[----:B------:R-:W-:Y:S01]  /*0670*/  IMAD.IADD R213, R0, 0x1, R212 ;  /* 0x0000000100d57824 */ /* 0x000fe200078e02d4 */
[----:B-1----:R-:W-:Y:S01]  /*0680*/  SHF.R.S32.HI R5, RZ, 0x1f, R4 ;  /* 0x0000001fff057819 */ /* 0x002fe20000011404 */
[----:B--2---:R-:W-:-:S04]  /*0690*/  IMAD.IADD R4, R18, 0x1, -R3 ;  /* 0x0000000112047824 */ /* 0x004fc800078e0a03 */
[----:B------:R1:W-:Y:S01]  /*06a0*/  STL [R1+0x60], R5 ;  /* 0x0000600501007387 */ /* 0x0003e20000100800 */
[----:B------:R-:W-:-:S03]  /*06b0*/  SEL R3, R8, 0xffffffc0, !P2 ;  /* 0xffffffc008037807 */ /* 0x000fc60005000000 */
[----:B------:R-:W-:Y:S01]  /*06c0*/  STL [R1+0x28], R10 ;  /* 0x0000280a01007387 */ /* 0x000fe20000100800 */
[----:B---3--:R-:W-:Y:S02]  /*06d0*/  IMAD.SHL.U32 R9, R4, 0x2, RZ ;  /* 0x0000000204097824 */ /* 0x008fe400078e00ff */
[----:B------:R-:W-:-:S03]  /*06e0*/  IMAD R4, R7, 0x8, R17 ;  /* 0x0000000807047824 */ /* 0x000fc600078e0211 */
[----:B------:R2:W-:Y:S04]  /*06f0*/  STL [R1+0x58], R9 ;  /* 0x0000580901007387 */ /* 0x0005e80000100800 */
[----:B------:R3:W-:Y:S01]  /*0700*/  STL [R1+0x98], R4 ;  /* 0x0000980401007387 */ /* 0x0007e20000100800 */
[C---:B-1----:R-:W-:Y:S02]  /*0710*/  SEL R5, R207.reuse, 0xffffffe0, !P1 ;  /* 0xffffffe0cf057807 */ /* 0x042fe40004800000 */
[----:B------:R-:W-:-:S05]  /*0720*/  SEL R207, R207, 0xffffffe0, !P0 ;  /* 0xffffffe0cfcf7807 */ /* 0x000fca0004000000 */
[----:B------:R-:W-:-:S04]  /*0730*/  IMAD.IADD R214, R207, 0x1, R212 ;  /* 0x00000001cfd67824 */ /* 0x000fc800078e02d4 */
[----:B------:R-:W-:Y:S01]  /*0740*/  IMAD.IADD R214, R0, 0x1, R214 ;  /* 0x0000000100d67824 */ /* 0x000fe200078e02d6 */
[----:B--2---:R-:W-:Y:S02]  /*0750*/  LEA R9, R6, 0x80, 0x1 ;  /* 0x0000008006097811 */ /* 0x004fe400078e08ff */
[C---:B------:R-:W-:Y:S02]  /*0760*/  IADD3 R6, R10.reuse, 0x100, RZ ;  /* 0x000001000a067810 */ /* 0x040fe40007ffe0ff */
[----:B---3--:R-:W-:Y:S01]  /*0770*/  IADD3 R4, R10, 0x12100, RZ ;  /* 0x000121000a047810 */ /* 0x008fe20007ffe0ff */
[C---:B------:R-:W-:Y:S02]  /*0780*/  IMAD.IADD R2, R9.reuse, 0x1, R3 ;  /* 0x0000000109027824 */ /* 0x040fe400078e0203 */
[----:B------:R1:W-:Y:S04]  /*0790*/  STL [R1+0x30], R6 ;  /* 0x0000300601007387 */ /* 0x0003e80000100800 */
[----:B------:R-:W-:Y:S04]  /*07a0*/  STL [R1+0x78], R9 ;  /* 0x0000780901007387 */ /* 0x000fe80000100800 */
[----:B------:R2:W-:Y:S01]  /*07b0*/  STL [R1+0x2c], R4 ;  /* 0x00002c0401007387 */ /* 0x0005e20000100800 */
[C---:B-1----:R-:W-:Y:S01]  /*07c0*/  IMAD.IADD R6, R9.reuse, 0x1, R5 ;  /* 0x0000000109067824 */ /* 0x042fe200078e0205 */
[----:B--2---:R-:W-:-:S02]  /*07d0*/  IADD3 R4, R9, -0x10, RZ ;  /* 0xfffffff009047810 */ /* 0x004fc40007ffe0ff */
[----:B------:R-:W-:-:S05]  /*07e0*/  @P3 IADD3 R4, R9, 0x10, RZ ;  /* 0x0000001009043810 */ /* 0x000fca0007ffe0ff */
[----:B------:R-:W-:Y:S04]  /*07f0*/  STL [R1+0x7c], R4 ;  /* 0x00007c0401007387 */ /* 0x000fe80000100800 */
[----:B------:R-:W-:Y:S04]  /*0800*/  STL [R1+0x84], R6 ;  /* 0x0000840601007387 */ /* 0x000fe80000100800 */
[----:B------:R1:W-:Y:S02]  /*0810*/  STL [R1+0x94], R2 ;  /* 0x0000940201007387 */ /* 0x0003e40000100800 */
[----:B-1----:R-:W-:-:S02]  /*0820*/  IMAD.IADD R2, R5, 0x1, R4 ;  /* 0x0000000105027824 */ /* 0x002fc400078e0204 */
[----:B------:R-:W-:Y:S02]  /*0830*/  IMAD.IADD R5, R6, 0x1, R3 ;  /* 0x0000000106057824 */ /* 0x000fe400078e0203 */
[----:B------:R-:W-:-:S03]  /*0840*/  IMAD.IADD R4, R3, 0x1, R4 ;  /* 0x0000000103047824 */ /* 0x000fc600078e0204 */
[----:B------:R-:W-:Y:S04]  /*0850*/  STL [R1+0x90], R5 ;  /* 0x0000900501007387 */ /* 0x000fe80000100800 */
[----:B------:R1:W-:Y:S04]  /*0860*/  STL [R1+0x80], R2 ;  /* 0x0000800201007387 */ /* 0x0003e80000100800 */
[----:B------:R2:W-:Y:S01]  /*0870*/  STL [R1+0x8c], R4 ;  /* 0x00008c0401007387 */ /* 0x0005e20000100800 */
[----:B-1----:R-:W-:-:S05]  /*0880*/  IMAD.IADD R2, R2, 0x1, R3 ;  /* 0x0000000102027824 */ /* 0x002fca00078e0203 */
[----:B------:R2:W-:Y:S02]  /*0890*/  STL [R1+0x88], R2 ;  /* 0x0000880201007387 */ /* 0x0005e40000100800 */
.L_x_1124:
        /* <DEDUP_REMOVED lines=19> */
.L_x_1080:
[----:B------:R-:W-:-:S04]  /*09d0*/  MOV R0, c[0x0][0x554] ;  /* 0x0001550000007a02 */ /* 0x000fc80000000f00 */
[----:B------:R-:W-:Y:S02]  /*09e0*/  ISETP.NE.AND P0, PT, R0, 0x1, PT ;  /* 0x000000010000780c */ /* 0x000fe40003f05270 */
[----:B------:R-:W-:-:S11]  /*09f0*/  MOV R0, R2 ;  /* 0x0000000200007202 */ /* 0x000fd60000000f00 */
[----:B------:R-:W-:-:S05]  /*0a00*/  @P0 IMAD.HI.U32 R4, R2, c[0x0][0x558], RZ ;  /* 0x0001560002040a27 */ /* 0x000fca00078e00ff */
[----:B------:R-:W-:-:S05]  /*0a10*/  @P0 SHF.R.U32.HI R0, RZ, c[0x0][0x55c], R4 ;  /* 0x00015700ff000a19 */ /* 0x000fca0000011604 */
[----:B------:R-:W-:Y:S02]  /*0a20*/  IMAD R4, R0, c[0x0][0x554], RZ ;  /* 0x0001550000047a24 */ /* 0x000fe400078e02ff */
.L_x_1081:
[----:B------:R-:W-:Y:S05]  /*0a30*/  BSYNC B0 ;  /* 0x0000000000007941 */ /* 0x000fea0003800000 */
.L_x_1079:
[----:B------:R-:W-:Y:S01]  /*0a40*/  LOP3.LUT R0, RZ, R0, RZ, 0x33, !PT ;  /* 0x00000000ff007212 */ /* 0x000fe200078e33ff */
[----:B------:R-:W-:Y:S01]  /*0a50*/  IMAD.MOV.U32 R51, RZ, RZ, c[0x0][0x2c4] ;  /* 0x0000b100ff337624 */ /* 0x000fe200078e00ff */
[----:B------:R-:W-:Y:S01]  /*0a60*/  MOV R5, c[0x0][0x548] ;  /* 0x0001520000057a02 */ /* 0x000fe20000000f00 */
[----:B------:R-:W-:Y:S01]  /*0a70*/  IMAD.IADD R4, R2, 0x1, -R4 ;  /* 0x0000000102047824 */ /* 0x000fe200078e0a04 */
[----:B------:R-:W-:Y:S01]  /*0a80*/  IADD3 R0, R0, c[0x0][0x53c], RZ ;  /* 0x00014f0000007a10 */ /* 0x000fe20007ffe0ff */
[----:B------:R-:W-:Y:S01]  /*0a90*/  ULDC UR4, c[0x0][0x1d0] ;  /* 0x0000740000047ab9 */ /* 0x000fe20000000800 */
[----:B------:R-:W-:Y:S01]  /*0aa0*/  ISETP.NE.AND P2, PT, R51, 0x1, PT ;  /* 0x000000013300780c */ /* 0x000fe20003f45270 */
[----:B------:R-:W-:Y:S01]  /*0ab0*/  UIADD3 UR4, UR4, 0x5f, URZ ;  /* 0x0000005f04047890 */ /* 0x000fe2000fffe03f */
[----:B------:R-:W-:Y:S01]  /*0ac0*/  ISETP.NE.AND P0, PT, R5, 0x1, PT ;  /* 0x000000010500780c */ /* 0x000fe20003f05270 */
[----:B------:R-:W-:Y:S01]  /*0ad0*/  IMAD.SHL.U32 R127, R0, 0x80, RZ ;  /* 0x00000080007f7824 */ /* 0x000fe200078e00ff */
[----:B------:R-:W-:Y:S01]  /*0ae0*/  MOV R6, c[0x0][0x168] ;  /* 0x00005a0000067a02 */ /* 0x000fe20000000f00 */
[----:B------:R-:W-:Y:S01]  /*0af0*/  UIMAD.WIDE UR4, UR4, 0x2aaaaaab, URZ ;  /* 0x2aaaaaab040478a5 */ /* 0x000fe2000f8e023f */
[----:B------:R-:W-:Y:S01]  /*0b00*/  CS2R R98, SRZ ;  /* 0x0000000000627805 */ /* 0x000fe2000001ff00 */
[----:B------:R-:W-:Y:S01]  /*0b10*/  CS2R R96, SRZ ;  /* 0x0000000000607805 */ /* 0x000fe2000001ff00 */
[----:B------:R-:W-:Y:S01]  /*0b20*/  IADD3 R0, R127, 0x7f, RZ ;  /* 0x0000007f7f007810 */ /* 0x000fe20007ffe0ff */
[----:B------:R-:W-:Y:S01]  /*0b30*/  USHF.R.U32.HI UR4, URZ, 0x1f, UR5 ;  /* 0x0000001f3f047899 */ /* 0x000fe20008011605 */
[----:B------:R1:W-:Y:S01]  /*0b40*/  STL [R1+0x5c], R127 ;  /* 0x00005c7f01007387 */ /* 0x0003e20000100800 */
[----:B------:R-:W-:Y:S01]  /*0b50*/  CS2R R94, SRZ ;  /* 0x00000000005e7805 */ /* 0x000fe2000001ff00 */
[----:B------:R-:W-:Y:S01]  /*0b60*/  CS2R R92, SRZ ;  /* 0x00000000005c7805 */ /* 0x000fe2000001ff00 */
[----:B------:R-:W-:Y:S01]  /*0b70*/  @P2 IMAD.HI.U32 R5, R0, c[0x0][0x2c8], RZ ;  /* 0x0000b20000052a27 */ /* 0x000fe200078e00ff */
[----:B------:R-:W-:Y:S01]  /*0b80*/  ULEA.HI.SX32 UR4, UR5, UR4, 0x1c ;  /* 0x0000000405047291 */ /* 0x000fe2000f8fe23f */
[----:B------:R-:W-:Y:S01]  /*0b90*/  MOV R86, RZ ;  /* 0x000000ff00567202 */ /* 0x000fe20000000f00 */
[----:B------:R-:W-:Y:S01]  /*0ba0*/  CS2R R8, SRZ ;  /* 0x0000000000087805 */ /* 0x000fe2000001ff00 */
[----:B------:R-:W-:Y:S01]  /*0bb0*/  IMAD.MOV.U32 R2, RZ, RZ, R0 ;  /* 0x000000ffff027224 */ /* 0x000fe200078e0000 */
[----:B------:R-:W-:Y:S01]  /*0bc0*/  @P2 SHF.R.U32.HI R2, RZ, c[0x0][0x2cc], R5 ;  /* 0x0000b300ff022a19 */ /* 0x000fe20000011605 */
[----:B------:R-:W-:Y:S01]  /*0bd0*/  IMAD R0, R3, c[0x0][0x554], R4 ;  /* 0x0001550003007a24 */ /* 0x000fe200078e0204 */
[----:B------:R-:W-:Y:S01]  /*0be0*/  IADD3 R4, -R6, 0x60, RZ ;  /* 0x0000006006047810 */ /* 0x000fe20007ffe1ff */
[----:B------:R-:W-:Y:S01]  /*0bf0*/  IMAD.MOV.U32 R90, RZ, RZ, RZ ;  /* 0x000000ffff5a7224 */ /* 0x000fe200078e00ff */
[----:B------:R-:W-:Y:S01]  /*0c00*/  MOV R5, RZ ;  /* 0x000000ff00057202 */ /* 0x000fe20000000f00 */
[----:B------:R-:W-:Y:S01]  /*0c10*/  @P0 IMAD.HI.U32 R3, R0, c[0x0][0x54c], RZ ;  /* 0x0001530000030a27 */ /* 0x000fe200078e00ff */
[----:B------:R-:W-:Y:S01]  /*0c20*/  IADD3 R2, R2, c[0x0][0x1d0], R4 ;  /* 0x0000740002027a10 */ /* 0x000fe20007ffe004 */
[----:B------:R-:W-:Y:S01]  /*0c30*/  CS2R R6, SRZ ;  /* 0x0000000000067805 */ /* 0x000fe2000001ff00 */
[----:B------:R-:W-:Y:S01]  /*0c40*/  CS2R R10, SRZ ;  /* 0x00000000000a7805 */ /* 0x000fe2000001ff00 */
[--C-:B------:R-:W-:Y:S01]  /*0c50*/  IMAD.MOV.U32 R55, RZ, RZ, R0.reuse ;  /* 0x000000ffff377224 */ /* 0x100fe200078e0000 */
[----:B------:R-:W-:Y:S01]  /*0c60*/  @P0 SHF.R.U32.HI R55, RZ, c[0x0][0x550], R3 ;  /* 0x00015400ff370a19 */ /* 0x000fe20000011603 */
[----:B------:R-:W-:Y:S01]  /*0c70*/  IMAD.HI R3, R2, 0x2aaaaaab, RZ ;  /* 0x2aaaaaab02037827 */ /* 0x000fe200078e02ff */
[----:B------:R-:W-:Y:S01]  /*0c80*/  MOV R80, RZ ;  /* 0x000000ff00507202 */ /* 0x000fe20000000f00 */
[----:B------:R-:W-:Y:S01]  /*0c90*/  CS2R R12, SRZ ;  /* 0x00000000000c7805 */ /* 0x000fe2000001ff00 */
[----:B------:R-:W-:Y:S01]  /*0ca0*/  MOV R74, RZ ;  /* 0x000000ff004a7202 */ /* 0x000fe20000000f00 */
[----:B------:R-:W-:Y:S01]  /*0cb0*/  IMAD.MOV R2, RZ, RZ, -R55 ;  /* 0x000000ffff027224 */ /* 0x000fe200078e0a37 */
[----:B------:R-:W-:Y:S01]  /*0cc0*/  SHF.R.U32.HI R4, RZ, 0x1f, R3 ;  /* 0x0000001fff047819 */ /* 0x000fe20000011603 */
[----:B------:R1:W-:Y:S01]  /*0cd0*/  STL [R1+0x54], R55 ;  /* 0x0000543701007387 */ /* 0x0003e20000100800 */
[----:B------:R-:W-:Y:S01]  /*0ce0*/  IMAD.MOV.U32 R88, RZ, RZ, RZ ;  /* 0x000000ffff587224 */ /* 0x000fe200078e00ff */
[----:B------:R-:W-:Y:S01]  /*0cf0*/  CS2R R14, SRZ ;  /* 0x00000000000e7805 */ /* 0x000fe2000001ff00 */
[--C-:B------:R-:W-:Y:S01]  /*0d00*/  IMAD R57, R2, c[0x0][0x548], R0.reuse ;  /* 0x0001520002397a24 */ /* 0x100fe200078e0200 */
[----:B------:R-:W-:Y:S01]  /*0d10*/  LEA.HI.SX32 R4, R3, R4, 0x1c ;  /* 0x0000000403047211 */ /* 0x000fe200078fe2ff */
[----:B------:R-:W-:Y:S01]  /*0d20*/  IMAD.MOV.U32 R84, RZ, RZ, RZ ;  /* 0x000000ffff547224 */ /* 0x000fe200078e00ff */
[----:B------:R-:W-:Y:S01]  /*0d30*/  PRMT R0, RZ, 0x7610, R0 ;  /* 0x00007610ff007816 */ /* 0x000fe20000000000 */
[----:B------:R-:W-:Y:S01]  /*0d40*/  IMAD.MOV.U32 R82, RZ, RZ, RZ ;  /* 0x000000ffff527224 */ /* 0x000fe200078e00ff */
        /* <DEDUP_REMOVED lines=62> */
[----:B------:R-:W1:-:S12]  /*1130*/  S2R R59, SR_TID.X ;  /* 0x00000000003b7919 */ /* 0x000e580000002100 */
[----:B------:R-:W-:-:S05]  /*1140*/  @P0 MOV R2, 0x4 ;  /* 0x0000000400020802 */ /* 0x000fca0000000f00 */
[----:B------:R-:W-:-:S05]  /*1150*/  @P0 IMAD.WIDE R2, R55, R2, c[0x0][0x340] ;  /* 0x0000d00037020625 */ /* 0x000fca00078e0202 */
[----:B------:R3:W4:Y:S01]  /*1160*/  @P0 LDG.E R9, [R2.64] ;  /* 0x0000000602090981 */ /* 0x000722000c1e1900 */
[----:B-1----:R-:W-:-:S04]  /*1170*/  SHF.R.S32.HI R53, RZ, 0x1f, R59 ;  /* 0x0000001fff357819 */ /* 0x002fc8000001143b */
[----:B------:R-:W-:-:S04]  /*1180*/  LEA.HI R53, R53, R59, RZ, 0x3 ;  /* 0x0000003b35357211 */ /* 0x000fc800078f18ff */
[----:B------:R-:W-:-:S04]  /*1190*/  SHF.R.S32.HI R53, RZ, 0x3, R53 ;  /* 0x00000003ff357819 */ /* 0x000fc80000011435 */
[----:B------:R-:W-:-:S05]  /*11a0*/  SHF.R.S32.HI R6, RZ, 0x1f, R53 ;  /* 0x0000001fff067819 */ /* 0x000fca0000011435 */
[C---:B------:R-:W-:Y:S02]  /*11b0*/  IMAD R0, R6.reuse, c[0x0][0x1e0], RZ ;  /* 0x0000780006007a24 */ /* 0x040fe400078e02ff */
[----:B------:R-:W-:Y:S01]  /*11c0*/  IMAD R6, R6, c[0x0][0x208], RZ ;  /* 0x0000820006067a24 */ /* 0x000fe200078e02ff */
[----:B------:R-:W-:Y:S01]  /*11d0*/  SHF.R.S32.HI R10, RZ, 0x1f, R57 ;  /* 0x0000001fff0a7819 */ /* 0x000fe20000011439 */
[C---:B------:R-:W-:Y:S02]  /*11e0*/  IMAD R0, R53.reuse, c[0x0][0x1e4], R0 ;  /* 0x0000790035007a24 */ /* 0x040fe400078e0200 */
[----:B------:R-:W-:Y:S01]  /*11f0*/  IMAD R6, R53, c[0x0][0x20c], R6 ;  /* 0x0000830035067a24 */ /* 0x000fe200078e0206 */
[----:B------:R-:W-:Y:S01]  /*1200*/  SHF.R.S32.HI R8, RZ, 0x1f, R55 ;  /* 0x0000001fff087819 */ /* 0x000fe20000011437 */
[----:B------:R-:W-:Y:S01]  /*1210*/  WARPSYNC 0xffffffff ;  /* 0xffffffff00007948 */ /* 0x000fe20003800000 */
[----:B------:R-:W-:Y:S01]  /*1220*/  IADD3 R188, R207, R212, RZ ;  /* 0x000000d4cfbc7210 */ /* 0x000fe20007ffe0ff */
[----:B--2---:R-:W-:-:S04]  /*1230*/  IMAD.WIDE.U32 R4, R53, c[0x0][0x1e0], R100 ;  /* 0x0000780035047a25 */ /* 0x004fc800078e0064 */
[----:B---3--:R-:W-:Y:S01]  /*1240*/  IMAD.WIDE.U32 R2, R53, c[0x0][0x208], R100 ;  /* 0x0000820035027a25 */ /* 0x008fe200078e0064 */
[----:B------:R-:W-:-:S04]  /*1250*/  IADD3 R5, R5, R0, RZ ;  /* 0x0000000005057210 */ /* 0x000fc80007ffe0ff */
[----:B------:R-:W-:Y:S01]  /*1260*/  IADD3 R3, R3, R6, RZ ;  /* 0x0000000603037210 */ /* 0x000fe20007ffe0ff */
[C---:B------:R-:W-:Y:S02]  /*1270*/  IMAD R6, R10.reuse, c[0x0][0x1e8], RZ ;  /* 0x00007a000a067a24 */ /* 0x040fe400078e02ff */
[----:B------:R-:W-:Y:S02]  /*1280*/  IMAD R0, R10, c[0x0][0x210], RZ ;  /* 0x000084000a007a24 */ /* 0x000fe400078e02ff */
[C---:B------:R-:W-:Y:S02]  /*1290*/  IMAD R6, R57.reuse, c[0x0][0x1ec], R6 ;  /* 0x00007b0039067a24 */ /* 0x040fe400078e0206 */
[----:B------:R-:W-:-:S04]  /*12a0*/  IMAD.WIDE.U32 R4, R57, c[0x0][0x1e8], R4 ;  /* 0x00007a0039047a25 */ /* 0x000fc800078e0004 */
[C---:B------:R-:W-:Y:S02]  /*12b0*/  IMAD R0, R57.reuse, c[0x0][0x214], R0 ;  /* 0x0000850039007a24 */ /* 0x040fe400078e0200 */
[----:B------:R-:W-:Y:S01]  /*12c0*/  IMAD.WIDE.U32 R2, R57, c[0x0][0x210], R2 ;  /* 0x0000840039027a25 */ /* 0x000fe200078e0002 */
[----:B------:R-:W-:-:S04]  /*12d0*/  IADD3 R7, R5, R6, RZ ;  /* 0x0000000605077210 */ /* 0x000fc80007ffe0ff */
[----:B------:R-:W-:Y:S02]  /*12e0*/  IADD3 R5, R3, R0, RZ ;  /* 0x0000000003057210 */ /* 0x000fe40007ffe0ff */
[----:B----4-:R-:W-:Y:S02]  /*12f0*/  @P0 SHF.R.S32.HI R3, RZ, 0x1f, R9 ;  /* 0x0000001fff030819 */ /* 0x010fe40000011409 */
[----:B------:R-:W-:Y:S02]  /*1300*/  @!P0 MOV R3, R8 ;  /* 0x0000000800038202 */ /* 0x000fe40000000f00 */
[----:B------:R-:W-:Y:S02]  /*1310*/  MOV R6, R4 ;  /* 0x0000000400067202 */ /* 0x000fe40000000f00 */
[----:B------:R-:W-:Y:S02]  /*1320*/  MOV R4, R2 ;  /* 0x0000000200047202 */ /* 0x000fe40000000f00 */
        /* <DEDUP_REMOVED lines=13> */
[----:B------:R1:W-:Y:S02]  /*1400*/  STL [R1+0x4c], R24 ;  /* 0x00004c1801007387 */ /* 0x0003e40000100800 */
[----:B------:R-:W2:Y:S01]  /*1410*/  LDL R28, [R1+0x1c] ;  /* 0x00001c00011c7983 */ /* 0x000ea20000100800 */
[----:B------:R-:W-:Y:S01]  /*1420*/  SHF.R.S32.HI R69, RZ, 0x1f, R59 ;  /* 0x0000001fff457819 */ /* 0x000fe2000001143b */
[----:B------:R-:W-:-:S02]  /*1430*/  IMAD R5, R10, c[0x0][0x1b8], RZ ;  /* 0x00006e000a057a24 */ /* 0x000fc400078e02ff */
[----:B------:R-:W3:Y:S01]  /*1440*/  LDL R23, [R1+0x20] ;  /* 0x0000200001177983 */ /* 0x000ee20000100800 */
[----:B------:R-:W-:Y:S01]  /*1450*/  LEA.HI R69, R69, R59, RZ, 0x3 ;  /* 0x0000003b45457211 */ /* 0x000fe200078f18ff */
[----:B------:R-:W-:Y:S02]  /*1460*/  IMAD.WIDE.U32 R2, R57, c[0x0][0x1b8], RZ ;  /* 0x00006e0039027a25 */ /* 0x000fe400078e00ff */
[----:B------:R-:W4:Y:S01]  /*1470*/  LDL R22, [R1+0x28] ;  /* 0x0000280001167983 */ /* 0x000f220000100800 */
[----:B------:R-:W-:Y:S01]  /*1480*/  LOP3.LUT R69, R69, 0xfffffff8, RZ, 0xc0, !PT ;  /* 0xfffffff845457812 */ /* 0x000fe200078ec0ff */
[----:B------:R-:W-:Y:S02]  /*1490*/  IMAD R5, R57, c[0x0][0x1bc], R5 ;  /* 0x00006f0039057a24 */ /* 0x000fe400078e0205 */
[----:B------:R-:W5:Y:S01]  /*14a0*/  LDL R26, [R1+0x70] ;  /* 0x00007000011a7983 */ /* 0x000f620000100800 */
[----:B------:R-:W-:Y:S02]  /*14b0*/  IMAD R6, R8, c[0x0][0x1c0], RZ ;  /* 0x0000700008067a24 */ /* 0x000fe400078e02ff */
[----:B------:R-:W-:Y:S01]  /*14c0*/  IMAD.IADD R69, R59, 0x1, -R69 ;  /* 0x000000013b457824 */ /* 0x000fe200078e0a45 */
[----:B------:R-:W5:Y:S01]  /*14d0*/  LDL R25, [R1+0x60] ;  /* 0x0000600001197983 */ /* 0x000f620000100800 */
[----:B------:R-:W-:-:S02]  /*14e0*/  IMAD.IADD R3, R3, 0x1, R5 ;  /* 0x0000000103037824 */ /* 0x000fc400078e0205 */
[----:B------:R-:W-:Y:S02]  /*14f0*/  IMAD R4, R69, 0x20, R53 ;  /* 0x0000002045047824 */ /* 0x000fe400078e0235 */
[----:B------:R-:W-:-:S04]  /*1500*/  IMAD.WIDE.U32 R2, R55, c[0x0][0x1c0], R2 ;  /* 0x0000700037027a25 */ /* 0x000fc800078e0002 */
[----:B------:R-:W-:-:S04]  /*1510*/  IMAD.IADD R4, R127, 0x1, R4 ;  /* 0x000000017f047824 */ /* 0x000fc800078e0204 */
[----:B------:R-:W-:-:S04]  /*1520*/  @P2 IMAD.HI.U32 R7, R4, c[0x0][0x2c8], RZ ;  /* 0x0000b20004072a27 */ /* 0x000fc800078e00ff */
[----:B------:R-:W-:Y:S01]  /*1530*/  IMAD.MOV.U32 R0, RZ, RZ, R4 ;  /* 0x000000ffff007224 */ /* 0x000fe200078e0004 */
[----:B------:R-:W-:Y:S01]  /*1540*/  @P2 SHF.R.U32.HI R0, RZ, c[0x0][0x2cc], R7 ;  /* 0x0000b300ff002a19 */ /* 0x000fe20000011607 */
[----:B------:R-:W-:-:S03]  /*1550*/  IMAD R7, R55, c[0x0][0x1c4], R6 ;  /* 0x0000710037077a24 */ /* 0x000fc600078e0206 */
[--C-:B------:R-:W-:Y:S01]  /*1560*/  SHF.R.S32.HI R6, RZ, 0x1f, R0.reuse ;  /* 0x0000001fff067819 */ /* 0x100fe20000011400 */
[----:B------:R-:W-:-:S04]  /*1570*/  IMAD.MOV R5, RZ, RZ, -R0 ;  /* 0x000000ffff057224 */ /* 0x000fc800078e0a00 */
[----:B------:R-:W-:Y:S02]  /*1580*/  IMAD R4, R5, c[0x0][0x2c4], R4 ;  /* 0x0000b10005047a24 */ /* 0x000fe400078e0204 */
[----:B------:R-:W-:Y:S02]  /*1590*/  IMAD R5, R6, c[0x0][0x1b0], RZ ;  /* 0x00006c0006057a24 */ /* 0x000fe400078e02ff */
[----:B------:R-:W-:Y:S02]  /*15a0*/  IMAD.IADD R3, R3, 0x1, R7 ;  /* 0x0000000103037824 */ /* 0x000fe400078e0207 */
[C---:B------:R-:W-:Y:S01]  /*15b0*/  IMAD R6, R0.reuse, c[0x0][0x1b4], R5 ;  /* 0x00006d0000067a24 */ /* 0x040fe200078e0205 */
[----:B------:R-:W-:Y:S01]  /*15c0*/  SHF.R.S32.HI R5, RZ, 0x1f, R4 ;  /* 0x0000001fff057819 */ /* 0x000fe20000011404 */
[----:B------:R-:W-:-:S04]  /*15d0*/  IMAD.WIDE.U32 R2, R0, c[0x0][0x1b0], R2 ;  /* 0x00006c0000027a25 */ /* 0x000fc800078e0002 */
[----:B------:R-:W-:Y:S02]  /*15e0*/  IMAD R0, R5, c[0x0][0x1a8], RZ ;  /* 0x00006a0005007a24 */ /* 0x000fe400078e02ff */
[----:B------:R-:W-:Y:S02]  /*15f0*/  IMAD.IADD R3, R3, 0x1, R6 ;  /* 0x0000000103037824 */ /* 0x000fe400078e0206 */
[C---:B------:R-:W-:Y:S02]  /*1600*/  IMAD R0, R4.reuse, c[0x0][0x1ac], R0 ;  /* 0x00006b0004007a24 */ /* 0x040fe400078e0200 */
[----:B------:R-:W-:-:S04]  /*1610*/  IMAD.WIDE.U32 R4, R4, c[0x0][0x1a8], R2 ;  /* 0x00006a0004047a25 */ /* 0x000fc800078e0002 */
[----:B------:R-:W-:Y:S01]  /*1620*/  IMAD.IADD R0, R5, 0x1, R0 ;  /* 0x0000000105007824 */ /* 0x000fe200078e0200 */
[----:B------:R-:W-:-:S04]  /*1630*/  LEA R2, P0, R4, c[0x0][0x160], 0x1 ;  /* 0x0000580004027a11 */ /* 0x000fc800078008ff */
[----:B------:R-:W-:Y:S01]  /*1640*/  LEA.HI.X R0, R4, c[0x0][0x164], R0, 0x1, P0 ;  /* 0x0000590004007a11 */ /* 0x000fe200000f0c00 */
[----:B------:R-:W1:Y:S01]  /*1650*/  SHFL.IDX PT, R3, R2, RZ, 0x181f ;  /* 0x00181fff02037589 */ /* 0x000e6200000e0000 */
[----:B------:R-:W-:-:S03]  /*1660*/  IMAD R16, R51, c[0x0][0x168], RZ ;  /* 0x00005a0033107a24 */ /* 0x000fc600078e02ff */
[----:B------:R-:W1:Y:S01]  /*1670*/  SHFL.IDX PT, R4, R0, RZ, 0x181f ;  /* 0x00181fff00047589 */ /* 0x000e6200000e0000 */
[----:B------:R-:W-:-:S05]  /*1680*/  IMAD.IADD R14, R53, 0x1, R127 ;  /* 0x00000001350e7824 */ /* 0x000fca00078e027f */
[----:B------:R-:W-:Y:S01]  /*1690*/  ISETP.GE.AND P5, PT, R14, R16, PT ;  /* 0x000000100e00720c */ /* 0x000fe20003fa6270 */
[----:B------:R-:W2:Y:S01]  /*16a0*/  SHFL.IDX PT, R12, R2, 0x1, 0x181f ;  /* 0x00381f00020c7f89 */ /* 0x000ea200000e0000 */
[----:B------:R-:W-:-:S03]  /*16b0*/  ISETP.GE.AND P6, PT, R100, c[0x0][0x198], PT ;  /* 0x0000660064007a0c */ /* 0x000fc60003fc6270 */
[----:B------:R-:W2:Y:S01]  /*16c0*/  SHFL.IDX PT, R13, R0, 0x1, 0x181f ;  /* 0x00381f00000d7f89 */ /* 0x000ea200000e0000 */
[----:B------:R-:W-:-:S04]  /*16d0*/  IADD3 R5, R14, 0x20, RZ ;  /* 0x000000200e057810 */ /* 0x000fc80007ffe0ff */
[----:B------:R-:W-:Y:S01]  /*16e0*/  ISETP.GE.AND P0, PT, R5, R16, PT ;  /* 0x000000100500720c */ /* 0x000fe20003f06270 */
[----:B------:R-:W-:Y:S02]  /*16f0*/  BAR.SYNC.DEFER_BLOCKING 0x0 ;  /* 0x0000000000007b1d */ /* 0x000fe40000010000 */
[----:B-1----:R-:W-:-:S04]  /*1700*/  @!P5 LEA R10, P1, R100, R3, 0x1 ;  /* 0x00000003640ad211 */ /* 0x002fc800078208ff */
[----:B------:R-:W-:Y:S01]  /*1710*/  @!P5 LEA.HI.X R11, R100, R4, R101, 0x1, P1 ;  /* 0x00000004640bd211 */ /* 0x000fe200008f0c65 */
[----:B------:R-:W-:Y:S01]  /*1720*/  SHFL.IDX PT, R15, R2, 0x3, 0x181f ;  /* 0x00781f00020f7f89 */ /* 0x000fe200000e0000 */
[----:B------:R-:W-:-:S04]  /*1730*/  IMAD.MOV.U32 R124, RZ, RZ, -0x60 ;  /* 0xffffffa0ff7c7424 */ /* 0x000fc800078e00ff */
[----:B------:R-:W-:Y:S02]  /*1740*/  IMAD R124, R226, R124, 0x60 ;  /* 0x00000060e27c7424 */ /* 0x000fe400078e027c */
[----:B------:R-:W-:Y:S01]  /*1750*/  IMAD.MOV.U32 R19, RZ, RZ, R24 ;  /* 0x000000ffff137224 */ /* 0x000fe200078e0018 */
[C---:B--2---:R-:W-:Y:S02]  /*1760*/  ISETP.GE.AND P3, PT, R28.reuse, c[0x0][0x198], PT ;  /* 0x000066001c007a0c */ /* 0x044fe40003f66270 */
[CC--:B------:R-:W-:Y:S02]  /*1770*/  @!P5 LEA R8, P4, R28.reuse, R3.reuse, 0x1 ;  /* 0x000000031c08d211 */ /* 0x0c0fe400078808ff */
[C---:B---3--:R-:W-:Y:S01]  /*1780*/  ISETP.GE.AND P1, PT, R23.reuse, c[0x0][0x198], PT ;  /* 0x0000660017007a0c */ /* 0x048fe20003f26270 */
[----:B------:R-:W-:Y:S01]  /*1790*/  @!PT LDS RZ, [RZ] ;  /* 0x00000000fffff984 */ /* 0x000fe20000000800 */
[----:B------:R-:W-:Y:S01]  /*17a0*/  @!PT LDS RZ, [RZ] ;  /* 0x00000000fffff984 */ /* 0x000fe20000000800 */
[----:B----4-:R1:W-:Y:S01]  /*17b0*/  @!P5 LDGSTS.E.BYPASS.LTC128B.128 [R22+0x100], [R10.64], !P6 ;  /* 0x001000000a16dfae */ /* 0x0103e2000f101d46 */
[----:B-----5:R-:W-:Y:S02]  /*17c0*/  @!P5 LEA.HI.X R9, R28, R4, R26, 0x1, P4 ;  /* 0x000000041c09d211 */ /* 0x020fe400020f0c1a */
[----:B------:R-:W-:-:S02]  /*17d0*/  @!P5 LEA R6, P4, R23, R3, 0x1 ;  /* 0x000000031706d211 */ /* 0x000fc400078808ff */
[----:B------:R-:W-:-:S03]  /*17e0*/  IADD3 R3, R14, 0x40, RZ ;  /* 0x000000400e037810 */ /* 0x000fc60007ffe0ff */
[----:B------:R2:W-:Y:S01]  /*17f0*/  @!P5 LDGSTS.E.BYPASS.LTC128B.128 [R22+0x4100], [R8.64], !P3 ;  /* 0x041000000816dfae */ /* 0x0005e2000d901d46 */
[----:B------:R-:W-:-:S05]  /*1800*/  @!P5 LEA.HI.X R7, R23, R4, R25, 0x1, P4 ;  /* 0x000000041707d211 */ /* 0x000fca00020f0c19 */
[----:B------:R3:W-:Y:S01]  /*1810*/  @!P5 LDGSTS.E.BYPASS.LTC128B.128 [R22+0x8100], [R6.64], !P1 ;  /* 0x081000000616dfae */ /* 0x0007e2000c901d46 */
[----:B------:R-:W-:-:S03]  /*1820*/  ISETP.GE.AND P5, PT, R3, R16, PT ;  /* 0x000000100300720c */ /* 0x000fc60003fa6270 */
[----:B-1----:R1:W4:Y:S04]  /*1830*/  SHFL.IDX PT, R11, R2, 0x2, 0x181f ;  /* 0x00581f00020b7f89 */ /* 0x00232800000e0000 */
[----:B------:R-:W5:Y:S01]  /*1840*/  SHFL.IDX PT, R10, R0, 0x2, 0x181f ;  /* 0x00581f00000a7f89 */ /* 0x000f6200000e0000 */
[----:B--2---:R-:W-:-:S04]  /*1850*/  @!P0 LEA R8, P4, R100, R12, 0x1 ;  /* 0x0000000c64088211 */ /* 0x004fc800078808ff */
[-C--:B------:R-:W-:Y:S02]  /*1860*/  @!P0 LEA.HI.X R9, R100, R13.reuse, R101, 0x1, P4 ;  /* 0x0000000d64098211 */ /* 0x080fe400020f0c65 */
[CC--:B------:R-:W-:Y:S01]  /*1870*/  @!P0 LEA R4, P4, R28.reuse, R12.reuse, 0x1 ;  /* 0x0000000c1c048211 */ /* 0x0c0fe200078808ff */
[----:B------:R-:W2:Y:S03]  /*1880*/  SHFL.IDX PT, R0, R0, 0x3, 0x181f ;  /* 0x00781f0000007f89 */ /* 0x000ea600000e0000 */
[----:B------:R-:W-:Y:S01]  /*1890*/  @!P0 LEA.HI.X R5, R28, R13, R26, 0x1, P4 ;  /* 0x0000000d1c058211 */ /* 0x000fe200020f0c1a */
[----:B------:R4:W-:Y:S01]  /*18a0*/  @!P0 LDGSTS.E.BYPASS.LTC128B.128 [R22+0x1100], [R8.64], !P6 ;  /* 0x0110000008168fae */ /* 0x0009e2000f101d46 */
[----:B-1----:R-:W-:-:S03]  /*18b0*/  @!P0 LEA R2, P4, R23, R12, 0x1 ;  /* 0x0000000c17028211 */ /* 0x002fc600078808ff */
[----:B------:R1:W-:Y:S01]  /*18c0*/  @!P0 LDGSTS.E.BYPASS.LTC128B.128 [R22+0x5100], [R4.64], !P3 ;  /* 0x0510000004168fae */ /* 0x0003e2000d901d46 */
[----:B------:R-:W-:Y:S02]  /*18d0*/  IADD3 R14, R14, 0x60, RZ ;  /* 0x000000600e0e7810 */ /* 0x000fe40007ffe0ff */
[----:B------:R-:W-:-:S05]  /*18e0*/  @!P0 LEA.HI.X R3, R23, R13, R25, 0x1, P4 ;  /* 0x0000000d17038211 */ /* 0x000fca00020f0c19 */
[----:B------:R1:W-:Y:S01]  /*18f0*/  @!P0 LDGSTS.E.BYPASS.LTC128B.128 [R22+0x9100], [R2.64], !P1 ;  /* 0x0910000002168fae */ /* 0x0003e2000c901d46 */
[----:B------:R-:W-:Y:S02]  /*1900*/  ISETP.GE.AND P0, PT, R14, R16, PT ;  /* 0x000000100e00720c */ /* 0x000fe40003f06270 */
[----:B----4-:R-:W-:-:S04]  /*1910*/  @!P5 LEA R8, P4, R100, R11, 0x1 ;  /* 0x0000000b6408d211 */ /* 0x010fc800078808ff */
[----:B-----5:R-:W-:Y:S02]  /*1920*/  @!P5 LEA.HI.X R9, R100, R10, R101, 0x1, P4 ;  /* 0x0000000a6409d211 */ /* 0x020fe400020f0c65 */
[----:B---3--:R-:W-:-:S03]  /*1930*/  @!P5 LEA R6, P4, R28, R11, 0x1 ;  /* 0x0000000b1c06d211 */ /* 0x008fc600078808ff */
[----:B------:R3:W-:Y:S01]  /*1940*/  @!P5 LDGSTS.E.BYPASS.LTC128B.128 [R22+0x2100], [R8.64], !P6 ;  /* 0x021000000816dfae */ /* 0x0007e2000f101d46 */
[----:B------:R-:W-:Y:S02]  /*1950*/  @!P5 LEA.HI.X R7, R28, R10, R26, 0x1, P4 ;  /* 0x0000000a1c07d211 */ /* 0x000fe400020f0c1a */
[----:B-1----:R-:W-:-:S03]  /*1960*/  @!P5 LEA R4, P4, R23, R11, 0x1 ;  /* 0x0000000b1704d211 */ /* 0x002fc600078808ff */
[----:B------:R1:W-:Y:S01]  /*1970*/  @!P5 LDGSTS.E.BYPASS.LTC128B.128 [R22+0x6100], [R6.64], !P3 ;  /* 0x061000000616dfae */ /* 0x0003e2000d901d46 */
[----:B------:R-:W-:Y:S02]  /*1980*/  @!P5 LEA.HI.X R5, R23, R10, R25, 0x1, P4 ;  /* 0x0000000a1705d211 */ /* 0x000fe400020f0c19 */
[----:B------:R-:W-:Y:S02]  /*1990*/  IADD3 R10, R226, -0x1, RZ ;  /* 0xffffffffe20a7810 */ /* 0x000fe40007ffe0ff */
[C---:B------:R-:W-:Y:S01]  /*19a0*/  @!P0 LEA R2, P4, R100.reuse, R15, 0x1 ;  /* 0x0000000f64028211 */ /* 0x040fe200078808ff */
[----:B------:R4:W-:Y:S01]  /*19b0*/  @!P5 LDGSTS.E.BYPASS.LTC128B.128 [R22+0xa100], [R4.64], !P1 ;  /* 0x0a1000000416dfae */ /* 0x0009e2000c901d46 */
[----:B------:R-:W-:Y:S02]  /*19c0*/  SHF.R.S32.HI R11, RZ, 0x1f, R10 ;  /* 0x0000001fff0b7819 */ /* 0x000fe4000001140a */
[----:B--2---:R-:W-:-:S05]  /*19d0*/  @!P0 LEA.HI.X R3, R100, R0, R101, 0x1, P4 ;  /* 0x0000000064038211 */ /* 0x004fca00020f0c65 */
[----:B------:R2:W-:Y:S01]  /*19e0*/  @!P0 LDGSTS.E.BYPASS.LTC128B.128 [R22+0x3100], [R2.64], !P6 ;  /* 0x0310000002168fae */ /* 0x0005e2000f101d46 */
[----:B---3--:R-:W-:Y:S01]  /*19f0*/  IMAD R8, R11, c[0x0][0x1e0], RZ ;  /* 0x000078000b087a24 */ /* 0x008fe200078e02ff */
[----:B------:R-:W-:-:S03]  /*1a00*/  IADD3 R9, R124, c[0x0][0x1d0], -R53 ;  /* 0x000074007c097a10 */ /* 0x000fc60007ffe835 */
[C---:B------:R-:W-:Y:S01]  /*1a10*/  IMAD R8, R10.reuse, c[0x0][0x1e4], R8 ;  /* 0x000079000a087a24 */ /* 0x040fe200078e0208 */
[----:B------:R-:W-:Y:S01]  /*1a20*/  ISETP.GE.AND P6, PT, R9, 0x21, PT ;  /* 0x000000210900780c */ /* 0x000fe20003fc6270 */
[----:B-1----:R-:W-:Y:S01]  /*1a30*/  IMAD.WIDE.U32 R6, R10, c[0x0][0x1e0], RZ ;  /* 0x000078000a067a25 */ /* 0x002fe200078e00ff */
[----:B----4-:R-:W-:-:S04]  /*1a40*/  @!P0 LEA R4, P4, R28, R15, 0x1 ;  /* 0x0000000f1c048211 */ /* 0x010fc800078808ff */
[----:B------:R-:W-:Y:S02]  /*1a50*/  @!P0 LEA.HI.X R5, R28, R0, R26, 0x1, P4 ;  /* 0x000000001c058211 */ /* 0x000fe400020f0c1a */
[----:B--2---:R-:W-:-:S03]  /*1a60*/  @!P0 LEA R2, P5, R23, R15, 0x1 ;  /* 0x0000000f17028211 */ /* 0x004fc600078a08ff */
[----:B------:R1:W-:Y:S01]  /*1a70*/  @!P0 LDGSTS.E.BYPASS.LTC128B.128 [R22+0x7100], [R4.64], !P3 ;  /* 0x0710000004168fae */ /* 0x0003e2000d901d46 */
[----:B------:R-:W-:Y:S02]  /*1a80*/  ISETP.GE.AND P4, PT, R9, 0x1, PT ;  /* 0x000000010900780c */ /* 0x000fe40003f86270 */
[----:B------:R-:W-:Y:S01]  /*1a90*/  @!P0 LEA.HI.X R3, R23, R0, R25, 0x1, P5 ;  /* 0x0000000017038211 */ /* 0x000fe200028f0c19 */
[----:B------:R-:W-:Y:S02]  /*1aa0*/  IMAD.IADD R0, R7, 0x1, R8 ;  /* 0x0000000107007824 */ /* 0x000fe400078e0208 */
[----:B------:R-:W-:Y:S02]  /*1ab0*/  IMAD.MOV.U32 R16, RZ, RZ, c[0x0][0x1e0] ;  /* 0x00007800ff107624 */ /* 0x000fe400078e00ff */
[----:B------:R2:W-:Y:S01]  /*1ac0*/  @!P0 LDGSTS.E.BYPASS.LTC128B.128 [R22+0xb100], [R2.64], !P1 ;  /* 0x0b10000002168fae */ /* 0x0005e2000c901d46 */
[----:B------:R-:W-:Y:S01]  /*1ad0*/  IMAD R0, R0, 0x60, RZ ;  /* 0x0000006000007824 */ /* 0x000fe200078e02ff */
[----:B------:R-:W-:Y:S01]  /*1ae0*/  ISETP.GE.AND P5, PT, R9, 0x41, PT ;  /* 0x000000410900780c */ /* 0x000fe20003fa6270 */
[----:B------:R-:W-:Y:S01]  /*1af0*/  IMAD.MOV.U32 R8, RZ, RZ, c[0x0][0x1e4] ;  /* 0x00007900ff087624 */ /* 0x000fe200078e00ff */
[----:B------:R-:W0:Y:S02]  /*1b00*/  LDGDEPBAR ;  /* 0x00000000000079af */ /* 0x000e240000000000 */
[----:B------:R-:W-:Y:S01]  /*1b10*/  @P4 ISETP.GE.AND P3, PT, R100, c[0x0][0x1d4], PT ;  /* 0x0000750064004a0c */ /* 0x000fe20003f66270 */
[----:B------:R-:W-:-:S04]  /*1b20*/  IMAD.WIDE.U32 R12, R16, 0x40, RZ ;  /* 0x00000040100c7825 */ /* 0x000fc800078e00ff */
[----:B--2---:R-:W-:-:S04]  /*1b30*/  IMAD.WIDE.U32 R2, R6, 0x60, R18 ;  /* 0x0000006006027825 */ /* 0x004fc800078e0012 */
[----:B------:R-:W-:Y:S01]  /*1b40*/  IMAD.IADD R0, R3, 0x1, R0 ;  /* 0x0000000103007824 */ /* 0x000fe200078e0200 */
[----:B------:R-:W-:Y:S02]  /*1b50*/  @P6 LEA R3, P0, R16, R2, 0x5 ;  /* 0x0000000210036211 */ /* 0x000fe400078028ff */
[----:B------:R-:W-:Y:S02]  /*1b60*/  @P4 LEA R6, P1, R2, c[0x0][0x1c8], 0x1 ;  /* 0x0000720002064a11 */ /* 0x000fe400078208ff */
[----:B-1----:R-:W-:Y:S02]  /*1b70*/  @P6 LEA.HI.X R5, R16, R0, R8, 0x5, P0 ;  /* 0x0000000010056211 */ /* 0x002fe400000f2c08 */
[----:B------:R-:W-:Y:S02]  /*1b80*/  @P4 ISETP.GE.AND P0, PT, R28, c[0x0][0x1d4], PT ;  /* 0x000075001c004a0c */ /* 0x000fe40003f06270 */
[----:B------:R-:W-:Y:S02]  /*1b90*/  @P4 LEA.HI.X R7, R2, c[0x0][0x1cc], R0, 0x1, P1 ;  /* 0x0000730002074a11 */ /* 0x000fe400008f0c00 */
[----:B------:R-:W-:-:S03]  /*1ba0*/  @P6 LEA R4, P1, R3, c[0x0][0x1c8], 0x1 ;  /* 0x0000720003046a11 */ /* 0x000fc600078208ff */
[----:B------:R1:W-:Y:S01]  /*1bb0*/  @P4 LDGSTS.E.BYPASS.LTC128B.128 [R22+0x12100], [R6.64], !P3 ;  /* 0x1210000006164fae */ /* 0x0003e2000d901d46 */
[----:B------:R-:W-:Y:S02]  /*1bc0*/  @P6 LEA.HI.X R5, R3, c[0x0][0x1cc], R5, 0x1, P1 ;  /* 0x0000730003056a11 */ /* 0x000fe400008f0c05 */
[----:B------:R-:W-:Y:S01]  /*1bd0*/  @P5 IADD3 R3, P1, R2, R12, RZ ;  /* 0x0000000c02035210 */ /* 0x000fe20007f3e0ff */
[----:B------:R-:W-:Y:S02]  /*1be0*/  IMAD.SHL.U32 R2, R8, 0x40, RZ ;  /* 0x0000004008027824 */ /* 0x000fe400078e00ff */
[----:B------:R1:W-:Y:S03]  /*1bf0*/  @P4 LDGSTS.E.BYPASS.LTC128B.128 [R22+0x15100], [R6.64+0x80], !P0 ;  /* 0x1510008006164fae */ /* 0x0003e6000c101d46 */
[----:B------:R-:W-:Y:S02]  /*1c00*/  @P5 IADD3.X R0, R0, R13, R2, P1, !PT ;  /* 0x0000000d00005210 */ /* 0x000fe40000ffe402 */
[----:B------:R-:W-:-:S02]  /*1c10*/  @P5 LEA R2, P0, R3, c[0x0][0x1c8], 0x1 ;  /* 0x0000720003025a11 */ /* 0x000fc400078008ff */
[----:B------:R-:W-:Y:S02]  /*1c20*/  @P4 ISETP.GE.AND P3, PT, R23, c[0x0][0x1d4], PT ;  /* 0x0000750017004a0c */ /* 0x000fe40003f66270 */
[----:B------:R-:W-:Y:S02]  /*1c30*/  @P6 ISETP.GE.AND P1, PT, R100, c[0x0][0x1d4], PT ;  /* 0x0000750064006a0c */ /* 0x000fe40003f26270 */
[----:B------:R-:W-:Y:S02]  /*1c40*/  @P5 LEA.HI.X R3, R3, c[0x0][0x1cc], R0, 0x1, P0 ;  /* 0x0000730003035a11 */ /* 0x000fe400000f0c00 */
[----:B------:R-:W-:-:S07]  /*1c50*/  @P6 ISETP.GE.AND P0, PT, R28, c[0x0][0x1d4], PT ;  /* 0x000075001c006a0c */ /* 0x000fce0003f06270 */
[----:B------:R1:W-:Y:S01]  /*1c60*/  @P4 LDGSTS.E.BYPASS.LTC128B.128 [R22+0x18100], [R6.64+0x100], !P3 ;  /* 0x1810010006164fae */ /* 0x0003e2000d901d46 */
[----:B------:R-:W-:Y:S02]  /*1c70*/  @P6 ISETP.GE.AND P4, PT, R23, c[0x0][0x1d4], PT ;  /* 0x0000750017006a0c */ /* 0x000fe40003f86270 */
[----:B------:R-:W-:Y:S01]  /*1c80*/  @P5 ISETP.GE.AND P3, PT, R100, c[0x0][0x1d4], PT ;  /* 0x0000750064005a0c */ /* 0x000fe20003f66270 */
[----:B------:R2:W-:Y:S01]  /*1c90*/  @P6 LDGSTS.E.BYPASS.LTC128B.128 [R22+0x13100], [R4.64], !P1 ;  /* 0x1310000004166fae */ /* 0x0005e2000c901d46 */
[----:B------:R-:W-:-:S03]  /*1ca0*/  @P5 ISETP.GE.AND P1, PT, R28, c[0x0][0x1d4], PT ;  /* 0x000075001c005a0c */ /* 0x000fc60003f26270 */
[----:B------:R2:W-:Y:S01]  /*1cb0*/  @P6 LDGSTS.E.BYPASS.LTC128B.128 [R22+0x16100], [R4.64+0x80], !P0 ;  /* 0x1610008004166fae */ /* 0x0005e2000c101d46 */
[----:B------:R-:W-:-:S05]  /*1cc0*/  @P5 ISETP.GE.AND P0, PT, R23, c[0x0][0x1d4], PT ;  /* 0x0000750017005a0c */ /* 0x000fca0003f06270 */
[----:B------:R2:W-:Y:S04]  /*1cd0*/  @P6 LDGSTS.E.BYPASS.LTC128B.128 [R22+0x19100], [R4.64+0x100], !P4 ;  /* 0x1910010004166fae */ /* 0x0005e8000e101d46 */
[----:B------:R3:W-:Y:S04]  /*1ce0*/  @P5 LDGSTS.E.BYPASS.LTC128B.128 [R22+0x14100], [R2.64], !P3 ;  /* 0x1410000002165fae */ /* 0x0007e8000d901d46 */
[----:B------:R3:W-:Y:S04]  /*1cf0*/  @P5 LDGSTS.E.BYPASS.LTC128B.128 [R22+0x17100], [R2.64+0x80], !P1 ;  /* 0x1710008002165fae */ /* 0x0007e8000c901d46 */
[----:B------:R3:W-:Y:S04]  /*1d00*/  @P5 LDGSTS.E.BYPASS.LTC128B.128 [R22+0x1a100], [R2.64+0x100], !P0 ;  /* 0x1a10010002165fae */ /* 0x0007e8000c101d46 */
[----:B------:R-:W0:Y:S01]  /*1d10*/  LDGDEPBAR ;  /* 0x00000000000079af */ /* 0x000e220000000000 */
[----:B------:R-:W-:-:S02]  /*1d20*/  IMAD R0, R11, c[0x0][0x208], RZ ;  /* 0x000082000b007a24 */ /* 0x000fc400078e02ff */
[----:B-1----:R-:W-:-:S04]  /*1d30*/  IMAD.WIDE.U32 R6, R10, c[0x0][0x208], RZ ;  /* 0x000082000a067a25 */ /* 0x002fc800078e00ff */
[----:B------:R-:W-:Y:S02]  /*1d40*/  IMAD R0, R10, c[0x0][0x20c], R0 ;  /* 0x000083000a007a24 */ /* 0x000fe400078e0200 */
[----:B------:R-:W-:Y:S01]  /*1d50*/  IMAD.MOV.U32 R14, RZ, RZ, R20 ;  /* 0x000000ffff0e7224 */ /* 0x000fe200078e0014 */
[----:B------:R-:W-:-:S04]  /*1d60*/  DEPBAR.LE SB0, 0x1 ;  /* 0x000080400000791a */ /* 0x000fc80000000000 */
[----:B------:R-:W-:Y:S01]  /*1d70*/  BAR.SYNC.DEFER_BLOCKING 0x0 ;  /* 0x0000000000007b1d */ /* 0x000fe20000010000 */
[----:B------:R-:W-:Y:S02]  /*1d80*/  IMAD.IADD R0, R7, 0x1, R0 ;  /* 0x0000000107007824 */ /* 0x000fe400078e0200 */
[----:B------:R-:W-:Y:S02]  /*1d90*/  IMAD.MOV.U32 R15, RZ, RZ, R17 ;  /* 0x000000ffff0f7224 */ /* 0x000fe400078e0011 */
[----:B------:R-:W-:Y:S02]  /*1da0*/  IMAD R0, R0, 0x60, RZ ;  /* 0x0000006000007824 */ /* 0x000fe400078e02ff */
[----:B--2---:R-:W-:-:S04]  /*1db0*/  IMAD.WIDE.U32 R4, R6, 0x60, R14 ;  /* 0x0000006006047825 */ /* 0x004fc800078e000e */
[----:B------:R-:W-:Y:S01]  /*1dc0*/  IMAD.MOV.U32 R20, RZ, RZ, c[0x0][0x208] ;  /* 0x00008200ff147624 */ /* 0x000fe200078e00ff */
[----:B---3--:R-:W-:Y:S01]  /*1dd0*/  LEA R2, P0, R4, c[0x0][0x1f8], 0x1 ;  /* 0x00007e0004027a11 */ /* 0x008fe200078008ff */
[----:B------:R-:W-:Y:S02]  /*1de0*/  IMAD.IADD R0, R5, 0x1, R0 ;  /* 0x0000000105007824 */ /* 0x000fe400078e0200 */
[----:B------:R-:W-:Y:S02]  /*1df0*/  IMAD.MOV.U32 R10, RZ, RZ, 0x6 ;  /* 0x00000006ff0a7424 */ /* 0x000fe400078e00ff */
[----:B------:R-:W-:Y:S01]  /*1e00*/  IMAD.SHL.U32 R21, R20, 0x40, RZ ;  /* 0x0000004014157824 */ /* 0x000fe200078e00ff */
[----:B------:R-:W-:Y:S02]  /*1e10*/  LEA.HI.X R3, R4, c[0x0][0x1fc], R0, 0x1, P0 ;  /* 0x00007f0004037a11 */ /* 0x000fe400000f0c00 */
[----:B------:R-:W-:Y:S01]  /*1e20*/  SHF.L.U64.HI R20, R20, R10, c[0x0][0x20c] ;  /* 0x0000830014147619 */ /* 0x000fe2000001020a */
[----:B------:R1:W2:Y:S01]  /*1e30*/  LDSM.16.M88.4 R156, [R188] ;  /* 0x00000000bc9c783b */ /* 0x0002a20000000200 */
[----:B------:R-:W-:-:S03]  /*1e40*/  IADD3 R12, P3, P1, R21, 0x80, R2 ;  /* 0x00000080150c7810 */ /* 0x000fc6000797e002 */
[----:B------:R1:W3:Y:S04]  /*1e50*/  LDSM.16.M88.4 R172, [R188+0x4000] ;  /* 0x00400000bcac783b */ /* 0x0002e80000000200 */
[----:B------:R-:W4:Y:S04]  /*1e60*/  LDSM.16.M88.4 R188, [R188+0x8000] ;  /* 0x00800000bcbc783b */ /* 0x000f280000000200 */
[----:B------:R1:W1:Y:S04]  /*1e70*/  LDSM.16.M88.4 R152, [R212] ;  /* 0x00000000d498783b */ /* 0x0002680000000200 */
[----:B------:R1:W1:Y:S04]  /*1e80*/  LDSM.16.M88.4 R160, [R213] ;  /* 0x00000000d5a0783b */ /* 0x0002680000000200 */
[----:B------:R1:W1:Y:S04]  /*1e90*/  LDSM.16.M88.4 R164, [R214] ;  /* 0x00000000d6a4783b */ /* 0x0002680000000200 */
[----:B------:R1:W1:Y:S04]  /*1ea0*/  LDSM.16.M88.4 R168, [R212+0x4000] ;  /* 0x00400000d4a8783b */ /* 0x0002680000000200 */
[----:B------:R1:W1:Y:S04]  /*1eb0*/  LDSM.16.M88.4 R176, [R213+0x4000] ;  /* 0x00400000d5b0783b */ /* 0x0002680000000200 */
[----:B------:R1:W1:Y:S04]  /*1ec0*/  LDSM.16.M88.4 R180, [R214+0x4000] ;  /* 0x00400000d6b4783b */ /* 0x0002680000000200 */
[----:B------:R1:W1:Y:S04]  /*1ed0*/  LDSM.16.M88.4 R184, [R212+0x8000] ;  /* 0x00800000d4b8783b */ /* 0x0002680000000200 */
[----:B------:R1:W1:Y:S04]  /*1ee0*/  LDSM.16.M88.4 R192, [R213+0x8000] ;  /* 0x00800000d5c0783b */ /* 0x0002680000000200 */
[----:B------:R1:W1:Y:S01]  /*1ef0*/  LDSM.16.M88.4 R196, [R214+0x8000] ;  /* 0x00800000d6c4783b */ /* 0x0002620000000200 */
[----:B------:R-:W-:-:S03]  /*1f00*/  IADD3.X R13, R20, RZ, R3, P3, P1 ;  /* 0x000000ff140d7210 */ /* 0x000fc60001fe2403 */
[----:B------:R-:W-:Y:S01]  /*1f10*/  BAR.SYNC.DEFER_BLOCKING 0x0 ;  /* 0x0000000000007b1d */ /* 0x000fe20000010000 */
[C---:B------:R-:W-:Y:S02]  /*1f20*/  IADD3 R10, P3, P1, R21.reuse, 0x100, R2 ;  /* 0x00000100150a7810 */ /* 0x040fe4000797e002 */
[----:B------:R-:W-:Y:S02]  /*1f30*/  ISETP.GE.AND P6, PT, R100, c[0x0][0x1d4], PT ;  /* 0x0000750064007a0c */ /* 0x000fe40003fc6270 */
[----:B------:R-:W-:Y:S02]  /*1f40*/  ISETP.GE.AND P5, PT, R28, c[0x0][0x1d4], PT ;  /* 0x000075001c007a0c */ /* 0x000fe40003fa6270 */
[----:B------:R-:W-:Y:S02]  /*1f50*/  IADD3 R4, P0, R21, R2, RZ ;  /* 0x0000000215047210 */ /* 0x000fe40007f1e0ff */
[----:B------:R-:W-:Y:S02]  /*1f60*/  IADD3.X R11, R20, RZ, R3, P3, P1 ;  /* 0x000000ff140b7210 */ /* 0x000fe40001fe2403 */
[----:B------:R-:W-:-:S02]  /*1f70*/  ISETP.LT.OR P3, PT, R9, 0x1, P6 ;  /* 0x000000010900780c */ /* 0x000fc40003761670 */
[----:B------:R-:W-:Y:S01]  /*1f80*/  ISETP.LT.OR P1, PT, R9, 0x1, P5 ;  /* 0x000000010900780c */ /* 0x000fe20002f21670 */
[----:B------:R-:W-:Y:S01]  /*1f90*/  IMAD.X R5, R20, 0x1, R3, P0 ;  /* 0x0000000114057824 */ /* 0x000fe200000e0603 */
[----:B------:R-:W-:Y:S02]  /*1fa0*/  IADD3 R6, P0, R4, R21, RZ ;  /* 0x0000001504067210 */ /* 0x000fe40007f1e0ff */
[----:B------:R-:W-:-:S03]  /*1fb0*/  ISETP.GE.AND P4, PT, R23, c[0x0][0x1d4], PT ;  /* 0x0000750017007a0c */ /* 0x000fc60003f86270 */
[----:B------:R-:W-:Y:S01]  /*1fc0*/  IMAD.X R7, R5, 0x1, R20, P0 ;  /* 0x0000000105077824 */ /* 0x000fe200000e0614 */
[----:B------:R-:W-:-:S03]  /*1fd0*/  ISETP.LT.OR P0, PT, R9, 0x1, P4 ;  /* 0x000000010900780c */ /* 0x000fc60002701670 */
[----:B------:R-:W-:Y:S01]  /*1fe0*/  @!PT LDS RZ, [RZ] ;  /* 0x00000000fffff984 */ /* 0x000fe20000000800 */
[----:B------:R-:W-:Y:S01]  /*1ff0*/  @!PT LDS RZ, [RZ] ;  /* 0x00000000fffff984 */ /* 0x000fe20000000800 */
[----:B------:R-:W-:Y:S01]  /*2000*/  @!PT LDS RZ, [RZ] ;  /* 0x00000000fffff984 */ /* 0x000fe20000000800 */
[----:B------:R1:W-:Y:S01]  /*2010*/  LDGSTS.E.BYPASS.LTC128B.128 [R22+0x100], [R2.64], !P3 ;  /* 0x0010000002167fae */ /* 0x0003e2000d901d46 */
[----:B------:R-:W-:-:S03]  /*2020*/  ISETP.LT.OR P3, PT, R9, 0x21, P6 ;  /* 0x000000210900780c */ /* 0x000fc60003761670 */
[----:B------:R1:W-:Y:S01]  /*2030*/  LDGSTS.E.BYPASS.LTC128B.128 [R22+0x3100], [R2.64+0x80], !P1 ;  /* 0x0310008002167fae */ /* 0x0003e2000c901d46 */
[C---:B------:R-:W-:Y:S02]  /*2040*/  ISETP.LT.OR P1, PT, R9.reuse, 0x21, P5 ;  /* 0x000000210900780c */ /* 0x040fe40002f21670 */
[C---:B------:R-:W-:Y:S01]  /*2050*/  ISETP.LT.OR P6, PT, R9.reuse, 0x41, P6 ;  /* 0x000000410900780c */ /* 0x040fe200037c1670 */
[----:B------:R1:W-:Y:S01]  /*2060*/  STL.64 [R1+0x68], R18 ;  /* 0x0000681201007387 */ /* 0x0003e20000100a00 */
[----:B------:R-:W-:-:S03]  /*2070*/  ISETP.LT.OR P5, PT, R9, 0x41, P5 ;  /* 0x000000410900780c */ /* 0x000fc60002fa1670 */
[----:B------:R1:W-:Y:S01]  /*2080*/  LDGSTS.E.BYPASS.LTC128B.128 [R22+0x6100], [R2.64+0x100], !P0 ;  /* 0x0610010002167fae */ /* 0x0003e2000c101d46 */
[C---:B------:R-:W-:Y:S02]  /*2090*/  ISETP.LT.OR P0, PT, R9.reuse, 0x21, P4 ;  /* 0x000000210900780c */ /* 0x040fe40002701670 */
[----:B------:R-:W-:Y:S01]  /*20a0*/  ISETP.LT.OR P4, PT, R9, 0x41, P4 ;  /* 0x000000410900780c */ /* 0x000fe20002781670 */
[----:B------:R1:W-:Y:S04]  /*20b0*/  LDGSTS.E.BYPASS.LTC128B.128 [R22+0x1100], [R4.64], !P3 ;  /* 0x0110000004167fae */ /* 0x0003e8000d901d46 */
[----:B------:R1:W-:Y:S01]  /*20c0*/  LDGSTS.E.BYPASS.LTC128B.128 [R22+0x4100], [R12.64], !P1 ;  /* 0x041000000c167fae */ /* 0x0003e2000c901d46 */
[----:B------:R-:W-:Y:S01]  /*20d0*/  ISETP.GE.AND P1, PT, R226, 0x2, PT ;  /* 0x00000002e200780c */ /* 0x000fe20003f26270 */
[----:B------:R-:W-:Y:S04]  /*20e0*/  BSSY B0, `(.L_x_1083) ;  /* 0x0000028000007945 */ /* 0x000fe80003800000 */
[----:B------:R1:W-:Y:S04]  /*20f0*/  LDGSTS.E.BYPASS.LTC128B.128 [R22+0x7100], [R10.64], !P0 ;  /* 0x071000000a167fae */ /* 0x0003e8000c101d46 */
[----:B------:R1:W-:Y:S04]  /*2100*/  LDGSTS.E.BYPASS.LTC128B.128 [R22+0x2100], [R6.64], !P6 ;  /* 0x0210000006167fae */ /* 0x0003e8000f101d46 */
[----:B------:R1:W-:Y:S04]  /*2110*/  LDGSTS.E.BYPASS.LTC128B.128 [R22+0x5100], [R6.64+0x80], !P5 ;  /* 0x0510008006167fae */ /* 0x0003e8000e901d46 */
[----:B------:R1:W-:Y:S04]  /*2120*/  LDGSTS.E.BYPASS.LTC128B.128 [R22+0x8100], [R6.64+0x100], !P4 ;  /* 0x0810010006167fae */ /* 0x0003e8000e101d46 */
[----:B------:R-:W0:Y:S01]  /*2130*/  LDGDEPBAR ;  /* 0x00000000000079af */ /* 0x000e220000000000 */
[----:B------:R-:W-:Y:S05]  /*2140*/  @!P1 BRA `(.L_x_1084) ;  /* 0x0000021000009947 */ /* 0x000fea0003800000 */
[----:B--234-:R-:W-:Y:S01]  /*2150*/  IADD3 R0, R226, -0x2, RZ ;  /* 0xfffffffee2007810 */ /* 0x01cfe20007ffe0ff */
[C---:B-1----:R-:W-:Y:S01]  /*2160*/  IMAD.SHL.U32 R6, R16.reuse, 0x40, RZ ;  /* 0x0000004010067824 */ /* 0x042fe200078e00ff */
[----:B------:R-:W-:-:S02]  /*2170*/  SHF.L.U64.HI R7, R16, 0x6, R8 ;  /* 0x0000000610077819 */ /* 0x000fc40000010208 */
[----:B------:R-:W-:Y:S01]  /*2180*/  SHF.R.S32.HI R2, RZ, 0x1f, R0 ;  /* 0x0000001fff027819 */ /* 0x000fe20000011400 */
[----:B------:R-:W-:Y:S01]  /*2190*/  IMAD.WIDE.U32 R4, R0, c[0x0][0x1e0], RZ ;  /* 0x0000780000047a25 */ /* 0x000fe200078e00ff */
[----:B------:R-:W-:-:S03]  /*21a0*/  ISETP.GE.AND P4, PT, R100, c[0x0][0x1d4], PT ;  /* 0x0000750064007a0c */ /* 0x000fc60003f86270 */
        /* <DEDUP_REMOVED lines=9> */
[----:B------:R-:W-:Y:S02]  /*2240*/  ISETP.GE.AND P3, PT, R28, c[0x0][0x1d4], PT ;  /* 0x000075001c007a0c */ /* 0x000fe40003f66270 */
[--C-:B------:R-:W-:Y:S01]  /*2250*/  IADD3.X R11, R7, RZ, R3.reuse, P5, P0 ;  /* 0x000000ff070b7210 */ /* 0x100fe20002fe0403 */
[----:B------:R1:W-:Y:S01]  /*2260*/  LDGSTS.E.BYPASS.LTC128B.128 [R22+0x1b100], [R2.64], !P4 ;  /* 0x1b10000002167fae */ /* 0x0003e2000e101d46 */
[----:B------:R-:W-:Y:S02]  /*2270*/  IADD3 R8, P6, P5, R6, 0x100, R2 ;  /* 0x0000010006087810 */ /* 0x000fe40007dde002 */
[----:B------:R-:W-:Y:S02]  /*2280*/  ISETP.GE.AND P0, PT, R23, c[0x0][0x1d4], PT ;  /* 0x0000750017007a0c */ /* 0x000fe40003f06270 */
[----:B------:R-:W-:-:S02]  /*2290*/  IADD3.X R9, R7, RZ, R3, P6, P5 ;  /* 0x000000ff07097210 */ /* 0x000fc400037ea403 */
[----:B------:R-:W-:-:S03]  /*22a0*/  IADD3 R4, P6, R6, R2, RZ ;  /* 0x0000000206047210 */ /* 0x000fc60007fde0ff */
[----:B------:R1:W-:Y:S01]  /*22b0*/  LDGSTS.E.BYPASS.LTC128B.128 [R22+0x1e100], [R2.64+0x80], !P3 ;  /* 0x1e10008002167fae */ /* 0x0003e2000d901d46 */
[----:B------:R-:W-:Y:S01]  /*22c0*/  IADD3 R6, P5, R4, R6, RZ ;  /* 0x0000000604067210 */ /* 0x000fe20007fbe0ff */
[----:B------:R-:W-:-:S04]  /*22d0*/  IMAD.X R5, R7, 0x1, R3, P6 ;  /* 0x0000000107057824 */ /* 0x000fc800030e0603 */
        /* <DEDUP_REMOVED lines=8> */
.L_x_1084:
[----:B--234-:R-:W-:Y:S05]  /*2360*/  BSYNC B0 ;  /* 0x0000000000007941 */ /* 0x01cfea0003800000 */
.L_x_1083:
[----:B------:R-:W0:Y:S01]  /*2370*/  LDGDEPBAR ;  /* 0x00000000000079af */ /* 0x000e220000000000 */
[----:B------:R-:W-:Y:S01]  /*2380*/  IMAD.MOV.U32 R208, RZ, RZ, 0x20 ;  /* 0x00000020ffd07424 */ /* 0x000fe200078e00ff */
[----:B------:R-:W-:Y:S01]  /*2390*/  LOP3.LUT P0, RZ, R69, 0x2, RZ, 0xc0, !PT ;  /* 0x0000000245ff7812 */ /* 0x000fe2000780c0ff */
[----:B------:R-:W-:Y:S03]  /*23a0*/  BSSY B0, `(.L_x_1085) ;  /* 0x0000034000007945 */ /* 0x000fe60003800000 */
[----:B------:R-:W-:-:S05]  /*23b0*/  SEL R208, R208, 0xffffffe0, !P0 ;  /* 0xffffffe0d0d07807 */ /* 0x000fca0004000000 */
[----:B-1----:R-:W-:Y:S01]  /*23c0*/  IMAD.IADD R3, R209, 0x1, R208 ;  /* 0x00000001d1037824 */ /* 0x002fe200078e02d0 */
[----:B------:R-:W-:-:S04]  /*23d0*/  DEPBAR.LE SB0, 0x2 ;  /* 0x000080800000791a */ /* 0x000fc80000000000 */
[----:B------:R-:W-:Y:S06]  /*23e0*/  BAR.SYNC.DEFER_BLOCKING 0x0 ;  /* 0x0000000000007b1d */ /* 0x000fec0000010000 */
[----:B------:R1:W2:Y:S04]  /*23f0*/  LDSM.16.M88.4 R24, [R209] ;  /* 0x00000000d118783b */ /* 0x0002a80000000200 */
[----:B------:R1:W3:Y:S04]  /*2400*/  LDSM.16.M88.4 R16, [R209+0x800] ;  /* 0x00080000d110783b */ /* 0x0002e80000000200 */
[----:B------:R1:W4:Y:S04]  /*2410*/  LDSM.16.M88.4 R32, [R209+0x1000] ;  /* 0x00100000d120783b */ /* 0x0003280000000200 */
        /* <DEDUP_REMOVED lines=10> */
[----:B--23--:R-:W-:Y:S02]  /*24c0*/  IADD3 R0, R226, -0x2, RZ ;  /* 0xfffffffee2007810 */ /* 0x00cfe40007ffe0ff */
[----:B------:R-:W-:-:S02]  /*24d0*/  ISETP.GE.AND P3, PT, R100, c[0x0][0x1d4], PT ;  /* 0x0000750064007a0c */ /* 0x000fc40003f66270 */
[----:B------:R-:W-:Y:S01]  /*24e0*/  SHF.R.S32.HI R2, RZ, 0x1f, R0 ;  /* 0x0000001fff027819 */ /* 0x000fe20000011400 */
[----:B------:R-:W-:Y:S01]  /*24f0*/  IMAD.WIDE.U32 R6, R0, c[0x0][0x208], RZ ;  /* 0x0000820000067a25 */ /* 0x000fe200078e00ff */
[----:B------:R-:W-:Y:S02]  /*2500*/  ISETP.GE.AND P1, PT, R28, c[0x0][0x1d4], PT ;  /* 0x000075001c007a0c */ /* 0x000fe40003f26270 */
[----:B------:R-:W-:Y:S01]  /*2510*/  ISETP.GE.AND P0, PT, R23, c[0x0][0x1d4], PT ;  /* 0x0000750017007a0c */ /* 0x000fe20003f06270 */
        /* <DEDUP_REMOVED lines=28> */
.L_x_1086:
[----:B--23--:R-:W-:Y:S05]  /*26e0*/  BSYNC B0 ;  /* 0x0000000000007941 */ /* 0x00cfea0003800000 */
.L_x_1085:
[C---:B-1----:R-:W-:Y:S08]  /*26f0*/  HMMA.16816.F32 R4, R152.reuse, R40, RZ ;  /* 0x000000289804723c */ /* 0x042ff000000018ff */
[C---:B----4-:R-:W-:Y:S08]  /*2700*/  HMMA.16816.F32 R8, R152.reuse, R34, RZ ;  /* 0x000000229808723c */ /* 0x050ff000000018ff */
[C---:B------:R-:W-:Y:S08]  /*2710*/  HMMA.16816.F32 R12, R152.reuse, R32, RZ ;  /* 0x00000020980c723c */ /* 0x040ff000000018ff */
[C---:B------:R-:W-:Y:S08]  /*2720*/  HMMA.16816.F32 R28, R152.reuse, R24, RZ ;  /* 0x00000018981c723c */ /* 0x040ff000000018ff */
[----:B------:R-:W-:Y:S01]  /*2730*/  HMMA.16816.F32 R20, R152, R16, RZ ;  /* 0x000000109814723c */ /* 0x000fe200000018ff */
[----:B------:R-:W-:Y:S01]  /*2740*/  IMAD.MOV.U32 R0, RZ, RZ, 0x40 ;  /* 0x00000040ff007424 */ /* 0x000fe200078e00ff */
[----:B------:R-:W-:Y:S01]  /*2750*/  LOP3.LUT P0, RZ, R69, 0x4, RZ, 0xc0, !PT ;  /* 0x0000000445ff7812 */ /* 0x000fe2000780c0ff */
[----:B------:R-:W2:Y:S04]  /*2760*/  LDL R126, [R1+0x98] ;  /* 0x00009800017e7983 */ /* 0x000ea80000100800 */
[----:B------:R-:W3:Y:S01]  /*2770*/  LDL R125, [R1+0x58] ;  /* 0x00005800017d7983 */ /* 0x000ee20000100800 */
[----:B------:R-:W-:Y:S03]  /*2780*/  HMMA.16816.F32 R92, R156, R60, R4 ;  /* 0x0000003c9c5c723c */ /* 0x000fe60000001804 */
[----:B------:R-:W-:Y:S04]  /*2790*/  LDSM.16.M88.4 R104, [R3+0x5800] ;  /* 0x005800000368783b */ /* 0x000fe80000000200 */
[----:B------:R-:W0:Y:S01]  /*27a0*/  LDGDEPBAR ;  /* 0x00000000000079af */ /* 0x000e220000000000 */
[----:B------:R-:W-:Y:S08]  /*27b0*/  HMMA.16816.F32 R4, R152, R42, RZ ;  /* 0x0000002a9804723c */ /* 0x000ff000000018ff */
[C---:B------:R-:W-:Y:S08]  /*27c0*/  HMMA.16816.F32 R100, R156.reuse, R54, R8 ;  /* 0x000000369c64723c */ /* 0x040ff00000001808 */
[----:B------:R-:W-:Y:S08]  /*27d0*/  HMMA.16816.F32 R96, R156, R52, R12 ;  /* 0x000000349c60723c */ /* 0x000ff0000000180c */
[C---:B------:R-:W-:Y:S08]  /*27e0*/  HMMA.16816.F32 R8, R152.reuse, R64, RZ ;  /* 0x000000409808723c */ /* 0x040ff000000018ff */
[----:B------:R-:W-:Y:S01]  /*27f0*/  HMMA.16816.F32 R12, R152, R56, RZ ;  /* 0x00000038980c723c */ /* 0x000fe200000018ff */
[----:B------:R-:W-:-:S07]  /*2800*/  SEL R206, R0, 0xffffffc0, !P0 ;  /* 0xffffffc000ce7807 */ /* 0x000fce0004000000 */
[----:B------:R-:W-:Y:S01]  /*2810*/  HMMA.16816.F32 R24, R152, R26, RZ ;  /* 0x0000001a9818723c */ /* 0x000fe200000018ff */
[----:B------:R-:W-:-:S07]  /*2820*/  IMAD.IADD R2, R209, 0x1, R206 ;  /* 0x00000001d1027824 */ /* 0x000fce00078e02ce */
[----:B------:R-:W-:Y:S08]  /*2830*/  HMMA.16816.F32 R16, R152, R18, RZ ;  /* 0x000000129810723c */ /* 0x000ff000000018ff */
[C---:B------:R-:W-:Y:S08]  /*2840*/  HMMA.16816.F32 R88, R156.reuse, R62, R4 ;  /* 0x0000003e9c58723c */ /* 0x040ff00000001804 */
[C---:B------:R-:W-:Y:S08]  /*2850*/  HMMA.16816.F32 R44, R156.reuse, R36, R28 ;  /* 0x000000249c2c723c */ /* 0x040ff0000000181c */
[C---:B------:R-:W-:Y:S01]  /*2860*/  HMMA.16816.F32 R76, R156.reuse, R72, R8 ;  /* 0x000000489c4c723c */ /* 0x040fe20000001808 */
[----:B------:R-:W-:Y:S07]  /*2870*/  LDSM.16.M88.4 R8, [R2+0x1800] ;  /* 0x001800000208783b */ /* 0x000fee0000000200 */
[----:B------:R-:W-:Y:S01]  /*2880*/  HMMA.16816.F32 R84, R156, R80, R12 ;  /* 0x000000509c54723c */ /* 0x000fe2000000180c */
[----:B------:R-:W-:Y:S01]  /*2890*/  LDSM.16.M88.4 R12, [R2+0x1000] ;  /* 0x00100000020c783b */ /* 0x000fe20000000200 */
[----:B------:R-:W-:-:S03]  /*28a0*/  IADD3 R0, R206, R209, R208 ;  /* 0x000000d1ce007210 */ /* 0x000fc60007ffe0d0 */
[----:B------:R-:W-:Y:S03]  /*28b0*/  LDSM.16.M88.4 R112, [R2+0x3000] ;  /* 0x003000000270783b */ /* 0x000fe60000000200 */
[----:B------:R-:W-:Y:S01]  /*28c0*/  HMMA.16816.F32 R4, R152, R66, RZ ;  /* 0x000000429804723c */ /* 0x000fe200000018ff */
[----:B------:R-:W-:Y:S04]  /*28d0*/  LDSM.16.M88.4 R52, [R0+0x800] ;  /* 0x000800000034783b */ /* 0x000fe80000000200 */
[----:B------:R-:W-:Y:S03]  /*28e0*/  LDSM.16.M88.4 R116, [R2+0x3800] ;  /* 0x003800000274783b */ /* 0x000fe60000000200 */
[C---:B------:R-:W-:Y:S01]  /*28f0*/  HMMA.16816.F32 R28, R156.reuse, R48, R20 ;  /* 0x000000309c1c723c */ /* 0x040fe20000001814 */
[----:B------:R-:W1:Y:S04]  /*2900*/  LDSM.16.M88.4 R20, [R2] ;  /* 0x000000000214783b */ /* 0x000e680000000200 */
[----:B------:R-:W-:Y:S03]  /*2910*/  LDSM.16.M88.4 R108, [R2+0x5800] ;  /* 0x00580000026c783b */ /* 0x000fe60000000200 */
[C---:B------:R-:W-:Y:S01]  /*2920*/  HMMA.16816.F32 R32, R156.reuse, R38, R24 ;  /* 0x000000269c20723c */ /* 0x040fe20000001818 */
[----:B------:R-:W4:Y:S04]  /*2930*/  LDSM.16.M88.4 R24, [R2+0x800] ;  /* 0x000800000218783b */ /* 0x000f280000000200 */
[----:B------:R-:W-:Y:S03]  /*2940*/  LDSM.16.M88.4 R36, [R2+0x2800] ;  /* 0x002800000224783b */ /* 0x000fe60000000200 */
[----:B------:R-:W-:Y:S01]  /*2950*/  HMMA.16816.F32 R48, R156, R50, R16 ;  /* 0x000000329c30723c */ /* 0x000fe20000001810 */
[----:B------:R-:W-:Y:S07]  /*2960*/  LDSM.16.M88.4 R120, [R0+0x3000] ;  /* 0x003000000078783b */ /* 0x000fee0000000200 */
[----:B------:R-:W-:Y:S01]  /*2970*/  HMMA.16816.F32 R16, R152, R58, RZ ;  /* 0x0000003a9810723c */ /* 0x000fe200000018ff */
[----:B------:R-:W-:Y:S07]  /*2980*/  LDSM.16.M88.4 R56, [R0] ;  /* 0x000000000038783b */ /* 0x000fee0000000200 */
[----:B------:R-:W-:Y:S01]  /*2990*/  HMMA.16816.F32 R72, R156, R74, R4 ;  /* 0x0000004a9c48723c */ /* 0x000fe20000001804 */
[----:B------:R-:W5:Y:S07]  /*29a0*/  LDSM.16.M88.4 R4, [R2+0x2000] ;  /* 0x002000000204783b */ /* 0x000f6e0000000200 */
[----:B-1----:R-:W-:Y:S01]  /*29b0*/  HMMA.16816.F32 R68, R160, R20, R44 ;  /* 0x00000014a044723c */ /* 0x002fe2000000182c */
[----:B------:R-:W-:Y:S07]  /*29c0*/  LDSM.16.M88.4 R44, [R0+0x1000] ;  /* 0x00100000002c783b */ /* 0x000fee0000000200 */
[----:B------:R-:W-:Y:S08]  /*29d0*/  HMMA.16816.F32 R80, R156, R82, R16 ;  /* 0x000000529c50723c */ /* 0x000ff00000001810 */
[C---:B------:R-:W-:Y:S08]  /*29e0*/  HMMA.16816.F32 R64, R160.reuse, R22, R32 ;  /* 0x00000016a040723c */ /* 0x040ff00000001820 */
[C---:B------:R-:W-:Y:S01]  /*29f0*/  HMMA.16816.F32 R20, R160.reuse, R10, R88 ;  /* 0x0000000aa014723c */ /* 0x040fe20000001858 */
[----:B------:R-:W1:Y:S07]  /*2a00*/  LDSM.16.M88.4 R88, [R0+0x2000] ;  /* 0x002000000058783b */ /* 0x000e6e0000000200 */
[C---:B------:R-:W-:Y:S01]  /*2a10*/  HMMA.16816.F32 R40, R160.reuse, R12, R96 ;  /* 0x0000000ca028723c */ /* 0x040fe20000001860 */
[----:B------:R-:W1:Y:S07]  /*2a20*/  LDSM.16.M88.4 R96, [R209+0x3000] ;  /* 0x00300000d160783b */ /* 0x000e6e0000000200 */
[C---:B----4-:R-:W-:Y:S01]  /*2a30*/  HMMA.16816.F32 R60, R160.reuse, R24, R28 ;  /* 0x00000018a03c723c */ /* 0x050fe2000000181c */
[----:B------:R-:W4:Y:S07]  /*2a40*/  LDSM.16.M88.4 R28, [R0+0x1800] ;  /* 0x00180000001c783b */ /* 0x000f2e0000000200 */
[C---:B------:R-:W-:Y:S08]  /*2a50*/  HMMA.16816.F32 R48, R160.reuse, R26, R48 ;  /* 0x0000001aa030723c */ /* 0x040ff00000001830 */
[C---:B------:R-:W-:Y:S01]  /*2a60*/  HMMA.16816.F32 R32, R160.reuse, R14, R100 ;  /* 0x0000000ea020723c */ /* 0x040fe20000001864 */
[----:B------:R-:W-:Y:S07]  /*2a70*/  LDSM.16.M88.4 R100, [R209+0x4800] ;  /* 0x00480000d164783b */ /* 0x000fee0000000200 */
[C---:B------:R-:W-:Y:S01]  /*2a80*/  HMMA.16816.F32 R24, R160.reuse, R8, R92 ;  /* 0x00000008a018723c */ /* 0x040fe2000000185c */
[----:B------:R-:W1:Y:S07]  /*2a90*/  LDSM.16.M88.4 R92, [R0+0x2800] ;  /* 0x00280000005c783b */ /* 0x000e6e0000000200 */
[C---:B-----5:R-:W-:Y:S01]  /*2aa0*/  HMMA.16816.F32 R16, R160.reuse, R4, R84 ;  /* 0x00000004a010723c */ /* 0x060fe20000001854 */
[----:B------:R-:W5:Y:S07]  /*2ab0*/  LDSM.16.M88.4 R84, [R209+0x3800] ;  /* 0x00380000d154783b */ /* 0x000f6e0000000200 */
[C---:B------:R-:W-:Y:S01]  /*2ac0*/  HMMA.16816.F32 R12, R160.reuse, R6, R80 ;  /* 0x00000006a00c723c */ /* 0x040fe20000001850 */
[----:B------:R-:W1:Y:S07]  /*2ad0*/  LDSM.16.M88.4 R80, [R209+0x4000] ;  /* 0x00400000d150783b */ /* 0x000e6e0000000200 */
[C---:B------:R-:W-:Y:S08]  /*2ae0*/  HMMA.16816.F32 R8, R160.reuse, R36, R76 ;  /* 0x00000024a008723c */ /* 0x040ff0000000184c */
[----:B------:R-:W-:Y:S08]  /*2af0*/  HMMA.16816.F32 R4, R160, R38, R72 ;  /* 0x00000026a004723c */ /* 0x000ff00000001848 */
[C---:B------:R-:W-:Y:S08]  /*2b00*/  HMMA.16816.F32 R36, R164.reuse, R56, R68 ;  /* 0x00000038a424723c */ /* 0x040ff00000001844 */
[C---:B------:R-:W-:Y:S08]  /*2b10*/  HMMA.16816.F32 R76, R164.reuse, R54, R48 ;  /* 0x00000036a44c723c */ /* 0x040ff00000001830 */
[C---:B------:R-:W-:Y:S08]  /*2b20*/  HMMA.16816.F32 R68, R164.reuse, R52, R60 ;  /* 0x00000034a444723c */ /* 0x040ff0000000183c */
[C---:B-1----:R-:W-:Y:S08]  /*2b30*/  HMMA.16816.F32 R48, R164.reuse, R88, R16 ;  /* 0x00000058a430723c */ /* 0x042ff00000001810 */
[C---:B------:R-:W-:Y:S08]  /*2b40*/  HMMA.16816.F32 R64, R164.reuse, R58, R64 ;  /* 0x0000003aa440723c */ /* 0x040ff00000001840 */
[----:B------:R-:W-:Y:S01]  /*2b50*/  HMMA.16816.F32 R60, R164, R46, R32 ;  /* 0x0000002ea43c723c */ /* 0x000fe20000001820 */
[----:B------:R-:W-:Y:S07]  /*2b60*/  LDSM.16.M88.4 R32, [R209+0x5800] ;  /* 0x00580000d120783b */ /* 0x000fee0000000200 */
[----:B------:R-:W-:Y:S01]  /*2b70*/  HMMA.16816.F32 R16, R168, R96, R36 ;  /* 0x00000060a810723c */ /* 0x000fe20000001824 */
[----:B------:R-:W1:Y:S07]  /*2b80*/  LDSM.16.M88.4 R36, [R209+0x5000] ;  /* 0x00500000d124783b */ /* 0x000e6e0000000200 */
[C---:B----4-:R-:W-:Y:S01]  /*2b90*/  HMMA.16816.F32 R56, R164.reuse, R28, R24 ;  /* 0x0000001ca438723c */ /* 0x050fe20000001818 */
[----:B------:R-:W4:Y:S07]  /*2ba0*/  LDSM.16.M88.4 R24, [R3+0x3000] ;  /* 0x003000000318783b */ /* 0x000f2e0000000200 */
[C---:B------:R-:W-:Y:S08]  /*2bb0*/  HMMA.16816.F32 R72, R164.reuse, R44, R40 ;  /* 0x0000002ca448723c */ /* 0x040ff00000001828 */
[C---:B------:R-:W-:Y:S01]  /*2bc0*/  HMMA.16816.F32 R44, R164.reuse, R90, R12 ;  /* 0x0000005aa42c723c */ /* 0x040fe2000000180c */
[----:B------:R-:W-:Y:S07]  /*2bd0*/  LDSM.16.M88.4 R88, [R3+0x4800] ;  /* 0x004800000358783b */ /* 0x000fee0000000200 */
[C---:B------:R-:W-:Y:S08]  /*2be0*/  HMMA.16816.F32 R40, R164.reuse, R92, R8 ;  /* 0x0000005ca428723c */ /* 0x040ff00000001808 */
[----:B------:R-:W-:Y:S01]  /*2bf0*/  HMMA.16816.F32 R52, R164, R30, R20 ;  /* 0x0000001ea434723c */ /* 0x000fe20000001814 */
[----:B------:R-:W1:Y:S07]  /*2c00*/  LDSM.16.M88.4 R20, [R3+0x3800] ;  /* 0x003800000314783b */ /* 0x000e6e0000000200 */
[----:B------:R-:W-:Y:S01]  /*2c10*/  HMMA.16816.F32 R12, R168, R98, R64 ;  /* 0x00000062a80c723c */ /* 0x000fe20000001840 */
[----:B------:R-:W1:Y:S07]  /*2c20*/  LDSM.16.M88.4 R96, [R3+0x4000] ;  /* 0x004000000360783b */ /* 0x000e6e0000000200 */
[----:B------:R-:W-:Y:S01]  /*2c30*/  HMMA.16816.F32 R28, R164, R94, R4 ;  /* 0x0000005ea41c723c */ /* 0x000fe20000001804 */
[----:B------:R-:W2:Y:S07]  /*2c40*/  LDSM.16.M88.4 R92, [R3+0x5000] ;  /* 0x00500000035c783b */ /* 0x000eae0000000200 */
[C---:B-----5:R-:W-:Y:S08]  /*2c50*/  HMMA.16816.F32 R8, R168.reuse, R84, R68 ;  /* 0x00000054a808723c */ /* 0x060ff00000001844 */
[C---:B------:R-:W-:Y:S08]  /*2c60*/  HMMA.16816.F32 R4, R168.reuse, R86, R76 ;  /* 0x00000056a804723c */ /* 0x040ff0000000184c */
[C---:B------:R-:W-:Y:S08]  /*2c70*/  HMMA.16816.F32 R84, R168.reuse, R80, R72 ;  /* 0x00000050a854723c */ /* 0x040ff00000001848 */
[C---:B------:R-:W-:Y:S08]  /*2c80*/  HMMA.16816.F32 R80, R168.reuse, R82, R60 ;  /* 0x00000052a850723c */ /* 0x040ff0000000183c */
[C---:B-1----:R-:W-:Y:S08]  /*2c90*/  HMMA.16816.F32 R64, R168.reuse, R38, R44 ;  /* 0x00000026a840723c */ /* 0x042ff0000000182c */
[----:B------:R-:W-:Y:S01]  /*2ca0*/  HMMA.16816.F32 R60, R168, R32, R40 ;  /* 0x00000020a83c723c */ /* 0x000fe20000001828 */
[----:B------:R-:W1:Y:S07]  /*2cb0*/  LDSM.16.M88.4 R40, [R2+0x4000] ;  /* 0x004000000228783b */ /* 0x000e6e0000000200 */
[----:B----4-:R-:W-:Y:S08]  /*2cc0*/  HMMA.16816.F32 R44, R172, R24, R16 ;  /* 0x00000018ac2c723c */ /* 0x010ff00000001810 */
[C---:B------:R-:W-:Y:S08]  /*2cd0*/  HMMA.16816.F32 R76, R168.reuse, R100, R56 ;  /* 0x00000064a84c723c */ /* 0x040ff00000001838 */
[C---:B------:R-:W-:Y:S01]  /*2ce0*/  HMMA.16816.F32 R72, R168.reuse, R102, R52 ;  /* 0x00000066a848723c */ /* 0x040fe20000001834 */
[----:B------:R-:W-:Y:S07]  /*2cf0*/  LDSM.16.M88.4 R100, [R2+0x5000] ;  /* 0x005000000264783b */ /* 0x000fee0000000200 */
[----:B------:R-:W-:Y:S01]  /*2d00*/  HMMA.16816.F32 R68, R168, R36, R48 ;  /* 0x00000024a844723c */ /* 0x000fe20000001830 */
[----:B------:R-:W4:Y:S07]  /*2d10*/  LDSM.16.M88.4 R36, [R2+0x4800] ;  /* 0x004800000224783b */ /* 0x000f2e0000000200 */
[----:B------:R-:W-:Y:S08]  /*2d20*/  HMMA.16816.F32 R52, R172, R26, R12 ;  /* 0x0000001aac34723c */ /* 0x000ff0000000180c */
[----:B------:R-:W-:Y:S08]  /*2d30*/  HMMA.16816.F32 R56, R168, R34, R28 ;  /* 0x00000022a838723c */ /* 0x000ff0000000181c */
[C---:B------:R-:W-:Y:S08]  /*2d40*/  HMMA.16816.F32 R32, R172.reuse, R22, R4 ;  /* 0x00000016ac20723c */ /* 0x040ff00000001804 */
[----:B------:R-:W-:Y:S08]  /*2d50*/  HMMA.16816.F32 R4, R172, R104, R60 ;  /* 0x00000068ac04723c */ /* 0x000ff0000000183c */
[----:B------:R-:W-:Y:S08]  /*2d60*/  HMMA.16816.F32 R44, R176, R112, R44 ;  /* 0x00000070b02c723c */ /* 0x000ff0000000182c */
[C---:B------:R-:W-:Y:S08]  /*2d70*/  HMMA.16816.F32 R28, R172.reuse, R96, R84 ;  /* 0x00000060ac1c723c */ /* 0x040ff00000001854 */
[C---:B------:R-:W-:Y:S01]  /*2d80*/  HMMA.16816.F32 R24, R172.reuse, R98, R80 ;  /* 0x00000062ac18723c */ /* 0x040fe20000001850 */
[----:B------:R-:W-:Y:S07]  /*2d90*/  LDSM.16.M88.4 R96, [R0+0x4800] ;  /* 0x004800000060783b */ /* 0x000fee0000000200 */
[C---:B------:R-:W-:Y:S08]  /*2da0*/  HMMA.16816.F32 R48, R172.reuse, R20, R8 ;  /* 0x00000014ac30723c */ /* 0x040ff00000001808 */
[C---:B------:R-:W-:Y:S08]  /*2db0*/  HMMA.16816.F32 R20, R172.reuse, R88, R76 ;  /* 0x00000058ac14723c */ /* 0x040ff0000000184c */
[C---:B------:R-:W-:Y:S01]  /*2dc0*/  HMMA.16816.F32 R16, R172.reuse, R90, R72 ;  /* 0x0000005aac10723c */ /* 0x040fe20000001848 */
[----:B------:R-:W-:Y:S07]  /*2dd0*/  LDSM.16.M88.4 R88, [R0+0x3800] ;  /* 0x003800000058783b */ /* 0x000fee0000000200 */
[C---:B--2---:R-:W-:Y:S08]  /*2de0*/  HMMA.16816.F32 R12, R172.reuse, R92, R68 ;  /* 0x0000005cac0c723c */ /* 0x044ff00000001844 */
[----:B------:R-:W-:Y:S01]  /*2df0*/  HMMA.16816.F32 R8, R172, R94, R64 ;  /* 0x0000005eac08723c */ /* 0x000fe20000001840 */
[----:B------:R-:W-:Y:S07]  /*2e00*/  LDSM.16.M88.4 R92, [R0+0x4000] ;  /* 0x00400000005c783b */ /* 0x000fee0000000200 */
[----:B------:R-:W-:Y:S01]  /*2e10*/  HMMA.16816.F32 R80, R176, R114, R52 ;  /* 0x00000072b050723c */ /* 0x000fe20000001834 */
[----:B------:R-:W2:Y:S07]  /*2e20*/  LDSM.16.M88.4 R112, [R209+0x6000] ;  /* 0x00600000d170783b */ /* 0x000eae0000000200 */
[----:B------:R-:W-:Y:S01]  /*2e30*/  HMMA.16816.F32 R84, R172, R106, R56 ;  /* 0x0000006aac54723c */ /* 0x000fe20000001838 */
[----:B------:R-:W-:Y:S07]  /*2e40*/  LDSM.16.M88.4 R104, [R2+0x6000] ;  /* 0x006000000268783b */ /* 0x000fee0000000200 */
[C---:B------:R-:W-:Y:S08]  /*2e50*/  HMMA.16816.F32 R72, R176.reuse, R118, R32 ;  /* 0x00000076b048723c */ /* 0x040ff00000001820 */
[----:B------:R-:W-:Y:S08]  /*2e60*/  HMMA.16816.F32 R32, R176, R108, R4 ;  /* 0x0000006cb020723c */ /* 0x000ff00000001804 */
[----:B------:R-:W-:Y:S01]  /*2e70*/  HMMA.16816.F32 R4, R180, R120, R44 ;  /* 0x00000078b404723c */ /* 0x000fe2000000182c */
[----:B------:R-:W-:Y:S07]  /*2e80*/  LDSM.16.M88.4 R44, [R209+0x7000] ;  /* 0x00700000d12c783b */ /* 0x000fee0000000200 */
[C---:B-1----:R-:W-:Y:S08]  /*2e90*/  HMMA.16816.F32 R68, R176.reuse, R40, R28 ;  /* 0x00000028b044723c */ /* 0x042ff0000000181c */
[C---:B------:R-:W-:Y:S01]  /*2ea0*/  HMMA.16816.F32 R56, R176.reuse, R42, R24 ;  /* 0x0000002ab038723c */ /* 0x040fe20000001818 */
[----:B------:R-:W1:Y:S04]  /*2eb0*/  LDSM.16.M88.4 R40, [R0+0x5000] ;  /* 0x005000000028783b */ /* 0x000e680000000200 */
[----:B------:R-:W-:Y:S03]  /*2ec0*/  LDSM.16.M88.4 R24, [R209+0x6800] ;  /* 0x00680000d118783b */ /* 0x000fe60000000200 */
[C---:B----4-:R-:W-:Y:S08]  /*2ed0*/  HMMA.16816.F32 R64, R176.reuse, R36, R20 ;  /* 0x00000024b040723c */ /* 0x050ff00000001814 */
[C---:B------:R-:W-:Y:S01]  /*2ee0*/  HMMA.16816.F32 R60, R176.reuse, R38, R16 ;  /* 0x00000026b03c723c */ /* 0x040fe20000001810 */
[----:B------:R-:W4:Y:S07]  /*2ef0*/  LDSM.16.M88.4 R36, [R0+0x5800] ;  /* 0x005800000024783b */ /* 0x000f2e0000000200 */
[C---:B------:R-:W-:Y:S08]  /*2f00*/  HMMA.16816.F32 R76, R176.reuse, R116, R48 ;  /* 0x00000074b04c723c */ /* 0x040ff00000001830 */
[C---:B------:R-:W-:Y:S08]  /*2f10*/  HMMA.16816.F32 R52, R176.reuse, R100, R12 ;  /* 0x00000064b034723c */ /* 0x040ff0000000180c */
[----:B------:R-:W-:Y:S01]  /*2f20*/  HMMA.16816.F32 R48, R176, R102, R8 ;  /* 0x00000066b030723c */ /* 0x000fe20000001808 */
[----:B------:R-:W5:Y:S07]  /*2f30*/  LDSM.16.M88.4 R100, [R3+0x6000] ;  /* 0x006000000364783b */ /* 0x000f6e0000000200 */
[----:B------:R-:W-:Y:S08]  /*2f40*/  HMMA.16816.F32 R20, R180, R122, R80 ;  /* 0x0000007ab414723c */ /* 0x000ff00000001850 */
[----:B------:R-:W-:Y:S01]  /*2f50*/  HMMA.16816.F32 R28, R176, R110, R84 ;  /* 0x0000006eb01c723c */ /* 0x000fe20000001854 */
[----:B------:R-:W1:Y:S07]  /*2f60*/  LDSM.16.M88.4 R84, [R209+0x7800] ;  /* 0x00780000d154783b */ /* 0x000e6e0000000200 */
[----:B--2---:R-:W-:Y:S08]  /*2f70*/  HMMA.16816.F32 R4, R184, R112, R4 ;  /* 0x00000070b804723c */ /* 0x004ff00000001804 */
[C---:B------:R-:W-:Y:S08]  /*2f80*/  HMMA.16816.F32 R16, R180.reuse, R88, R76 ;  /* 0x00000058b410723c */ /* 0x040ff0000000184c */
[C---:B------:R-:W-:Y:S08]  /*2f90*/  HMMA.16816.F32 R12, R180.reuse, R90, R72 ;  /* 0x0000005ab40c723c */ /* 0x040ff00000001848 */
[C---:B------:R-:W-:Y:S08]  /*2fa0*/  HMMA.16816.F32 R8, R180.reuse, R92, R68 ;  /* 0x0000005cb408723c */ /* 0x040ff00000001844 */
[C---:B------:R-:W-:Y:S08]  /*2fb0*/  HMMA.16816.F32 R56, R180.reuse, R94, R56 ;  /* 0x0000005eb438723c */ /* 0x040ff00000001838 */
[C---:B------:R-:W-:Y:S08]  /*2fc0*/  HMMA.16816.F32 R68, R180.reuse, R96, R64 ;  /* 0x00000060b444723c */ /* 0x040ff00000001840 */
[C---:B------:R-:W-:Y:S01]  /*2fd0*/  HMMA.16816.F32 R92, R180.reuse, R98, R60 ;  /* 0x00000062b45c723c */ /* 0x040fe2000000183c */
[----:B------:R-:W-:Y:S07]  /*2fe0*/  LDSM.16.M88.4 R60, [R0+0x6000] ;  /* 0x00600000003c783b */ /* 0x000fee0000000200 */
[C---:B-1----:R-:W-:Y:S08]  /*2ff0*/  HMMA.16816.F32 R96, R180.reuse, R40, R52 ;  /* 0x00000028b460723c */ /* 0x042ff00000001834 */
[----:B------:R-:W-:Y:S01]  /*3000*/  HMMA.16816.F32 R88, R180, R42, R48 ;  /* 0x0000002ab458723c */ /* 0x000fe20000001830 */
[----:B------:R-:W-:Y:S07]  /*3010*/  LDSM.16.M88.4 R48, [R3+0x7800] ;  /* 0x007800000330783b */ /* 0x000fee0000000200 */
[----:B------:R-:W-:Y:S08]  /*3020*/  HMMA.16816.F32 R40, R184, R114, R20 ;  /* 0x00000072b828723c */ /* 0x000ff00000001814 */
[C---:B----4-:R-:W-:Y:S01]  /*3030*/  HMMA.16816.F32 R80, R180.reuse, R36, R32 ;  /* 0x00000024b450723c */ /* 0x050fe20000001820 */
[----:B------:R-:W1:Y:S07]  /*3040*/  LDSM.16.M88.4 R32, [R209+0x8800] ;  /* 0x00880000d120783b */ /* 0x000e6e0000000200 */
[----:B------:R-:W-:Y:S01]  /*3050*/  HMMA.16816.F32 R76, R180, R38, R28 ;  /* 0x00000026b44c723c */ /* 0x000fe2000000181c */
[----:B------:R-:W2:Y:S04]  /*3060*/  LDSM.16.M88.4 R28, [R3+0x6800] ;  /* 0x00680000031c783b */ /* 0x000ea80000000200 */
[----:B------:R-:W-:Y:S03]  /*3070*/  LDSM.16.M88.4 R36, [R209+0x8000] ;  /* 0x00800000d124783b */ /* 0x000fe60000000200 */
[----:B-----5:R-:W-:Y:S08]  /*3080*/  HMMA.16816.F32 R4, R188, R100, R4 ;  /* 0x00000064bc04723c */ /* 0x020ff00000001804 */
[C---:B------:R-:W-:Y:S08]  /*3090*/  HMMA.16816.F32 R72, R184.reuse, R24, R16 ;  /* 0x00000018b848723c */ /* 0x040ff00000001810 */
[----:B------:R-:W-:Y:S01]  /*30a0*/  HMMA.16816.F32 R64, R184, R26, R12 ;  /* 0x0000001ab840723c */ /* 0x000fe2000000180c */
[----:B------:R-:W4:Y:S07]  /*30b0*/  LDSM.16.M88.4 R24, [R3+0x7000] ;  /* 0x007000000318783b */ /* 0x000f2e0000000200 */
[----:B------:R-:W-:Y:S08]  /*30c0*/  HMMA.16816.F32 R12, R188, R102, R40 ;  /* 0x00000066bc0c723c */ /* 0x000ff00000001828 */
[C---:B------:R-:W-:Y:S01]  /*30d0*/  HMMA.16816.F32 R16, R184.reuse, R84, R68 ;  /* 0x00000054b810723c */ /* 0x040fe20000001844 */
[----:B------:R-:W5:Y:S07]  /*30e0*/  LDSM.16.M88.4 R68, [R2+0x6800] ;  /* 0x006800000244783b */ /* 0x000f6e0000000200 */
[C---:B------:R-:W-:Y:S08]  /*30f0*/  HMMA.16816.F32 R52, R184.reuse, R44, R8 ;  /* 0x0000002cb834723c */ /* 0x040ff00000001808 */
[----:B------:R-:W-:Y:S01]  /*3100*/  HMMA.16816.F32 R20, R184, R46, R56 ;  /* 0x0000002eb814723c */ /* 0x000fe20000001838 */
[----:B------:R-:W-:Y:S07]  /*3110*/  LDSM.16.M88.4 R56, [R3+0x8000] ;  /* 0x008000000338783b */ /* 0x000fee0000000200 */
[----:B------:R-:W-:Y:S08]  /*3120*/  HMMA.16816.F32 R8, R192, R104, R4 ;  /* 0x00000068c008723c */ /* 0x000ff00000001804 */
[C---:B------:R-:W-:Y:S08]  /*3130*/  HMMA.16816.F32 R40, R184.reuse, R86, R92 ;  /* 0x00000056b828723c */ /* 0x040ff0000000185c */
[C---:B-1----:R-:W-:Y:S08]  /*3140*/  HMMA.16816.F32 R80, R184.reuse, R32, R80 ;  /* 0x00000020b850723c */ /* 0x042ff00000001850 */
[----:B------:R-:W-:Y:S08]  /*3150*/  HMMA.16816.F32 R84, R184, R34, R76 ;  /* 0x00000022b854723c */ /* 0x000ff0000000184c */
[----:B--2---:R-:W-:Y:S08]  /*3160*/  HMMA.16816.F32 R32, R188, R28, R72 ;  /* 0x0000001cbc20723c */ /* 0x004ff00000001848 */
[----:B------:R-:W-:Y:S08]  /*3170*/  HMMA.16816.F32 R4, R192, R106, R12 ;  /* 0x0000006ac004723c */ /* 0x000ff0000000180c */
[----:B----4-:R-:W-:Y:S01]  /*3180*/  HMMA.16816.F32 R76, R188, R26, R20 ;  /* 0x0000001abc4c723c */ /* 0x010fe20000001814 */
[----:B------:R-:W1:Y:S07]  /*3190*/  LDSM.16.M88.4 R20, [R0+0x6800] ;  /* 0x006800000014783b */ /* 0x000e6e0000000200 */
[----:B------:R-:W-:Y:S08]  /*31a0*/  HMMA.16816.F32 R12, R196, R60, R8 ;  /* 0x0000003cc40c723c */ /* 0x000ff00000001808 */
[C---:B------:R-:W-:Y:S08]  /*31b0*/  HMMA.16816.F32 R28, R188.reuse, R30, R64 ;  /* 0x0000001ebc1c723c */ /* 0x040ff00000001840 */
[----:B------:R-:W-:Y:S08]  /*31c0*/  HMMA.16816.F32 R72, R188, R48, R16 ;  /* 0x00000030bc48723c */ /* 0x000ff00000001810 */
[----:B-----5:R-:W-:Y:S01]  /*31d0*/  HMMA.16816.F32 R16, R192, R68, R32 ;  /* 0x00000044c010723c */ /* 0x020fe20000001820 */
[----:B------:R-:W2:Y:S07]  /*31e0*/  LDSM.16.M88.4 R32, [R2+0x7000] ;  /* 0x007000000220783b */ /* 0x000eae0000000200 */
[----:B------:R-:W-:Y:S01]  /*31f0*/  HMMA.16816.F32 R64, R188, R24, R52 ;  /* 0x00000018bc40723c */ /* 0x000fe20000001834 */
[----:B------:R4:W5:Y:S07]  /*3200*/  LDSM.16.M88.4 R24, [R3+0x8800] ;  /* 0x008800000318783b */ /* 0x00096e0000000200 */
[----:B------:R-:W-:Y:S08]  /*3210*/  HMMA.16816.F32 R4, R196, R62, R4 ;  /* 0x0000003ec404723c */ /* 0x000ff00000001804 */
[----:B------:R-:W-:Y:S01]  /*3220*/  HMMA.16816.F32 R44, R184, R36, R96 ;  /* 0x00000024b82c723c */ /* 0x000fe20000001860 */
[----:B----4-:R-:W-:-:S07]  /*3230*/  FMUL.FTZ R3, R12, c[0x0][0x320] ;  /* 0x0000c8000c037a20 */ /* 0x010fce0000410000 */
[----:B------:R-:W-:Y:S01]  /*3240*/  HMMA.16816.F32 R36, R184, R38, R88 ;  /* 0x00000026b824723c */ /* 0x000fe20000001858 */
[----:B------:R4:W-:Y:S07]  /*3250*/  MUFU.TANH R93, R3 ;  /* 0x00000003005d7308 */ /* 0x0009ee0000002400 */
[----:B------:R-:W-:Y:S01]  /*3260*/  HMMA.16816.F32 R8, R192, R70, R28 ;  /* 0x00000046c008723c */ /* 0x000fe2000000181c */
[----:B------:R-:W2:Y:S01]  /*3270*/  LDSM.16.M88.4 R28, [R0+0x7000] ;  /* 0x00700000001c783b */ /* 0x000ea20000000200 */
[----:B----4-:R-:W-:-:S04]  /*3280*/  FMUL.FTZ R3, R13, c[0x0][0x320] ;  /* 0x0000c8000d037a20 */ /* 0x010fc80000410000 */
[----:B------:R4:W-:Y:S02]  /*3290*/  MUFU.TANH R92, R3 ;  /* 0x00000003005c7308 */ /* 0x0009e40000002400 */
[----:B-1----:R-:W-:Y:S01]  /*32a0*/  HMMA.16816.F32 R16, R196, R20, R16 ;  /* 0x00000014c410723c */ /* 0x002fe20000001810 */
[----:B----4-:R-:W-:-:S05]  /*32b0*/  FMUL.FTZ R3, R14, c[0x0][0x320] ;  /* 0x0000c8000e037a20 */ /* 0x010fca0000410000 */
[----:B------:R1:W-:Y:S02]  /*32c0*/  MUFU.TANH R97, R3 ;  /* 0x0000000300617308 */ /* 0x0003e40000002400 */
[----:B-1----:R-:W-:-:S06]  /*32d0*/  FMUL.FTZ R3, R15, c[0x0][0x320] ;  /* 0x0000c8000f037a20 */ /* 0x002fcc0000410000 */
[----:B------:R1:W-:Y:S01]  /*32e0*/  MUFU.TANH R94, R3 ;  /* 0x00000003005e7308 */ /* 0x0003e20000002400 */
[----:B------:R-:W-:Y:S01]  /*32f0*/  HMMA.16816.F32 R60, R188, R58, R36 ;  /* 0x0000003abc3c723c */ /* 0x000fe20000001824 */
[----:B------:R-:W4:Y:S01]  /*3300*/  LDSM.16.M88.4 R36, [R2+0x7800] ;  /* 0x007800000224783b */ /* 0x000f220000000200 */
[----:B-1----:R-:W-:-:S05]  /*3310*/  FMUL.FTZ R3, R4, c[0x0][0x320] ;  /* 0x0000c80004037a20 */ /* 0x002fca0000410000 */
[----:B------:R1:W-:Y:S01]  /*3320*/  MUFU.TANH R70, R3 ;  /* 0x0000000300467308 */ /* 0x0003e20000002400 */
[----:B------:R-:W-:Y:S01]  /*3330*/  HMMA.16816.F32 R12, R196, R22, R8 ;  /* 0x00000016c40c723c */ /* 0x000fe20000001808 */
[----:B------:R-:W3:Y:S07]  /*3340*/  LDSM.16.M88.4 R20, [R2+0x8000] ;  /* 0x008000000214783b */ /* 0x000eee0000000200 */
[----:B--2---:R-:W-:Y:S01]  /*3350*/  HMMA.16816.F32 R8, R192, R32, R64 ;  /* 0x00000020c008723c */ /* 0x004fe20000001840 */
[----:B-1----:R-:W-:-:S04]  /*3360*/  FMUL.FTZ R3, R5, c[0x0][0x320] ;  /* 0x0000c80005037a20 */ /* 0x002fc80000410000 */
[----:B------:R1:W-:Y:S03]  /*3370*/  MUFU.TANH R69, R3 ;  /* 0x0000000300457308 */ /* 0x0003e60000002400 */
[----:B-----5:R-:W-:Y:S01]  /*3380*/  HMMA.16816.F32 R52, R188, R24, R80 ;  /* 0x00000018bc34723c */ /* 0x020fe20000001850 */
[----:B-1----:R-:W-:-:S04]  /*3390*/  FMUL.FTZ R3, R6, c[0x0][0x320] ;  /* 0x0000c80006037a20 */ /* 0x002fc80000410000 */
[----:B------:R1:W-:Y:S03]  /*33a0*/  MUFU.TANH R83, R3 ;  /* 0x0000000300537308 */ /* 0x0003e60000002400 */
[----:B------:R-:W-:Y:S01]  /*33b0*/  HMMA.16816.F32 R48, R188, R50, R40 ;  /* 0x00000032bc30723c */ /* 0x000fe20000001828 */
[----:B-1----:R-:W-:-:S07]  /*33c0*/  FMUL.FTZ R3, R7, c[0x0][0x320] ;  /* 0x0000c80007037a20 */ /* 0x002fce0000410000 */
[----:B------:R-:W-:Y:S01]  /*33d0*/  HMMA.16816.F32 R4, R192, R34, R76 ;  /* 0x00000022c004723c */ /* 0x000fe2000000184c */
[----:B------:R1:W2:Y:S01]  /*33e0*/  LDSM.16.M88.4 R32, [R2+0x8800] ;  /* 0x008800000220783b */ /* 0x0002a20000000200 */
[----:B------:R5:W-:Y:S06]  /*33f0*/  MUFU.TANH R80, R3 ;  /* 0x0000000300507308 */ /* 0x000bec0000002400 */
[----:B------:R-:W-:Y:S01]  /*3400*/  HMMA.16816.F32 R88, R188, R56, R44 ;  /* 0x00000038bc58723c */ /* 0x000fe2000000182c */
[----:B-----5:R-:W-:-:S04]  /*3410*/  FMUL.FTZ R3, R16, c[0x0][0x320] ;  /* 0x0000c80010037a20 */ /* 0x020fc80000410000 */
[----:B------:R5:W1:Y:S03]  /*3420*/  MUFU.TANH R68, R3 ;  /* 0x0000000300447308 */ /* 0x000a660000002400 */
[----:B------:R-:W-:Y:S01]  /*3430*/  HMMA.16816.F32 R56, R188, R26, R84 ;  /* 0x0000001abc38723c */ /* 0x000fe20000001854 */
[----:B------:R-:W-:Y:S01]  /*3440*/  LDSM.16.M88.4 R24, [R0+0x7800] ;  /* 0x007800000018783b */ /* 0x000fe20000000200 */
[----:B-----5:R-:W-:-:S04]  /*3450*/  FMUL.FTZ R3, R17, c[0x0][0x320] ;  /* 0x0000c80011037a20 */ /* 0x020fc80000410000 */
[----:B------:R5:W1:Y:S02]  /*3460*/  MUFU.TANH R67, R3 ;  /* 0x0000000300437308 */ /* 0x000a640000002400 */
[----:B------:R-:W-:Y:S01]  /*3470*/  HMMA.16816.F32 R4, R196, R30, R4 ;  /* 0x0000001ec404723c */ /* 0x000fe20000001804 */
[----:B-----5:R-:W-:-:S05]  /*3480*/  FMUL.FTZ R3, R18, c[0x0][0x320] ;  /* 0x0000c80012037a20 */ /* 0x020fca0000410000 */
[----:B------:R5:W-:Y:S01]  /*3490*/  MUFU.TANH R76, R3 ;  /* 0x00000003004c7308 */ /* 0x000be20000002400 */
[----:B-1----:R-:W-:Y:S02]  /*34a0*/  FMUL.FTZ R2, R13, c[0x0][0x320] ;  /* 0x0000c8000d027a20 */ /* 0x002fe40000410000 */
[----:B-----5:R-:W-:Y:S02]  /*34b0*/  FMUL.FTZ R3, R19, c[0x0][0x320] ;  /* 0x0000c80013037a20 */ /* 0x020fe40000410000 */
[----:B------:R-:W-:Y:S01]  /*34c0*/  HMMA.16816.F32 R16, R196, R28, R8 ;  /* 0x0000001cc410723c */ /* 0x000fe20000001808 */
[----:B------:R-:W1:Y:S02]  /*34d0*/  LDSM.16.M88.4 R8, [R0+0x8000] ;  /* 0x008000000008783b */ /* 0x000e640000000200 */
[----:B------:R5:W-:Y:S01]  /*34e0*/  MUFU.TANH R65, R2 ;  /* 0x0000000200417308 */ /* 0x000be20000002400 */
[----:B------:R-:W-:Y:S01]  /*34f0*/  IMAD.IADD R126, R126, 0x1, R127 ;  /* 0x000000017e7e7824 */ /* 0x000fe200078e027f */
[----:B------:R2:W-:Y:S03]  /*3500*/  LDSM.16.M88.4 R28, [R0+0x8800] ;  /* 0x00880000001c783b */ /* 0x0005e60000000200 */
[C---:B----4-:R-:W-:Y:S08]  /*3510*/  HMMA.16816.F32 R44, R192.reuse, R38, R48 ;  /* 0x00000026c02c723c */ /* 0x050ff00000001830 */
[----:B------:R-:W-:Y:S01]  /*3520*/  HMMA.16816.F32 R40, R192, R36, R72 ;  /* 0x00000024c028723c */ /* 0x000fe20000001848 */
[----:B------:R-:W-:Y:S01]  /*3530*/  FMUL.FTZ R15, R15, c[0x0][0x320] ;  /* 0x0000c8000f0f7a20 */ /* 0x000fe20000410000 */
[----:B------:R-:W-:-:S04]  /*3540*/  DEPBAR.LE SB0, 0x2 ;  /* 0x000080800000791a */ /* 0x000fc80000000000 */
[----:B-----5:R-:W-:Y:S02]  /*3550*/  FMUL.FTZ R2, R14, c[0x0][0x320] ;  /* 0x0000c8000e027a20 */ /* 0x020fe40000410000 */
[----:B---3--:R-:W-:Y:S02]  /*3560*/  HMMA.16816.F32 R48, R192, R20, R88 ;  /* 0x00000014c030723c */ /* 0x008fe40000001858 */
[----:B------:R3:W-:Y:S01]  /*3570*/  MUFU.TANH R72, R2 ;  /* 0x0000000200487308 */ /* 0x0007e20000002400 */
[----:B------:R-:W-:Y:S02]  /*3580*/  FMUL.FTZ R4, R4, c[0x0][0x320] ;  /* 0x0000c80004047a20 */ /* 0x000fe40000410000 */
[----:B--2---:R-:W-:-:S05]  /*3590*/  IMAD.MOV.U32 R0, RZ, RZ, R126 ;  /* 0x000000ffff007224 */ /* 0x004fca00078e007e */
[----:B------:R2:W-:Y:S01]  /*35a0*/  MUFU.TANH R73, R3 ;  /* 0x0000000300497308 */ /* 0x0005e20000002400 */
[----:B---3--:R-:W-:-:S07]  /*35b0*/  @P2 IMAD.HI.U32 R2, R126, c[0x0][0x2c8], RZ ;  /* 0x0000b2007e022a27 */ /* 0x008fce00078e00ff */
[----:B------:R3:W-:Y:S01]  /*35c0*/  MUFU.TANH R71, R15 ;  /* 0x0000000f00477308 */ /* 0x0007e20000002400 */
[----:B------:R-:W-:Y:S01]  /*35d0*/  HMMA.16816.F32 R36, R192, R32, R52 ;  /* 0x00000020c024723c */ /* 0x000fe20000001834 */
[----:B------:R-:W-:Y:S01]  /*35e0*/  @P2 SHF.R.U32.HI R0, RZ, c[0x0][0x2cc], R2 ;  /* 0x0000b300ff002a19 */ /* 0x000fe20000011602 */
[----:B--2---:R-:W-:-:S05]  /*35f0*/  FMUL.FTZ R3, R12, c[0x0][0x320] ;  /* 0x0000c8000c037a20 */ /* 0x004fca0000410000 */
[----:B------:R2:W-:Y:S01]  /*3600*/  MUFU.TANH R52, R4 ;  /* 0x0000000400347308 */ /* 0x0005e20000002400 */
[----:B------:R-:W-:Y:S02]  /*3610*/  FMUL.FTZ R16, R16, c[0x0][0x320] ;  /* 0x0000c80010107a20 */ /* 0x000fe40000410000 */
[----:B------:R-:W-:Y:S01]  /*3620*/  FMUL.FTZ R17, R17, c[0x0][0x320] ;  /* 0x0000c80011117a20 */ /* 0x000fe20000410000 */
[----:B---3--:R-:W-:Y:S04]  /*3630*/  HMMA.16816.F32 R12, R192, R22, R60 ;  /* 0x00000016c00c723c */ /* 0x008fe8000000183c */
[----:B------:R3:W4:Y:S01]  /*3640*/  MUFU.TANH R66, R3 ;  /* 0x0000000300427308 */ /* 0x0007220000002400 */
[----:B------:R-:W-:Y:S02]  /*3650*/  FMUL.FTZ R18, R18, c[0x0][0x320] ;  /* 0x0000c80012127a20 */ /* 0x000fe40000410000 */
[----:B------:R-:W-:Y:S01]  /*3660*/  FMUL.FTZ R19, R19, c[0x0][0x320] ;  /* 0x0000c80013137a20 */ /* 0x000fe20000410000 */
[----:B--2---:R-:W2:Y:S04]  /*3670*/  SHFL.IDX PT, R4, R0, RZ, 0x1c1f ;  /* 0x001c1fff00047589 */ /* 0x004ea800000e0000 */
[----:B------:R-:W-:Y:S01]  /*3680*/  MUFU.TANH R64, R16 ;  /* 0x0000001000407308 */ /* 0x000fe20000002400 */
[C---:B-1----:R-:W-:Y:S01]  /*3690*/  HMMA.16816.F32 R20, R196.reuse, R8, R48 ;  /* 0x00000008c414723c */ /* 0x042fe20000001830 */
[----:B---3--:R1:W3:Y:S06]  /*36a0*/  SHFL.IDX PT, R3, R0, 0x1, 0x1c1f ;  /* 0x003c1f0000037f89 */ /* 0x0082ec00000e0000 */
[----:B------:R-:W5:Y:S08]  /*36b0*/  MUFU.TANH R60, R17 ;  /* 0x00000011003c7308 */ /* 0x000f700000002400 */
[----:B------:R-:W-:Y:S08]  /*36c0*/  MUFU.TANH R62, R18 ;  /* 0x00000012003e7308 */ /* 0x000ff00000002400 */
[----:B------:R2:W-:Y:S01]  /*36d0*/  MUFU.TANH R61, R19 ;  /* 0x00000013003d7308 */ /* 0x0005e20000002400 */
[----:B-1----:R-:W-:Y:S01]  /*36e0*/  IADD3 R0, R124, c[0x0][0x1d0], RZ ;  /* 0x000074007c007a10 */ /* 0x002fe20007ffe0ff */
[----:B--2---:R-:W-:Y:S03]  /*36f0*/  HMMA.16816.F32 R16, R196, R24, R40 ;  /* 0x00000018c410723c */ /* 0x004fe60000001828 */
[----:B------:R-:W-:-:S05]  /*3700*/  IADD3 R2, -R125, 0x1, R0 ;  /* 0x000000017d027810 */ /* 0x000fca0007ffe100 */
[C---:B------:R-:W-:Y:S01]  /*3710*/  HMMA.16816.F32 R24, R196.reuse, R26, R44 ;  /* 0x0000001ac418723c */ /* 0x040fe2000000182c */
[----:B------:R-:W-:Y:S01]  /*3720*/  IADD3 R2, R2, -c[0x0][0x168], RZ ;  /* 0x80005a0002027a10 */ /* 0x000fe20007ffe0ff */
[----:B------:R-:W-:Y:S01]  /*3730*/  IMAD.IADD R0, R0, 0x1, -R125 ;  /* 0x0000000100007824 */ /* 0x000fe200078e0a7d */
[----:B------:R-:W-:Y:S03]  /*3740*/  BAR.SYNC.DEFER_BLOCKING 0x0 ;  /* 0x0000000000007b1d */ /* 0x000fe60000010000 */
[C---:B------:R-:W-:Y:S02]  /*3750*/  IMAD.IADD R4, R2.reuse, 0x1, R4 ;  /* 0x0000000102047824 */ /* 0x040fe400078e0204 */
[----:B------:R-:W-:Y:S01]  /*3760*/  HMMA.16816.F32 R12, R196, R10, R12 ;  /* 0x0000000ac40c723c */ /* 0x000fe2000000180c */
[----:B---3--:R-:W-:Y:S02]  /*3770*/  IMAD.IADD R3, R2, 0x1, R3 ;  /* 0x0000000102037824 */ /* 0x008fe400078e0203 */
[----:B------:R-:W-:Y:S01]  /*3780*/  FMUL.FTZ R5, R5, c[0x0][0x320] ;  /* 0x0000c80005057a20 */ /* 0x000fe20000410000 */
[----:B------:R-:W-:-:S04]  /*3790*/  IMNMX R2, R0, R4, PT ;  /* 0x0000000400027217 */ /* 0x000fc80003800200 */
[----:B------:R-:W-:Y:S01]  /*37a0*/  HMMA.16816.F32 R32, R192, R34, R56 ;  /* 0x00000022c020723c */ /* 0x000fe20000001838 */
[----:B------:R-:W-:Y:S01]  /*37b0*/  IMNMX R0, R0, R3, PT ;  /* 0x0000000300007217 */ /* 0x000fe20003800200 */
[----:B------:R-:W-:Y:S01]  /*37c0*/  FMUL.FTZ R6, R6, c[0x0][0x320] ;  /* 0x0000c80006067a20 */ /* 0x000fe20000410000 */
[----:B------:R-:W1:Y:S01]  /*37d0*/  MUFU.TANH R53, R5 ;  /* 0x0000000500357308 */ /* 0x000e620000002400 */
[----:B------:R-:W-:Y:S02]  /*37e0*/  FMUL.FTZ R7, R7, c[0x0][0x320] ;  /* 0x0000c80007077a20 */ /* 0x000fe40000410000 */
[----:B------:R-:W-:Y:S02]  /*37f0*/  FMUL.FTZ R3, R21, c[0x0][0x320] ;  /* 0x0000c80015037a20 */ /* 0x000fe40000410000 */
[----:B------:R-:W-:Y:S02]  /*3800*/  FMUL.FTZ R16, R16, c[0x0][0x320] ;  /* 0x0000c80010107a20 */ /* 0x000fe40000410000 */
[----:B------:R-:W-:-:S02]  /*3810*/  FMUL.FTZ R17, R17, c[0x0][0x320] ;  /* 0x0000c80011117a20 */ /* 0x000fc40000410000 */
[----:B------:R-:W-:Y:S02]  /*3820*/  FMUL.FTZ R24, R24, c[0x0][0x320] ;  /* 0x0000c80018187a20 */ /* 0x000fe40000410000 */
[----:B------:R-:W-:Y:S02]  /*3830*/  FMUL.FTZ R25, R25, c[0x0][0x320] ;  /* 0x0000c80019197a20 */ /* 0x000fe40000410000 */
[----:B------:R-:W-:Y:S01]  /*3840*/  FMUL.FTZ R20, R20, c[0x0][0x320] ;  /* 0x0000c80014147a20 */ /* 0x000fe20000410000 */
[----:B------:R-:W-:Y:S01]  /*3850*/  MUFU.TANH R41, R6 ;  /* 0x0000000600297308 */ /* 0x000fe20000002400 */
[----:B------:R-:W-:Y:S01]  /*3860*/  FMUL.FTZ R18, R18, c[0x0][0x320] ;  /* 0x0000c80012127a20 */ /* 0x000fe20000410000 */
[C---:B------:R-:W-:Y:S01]  /*3870*/  ISETP.GT.AND P5, PT, R2.reuse, RZ, PT ;  /* 0x000000ff0200720c */ /* 0x040fe20003fa4270 */
[----:B------:R-:W-:Y:S01]  /*3880*/  FMUL.FTZ R19, R19, c[0x0][0x320] ;  /* 0x0000c80013137a20 */ /* 0x000fe20000410000 */
[----:B------:R-:W-:Y:S01]  /*3890*/  ISETP.GT.AND P4, PT, R2, 0x1, PT ;  /* 0x000000010200780c */ /* 0x000fe20003f84270 */
[----:B------:R-:W-:Y:S01]  /*38a0*/  FMUL.FTZ R26, R26, c[0x0][0x320] ;  /* 0x0000c8001a1a7a20 */ /* 0x000fe20000410000 */
[----:B------:R-:W-:Y:S02]  /*38b0*/  LDSM.16.MT88.4 R44, [R210] ;  /* 0x00000000d22c783b */ /* 0x000fe40000004200 */
[----:B------:R-:W-:Y:S01]  /*38c0*/  MUFU.TANH R40, R7 ;  /* 0x0000000700287308 */ /* 0x000fe20000002400 */
[----:B------:R-:W-:-:S02]  /*38d0*/  ISETP.GT.AND P3, PT, R2, 0x8, PT ;  /* 0x000000080200780c */ /* 0x000fc40003f64270 */
[C---:B------:R-:W-:Y:S02]  /*38e0*/  ISETP.GT.AND P1, PT, R2.reuse, 0x9, PT ;  /* 0x000000090200780c */ /* 0x040fe40003f24270 */
[----:B------:R-:W-:-:S03]  /*38f0*/  ISETP.GT.AND P0, PT, R2, 0x10, PT ;  /* 0x000000100200780c */ /* 0x000fc60003f04270 */
[----:B------:R2:W3:Y:S01]  /*3900*/  MUFU.TANH R54, R16 ;  /* 0x0000001000367308 */ /* 0x0004e20000002400 */
[----:B------:R-:W-:Y:S01]  /*3910*/  ISETP.GT.AND P6, PT, R2, 0x11, PT ;  /* 0x000000110200780c */ /* 0x000fe20003fc4270 */
[----:B------:R-:W-:Y:S06]  /*3920*/  HMMA.16816.F32 R8, R196, R28, R36 ;  /* 0x0000001cc408723c */ /* 0x000fec0000001824 */
[----:B------:R1:W1:Y:S01]  /*3930*/  MUFU.TANH R55, R17 ;  /* 0x0000001100377308 */ /* 0x0002620000002400 */
[----:B------:R-:W-:-:S07]  /*3940*/  FSEL R21, R68, -INF , P0 ;  /* 0xff80000044157808 */ /* 0x000fce0000000000 */
[----:B------:R3:W3:Y:S01]  /*3950*/  MUFU.TANH R7, R24 ;  /* 0x0000001800077308 */ /* 0x0006e20000002400 */
[----:B--2---:R-:W-:-:S07]  /*3960*/  FSEL R16, R93, -INF , P5 ;  /* 0xff8000005d107808 */ /* 0x004fce0002800000 */
[----:B------:R-:W2:Y:S01]  /*3970*/  MUFU.TANH R6, R25 ;  /* 0x0000001900067308 */ /* 0x000ea20000002400 */
[----:B-1----:R-:W-:-:S07]  /*3980*/  FSEL R17, R92, -INF , P4 ;  /* 0xff8000005c117808 */ /* 0x002fce0002000000 */
[----:B------:R1:W1:Y:S01]  /*3990*/  MUFU.TANH R5, R20 ;  /* 0x0000001400057308 */ /* 0x0002620000002400 */
[----:B---3--:R-:W-:-:S07]  /*39a0*/  FSEL R24, R67, -INF , P6 ;  /* 0xff80000043187808 */ /* 0x008fce0003000000 */
[----:B------:R-:W3:Y:S01]  /*39b0*/  MUFU.TANH R3, R3 ;  /* 0x0000000300037308 */ /* 0x000ee20000002400 */
[C---:B------:R-:W-:Y:S02]  /*39c0*/  ISETP.GT.AND P5, PT, R2.reuse, 0x18, PT ;  /* 0x000000180200780c */ /* 0x040fe40003fa4270 */
[C---:B------:R-:W-:Y:S02]  /*39d0*/  ISETP.GT.AND P4, PT, R2.reuse, 0x19, PT ;  /* 0x000000190200780c */ /* 0x040fe40003f84270 */
[----:B------:R-:W-:-:S03]  /*39e0*/  ISETP.GT.AND P0, PT, R2, 0x28, PT ;  /* 0x000000280200780c */ /* 0x000fc60003f04270 */
[----:B------:R2:W-:Y:S01]  /*39f0*/  MUFU.TANH R29, R18 ;  /* 0x00000012001d7308 */ /* 0x0005e20000002400 */
[----:B-1----:R-:W-:Y:S02]  /*3a00*/  FSEL R20, R69, -INF , P1 ;  /* 0xff80000045147808 */ /* 0x002fe40000800000 */
[C---:B------:R-:W-:Y:S02]  /*3a10*/  ISETP.GT.AND P1, PT, R2.reuse, 0x21, PT ;  /* 0x000000210200780c */ /* 0x040fe40003f24270 */
[----:B------:R-:W-:Y:S01]  /*3a20*/  ISETP.GT.AND P6, PT, R2, 0x29, PT ;  /* 0x000000290200780c */ /* 0x000fe20003fc4270 */
[----:B------:R-:W-:Y:S01]  /*3a30*/  FMUL.FTZ R4, R12, c[0x0][0x320] ;  /* 0x0000c8000c047a20 */ /* 0x000fe20000410000 */
[----:B----4-:R-:W-:Y:S02]  /*3a40*/  FSEL R25, R66, -INF , P5 ;  /* 0xff80000042197808 */ /* 0x010fe40002800000 */
[----:B------:R-:W-:Y:S02]  /*3a50*/  FSEL R12, R65, -INF , P4 ;  /* 0xff800000410c7808 */ /* 0x000fe40002000000 */
[----:B-----5:R-:W-:-:S02]  /*3a60*/  FSEL R37, R60, -INF , P1 ;  /* 0xff8000003c257808 */ /* 0x020fc40000800000 */
[----:B--2---:R-:W-:Y:S02]  /*3a70*/  FSEL R18, R70, -INF , P3 ;  /* 0xff80000046127808 */ /* 0x004fe40001800000 */
[----:B------:R-:W-:Y:S02]  /*3a80*/  ISETP.GT.AND P3, PT, R2, 0x20, PT ;  /* 0x000000200200780c */ /* 0x000fe40003f64270 */
[----:B------:R-:W-:Y:S02]  /*3a90*/  FSEL R52, R52, -INF , P0 ;  /* 0xff80000034347808 */ /* 0x000fe40000000000 */
[----:B------:R-:W-:Y:S02]  /*3aa0*/  FSEL R36, R64, -INF , P3 ;  /* 0xff80000040247808 */ /* 0x000fe40001800000 */
[----:B------:R-:W-:Y:S01]  /*3ab0*/  FSEL R53, R53, -INF , P6 ;  /* 0xff80000035357808 */ /* 0x000fe20003000000 */
[----:B------:R-:W-:Y:S01]  /*3ac0*/  HMMA.16816.F32 R32, R196, R30, R32 ;  /* 0x0000001ec420723c */ /* 0x000fe20000001820 */
[----:B------:R-:W-:-:S02]  /*3ad0*/  ISETP.GT.AND P5, PT, R2, 0x30, PT ;  /* 0x000000300200780c */ /* 0x000fc40003fa4270 */
[C---:B------:R-:W-:Y:S02]  /*3ae0*/  ISETP.GT.AND P4, PT, R2.reuse, 0x31, PT ;  /* 0x000000310200780c */ /* 0x040fe40003f84270 */
[C---:B------:R-:W-:Y:S02]  /*3af0*/  ISETP.GT.AND P3, PT, R2.reuse, 0x38, PT ;  /* 0x000000380200780c */ /* 0x040fe40003f64270 */
[C---:B------:R-:W-:Y:S02]  /*3b00*/  ISETP.GT.AND P1, PT, R2.reuse, 0x39, PT ;  /* 0x000000390200780c */ /* 0x040fe40003f24270 */
[C---:B------:R-:W-:Y:S02]  /*3b10*/  ISETP.GT.AND P0, PT, R2.reuse, 0x40, PT ;  /* 0x000000400200780c */ /* 0x040fe40003f04270 */
[----:B------:R-:W-:Y:S02]  /*3b20*/  ISETP.GT.AND P6, PT, R2, 0x41, PT ;  /* 0x000000410200780c */ /* 0x000fe40003fc4270 */
[----:B------:R-:W-:-:S02]  /*3b30*/  FSEL R54, R54, -INF , P5 ;  /* 0xff80000036367808 */ /* 0x000fc40002800000 */
[----:B------:R-:W-:Y:S02]  /*3b40*/  FSEL R55, R55, -INF , P4 ;  /* 0xff80000037377808 */ /* 0x000fe40002000000 */
[----:B------:R-:W-:Y:S02]  /*3b50*/  FSEL R56, R7, -INF , P3 ;  /* 0xff80000007387808 */ /* 0x000fe40001800000 */
[----:B------:R-:W-:Y:S02]  /*3b60*/  FSEL R82, R6, -INF , P1 ;  /* 0xff80000006527808 */ /* 0x000fe40000800000 */
[----:B------:R-:W-:Y:S02]  /*3b70*/  FSEL R81, R5, -INF , P0 ;  /* 0xff80000005517808 */ /* 0x000fe40000000000 */
[----:B---3--:R-:W-:Y:S02]  /*3b80*/  FSEL R85, R3, -INF , P6 ;  /* 0xff80000003557808 */ /* 0x008fe40003000000 */
[----:B------:R-:W-:-:S02]  /*3b90*/  ISETP.GT.AND P5, PT, R2, 0x48, PT ;  /* 0x000000480200780c */ /* 0x000fc40003fa4270 */
[C---:B------:R-:W-:Y:S02]  /*3ba0*/  ISETP.GT.AND P4, PT, R2.reuse, 0x49, PT ;  /* 0x000000490200780c */ /* 0x040fe40003f84270 */
[C---:B------:R-:W-:Y:S02]  /*3bb0*/  ISETP.GT.AND P3, PT, R2.reuse, 0x50, PT ;  /* 0x000000500200780c */ /* 0x040fe40003f64270 */
[C---:B------:R-:W-:Y:S02]  /*3bc0*/  ISETP.GT.AND P1, PT, R2.reuse, 0x51, PT ;  /* 0x000000510200780c */ /* 0x040fe40003f24270 */
[C---:B------:R-:W-:Y:S02]  /*3bd0*/  ISETP.GT.AND P0, PT, R2.reuse, 0x58, PT ;  /* 0x000000580200780c */ /* 0x040fe40003f04270 */
[----:B------:R-:W-:Y:S02]  /*3be0*/  ISETP.GT.AND P6, PT, R2, 0x59, PT ;  /* 0x000000590200780c */ /* 0x000fe40003fc4270 */
[----:B------:R-:W-:-:S04]  /*3bf0*/  FMNMX.FTZ R2, R16, R17, !PT ;  /* 0x0000001110027209 */ /* 0x000fc80007810000 */
[----:B------:R-:W-:Y:S01]  /*3c00*/  FMNMX.FTZ R101, R18, R2, !PT ;  /* 0x0000000212657209 */ /* 0x000fe20007810000 */
[----:B------:R-:W-:-:S03]  /*3c10*/  FMUL.FTZ R13, R13, c[0x0][0x320] ;  /* 0x0000c8000d0d7a20 */ /* 0x000fc60000410000 */
[----:B------:R-:W-:Y:S01]  /*3c20*/  FMNMX.FTZ R101, R20, R101, !PT ;  /* 0x0000006514657209 */ /* 0x000fe20007810000 */
[----:B------:R-:W-:-:S03]  /*3c30*/  FMUL.FTZ R8, R8, c[0x0][0x320] ;  /* 0x0000c80008087a20 */ /* 0x000fc60000410000 */
[----:B------:R-:W-:Y:S01]  /*3c40*/  FMNMX.FTZ R101, R21, R101, !PT ;  /* 0x0000006515657209 */ /* 0x000fe20007810000 */
[----:B------:R-:W1:Y:S01]  /*3c50*/  MUFU.TANH R4, R4 ;  /* 0x0000000400047308 */ /* 0x000e620000002400 */
[----:B------:R-:W-:Y:S02]  /*3c60*/  FMUL.FTZ R9, R9, c[0x0][0x320] ;  /* 0x0000c80009097a20 */ /* 0x000fe40000410000 */
[----:B------:R-:W-:Y:S01]  /*3c70*/  FMNMX.FTZ R101, R24, R101, !PT ;  /* 0x0000006518657209 */ /* 0x000fe20007810000 */
[----:B------:R-:W-:-:S04]  /*3c80*/  FMUL.FTZ R32, R32, c[0x0][0x320] ;  /* 0x0000c80020207a20 */ /* 0x000fc80000410000 */
[----:B------:R-:W2:Y:S01]  /*3c90*/  MUFU.TANH R13, R13 ;  /* 0x0000000d000d7308 */ /* 0x000ea20000002400 */
[----:B------:R-:W-:-:S07]  /*3ca0*/  FMNMX.FTZ R101, R25, R101, !PT ;  /* 0x0000006519657209 */ /* 0x000fce0007810000 */
[----:B------:R-:W3:Y:S01]  /*3cb0*/  MUFU.TANH R8, R8 ;  /* 0x0000000800087308 */ /* 0x000ee20000002400 */
[----:B------:R-:W-:-:S07]  /*3cc0*/  FMNMX.FTZ R101, R12, R101, !PT ;  /* 0x000000650c657209 */ /* 0x000fce0007810000 */
[----:B------:R-:W4:Y:S01]  /*3cd0*/  MUFU.TANH R9, R9 ;  /* 0x0000000900097308 */ /* 0x000f220000002400 */
[----:B------:R-:W-:-:S07]  /*3ce0*/  FMNMX.FTZ R101, R36, R101, !PT ;  /* 0x0000006524657209 */ /* 0x000fce0007810000 */
[----:B------:R-:W5:Y:S01]  /*3cf0*/  MUFU.TANH R2, R32 ;  /* 0x0000002000027308 */ /* 0x000f620000002400 */
[----:B-1----:R-:W-:Y:S02]  /*3d00*/  FSEL R88, R4, -INF , P5 ;  /* 0xff80000004587808 */ /* 0x002fe40002800000 */
[----:B--2---:R-:W-:Y:S02]  /*3d10*/  FSEL R87, R13, -INF , P4 ;  /* 0xff8000000d577808 */ /* 0x004fe40002000000 */
[C---:B------:R-:W-:Y:S02]  /*3d20*/  ISETP.GT.AND P5, PT, R0.reuse, RZ, PT ;  /* 0x000000ff0000720c */ /* 0x040fe40003fa4270 */
[----:B------:R-:W-:Y:S02]  /*3d30*/  ISETP.GT.AND P4, PT, R0, 0x1, PT ;  /* 0x000000010000780c */ /* 0x000fe40003f84270 */
[----:B------:R-:W-:Y:S02]  /*3d40*/  FMNMX.FTZ R101, R37, R101, !PT ;  /* 0x0000006525657209 */ /* 0x000fe40007810000 */
[----:B---3--:R-:W-:-:S02]  /*3d50*/  FSEL R90, R8, -INF , P3 ;  /* 0xff800000085a7808 */ /* 0x008fc40001800000 */
[----:B------:R-:W-:Y:S02]  /*3d60*/  ISETP.GT.AND P3, PT, R0, 0x8, PT ;  /* 0x000000080000780c */ /* 0x000fe40003f64270 */
[----:B------:R-:W-:Y:S02]  /*3d70*/  FSEL R4, R97, -INF , P5 ;  /* 0xff80000061047808 */ /* 0x000fe40002800000 */
[----:B------:R-:W-:Y:S02]  /*3d80*/  FSEL R5, R94, -INF , P4 ;  /* 0xff8000005e057808 */ /* 0x000fe40002000000 */
[----:B------:R-:W-:Y:S01]  /*3d90*/  FMNMX.FTZ R101, R52, R101, !PT ;  /* 0x0000006534657209 */ /* 0x000fe20007810000 */
[----:B------:R-:W-:Y:S01]  /*3da0*/  FMUL.FTZ R28, R11, c[0x0][0x320] ;  /* 0x0000c8000b1c7a20 */ /* 0x000fe20000410000 */
[----:B----4-:R-:W-:Y:S02]  /*3db0*/  FSEL R96, R9, -INF , P1 ;  /* 0xff80000009607808 */ /* 0x010fe40000800000 */
[----:B-----5:R-:W-:-:S02]  /*3dc0*/  FSEL R95, R2, -INF , P0 ;  /* 0xff800000025f7808 */ /* 0x020fc40000000000 */
[----:B------:R-:W-:Y:S02]  /*3dd0*/  ISETP.GT.AND P1, PT, R0, 0x9, PT ;  /* 0x000000090000780c */ /* 0x000fe40003f24270 */
[----:B------:R-:W-:Y:S02]  /*3de0*/  FSEL R11, R83, -INF , P3 ;  /* 0xff800000530b7808 */ /* 0x000fe40001800000 */
[----:B------:R-:W-:Y:S02]  /*3df0*/  FMNMX.FTZ R101, R53, R101, !PT ;  /* 0x0000006535657209 */ /* 0x000fe40007810000 */
[----:B------:R-:W-:Y:S01]  /*3e00*/  FMNMX.FTZ R2, R4, R5, !PT ;  /* 0x0000000504027209 */ /* 0x000fe20007810000 */
[----:B------:R-:W-:Y:S01]  /*3e10*/  FMUL.FTZ R3, R10, c[0x0][0x320] ;  /* 0x0000c8000a037a20 */ /* 0x000fe20000410000 */
        /* <DEDUP_REMOVED lines=17> */
[----:B------:R-:W-:Y:S02]  /*3f30*/  FMNMX.FTZ R101, R81, R101, !PT ;  /* 0x0000006551657209 */ /* 0x000fe40007810000 */
[----:B------:R-:W-:Y:S02]  /*3f40*/  FSEL R7, R71, -INF , P3 ;  /* 0xff80000047077808 */ /* 0x000fe40001800000 */
[----:B------:R-:W-:Y:S01]  /*3f50*/  FMNMX.FTZ R2, R6, R2, !PT ;  /* 0x0000000206027209 */ /* 0x000fe20007810000 */
[----:B------:R-:W-:Y:S01]  /*3f60*/  FMUL.FTZ R33, R33, c[0x0][0x320] ;  /* 0x0000c80021217a20 */ /* 0x000fe20000410000 */
[----:B------:R-:W-:-:S02]  /*3f70*/  ISETP.GT.AND P0, PT, R0, 0x21, PT ;  /* 0x000000210000780c */ /* 0x000fc40003f04270 */
[----:B------:R-:W-:Y:S02]  /*3f80*/  FMNMX.FTZ R101, R85, R101, !PT ;  /* 0x0000006555657209 */ /* 0x000fe40007810000 */
[----:B------:R-:W-:Y:S02]  /*3f90*/  FSEL R49, R62, -INF , P1 ;  /* 0xff8000003e317808 */ /* 0x000fe40000800000 */
[----:B------:R-:W-:Y:S01]  /*3fa0*/  FMNMX.FTZ R2, R7, R2, !PT ;  /* 0x0000000207027209 */ /* 0x000fe20007810000 */
[----:B------:R-:W-:Y:S01]  /*3fb0*/  MUFU.TANH R65, R19 ;  /* 0x0000001300417308 */ /* 0x000fe20000002400 */
[----:B------:R-:W-:Y:S02]  /*3fc0*/  ISETP.GT.AND P5, PT, R0, 0x28, PT ;  /* 0x000000280000780c */ /* 0x000fe40003fa4270 */
[----:B------:R-:W-:Y:S02]  /*3fd0*/  FMNMX.FTZ R101, R88, R101, !PT ;  /* 0x0000006558657209 */ /* 0x000fe40007810000 */
[----:B------:R-:W-:-:S02]  /*3fe0*/  FSEL R48, R61, -INF , P0 ;  /* 0xff8000003d307808 */ /* 0x000fc40000000000 */
[----:B------:R-:W-:Y:S01]  /*3ff0*/  FMNMX.FTZ R2, R49, R2, !PT ;  /* 0x0000000231027209 */ /* 0x000fe20007810000 */
[----:B------:R-:W1:Y:S01]  /*4000*/  MUFU.TANH R33, R33 ;  /* 0x0000002100217308 */ /* 0x000e620000002400 */
[----:B------:R-:W-:Y:S01]  /*4010*/  FMUL.FTZ R27, R27, c[0x0][0x320] ;  /* 0x0000c8001b1b7a20 */ /* 0x000fe20000410000 */
[----:B------:R-:W-:Y:S02]  /*4020*/  ISETP.GT.AND P4, PT, R0, 0x29, PT ;  /* 0x000000290000780c */ /* 0x000fe40003f84270 */
[----:B------:R-:W-:Y:S02]  /*4030*/  FMNMX.FTZ R101, R87, R101, !PT ;  /* 0x0000006557657209 */ /* 0x000fe40007810000 */
[----:B------:R-:W-:Y:S02]  /*4040*/  FSEL R50, R41, -INF , P5 ;  /* 0xff80000029327808 */ /* 0x000fe40002800000 */
[----:B------:R-:W2:Y:S01]  /*4050*/  MUFU.TANH R26, R26 ;  /* 0x0000001a001a7308 */ /* 0x000ea20000002400 */
[----:B------:R-:W-:Y:S01]  /*4060*/  FMNMX.FTZ R2, R48, R2, !PT ;  /* 0x0000000230027209 */ /* 0x000fe20007810000 */
[----:B------:R-:W-:Y:S01]  /*4070*/  FMUL.FTZ R22, R22, c[0x0][0x320] ;  /* 0x0000c80016167a20 */ /* 0x000fe20000410000 */
[----:B------:R-:W-:-:S02]  /*4080*/  ISETP.GT.AND P3, PT, R0, 0x30, PT ;  /* 0x000000300000780c */ /* 0x000fc40003f64270 */
[----:B------:R-:W-:Y:S02]  /*4090*/  FMNMX.FTZ R101, R90, R101, !PT ;  /* 0x000000655a657209 */ /* 0x000fe40007810000 */
[----:B------:R-:W-:Y:S01]  /*40a0*/  FSEL R51, R40, -INF , P4 ;  /* 0xff80000028337808 */ /* 0x000fe20002000000 */
[----:B------:R-:W3:Y:S01]  /*40b0*/  MUFU.TANH R27, R27 ;  /* 0x0000001b001b7308 */ /* 0x000ee20000002400 */
[----:B------:R-:W-:Y:S01]  /*40c0*/  FMNMX.FTZ R2, R50, R2, !PT ;  /* 0x0000000232027209 */ /* 0x000fe20007810000 */
[----:B------:R-:W-:Y:S01]  /*40d0*/  FMUL.FTZ R23, R23, c[0x0][0x320] ;  /* 0x0000c80017177a20 */ /* 0x000fe20000410000 */
[----:B------:R-:W-:Y:S02]  /*40e0*/  ISETP.GT.AND P1, PT, R0, 0x31, PT ;  /* 0x000000310000780c */ /* 0x000fe40003f24270 */
[----:B------:R-:W-:Y:S02]  /*40f0*/  FMNMX.FTZ R101, R96, R101, !PT ;  /* 0x0000006560657209 */ /* 0x000fe40007810000 */
[----:B------:R-:W-:Y:S01]  /*4100*/  FSEL R64, R29, -INF , P3 ;  /* 0xff8000001d407808 */ /* 0x000fe20001800000 */
[----:B------:R-:W4:Y:S01]  /*4110*/  MUFU.TANH R80, R22 ;  /* 0x0000001600507308 */ /* 0x000f220000002400 */
[----:B------:R-:W-:Y:S01]  /*4120*/  FMNMX.FTZ R2, R51, R2, !PT ;  /* 0x0000000233027209 */ /* 0x000fe20007810000 */
[----:B------:R-:W-:Y:S01]  /*4130*/  FMUL.FTZ R14, R14, c[0x0][0x320] ;  /* 0x0000c8000e0e7a20 */ /* 0x000fe20000410000 */
[----:B------:R-:W-:-:S02]  /*4140*/  ISETP.GT.AND P0, PT, R0, 0x38, PT ;  /* 0x000000380000780c */ /* 0x000fc40003f04270 */
[----:B-1----:R-:W-:Y:S02]  /*4150*/  FSEL R94, R33, -INF , P6 ;  /* 0xff800000215e7808 */ /* 0x002fe40003000000 */
[----:B------:R-:W-:Y:S01]  /*4160*/  FMNMX.FTZ R101, R95, R101, !PT ;  /* 0x000000655f657209 */ /* 0x000fe20007810000 */
[----:B------:R-:W1:Y:S01]  /*4170*/  MUFU.TANH R23, R23 ;  /* 0x0000001700177308 */ /* 0x000e620000002400 */
[----:B------:R-:W-:Y:S02]  /*4180*/  FSEL R65, R65, -INF , P1 ;  /* 0xff80000041417808 */ /* 0x000fe40000800000 */
[----:B------:R-:W-:Y:S01]  /*4190*/  FMNMX.FTZ R2, R64, R2, !PT ;  /* 0x0000000240027209 */ /* 0x000fe20007810000 */
[----:B------:R-:W-:Y:S01]  /*41a0*/  FMUL.FTZ R15, R15, c[0x0][0x320] ;  /* 0x0000c8000f0f7a20 */ /* 0x000fe20000410000 */
[----:B------:R-:W-:Y:S02]  /*41b0*/  FMNMX.FTZ R101, R94, R101, !PT ;  /* 0x000000655e657209 */ /* 0x000fe40007810000 */
[----:B------:R-:W-:Y:S01]  /*41c0*/  ISETP.GT.AND P3, PT, R0, 0x39, PT ;  /* 0x000000390000780c */ /* 0x000fe20003f64270 */
[----:B------:R-:W5:Y:S01]  /*41d0*/  MUFU.TANH R22, R14 ;  /* 0x0000000e00167308 */ /* 0x000f620000002400 */
[----:B--2---:R-:W-:-:S02]  /*41e0*/  FSEL R66, R26, -INF , P0 ;  /* 0xff8000001a427808 */ /* 0x004fc40000000000 */
[----:B------:R-:W-:Y:S02]  /*41f0*/  FMNMX.FTZ R2, R65, R2, !PT ;  /* 0x0000000241027209 */ /* 0x000fe40007810000 */
[----:B------:R-:W-:Y:S02]  /*4200*/  ISETP.GT.AND P1, PT, R0, 0x40, PT ;  /* 0x000000400000780c */ /* 0x000fe40003f24270 */
[----:B---3--:R-:W-:Y:S01]  /*4210*/  FSEL R67, R27, -INF , P3 ;  /* 0xff8000001b437808 */ /* 0x008fe20001800000 */
[----:B------:R-:W2:Y:S01]  /*4220*/  MUFU.TANH R19, R15 ;  /* 0x0000000f00137308 */ /* 0x000ea20000002400 */
[----:B------:R-:W-:Y:S02]  /*4230*/  FMNMX.FTZ R2, R66, R2, !PT ;  /* 0x0000000242027209 */ /* 0x000fe40007810000 */
[----:B------:R-:W-:-:S05]  /*4240*/  ISETP.GT.AND P0, PT, R0, 0x41, PT ;  /* 0x000000410000780c */ /* 0x000fca0003f04270 */
[----:B------:R3:W2:Y:S01]  /*4250*/  MUFU.TANH R15, R3 ;  /* 0x00000003000f7308 */ /* 0x0006a20000002400 */
[----:B----4-:R-:W-:Y:S02]  /*4260*/  FSEL R80, R80, -INF , P1 ;  /* 0xff80000050507808 */ /* 0x010fe40000800000 */
[----:B------:R-:W-:Y:S01]  /*4270*/  FMNMX.FTZ R2, R67, R2, !PT ;  /* 0x0000000243027209 */ /* 0x000fe20007810000 */
[----:B------:R-:W-:Y:S01]  /*4280*/  FMUL.FTZ R34, R34, c[0x0][0x320] ;  /* 0x0000c80022227a20 */ /* 0x000fe20000410000 */
[----:B------:R-:W-:Y:S02]  /*4290*/  ISETP.GT.AND P1, PT, R0, 0x48, PT ;  /* 0x000000480000780c */ /* 0x000fe40003f24270 */
[----:B-1----:R-:W-:Y:S01]  /*42a0*/  FSEL R83, R23, -INF , P0 ;  /* 0xff80000017537808 */ /* 0x002fe20000000000 */
[----:B------:R-:W1:Y:S01]  /*42b0*/  MUFU.TANH R14, R28 ;  /* 0x0000001c000e7308 */ /* 0x000e620000002400 */
[----:B------:R-:W-:Y:S01]  /*42c0*/  FMNMX.FTZ R2, R80, R2, !PT ;  /* 0x0000000250027209 */ /* 0x000fe20007810000 */
[----:B---3--:R-:W3:Y:S01]  /*42d0*/  SHFL.BFLY PT, R3, R101, 0x2, 0x1f ;  /* 0x0c401f0065037f89 */ /* 0x008ee200000e0000 */
[----:B------:R-:W-:-:S05]  /*42e0*/  FMUL.FTZ R13, R35, c[0x0][0x320] ;  /* 0x0000c800230d7a20 */ /* 0x000fca0000410000 */
[----:B------:R-:W4:Y:S01]  /*42f0*/  MUFU.TANH R34, R34 ;  /* 0x0000002200227308 */ /* 0x000f220000002400 */
[----:B------:R-:W-:Y:S02]  /*4300*/  ISETP.GT.AND P0, PT, R0, 0x49, PT ;  /* 0x000000490000780c */ /* 0x000fe40003f04270 */
[----:B-----5:R-:W-:Y:S02]  /*4310*/  FSEL R84, R22, -INF , P1 ;  /* 0xff80000016547808 */ /* 0x020fe40000800000 */
[----:B------:R-:W-:Y:S02]  /*4320*/  FMNMX.FTZ R2, R83, R2, !PT ;  /* 0x0000000253027209 */ /* 0x000fe40007810000 */
[----:B------:R-:W-:Y:S01]  /*4330*/  ISETP.GT.AND P1, PT, R0, 0x50, PT ;  /* 0x000000500000780c */ /* 0x000fe20003f24270 */
[----:B------:R-:W5:Y:S01]  /*4340*/  MUFU.TANH R13, R13 ;  /* 0x0000000d000d7308 */ /* 0x000f620000002400 */
[----:B--2---:R-:W-:Y:S02]  /*4350*/  FSEL R86, R19, -INF , P0 ;  /* 0xff80000013567808 */ /* 0x004fe40000000000 */
[----:B------:R-:W-:-:S02]  /*4360*/  FMNMX.FTZ R2, R84, R2, !PT ;  /* 0x0000000254027209 */ /* 0x000fc40007810000 */
[----:B------:R-:W-:Y:S02]  /*4370*/  ISETP.GT.AND P0, PT, R0, 0x51, PT ;  /* 0x000000510000780c */ /* 0x000fe40003f04270 */
[----:B------:R-:W-:Y:S02]  /*4380*/  FSEL R89, R15, -INF , P1 ;  /* 0xff8000000f597808 */ /* 0x000fe40000800000 */
[----:B------:R-:W-:Y:S02]  /*4390*/  FMNMX.FTZ R2, R86, R2, !PT ;  /* 0x0000000256027209 */ /* 0x000fe40007810000 */
[----:B------:R-:W-:Y:S02]  /*43a0*/  ISETP.GT.AND P1, PT, R0, 0x58, PT ;  /* 0x000000580000780c */ /* 0x000fe40003f24270 */
[----:B-1----:R-:W-:Y:S02]  /*43b0*/  FSEL R91, R14, -INF , P0 ;  /* 0xff8000000e5b7808 */ /* 0x002fe40000000000 */
[----:B------:R-:W-:-:S02]  /*43c0*/  FMNMX.FTZ R100, R89, R2, !PT ;  /* 0x0000000259647209 */ /* 0x000fc40007810000 */
[----:B---3--:R-:W-:Y:S02]  /*43d0*/  FMNMX.FTZ R101, R101, R3, !PT ;  /* 0x0000000365657209 */ /* 0x008fe40007810000 */
[----:B------:R-:W-:Y:S02]  /*43e0*/  ISETP.GT.AND P0, PT, R0, 0x59, PT ;  /* 0x000000590000780c */ /* 0x000fe40003f04270 */
[----:B----4-:R-:W-:Y:S02]  /*43f0*/  FSEL R92, R34, -INF , P1 ;  /* 0xff800000225c7808 */ /* 0x010fe40000800000 */
[----:B------:R-:W-:Y:S01]  /*4400*/  FMNMX.FTZ R100, R91, R100, !PT ;  /* 0x000000645b647209 */ /* 0x000fe20007810000 */
[----:B------:R-:W1:Y:S01]  /*4410*/  SHFL.BFLY PT, R2, R101, 0x1, 0x1f ;  /* 0x0c201f0065027f89 */ /* 0x000e6200000e0000 */
[----:B-----5:R-:W-:Y:S02]  /*4420*/  FSEL R93, R13, -INF , P0 ;  /* 0xff8000000d5d7808 */ /* 0x020fe40000000000 */
        /* <DEDUP_REMOVED lines=12> */
[----:B------:R2:W3:Y:S02]  /*44f0*/  MUFU.EX2 R116, R0 ;  /* 0x0000000000747308 */ /* 0x0004e40000000800 */
[----:B--2---:R-:W-:-:S06]  /*4500*/  FFMA.FTZ R0, R18, c[0x0][0x2d0], -R2 ;  /* 0x0000b40012007a23 */ /* 0x004fcc0000010802 */
[----:B------:R2:W-:Y:S01]  /*4510*/  MUFU.EX2 R115, R0 ;  /* 0x0000000000737308 */ /* 0x0005e20000000800 */
[----:B-1----:R-:W-:Y:S01]  /*4520*/  FMNMX.FTZ R100, R100, R3, !PT ;  /* 0x0000000364647209 */ /* 0x002fe20007810000 */
[----:B--2---:R-:W-:-:S06]  /*4530*/  FFMA.FTZ R0, R20, c[0x0][0x2d0], -R2 ;  /* 0x0000b40014007a23 */ /* 0x004fcc0000010802 */
[----:B------:R1:W2:Y:S01]  /*4540*/  MUFU.EX2 R118, R0 ;  /* 0x0000000000767308 */ /* 0x0002a20000000800 */
[--C-:B------:R-:W-:Y:S01]  /*4550*/  FFMA.FTZ R3, R25, c[0x0][0x2d0], -R2.reuse ;  /* 0x0000b40019037a23 */ /* 0x100fe20000010802 */
[----:B------:R-:W-:Y:S01]  /*4560*/  FSETP.NEU.FTZ.AND P0, PT, R100, -INF , PT ;  /* 0xff8000006400780b */ /* 0x000fe20003f1d000 */
[----:B-1----:R-:W-:-:S05]  /*4570*/  FFMA.FTZ R0, R21, c[0x0][0x2d0], -R2 ;  /* 0x0000b40015007a23 */ /* 0x002fca0000010802 */
[----:B------:R1:W-:Y:S02]  /*4580*/  MUFU.EX2 R119, R0 ;  /* 0x0000000000777308 */ /* 0x0003e40000000800 */
[----:B-1----:R-:W-:-:S06]  /*4590*/  FFMA.FTZ R0, R24, c[0x0][0x2d0], -R2 ;  /* 0x0000b40018007a23 */ /* 0x002fcc0000010802 */
[----:B------:R1:W4:Y:S08]  /*45a0*/  MUFU.EX2 R224, R0 ;  /* 0x0000000000e07308 */ /* 0x0003300000000800 */
[----:B------:R5:W-:Y:S01]  /*45b0*/  MUFU.EX2 R223, R3 ;  /* 0x0000000300df7308 */ /* 0x000be20000000800 */
[----:B-1----:R-:W-:-:S05]  /*45c0*/  FMUL.FTZ R0, R100, c[0x0][0x2d0] ;  /* 0x0000b40064007a20 */ /* 0x002fca0000410000 */
[----:B------:R-:W-:Y:S01]  /*45d0*/  FSEL R0, R0, RZ, P0 ;  /* 0x000000ff00007208 */ /* 0x000fe20000000000 */
[----:B-----5:R-:W-:-:S04]  /*45e0*/  FFMA.FTZ R3, R12, c[0x0][0x2d0], -R2 ;  /* 0x0000b4000c037a23 */ /* 0x020fc80000010802 */
[----:B------:R1:W5:Y:S02]  /*45f0*/  MUFU.EX2 R225, R3 ;  /* 0x0000000300e17308 */ /* 0x0003640000000800 */
[----:B-1----:R-:W-:-:S06]  /*4600*/  FFMA.FTZ R3, R4, c[0x0][0x2d0], -R0 ;  /* 0x0000b40004037a23 */ /* 0x002fcc0000010800 */
[----:B------:R1:W-:Y:S01]  /*4610*/  MUFU.EX2 R112, R3 ;  /* 0x0000000300707308 */ /* 0x0003e20000000800 */
[----:B------:R-:W-:Y:S02]  /*4620*/  FFMA.FTZ R4, R5, c[0x0][0x2d0], -R0 ;  /* 0x0000b40005047a23 */ /* 0x000fe40000010800 */
[----:B-1----:R-:W-:-:S05]  /*4630*/  IMAD.IADD R3, R210, 0x1, R207 ;  /* 0x00000001d2037824 */ /* 0x002fca00078e02cf */
[----:B------:R-:W1:Y:S01]  /*4640*/  LDSM.16.MT88.4 R12, [R3] ;  /* 0x00000000030c783b */ /* 0x000e620000004200 */
[----:B------:R4:W1:Y:S03]  /*4650*/  MUFU.EX2 R102, R4 ;  /* 0x0000000400667308 */ /* 0x0008660000000800 */
[----:B------:R-:W1:Y:S04]  /*4660*/  LDSM.16.MT88.4 R28, [R3+0x800] ;  /* 0x00080000031c783b */ /* 0x000e680000004200 */
[----:B------:R-:W1:Y:S01]  /*4670*/  LDSM.16.MT88.4 R24, [R3+0x3000] ;  /* 0x003000000318783b */ /* 0x000e620000004200 */
[----:B---3--:R-:W-:Y:S02]  /*4680*/  F2FP.PACK_AB R20, R116, R117 ;  /* 0x000000757414723e */ /* 0x008fe400000000ff */
[----:B--2---:R-:W-:Y:S01]  /*4690*/  F2FP.PACK_AB R22, R118, R115 ;  /* 0x000000737616723e */ /* 0x004fe200000000ff */
[----:B------:R-:W2:Y:S04]  /*46a0*/  LDSM.16.MT88.4 R32, [R3+0x3800] ;  /* 0x003800000320783b */ /* 0x000ea80000004200 */
[----:B------:R-:W3:Y:S01]  /*46b0*/  LDSM.16.MT88.4 R40, [R3+0x6000] ;  /* 0x006000000328783b */ /* 0x000ee20000004200 */
[----:B----4-:R-:W-:Y:S01]  /*46c0*/  FFMA.FTZ R4, R11, c[0x0][0x2d0], -R0 ;  /* 0x0000b4000b047a23 */ /* 0x010fe20000010800 */
[----:B------:R-:W-:-:S02]  /*46d0*/  F2FP.PACK_AB R16, R224, R119 ;  /* 0x00000077e010723e */ /* 0x000fc400000000ff */
[----:B-----5:R-:W-:Y:S01]  /*46e0*/  F2FP.PACK_AB R18, R225, R223 ;  /* 0x000000dfe112723e */ /* 0x020fe200000000ff */
[----:B------:R4:W-:Y:S01]  /*46f0*/  MUFU.EX2 R113, R4 ;  /* 0x0000000400717308 */ /* 0x0009e20000000800 */
[----:B------:R-:W-:Y:S01]  /*4700*/  LDSM.16.MT88.4 R136, [R3+0x2800] ;  /* 0x002800000388783b */ /* 0x000fe20000004200 */
[----:B----4-:R-:W-:-:S06]  /*4710*/  FFMA.FTZ R4, R10, c[0x0][0x2d0], -R0 ;  /* 0x0000b4000a047a23 */ /* 0x010fcc0000010800 */
[----:B------:R4:W5:Y:S01]  /*4720*/  MUFU.EX2 R114, R4 ;  /* 0x0000000400727308 */ /* 0x0009620000000800 */
[----:B-1----:R-:W-:Y:S01]  /*4730*/  F2FP.PACK_AB R21, R102, R112 ;  /* 0x000000706615723e */ /* 0x002fe200000000ff */
[----:B----4-:R-:W-:-:S06]  /*4740*/  FFMA.FTZ R4, R9, c[0x0][0x2d0], -R0 ;  /* 0x0000b40009047a23 */ /* 0x010fcc0000010800 */
[----:B------:R1:W-:Y:S01]  /*4750*/  MUFU.EX2 R216, R4 ;  /* 0x0000000400d87308 */ /* 0x0003e20000000800 */
[----:B-----5:R-:W-:Y:S01]  /*4760*/  F2FP.PACK_AB R23, R114, R113 ;  /* 0x000000717217723e */ /* 0x020fe200000000ff */
[----:B-1----:R-:W-:-:S06]  /*4770*/  FFMA.FTZ R4, R8, c[0x0][0x2d0], -R0 ;  /* 0x0000b40008047a23 */ /* 0x002fcc0000010800 */
[----:B------:R1:W4:Y:S01]  /*4780*/  MUFU.EX2 R215, R4 ;  /* 0x0000000400d77308 */ /* 0x0003220000000800 */
[----:B------:R-:W-:Y:S01]  /*4790*/  HMMA.16816.F32 R8, R20, R12, RZ ;  /* 0x0000000c1408723c */ /* 0x000fe200000018ff */
[----:B-1----:R-:W-:-:S06]  /*47a0*/  FFMA.FTZ R4, R6, c[0x0][0x2d0], -R0 ;  /* 0x0000b40006047a23 */ /* 0x002fcc0000010800 */
[----:B------:R1:W-:Y:S02]  /*47b0*/  MUFU.EX2 R219, R4 ;  /* 0x0000000400db7308 */ /* 0x0003e40000000800 */
[----:B-1----:R-:W-:-:S06]  /*47c0*/  FFMA.FTZ R4, R7, c[0x0][0x2d0], -R0 ;  /* 0x0000b40007047a23 */ /* 0x002fcc0000010800 */
[----:B------:R1:W5:Y:S01]  /*47d0*/  MUFU.EX2 R220, R4 ;  /* 0x0000000400dc7308 */ /* 0x0003620000000800 */
[----:B----4-:R-:W-:Y:S01]  /*47e0*/  F2FP.PACK_AB R17, R215, R216 ;  /* 0x000000d8d711723e */ /* 0x010fe200000000ff */
[----:B------:R-:W-:Y:S01]  /*47f0*/  HMMA.16816.F32 R12, R20, R14, RZ ;  /* 0x0000000e140c723c */ /* 0x000fe200000018ff */
[----:B-1----:R-:W-:Y:S01]  /*4800*/  FFMA.FTZ R4, R36, c[0x0][0x2d0], -R2 ;  /* 0x0000b40024047a23 */ /* 0x002fe20000010802 */
[----:B-----5:R-:W-:-:S04]  /*4810*/  F2FP.PACK_AB R19, R220, R219 ;  /* 0x000000dbdc13723e */ /* 0x020fc800000000ff */
[----:B------:R1:W-:Y:S03]  /*4820*/  MUFU.EX2 R217, R4 ;  /* 0x0000000400d97308 */ /* 0x0003e60000000800 */
[----:B------:R-:W-:Y:S01]  /*4830*/  HMMA.16816.F32 R76, R16, R28, R8 ;  /* 0x0000001c104c723c */ /* 0x000fe20000001808 */
[----:B-1----:R-:W-:-:S07]  /*4840*/  FFMA.FTZ R4, R37, c[0x0][0x2d0], -R2 ;  /* 0x0000b40025047a23 */ /* 0x002fce0000010802 */
[----:B------:R-:W-:Y:S01]  /*4850*/  HMMA.16816.F32 R8, R20, R24, RZ ;  /* 0x000000181408723c */ /* 0x000fe200000018ff */
[----:B------:R-:W1:Y:S01]  /*4860*/  LDSM.16.MT88.4 R36, [R3+0x6800] ;  /* 0x006800000324783b */ /* 0x000e620000004200 */
[----:B------:R4:W5:Y:S02]  /*4870*/  MUFU.EX2 R218, R4 ;  /* 0x0000000400da7308 */ /* 0x0009640000000800 */
[----:B----4-:R-:W-:-:S06]  /*4880*/  FFMA.FTZ R4, R52, c[0x0][0x2d0], -R2 ;  /* 0x0000b40034047a23 */ /* 0x010fcc0000010802 */
[----:B------:R4:W-:Y:S02]  /*4890*/  MUFU.EX2 R221, R4 ;  /* 0x0000000400dd7308 */ /* 0x0009e40000000800 */
[----:B----4-:R-:W-:-:S06]  /*48a0*/  FFMA.FTZ R4, R53, c[0x0][0x2d0], -R2 ;  /* 0x0000b40035047a23 */ /* 0x010fcc0000010802 */
[----:B------:R4:W-:Y:S02]  /*48b0*/  MUFU.EX2 R222, R4 ;  /* 0x0000000400de7308 */ /* 0x0009e40000000800 */
[----:B----4-:R-:W-:-:S06]  /*48c0*/  FFMA.FTZ R4, R54, c[0x0][0x2d0], -R2 ;  /* 0x0000b40036047a23 */ /* 0x010fcc0000010802 */
[----:B------:R4:W-:Y:S01]  /*48d0*/  MUFU.EX2 R105, R4 ;  /* 0x0000000400697308 */ /* 0x0009e20000000800 */
[----:B------:R-:W-:Y:S01]  /*48e0*/  HMMA.16816.F32 R72, R16, R30, R12 ;  /* 0x0000001e1048723c */ /* 0x000fe2000000180c */
[----:B------:R-:W1:Y:S01]  /*48f0*/  LDSM.16.MT88.4 R28, [R3+0x1000] ;  /* 0x00100000031c783b */ /* 0x000e620000004200 */
[----:B----4-:R-:W-:-:S05]  /*4900*/  FFMA.FTZ R4, R55, c[0x0][0x2d0], -R2 ;  /* 0x0000b40037047a23 */ /* 0x010fca0000010802 */
[----:B------:R4:W-:Y:S01]  /*4910*/  MUFU.EX2 R106, R4 ;  /* 0x00000004006a7308 */ /* 0x0009e20000000800 */
[----:B------:R-:W-:Y:S01]  /*4920*/  HMMA.16816.F32 R24, R20, R26, RZ ;  /* 0x0000001a1418723c */ /* 0x000fe200000018ff */
[----:B----4-:R-:W-:-:S06]  /*4930*/  FFMA.FTZ R4, R56, c[0x0][0x2d0], -R2 ;  /* 0x0000b40038047a23 */ /* 0x010fcc0000010802 */
[----:B------:R4:W-:Y:S01]  /*4940*/  MUFU.EX2 R107, R4 ;  /* 0x00000004006b7308 */ /* 0x0009e20000000800 */
[----:B--2---:R-:W-:Y:S08]  /*4950*/  HMMA.16816.F32 R68, R16, R32, R8 ;  /* 0x000000201044723c */ /* 0x004ff00000001808 */
[----:B---3--:R-:W-:Y:S01]  /*4960*/  HMMA.16816.F32 R8, R20, R40, RZ ;  /* 0x000000281408723c */ /* 0x008fe200000018ff */
[----:B----4-:R-:W-:-:S04]  /*4970*/  FFMA.FTZ R4, R49, c[0x0][0x2d0], -R0 ;  /* 0x0000b40031047a23 */ /* 0x010fc80000010800 */
[----:B------:R2:W-:Y:S03]  /*4980*/  MUFU.EX2 R204, R4 ;  /* 0x0000000400cc7308 */ /* 0x0005e60000000800 */
[----:B------:R-:W-:Y:S01]  /*4990*/  HMMA.16816.F32 R12, R20, R42, RZ ;  /* 0x0000002a140c723c */ /* 0x000fe200000018ff */
[----:B--2---:R-:W-:-:S04]  /*49a0*/  FFMA.FTZ R4, R48, c[0x0][0x2d0], -R0 ;  /* 0x0000b40030047a23 */ /* 0x004fc80000010800 */
[----:B------:R2:W3:Y:S02]  /*49b0*/  MUFU.EX2 R103, R4 ;  /* 0x0000000400677308 */ /* 0x0004e40000000800 */
[----:B--2---:R-:W-:-:S06]  /*49c0*/  FFMA.FTZ R4, R50, c[0x0][0x2d0], -R0 ;  /* 0x0000b40032047a23 */ /* 0x004fcc0000010800 */
[----:B------:R2:W-:Y:S01]  /*49d0*/  MUFU.EX2 R205, R4 ;  /* 0x0000000400cd7308 */ /* 0x0005e20000000800 */
[----:B------:R-:W-:Y:S01]  /*49e0*/  HMMA.16816.F32 R60, R16, R34, R24 ;  /* 0x00000022103c723c */ /* 0x000fe20000001818 */
[----:B------:R-:W4:Y:S01]  /*49f0*/  LDSM.16.MT88.4 R32, [R210+0x800] ;  /* 0x00080000d220783b */ /* 0x000f220000004200 */
[----:B--2---:R-:W-:-:S06]  /*4a00*/  FFMA.FTZ R4, R51, c[0x0][0x2d0], -R0 ;  /* 0x0000b40033047a23 */ /* 0x004fcc0000010800 */
[----:B-1----:R-:W-:Y:S01]  /*4a10*/  HMMA.16816.F32 R56, R16, R36, R8 ;  /* 0x000000241038723c */ /* 0x002fe20000001808 */
[----:B------:R-:W-:Y:S01]  /*4a20*/  LDSM.16.MT88.4 R48, [R3+0x7000] ;  /* 0x007000000330783b */ /* 0x000fe20000004200 */
[----:B------:R1:W2:Y:S06]  /*4a30*/  MUFU.EX2 R104, R4 ;  /* 0x0000000400687308 */ /* 0x0002ac0000000800 */
[C---:B------:R-:W-:Y:S08]  /*4a40*/  HMMA.16816.F32 R24, R20.reuse, R44, RZ ;  /* 0x0000002c1418723c */ /* 0x040ff000000018ff */
[----:B------:R-:W-:Y:S01]  /*4a50*/  HMMA.16816.F32 R8, R20, R46, RZ ;  /* 0x0000002e1408723c */ /* 0x000fe200000018ff */
[----:B------:R-:W4:Y:S01]  /*4a60*/  LDSM.16.MT88.4 R44, [R3+0x4000] ;  /* 0x00400000032c783b */ /* 0x000f220000004200 */
[----:B-1----:R-:W-:-:S04]  /*4a70*/  FFMA.FTZ R4, R82, c[0x0][0x2d0], -R2 ;  /* 0x0000b40052047a23 */ /* 0x002fc80000010802 */
[----:B------:R1:W-:Y:S02]  /*4a80*/  MUFU.EX2 R99, R4 ;  /* 0x0000000400637308 */ /* 0x0003e40000000800 */
[----:B------:R-:W-:Y:S07]  /*4a90*/  HMMA.16816.F32 R52, R16, R38, R12 ;  /* 0x000000261034723c */ /* 0x000fee000000180c */
[----:B-----5:R-:W-:Y:S02]  /*4aa0*/  F2FP.PACK_AB R12, R218, R217 ;  /* 0x000000d9da0c723e */ /* 0x020fe400000000ff */
[----:B---3--:R-:W-:-:S02]  /*4ab0*/  F2FP.PACK_AB R13, R103, R204 ;  /* 0x000000cc670d723e */ /* 0x008fc400000000ff */
[----:B------:R-:W-:Y:S01]  /*4ac0*/  F2FP.PACK_AB R14, R222, R221 ;  /* 0x000000ddde0e723e */ /* 0x000fe200000000ff */
[----:B-1----:R-:W-:Y:S01]  /*4ad0*/  FFMA.FTZ R4, R81, c[0x0][0x2d0], -R2 ;  /* 0x0000b40051047a23 */ /* 0x002fe20000010802 */
[----:B--2---:R-:W-:-:S03]  /*4ae0*/  F2FP.PACK_AB R15, R104, R205 ;  /* 0x000000cd680f723e */ /* 0x004fc600000000ff */
[----:B------:R1:W-:Y:S04]  /*4af0*/  MUFU.EX2 R98, R4 ;  /* 0x0000000400627308 */ /* 0x0003e80000000800 */
[----:B------:R-:W-:Y:S01]  /*4b00*/  HMMA.16816.F32 R40, R12, R28, R76 ;  /* 0x0000001c0c28723c */ /* 0x000fe2000000184c */
[----:B-1----:R-:W-:-:S07]  /*4b10*/  FFMA.FTZ R4, R85, c[0x0][0x2d0], -R2 ;  /* 0x0000b40055047a23 */ /* 0x002fce0000010802 */
[----:B------:R-:W-:Y:S01]  /*4b20*/  HMMA.16816.F32 R36, R12, R30, R72 ;  /* 0x0000001e0c24723c */ /* 0x000fe20000001848 */
[----:B------:R-:W1:Y:S01]  /*4b30*/  LDSM.16.MT88.4 R28, [R3+0x1800] ;  /* 0x00180000031c783b */ /* 0x000e620000004200 */
[----:B------:R2:W-:Y:S02]  /*4b40*/  MUFU.EX2 R85, R4 ;  /* 0x0000000400557308 */ /* 0x0005e40000000800 */
[----:B--2---:R-:W-:-:S06]  /*4b50*/  FFMA.FTZ R4, R64, c[0x0][0x2d0], -R0 ;  /* 0x0000b40040047a23 */ /* 0x004fcc0000010800 */
[----:B------:R2:W-:Y:S02]  /*4b60*/  MUFU.EX2 R252, R4 ;  /* 0x0000000400fc7308 */ /* 0x0005e40000000800 */
[----:B--2---:R-:W-:-:S06]  /*4b70*/  FFMA.FTZ R4, R65, c[0x0][0x2d0], -R0 ;  /* 0x0000b40041047a23 */ /* 0x004fcc0000010800 */
[----:B------:R2:W3:Y:S02]  /*4b80*/  MUFU.EX2 R251, R4 ;  /* 0x0000000400fb7308 */ /* 0x0004e40000000800 */
[----:B--2---:R-:W-:-:S06]  /*4b90*/  FFMA.FTZ R4, R66, c[0x0][0x2d0], -R0 ;  /* 0x0000b40042047a23 */ /* 0x004fcc0000010800 */
[----:B------:R2:W-:Y:S01]  /*4ba0*/  MUFU.EX2 R250, R4 ;  /* 0x0000000400fa7308 */ /* 0x0005e20000000800 */
[----:B----4-:R-:W-:Y:S01]  /*4bb0*/  HMMA.16816.F32 R232, R16, R32, R24 ;  /* 0x0000002010e8723c */ /* 0x010fe20000001818 */
[----:B------:R-:W4:Y:S01]  /*4bc0*/  LDSM.16.MT88.4 R24, [R3+0x4800] ;  /* 0x004800000318783b */ /* 0x000f220000004200 */
[----:B--2---:R-:W-:-:S06]  /*4bd0*/  FFMA.FTZ R4, R67, c[0x0][0x2d0], -R0 ;  /* 0x0000b40043047a23 */ /* 0x004fcc0000010800 */
[----:B------:R-:W-:Y:S01]  /*4be0*/  HMMA.16816.F32 R228, R16, R34, R8 ;  /* 0x0000002210e4723c */ /* 0x000fe20000001808 */
[----:B------:R-:W-:Y:S01]  /*4bf0*/  IMAD.MOV.U32 R72, RZ, RZ, R107 ;  /* 0x000000ffff487224 */ /* 0x000fe200078e006b */
[----:B------:R-:W-:Y:S01]  /*4c00*/  LDSM.16.MT88.4 R64, [R210+0x3000] ;  /* 0x00300000d240783b */ /* 0x000fe20000004200 */
[----:B------:R2:W5:Y:S01]  /*4c10*/  MUFU.EX2 R248, R4 ;  /* 0x0000000400f87308 */ /* 0x0005620000000800 */
[----:B------:R-:W-:Y:S02]  /*4c20*/  IMAD.MOV.U32 R73, RZ, RZ, R106 ;  /* 0x000000ffff497224 */ /* 0x000fe400078e006a */
[----:B------:R-:W-:Y:S02]  /*4c30*/  IMAD.MOV.U32 R74, RZ, RZ, R105 ;  /* 0x000000ffff4a7224 */ /* 0x000fe400078e0069 */
[----:B------:R-:W-:Y:S01]  /*4c40*/  HMMA.16816.F32 R32, R12, R44, R68 ;  /* 0x0000002c0c20723c */ /* 0x000fe20000001844 */
[----:B---3--:R-:W-:-:S06]  /*4c50*/  F2FP.PACK_AB R9, R251, R252 ;  /* 0x000000fcfb09723e */ /* 0x008fcc00000000ff */
[----:B------:R-:W-:Y:S02]  /*4c60*/  IMAD.MOV.U32 R71, RZ, RZ, R99 ;  /* 0x000000ffff477224 */ /* 0x000fe400078e0063 */
[----:B--2---:R-:W-:-:S04]  /*4c70*/  FFMA.FTZ R4, R88, c[0x0][0x2d0], -R2 ;  /* 0x0000b40058047a23 */ /* 0x004fc80000010802 */
[----:B------:R2:W-:Y:S01]  /*4c80*/  MUFU.EX2 R249, R4 ;  /* 0x0000000400f97308 */ /* 0x0005e20000000800 */
[----:B------:R-:W-:Y:S02]  /*4c90*/  F2FP.PACK_AB R8, R73, R74 ;  /* 0x0000004a4908723e */ /* 0x000fe400000000ff */
[----:B------:R-:W-:Y:S02]  /*4ca0*/  F2FP.PACK_AB R10, R71, R72 ;  /* 0x00000048470a723e */ /* 0x000fe400000000ff */
[----:B-----5:R-:W-:Y:S01]  /*4cb0*/  F2FP.PACK_AB R11, R248, R250 ;  /* 0x000000faf80b723e */ /* 0x020fe200000000ff */
[----:B------:R-:W-:Y:S01]  /*4cc0*/  HMMA.16816.F32 R56, R12, R48, R56 ;  /* 0x000000300c38723c */ /* 0x000fe20000001838 */
[----:B--2---:R-:W-:-:S04]  /*4cd0*/  FFMA.FTZ R4, R87, c[0x0][0x2d0], -R2 ;  /* 0x0000b40057047a23 */ /* 0x004fc80000010802 */
[----:B------:R2:W3:Y:S03]  /*4ce0*/  MUFU.EX2 R247, R4 ;  /* 0x0000000400f77308 */ /* 0x0004e60000000800 */
[----:B------:R-:W-:Y:S08]  /*4cf0*/  HMMA.16816.F32 R52, R12, R50, R52 ;  /* 0x000000320c34723c */ /* 0x000ff00000001834 */
[----:B-1----:R-:W-:Y:S01]  /*4d00*/  HMMA.16816.F32 R48, R8, R28, R40 ;  /* 0x0000001c0830723c */ /* 0x002fe20000001828 */
[----:B--2---:R-:W-:-:S07]  /*4d10*/  FFMA.FTZ R4, R90, c[0x0][0x2d0], -R2 ;  /* 0x0000b4005a047a23 */ /* 0x004fce0000010802 */
[----:B------:R-:W-:Y:S01]  /*4d20*/  HMMA.16816.F32 R44, R12, R46, R60 ;  /* 0x0000002e0c2c723c */ /* 0x000fe2000000183c */
[----:B------:R-:W1:Y:S01]  /*4d30*/  LDSM.16.MT88.4 R60, [R3+0x7800] ;  /* 0x00780000033c783b */ /* 0x000e620000004200 */
[----:B------:R2:W-:Y:S06]  /*4d40*/  MUFU.EX2 R246, R4 ;  /* 0x0000000400f67308 */ /* 0x0005ec0000000800 */
[----:B------:R-:W-:Y:S01]  /*4d50*/  HMMA.16816.F32 R40, R8, R30, R36 ;  /* 0x0000001e0828723c */ /* 0x000fe20000001824 */
[----:B------:R-:W5:Y:S01]  /*4d60*/  LDSM.16.MT88.4 R36, [R3+0x2000] ;  /* 0x002000000324783b */ /* 0x000f620000004200 */
[----:B--2---:R-:W-:-:S04]  /*4d70*/  FFMA.FTZ R4, R80, c[0x0][0x2d0], -R0 ;  /* 0x0000b40050047a23 */ /* 0x004fc80000010800 */
[----:B------:R2:W-:Y:S02]  /*4d80*/  MUFU.EX2 R245, R4 ;  /* 0x0000000400f57308 */ /* 0x0005e40000000800 */
[----:B--2---:R-:W-:Y:S01]  /*4d90*/  FFMA.FTZ R4, R83, c[0x0][0x2d0], -R0 ;  /* 0x0000b40053047a23 */ /* 0x004fe20000010800 */
[----:B----4-:R-:W-:Y:S01]  /*4da0*/  HMMA.16816.F32 R32, R8, R24, R32 ;  /* 0x000000180820723c */ /* 0x010fe20000001820 */
[----:B------:R-:W-:Y:S01]  /*4db0*/  IMAD.MOV.U32 R70, RZ, RZ, R98 ;  /* 0x000000ffff467224 */ /* 0x000fe200078e0062 */
[----:B---3--:R-:W-:-:S03]  /*4dc0*/  F2FP.PACK_AB R6, R247, R249 ;  /* 0x000000f9f706723e */ /* 0x008fc600000000ff */
[----:B------:R2:W3:Y:S01]  /*4dd0*/  MUFU.EX2 R244, R4 ;  /* 0x0000000400f47308 */ /* 0x0004e20000000800 */
[----:B------:R-:W-:Y:S01]  /*4de0*/  IMAD.MOV.U32 R75, RZ, RZ, R104 ;  /* 0x000000ffff4b7224 */ /* 0x000fe200078e0068 */
[----:B------:R-:W-:Y:S01]  /*4df0*/  LDSM.16.MT88.4 R80, [R3+0x8800] ;  /* 0x008800000350783b */ /* 0x000fe20000004200 */
[C---:B------:R-:W-:Y:S03]  /*4e00*/  HMMA.16816.F32 R28, R8.reuse, R26, R44 ;  /* 0x0000001a081c723c */ /* 0x040fe6000000182c */
[----:B------:R-:W4:Y:S04]  /*4e10*/  LDSM.16.MT88.4 R24, [R3+0x5000] ;  /* 0x005000000318783b */ /* 0x000f280000004200 */
[----:B------:R-:W4:Y:S01]  /*4e20*/  LDSM.16.MT88.4 R44, [R3+0x8000] ;  /* 0x00800000032c783b */ /* 0x000f220000004200 */
[----:B-1----:R-:W-:Y:S03]  /*4e30*/  HMMA.16816.F32 R52, R8, R62, R52 ;  /* 0x0000003e0834723c */ /* 0x002fe60000001834 */
[----:B------:R-:W-:Y:S01]  /*4e40*/  LDSM.16.MT88.4 R104, [R3+0x5800] ;  /* 0x005800000368783b */ /* 0x000fe20000004200 */
[----:B--2---:R-:W-:-:S04]  /*4e50*/  FFMA.FTZ R4, R84, c[0x0][0x2d0], -R0 ;  /* 0x0000b40054047a23 */ /* 0x004fc80000010800 */
[----:B------:R1:W-:Y:S02]  /*4e60*/  MUFU.EX2 R243, R4 ;  /* 0x0000000400f37308 */ /* 0x0003e40000000800 */
[----:B-1----:R-:W-:-:S06]  /*4e70*/  FFMA.FTZ R4, R86, c[0x0][0x2d0], -R0 ;  /* 0x0000b40056047a23 */ /* 0x002fcc0000010800 */
[----:B------:R1:W2:Y:S01]  /*4e80*/  MUFU.EX2 R242, R4 ;  /* 0x0000000400f27308 */ /* 0x0002a20000000800 */
[----:B---3--:R-:W-:Y:S01]  /*4e90*/  F2FP.PACK_AB R5, R244, R245 ;  /* 0x000000f5f405723e */ /* 0x008fe200000000ff */
[----:B-1----:R-:W-:-:S06]  /*4ea0*/  FFMA.FTZ R4, R96, c[0x0][0x2d0], -R2 ;  /* 0x0000b40060047a23 */ /* 0x002fcc0000010802 */
[----:B------:R1:W3:Y:S01]  /*4eb0*/  MUFU.EX2 R241, R4 ;  /* 0x0000000400f17308 */ /* 0x0002e20000000800 */
[----:B--2---:R-:W-:Y:S01]  /*4ec0*/  F2FP.PACK_AB R7, R242, R243 ;  /* 0x000000f3f207723e */ /* 0x004fe200000000ff */
[--C-:B-1----:R-:W-:Y:S02]  /*4ed0*/  FFMA.FTZ R4, R95, c[0x0][0x2d0], -R2.reuse ;  /* 0x0000b4005f047a23 */ /* 0x102fe40000010802 */
[----:B------:R-:W-:-:S04]  /*4ee0*/  FFMA.FTZ R2, R94, c[0x0][0x2d0], -R2 ;  /* 0x0000b4005e027a23 */ /* 0x000fc80000010802 */
[----:B------:R1:W-:Y:S08]  /*4ef0*/  MUFU.EX2 R240, R4 ;  /* 0x0000000400f07308 */ /* 0x0003f00000000800 */
[----:B------:R2:W-:Y:S01]  /*4f00*/  MUFU.EX2 R239, R2 ;  /* 0x0000000200ef7308 */ /* 0x0005e20000000800 */
[----:B-1----:R-:W-:Y:S01]  /*4f10*/  F2FP.PACK_AB R4, R85, R70 ;  /* 0x000000465504723e */ /* 0x002fe200000000ff */
[----:B--2---:R-:W-:-:S06]  /*4f20*/  FFMA.FTZ R2, R89, c[0x0][0x2d0], -R0 ;  /* 0x0000b40059027a23 */ /* 0x004fcc0000010800 */
[C---:B-----5:R-:W-:Y:S01]  /*4f30*/  HMMA.16816.F32 R48, R4.reuse, R36, R48 ;  /* 0x000000240430723c */ /* 0x060fe20000001830 */
[----:B------:R1:W-:Y:S07]  /*4f40*/  MUFU.EX2 R238, R2 ;  /* 0x0000000200ee7308 */ /* 0x0003ee0000000800 */
[----:B------:R-:W-:Y:S01]  /*4f50*/  HMMA.16816.F32 R40, R4, R38, R40 ;  /* 0x000000260428723c */ /* 0x000fe20000001828 */
[----:B------:R-:W2:Y:S01]  /*4f60*/  LDSM.16.MT88.4 R36, [R211] ;  /* 0x00000000d324783b */ /* 0x000ea20000004200 */
[----:B-1----:R-:W-:-:S04]  /*4f70*/  FFMA.FTZ R2, R91, c[0x0][0x2d0], -R0 ;  /* 0x0000b4005b027a23 */ /* 0x002fc80000010800 */
[----:B------:R1:W5:Y:S02]  /*4f80*/  MUFU.EX2 R237, R2 ;  /* 0x0000000200ed7308 */ /* 0x0003640000000800 */
[----:B------:R-:W-:Y:S01]  /*4f90*/  HMMA.16816.F32 R56, R8, R60, R56 ;  /* 0x0000003c0838723c */ /* 0x000fe20000001838 */
[----:B-1----:R-:W-:-:S05]  /*4fa0*/  FFMA.FTZ R2, R92, c[0x0][0x2d0], -R0 ;  /* 0x0000b4005c027a23 */ /* 0x002fca0000010800 */
[----:B------:R1:W-:Y:S02]  /*4fb0*/  MUFU.EX2 R236, R2 ;  /* 0x0000000200ec7308 */ /* 0x0003e40000000800 */
[----:B----4-:R-:W-:Y:S01]  /*4fc0*/  HMMA.16816.F32 R32, R4, R24, R32 ;  /* 0x000000180420723c */ /* 0x010fe20000001820 */
[----:B-1----:R-:W-:Y:S02]  /*4fd0*/  FFMA.FTZ R2, R93, c[0x0][0x2d0], -R0 ;  /* 0x0000b4005d027a23 */ /* 0x002fe40000010800 */
[----:B------:R-:W-:-:S03]  /*4fe0*/  IMAD.IADD R0, R207, 0x1, R211 ;  /* 0x00000001cf007824 */ /* 0x000fc600078e02d3 */
[----:B------:R-:W1:Y:S02]  /*4ff0*/  MUFU.EX2 R227, R2 ;  /* 0x0000000200e37308 */ /* 0x000e640000000800 */
[----:B------:R-:W4:Y:S01]  /*5000*/  LDSM.16.MT88.4 R60, [R0] ;  /* 0x00000000003c783b */ /* 0x000f220000004200 */
[----:B------:R-:W-:Y:S01]  /*5010*/  HMMA.16816.F32 R28, R4, R26, R28 ;  /* 0x0000001a041c723c */ /* 0x000fe2000000181c */
[----:B---3--:R-:W-:-:S07]  /*5020*/  F2FP.PACK_AB R96, R241, R246 ;  /* 0x000000f6f160723e */ /* 0x008fce00000000ff */
[C---:B------:R-:W-:Y:S01]  /*5030*/  HMMA.16816.F32 R24, R4.reuse, R46, R52 ;  /* 0x0000002e0418723c */ /* 0x040fe20000001834 */
[----:B------:R-:W3:Y:S01]  /*5040*/  LDSM.16.MT88.4 R52, [R211+0x800] ;  /* 0x00080000d334783b */ /* 0x000ee20000004200 */
[----:B-----5:R-:W-:Y:S02]  /*5050*/  F2FP.PACK_AB R97, R237, R238 ;  /* 0x000000eeed61723e */ /* 0x020fe400000000ff */
[----:B------:R-:W-:Y:S02]  /*5060*/  F2FP.PACK_AB R98, R239, R240 ;  /* 0x000000f0ef62723e */ /* 0x000fe400000000ff */
[----:B-1----:R-:W-:Y:S02]  /*5070*/  F2FP.PACK_AB R99, R227, R236 ;  /* 0x000000ece363723e */ /* 0x002fe400000000ff */
[----:B------:R-:W-:Y:S01]  /*5080*/  HMMA.16816.F32 R76, R4, R44, R56 ;  /* 0x0000002c044c723c */ /* 0x000fe20000001838 */
[----:B------:R-:W-:Y:S04]  /*5090*/  LDSM.16.MT88.4 R44, [R211+0x3000] ;  /* 0x00300000d32c783b */ /* 0x000fe80000004200 */
[----:B------:R-:W-:Y:S03]  /*50a0*/  LDSM.16.MT88.4 R56, [R210+0x3800] ;  /* 0x00380000d238783b */ /* 0x000fe60000004200 */
[C---:B------:R-:W-:Y:S01]  /*50b0*/  HMMA.16816.F32 R140, R96.reuse, R136, R48 ;  /* 0x00000088608c723c */ /* 0x040fe20000001830 */
[----:B------:R-:W1:Y:S07]  /*50c0*/  LDSM.16.MT88.4 R48, [R0+0x800] ;  /* 0x000800000030783b */ /* 0x000e6e0000004200 */
[----:B------:R-:W-:Y:S08]  /*50d0*/  HMMA.16816.F32 R136, R96, R138, R40 ;  /* 0x0000008a6088723c */ /* 0x000ff00000001828 */
[C---:B--2---:R-:W-:Y:S08]  /*50e0*/  HMMA.16816.F32 R40, R20.reuse, R36, RZ ;  /* 0x000000241428723c */ /* 0x044ff000000018ff */
[----:B------:R-:W-:Y:S08]  /*50f0*/  HMMA.16816.F32 R36, R20, R38, RZ ;  /* 0x000000261424723c */ /* 0x000ff000000018ff */
[C---:B------:R-:W-:Y:S08]  /*5100*/  HMMA.16816.F32 R108, R96.reuse, R104, R32 ;  /* 0x00000068606c723c */ /* 0x040ff00000001820 */
[----:B------:R-:W-:Y:S08]  /*5110*/  HMMA.16816.F32 R104, R96, R106, R28 ;  /* 0x0000006a6068723c */ /* 0x000ff0000000181c */
[----:B----4-:R-:W-:Y:S08]  /*5120*/  HMMA.16816.F32 R28, R20, R62, RZ ;  /* 0x0000003e141c723c */ /* 0x010ff000000018ff */
[----:B---3--:R-:W-:Y:S01]  /*5130*/  HMMA.16816.F32 R144, R16, R54, R36 ;  /* 0x000000361090723c */ /* 0x008fe20000001824 */
[----:B------:R-:W2:Y:S07]  /*5140*/  LDSM.16.MT88.4 R36, [R211+0x3800] ;  /* 0x00380000d324783b */ /* 0x000eae0000004200 */
[C---:B------:R-:W-:Y:S08]  /*5150*/  HMMA.16816.F32 R76, R96.reuse, R80, R76 ;  /* 0x00000050604c723c */ /* 0x040ff0000000184c */
[----:B------:R-:W-:Y:S08]  /*5160*/  HMMA.16816.F32 R80, R96, R82, R24 ;  /* 0x000000526050723c */ /* 0x000ff00000001818 */
[C---:B------:R-:W-:Y:S08]  /*5170*/  HMMA.16816.F32 R24, R20.reuse, R64, RZ ;  /* 0x000000401418723c */ /* 0x040ff000000018ff */
[----:B------:R-:W-:Y:S08]  /*5180*/  HMMA.16816.F32 R32, R20, R60, RZ ;  /* 0x0000003c1420723c */ /* 0x000ff000000018ff */
[C---:B-1----:R-:W-:Y:S08]  /*5190*/  HMMA.16816.F32 R128, R16.reuse, R50, R28 ;  /* 0x000000321080723c */ /* 0x042ff0000000181c */
[----:B------:R-:W-:Y:S01]  /*51a0*/  HMMA.16816.F32 R200, R16, R52, R40 ;  /* 0x0000003410c8723c */ /* 0x000fe20000001828 */
[----:B------:R-:W1:Y:S07]  /*51b0*/  LDSM.16.MT88.4 R40, [R0+0x3000] ;  /* 0x003000000028783b */ /* 0x000e6e0000004200 */
[----:B------:R-:W-:Y:S08]  /*51c0*/  HMMA.16816.F32 R28, R20, R44, RZ ;  /* 0x0000002c141c723c */ /* 0x000ff000000018ff */
[----:B------:R-:W-:Y:S08]  /*51d0*/  HMMA.16816.F32 R148, R16, R56, R24 ;  /* 0x000000381094723c */ /* 0x000ff00000001818 */
[----:B------:R-:W-:Y:S08]  /*51e0*/  HMMA.16816.F32 R24, R20, R46, RZ ;  /* 0x0000002e1418723c */ /* 0x000ff000000018ff */
[C---:B------:R-:W-:Y:S08]  /*51f0*/  HMMA.16816.F32 R132, R16.reuse, R48, R32 ;  /* 0x000000301084723c */ /* 0x040ff00000001820 */
[C---:B--2---:R-:W-:Y:S01]  /*5200*/  HMMA.16816.F32 R48, R16.reuse, R36, R28 ;  /* 0x000000241030723c */ /* 0x044fe2000000181c */
[----:B------:R-:W2:Y:S07]  /*5210*/  LDSM.16.MT88.4 R28, [R0+0x3800] ;  /* 0x00380000001c783b */ /* 0x000eae0000004200 */
[----:B------:R-:W-:Y:S08]  /*5220*/  HMMA.16816.F32 R120, R16, R38, R24 ;  /* 0x000000261078723c */ /* 0x000ff00000001818 */
[C---:B-1----:R-:W-:Y:S08]  /*5230*/  HMMA.16816.F32 R24, R20.reuse, R40, RZ ;  /* 0x000000281418723c */ /* 0x042ff000000018ff */
[----:B------:R-:W-:Y:S01]  /*5240*/  HMMA.16816.F32 R32, R20, R66, RZ ;  /* 0x000000421420723c */ /* 0x000fe200000018ff */
[----:B------:R2:W-:Y:S01]  /*5250*/  STL [R1+0x34], R126 ;  /* 0x0000347e01007387 */ /* 0x0005e20000100800 */
[----:B------:R-:W-:Y:S11]  /*5260*/  FADD.FTZ R3, R112, R102 ;  /* 0x0000006670037221 */ /* 0x000ff60000010000 */
[----:B------:R-:W-:Y:S11]  /*5270*/  @!UPT UIADD3 URZ, URZ, URZ, URZ ;  /* 0x0000003f3f3ff290 */ /* 0x000ff6000fffe03f */
[C---:B------:R-:W-:Y:S01]  /*5280*/  HMMA.16816.F32 R56, R16.reuse, R58, R32 ;  /* 0x0000003a1038723c */ /* 0x040fe20000001820 */
[----:B------:R-:W1:Y:S07]  /*5290*/  LDSM.16.MT88.4 R32, [R210+0x6000] ;  /* 0x00600000d220783b */ /* 0x000e6e0000004200 */
[----:B--2---:R-:W-:Y:S08]  /*52a0*/  HMMA.16816.F32 R124, R16, R28, R24 ;  /* 0x0000001c107c723c */ /* 0x004ff00000001818 */
[----:B------:R-:W-:Y:S01]  /*52b0*/  HMMA.16816.F32 R24, R20, R42, RZ ;  /* 0x0000002a1418723c */ /* 0x000fe200000018ff */
[----:B------:R-:W-:Y:S11]  /*52c0*/  IMAD.MOV.U32 R102, RZ, RZ, R85 ;  /* 0x000000ffff667224 */ /* 0x000ff600078e0055 */
[----:B------:R-:W-:Y:S11]  /*52d0*/  @!UPT UIADD3 URZ, URZ, URZ, URZ ;  /* 0x0000003f3f3ff290 */ /* 0x000ff6000fffe03f */
[----:B------:R-:W-:Y:S01]  /*52e0*/  @!UPT UIADD3 URZ, URZ, URZ, URZ ;  /* 0x0000003f3f3ff290 */ /* 0x000fe2000fffe03f */
[----:B------:R-:W-:Y:S01]  /*52f0*/  HMMA.16816.F32 R84, R16, R30, R24 ;  /* 0x0000001e1054723c */ /* 0x000fe20000001818 */
[----:B------:R-:W2:Y:S07]  /*5300*/  LDSM.16.MT88.4 R28, [R210+0x6800] ;  /* 0x00680000d21c783b */ /* 0x000eae0000004200 */
[----:B-1----:R-:W-:Y:S01]  /*5310*/  HMMA.16816.F32 R24, R20, R32, RZ ;  /* 0x000000201418723c */ /* 0x002fe200000018ff */
[----:B------:R-:W-:-:S04]  /*5320*/  FADD.FTZ R2, R117, R116 ;  /* 0x0000007475027221 */ /* 0x000fc80000010000 */
[----:B------:R-:W-:-:S04]  /*5330*/  FADD.FTZ R2, R115, R2 ;  /* 0x0000000273027221 */ /* 0x000fc80000010000 */
[----:B------:R-:W-:-:S04]  /*5340*/  FADD.FTZ R2, R118, R2 ;  /* 0x0000000276027221 */ /* 0x000fc80000010000 */
[----:B------:R-:W-:-:S11]  /*5350*/  FADD.FTZ R2, R119, R2 ;  /* 0x0000000277027221 */ /* 0x000fd60000010000 */
[----:B--2---:R-:W-:Y:S08]  /*5360*/  HMMA.16816.F32 R116, R16, R28, R24 ;  /* 0x0000001c1074723c */ /* 0x004ff00000001818 */
[----:B------:R-:W-:Y:S01]  /*5370*/  HMMA.16816.F32 R24, R20, R34, RZ ;  /* 0x000000221418723c */ /* 0x000fe200000018ff */
[----:B------:R-:W1:Y:S01]  /*5380*/  LDSM.16.MT88.4 R32, [R211+0x6000] ;  /* 0x00600000d320783b */ /* 0x000e620000004200 */
[----:B------:R-:W-:-:S04]  /*5390*/  FADD.FTZ R3, R113, R3 ;  /* 0x0000000371037221 */ /* 0x000fc80000010000 */
[----:B------:R-:W-:Y:S11]  /*53a0*/  FADD.FTZ R3, R114, R3 ;  /* 0x0000000372037221 */ /* 0x000ff60000010000 */
[----:B------:R-:W-:Y:S07]  /*53b0*/  @!UPT UIADD3 URZ, URZ, URZ, URZ ;  /* 0x0000003f3f3ff290 */ /* 0x000fee000fffe03f */
[----:B------:R-:W-:Y:S01]  /*53c0*/  HMMA.16816.F32 R112, R16, R30, R24 ;  /* 0x0000001e1070723c */ /* 0x000fe20000001818 */
[----:B------:R-:W2:Y:S07]  /*53d0*/  LDSM.16.MT88.4 R28, [R211+0x6800] ;  /* 0x00680000d31c783b */ /* 0x000eae0000004200 */
        /* <DEDUP_REMOVED lines=8> */
[----:B------:R-:W1:Y:S01]  /*5460*/  LDSM.16.MT88.4 R24, [R0+0x6000] ;  /* 0x006000000018783b */ /* 0x000e620000004200 */
[----:B------:R-:W-:Y:S02]  /*5470*/  FADD.FTZ R3, R216, R3 ;  /* 0x00000003d8037221 */ /* 0x000fe40000010000 */
[----:B------:R-:W-:-:S04]  /*5480*/  FADD.FTZ R2, R224, R2 ;  /* 0x00000002e0027221 */ /* 0x000fc80000010000 */
[C---:B-1----:R-:W-:Y:S08]  /*5490*/  HMMA.16816.F32 R28, R20.reuse, R24, RZ ;  /* 0x00000018141c723c */ /* 0x042ff000000018ff */
[----:B------:R-:W-:Y:S01]  /*54a0*/  HMMA.16816.F32 R20, R20, R26, RZ ;  /* 0x0000001a1414723c */ /* 0x000fe200000018ff */
[----:B------:R-:W1:Y:S01]  /*54b0*/  LDSM.16.MT88.4 R24, [R0+0x6800] ;  /* 0x006800000018783b */ /* 0x000e620000004200 */
[----:B------:R-:W-:-:S02]  /*54c0*/  FADD.FTZ R3, R215, R3 ;  /* 0x00000003d7037221 */ /* 0x000fc40000010000 */
[----:B------:R-:W-:Y:S02]  /*54d0*/  FADD.FTZ R2, R223, R2 ;  /* 0x00000002df027221 */ /* 0x000fe40000010000 */
[----:B------:R-:W-:Y:S02]  /*54e0*/  FADD.FTZ R3, R219, R3 ;  /* 0x00000003db037221 */ /* 0x000fe40000010000 */
[----:B------:R-:W-:Y:S02]  /*54f0*/  FADD.FTZ R2, R225, R2 ;  /* 0x00000002e1027221 */ /* 0x000fe40000010000 */
[----:B------:R-:W-:Y:S02]  /*5500*/  IMAD.MOV.U32 R215, RZ, RZ, R72 ;  /* 0x000000ffffd77224 */ /* 0x000fe400078e0048 */
[----:B------:R-:W-:Y:S02]  /*5510*/  IMAD.MOV.U32 R223, RZ, RZ, R73 ;  /* 0x000000ffffdf7224 */ /* 0x000fe400078e0049 */
[----:B------:R-:W-:-:S02]  /*5520*/  IMAD.MOV.U32 R219, RZ, RZ, R74 ;  /* 0x000000ffffdb7224 */ /* 0x000fc400078e004a */
[----:B------:R-:W-:Y:S02]  /*5530*/  IMAD.MOV.U32 R225, RZ, RZ, R75 ;  /* 0x000000ffffe17224 */ /* 0x000fe400078e004b */
[C---:B-1----:R-:W-:Y:S08]  /*5540*/  HMMA.16816.F32 R72, R16.reuse, R24, R28 ;  /* 0x000000181048723c */ /* 0x042ff0000000181c */
[----:B------:R-:W-:Y:S01]  /*5550*/  HMMA.16816.F32 R28, R16, R26, R20 ;  /* 0x0000001a101c723c */ /* 0x000fe20000001814 */
[----:B------:R-:W1:Y:S01]  /*5560*/  LDSM.16.MT88.4 R16, [R210+0x1000] ;  /* 0x00100000d210783b */ /* 0x000e620000004200 */
[----:B------:R-:W-:-:S02]  /*5570*/  IMAD.MOV.U32 R216, RZ, RZ, R70 ;  /* 0x000000ffffd87224 */ /* 0x000fc400078e0046 */
[----:B------:R-:W-:Y:S01]  /*5580*/  IMAD.MOV.U32 R224, RZ, RZ, R71 ;  /* 0x000000ffffe07224 */ /* 0x000fe200078e0047 */
[----:B------:R-:W2:Y:S03]  /*5590*/  LDSM.16.MT88.4 R20, [R211+0x1000] ;  /* 0x00100000d314783b */ /* 0x000ea60000004200 */
        /* <DEDUP_REMOVED lines=26> */
[----:B------:R-:W1:Y:S04]  /*5740*/  LDSM.16.MT88.4 R16, [R211+0x1800] ;  /* 0x00180000d310783b */ /* 0x000e680000004200 */
[----:B------:R-:W3:Y:S03]  /*5750*/  LDSM.16.MT88.4 R12, [R0+0x1800] ;  /* 0x00180000000c783b */ /* 0x000ee60000004200 */
[C---:B--2---:R-:W-:Y:S08]  /*5760*/  HMMA.16816.F32 R148, R8.reuse, R20, R68 ;  /* 0x000000140894723c */ /* 0x044ff00000001844 */
[C---:B------:R-:W-:Y:S01]  /*5770*/  HMMA.16816.F32 R92, R8.reuse, R22, R60 ;  /* 0x00000016085c723c */ /* 0x040fe2000000183c */
[----:B------:R-:W2:Y:S07]  /*5780*/  LDSM.16.MT88.4 R20, [R210+0x4800] ;  /* 0x00480000d214783b */ /* 0x000eae0000004200 */
[C---:B-1----:R-:W-:Y:S08]  /*5790*/  HMMA.16816.F32 R132, R8.reuse, R16, R52 ;  /* 0x000000100884723c */ /* 0x042ff00000001834 */
[C---:B------:R-:W-:Y:S01]  /*57a0*/  HMMA.16816.F32 R52, R8.reuse, R18, R44 ;  /* 0x000000120834723c */ /* 0x040fe2000000182c */
[----:B------:R-:W1:Y:S07]  /*57b0*/  LDSM.16.MT88.4 R16, [R211+0x4800] ;  /* 0x00480000d310783b */ /* 0x000e6e0000004200 */
        /* <DEDUP_REMOVED lines=12> */
[C---:B--2---:R-:W-:Y:S01]  /*5880*/  HMMA.16816.F32 R36, R8.reuse, R20, R144 ;  /* 0x000000140824723c */ /* 0x044fe20000001890 */
[----:B------:R-:W-:Y:S01]  /*5890*/  FADD.FTZ R3, R220, R3 ;  /* 0x00000003dc037221 */ /* 0x000fe20000010000 */
[----:B------:R-:W-:Y:S06]  /*58a0*/  LDSM.16.MT88.4 R144, [R210+0x2800] ;  /* 0x00280000d290783b */ /* 0x000fec0000004200 */
[C---:B------:R-:W-:Y:S01]  /*58b0*/  HMMA.16816.F32 R32, R8.reuse, R22, R128 ;  /* 0x000000160820723c */ /* 0x040fe20000001880 */
[----:B------:R-:W-:Y:S07]  /*58c0*/  LDSM.16.MT88.4 R20, [R210+0x2000] ;  /* 0x00200000d214783b */ /* 0x000fee0000004200 */
[C---:B-1----:R-:W-:Y:S01]  /*58d0*/  HMMA.16816.F32 R28, R8.reuse, R16, R120 ;  /* 0x00000010081c723c */ /* 0x042fe20000001878 */
[----:B------:R-:W-:Y:S01]  /*58e0*/  FADD.FTZ R2, R217, R2 ;  /* 0x00000002d9027221 */ /* 0x000fe20000010000 */
[----:B------:R-:W-:Y:S06]  /*58f0*/  LDSM.16.MT88.4 R120, [R0+0x2800] ;  /* 0x002800000078783b */ /* 0x000fec0000004200 */
[C---:B------:R-:W-:Y:S01]  /*5900*/  HMMA.16816.F32 R24, R8.reuse, R18, R116 ;  /* 0x000000120818723c */ /* 0x040fe20000001874 */
[----:B------:R-:W-:Y:S07]  /*5910*/  LDSM.16.MT88.4 R16, [R211+0x2000] ;  /* 0x00200000d310783b */ /* 0x000fee0000004200 */
[C---:B---3--:R-:W-:Y:S08]  /*5920*/  HMMA.16816.F32 R112, R8.reuse, R12, R112 ;  /* 0x0000000c0870723c */ /* 0x048ff00000001870 */
[----:B------:R-:W-:Y:S01]  /*5930*/  HMMA.16816.F32 R88, R8, R14, R88 ;  /* 0x0000000e0858723c */ /* 0x000fe20000001858 */
[----:B------:R-:W1:Y:S04]  /*5940*/  LDSM.16.MT88.4 R8, [R210+0x5000] ;  /* 0x00500000d208783b */ /* 0x000e680000004200 */
[----:B------:R-:W2:Y:S01]  /*5950*/  LDSM.16.MT88.4 R12, [R0+0x2000] ;  /* 0x00200000000c783b */ /* 0x000ea20000004200 */
[----:B------:R-:W-:-:S03]  /*5960*/  FADD.FTZ R3, R204, R3 ;  /* 0x00000003cc037221 */ /* 0x000fc60000010000 */
[----:B------:R-:W-:Y:S01]  /*5970*/  LDSM.16.MT88.4 R128, [R211+0x2800] ;  /* 0x00280000d380783b */ /* 0x000fe20000004200 */
        /* <DEDUP_REMOVED lines=11> */
[----:B------:R-:W2:Y:S01]  /*5a30*/  LDSM.16.MT88.4 R12, [R210+0x8000] ;  /* 0x00800000d20c783b */ /* 0x000ea20000004200 */
[----:B------:R-:W-:-:S02]  /*5a40*/  FADD.FTZ R2, R218, R2 ;  /* 0x00000002da027221 */ /* 0x000fc40000010000 */
[----:B------:R-:W-:Y:S01]  /*5a50*/  FADD.FTZ R3, R103, R3 ;  /* 0x0000000367037221 */ /* 0x000fe20000010000 */
[----:B------:R-:W-:Y:S03]  /*5a60*/  LDSM.16.MT88.4 R64, [R0+0x5800] ;  /* 0x005800000040783b */ /* 0x000fe60000004200 */
[C---:B-1----:R-:W-:Y:S01]  /*5a70*/  HMMA.16816.F32 R28, R4.reuse, R8, R28 ;  /* 0x00000008041c723c */ /* 0x042fe2000000181c */
[----:B------:R-:W-:Y:S07]  /*5a80*/  LDSM.16.MT88.4 R56, [R211+0x5800] ;  /* 0x00580000d338783b */ /* 0x000fee0000004200 */
[----:B------:R-:W-:Y:S01]  /*5a90*/  HMMA.16816.F32 R24, R4, R10, R24 ;  /* 0x0000000a0418723c */ /* 0x000fe20000001818 */
[----:B------:R-:W1:Y:S01]  /*5aa0*/  LDSM.16.MT88.4 R8, [R0+0x8000] ;  /* 0x008000000008783b */ /* 0x000e620000004200 */
[----:B------:R-:W-:-:S02]  /*5ab0*/  FADD.FTZ R2, R221, R2 ;  /* 0x00000002dd027221 */ /* 0x000fc40000010000 */
[----:B------:R-:W-:Y:S02]  /*5ac0*/  FADD.FTZ R3, R205, R3 ;  /* 0x00000003cd037221 */ /* 0x000fe40000010000 */
[----:B------:R-:W-:Y:S02]  /*5ad0*/  FADD.FTZ R2, R222, R2 ;  /* 0x00000002de027221 */ /* 0x000fe40000010000 */
[----:B---3--:R-:W-:Y:S02]  /*5ae0*/  HMMA.16816.F32 R68, R4, R20, R68 ;  /* 0x000000140444723c */ /* 0x008fe40000001844 */
[----:B------:R-:W-:-:S06]  /*5af0*/  FADD.FTZ R2, R219, R2 ;  /* 0x00000002db027221 */ /* 0x000fcc0000010000 */
[C---:B------:R-:W-:Y:S08]  /*5b00*/  HMMA.16816.F32 R60, R4.reuse, R22, R60 ;  /* 0x00000016043c723c */ /* 0x040ff0000000183c */
[C---:B----4-:R-:W-:Y:S08]  /*5b10*/  HMMA.16816.F32 R48, R4.reuse, R16, R48 ;  /* 0x000000100430723c */ /* 0x050ff00000001830 */
[C---:B------:R-:W-:Y:S08]  /*5b20*/  HMMA.16816.F32 R44, R4.reuse, R18, R44 ;  /* 0x00000012042c723c */ /* 0x040ff0000000182c */
[C---:B--2---:R-:W-:Y:S08]  /*5b30*/  HMMA.16816.F32 R36, R4.reuse, R12, R36 ;  /* 0x0000000c0424723c */ /* 0x044ff00000001824 */
[C---:B-1----:R-:W-:Y:S08]  /*5b40*/  HMMA.16816.F32 R92, R4.reuse, R8, R112 ;  /* 0x00000008045c723c */ /* 0x042ff00000001870 */
[C---:B------:R-:W-:Y:S01]  /*5b50*/  HMMA.16816.F32 R32, R4.reuse, R14, R32 ;  /* 0x0000000e0420723c */ /* 0x040fe20000001820 */
[----:B------:R-:W-:Y:S01]  /*5b60*/  FADD.FTZ R2, R223, R2 ;  /* 0x00000002df027221 */ /* 0x000fe20000010000 */
[----:B------:R-:W1:Y:S06]  /*5b70*/  LDSM.16.MT88.4 R112, [R210+0x5800] ;  /* 0x00580000d270783b */ /* 0x000e6c0000004200 */
[----:B------:R-:W-:Y:S01]  /*5b80*/  HMMA.16816.F32 R8, R4, R10, R88 ;  /* 0x0000000a0408723c */ /* 0x000fe20000001858 */
[----:B------:R2:W-:Y:S01]  /*5b90*/  LDSM.16.MT88.4 R4, [R0+0x8800] ;  /* 0x008800000004783b */ /* 0x0005e20000004200 */
[----:B------:R-:W-:-:S03]  /*5ba0*/  FADD.FTZ R2, R215, R2 ;  /* 0x00000002d7027221 */ /* 0x000fc60000010000 */
[----:B------:R-:W-:Y:S01]  /*5bb0*/  LDSM.16.MT88.4 R88, [R211+0x8800] ;  /* 0x00880000d358783b */ /* 0x000fe20000004200 */
[----:B------:R-:W-:Y:S02]  /*5bc0*/  FADD.FTZ R2, R224, R2 ;  /* 0x00000002e0027221 */ /* 0x000fe40000010000 */
[----:B--2---:R-:W-:-:S04]  /*5bd0*/  FADD.FTZ R0, R225, R3 ;  /* 0x00000003e1007221 */ /* 0x004fc80000010000 */
[----:B------:R-:W-:-:S04]  /*5be0*/  FADD.FTZ R0, R252, R0 ;  /* 0x00000000fc007221 */ /* 0x000fc80000010000 */
[----:B------:R-:W-:-:S04]  /*5bf0*/  FADD.FTZ R0, R251, R0 ;  /* 0x00000000fb007221 */ /* 0x000fc80000010000 */
[----:B------:R-:W-:-:S04]  /*5c00*/  FADD.FTZ R0, R250, R0 ;  /* 0x00000000fa007221 */ /* 0x000fc80000010000 */
[----:B------:R-:W-:Y:S02]  /*5c10*/  FADD.FTZ R0, R248, R0 ;  /* 0x00000000f8007221 */ /* 0x000fe40000010000 */
[----:B------:R-:W-:Y:S02]  /*5c20*/  FADD.FTZ R2, R216, R2 ;  /* 0x00000002d8027221 */ /* 0x000fe40000010000 */
[----:B------:R-:W-:Y:S02]  /*5c30*/  FADD.FTZ R0, R245, R0 ;  /* 0x00000000f5007221 */ /* 0x000fe40000010000 */
[----:B------:R-:W-:Y:S02]  /*5c40*/  FADD.FTZ R2, R102, R2 ;  /* 0x0000000266027221 */ /* 0x000fe40000010000 */
[----:B------:R-:W-:Y:S01]  /*5c50*/  FADD.FTZ R0, R244, R0 ;  /* 0x00000000f4007221 */ /* 0x000fe20000010000 */
[----:B------:R-:W-:Y:S01]  /*5c60*/  HMMA.16816.F32 R124, R96, R120, R124 ;  /* 0x00000078607c723c */ /* 0x000fe2000000187c */
[----:B------:R-:W-:-:S02]  /*5c70*/  FADD.FTZ R3, R249, R2 ;  /* 0x00000002f9037221 */ /* 0x000fc40000010000 */
[----:B------:R-:W-:Y:S02]  /*5c80*/  FADD.FTZ R2, R243, R0 ;  /* 0x00000000f3027221 */ /* 0x000fe40000010000 */
[----:B------:R-:W-:-:S03]  /*5c90*/  FADD.FTZ R0, R247, R3 ;  /* 0x00000003f7007221 */ /* 0x000fc60000010000 */
[----:B------:R-:W-:Y:S01]  /*5ca0*/  HMMA.16816.F32 R120, R96, R122, R72 ;  /* 0x0000007a6078723c */ /* 0x000fe20000001848 */
[----:B------:R-:W2:Y:S01]  /*5cb0*/  LDSM.16.MT88.4 R72, [R210+0x8800] ;  /* 0x00880000d248783b */ /* 0x000ea20000004200 */
        /* <DEDUP_REMOVED lines=10> */
[----:B------:R3:W-:Y:S01]  /*5d60*/  STL [R1+0x4], R3 ;  /* 0x0000040301007387 */ /* 0x0007e20000100800 */
[----:B------:R-:W-:Y:S01]  /*5d70*/  ISETP.GE.AND P0, PT, R226, 0x3, PT ;  /* 0x00000003e200780c */ /* 0x000fe20003f06270 */
[C---:B------:R-:W-:Y:S01]  /*5d80*/  HMMA.16816.F32 R132, R96.reuse, R128, R132 ;  /* 0x000000806084723c */ /* 0x040fe20000001884 */
[----:B------:R-:W-:Y:S07]  /*5d90*/  BSSY B0, `(.L_x_1087) ;  /* 0x000003d000007945 */ /* 0x000fee0003800000 */
[C---:B------:R-:W-:Y:S08]  /*5da0*/  HMMA.16816.F32 R128, R96.reuse, R130, R52 ;  /* 0x000000826080723c */ /* 0x040ff00000001834 */
[C---:B-1----:R-:W-:Y:S08]  /*5db0*/  HMMA.16816.F32 R116, R96.reuse, R112, R116 ;  /* 0x000000706074723c */ /* 0x042ff00000001874 */
[C---:B------:R-:W-:Y:S08]  /*5dc0*/  HMMA.16816.F32 R52, R96.reuse, R56, R68 ;  /* 0x000000386034723c */ /* 0x040ff00000001844 */
[C---:B------:R-:W-:Y:S08]  /*5dd0*/  HMMA.16816.F32 R112, R96.reuse, R114, R84 ;  /* 0x000000726070723c */ /* 0x040ff00000001854 */
[C---:B------:R-:W-:Y:S08]  /*5de0*/  HMMA.16816.F32 R56, R96.reuse, R58, R60 ;  /* 0x0000003a6038723c */ /* 0x040ff0000000183c */
[C---:B------:R-:W-:Y:S08]  /*5df0*/  HMMA.16816.F32 R148, R96.reuse, R144, R148 ;  /* 0x000000906094723c */ /* 0x040ff00000001894 */
        /* <DEDUP_REMOVED lines=8> */
[----:B------:R-:W-:Y:S01]  /*5e80*/  HMMA.16816.F32 R96, R96, R6, R8 ;  /* 0x000000066060723c */ /* 0x000fe20000001808 */
[----:B------:R-:W-:Y:S07]  /*5e90*/  @!UPT UIADD3 URZ, URZ, URZ, URZ ;  /* 0x0000003f3f3ff290 */ /* 0x000fee000fffe03f */
[----:B------:R-:W-:Y:S11]  /*5ea0*/  @!P0 BRA `(.L_x_1088) ;  /* 0x000002b000008947 */ /* 0x000ff60003800000 */
[----:B---3--:R-:W2:Y:S04]  /*5eb0*/  LDL.LU.64 R220, [R1+0x68] ;  /* 0x0000680001dc7983 */ /* 0x008ea80000300a00 */
[----:B------:R-:W3:Y:S04]  /*5ec0*/  LDL.64 R218, [R1+0x10] ;  /* 0x0000100001da7983 */ /* 0x000ee80000100a00 */
[----:B------:R-:W4:Y:S04]  /*5ed0*/  LDL R224, [R1+0x1c] ;  /* 0x00001c0001e07983 */ /* 0x000f280000100800 */
[----:B------:R-:W5:Y:S04]  /*5ee0*/  LDL R216, [R1+0x20] ;  /* 0x0000200001d87983 */ /* 0x000f680000100800 */
[----:B------:R-:W5:Y:S01]  /*5ef0*/  LDL R102, [R1+0x28] ;  /* 0x0000280001667983 */ /* 0x000f620000100800 */
[----:B------:R-:W-:Y:S01]  /*5f00*/  IADD3 R0, R226, -0x3, RZ ;  /* 0xfffffffde2007810 */ /* 0x000fe20007ffe0ff */
[----:B------:R-:W-:-:S02]  /*5f10*/  IMAD.MOV.U32 R215, RZ, RZ, c[0x0][0x1e0] ;  /* 0x00007800ffd77624 */ /* 0x000fc400078e00ff */
[----:B------:R-:W-:Y:S01]  /*5f20*/  IMAD.MOV.U32 R223, RZ, RZ, 0x6 ;  /* 0x00000006ffdf7424 */ /* 0x000fe200078e00ff */
[----:B------:R-:W-:Y:S01]  /*5f30*/  SHF.R.S32.HI R2, RZ, 0x1f, R0 ;  /* 0x0000001fff027819 */ /* 0x000fe20000011400 */
[----:B------:R-:W-:-:S03]  /*5f40*/  IMAD.WIDE.U32 R4, R0, c[0x0][0x1e0], RZ ;  /* 0x0000780000047a25 */ /* 0x000fc600078e00ff */
[C---:B------:R-:W-:Y:S01]  /*5f50*/  SHF.L.U64.HI R7, R215.reuse, R223, c[0x0][0x1e4] ;  /* 0x00007900d7077619 */ /* 0x040fe200000102df */
[----:B------:R-:W-:Y:S02]  /*5f60*/  IMAD R2, R2, c[0x0][0x1e0], RZ ;  /* 0x0000780002027a24 */ /* 0x000fe400078e02ff */
[----:B------:R-:W-:Y:S02]  /*5f70*/  IMAD.SHL.U32 R6, R215, 0x40, RZ ;  /* 0x00000040d7067824 */ /* 0x000fe400078e00ff */
[----:B------:R-:W-:-:S04]  /*5f80*/  IMAD R0, R0, c[0x0][0x1e4], R2 ;  /* 0x0000790000007a24 */ /* 0x000fc800078e0202 */
[----:B------:R-:W-:-:S04]  /*5f90*/  IMAD.IADD R0, R5, 0x1, R0 ;  /* 0x0000000105007824 */ /* 0x000fc800078e0200 */
[----:B------:R-:W-:Y:S02]  /*5fa0*/  IMAD R0, R0, 0x60, RZ ;  /* 0x0000006000007824 */ /* 0x000fe400078e02ff */
[----:B--2---:R-:W-:-:S04]  /*5fb0*/  IMAD.WIDE.U32 R4, R4, 0x60, R220 ;  /* 0x0000006004047825 */ /* 0x004fc800078e00dc */
[----:B------:R-:W-:Y:S01]  /*5fc0*/  IMAD.IADD R0, R5, 0x1, R0 ;  /* 0x0000000105007824 */ /* 0x000fe200078e0200 */
[----:B------:R-:W-:Y:S02]  /*5fd0*/  LEA R2, P4, R4, c[0x0][0x1c8], 0x1 ;  /* 0x0000720004027a11 */ /* 0x000fe400078808ff */
[----:B---3--:R-:W-:Y:S02]  /*5fe0*/  ISETP.GE.AND P3, PT, R218, c[0x0][0x1d4], PT ;  /* 0x00007500da007a0c */ /* 0x008fe40003f66270 */
[----:B----4-:R-:W-:Y:S02]  /*5ff0*/  ISETP.GE.AND P1, PT, R224, c[0x0][0x1d4], PT ;  /* 0x00007500e0007a0c */ /* 0x010fe40003f26270 */
[----:B------:R-:W-:Y:S02]  /*6000*/  LEA.HI.X R3, R4, c[0x0][0x1cc], R0, 0x1, P4 ;  /* 0x0000730004037a11 */ /* 0x000fe400020f0c00 */
[----:B-----5:R-:W-:Y:S02]  /*6010*/  ISETP.GE.AND P0, PT, R216, c[0x0][0x1d4], PT ;  /* 0x00007500d8007a0c */ /* 0x020fe40003f06270 */
[----:B------:R-:W-:-:S02]  /*6020*/  IADD3 R10, P6, P5, R6, 0x80, R2 ;  /* 0x00000080060a7810 */ /* 0x000fc40007dde002 */
[-C--:B------:R-:W-:Y:S02]  /*6030*/  IADD3 R4, P4, R2, R6.reuse, RZ ;  /* 0x0000000602047210 */ /* 0x080fe40007f9e0ff */
        /* <DEDUP_REMOVED lines=18> */
.L_x_1088:
[----:B---3--:R-:W-:Y:S05]  /*6160*/  BSYNC B0 ;  /* 0x0000000000007941 */ /* 0x008fea0003800000 */
.L_x_1087:
[----:B------:R-:W2:Y:S01]  /*6170*/  LDL R0, [R1+0x5c] ;  /* 0x00005c0001007983 */ /* 0x000ea20000100800 */
[----:B-1----:R-:W-:Y:S01]  /*6180*/  IMAD.MOV.U32 R3, RZ, RZ, c[0x0][0x168] ;  /* 0x00005a00ff037624 */ /* 0x002fe200078e00ff */
[----:B------:R-:W-:Y:S01]  /*6190*/  IADD3 R223, R226, -0x2, RZ ;  /* 0xfffffffee2df7810 */ /* 0x000fe20007ffe0ff */
[----:B------:R-:W-:Y:S01]  /*61a0*/  IMAD.MOV.U32 R204, RZ, RZ, 0x1 ;  /* 0x00000001ffcc7424 */ /* 0x000fe200078e00ff */
[----:B------:R-:W0:Y:S01]  /*61b0*/  LDGDEPBAR ;  /* 0x00000000000079af */ /* 0x000e220000000000 */
[----:B--2---:R-:W-:-:S05]  /*61c0*/  @P2 IMAD.HI.U32 R2, R0, c[0x0][0x2c8], RZ ;  /* 0x0000b20000022a27 */ /* 0x004fca00078e00ff */
[----:B------:R-:W-:-:S04]  /*61d0*/  @P2 SHF.R.U32.HI R0, RZ, c[0x0][0x2cc], R2 ;  /* 0x0000b300ff002a19 */ /* 0x000fc80000011602 */
[----:B------:R-:W-:-:S05]  /*61e0*/  IADD3 R0, R0, c[0x0][0x1d0], -R3 ;  /* 0x0000740000007a10 */ /* 0x000fca0007ffe803 */
[----:B------:R-:W-:-:S05]  /*61f0*/  IMAD.HI R0, R0, 0x2aaaaaab, RZ ;  /* 0x2aaaaaab00007827 */ /* 0x000fca00078e02ff */
[----:B------:R-:W-:-:S04]  /*6200*/  SHF.R.U32.HI R2, RZ, 0x1f, R0 ;  /* 0x0000001fff027819 */ /* 0x000fc80000011600 */
[----:B------:R-:W-:-:S04]  /*6210*/  LEA.HI.SX32 R0, R0, R2, 0x1c ;  /* 0x0000000200007211 */ /* 0x000fc800078fe2ff */
[----:B------:R-:W-:-:S04]  /*6220*/  IMNMX R3, RZ, R0, !PT ;  /* 0x00000000ff037217 */ /* 0x000fc80007800200 */
[----:B------:R-:W-:Y:S01]  /*6230*/  ISETP.GE.AND P0, PT, R223, R3, PT ;  /* 0x00000003df00720c */ /* 0x000fe20003f06270 */
[----:B------:R1:W-:Y:S04]  /*6240*/  STL [R1+0x18], R3 ;  /* 0x0000180301007387 */ /* 0x0003e80000100800 */
[----:B------:R1:W-:Y:S08]  /*6250*/  STL [R1], RZ ;  /* 0x000000ff01007387 */ /* 0x0003f00000100800 */
[----:B------:R-:W-:Y:S05]  /*6260*/  @!P0 BRA `(.L_x_1089) ;  /* 0x000046b000008947 */ /* 0x000fea0003800000 */
[----:B------:R-:W2:Y:S01]  /*6270*/  LDL R4, [R1+0x34] ;  /* 0x0000340001047983 */ /* 0x000ea20000100800 */
[----:B-1----:R-:W-:Y:S01]  /*6280*/  IMAD.MOV.U32 R3, RZ, RZ, R100 ;  /* 0x000000ffff037224 */ /* 0x002fe200078e0064 */
[----:B------:R-:W-:Y:S01]  /*6290*/  MOV R238, R223 ;  /* 0x000000df00ee7202 */ /* 0x000fe20000000f00 */
[----:B------:R-:W-:Y:S01]  /*62a0*/  IMAD.MOV.U32 R2, RZ, RZ, R101 ;  /* 0x000000ffff027224 */ /* 0x000fe200078e0065 */
[----:B------:R1:W-:Y:S01]  /*62b0*/  STL [R1], RZ ;  /* 0x000000ff01007387 */ /* 0x0003e20000100800 */
[----:B------:R-:W-:Y:S01]  /*62c0*/  MOV R204, 0x1 ;  /* 0x0000000100cc7802 */ /* 0x000fe20000000f00 */
[----:B--2---:R-:W-:-:S05]  /*62d0*/  @P2 IMAD.HI.U32 R0, R4, c[0x0][0x2c8], RZ ;  /* 0x0000b20004002a27 */ /* 0x004fca00078e00ff */
[----:B------:R-:W-:-:S05]  /*62e0*/  @P2 SHF.R.U32.HI R0, RZ, c[0x0][0x2cc], R0 ;  /* 0x0000b300ff002a19 */ /* 0x000fca0000011600 */
[----:B------:R1:W-:Y:S02]  /*62f0*/  @P2 STL [R1+0x24], R0 ;  /* 0x0000240001002387 */ /* 0x0003e40000100800 */
.L_x_1090:
[----:B------:R-:W-:Y:S04]  /*6300*/  DEPBAR.LE SB0, 0x2 ;  /* 0x000080800000791a */ /* 0x000fe80000000000 */
[----:B------:R-:W-:Y:S01]  /*6310*/  WARPSYNC 0xffffffff ;  /* 0xffffffff00007948 */ /* 0x000fe20003800000 */
[----:B------:R-:W-:Y:S01]  /*6320*/  BAR.SYNC.DEFER_BLOCKING 0x0 ;  /* 0x0000000000007b1d */ /* 0x000fe20000010000 */
[----:B------:R-:W-:Y:S01]  /*6330*/  IMAD R205, R204, 0x9000, RZ ;  /* 0x00009000cccd7824 */ /* 0x000fe200078e02ff */
[C---:B------:R-:W-:Y:S02]  /*6340*/  ISETP.GE.AND P5, PT, R238.reuse, 0x1, PT ;  /* 0x00000001ee00780c */ /* 0x040fe40003fa6270 */
[----:B------:R-:W-:Y:S02]  /*6350*/  IADD3 R218, R238, -0x1, RZ ;  /* 0xffffffffeeda7810 */ /* 0x000fe40007ffe0ff */
[----:B-1----:R-:W-:Y:S04]  /*6360*/  IADD3 R0, R209, R205, RZ ;  /* 0x000000cdd1007210 */ /* 0x002fe80007ffe0ff */
[----:B------:R-:W-:Y:S05]  /*6370*/  IADD3 R200, R208, R0, RZ ;  /* 0x00000000d0c87210 */ /* 0x000fea0007ffe0ff */
[----:B------:R-:W-:Y:S01]  /*6380*/  @P5 IMAD.WIDE.U32 R202, R218, c[0x0][0x208], RZ ;  /* 0x00008200daca5a25 */ /* 0x000fe200078e00ff */
[----:B------:R-:W1:Y:S08]  /*6390*/  LDSM.16.M88.4 R8, [R0] ;  /* 0x000000000008783b */ /* 0x000e700000000200 */
[----:B------:R-:W2:Y:S08]  /*63a0*/  LDSM.16.M88.4 R16, [R0+0x800] ;  /* 0x000800000010783b */ /* 0x000eb00000000200 */
[----:B------:R-:W3:Y:S08]  /*63b0*/  LDSM.16.M88.4 R24, [R0+0x1000] ;  /* 0x001000000018783b */ /* 0x000ef00000000200 */
[----:B------:R-:W4:Y:S04]  /*63c0*/  LDL R215, [R1+0x48] ;  /* 0x0000480001d77983 */ /* 0x000f280000100800 */
[----:B------:R-:W5:Y:S08]  /*63d0*/  LDSM.16.M88.4 R32, [R0+0x1800] ;  /* 0x001800000020783b */ /* 0x000f700000000200 */
[----:B------:R-:W4:Y:S01]  /*63e0*/  LDL R201, [R1+0x30] ;  /* 0x0000300001c97983 */ /* 0x000f220000100800 */
[C---:B-1----:R-:W-:Y:S03]  /*63f0*/  HMMA.16816.F32 R4, R152.reuse, R8, RZ ;  /* 0x000000089804723c */ /* 0x042fe600000018ff */
[----:B------:R-:W1:Y:S05]  /*6400*/  LDSM.16.M88.4 R40, [R0+0x2000] ;  /* 0x002000000028783b */ /* 0x000e6a0000000200 */
[C---:B------:R-:W-:Y:S03]  /*6410*/  HMMA.16816.F32 R8, R152.reuse, R10, RZ ;  /* 0x0000000a9808723c */ /* 0x040fe600000018ff */
[----:B------:R-:W1:Y:S05]  /*6420*/  LDSM.16.M88.4 R48, [R0+0x2800] ;  /* 0x002800000030783b */ /* 0x000e6a0000000200 */
[C---:B--2---:R-:W-:Y:S03]  /*6430*/  HMMA.16816.F32 R12, R152.reuse, R16, RZ ;  /* 0x00000010980c723c */ /* 0x044fe600000018ff */
[----:B------:R-:W2:Y:S06]  /*6440*/  LDL.64 R216, [R1+0x38] ;  /* 0x0000380001d87983 */ /* 0x000eac0000100a00 */
[----:B------:R-:W2:Y:S01]  /*6450*/  LDL.LU R221, [R1] ;  /* 0x0000000001dd7983 */ /* 0x000ea20000300800 */
[C---:B------:R-:W-:Y:S03]  /*6460*/  HMMA.16816.F32 R16, R152.reuse, R18, RZ ;  /* 0x000000129810723c */ /* 0x040fe600000018ff */
[----:B------:R-:W1:Y:S05]  /*6470*/  LDSM.16.M88.4 R100, [R200] ;  /* 0x00000000c864783b */ /* 0x000e6a0000000200 */
[C---:B---3--:R-:W-:Y:S03]  /*6480*/  HMMA.16816.F32 R20, R152.reuse, R24, RZ ;  /* 0x000000189814723c */ /* 0x048fe600000018ff */
[----:B------:R-:W3:Y:S05]  /*6490*/  LDL.64 R228, [R1+0x10] ;  /* 0x0000100001e47983 */ /* 0x000eea0000100a00 */
[C---:B------:R-:W-:Y:S01]  /*64a0*/  HMMA.16816.F32 R24, R152.reuse, R26, RZ ;  /* 0x0000001a9818723c */ /* 0x040fe200000018ff */
[----:B------:R-:W2:Y:S04]  /*64b0*/  LDL R222, [R1+0x24] ;  /* 0x0000240001de7983 */ /* 0x000ea80000100800 */
[----:B------:R-:W2:Y:S03]  /*64c0*/  LDL R227, [R1+0x1c] ;  /* 0x00001c0001e37983 */ /* 0x000ea60000100800 */
[C---:B-----5:R-:W-:Y:S01]  /*64d0*/  HMMA.16816.F32 R28, R152.reuse, R32, RZ ;  /* 0x00000020981c723c */ /* 0x060fe200000018ff */
[----:B------:R-:W5:Y:S04]  /*64e0*/  LDL R220, [R1+0x58] ;  /* 0x0000580001dc7983 */ /* 0x000f680000100800 */
[----:B------:R-:W4:Y:S03]  /*64f0*/  LDL R226, [R1+0x20] ;  /* 0x0000200001e27983 */ /* 0x000f260000100800 */
[C---:B------:R-:W-:Y:S08]  /*6500*/  HMMA.16816.F32 R32, R152.reuse, R34, RZ ;  /* 0x000000229820723c */ /* 0x040ff000000018ff */
[C---:B-1----:R-:W-:Y:S08]  /*6510*/  HMMA.16816.F32 R36, R152.reuse, R40, RZ ;  /* 0x000000289824723c */ /* 0x042ff000000018ff */
[C---:B------:R-:W-:Y:S08]  /*6520*/  HMMA.16816.F32 R40, R152.reuse, R42, RZ ;  /* 0x0000002a9828723c */ /* 0x040ff000000018ff */
[C---:B------:R-:W-:Y:S08]  /*6530*/  HMMA.16816.F32 R44, R152.reuse, R48, RZ ;  /* 0x00000030982c723c */ /* 0x040ff000000018ff */
[----:B------:R-:W-:Y:S08]  /*6540*/  HMMA.16816.F32 R48, R152, R50, RZ ;  /* 0x000000329830723c */ /* 0x000ff000000018ff */
[C---:B------:R-:W-:Y:S08]  /*6550*/  HMMA.16816.F32 R4, R156.reuse, R100, R4 ;  /* 0x000000649c04723c */ /* 0x040ff00000001804 */
        /* <DEDUP_REMOVED lines=13> */
[----:B------:R-:W1:Y:S02]  /*6630*/  LDSM.16.M88.4 R100, [R200+0x2800] ;  /* 0x00280000c864783b */ /* 0x000e640000000200 */
[----:B---3--:R-:W-:Y:S05]  /*6640*/  @P5 ISETP.GE.AND P3, PT, R228, c[0x0][0x1d4], PT ;  /* 0x00007500e4005a0c */ /* 0x008fea0003f66270 */
[C---:B-1----:R-:W-:Y:S03]  /*6650*/  HMMA.16816.F32 R44, R156.reuse, R100, R44 ;  /* 0x000000649c2c723c */ /* 0x042fe6000000182c */
[----:B--2---:R-:W-:Y:S04]  /*6660*/  @P5 ISETP.GE.AND P1, PT, R227, c[0x0][0x1d4], PT ;  /* 0x00007500e3005a0c */ /* 0x004fe80003f26270 */
[----:B------:R-:W-:Y:S01]  /*6670*/  @P5 SHF.R.S32.HI R100, RZ, 0x1f, R218 ;  /* 0x0000001fff645819 */ /* 0x000fe200000114da */
[----:B------:R-:W-:Y:S04]  /*6680*/  HMMA.16816.F32 R48, R156, R102, R48 ;  /* 0x000000669c30723c */ /* 0x000fe80000001830 */
[----:B------:R-:W-:Y:S01]  /*6690*/  @P5 IMAD R100, R100, c[0x0][0x208], RZ ;  /* 0x0000820064645a24 */ /* 0x000fe200078e02ff */
[----:B----4-:R-:W-:Y:S02]  /*66a0*/  @P5 ISETP.GE.AND P0, PT, R226, c[0x0][0x1d4], PT ;  /* 0x00007500e2005a0c */ /* 0x010fe40003f06270 */
[----:B------:R-:W-:Y:S01]  /*66b0*/  @P5 MOV R102, R216 ;  /* 0x000000d800665202 */ /* 0x000fe20000000f00 */
[----:B------:R-:W-:Y:S01]  /*66c0*/  @P5 IMAD R100, R218, c[0x0][0x20c], R100 ;  /* 0x00008300da645a24 */ /* 0x000fe200078e0264 */
[----:B------:R-:W-:Y:S03]  /*66d0*/  @P5 MOV R103, R215 ;  /* 0x000000d700675202 */ /* 0x000fe60000000f00 */
[----:B------:R-:W-:Y:S01]  /*66e0*/  @P5 IMAD R215, R221, 0x9000, R201 ;  /* 0x00009000ddd75824 */ /* 0x000fe200078e02c9 */
[----:B------:R-:W-:Y:S01]  /*66f0*/  @P5 IADD3 R100, R203, R100, RZ ;  /* 0x00000064cb645210 */ /* 0x000fe20007ffe0ff */
[----:B------:R-:W-:Y:S01]  /*6700*/  @P5 IMAD.WIDE.U32 R102, R202, 0x60, R102 ;  /* 0x00000060ca665825 */ /* 0x000fe200078e0066 */
[----:B------:R-:W-:Y:S02]  /*6710*/  @P5 MOV R202, c[0x0][0x208] ;  /* 0x0000820000ca5a02 */ /* 0x000fe40000000f00 */
[----:B------:R-:W-:Y:S01]  /*6720*/  IADD3 R201, R206, R0, RZ ;  /* 0x00000000cec97210 */ /* 0x000fe20007ffe0ff */
[----:B------:R-:W-:Y:S01]  /*6730*/  @P5 IMAD R101, R100, 0x60, RZ ;  /* 0x0000006064655824 */ /* 0x000fe200078e02ff */
[C---:B------:R-:W-:Y:S04]  /*6740*/  @P5 LEA R100, P4, R102.reuse, c[0x0][0x1f8], 0x1 ;  /* 0x00007e0066645a11 */ /* 0x040fe800078808ff */
[----:B------:R-:W-:Y:S04]  /*6750*/  @P5 IADD3 R101, R103, R101, RZ ;  /* 0x0000006567655210 */ /* 0x000fe80007ffe0ff */
[----:B------:R-:W-:Y:S01]  /*6760*/  @P5 LEA.HI.X R101, R102, c[0x0][0x1fc], R101, 0x1, P4 ;  /* 0x00007f0066655a11 */ /* 0x000fe200020f0c65 */
[----:B------:R-:W-:Y:S04]  /*6770*/  @P5 IMAD.MOV.U32 R102, RZ, RZ, 0x6 ;  /* 0x00000006ff665424 */ /* 0x000fe800078e00ff */
[----:B------:R-:W-:Y:S01]  /*6780*/  @!PT LDS RZ, [RZ] ;  /* 0x00000000fffff984 */ /* 0x000fe20000000800 */
[----:B------:R-:W-:Y:S01]  /*6790*/  @!PT LDS RZ, [RZ] ;  /* 0x00000000fffff984 */ /* 0x000fe20000000800 */
[----:B------:R-:W-:Y:S01]  /*67a0*/  @!PT LDS RZ, [RZ] ;  /* 0x00000000fffff984 */ /* 0x000fe20000000800 */
[----:B------:R1:W-:Y:S01]  /*67b0*/  @P5 LDGSTS.E.BYPASS.LTC128B.128 [R215], [R100.64], !P3 ;  /* 0x0000000064d75fae */ /* 0x0003e2000d901d46 */
[C---:B------:R-:W-:Y:S02]  /*67c0*/  @P5 SHF.L.U64.HI R102, R202.reuse, R102, c[0x0][0x20c] ;  /* 0x00008300ca665619 */ /* 0x040fe40000010266 */
[----:B------:R-:W-:Y:S05]  /*67d0*/  @P5 SHF.L.U32 R202, R202, 0x6, RZ ;  /* 0x00000006caca5819 */ /* 0x000fea00000006ff */
[----:B------:R1:W-:Y:S08]  /*67e0*/  @P5 LDGSTS.E.BYPASS.LTC128B.128 [R215+0x3000], [R100.64+0x80], !P1 ;  /* 0x0300008064d75fae */ /* 0x0003f0000c901d46 */
[----:B------:R1:W-:Y:S02]  /*67f0*/  @P5 LDGSTS.E.BYPASS.LTC128B.128 [R215+0x6000], [R100.64+0x100], !P0 ;  /* 0x0600010064d75fae */ /* 0x0003e4000c101d46 */
[----:B-1----:R-:W-:Y:S04]  /*6800*/  @P5 IADD3 R100, P4, R202, R100, RZ ;  /* 0x00000064ca645210 */ /* 0x002fe80007f9e0ff */
[----:B------:R-:W-:Y:S02]  /*6810*/  @P5 IADD3.X R101, R102, R101, RZ, P4, !PT ;  /* 0x0000006566655210 */ /* 0x000fe400027fe4ff */
[----:B------:R-:W-:Y:S03]  /*6820*/  @P5 IADD3 R202, P4, R202, R100, RZ ;  /* 0x00000064caca5210 */ /* 0x000fe60007f9e0ff */
[----:B------:R1:W-:Y:S01]  /*6830*/  @P5 LDGSTS.E.BYPASS.LTC128B.128 [R215+0x1000], [R100.64], !P3 ;  /* 0x0100000064d75fae */ /* 0x0003e2000d901d46 */
[----:B------:R-:W-:Y:S07]  /*6840*/  @P5 IADD3.X R203, R102, R101, RZ, P4, !PT ;  /* 0x0000006566cb5210 */ /* 0x000fee00027fe4ff */
[----:B------:R1:W-:Y:S08]  /*6850*/  @P5 LDGSTS.E.BYPASS.LTC128B.128 [R215+0x4000], [R100.64+0x80], !P1 ;  /* 0x0400008064d75fae */ /* 0x0003f0000c901d46 */
[----:B------:R1:W-:Y:S08]  /*6860*/  @P5 LDGSTS.E.BYPASS.LTC128B.128 [R215+0x7000], [R100.64+0x100], !P0 ;  /* 0x0700010064d75fae */ /* 0x0003f0000c101d46 */
[----:B------:R2:W-:Y:S08]  /*6870*/  @P5 LDGSTS.E.BYPASS.LTC128B.128 [R215+0x2000], [R202.64], !P3 ;  /* 0x02000000cad75fae */ /* 0x0005f0000d901d46 */
[----:B------:R2:W-:Y:S08]  /*6880*/  @P5 LDGSTS.E.BYPASS.LTC128B.128 [R215+0x5000], [R202.64+0x80], !P1 ;  /* 0x05000080cad75fae */ /* 0x0005f0000c901d46 */
[----:B------:R2:W-:Y:S08]  /*6890*/  @P5 LDGSTS.E.BYPASS.LTC128B.128 [R215+0x8000], [R202.64+0x100], !P0 ;  /* 0x08000100cad75fae */ /* 0x0005f0000c101d46 */
[----:B-1----:R-:W1:Y:S08]  /*68a0*/  LDSM.16.M88.4 R100, [R201] ;  /* 0x00000000c964783b */ /* 0x002e700000000200 */
[----:B------:R-:W0:Y:S01]  /*68b0*/  LDGDEPBAR ;  /* 0x00000000000079af */ /* 0x000e220000000000 */
[----:B--2---:R-:W-:Y:S02]  /*68c0*/  IADD3 R203, R206, R200, RZ ;  /* 0x000000c8cecb7210 */ /* 0x004fe40007ffe0ff */
[----:B------:R-:W-:Y:S01]  /*68d0*/  IADD3 R202, R208, R0, R206 ;  /* 0x00000000d0ca7210 */ /* 0x000fe20007ffe0ce */
        /* <DEDUP_REMOVED lines=122> */
[----:B------:R1:W2:Y:S08]  /*7080*/  LDSM.16.M88.4 R100, [R0+0x8800] ;  /* 0x008800000064783b */ /* 0x0002b00000000200 */
[----:B-1----:R1:W3:Y:S01]  /*7090*/  LDL R0, [R1+0x34] ;  /* 0x0000340001007983 */ /* 0x0022e20000100800 */
[C---:B--2---:R-:W-:Y:S08]  /*70a0*/  HMMA.16816.F32 R44, R184.reuse, R100, R44 ;  /* 0x00000064b82c723c */ /* 0x044ff0000000182c */
[----:B------:R-:W-:Y:S01]  /*70b0*/  HMMA.16816.F32 R48, R184, R102, R48 ;  /* 0x00000066b830723c */ /* 0x000fe20000001830 */
[----:B------:R-:W2:Y:S07]  /*70c0*/  LDSM.16.M88.4 R100, [R200+0x6000] ;  /* 0x00600000c864783b */ /* 0x000eae0000000200 */
[C---:B--2---:R-:W-:Y:S08]  /*70d0*/  HMMA.16816.F32 R4, R188.reuse, R100, R4 ;  /* 0x00000064bc04723c */ /* 0x044ff00000001804 */
[C---:B------:R-:W-:Y:S01]  /*70e0*/  HMMA.16816.F32 R8, R188.reuse, R102, R8 ;  /* 0x00000066bc08723c */ /* 0x040fe20000001808 */
        /* <DEDUP_REMOVED lines=12> */
[----:B------:R-:W2:Y:S03]  /*71b0*/  LDSM.16.M88.4 R100, [R200+0x8800] ;  /* 0x00880000c864783b */ /* 0x000ea60000000200 */
[----:B---3--:R-:W-:Y:S04]  /*71c0*/  @P2 MOV R0, R222 ;  /* 0x000000de00002202 */ /* 0x008fe80000000f00 */
        /* <DEDUP_REMOVED lines=19> */
[----:B------:R-:W-:Y:S01]  /*7300*/  HMMA.16816.F32 R48, R192, R102, R48 ;  /* 0x00000066c030723c */ /* 0x000fe20000001830 */
[----:B------:R-:W2:Y:S07]  /*7310*/  LDSM.16.M88.4 R100, [R203+0x6000] ;  /* 0x00600000cb64783b */ /* 0x000eae0000000200 */
[C---:B--2---:R-:W-:Y:S08]  /*7320*/  HMMA.16816.F32 R4, R196.reuse, R100, R4 ;  /* 0x00000064c404723c */ /* 0x044ff00000001804 */
[C---:B------:R-:W-:Y:S01]  /*7330*/  HMMA.16816.F32 R8, R196.reuse, R102, R8 ;  /* 0x00000066c408723c */ /* 0x040fe20000001808 */
[----:B------:R-:W2:Y:S11]  /*7340*/  LDSM.16.M88.4 R100, [R202+0x6800] ;  /* 0x00680000ca64783b */ /* 0x000eb60000000200 */
[----:B------:R-:W-:Y:S04]  /*7350*/  @!UPT UIADD3 URZ, URZ, URZ, URZ ;  /* 0x0000003f3f3ff290 */ /* 0x000fe8000fffe03f */
[----:B------:R-:W-:Y:S02]  /*7360*/  FMUL.FTZ R4, R4, c[0x0][0x320] ;  /* 0x0000c80004047a20 */ /* 0x000fe40000410000 */
        /* <DEDUP_REMOVED lines=8> */
[----:B------:R-:W-:Y:S01]  /*73f0*/  MUFU.TANH R218, R6 ;  /* 0x0000000600da7308 */ /* 0x000fe20000002400 */
[C---:B--2---:R-:W-:Y:S09]  /*7400*/  HMMA.16816.F32 R12, R196.reuse, R100, R12 ;  /* 0x00000064c40c723c */ /* 0x044ff2000000180c */
[----:B------:R-:W2:Y:S01]  /*7410*/  MUFU.TANH R217, R5 ;  /* 0x0000000500d97308 */ /* 0x000ea20000002400 */
[C---:B------:R-:W-:Y:S01]  /*7420*/  HMMA.16816.F32 R16, R196.reuse, R102, R16 ;  /* 0x00000066c410723c */ /* 0x040fe20000001810 */
[----:B------:R-:W4:Y:S08]  /*7430*/  LDSM.16.M88.4 R100, [R202+0x7000] ;  /* 0x00700000ca64783b */ /* 0x000f300000000200 */
[----:B------:R1:W-:Y:S10]  /*7440*/  MUFU.TANH R216, R7 ;  /* 0x0000000700d87308 */ /* 0x0003f40000002400 */
[----:B------:R-:W2:Y:S01]  /*7450*/  MUFU.TANH R201, R8 ;  /* 0x0000000800c97308 */ /* 0x000ea20000002400 */
[----:B------:R-:W-:Y:S02]  /*7460*/  FMUL.FTZ R12, R12, c[0x0][0x320] ;  /* 0x0000c8000c0c7a20 */ /* 0x000fe40000410000 */
[----:B------:R-:W-:Y:S02]  /*7470*/  FMUL.FTZ R15, R15, c[0x0][0x320] ;  /* 0x0000c8000f0f7a20 */ /* 0x000fe40000410000 */
[----:B------:R-:W-:Y:S02]  /*7480*/  FMUL.FTZ R13, R13, c[0x0][0x320] ;  /* 0x0000c8000d0d7a20 */ /* 0x000fe40000410000 */
[----:B------:R-:W-:Y:S03]  /*7490*/  FMUL.FTZ R14, R14, c[0x0][0x320] ;  /* 0x0000c8000e0e7a20 */ /* 0x000fe60000410000 */
[----:B------:R-:W-:Y:S01]  /*74a0*/  MUFU.TANH R203, R10 ;  /* 0x0000000a00cb7308 */ /* 0x000fe20000002400 */
[----:B------:R-:W-:Y:S02]  /*74b0*/  FMUL.FTZ R18, R18, c[0x0][0x320] ;  /* 0x0000c80012127a20 */ /* 0x000fe40000410000 */
[----:B------:R-:W-:Y:S01]  /*74c0*/  FMUL.FTZ R19, R19, c[0x0][0x320] ;  /* 0x0000c80013137a20 */ /* 0x000fe20000410000 */
[----:B-1----:R-:W1:Y:S01]  /*74d0*/  LDSM.16.M88.4 R4, [R202+0x7800] ;  /* 0x00780000ca04783b */ /* 0x002e620000000200 */
[----:B------:R-:W-:Y:S02]  /*74e0*/  FMUL.FTZ R16, R16, c[0x0][0x320] ;  /* 0x0000c80010107a20 */ /* 0x000fe40000410000 */
[----:B------:R-:W-:Y:S03]  /*74f0*/  FMUL.FTZ R17, R17, c[0x0][0x320] ;  /* 0x0000c80011117a20 */ /* 0x000fe60000410000 */
[----:B------:R-:W-:Y:S01]  /*7500*/  MUFU.TANH R200, R9 ;  /* 0x0000000900c87308 */ /* 0x000fe20000002400 */
[C---:B----4-:R-:W-:Y:S09]  /*7510*/  HMMA.16816.F32 R20, R196.reuse, R100, R20 ;  /* 0x00000064c414723c */ /* 0x050ff20000001814 */
[----:B------:R4:W-:Y:S01]  /*7520*/  MUFU.TANH R215, R11 ;  /* 0x0000000b00d77308 */ /* 0x0009e20000002400 */
[C---:B------:R-:W-:Y:S09]  /*7530*/  HMMA.16816.F32 R24, R196.reuse, R102, R24 ;  /* 0x00000066c418723c */ /* 0x040ff20000001818 */
[----:B------:R-:W2:Y:S10]  /*7540*/  MUFU.TANH R12, R12 ;  /* 0x0000000c000c7308 */ /* 0x000eb40000002400 */
[----:B------:R-:W-:Y:S01]  /*7550*/  MUFU.TANH R18, R18 ;  /* 0x0000001200127308 */ /* 0x000fe20000002400 */
[----:B------:R-:W-:Y:S01]  /*7560*/  FMUL.FTZ R22, R22, c[0x0][0x320] ;  /* 0x0000c80016167a20 */ /* 0x000fe20000410000 */
[C---:B-1----:R-:W-:Y:S01]  /*7570*/  HMMA.16816.F32 R28, R196.reuse, R4, R28 ;  /* 0x00000004c41c723c */ /* 0x042fe2000000181c */
[----:B----4-:R-:W-:Y:S02]  /*7580*/  LDSM.16.M88.4 R8, [R202+0x8800] ;  /* 0x00880000ca08783b */ /* 0x010fe40000000200 */
[----:B------:R-:W-:Y:S02]  /*7590*/  FMUL.FTZ R20, R20, c[0x0][0x320] ;  /* 0x0000c80014147a20 */ /* 0x000fe40000410000 */
[----:B------:R-:W-:Y:S03]  /*75a0*/  FMUL.FTZ R21, R21, c[0x0][0x320] ;  /* 0x0000c80015157a20 */ /* 0x000fe60000410000 */
[----:B------:R-:W-:Y:S01]  /*75b0*/  MUFU.TANH R22, R22 ;  /* 0x0000001600167308 */ /* 0x000fe20000002400 */
[----:B------:R-:W-:Y:S01]  /*75c0*/  FMUL.FTZ R25, R25, c[0x0][0x320] ;  /* 0x0000c80019197a20 */ /* 0x000fe20000410000 */
[C---:B------:R-:W-:Y:S01]  /*75d0*/  HMMA.16816.F32 R32, R196.reuse, R6, R32 ;  /* 0x00000006c420723c */ /* 0x040fe20000001820 */
[----:B------:R-:W1:Y:S01]  /*75e0*/  LDSM.16.M88.4 R4, [R202+0x8000] ;  /* 0x00800000ca04783b */ /* 0x000e620000000200 */
[----:B------:R-:W-:Y:S04]  /*75f0*/  DEPBAR.LE SB0, 0x2 ;  /* 0x000080800000791a */ /* 0x000fe80000000000 */
[----:B------:R-:W-:Y:S02]  /*7600*/  FMUL.FTZ R24, R24, c[0x0][0x320] ;  /* 0x0000c80018187a20 */ /* 0x000fe40000410000 */
[----:B------:R-:W-:Y:S01]  /*7610*/  MUFU.TANH R25, R25 ;  /* 0x0000001900197308 */ /* 0x000fe20000002400 */
[----:B------:R-:W-:Y:S03]  /*7620*/  BAR.SYNC.DEFER_BLOCKING 0x0 ;  /* 0x0000000000007b1d */ /* 0x000fe60000010000 */
[----:B------:R-:W-:Y:S02]  /*7630*/  FMUL.FTZ R23, R23, c[0x0][0x320] ;  /* 0x0000c80017177a20 */ /* 0x000fe40000410000 */
        /* <DEDUP_REMOVED lines=9> */
[----:B------:R-:W-:Y:S01]  /*76d0*/  FMUL.FTZ R30, R30, c[0x0][0x320] ;  /* 0x0000c8001e1e7a20 */ /* 0x000fe20000410000 */
[----:B------:R-:W-:Y:S01]  /*76e0*/  MUFU.TANH R32, R32 ;  /* 0x0000002000207308 */ /* 0x000fe20000002400 */
[C---:B-1----:R-:W-:Y:S01]  /*76f0*/  HMMA.16816.F32 R36, R196.reuse, R4, R36 ;  /* 0x00000004c424723c */ /* 0x042fe20000001824 */
[----:B------:R-:W1:Y:S08]  /*7700*/  SHFL.IDX PT, R4, R0, RZ, 0x1c1f ;  /* 0x001c1fff00047589 */ /* 0x000e7000000e0000 */
[----:B------:R-:W-:Y:S01]  /*7710*/  MUFU.TANH R33, R33 ;  /* 0x0000002100217308 */ /* 0x000fe20000002400 */
[C---:B------:R-:W-:Y:S01]  /*7720*/  HMMA.16816.F32 R40, R196.reuse, R6, R40 ;  /* 0x00000006c428723c */ /* 0x040fe20000001828 */
[----:B------:R4:W1:Y:S08]  /*7730*/  SHFL.IDX PT, R5, R0, 0x1, 0x1c1f ;  /* 0x003c1f0000057f89 */ /* 0x00087000000e0000 */
[----:B------:R-:W-:Y:S01]  /*7740*/  MUFU.TANH R20, R20 ;  /* 0x0000001400147308 */ /* 0x000fe20000002400 */
[C---:B------:R-:W-:Y:S09]  /*7750*/  HMMA.16816.F32 R44, R196.reuse, R8, R44 ;  /* 0x00000008c42c723c */ /* 0x040ff2000000182c */
[----:B------:R-:W1:Y:S01]  /*7760*/  MUFU.TANH R13, R13 ;  /* 0x0000000d000d7308 */ /* 0x000e620000002400 */
[----:B------:R-:W-:Y:S03]  /*7770*/  HMMA.16816.F32 R48, R196, R10, R48 ;  /* 0x0000000ac430723c */ /* 0x000fe60000001830 */
[----:B------:R-:W-:Y:S02]  /*7780*/  FMUL.FTZ R36, R36, c[0x0][0x320] ;  /* 0x0000c80024247a20 */ /* 0x000fe40000410000 */
[----:B------:R-:W-:Y:S02]  /*7790*/  FMUL.FTZ R37, R37, c[0x0][0x320] ;  /* 0x0000c80025257a20 */ /* 0x000fe40000410000 */
[----:B----4-:R-:W-:Y:S02]  /*77a0*/  IMAD R0, R238, -0x60, RZ ;  /* 0xffffffa0ee007824 */ /* 0x010fe400078e02ff */
[----:B------:R-:W-:Y:S03]  /*77b0*/  MUFU.TANH R14, R14 ;  /* 0x0000000e000e7308 */ /* 0x000fe60000002400 */
[----:B------:R-:W-:Y:S01]  /*77c0*/  FMUL.FTZ R38, R38, c[0x0][0x320] ;  /* 0x0000c80026267a20 */ /* 0x000fe20000410000 */
[----:B-----5:R-:W-:Y:S01]  /*77d0*/  IADD3 R0, -R220, 0x1, R0 ;  /* 0x00000001dc007810 */ /* 0x020fe20007ffe100 */
[----:B------:R-:W-:Y:S02]  /*77e0*/  FMUL.FTZ R39, R39, c[0x0][0x320] ;  /* 0x0000c80027277a20 */ /* 0x000fe40000410000 */
[----:B------:R-:W-:Y:S01]  /*77f0*/  FMUL.FTZ R40, R40, c[0x0][0x320] ;  /* 0x0000c80028287a20 */ /* 0x000fe20000410000 */
[----:B------:R-:W-:Y:S01]  /*7800*/  IADD3 R0, R0, c[0x0][0x1d0], RZ ;  /* 0x0000740000007a10 */ /* 0x000fe20007ffe0ff */
[----:B------:R-:W-:Y:S01]  /*7810*/  FMUL.FTZ R41, R41, c[0x0][0x320] ;  /* 0x0000c80029297a20 */ /* 0x000fe20000410000 */
[----:B------:R-:W4:Y:S01]  /*7820*/  MUFU.TANH R16, R16 ;  /* 0x0000001000107308 */ /* 0x000f220000002400 */
[----:B------:R-:W-:Y:S01]  /*7830*/  FMUL.FTZ R42, R42, c[0x0][0x320] ;  /* 0x0000c8002a2a7a20 */ /* 0x000fe20000410000 */
[----:B------:R-:W-:Y:S01]  /*7840*/  IADD3 R0, R0, -c[0x0][0x168], RZ ;  /* 0x80005a0000007a10 */ /* 0x000fe20007ffe0ff */
[----:B------:R-:W-:Y:S02]  /*7850*/  FMUL.FTZ R44, R44, c[0x0][0x320] ;  /* 0x0000c8002c2c7a20 */ /* 0x000fe40000410000 */
[----:B------:R-:W-:Y:S02]  /*7860*/  FMUL.FTZ R45, R45, c[0x0][0x320] ;  /* 0x0000c8002d2d7a20 */ /* 0x000fe40000410000 */
[C---:B-1----:R-:W-:Y:S01]  /*7870*/  IMAD.IADD R4, R0.reuse, 0x1, R4 ;  /* 0x0000000100047824 */ /* 0x042fe200078e0204 */
[----:B------:R-:W-:Y:S01]  /*7880*/  IADD3 R0, R0, R5, RZ ;  /* 0x0000000500007210 */ /* 0x000fe20007ffe0ff */
[----:B------:R-:W-:Y:S01]  /*7890*/  FMUL.FTZ R43, R43, c[0x0][0x320] ;  /* 0x0000c8002b2b7a20 */ /* 0x000fe20000410000 */
[----:B------:R-:W-:Y:S01]  /*78a0*/  MUFU.TANH R15, R15 ;  /* 0x0000000f000f7308 */ /* 0x000fe20000002400 */
[----:B------:R-:W-:Y:S01]  /*78b0*/  FMUL.FTZ R46, R46, c[0x0][0x320] ;  /* 0x0000c8002e2e7a20 */ /* 0x000fe20000410000 */
[----:B------:R-:W-:Y:S01]  /*78c0*/  ISETP.GT.AND P3, PT, R4, RZ, PT ;  /* 0x000000ff0400720c */ /* 0x000fe20003f64270 */
[----:B------:R-:W-:Y:S01]  /*78d0*/  FMUL.FTZ R48, R48, c[0x0][0x320] ;  /* 0x0000c80030307a20 */ /* 0x000fe20000410000 */
[----:B------:R-:W-:Y:S01]  /*78e0*/  ISETP.GT.AND P0, PT, R4, 0x1, PT ;  /* 0x000000010400780c */ /* 0x000fe20003f04270 */
[----:B------:R-:W-:Y:S01]  /*78f0*/  FMUL.FTZ R47, R47, c[0x0][0x320] ;  /* 0x0000c8002f2f7a20 */ /* 0x000fe20000410000 */
[----:B---3--:R-:W-:Y:S01]  /*7900*/  FSEL R5, R219, -INF , P3 ;  /* 0xff800000db057808 */ /* 0x008fe20001800000 */
[----:B------:R-:W-:Y:S01]  /*7910*/  FMUL.FTZ R49, R49, c[0x0][0x320] ;  /* 0x0000c80031317a20 */ /* 0x000fe20000410000 */
[----:B--2---:R-:W-:Y:S01]  /*7920*/  FSEL R7, R217, -INF , P0 ;  /* 0xff800000d9077808 */ /* 0x004fe20000000000 */
[----:B------:R-:W-:Y:S01]  /*7930*/  FMUL.FTZ R50, R50, c[0x0][0x320] ;  /* 0x0000c80032327a20 */ /* 0x000fe20000410000 */
[----:B------:R-:W-:Y:S01]  /*7940*/  FMNMX.FTZ R11, R5, R2, !PT ;  /* 0x00000002050b7209 */ /* 0x000fe20007810000 */
[----:B------:R-:W1:Y:S01]  /*7950*/  MUFU.TANH R17, R17 ;  /* 0x0000001100117308 */ /* 0x000e620000002400 */
[----:B------:R-:W-:Y:S01]  /*7960*/  ISETP.GT.AND P5, PT, R4, 0x8, PT ;  /* 0x000000080400780c */ /* 0x000fe20003fa4270 */
[----:B------:R-:W-:Y:S01]  /*7970*/  FMUL.FTZ R51, R51, c[0x0][0x320] ;  /* 0x0000c80033337a20 */ /* 0x000fe20000410000 */
[----:B------:R-:W-:Y:S02]  /*7980*/  ISETP.GT.AND P1, PT, R0, RZ, PT ;  /* 0x000000ff0000720c */ /* 0x000fe40003f24270 */
[----:B------:R-:W-:Y:S02]  /*7990*/  ISETP.GT.AND P0, PT, R4, 0x10, PT ;  /* 0x000000100400780c */ /* 0x000fe40003f04270 */
[----:B------:R-:W-:Y:S02]  /*79a0*/  FSEL R6, R218, -INF , P1 ;  /* 0xff800000da067808 */ /* 0x000fe40000800000 */
[----:B------:R-:W-:Y:S01]  /*79b0*/  ISETP.GT.AND P3, PT, R4, 0x9, PT ;  /* 0x000000090400780c */ /* 0x000fe20003f64270 */
[----:B------:R-:W2:Y:S01]  /*79c0*/  MUFU.TANH R19, R19 ;  /* 0x0000001300137308 */ /* 0x000ea20000002400 */
[----:B------:R-:W-:Y:S02]  /*79d0*/  ISETP.GT.AND P6, PT, R0, 0x1, PT ;  /* 0x000000010000780c */ /* 0x000fe40003fc4270 */
[----:B------:R-:W-:Y:S02]  /*79e0*/  FSEL R9, R201, -INF , P5 ;  /* 0xff800000c9097808 */ /* 0x000fe40002800000 */
[----:B------:R-:W-:Y:S02]  /*79f0*/  FMNMX.FTZ R11, R7, R11, !PT ;  /* 0x0000000b070b7209 */ /* 0x000fe40007810000 */
[----:B------:R-:W-:Y:S02]  /*7a00*/  FSEL R218, R12, -INF , P0 ;  /* 0xff8000000cda7808 */ /* 0x000fe40000000000 */
[----:B------:R-:W-:Y:S01]  /*7a10*/  FSEL R8, R216, -INF , P6 ;  /* 0xff800000d8087808 */ /* 0x000fe20003000000 */
[----:B------:R-:W3:Y:S01]  /*7a20*/  MUFU.TANH R21, R21 ;  /* 0x0000001500157308 */ /* 0x000ee20000002400 */
[----:B------:R-:W-:Y:S02]  /*7a30*/  FMNMX.FTZ R12, R6, R3, !PT ;  /* 0x00000003060c7209 */ /* 0x000fe40007810000 */
[----:B------:R-:W-:Y:S02]  /*7a40*/  FSEL R10, R200, -INF , P3 ;  /* 0xff800000c80a7808 */ /* 0x000fe40001800000 */
[----:B------:R-:W-:Y:S02]  /*7a50*/  ISETP.GT.AND P4, PT, R0, 0x8, PT ;  /* 0x000000080000780c */ /* 0x000fe40003f84270 */
[----:B------:R-:W-:Y:S02]  /*7a60*/  FMNMX.FTZ R11, R9, R11, !PT ;  /* 0x0000000b090b7209 */ /* 0x000fe40007810000 */
[----:B------:R-:W-:Y:S01]  /*7a70*/  FSEL R203, R203, -INF , P4 ;  /* 0xff800000cbcb7808 */ /* 0x000fe20002000000 */
[----:B------:R-:W5:Y:S01]  /*7a80*/  MUFU.TANH R24, R24 ;  /* 0x0000001800187308 */ /* 0x000f620000002400 */
[----:B------:R-:W-:Y:S02]  /*7a90*/  ISETP.GT.AND P5, PT, R4, 0x11, PT ;  /* 0x000000110400780c */ /* 0x000fe40003fa4270 */
[----:B------:R-:W-:Y:S02]  /*7aa0*/  ISETP.GT.AND P1, PT, R0, 0x9, PT ;  /* 0x000000090000780c */ /* 0x000fe40003f24270 */
[----:B------:R-:W-:Y:S02]  /*7ab0*/  FMNMX.FTZ R12, R8, R12, !PT ;  /* 0x0000000c080c7209 */ /* 0x000fe40007810000 */
[----:B------:R-:W-:Y:S02]  /*7ac0*/  FMNMX.FTZ R11, R10, R11, !PT ;  /* 0x0000000b0a0b7209 */ /* 0x000fe40007810000 */
[----:B------:R-:W-:Y:S01]  /*7ad0*/  ISETP.GT.AND P3, PT, R4, 0x18, PT ;  /* 0x000000180400780c */ /* 0x000fe20003f64270 */
[----:B------:R-:W1:Y:S01]  /*7ae0*/  MUFU.TANH R23, R23 ;  /* 0x0000001700177308 */ /* 0x000e620000002400 */
[----:B------:R-:W-:Y:S02]  /*7af0*/  FSEL R215, R215, -INF , P1 ;  /* 0xff800000d7d77808 */ /* 0x000fe40000800000 */
[----:B------:R-:W-:Y:S02]  /*7b00*/  FSEL R219, R13, -INF , P5 ;  /* 0xff8000000ddb7808 */ /* 0x000fe40002800000 */
[----:B------:R-:W-:Y:S02]  /*7b10*/  FMNMX.FTZ R12, R203, R12, !PT ;  /* 0x0000000ccb0c7209 */ /* 0x000fe40007810000 */
[----:B------:R-:W-:Y:S02]  /*7b20*/  ISETP.GT.AND P6, PT, R0, 0x10, PT ;  /* 0x000000100000780c */ /* 0x000fe40003fc4270 */
[----:B------:R-:W-:Y:S01]  /*7b30*/  FMNMX.FTZ R11, R218, R11, !PT ;  /* 0x0000000bda0b7209 */ /* 0x000fe20007810000 */
[----:B------:R-:W2:Y:S01]  /*7b40*/  MUFU.TANH R26, R26 ;  /* 0x0000001a001a7308 */ /* 0x000ea20000002400 */
[----:B----4-:R-:W-:Y:S02]  /*7b50*/  FSEL R222, R16, -INF , P3 ;  /* 0xff80000010de7808 */ /* 0x010fe40001800000 */
[----:B------:R-:W-:Y:S02]  /*7b60*/  FMNMX.FTZ R11, R219, R11, !PT ;  /* 0x0000000bdb0b7209 */ /* 0x000fe40007810000 */
[----:B------:R-:W-:Y:S02]  /*7b70*/  ISETP.GT.AND P1, PT, R4, 0x19, PT ;  /* 0x000000190400780c */ /* 0x000fe40003f24270 */
[----:B------:R-:W-:Y:S02]  /*7b80*/  FSEL R220, R14, -INF , P6 ;  /* 0xff8000000edc7808 */ /* 0x000fe40003000000 */
[C---:B------:R-:W-:Y:S01]  /*7b90*/  ISETP.GT.AND P4, PT, R0.reuse, 0x11, PT ;  /* 0x000000110000780c */ /* 0x040fe20003f84270 */
[----:B------:R-:W-:Y:S01]  /*7ba0*/  MUFU.TANH R27, R27 ;  /* 0x0000001b001b7308 */ /* 0x000fe20000002400 */
[----:B------:R-:W-:Y:S02]  /*7bb0*/  FMNMX.FTZ R12, R215, R12, !PT ;  /* 0x0000000cd70c7209 */ /* 0x000fe40007810000 */
[----:B------:R-:W-:Y:S02]  /*7bc0*/  ISETP.GT.AND P0, PT, R0, 0x18, PT ;  /* 0x000000180000780c */ /* 0x000fe40003f04270 */
[----:B------:R-:W-:Y:S02]  /*7bd0*/  MOV R14, R221 ;  /* 0x000000dd000e7202 */ /* 0x000fe40000000f00 */
[----:B------:R-:W-:Y:S02]  /*7be0*/  ISETP.GT.AND P5, PT, R4, 0x20, PT ;  /* 0x000000200400780c */ /* 0x000fe40003fa4270 */
[----:B-1----:R-:W-:Y:S01]  /*7bf0*/  FSEL R223, R17, -INF , P1 ;  /* 0xff80000011df7808 */ /* 0x002fe20000800000 */
[----:B------:R-:W1:Y:S01]  /*7c00*/  MUFU.TANH R28, R28 ;  /* 0x0000001c001c7308 */ /* 0x000e620000002400 */
[----:B------:R-:W-:Y:S02]  /*7c10*/  FSEL R221, R15, -INF , P4 ;  /* 0xff8000000fdd7808 */ /* 0x000fe40002000000 */
[----:B------:R-:W-:Y:S02]  /*7c20*/  FMNMX.FTZ R11, R222, R11, !PT ;  /* 0x0000000bde0b7209 */ /* 0x000fe40007810000 */
[----:B------:R-:W-:Y:S02]  /*7c30*/  FMNMX.FTZ R12, R220, R12, !PT ;  /* 0x0000000cdc0c7209 */ /* 0x000fe40007810000 */
[----:B------:R-:W-:Y:S02]  /*7c40*/  FSEL R224, R18, -INF , P0 ;  /* 0xff80000012e07808 */ /* 0x000fe40000000000 */
[----:B------:R-:W-:Y:S01]  /*7c50*/  FSEL R233, R20, -INF , P5 ;  /* 0xff80000014e97808 */ /* 0x000fe20002800000 */
[----:B------:R-:W4:Y:S01]  /*7c60*/  MUFU.TANH R29, R29 ;  /* 0x0000001d001d7308 */ /* 0x000f220000002400 */
[----:B------:R-:W-:Y:S02]  /*7c70*/  ISETP.GT.AND P6, PT, R0, 0x19, PT ;  /* 0x000000190000780c */ /* 0x000fe40003fc4270 */
[----:B------:R-:W-:Y:S02]  /*7c80*/  FMNMX.FTZ R11, R223, R11, !PT ;  /* 0x0000000bdf0b7209 */ /* 0x000fe40007810000 */
[----:B------:R-:W-:Y:S02]  /*7c90*/  ISETP.GT.AND P4, PT, R4, 0x21, PT ;  /* 0x000000210400780c */ /* 0x000fe40003f84270 */
[----:B------:R-:W-:Y:S02]  /*7ca0*/  FMNMX.FTZ R12, R221, R12, !PT ;  /* 0x0000000cdd0c7209 */ /* 0x000fe40007810000 */
[----:B------:R-:W-:Y:S01]  /*7cb0*/  ISETP.GT.AND P3, PT, R0, 0x20, PT ;  /* 0x000000200000780c */ /* 0x000fe20003f64270 */
[----:B------:R-:W-:Y:S01]  /*7cc0*/  MUFU.TANH R31, R31 ;  /* 0x0000001f001f7308 */ /* 0x000fe20000002400 */
[----:B--2---:R-:W-:Y:S02]  /*7cd0*/  FSEL R225, R19, -INF , P6 ;  /* 0xff80000013e17808 */ /* 0x004fe40003000000 */
[----:B------:R-:W-:Y:S02]  /*7ce0*/  FMNMX.FTZ R11, R233, R11, !PT ;  /* 0x0000000be90b7209 */ /* 0x000fe40007810000 */
[----:B------:R-:W-:Y:S02]  /*7cf0*/  ISETP.GT.AND P0, PT, R4, 0x28, PT ;  /* 0x000000280400780c */ /* 0x000fe40003f04270 */
[----:B---3--:R-:W-:Y:S02]  /*7d00*/  FSEL R234, R21, -INF , P4 ;  /* 0xff80000015ea7808 */ /* 0x008fe40002000000 */
[----:B------:R-:W-:Y:S01]  /*7d10*/  FMNMX.FTZ R12, R224, R12, !PT ;  /* 0x0000000ce00c7209 */ /* 0x000fe20007810000 */
[----:B------:R-:W2:Y:S01]  /*7d20*/  MUFU.TANH R30, R30 ;  /* 0x0000001e001e7308 */ /* 0x000ea20000002400 */
[----:B------:R-:W-:Y:S02]  /*7d30*/  FSEL R235, R22, -INF , P3 ;  /* 0xff80000016eb7808 */ /* 0x000fe40001800000 */
[----:B------:R-:W-:Y:S01]  /*7d40*/  ISETP.GT.AND P6, PT, R4, 0x29, PT ;  /* 0x000000290400780c */ /* 0x000fe20003fc4270 */
[----:B------:R-:W3:Y:S01]  /*7d50*/  LDL.LU R22, [R1+0x4] ;  /* 0x0000040001167983 */ /* 0x000ee20000300800 */
[----:B-----5:R-:W-:Y:S02]  /*7d60*/  FSEL R240, R24, -INF , P0 ;  /* 0xff80000018f07808 */ /* 0x020fe40000000000 */
[----:B------:R-:W-:Y:S02]  /*7d70*/  FMNMX.FTZ R12, R225, R12, !PT ;  /* 0x0000000ce10c7209 */ /* 0x000fe40007810000 */
[----:B------:R-:W-:Y:S01]  /*7d80*/  FMNMX.FTZ R11, R234, R11, !PT ;  /* 0x0000000bea0b7209 */ /* 0x000fe20007810000 */
[----:B------:R-:W-:Y:S01]  /*7d90*/  MUFU.TANH R34, R34 ;  /* 0x0000002200227308 */ /* 0x000fe20000002400 */
[----:B------:R-:W-:Y:S02]  /*7da0*/  ISETP.GT.AND P1, PT, R0, 0x21, PT ;  /* 0x000000210000780c */ /* 0x000fe40003f24270 */
[----:B------:R-:W-:Y:S02]  /*7db0*/  FSEL R239, R25, -INF , P6 ;  /* 0xff80000019ef7808 */ /* 0x000fe40003000000 */
[----:B------:R-:W-:Y:S02]  /*7dc0*/  FMNMX.FTZ R12, R235, R12, !PT ;  /* 0x0000000ceb0c7209 */ /* 0x000fe40007810000 */
[----:B------:R-:W-:Y:S02]  /*7dd0*/  FMNMX.FTZ R11, R240, R11, !PT ;  /* 0x0000000bf00b7209 */ /* 0x000fe40007810000 */
[C---:B------:R-:W-:Y:S01]  /*7de0*/  ISETP.GT.AND P4, PT, R0.reuse, 0x29, PT ;  /* 0x000000290000780c */ /* 0x040fe20003f84270 */
[----:B------:R-:W-:Y:S01]  /*7df0*/  MUFU.TANH R35, R35 ;  /* 0x0000002300237308 */ /* 0x000fe20000002400 */
[----:B------:R-:W-:Y:S02]  /*7e00*/  ISETP.GT.AND P5, PT, R0, 0x28, PT ;  /* 0x000000280000780c */ /* 0x000fe40003fa4270 */
[----:B------:R-:W-:Y:S02]  /*7e10*/  ISETP.GT.AND P3, PT, R4, 0x30, PT ;  /* 0x000000300400780c */ /* 0x000fe40003f64270 */
[----:B------:R-:W-:Y:S02]  /*7e20*/  FSEL R236, R23, -INF , P1 ;  /* 0xff80000017ec7808 */ /* 0x000fe40000800000 */
[----:B------:R-:W-:Y:S02]  /*7e30*/  FMNMX.FTZ R11, R239, R11, !PT ;  /* 0x0000000bef0b7209 */ /* 0x000fe40007810000 */
[----:B------:R-:W-:Y:S01]  /*7e40*/  FSEL R241, R26, -INF , P5 ;  /* 0xff8000001af17808 */ /* 0x000fe20002800000 */
[----:B------:R-:W5:Y:S01]  /*7e50*/  MUFU.TANH R36, R36 ;  /* 0x0000002400247308 */ /* 0x000f620000002400 */
[----:B------:R-:W-:Y:S02]  /*7e60*/  ISETP.GT.AND P5, PT, R4, 0x38, PT ;  /* 0x000000380400780c */ /* 0x000fe40003fa4270 */
[----:B-1----:R-:W-:Y:S02]  /*7e70*/  FSEL R246, R28, -INF , P3 ;  /* 0xff8000001cf67808 */ /* 0x002fe40001800000 */
[----:B------:R-:W-:Y:S02]  /*7e80*/  FSEL R244, R27, -INF , P4 ;  /* 0xff8000001bf47808 */ /* 0x000fe40002000000 */
[C---:B------:R-:W-:Y:S02]  /*7e90*/  ISETP.GT.AND P4, PT, R4.reuse, 0x39, PT ;  /* 0x000000390400780c */ /* 0x040fe40003f84270 */
[----:B------:R-:W-:Y:S01]  /*7ea0*/  ISETP.GT.AND P1, PT, R4, 0x31, PT ;  /* 0x000000310400780c */ /* 0x000fe20003f24270 */
[----:B------:R-:W1:Y:S01]  /*7eb0*/  MUFU.TANH R37, R37 ;  /* 0x0000002500257308 */ /* 0x000e620000002400 */
[C---:B------:R-:W-:Y:S02]  /*7ec0*/  ISETP.GT.AND P6, PT, R0.reuse, 0x31, PT ;  /* 0x000000310000780c */ /* 0x040fe40003fc4270 */
[----:B------:R-:W-:Y:S02]  /*7ed0*/  ISETP.GT.AND P0, PT, R0, 0x30, PT ;  /* 0x000000300000780c */ /* 0x000fe40003f04270 */
[----:B------:R-:W-:Y:S02]  /*7ee0*/  FMNMX.FTZ R12, R236, R12, !PT ;  /* 0x0000000cec0c7209 */ /* 0x000fe40007810000 */
[----:B------:R-:W-:Y:S02]  /*7ef0*/  FSEL R243, R32, -INF , P5 ;  /* 0xff80000020f37808 */ /* 0x000fe40002800000 */
[----:B------:R-:W-:Y:S01]  /*7f00*/  FSEL R242, R33, -INF , P4 ;  /* 0xff80000021f27808 */ /* 0x000fe20002000000 */
[----:B------:R-:W1:Y:S01]  /*7f10*/  MUFU.TANH R38, R38 ;  /* 0x0000002600267308 */ /* 0x000e620000002400 */
[----:B----4-:R-:W-:Y:S02]  /*7f20*/  FSEL R245, R29, -INF , P1 ;  /* 0xff8000001df57808 */ /* 0x010fe40000800000 */
[----:B------:R-:W-:Y:S02]  /*7f30*/  ISETP.GT.AND P5, PT, R0, 0x40, PT ;  /* 0x000000400000780c */ /* 0x000fe40003fa4270 */
[----:B--2---:R-:W-:Y:S02]  /*7f40*/  FSEL R30, R30, -INF , P0 ;  /* 0xff8000001e1e7808 */ /* 0x004fe40000000000 */
[----:B------:R-:W-:Y:S02]  /*7f50*/  FMNMX.FTZ R12, R241, R12, !PT ;  /* 0x0000000cf10c7209 */ /* 0x000fe40007810000 */
[C---:B------:R-:W-:Y:S01]  /*7f60*/  ISETP.GT.AND P0, PT, R4.reuse, 0x40, PT ;  /* 0x000000400400780c */ /* 0x040fe20003f04270 */
[----:B------:R-:W2:Y:S01]  /*7f70*/  MUFU.TANH R39, R39 ;  /* 0x0000002700277308 */ /* 0x000ea20000002400 */
[----:B------:R-:W-:Y:S02]  /*7f80*/  FSEL R13, R31, -INF , P6 ;  /* 0xff8000001f0d7808 */ /* 0x000fe40003000000 */
[----:B------:R-:W-:Y:S02]  /*7f90*/  ISETP.GT.AND P6, PT, R4, 0x41, PT ;  /* 0x000000410400780c */ /* 0x000fe40003fc4270 */
[----:B------:R-:W-:Y:S02]  /*7fa0*/  FMNMX.FTZ R11, R246, R11, !PT ;  /* 0x0000000bf60b7209 */ /* 0x000fe40007810000 */
[C---:B------:R-:W-:Y:S02]  /*7fb0*/  ISETP.GT.AND P4, PT, R0.reuse, 0x41, PT ;  /* 0x000000410000780c */ /* 0x040fe40003f84270 */
[C---:B------:R-:W-:Y:S01]  /*7fc0*/  ISETP.GT.AND P3, PT, R0.reuse, 0x38, PT ;  /* 0x000000380000780c */ /* 0x040fe20003f64270 */
[----:B------:R-:W4:Y:S01]  /*7fd0*/  MUFU.TANH R40, R40 ;  /* 0x0000002800287308 */ /* 0x000f220000002400 */
[----:B------:R-:W-:Y:S02]  /*7fe0*/  ISETP.GT.AND P1, PT, R0, 0x39, PT ;  /* 0x000000390000780c */ /* 0x000fe40003f24270 */
[----:B-----5:R-:W-:Y:S02]  /*7ff0*/  FSEL R237, R36, -INF , P0 ;  /* 0xff80000024ed7808 */ /* 0x020fe40000000000 */
[----:B-1----:R-:W-:Y:S02]  /*8000*/  FSEL R232, R37, -INF , P6 ;  /* 0xff80000025e87808 */ /* 0x002fe40003000000 */
[----:B------:R-:W-:Y:S02]  /*8010*/  ISETP.GT.AND P6, PT, R4, 0x51, PT ;  /* 0x000000510400780c */ /* 0x000fe40003fc4270 */
[----:B------:R-:W-:Y:S01]  /*8020*/  FMNMX.FTZ R101, R245, R11, !PT ;  /* 0x0000000bf5657209 */ /* 0x000fe20007810000 */
[----:B------:R-:W1:Y:S01]  /*8030*/  MUFU.TANH R41, R41 ;  /* 0x0000002900297308 */ /* 0x000e620000002400 */
[----:B------:R-:W-:Y:S02]  /*8040*/  FSEL R20, R38, -INF , P5 ;  /* 0xff80000026147808 */ /* 0x000fe40002800000 */
[----:B------:R-:W-:Y:S02]  /*8050*/  ISETP.GT.AND P5, PT, R4, 0x58, PT ;  /* 0x000000580400780c */ /* 0x000fe40003fa4270 */
[----:B------:R-:W-:Y:S02]  /*8060*/  FSEL R16, R34, -INF , P3 ;  /* 0xff80000022107808 */ /* 0x000fe40001800000 */
[C---:B------:R-:W-:Y:S02]  /*8070*/  ISETP.GT.AND P3, PT, R4.reuse, 0x48, PT ;  /* 0x000000480400780c */ /* 0x040fe40003f64270 */
[----:B------:R-:W-:Y:S01]  /*8080*/  FSEL R17, R35, -INF , P1 ;  /* 0xff80000023117808 */ /* 0x000fe20000800000 */
[----:B------:R-:W5:Y:S01]  /*8090*/  MUFU.TANH R42, R42 ;  /* 0x0000002a002a7308 */ /* 0x000f620000002400 */
[C---:B------:R-:W-:Y:S02]  /*80a0*/  ISETP.GT.AND P1, PT, R4.reuse, 0x49, PT ;  /* 0x000000490400780c */ /* 0x040fe40003f24270 */
[C---:B------:R-:W-:Y:S02]  /*80b0*/  ISETP.GT.AND P0, PT, R4.reuse, 0x50, PT ;  /* 0x000000500400780c */ /* 0x040fe40003f04270 */
[----:B--2---:R-:W-:Y:S02]  /*80c0*/  FSEL R39, R39, -INF , P4 ;  /* 0xff80000027277808 */ /* 0x004fe40002000000 */
[----:B------:R-:W-:Y:S02]  /*80d0*/  ISETP.GT.AND P4, PT, R4, 0x59, PT ;  /* 0x000000590400780c */ /* 0x000fe40003f84270 */
[----:B------:R-:W-:Y:S01]  /*80e0*/  FMNMX.FTZ R4, R244, R12, !PT ;  /* 0x0000000cf4047209 */ /* 0x000fe20007810000 */
[----:B------:R-:W2:Y:S01]  /*80f0*/  MUFU.TANH R44, R44 ;  /* 0x0000002c002c7308 */ /* 0x000ea20000002400 */
[----:B------:R-:W-:Y:S02]  /*8100*/  FMNMX.FTZ R101, R243, R101, !PT ;  /* 0x00000065f3657209 */ /* 0x000fe40007810000 */
[----:B------:R-:W-:Y:S02]  /*8110*/  FMNMX.FTZ R4, R30, R4, !PT ;  /* 0x000000041e047209 */ /* 0x000fe40007810000 */
[----:B------:R-:W-:Y:S02]  /*8120*/  FMNMX.FTZ R101, R242, R101, !PT ;  /* 0x00000065f2657209 */ /* 0x000fe40007810000 */
[----:B------:R-:W-:Y:S02]  /*8130*/  FMNMX.FTZ R4, R13, R4, !PT ;  /* 0x000000040d047209 */ /* 0x000fe40007810000 */
[----:B------:R-:W-:Y:S01]  /*8140*/  FMNMX.FTZ R101, R237, R101, !PT ;  /* 0x00000065ed657209 */ /* 0x000fe20007810000 */
[----:B------:R-:W-:Y:S01]  /*8150*/  MUFU.TANH R45, R45 ;  /* 0x0000002d002d7308 */ /* 0x000fe20000002400 */
[----:B------:R-:W-:Y:S02]  /*8160*/  FMNMX.FTZ R100, R16, R4, !PT ;  /* 0x0000000410647209 */ /* 0x000fe40007810000 */
[----:B----4-:R-:W-:Y:S02]  /*8170*/  FSEL R231, R40, -INF , P3 ;  /* 0xff80000028e77808 */ /* 0x010fe40001800000 */
[----:B------:R-:W-:Y:S02]  /*8180*/  FMNMX.FTZ R100, R17, R100, !PT ;  /* 0x0000006411647209 */ /* 0x000fe40007810000 */
[----:B------:R-:W-:Y:S02]  /*8190*/  FMNMX.FTZ R101, R232, R101, !PT ;  /* 0x00000065e8657209 */ /* 0x000fe40007810000 */
[----:B-1----:R-:W-:Y:S01]  /*81a0*/  FSEL R230, R41, -INF , P1 ;  /* 0xff80000029e67808 */ /* 0x002fe20000800000 */
[----:B------:R-:W1:Y:S01]  /*81b0*/  MUFU.TANH R43, R43 ;  /* 0x0000002b002b7308 */ /* 0x000e620000002400 */
[----:B------:R-:W-:Y:S02]  /*81c0*/  ISETP.GT.AND P3, PT, R0, 0x48, PT ;  /* 0x000000480000780c */ /* 0x000fe40003f64270 */
[----:B------:R-:W-:Y:S02]  /*81d0*/  FMNMX.FTZ R100, R20, R100, !PT ;  /* 0x0000006414647209 */ /* 0x000fe40007810000 */
[----:B------:R-:W-:Y:S02]  /*81e0*/  FMNMX.FTZ R101, R231, R101, !PT ;  /* 0x00000065e7657209 */ /* 0x000fe40007810000 */
[----:B-----5:R-:W-:Y:S02]  /*81f0*/  FSEL R252, R42, -INF , P3 ;  /* 0xff8000002afc7808 */ /* 0x020fe40001800000 */
[----:B------:R-:W-:Y:S01]  /*8200*/  FMNMX.FTZ R100, R39, R100, !PT ;  /* 0x0000006427647209 */ /* 0x000fe20007810000 */
[----:B------:R-:W4:Y:S01]  /*8210*/  MUFU.TANH R46, R46 ;  /* 0x0000002e002e7308 */ /* 0x000f220000002400 */
[----:B------:R-:W-:Y:S02]  /*8220*/  FMNMX.FTZ R101, R230, R101, !PT ;  /* 0x00000065e6657209 */ /* 0x000fe40007810000 */
[----:B------:R-:W-:Y:S02]  /*8230*/  MOV R19, R229 ;  /* 0x000000e500137202 */ /* 0x000fe40000000f00 */
[----:B--2---:R-:W-:Y:S02]  /*8240*/  FSEL R229, R44, -INF , P0 ;  /* 0xff8000002ce57808 */ /* 0x004fe40000000000 */
[----:B------:R-:W-:Y:S02]  /*8250*/  ISETP.GT.AND P1, PT, R0, 0x49, PT ;  /* 0x000000490000780c */ /* 0x000fe40003f24270 */
[----:B------:R-:W-:Y:S01]  /*8260*/  FMNMX.FTZ R100, R252, R100, !PT ;  /* 0x00000064fc647209 */ /* 0x000fe20007810000 */
[----:B------:R-:W2:Y:S01]  /*8270*/  MUFU.TANH R48, R48 ;  /* 0x0000003000307308 */ /* 0x000ea20000002400 */
[----:B------:R-:W-:Y:S02]  /*8280*/  FMNMX.FTZ R101, R229, R101, !PT ;  /* 0x00000065e5657209 */ /* 0x000fe40007810000 */
[C---:B------:R-:W-:Y:S02]  /*8290*/  ISETP.GT.AND P3, PT, R0.reuse, 0x50, PT ;  /* 0x000000500000780c */ /* 0x040fe40003f64270 */
[----:B-1----:R-:W-:Y:S02]  /*82a0*/  FSEL R251, R43, -INF , P1 ;  /* 0xff8000002bfb7808 */ /* 0x002fe40000800000 */
[----:B------:R-:W-:Y:S02]  /*82b0*/  MOV R18, R228 ;  /* 0x000000e400127202 */ /* 0x000fe40000000f00 */
[----:B------:R-:W-:Y:S01]  /*82c0*/  FSEL R228, R45, -INF , P6 ;  /* 0xff8000002de47808 */ /* 0x000fe20003000000 */
[----:B------:R-:W1:Y:S01]  /*82d0*/  MUFU.TANH R47, R47 ;  /* 0x0000002f002f7308 */ /* 0x000e620000002400 */
[----:B------:R-:W-:Y:S02]  /*82e0*/  ISETP.GT.AND P1, PT, R0, 0x51, PT ;  /* 0x000000510000780c */ /* 0x000fe40003f24270 */
[----:B------:R-:W-:Y:S02]  /*82f0*/  FMNMX.FTZ R101, R228, R101, !PT ;  /* 0x00000065e4657209 */ /* 0x000fe40007810000 */
[----:B----4-:R-:W-:Y:S02]  /*8300*/  FSEL R250, R46, -INF , P3 ;  /* 0xff8000002efa7808 */ /* 0x010fe40001800000 */
[----:B------:R-:W-:Y:S02]  /*8310*/  MOV R15, R227 ;  /* 0x000000e3000f7202 */ /* 0x000fe40000000f00 */
[----:B------:R-:W-:Y:S01]  /*8320*/  FMNMX.FTZ R100, R251, R100, !PT ;  /* 0x00000064fb647209 */ /* 0x000fe20007810000 */
[----:B------:R-:W4:Y:S01]  /*8330*/  MUFU.TANH R49, R49 ;  /* 0x0000003100317308 */ /* 0x000f220000002400 */
[----:B------:R-:W-:Y:S02]  /*8340*/  MOV R21, R226 ;  /* 0x000000e200157202 */ /* 0x000fe40000000f00 */
[----:B------:R-:W-:Y:S02]  /*8350*/  ISETP.GT.AND P0, PT, R0, 0x58, PT ;  /* 0x000000580000780c */ /* 0x000fe40003f04270 */
[----:B--2---:R-:W-:Y:S02]  /*8360*/  FSEL R227, R48, -INF , P5 ;  /* 0xff80000030e37808 */ /* 0x004fe40002800000 */
[----:B------:R-:W-:Y:S02]  /*8370*/  FMNMX.FTZ R100, R250, R100, !PT ;  /* 0x00000064fa647209 */ /* 0x000fe40007810000 */
[----:B------:R-:W-:Y:S01]  /*8380*/  FMNMX.FTZ R101, R227, R101, !PT ;  /* 0x00000065e3657209 */ /* 0x000fe20007810000 */
[----:B------:R-:W2:Y:S01]  /*8390*/  MUFU.TANH R50, R50 ;  /* 0x0000003200327308 */ /* 0x000ea20000002400 */
[----:B------:R-:W-:Y:S02]  /*83a0*/  ISETP.GE.AND P6, PT, R238, 0x2, PT ;  /* 0x00000002ee00780c */ /* 0x000fe40003fc6270 */
[----:B-1----:R-:W-:Y:S02]  /*83b0*/  FSEL R249, R47, -INF , P1 ;  /* 0xff8000002ff97808 */ /* 0x002fe40000800000 */
[----:B------:R-:W-:Y:S02]  /*83c0*/  ISETP.GT.AND P1, PT, R0, 0x59, PT ;  /* 0x000000590000780c */ /* 0x000fe40003f24270 */
[----:B------:R-:W-:Y:S03]  /*83d0*/  FMNMX.FTZ R100, R249, R100, !PT ;  /* 0x00000064f9647209 */ /* 0x000fe60007810000 */
[----:B------:R-:W1:Y:S01]  /*83e0*/  MUFU.TANH R4, R51 ;  /* 0x0000003300047308 */ /* 0x000e620000002400 */
[----:B----4-:R-:W-:Y:S04]  /*83f0*/  FSEL R226, R49, -INF , P4 ;  /* 0xff80000031e27808 */ /* 0x010fe80002000000 */
[----:B------:R-:W-:Y:S02]  /*8400*/  FMNMX.FTZ R101, R226, R101, !PT ;  /* 0x00000065e2657209 */ /* 0x000fe40007810000 */
[----:B--2---:R-:W-:Y:S04]  /*8410*/  FSEL R248, R50, -INF , P0 ;  /* 0xff80000032f87808 */ /* 0x004fe80000000000 */
[----:B------:R-:W-:Y:S02]  /*8420*/  FMNMX.FTZ R100, R248, R100, !PT ;  /* 0x00000064f8647209 */ /* 0x000fe40007810000 */
[----:B-1----:R-:W-:Y:S02]  /*8430*/  FSEL R247, R4, -INF , P1 ;  /* 0xff80000004f77808 */ /* 0x002fe40000800000 */
[----:B------:R-:W1:Y:S02]  /*8440*/  SHFL.BFLY PT, R4, R101, 0x2, 0x1f ;  /* 0x0c401f0065047f89 */ /* 0x000e6400000e0000 */
[----:B------:R-:W-:Y:S06]  /*8450*/  FMNMX.FTZ R100, R247, R100, !PT ;  /* 0x00000064f7647209 */ /* 0x000fec0007810000 */
[----:B------:R-:W2:Y:S01]  /*8460*/  SHFL.BFLY PT, R0, R100, 0x2, 0x1f ;  /* 0x0c401f0064007f89 */ /* 0x000ea200000e0000 */
[----:B-1----:R-:W-:Y:S07]  /*8470*/  FMNMX.FTZ R101, R101, R4, !PT ;  /* 0x0000000465657209 */ /* 0x002fee0007810000 */
[----:B------:R-:W1:Y:S01]  /*8480*/  SHFL.BFLY PT, R4, R101, 0x1, 0x1f ;  /* 0x0c201f0065047f89 */ /* 0x000e6200000e0000 */
[----:B--2---:R-:W-:Y:S07]  /*8490*/  FMNMX.FTZ R100, R100, R0, !PT ;  /* 0x0000000064647209 */ /* 0x004fee0007810000 */
[----:B------:R-:W2:Y:S01]  /*84a0*/  SHFL.BFLY PT, R0, R100, 0x1, 0x1f ;  /* 0x0c201f0064007f89 */ /* 0x000ea200000e0000 */
[----:B-1----:R-:W-:Y:S04]  /*84b0*/  FMNMX.FTZ R101, R101, R4, !PT ;  /* 0x0000000465657209 */ /* 0x002fe80007810000 */
[C---:B------:R-:W-:Y:S01]  /*84c0*/  FSETP.NEU.FTZ.AND P1, PT, R101.reuse, -INF , PT ;  /* 0xff8000006500780b */ /* 0x040fe20003f3d000 */
[C---:B------:R-:W-:Y:S01]  /*84d0*/  FMUL.FTZ R103, R101.reuse, c[0x0][0x2d0] ;  /* 0x0000b40065677a20 */ /* 0x040fe20000410000 */
[----:B--2---:R-:W-:Y:S02]  /*84e0*/  FMNMX.FTZ R100, R100, R0, !PT ;  /* 0x0000000064647209 */ /* 0x004fe40007810000 */
[----:B------:R-:W-:Y:S02]  /*84f0*/  FSEL R0, R101, RZ, P1 ;  /* 0x000000ff65007208 */ /* 0x000fe40000800000 */
[----:B------:R-:W-:Y:S01]  /*8500*/  FSEL R103, R103, RZ, P1 ;  /* 0x000000ff67677208 */ /* 0x000fe20000800000 */
[C---:B------:R-:W-:Y:S01]  /*8510*/  FMUL.FTZ R200, R100.reuse, c[0x0][0x2d0] ;  /* 0x0000b40064c87a20 */ /* 0x040fe20000410000 */
[----:B------:R-:W-:Y:S01]  /*8520*/  FSETP.NEU.FTZ.AND P0, PT, R100, -INF , PT ;  /* 0xff8000006400780b */ /* 0x000fe20003f1d000 */
[----:B------:R-:W-:Y:S02]  /*8530*/  FADD.FTZ R0, -R0, R2 ;  /* 0x0000000200007221 */ /* 0x000fe40000010100 */
[--C-:B------:R-:W-:Y:S01]  /*8540*/  FFMA.FTZ R9, R9, c[0x0][0x2d0], -R103.reuse ;  /* 0x0000b40009097a23 */ /* 0x100fe20000010867 */
[----:B------:R-:W-:Y:S01]  /*8550*/  FSEL R200, R200, RZ, P0 ;  /* 0x000000ffc8c87208 */ /* 0x000fe20000000000 */
[----:B------:R-:W-:Y:S02]  /*8560*/  FMUL.FTZ R0, R0, c[0x0][0x2d0] ;  /* 0x0000b40000007a20 */ /* 0x000fe40000410000 */
[----:B------:R-:W-:Y:S01]  /*8570*/  MUFU.EX2 R216, R9 ;  /* 0x0000000900d87308 */ /* 0x000fe20000000800 */
[--C-:B------:R-:W-:Y:S02]  /*8580*/  FFMA.FTZ R5, R5, c[0x0][0x2d0], -R103.reuse ;  /* 0x0000b40005057a23 */ /* 0x100fe40000010867 */
[--C-:B------:R-:W-:Y:S02]  /*8590*/  FFMA.FTZ R8, R8, c[0x0][0x2d0], -R200.reuse ;  /* 0x0000b40008087a23 */ /* 0x100fe400000108c8 */
[--C-:B------:R-:W-:Y:S02]  /*85a0*/  FFMA.FTZ R6, R6, c[0x0][0x2d0], -R200.reuse ;  /* 0x0000b40006067a23 */ /* 0x100fe400000108c8 */
[--C-:B------:R-:W-:Y:S02]  /*85b0*/  FFMA.FTZ R7, R7, c[0x0][0x2d0], -R103.reuse ;  /* 0x0000b40007077a23 */ /* 0x100fe40000010867 */
[----:B------:R-:W-:Y:S01]  /*85c0*/  FFMA.FTZ R10, R10, c[0x0][0x2d0], -R103 ;  /* 0x0000b4000a0a7a23 */ /* 0x000fe20000010867 */
[----:B------:R-:W1:Y:S10]  /*85d0*/  MUFU.EX2 R2, R0 ;  /* 0x0000000000027308 */ /* 0x000e740000000800 */
[----:B------:R2:W-:Y:S10]  /*85e0*/  MUFU.EX2 R217, R8 ;  /* 0x0000000800d97308 */ /* 0x0005f40000000800 */
[----:B------:R4:W-:Y:S01]  /*85f0*/  MUFU.EX2 R201, R5 ;  /* 0x0000000500c97308 */ /* 0x0009e20000000800 */
[C---:B-1----:R-:W-:Y:S01]  /*8600*/  FMUL.FTZ R9, R2.reuse, R145 ;  /* 0x0000009102097220 */ /* 0x042fe20000410000 */
[----:B------:R-:W-:Y:S01]  /*8610*/  MOV R145, R21 ;  /* 0x0000001500917202 */ /* 0x000fe20000000f00 */
[----:B------:R-:W-:Y:S01]  /*8620*/  FMUL.FTZ R21, R2, R133 ;  /* 0x0000008502157220 */ /* 0x000fe20000410000 */
[----:B------:R-:W-:Y:S01]  /*8630*/  FSEL R0, R100, RZ, P0 ;  /* 0x000000ff64007208 */ /* 0x000fe20000000000 */
[----:B------:R-:W5:Y:S01]  /*8640*/  LDL.LU R133, [R1+0x8] ;  /* 0x0000080001857983 */ /* 0x000f620000300800 */
[C---:B------:R-:W-:Y:S04]  /*8650*/  FMUL.FTZ R37, R2.reuse, R117 ;  /* 0x0000007502257220 */ /* 0x040fe80000410000 */
[----:B------:R-:W1:Y:S01]  /*8660*/  MUFU.EX2 R102, R6 ;  /* 0x0000000600667308 */ /* 0x000e620000000800 */
[----:B------:R-:W-:Y:S02]  /*8670*/  FMUL.FTZ R44, R2, R108 ;  /* 0x0000006c022c7220 */ /* 0x000fe40000410000 */
[----:B------:R-:W-:Y:S01]  /*8680*/  FADD.FTZ R0, -R0, R3 ;  /* 0x0000000300007221 */ /* 0x000fe20000010100 */
[----:B------:R-:W-:Y:S01]  /*8690*/  MOV R3, R30 ;  /* 0x0000001e00037202 */ /* 0x000fe20000000f00 */
[----:B------:R-:W-:Y:S02]  /*86a0*/  FMUL.FTZ R45, R2, R109 ;  /* 0x0000006d022d7220 */ /* 0x000fe40000410000 */
[----:B------:R-:W-:Y:S02]  /*86b0*/  FMUL.FTZ R0, R0, c[0x0][0x2d0] ;  /* 0x0000b40000007a20 */ /* 0x000fe40000410000 */
[C---:B------:R-:W-:Y:S01]  /*86c0*/  FMUL.FTZ R4, R2.reuse, R148 ;  /* 0x0000009402047220 */ /* 0x040fe20000410000 */
[----:B------:R-:W-:Y:S01]  /*86d0*/  MUFU.EX2 R117, R10 ;  /* 0x0000000a00757308 */ /* 0x000fe20000000800 */
[C---:B--2---:R-:W-:Y:S01]  /*86e0*/  FMUL.FTZ R8, R2.reuse, R144 ;  /* 0x0000009002087220 */ /* 0x044fe20000410000 */
[----:B------:R-:W-:Y:S01]  /*86f0*/  MOV R148, R14 ;  /* 0x0000000e00947202 */ /* 0x000fe20000000f00 */
[C---:B------:R-:W-:Y:S02]  /*8700*/  FMUL.FTZ R12, R2.reuse, R140 ;  /* 0x0000008c020c7220 */ /* 0x040fe40000410000 */
[C---:B----4-:R-:W-:Y:S01]  /*8710*/  FMUL.FTZ R5, R2.reuse, R149 ;  /* 0x0000009502057220 */ /* 0x050fe20000410000 */
[----:B------:R-:W-:Y:S01]  /*8720*/  MOV R149, R15 ;  /* 0x0000000f00957202 */ /* 0x000fe20000000f00 */
[----:B------:R-:W-:Y:S02]  /*8730*/  IMAD.MOV.U32 R140, RZ, RZ, R13 ;  /* 0x000000ffff8c7224 */ /* 0x000fe400078e000d */
[C---:B------:R-:W-:Y:S01]  /*8740*/  FMUL.FTZ R13, R2.reuse, R141 ;  /* 0x0000008d020d7220 */ /* 0x040fe20000410000 */
[----:B------:R-:W-:Y:S01]  /*8750*/  MUFU.EX2 R0, R0 ;  /* 0x0000000000007308 */ /* 0x000fe20000000800 */
        /* <DEDUP_REMOVED lines=9> */
[----:B------:R-:W2:Y:S01]  /*87f0*/  MUFU.EX2 R202, R7 ;  /* 0x0000000700ca7308 */ /* 0x000ea20000000800 */
        /* <DEDUP_REMOVED lines=10> */
[C---:B------:R-:W-:Y:S01]  /*88a0*/  FMUL.FTZ R49, R2.reuse, R105 ;  /* 0x0000006902317220 */ /* 0x040fe20000410000 */
[----:B-1----:R-:W-:Y:S01]  /*88b0*/  F2FP.PACK_AB R105, R217, R102 ;  /* 0x00000066d969723e */ /* 0x002fe200000000ff */
[C---:B------:R-:W-:Y:S02]  /*88c0*/  FMUL.FTZ R52, R2.reuse, R52 ;  /* 0x0000003402347220 */ /* 0x040fe40000410000 */
[C---:B------:R-:W-:Y:S02]  /*88d0*/  FMUL.FTZ R53, R2.reuse, R53 ;  /* 0x0000003502357220 */ /* 0x040fe40000410000 */
[----:B------:R-:W-:Y:S01]  /*88e0*/  FMUL.FTZ R56, R2, R56 ;  /* 0x0000003802387220 */ /* 0x000fe20000410000 */
[----:B--2---:R-:W-:Y:S01]  /*88f0*/  F2FP.PACK_AB R104, R202, R201 ;  /* 0x000000c9ca68723e */ /* 0x004fe200000000ff */
        /* <DEDUP_REMOVED lines=21> */
[----:B---3--:R-:W-:Y:S02]  /*8a50*/  FFMA.FTZ R144, R2, R22, R201 ;  /* 0x0000001602907223 */ /* 0x008fe400000100c9 */
[--C-:B------:R-:W-:Y:S01]  /*8a60*/  FFMA.FTZ R2, R203, c[0x0][0x2d0], -R200.reuse ;  /* 0x0000b400cb027a23 */ /* 0x100fe200000108c8 */
[----:B------:R-:W-:Y:S01]  /*8a70*/  MOV R203, R3 ;  /* 0x0000000300cb7202 */ /* 0x000fe20000000f00 */
[C---:B------:R-:W-:Y:S02]  /*8a80*/  FMUL.FTZ R42, R0.reuse, R114 ;  /* 0x00000072002a7220 */ /* 0x040fe40000410000 */
[----:B------:R1:W-:Y:S01]  /*8a90*/  MUFU.EX2 R114, R2 ;  /* 0x0000000200727308 */ /* 0x0003e20000000800 */
[C---:B------:R-:W-:Y:S02]  /*8aa0*/  FMUL.FTZ R46, R0.reuse, R110 ;  /* 0x0000006e002e7220 */ /* 0x040fe40000410000 */
[C---:B------:R-:W-:Y:S02]  /*8ab0*/  FMUL.FTZ R47, R0.reuse, R111 ;  /* 0x0000006f002f7220 */ /* 0x040fe40000410000 */
        /* <DEDUP_REMOVED lines=25> */
[C---:B------:R-:W-:Y:S01]  /*8c50*/  FMUL.FTZ R50, R0.reuse, R106 ;  /* 0x0000006a00327220 */ /* 0x040fe20000410000 */
[----:B------:R-:W-:Y:S01]  /*8c60*/  F2FP.PACK_AB R106, R117, R216 ;  /* 0x000000d8756a723e */ /* 0x000fe200000000ff */
        /* <DEDUP_REMOVED lines=25> */
[----:B-1----:R-:W-:Y:S02]  /*8e00*/  FFMA.FTZ R2, R215, c[0x0][0x2d0], -R200 ;  /* 0x0000b400d7027a23 */ /* 0x002fe400000108c8 */
[--C-:B------:R-:W-:Y:S02]  /*8e10*/  FFMA.FTZ R113, R218, c[0x0][0x2d0], -R103.reuse ;  /* 0x0000b400da717a23 */ /* 0x100fe40000010867 */
[----:B------:R-:W1:Y:S01]  /*8e20*/  MUFU.EX2 R121, R2 ;  /* 0x0000000200797308 */ /* 0x000e620000000800 */
[--C-:B------:R-:W-:Y:S02]  /*8e30*/  FFMA.FTZ R112, R219, c[0x0][0x2d0], -R103.reuse ;  /* 0x0000b400db707a23 */ /* 0x100fe40000010867 */
[----:B------:R-:W-:Y:S02]  /*8e40*/  IMAD.MOV.U32 R139, RZ, RZ, R140 ;  /* 0x000000ffff8b7224 */ /* 0x000fe400078e008c */
[----:B------:R-:W-:Y:S02]  /*8e50*/  FADD.FTZ R144, R202, R144 ;  /* 0x00000090ca907221 */ /* 0x000fe40000010000 */
[--C-:B------:R-:W-:Y:S02]  /*8e60*/  FFMA.FTZ R137, R231, c[0x0][0x2d0], -R103.reuse ;  /* 0x0000b400e7897a23 */ /* 0x100fe40000010867 */
[----:B------:R-:W-:Y:S01]  /*8e70*/  FADD.FTZ R144, R216, R144 ;  /* 0x00000090d8907221 */ /* 0x000fe20000010000 */
[----:B------:R-:W-:Y:S01]  /*8e80*/  MUFU.EX2 R116, R113 ;  /* 0x0000007100747308 */ /* 0x000fe20000000800 */
[--C-:B------:R-:W-:Y:S02]  /*8e90*/  FFMA.FTZ R136, R232, c[0x0][0x2d0], -R103.reuse ;  /* 0x0000b400e8887a23 */ /* 0x100fe40000010867 */
[--C-:B------:R-:W-:Y:S01]  /*8ea0*/  FFMA.FTZ R118, R246, c[0x0][0x2d0], -R103.reuse ;  /* 0x0000b400f6767a23 */ /* 0x100fe20000010867 */
[----:B------:R-:W-:Y:S01]  /*8eb0*/  MOV R246, R148 ;  /* 0x0000009400f67202 */ /* 0x000fe20000000f00 */
[--C-:B------:R-:W-:Y:S02]  /*8ec0*/  FFMA.FTZ R119, R243, c[0x0][0x2d0], -R103.reuse ;  /* 0x0000b400f3777a23 */ /* 0x100fe40000010867 */
[--C-:B------:R-:W-:Y:S01]  /*8ed0*/  FFMA.FTZ R120, R242, c[0x0][0x2d0], -R103.reuse ;  /* 0x0000b400f2787a23 */ /* 0x100fe20000010867 */
[----:B------:R-:W-:Y:S01]  /*8ee0*/  ISETP.GE.AND P4, PT, R246, 0x1, PT ;  /* 0x00000001f600780c */ /* 0x000fe20003f86270 */
[----:B------:R-:W2:Y:S01]  /*8ef0*/  LDL.64 R242, [R1+0x40] ;  /* 0x0000400001f27983 */ /* 0x000ea20000100a00 */
[----:B------:R3:W4:Y:S01]  /*8f00*/  MUFU.EX2 R126, R112 ;  /* 0x00000070007e7308 */ /* 0x0007220000000800 */
[--C-:B------:R-:W-:Y:S02]  /*8f10*/  FFMA.FTZ R138, R230, c[0x0][0x2d0], -R103.reuse ;  /* 0x0000b400e68a7a23 */ /* 0x100fe40000010867 */
[--C-:B------:R-:W-:Y:S01]  /*8f20*/  FFMA.FTZ R219, R228, c[0x0][0x2d0], -R103.reuse ;  /* 0x0000b400e4db7a23 */ /* 0x100fe20000010867 */
[----:B-1----:R-:W-:Y:S01]  /*8f30*/  F2FP.PACK_AB R107, R121, R114 ;  /* 0x00000072796b723e */ /* 0x002fe200000000ff */
[--C-:B------:R-:W-:Y:S01]  /*8f40*/  FFMA.FTZ R218, R250, c[0x0][0x2d0], -R200.reuse ;  /* 0x0000b400fada7a23 */ /* 0x100fe200000108c8 */
[----:B------:R-:W-:Y:S01]  /*8f50*/  IADD3 R2, R211, R205, RZ ;  /* 0x000000cdd3027210 */ /* 0x000fe20007ffe0ff */
[----:B------:R-:W-:Y:S03]  /*8f60*/  FFMA.FTZ R215, R248, c[0x0][0x2d0], -R200 ;  /* 0x0000b400f8d77a23 */ /* 0x000fe600000108c8 */
[----:B------:R-:W-:Y:S10]  /*8f70*/  MUFU.EX2 R127, R118 ;  /* 0x00000076007f7308 */ /* 0x000ff40000000800 */
[----:B------:R-:W-:Y:S01]  /*8f80*/  MUFU.EX2 R228, R136 ;  /* 0x0000008800e47308 */ /* 0x000fe20000000800 */
[--C-:B---3--:R-:W-:Y:S09]  /*8f90*/  FFMA.FTZ R112, R233, c[0x0][0x2d0], -R103.reuse ;  /* 0x0000b400e9707a23 */ /* 0x108ff20000010867 */
[----:B------:R1:W-:Y:S10]  /*8fa0*/  MUFU.EX2 R128, R112 ;  /* 0x0000007000807308 */ /* 0x0003f40000000800 */
[----:B------:R-:W-:Y:S10]  /*8fb0*/  MUFU.EX2 R230, R137 ;  /* 0x0000008900e67308 */ /* 0x000ff40000000800 */
[----:B------:R-:W-:Y:S01]  /*8fc0*/  MUFU.EX2 R219, R219 ;  /* 0x000000db00db7308 */ /* 0x000fe20000000800 */
[--C-:B-1----:R-:W-:Y:S09]  /*8fd0*/  FFMA.FTZ R112, R234, c[0x0][0x2d0], -R103.reuse ;  /* 0x0000b400ea707a23 */ /* 0x102ff20000010867 */
[----:B------:R1:W-:Y:S10]  /*8fe0*/  MUFU.EX2 R135, R112 ;  /* 0x0000007000877308 */ /* 0x0003f40000000800 */
[----:B------:R-:W-:Y:S01]  /*8ff0*/  MUFU.EX2 R218, R218 ;  /* 0x000000da00da7308 */ /* 0x000fe20000000800 */
[----:B-----5:R-:W-:Y:S01]  /*9000*/  FFMA.FTZ R115, R0, R133, R102 ;  /* 0x0000008500737223 */ /* 0x020fe20000010066 */
[----:B------:R-:W-:Y:S02]  /*9010*/  IADD3 R0, R210, R205, RZ ;  /* 0x000000cdd2007210 */ /* 0x000fe40007ffe0ff */
[C---:B------:R-:W-:Y:S02]  /*9020*/  IADD3 R102, R207.reuse, R2, RZ ;  /* 0x00000002cf667210 */ /* 0x040fe40007ffe0ff */
[----:B------:R-:W-:Y:S01]  /*9030*/  IADD3 R3, R207, R0, RZ ;  /* 0x00000000cf037210 */ /* 0x000fe20007ffe0ff */
[----:B------:R-:W3:Y:S03]  /*9040*/  LDSM.16.MT88.4 R108, [R0] ;  /* 0x00000000006c783b */ /* 0x000ee60000004200 */
[----:B------:R-:W-:Y:S01]  /*9050*/  MUFU.EX2 R215, R215 ;  /* 0x000000d700d77308 */ /* 0x000fe20000000800 */
[--C-:B-1----:R-:W-:Y:S09]  /*9060*/  FFMA.FTZ R112, R235, c[0x0][0x2d0], -R200.reuse ;  /* 0x0000b400eb707a23 */ /* 0x102ff200000108c8 */
[----:B------:R1:W-:Y:S02]  /*9070*/  MUFU.EX2 R134, R112 ;  /* 0x0000007000867308 */ /* 0x0003e40000000800 */
[--C-:B-1----:R-:W-:Y:S08]  /*9080*/  FFMA.FTZ R112, R236, c[0x0][0x2d0], -R200.reuse ;  /* 0x0000b400ec707a23 */ /* 0x102ff000000108c8 */
[----:B------:R1:W-:Y:S01]  /*9090*/  MUFU.EX2 R236, R120 ;  /* 0x0000007800ec7308 */ /* 0x0003e20000000800 */
[C---:B---3--:R-:W-:Y:S09]  /*90a0*/  HMMA.16816.F32 R4, R104.reuse, R108, R4 ;  /* 0x0000006c6804723c */ /* 0x048ff20000001804 */
[----:B------:R3:W-:Y:S01]  /*90b0*/  MUFU.EX2 R140, R112 ;  /* 0x00000070008c7308 */ /* 0x0007e20000000800 */
[C---:B------:R-:W-:Y:S01]  /*90c0*/  HMMA.16816.F32 R8, R104.reuse, R110, R8 ;  /* 0x0000006e6808723c */ /* 0x040fe20000001808 */
[----:B------:R-:W5:Y:S02]  /*90d0*/  LDSM.16.MT88.4 R108, [R3] ;  /* 0x00000000036c783b */ /* 0x000f640000004200 */
[--C-:B-1----:R-:W-:Y:S02]  /*90e0*/  FFMA.FTZ R120, R125, c[0x0][0x2d0], -R200.reuse ;  /* 0x0000b4007d787a23 */ /* 0x102fe400000108c8 */
[--C-:B------:R-:W-:Y:S02]  /*90f0*/  FFMA.FTZ R125, R251, c[0x0][0x2d0], -R200.reuse ;  /* 0x0000b400fb7d7a23 */ /* 0x100fe400000108c8 */
[--C-:B---3--:R-:W-:Y:S01]  /*9100*/  FFMA.FTZ R112, R240, c[0x0][0x2d0], -R103.reuse ;  /* 0x0000b400f0707a23 */ /* 0x108fe20000010867 */
[----:B------:R-:W-:Y:S03]  /*9110*/  MOV R240, R145 ;  /* 0x0000009100f07202 */ /* 0x000fe60000000f00 */
[----:B------:R1:W-:Y:S01]  /*9120*/  MUFU.EX2 R141, R112 ;  /* 0x00000070008d7308 */ /* 0x0003e20000000800 */
[C---:B-----5:R-:W-:Y:S08]  /*9130*/  HMMA.16816.F32 R12, R104.reuse, R108, R12 ;  /* 0x0000006c680c723c */ /* 0x060ff0000000180c */
[C---:B------:R-:W-:Y:S01]  /*9140*/  HMMA.16816.F32 R16, R104.reuse, R110, R16 ;  /* 0x0000006e6810723c */ /* 0x040fe20000001810 */
[----:B------:R-:W3:Y:S03]  /*9150*/  LDSM.16.MT88.4 R108, [R2] ;  /* 0x00000000026c783b */ /* 0x000ee60000004200 */
[--C-:B-1----:R-:W-:Y:S04]  /*9160*/  FFMA.FTZ R112, R239, c[0x0][0x2d0], -R103.reuse ;  /* 0x0000b400ef707a23 */ /* 0x102fe80000010867 */
[----:B------:R-:W-:Y:S01]  /*9170*/  MUFU.EX2 R142, R112 ;  /* 0x00000070008e7308 */ /* 0x000fe20000000800 */
[----:B------:R-:W5:Y:S01]  /*9180*/  LDL R239, [R1+0x2c] ;  /* 0x00002c0001ef7983 */ /* 0x000f620000100800 */
[C---:B---3--:R-:W-:Y:S08]  /*9190*/  HMMA.16816.F32 R20, R104.reuse, R108, R20 ;  /* 0x0000006c6814723c */ /* 0x048ff00000001814 */
[C---:B------:R-:W-:Y:S01]  /*91a0*/  HMMA.16816.F32 R24, R104.reuse, R110, R24 ;  /* 0x0000006e6818723c */ /* 0x040fe20000001818 */
[----:B------:R-:W1:Y:S07]  /*91b0*/  LDSM.16.MT88.4 R108, [R102] ;  /* 0x00000000666c783b */ /* 0x000e6e0000004200 */
        /* <DEDUP_REMOVED lines=25> */
[--C-:B------:R-:W-:Y:S01]  /*9350*/  FFMA.FTZ R108, R220, c[0x0][0x2d0], -R200.reuse ;  /* 0x0000b400dc6c7a23 */ /* 0x100fe200000108c8 */
[----:B------:R-:W-:Y:S03]  /*9360*/  HMMA.16816.F32 R96, R104, R110, R96 ;  /* 0x0000006e6860723c */ /* 0x000fe60000001860 */
[----:B------:R1:W-:Y:S01]  /*9370*/  MUFU.EX2 R123, R108 ;  /* 0x0000006c007b7308 */ /* 0x0003e20000000800 */
[--C-:B------:R-:W-:Y:S03]  /*9380*/  FFMA.FTZ R220, R249, c[0x0][0x2d0], -R200.reuse ;  /* 0x0000b400f9dc7a23 */ /* 0x100fe600000108c8 */
[--C-:B------:R-:W-:Y:S06]  /*9390*/  FFMA.FTZ R104, R225, c[0x0][0x2d0], -R200.reuse ;  /* 0x0000b400e1687a23 */ /* 0x100fec00000108c8 */
[----:B------:R3:W-:Y:S10]  /*93a0*/  MUFU.EX2 R131, R104 ;  /* 0x0000006800837308 */ /* 0x0007f40000000800 */
[----:B------:R-:W2:Y:S01]  /*93b0*/  MUFU.EX2 R220, R220 ;  /* 0x000000dc00dc7308 */ /* 0x000ea20000000800 */
[----:B-1----:R-:W-:Y:S02]  /*93c0*/  FFMA.FTZ R108, R221, c[0x0][0x2d0], -R200 ;  /* 0x0000b400dd6c7a23 */ /* 0x002fe400000108c8 */
[----:B------:R-:W-:Y:S07]  /*93d0*/  FFMA.FTZ R221, R227, c[0x0][0x2d0], -R103 ;  /* 0x0000b400e3dd7a23 */ /* 0x000fee0000010867 */
[----:B------:R1:W1:Y:S01]  /*93e0*/  MUFU.EX2 R124, R108 ;  /* 0x0000006c007c7308 */ /* 0x0002620000000800 */
[----:B---3--:R-:W-:Y:S02]  /*93f0*/  FADD.FTZ R104, R217, R115 ;  /* 0x00000073d9687221 */ /* 0x008fe40000010000 */
[--C-:B------:R-:W-:Y:S02]  /*9400*/  FFMA.FTZ R217, R229, c[0x0][0x2d0], -R103.reuse ;  /* 0x0000b400e5d97a23 */ /* 0x100fe40000010867 */
[----:B------:R-:W-:Y:S01]  /*9410*/  FADD.FTZ R122, R114, R104 ;  /* 0x00000068727a7221 */ /* 0x000fe20000010000 */
[----:B----4-:R-:W-:Y:S01]  /*9420*/  F2FP.PACK_AB R104, R126, R116 ;  /* 0x000000747e68723e */ /* 0x010fe200000000ff */
[----:B------:R-:W-:Y:S03]  /*9430*/  LDSM.16.MT88.4 R112, [R3+0x1000] ;  /* 0x001000000370783b */ /* 0x000fe60000004200 */
[----:B------:R-:W-:Y:S01]  /*9440*/  MUFU.EX2 R229, R138 ;  /* 0x0000008a00e57308 */ /* 0x000fe20000000800 */
[----:B------:R-:W-:Y:S01]  /*9450*/  FADD.FTZ R121, R121, R122 ;  /* 0x0000007a79797221 */ /* 0x000fe20000010000 */
[----:B--2---:R-:W-:Y:S08]  /*9460*/  F2FP.PACK_AB R201, R220, R218 ;  /* 0x000000dadcc9723e */ /* 0x004ff000000000ff */
[----:B------:R-:W-:Y:S01]  /*9470*/  MUFU.EX2 R227, R120 ;  /* 0x0000007800e37308 */ /* 0x000fe20000000800 */
[--C-:B-1----:R-:W-:Y:S01]  /*9480*/  FFMA.FTZ R108, R222, c[0x0][0x2d0], -R103.reuse ;  /* 0x0000b400de6c7a23 */ /* 0x102fe20000010867 */
[----:B------:R-:W-:Y:S08]  /*9490*/  F2FP.PACK_AB R105, R124, R123 ;  /* 0x0000007b7c69723e */ /* 0x000ff000000000ff */
[----:B------:R1:W-:Y:S10]  /*94a0*/  MUFU.EX2 R129, R108 ;  /* 0x0000006c00817308 */ /* 0x0003f40000000800 */
[----:B------:R-:W-:Y:S10]  /*94b0*/  MUFU.EX2 R217, R217 ;  /* 0x000000d900d97308 */ /* 0x000ff40000000800 */
[----:B------:R-:W-:Y:S01]  /*94c0*/  MUFU.EX2 R221, R221 ;  /* 0x000000dd00dd7308 */ /* 0x000fe20000000800 */
[--C-:B-1----:R-:W-:Y:S02]  /*94d0*/  FFMA.FTZ R108, R223, c[0x0][0x2d0], -R103.reuse ;  /* 0x0000b400df6c7a23 */ /* 0x102fe40000010867 */
[--C-:B------:R-:W-:Y:S07]  /*94e0*/  FFMA.FTZ R223, R237, c[0x0][0x2d0], -R103.reuse ;  /* 0x0000b400eddf7a23 */ /* 0x100fee0000010867 */
[----:B------:R1:W2:Y:S10]  /*94f0*/  MUFU.EX2 R133, R108 ;  /* 0x0000006c00857308 */ /* 0x0002b40000000800 */
[----:B------:R-:W-:Y:S10]  /*9500*/  MUFU.EX2 R237, R119 ;  /* 0x0000007700ed7308 */ /* 0x000ff40000000800 */
[----:B------:R-:W-:Y:S01]  /*9510*/  MUFU.EX2 R223, R223 ;  /* 0x000000df00df7308 */ /* 0x000fe20000000800 */
[--C-:B-1----:R-:W-:Y:S01]  /*9520*/  FFMA.FTZ R108, R224, c[0x0][0x2d0], -R200.reuse ;  /* 0x0000b400e06c7a23 */ /* 0x102fe200000108c8 */
[----:B--2---:R-:W-:Y:S08]  /*9530*/  F2FP.PACK_AB R106, R133, R129 ;  /* 0x00000081856a723e */ /* 0x004ff000000000ff */
[----:B------:R1:W2:Y:S10]  /*9540*/  MUFU.EX2 R130, R108 ;  /* 0x0000006c00827308 */ /* 0x0002b40000000800 */
[----:B------:R3:W-:Y:S01]  /*9550*/  MUFU.EX2 R224, R125 ;  /* 0x0000007d00e07308 */ /* 0x0007e20000000800 */
[----:B-1----:R-:W1:Y:S01]  /*9560*/  LDSM.16.MT88.4 R108, [R0+0x800] ;  /* 0x00080000006c783b */ /* 0x002e620000004200 */
[----:B--2---:R-:W-:Y:S07]  /*9570*/  F2FP.PACK_AB R107, R131, R130 ;  /* 0x00000082836b723e */ /* 0x004fee00000000ff */
        /* <DEDUP_REMOVED lines=37> */
[----:B------:R-:W-:Y:S03]  /*97d0*/  MOV R241, R149 ;  /* 0x0000009500f17202 */ /* 0x000fe60000000f00 */
[----:B------:R-:W-:Y:S01]  /*97e0*/  FFMA.FTZ R105, R244, c[0x0][0x2d0], -R200 ;  /* 0x0000b400f4697a23 */ /* 0x000fe200000108c8 */
[----:B------:R-:W-:Y:S01]  /*97f0*/  F2FP.PACK_AB R106, R142, R141 ;  /* 0x0000008d8e6a723e */ /* 0x000fe200000000ff */
[----:B------:R-:W-:Y:S01]  /*9800*/  FADD.FTZ R104, R117, R144 ;  /* 0x0000009075687221 */ /* 0x000fe20000010000 */
[----:B------:R-:W-:Y:S02]  /*9810*/  @P6 ISETP.GE.AND P1, PT, R241, c[0x0][0x1d4], PT ;  /* 0x00007500f1006a0c */ /* 0x000fe40003f26270 */
[--C-:B------:R-:W-:Y:S01]  /*9820*/  FFMA.FTZ R117, R245, c[0x0][0x2d0], -R103.reuse ;  /* 0x0000b400f5757a23 */ /* 0x100fe20000010867 */
[----:B------:R2:W4:Y:S01]  /*9830*/  MUFU.EX2 R222, R105 ;  /* 0x0000006900de7308 */ /* 0x0005220000000800 */
[----:B------:R-:W-:Y:S01]  /*9840*/  FADD.FTZ R122, R116, R104 ;  /* 0x00000068747a7221 */ /* 0x000fe20000010000 */
[----:B------:R-:W-:Y:S01]  /*9850*/  F2FP.PACK_AB R104, R135, R128 ;  /* 0x000000808768723e */ /* 0x000fe200000000ff */
[----:B------:R-:W-:Y:S01]  /*9860*/  IMAD.MOV.U32 R244, RZ, RZ, R150 ;  /* 0x000000fffff47224 */ /* 0x000fe200078e0096 */
[----:B------:R-:W-:Y:S01]  /*9870*/  MOV R245, R151 ;  /* 0x0000009700f57202 */ /* 0x000fe20000000f00 */
[----:B------:R-:W-:Y:S02]  /*9880*/  FADD.FTZ R122, R126, R122 ;  /* 0x0000007a7e7a7221 */ /* 0x000fe40000010000 */
[----:B------:R-:W-:Y:S01]  /*9890*/  FFMA.FTZ R103, R226, c[0x0][0x2d0], -R103 ;  /* 0x0000b400e2677a23 */ /* 0x000fe20000010867 */
[----:B------:R-:W-:Y:S01]  /*98a0*/  @P6 ISETP.GE.AND P3, PT, R244, c[0x0][0x1d4], PT ;  /* 0x00007500f4006a0c */ /* 0x000fe20003f66270 */
[----:B------:R-:W-:Y:S01]  /*98b0*/  FADD.FTZ R120, R129, R122 ;  /* 0x0000007a81787221 */ /* 0x000fe20000010000 */
[----:B------:R5:W-:Y:S03]  /*98c0*/  MUFU.EX2 R235, R117 ;  /* 0x0000007500eb7308 */ /* 0x000be60000000800 */
[----:B---3--:R-:W-:Y:S01]  /*98d0*/  FADD.FTZ R125, R133, R120 ;  /* 0x00000078857d7221 */ /* 0x008fe20000010000 */
[----:B-1----:R-:W1:Y:S03]  /*98e0*/  LDSM.16.MT88.4 R108, [R0+0x1000] ;  /* 0x00100000006c783b */ /* 0x002e660000004200 */
[----:B------:R-:W-:Y:S03]  /*98f0*/  FADD.FTZ R125, R128, R125 ;  /* 0x0000007d807d7221 */ /* 0x000fe60000010000 */
[----:B------:R-:W3:Y:S01]  /*9900*/  MUFU.EX2 R216, R103 ;  /* 0x0000006700d87308 */ /* 0x000ee20000000800 */
[----:B--2---:R-:W-:Y:S02]  /*9910*/  F2FP.PACK_AB R105, R140, R134 ;  /* 0x000000868c69723e */ /* 0x004fe400000000ff */
[----:B----4-:R-:W-:Y:S01]  /*9920*/  F2FP.PACK_AB R107, R222, R132 ;  /* 0x00000084de6b723e */ /* 0x010fe200000000ff */
[----:B-----5:R-:W-:Y:S01]  /*9930*/  LDSM.16.MT88.4 R116, [R2+0x1800] ;  /* 0x001800000274783b */ /* 0x020fe20000004200 */
[----:B---3--:R-:W-:Y:S01]  /*9940*/  F2FP.PACK_AB R202, R216, R221 ;  /* 0x000000ddd8ca723e */ /* 0x008fe200000000ff */
[----:B------:R-:W-:Y:S04]  /*9950*/  FADD.FTZ R103, R135, R125 ;  /* 0x0000007d87677221 */ /* 0x000fe80000010000 */
[----:B------:R-:W-:Y:S04]  /*9960*/  FADD.FTZ R103, R141, R103 ;  /* 0x000000678d677221 */ /* 0x000fe80000010000 */
[----:B------:R-:W-:Y:S01]  /*9970*/  FADD.FTZ R103, R142, R103 ;  /* 0x000000678e677221 */ /* 0x000fe20000010000 */
[C---:B-1----:R-:W-:Y:S03]  /*9980*/  HMMA.16816.F32 R4, R104.reuse, R108, R4 ;  /* 0x0000006c6804723c */ /* 0x042fe60000001804 */
[----:B------:R-:W-:Y:S05]  /*9990*/  FADD.FTZ R103, R127, R103 ;  /* 0x000000677f677221 */ /* 0x000fea0000010000 */
[C---:B------:R-:W-:Y:S01]  /*99a0*/  HMMA.16816.F32 R8, R104.reuse, R110, R8 ;  /* 0x0000006e6808723c */ /* 0x040fe20000001808 */
[----:B------:R-:W1:Y:S07]  /*99b0*/  LDSM.16.MT88.4 R108, [R2+0x1000] ;  /* 0x00100000026c783b */ /* 0x000e6e0000004200 */
[C---:B------:R-:W-:Y:S08]  /*99c0*/  HMMA.16816.F32 R12, R104.reuse, R112, R12 ;  /* 0x00000070680c723c */ /* 0x040ff0000000180c */
        /* <DEDUP_REMOVED lines=26> */
[C---:B-1----:R-:W-:Y:S07]  /*9b70*/  HMMA.16816.F32 R84, R104.reuse, R108, R84 ;  /* 0x0000006c6854723c */ /* 0x042fee0000001854 */
[--C-:B------:R-:W-:Y:S01]  /*9b80*/  FFMA.FTZ R108, R203, c[0x0][0x2d0], -R200.reuse ;  /* 0x0000b400cb6c7a23 */ /* 0x100fe200000108c8 */
[C---:B------:R-:W-:Y:S03]  /*9b90*/  HMMA.16816.F32 R88, R104.reuse, R110, R88 ;  /* 0x0000006e6858723c */ /* 0x040fe60000001858 */
[----:B------:R1:W-:Y:S05]  /*9ba0*/  MUFU.EX2 R231, R108 ;  /* 0x0000006c00e77308 */ /* 0x0003ea0000000800 */
[C---:B--2---:R-:W-:Y:S08]  /*9bb0*/  HMMA.16816.F32 R92, R104.reuse, R112, R92 ;  /* 0x00000070685c723c */ /* 0x044ff0000000185c */
[----:B------:R-:W-:Y:S01]  /*9bc0*/  HMMA.16816.F32 R96, R104, R114, R96 ;  /* 0x000000726860723c */ /* 0x000fe20000001860 */
[----:B------:R-:W-:Y:S06]  /*9bd0*/  LDSM.16.MT88.4 R112, [R3+0x1800] ;  /* 0x001800000370783b */ /* 0x000fec0000004200 */
[--C-:B------:R-:W-:Y:S01]  /*9be0*/  FFMA.FTZ R104, R147, c[0x0][0x2d0], -R200.reuse ;  /* 0x0000b40093687a23 */ /* 0x100fe200000108c8 */
[----:B------:R-:W-:Y:S03]  /*9bf0*/  F2FP.PACK_AB R106, R236, R237 ;  /* 0x000000edec6a723e */ /* 0x000fe600000000ff */
[----:B------:R2:W-:Y:S01]  /*9c00*/  MUFU.EX2 R232, R104 ;  /* 0x0000006800e87308 */ /* 0x0005e20000000800 */
[--C-:B-1----:R-:W-:Y:S02]  /*9c10*/  FFMA.FTZ R108, R139, c[0x0][0x2d0], -R200.reuse ;  /* 0x0000b4008b6c7a23 */ /* 0x102fe400000108c8 */
[----:B------:R-:W-:Y:S07]  /*9c20*/  LDSM.16.MT88.4 R136, [R3+0x2800] ;  /* 0x002800000388783b */ /* 0x000fee0000004200 */
[----:B------:R-:W1:Y:S01]  /*9c30*/  MUFU.EX2 R234, R108 ;  /* 0x0000006c00ea7308 */ /* 0x000e620000000800 */
[----:B--2---:R-:W-:Y:S02]  /*9c40*/  FADD.FTZ R104, R123, R121 ;  /* 0x000000797b687221 */ /* 0x004fe40000010000 */
[----:B------:R-:W-:Y:S02]  /*9c50*/  FFMA.FTZ R121, R146, c[0x0][0x2d0], -R200 ;  /* 0x0000b40092797a23 */ /* 0x000fe400000108c8 */
[----:B------:R-:W-:Y:S01]  /*9c60*/  FADD.FTZ R124, R124, R104 ;  /* 0x000000687c7c7221 */ /* 0x000fe20000010000 */
[----:B------:R-:W-:Y:S01]  /*9c70*/  F2FP.PACK_AB R104, R235, R127 ;  /* 0x0000007feb68723e */ /* 0x000fe200000000ff */
[----:B------:R-:W-:Y:S03]  /*9c80*/  FFMA.FTZ R123, R252, c[0x0][0x2d0], -R200 ;  /* 0x0000b400fc7b7a23 */ /* 0x000fe600000108c8 */
[----:B------:R-:W-:Y:S01]  /*9c90*/  MUFU.EX2 R225, R121 ;  /* 0x0000007900e17308 */ /* 0x000fe20000000800 */
[----:B------:R-:W2:Y:S01]  /*9ca0*/  LDL R252, [R1+0x4c] ;  /* 0x00004c0001fc7983 */ /* 0x000ea20000100800 */
[----:B------:R-:W-:Y:S01]  /*9cb0*/  FADD.FTZ R124, R130, R124 ;  /* 0x0000007c827c7221 */ /* 0x000fe20000010000 */
[----:B-1----:R-:W-:Y:S01]  /*9cc0*/  F2FP.PACK_AB R105, R234, R231 ;  /* 0x000000e7ea69723e */ /* 0x002fe200000000ff */
[----:B------:R-:W-:Y:S01]  /*9cd0*/  FFMA.FTZ R108, R143, c[0x0][0x2d0], -R200 ;  /* 0x0000b4008f6c7a23 */ /* 0x000fe200000108c8 */
[----:B------:R-:W-:Y:S01]  /*9ce0*/  LDSM.16.MT88.4 R144, [R0+0x2800] ;  /* 0x002800000090783b */ /* 0x000fe20000004200 */
[----:B------:R-:W-:Y:S02]  /*9cf0*/  FADD.FTZ R124, R131, R124 ;  /* 0x0000007c837c7221 */ /* 0x000fe40000010000 */
[----:B------:R-:W-:Y:S02]  /*9d00*/  FFMA.FTZ R200, R247, c[0x0][0x2d0], -R200 ;  /* 0x0000b400f7c87a23 */ /* 0x000fe400000108c8 */
[----:B------:R1:W3:Y:S03]  /*9d10*/  MUFU.EX2 R233, R108 ;  /* 0x0000006c00e97308 */ /* 0x0002e60000000800 */
[----:B------:R-:W-:Y:S07]  /*9d20*/  LDSM.16.MT88.4 R128, [R2+0x2800] ;  /* 0x002800000280783b */ /* 0x000fee0000004200 */
[----:B------:R4:W-:Y:S10]  /*9d30*/  MUFU.EX2 R226, R123 ;  /* 0x0000007b00e27308 */ /* 0x0009f40000000800 */
[----:B------:R5:W5:Y:S01]  /*9d40*/  MUFU.EX2 R205, R200 ;  /* 0x000000c800cd7308 */ /* 0x000b620000000800 */
[----:B-1----:R-:W1:Y:S01]  /*9d50*/  LDSM.16.MT88.4 R108, [R0+0x1800] ;  /* 0x00180000006c783b */ /* 0x002e620000004200 */
[----:B---3--:R-:W-:Y:S07]  /*9d60*/  F2FP.PACK_AB R107, R232, R233 ;  /* 0x000000e9e86b723e */ /* 0x008fee00000000ff */
[----:B----4-:R-:W-:Y:S01]  /*9d70*/  LDSM.16.MT88.4 R120, [R2+0x2000] ;  /* 0x002000000278783b */ /* 0x010fe20000004200 */
[----:B-----5:R-:W-:Y:S02]  /*9d80*/  F2FP.PACK_AB R200, R219, R217 ;  /* 0x000000d9dbc8723e */ /* 0x020fe400000000ff */
[----:B------:R-:W-:Y:S01]  /*9d90*/  F2FP.PACK_AB R203, R205, R215 ;  /* 0x000000d7cdcb723e */ /* 0x000fe200000000ff */
        /* <DEDUP_REMOVED lines=12> */
[C---:B---3--:R-:W-:Y:S08]  /*9e60*/  HMMA.16816.F32 R36, R104.reuse, R112, R36 ;  /* 0x000000706824723c */ /* 0x048ff00000001824 */
[C---:B------:R-:W-:Y:S01]  /*9e70*/  HMMA.16816.F32 R40, R104.reuse, R114, R40 ;  /* 0x000000726828723c */ /* 0x040fe20000001828 */
[----:B------:R-:W3:Y:S07]  /*9e80*/  LDSM.16.MT88.4 R112, [R102+0x4800] ;  /* 0x004800006670783b */ /* 0x000eee0000004200 */
[C---:B----4-:R-:W-:Y:S08]  /*9e90*/  HMMA.16816.F32 R44, R104.reuse, R116, R44 ;  /* 0x00000074682c723c */ /* 0x050ff0000000182c */
        /* <DEDUP_REMOVED lines=18> */
[----:B------:R-:W-:Y:S01]  /*9fc0*/  HMMA.16816.F32 R96, R104, R118, R96 ;  /* 0x000000766860723c */ /* 0x000fe20000001860 */
[----:B------:R-:W4:Y:S06]  /*9fd0*/  LDSM.16.MT88.4 R116, [R102+0x2000] ;  /* 0x002000006674783b */ /* 0x000f2c0000004200 */
[----:B------:R-:W-:Y:S02]  /*9fe0*/  F2FP.PACK_AB R104, R228, R223 ;  /* 0x000000dfe468723e */ /* 0x000fe400000000ff */
[----:B------:R-:W-:Y:S03]  /*9ff0*/  F2FP.PACK_AB R105, R227, R225 ;  /* 0x000000e1e369723e */ /* 0x000fe600000000ff */
[----:B------:R-:W-:Y:S02]  /*a000*/  F2FP.PACK_AB R106, R229, R230 ;  /* 0x000000e6e56a723e */ /* 0x000fe400000000ff */
[----:B------:R-:W-:Y:S07]  /*a010*/  F2FP.PACK_AB R107, R224, R226 ;  /* 0x000000e2e06b723e */ /* 0x000fee00000000ff */
[C---:B-1----:R-:W-:Y:S08]  /*a020*/  HMMA.16816.F32 R4, R104.reuse, R108, R4 ;  /* 0x0000006c6804723c */ /* 0x042ff00000001804 */
[C---:B------:R-:W-:Y:S01]  /*a030*/  HMMA.16816.F32 R8, R104.reuse, R110, R8 ;  /* 0x0000006e6808723c */ /* 0x040fe20000001808 */
[----:B------:R-:W1:Y:S07]  /*a040*/  LDSM.16.MT88.4 R108, [R0+0x5000] ;  /* 0x00500000006c783b */ /* 0x000e6e0000004200 */
[C---:B---3--:R-:W-:Y:S08]  /*a050*/  HMMA.16816.F32 R12, R104.reuse, R112, R12 ;  /* 0x00000070680c723c */ /* 0x048ff0000000180c */
[C---:B------:R-:W-:Y:S01]  /*a060*/  HMMA.16816.F32 R16, R104.reuse, R114, R16 ;  /* 0x000000726810723c */ /* 0x040fe20000001810 */
[----:B------:R-:W3:Y:S07]  /*a070*/  LDSM.16.MT88.4 R112, [R3+0x5000] ;  /* 0x005000000370783b */ /* 0x000eee0000004200 */
[C---:B------:R-:W-:Y:S08]  /*a080*/  HMMA.16816.F32 R20, R104.reuse, R120, R20 ;  /* 0x000000786814723c */ /* 0x040ff00000001814 */
[C---:B------:R-:W-:Y:S01]  /*a090*/  HMMA.16816.F32 R24, R104.reuse, R122, R24 ;  /* 0x0000007a6818723c */ /* 0x040fe20000001818 */
[----:B------:R-:W5:Y:S07]  /*a0a0*/  LDSM.16.MT88.4 R120, [R2+0x5000] ;  /* 0x005000000278783b */ /* 0x000f6e0000004200 */
        /* <DEDUP_REMOVED lines=9> */
[C---:B-----5:R-:W-:Y:S08]  /*a140*/  HMMA.16816.F32 R52, R104.reuse, R120, R52 ;  /* 0x000000786834723c */ /* 0x060ff00000001834 */
[C---:B------:R-:W-:Y:S01]  /*a150*/  HMMA.16816.F32 R56, R104.reuse, R122, R56 ;  /* 0x0000007a6838723c */ /* 0x040fe20000001838 */
[----:B------:R-:W5:Y:S07]  /*a160*/  LDSM.16.MT88.4 R120, [R2+0x8000] ;  /* 0x008000000278783b */ /* 0x000f6e0000004200 */
[C---:B----4-:R-:W-:Y:S08]  /*a170*/  HMMA.16816.F32 R60, R104.reuse, R116, R60 ;  /* 0x00000074683c723c */ /* 0x050ff0000000183c */
[C---:B------:R-:W-:Y:S01]  /*a180*/  HMMA.16816.F32 R64, R104.reuse, R118, R64 ;  /* 0x000000766840723c */ /* 0x040fe20000001840 */
[----:B------:R-:W4:Y:S07]  /*a190*/  LDSM.16.MT88.4 R116, [R102+0x8000] ;  /* 0x008000006674783b */ /* 0x000f2e0000004200 */
[C---:B-1----:R-:W-:Y:S07]  /*a1a0*/  HMMA.16816.F32 R68, R104.reuse, R108, R68 ;  /* 0x0000006c6844723c */ /* 0x042fee0000001844 */
[----:B------:R-:W-:Y:S01]  /*a1b0*/  FADD.FTZ R108, R134, R124 ;  /* 0x0000007c866c7221 */ /* 0x000fe20000010000 */
[C---:B------:R-:W-:Y:S04]  /*a1c0*/  HMMA.16816.F32 R72, R104.reuse, R110, R72 ;  /* 0x0000006e6848723c */ /* 0x040fe80000001848 */
[----:B------:R-:W-:Y:S04]  /*a1d0*/  FADD.FTZ R108, R140, R108 ;  /* 0x0000006c8c6c7221 */ /* 0x000fe80000010000 */
[C---:B---3--:R-:W-:Y:S04]  /*a1e0*/  HMMA.16816.F32 R76, R104.reuse, R112, R76 ;  /* 0x00000070684c723c */ /* 0x048fe8000000184c */
[----:B------:R-:W-:Y:S04]  /*a1f0*/  FADD.FTZ R108, R132, R108 ;  /* 0x0000006c846c7221 */ /* 0x000fe80000010000 */
[C---:B------:R-:W-:Y:S01]  /*a200*/  HMMA.16816.F32 R80, R104.reuse, R114, R80 ;  /* 0x000000726850723c */ /* 0x040fe20000001850 */
[----:B------:R-:W-:Y:S03]  /*a210*/  LDSM.16.MT88.4 R112, [R0+0x5800] ;  /* 0x005800000070783b */ /* 0x000fe60000004200 */
[----:B------:R-:W-:Y:S04]  /*a220*/  FADD.FTZ R222, R222, R108 ;  /* 0x0000006cdede7221 */ /* 0x000fe80000010000 */
[C---:B-----5:R-:W-:Y:S08]  /*a230*/  HMMA.16816.F32 R84, R104.reuse, R120, R84 ;  /* 0x000000786854723c */ /* 0x060ff00000001854 */
[C---:B------:R-:W-:Y:S01]  /*a240*/  HMMA.16816.F32 R88, R104.reuse, R122, R88 ;  /* 0x0000007a6858723c */ /* 0x040fe20000001858 */
[----:B------:R-:W1:Y:S07]  /*a250*/  LDSM.16.MT88.4 R120, [R102+0x2800] ;  /* 0x002800006678783b */ /* 0x000e6e0000004200 */
[C---:B----4-:R-:W-:Y:S08]  /*a260*/  HMMA.16816.F32 R92, R104.reuse, R116, R92 ;  /* 0x00000074685c723c */ /* 0x050ff0000000185c */
[----:B------:R-:W-:Y:S01]  /*a270*/  HMMA.16816.F32 R96, R104, R118, R96 ;  /* 0x000000766860723c */ /* 0x000fe20000001860 */
[----:B------:R-:W3:Y:S07]  /*a280*/  LDSM.16.MT88.4 R104, [R3+0x5800] ;  /* 0x005800000368783b */ /* 0x000eee0000004200 */
[C---:B------:R-:W-:Y:S01]  /*a290*/  HMMA.16816.F32 R148, R200.reuse, R144, R4 ;  /* 0x00000090c894723c */ /* 0x040fe20000001804 */
[----:B------:R-:W4:Y:S07]  /*a2a0*/  LDSM.16.MT88.4 R4, [R2+0x5800] ;  /* 0x005800000204783b */ /* 0x000f2e0000004200 */
[C---:B------:R-:W-:Y:S01]  /*a2b0*/  HMMA.16816.F32 R144, R200.reuse, R146, R8 ;  /* 0x00000092c890723c */ /* 0x040fe20000001808 */
[----:B------:R-:W5:Y:S07]  /*a2c0*/  LDSM.16.MT88.4 R8, [R102+0x5800] ;  /* 0x005800006608783b */ /* 0x000f6e0000004200 */
[C---:B------:R-:W-:Y:S01]  /*a2d0*/  HMMA.16816.F32 R140, R200.reuse, R136, R12 ;  /* 0x00000088c88c723c */ /* 0x040fe2000000180c */
[----:B------:R1:W2:Y:S07]  /*a2e0*/  LDSM.16.MT88.4 R12, [R0+0x8800] ;  /* 0x00880000000c783b */ /* 0x0002ae0000004200 */
[C---:B------:R-:W-:Y:S01]  /*a2f0*/  HMMA.16816.F32 R136, R200.reuse, R138, R16 ;  /* 0x0000008ac888723c */ /* 0x040fe20000001810 */
[----:B------:R3:W2:Y:S07]  /*a300*/  LDSM.16.MT88.4 R16, [R3+0x8800] ;  /* 0x008800000310783b */ /* 0x0006ae0000004200 */
[C---:B------:R-:W-:Y:S08]  /*a310*/  HMMA.16816.F32 R132, R200.reuse, R128, R20 ;  /* 0x00000080c884723c */ /* 0x040ff00000001814 */
[C---:B------:R-:W-:Y:S04]  /*a320*/  HMMA.16816.F32 R128, R200.reuse, R130, R24 ;  /* 0x00000082c880723c */ /* 0x040fe80000001818 */
[----:B-1----:R-:W-:Y:S04]  /*a330*/  @P6 IADD3 R0, R238, -0x2, RZ ;  /* 0xfffffffeee006810 */ /* 0x002fe80007ffe0ff */
[C---:B------:R-:W-:Y:S04]  /*a340*/  HMMA.16816.F32 R124, R200.reuse, R120, R28 ;  /* 0x00000078c87c723c */ /* 0x040fe8000000181c */
[----:B---3--:R-:W-:Y:S04]  /*a350*/  @P6 SHF.R.S32.HI R3, RZ, 0x1f, R0 ;  /* 0x0000001fff036819 */ /* 0x008fe80000011400 */
[C---:B------:R-:W-:Y:S04]  /*a360*/  HMMA.16816.F32 R120, R200.reuse, R122, R32 ;  /* 0x0000007ac878723c */ /* 0x040fe80000001820 */
[----:B------:R-:W-:Y:S04]  /*a370*/  @P6 IMAD R3, R3, c[0x0][0x1e0], RZ ;  /* 0x0000780003036a24 */ /* 0x000fe800078e02ff */
[C---:B------:R-:W-:Y:S08]  /*a380*/  HMMA.16816.F32 R116, R200.reuse, R112, R36 ;  /* 0x00000070c874723c */ /* 0x040ff00000001824 */
[C---:B------:R-:W-:Y:S08]  /*a390*/  HMMA.16816.F32 R112, R200.reuse, R114, R40 ;  /* 0x00000072c870723c */ /* 0x040ff00000001828 */
[C---:B------:R-:W-:Y:S08]  /*a3a0*/  HMMA.16816.F32 R108, R200.reuse, R104, R44 ;  /* 0x00000068c86c723c */ /* 0x040ff0000000182c */
[C---:B------:R-:W-:Y:S08]  /*a3b0*/  HMMA.16816.F32 R104, R200.reuse, R106, R48 ;  /* 0x0000006ac868723c */ /* 0x040ff00000001830 */
[C---:B----4-:R-:W-:Y:S08]  /*a3c0*/  HMMA.16816.F32 R52, R200.reuse, R4, R52 ;  /* 0x00000004c834723c */ /* 0x050ff00000001834 */
[C---:B------:R-:W-:Y:S01]  /*a3d0*/  HMMA.16816.F32 R56, R200.reuse, R6, R56 ;  /* 0x00000006c838723c */ /* 0x040fe20000001838 */
[----:B------:R1:W3:Y:S07]  /*a3e0*/  LDSM.16.MT88.4 R4, [R2+0x8800] ;  /* 0x008800000204783b */ /* 0x0002ee0000004200 */
[C---:B-----5:R-:W-:Y:S07]  /*a3f0*/  HMMA.16816.F32 R60, R200.reuse, R8, R60 ;  /* 0x00000008c83c723c */ /* 0x060fee000000183c */
[C---:B------:R-:W-:Y:S01]  /*a400*/  @P6 IMAD.WIDE.U32 R8, R0.reuse, c[0x0][0x1e0], RZ ;  /* 0x0000780000086a25 */ /* 0x040fe200078e00ff */
[C---:B------:R-:W-:Y:S04]  /*a410*/  HMMA.16816.F32 R64, R200.reuse, R10, R64 ;  /* 0x0000000ac840723c */ /* 0x040fe80000001840 */
[----:B-1----:R-:W-:Y:S04]  /*a420*/  @P6 IMAD R2, R0, c[0x0][0x1e4], R3 ;  /* 0x0000790000026a24 */ /* 0x002fe800078e0203 */
[C---:B--2---:R-:W-:Y:S04]  /*a430*/  HMMA.16816.F32 R68, R200.reuse, R12, R68 ;  /* 0x0000000cc844723c */ /* 0x044fe80000001844 */
[----:B------:R-:W-:Y:S02]  /*a440*/  @P6 MOV R3, R252 ;  /* 0x000000fc00036202 */ /* 0x000fe40000000f00 */
[----:B------:R-:W-:Y:S01]  /*a450*/  @P6 IADD3 R0, R9, R2, RZ ;  /* 0x0000000209006210 */ /* 0x000fe20007ffe0ff */
[----:B------:R-:W-:Y:S01]  /*a460*/  FADD.FTZ R9, R231, R222 ;  /* 0x000000dee7097221 */ /* 0x000fe20000010000 */
[----:B------:R-:W-:Y:S01]  /*a470*/  @P6 MOV R2, R242 ;  /* 0x000000f200026202 */ /* 0x000fe20000000f00 */
[----:B------:R-:W-:Y:S01]  /*a480*/  FADD.FTZ R13, R235, R103 ;  /* 0x00000067eb0d7221 */ /* 0x000fe20000010000 */
[C---:B------:R-:W-:Y:S03]  /*a490*/  HMMA.16816.F32 R72, R200.reuse, R14, R72 ;  /* 0x0000000ec848723c */ /* 0x040fe60000001848 */
[----:B------:R-:W-:Y:S04]  /*a4a0*/  @P6 IMAD.WIDE.U32 R2, R8, 0x60, R2 ;  /* 0x0000006008026825 */ /* 0x000fe800078e0002 */
[----:B------:R-:W-:Y:S01]  /*a4b0*/  @P6 IMAD R0, R0, 0x60, RZ ;  /* 0x0000006000006824 */ /* 0x000fe200078e02ff */
[----:B------:R-:W-:Y:S01]  /*a4c0*/  @P6 LEA R12, P0, R2, c[0x0][0x1c8], 0x1 ;  /* 0x00007200020c6a11 */ /* 0x000fe200078008ff */
[C---:B------:R-:W-:Y:S03]  /*a4d0*/  HMMA.16816.F32 R76, R200.reuse, R16, R76 ;  /* 0x00000010c84c723c */ /* 0x040fe6000000184c */
[----:B------:R-:W-:Y:S01]  /*a4e0*/  @P6 IADD3 R3, R3, R0, RZ ;  /* 0x0000000003036210 */ /* 0x000fe20007ffe0ff */
[----:B------:R-:W-:Y:S02]  /*a4f0*/  FADD.FTZ R0, R237, R13 ;  /* 0x0000000ded007221 */ /* 0x000fe40000010000 */
[----:B------:R-:W-:Y:S01]  /*a500*/  FADD.FTZ R14, R234, R9 ;  /* 0x00000009ea0e7221 */ /* 0x000fe20000010000 */
[----:B------:R-:W-:Y:S01]  /*a510*/  @P6 LEA.HI.X R13, R2, c[0x0][0x1cc], R3, 0x1, P0 ;  /* 0x00007300020d6a11 */ /* 0x000fe200000f0c03 */
[----:B------:R-:W1:Y:S01]  /*a520*/  LDSM.16.MT88.4 R8, [R102+0x8800] ;  /* 0x008800006608783b */ /* 0x000e620000004200 */
[----:B------:R-:W-:Y:S01]  /*a530*/  FADD.FTZ R3, R236, R0 ;  /* 0x00000000ec037221 */ /* 0x000fe20000010000 */
[----:B------:R-:W-:Y:S01]  /*a540*/  @P6 ISETP.GE.AND P0, PT, R240, c[0x0][0x1d4], PT ;  /* 0x00007500f0006a0c */ /* 0x000fe20003f06270 */
[C---:B------:R-:W-:Y:S01]  /*a550*/  HMMA.16816.F32 R80, R200.reuse, R18, R80 ;  /* 0x00000012c850723c */ /* 0x040fe20000001850 */
[----:B------:R-:W-:Y:S02]  /*a560*/  @P6 MOV R16, c[0x0][0x1e0] ;  /* 0x0000780000106a02 */ /* 0x000fe40000000f00 */
[----:B------:R-:W-:Y:S01]  /*a570*/  IADD3 R0, R246, 0x1, RZ ;  /* 0x00000001f6007810 */ /* 0x000fe20007ffe0ff */
[----:B------:R-:W-:Y:S01]  /*a580*/  FADD.FTZ R2, R233, R14 ;  /* 0x0000000ee9027221 */ /* 0x000fe20000010000 */
[----:B------:R-:W-:Y:S01]  /*a590*/  IADD3 R240, R238, -0x1, RZ ;  /* 0xffffffffeef07810 */ /* 0x000fe20007ffe0ff */
[----:B------:R-:W-:Y:S01]  /*a5a0*/  @P6 IMAD.MOV.U32 R14, RZ, RZ, 0x6 ;  /* 0x00000006ff0e6424 */ /* 0x000fe200078e00ff */
[----:B------:R-:W-:Y:S01]  /*a5b0*/  SEL R0, R0, RZ, !P4 ;  /* 0x000000ff00007207 */ /* 0x000fe20006000000 */
[----:B------:R-:W-:Y:S01]  /*a5c0*/  FADD.FTZ R2, R232, R2 ;  /* 0x00000002e8027221 */ /* 0x000fe20000010000 */
[C---:B---3--:R-:W-:Y:S03]  /*a5d0*/  HMMA.16816.F32 R84, R200.reuse, R4, R84 ;  /* 0x00000004c854723c */ /* 0x048fe60000001854 */
[----:B------:R2:W-:Y:S01]  /*a5e0*/  STL [R1], R0 ;  /* 0x0000000001007387 */ /* 0x0005e20000100800 */
[C---:B------:R-:W-:Y:S01]  /*a5f0*/  @P6 SHF.L.U64.HI R14, R16.reuse, R14, c[0x0][0x1e4] ;  /* 0x00007900100e6619 */ /* 0x040fe2000001020e */
[----:B------:R-:W-:Y:S01]  /*a600*/  FADD.FTZ R15, R223, R3 ;  /* 0x00000003df0f7221 */ /* 0x000fe20000010000 */
[----:B------:R-:W-:Y:S01]  /*a610*/  @P6 SHF.L.U32 R16, R16, 0x6, RZ ;  /* 0x0000000610106819 */ /* 0x000fe200000006ff */
[----:B------:R-:W3:Y:S01]  /*a620*/  LDL R17, [R1+0x18] ;  /* 0x0000180001117983 */ /* 0x000ee20000100800 */
[----:B------:R-:W-:Y:S01]  /*a630*/  FADD.FTZ R3, R225, R2 ;  /* 0x00000002e1037221 */ /* 0x000fe20000010000 */
[C---:B------:R-:W-:Y:S03]  /*a640*/  HMMA.16816.F32 R88, R200.reuse, R6, R88 ;  /* 0x00000006c858723c */ /* 0x040fe60000001858 */
[----:B------:R-:W-:Y:S01]  /*a650*/  @P6 IADD3 R2, P5, R16, R12, RZ ;  /* 0x0000000c10026210 */ /* 0x000fe20007fbe0ff */
[----:B------:R-:W-:Y:S01]  /*a660*/  FADD.FTZ R5, R228, R15 ;  /* 0x0000000fe4057221 */ /* 0x000fe20000010000 */
[----:B------:R-:W-:Y:S01]  /*a670*/  MOV R223, R240 ;  /* 0x000000f000df7202 */ /* 0x000fe20000000f00 */
[----:B------:R-:W-:Y:S01]  /*a680*/  FADD.FTZ R15, R227, R3 ;  /* 0x00000003e30f7221 */ /* 0x000fe20000010000 */
[----:B------:R-:W-:Y:S02]  /*a690*/  @P6 IADD3.X R3, R14, R13, RZ, P5, !PT ;  /* 0x0000000d0e036210 */ /* 0x000fe40002ffe4ff */
[----:B------:R-:W-:Y:S03]  /*a6a0*/  @P6 IADD3 R4, P4, R16, R2, RZ ;  /* 0x0000000210046210 */ /* 0x000fe60007f9e0ff */
[----:B------:R-:W-:Y:S02]  /*a6b0*/  FADD.FTZ R6, R226, R15 ;  /* 0x0000000fe2067221 */ /* 0x000fe40000010000 */
[----:B--2---:R-:W-:Y:S01]  /*a6c0*/  @P6 IMAD R0, R0, 0x9000, R239 ;  /* 0x0000900000006824 */ /* 0x004fe200078e02ef */
[C---:B-1----:R-:W-:Y:S04]  /*a6d0*/  HMMA.16816.F32 R92, R200.reuse, R8, R92 ;  /* 0x00000008c85c723c */ /* 0x042fe8000000185c */
[----:B------:R-:W-:Y:S01]  /*a6e0*/  @!PT LDS RZ, [RZ] ;  /* 0x00000000fffff984 */ /* 0x000fe20000000800 */
[----:B------:R-:W-:Y:S01]  /*a6f0*/  @!PT LDS RZ, [RZ] ;  /* 0x00000000fffff984 */ /* 0x000fe20000000800 */
[----:B------:R-:W-:Y:S01]  /*a700*/  @!PT LDS RZ, [RZ] ;  /* 0x00000000fffff984 */ /* 0x000fe20000000800 */
[----:B------:R1:W-:Y:S04]  /*a710*/  @P6 LDGSTS.E.BYPASS.LTC128B.128 [R0], [R12.64], !P3 ;  /* 0x000000000c006fae */ /* 0x0003e8000d901d46 */
[----:B------:R-:W-:Y:S04]  /*a720*/  HMMA.16816.F32 R96, R200, R10, R96 ;  /* 0x0000000ac860723c */ /* 0x000fe80000001860 */
[----:B------:R1:W-:Y:S08]  /*a730*/  @P6 LDGSTS.E.BYPASS.LTC128B.128 [R0+0x3000], [R12.64+0x80], !P1 ;  /* 0x030000800c006fae */ /* 0x0003f0000c901d46 */
[----:B------:R1:W-:Y:S08]  /*a740*/  @P6 LDGSTS.E.BYPASS.LTC128B.128 [R0+0x6000], [R12.64+0x100], !P0 ;  /* 0x060001000c006fae */ /* 0x0003f0000c101d46 */
[----:B------:R2:W-:Y:S08]  /*a750*/  @P6 LDGSTS.E.BYPASS.LTC128B.128 [R0+0x1000], [R2.64], !P3 ;  /* 0x0100000002006fae */ /* 0x0005f0000d901d46 */
[----:B------:R2:W-:Y:S08]  /*a760*/  @P6 LDGSTS.E.BYPASS.LTC128B.128 [R0+0x4000], [R2.64+0x80], !P1 ;  /* 0x0400008002006fae */ /* 0x0005f0000c901d46 */
[----:B------:R2:W-:Y:S01]  /*a770*/  @P6 LDGSTS.E.BYPASS.LTC128B.128 [R0+0x7000], [R2.64+0x100], !P0 ;  /* 0x0700010002006fae */ /* 0x0005e2000c101d46 */
[----:B-1----:R-:W-:Y:S01]  /*a780*/  FADD.FTZ R12, R230, R5 ;  /* 0x00000005e60c7221 */ /* 0x002fe20000010000 */
[----:B------:R-:W-:Y:S06]  /*a790*/  @P6 IADD3.X R5, R14, R3, RZ, P4, !PT ;  /* 0x000000030e056210 */ /* 0x000fec00027fe4ff */
[----:B------:R1:W-:Y:S08]  /*a7a0*/  @P6 LDGSTS.E.BYPASS.LTC128B.128 [R0+0x2000], [R4.64], !P3 ;  /* 0x0200000004006fae */ /* 0x0003f0000d901d46 */
[----:B------:R1:W-:Y:S01]  /*a7b0*/  @P6 LDGSTS.E.BYPASS.LTC128B.128 [R0+0x5000], [R4.64+0x80], !P1 ;  /* 0x0500008004006fae */ /* 0x0003e2000c901d46 */
[C---:B------:R-:W-:Y:S02]  /*a7c0*/  ISETP.GE.AND P1, PT, R204.reuse, 0x1, PT ;  /* 0x00000001cc00780c */ /* 0x040fe40003f26270 */
[----:B------:R-:W-:Y:S04]  /*a7d0*/  IADD3 R204, R204, 0x1, RZ ;  /* 0x00000001cccc7810 */ /* 0x000fe80007ffe0ff */
[----:B------:R-:W-:Y:S01]  /*a7e0*/  SEL R204, R204, RZ, !P1 ;  /* 0x000000ffcccc7207 */ /* 0x000fe20004800000 */
[----:B------:R1:W-:Y:S01]  /*a7f0*/  @P6 LDGSTS.E.BYPASS.LTC128B.128 [R0+0x8000], [R4.64+0x100], !P0 ;  /* 0x0800010004006fae */ /* 0x0003e2000c101d46 */
[----:B--2---:R-:W-:Y:S02]  /*a800*/  FADD.FTZ R3, R229, R12 ;  /* 0x0000000ce5037221 */ /* 0x004fe40000010000 */
[----:B------:R-:W-:Y:S02]  /*a810*/  FADD.FTZ R2, R224, R6 ;  /* 0x00000006e0027221 */ /* 0x000fe40000010000 */
[----:B------:R-:W-:Y:S03]  /*a820*/  FADD.FTZ R3, R217, R3 ;  /* 0x00000003d9037221 */ /* 0x000fe60000010000 */
[----:B------:R-:W0:Y:S01]  /*a830*/  LDGDEPBAR ;  /* 0x00000000000079af */ /* 0x000e220000000000 */
[----:B-1----:R-:W-:Y:S02]  /*a840*/  FADD.FTZ R0, R218, R2 ;  /* 0x00000002da007221 */ /* 0x002fe40000010000 */
[----:B------:R-:W-:Y:S01]  /*a850*/  FADD.FTZ R2, R219, R3 ;  /* 0x00000003db027221 */ /* 0x000fe20000010000 */
[----:B------:R-:W-:Y:S01]  /*a860*/  MOV R3, R100 ;  /* 0x0000006400037202 */ /* 0x000fe20000000f00 */
[----:B------:R-:W-:Y:S02]  /*a870*/  FADD.FTZ R0, R220, R0 ;  /* 0x00000000dc007221 */ /* 0x000fe40000010000 */
[----:B------:R-:W-:Y:S02]  /*a880*/  FADD.FTZ R2, R221, R2 ;  /* 0x00000002dd027221 */ /* 0x000fe40000010000 */
[----:B------:R-:W-:Y:S02]  /*a890*/  FADD.FTZ R0, R215, R0 ;  /* 0x00000000d7007221 */ /* 0x000fe40000010000 */
[----:B------:R-:W-:Y:S02]  /*a8a0*/  FADD.FTZ R2, R216, R2 ;  /* 0x00000002d8027221 */ /* 0x000fe40000010000 */
[----:B------:R-:W-:Y:S03]  /*a8b0*/  FADD.FTZ R0, R205, R0 ;  /* 0x00000000cd007221 */ /* 0x000fe60000010000 */
[----:B------:R1:W-:Y:S04]  /*a8c0*/  STL [R1+0x4], R2 ;  /* 0x0000040201007387 */ /* 0x0003e80000100800 */
[----:B------:R2:W-:Y:S01]  /*a8d0*/  STL [R1+0x8], R0 ;  /* 0x0000080001007387 */ /* 0x0005e20000100800 */
[----:B-1----:R-:W-:Y:S02]  /*a8e0*/  MOV R2, R101 ;  /* 0x0000006500027202 */ /* 0x002fe40000000f00 */
[----:B---3--:R-:W-:Y:S02]  /*a8f0*/  ISETP.GT.AND P0, PT, R238, R17, PT ;  /* 0x00000011ee00720c */ /* 0x008fe40003f04270 */
[----:B------:R-:W-:Y:S11]  /*a900*/  MOV R238, R240 ;  /* 0x000000f000ee7202 */ /* 0x000ff60000000f00 */
[----:B--2---:R-:W-:-:S05]  /*a910*/  @P0 BRA `(.L_x_1090) ;  /* 0xffffb9e000000947 */ /* 0x004fca000383ffff */
.L_x_1089:
[----:B------:R-:W-:-:S13]  /*a920*/  ISETP.GE.AND P0, PT, R223, RZ, PT ;  /* 0x000000ffdf00720c */ /* 0x000fda0003f06270 */
[----:B------:R-:W-:Y:S05]  /*a930*/  @!P0 BRA `(.L_x_1091) ;  /* 0x00003ee000008947 */ /* 0x000fea0003800000 */
[----:B-1----:R-:W-:Y:S02]  /*a940*/  MOV R3, R100 ;  /* 0x0000006400037202 */ /* 0x002fe40000000f00 */
[----:B------:R-:W-:Y:S02]  /*a950*/  MOV R0, R101 ;  /* 0x0000006500007202 */ /* 0x000fe40000000f00 */
.L_x_1092:
[----:B------:R-:W-:Y:S04]  /*a960*/  DEPBAR.LE SB0, 0x2 ;  /* 0x000080800000791a */ /* 0x000fe80000000000 */
[----:B------:R-:W-:Y:S01]  /*a970*/  WARPSYNC 0xffffffff ;  /* 0xffffffff00007948 */ /* 0x000fe20003800000 */
[----:B------:R-:W-:Y:S01]  /*a980*/  BAR.SYNC.DEFER_BLOCKING 0x0 ;  /* 0x0000000000007b1d */ /* 0x000fe20000010000 */
[----:B------:R-:W-:Y:S01]  /*a990*/  IMAD R205, R204, 0x9000, RZ ;  /* 0x00009000cccd7824 */ /* 0x000fe200078e02ff */
[C---:B------:R-:W-:Y:S02]  /*a9a0*/  ISETP.NE.AND P4, PT, R223.reuse, RZ, PT ;  /* 0x000000ffdf00720c */ /* 0x040fe40003f85270 */
[----:B------:R-:W-:Y:S02]  /*a9b0*/  IADD3 R215, R223, -0x1, RZ ;  /* 0xffffffffdfd77810 */ /* 0x000fe40007ffe0ff */
[----:B------:R-:W-:Y:S02]  /*a9c0*/  IADD3 R2, R209, R205, RZ ;  /* 0x000000cdd1027210 */ /* 0x000fe40007ffe0ff */
[----:B------:R-:W-:Y:S02]  /*a9d0*/  ISETP.GE.AND P5, PT, R223, 0x2, PT ;  /* 0x00000002df00780c */ /* 0x000fe40003fa6270 */
[----:B------:R-:W-:Y:S05]  /*a9e0*/  IADD3 R200, R208, R2, RZ ;  /* 0x00000002d0c87210 */ /* 0x000fea0007ffe0ff */
[----:B------:R-:W-:Y:S05]  /*a9f0*/  @P4 SHF.R.S32.HI R201, RZ, 0x1f, R215 ;  /* 0x0000001fffc94819 */ /* 0x000fea00000114d7 */
[----:B------:R-:W-:Y:S01]  /*aa00*/  @P4 IMAD R201, R201, c[0x0][0x208], RZ ;  /* 0x00008200c9c94a24 */ /* 0x000fe200078e02ff */
        /* <DEDUP_REMOVED lines=19> */
[----:B------:R-:W4:Y:S03]  /*ab40*/  LDL R229, [R1+0x20] ;  /* 0x0000200001e57983 */ /* 0x000f260000100800 */
[C---:B-----5:R-:W-:Y:S08]  /*ab50*/  HMMA.16816.F32 R28, R152.reuse, R32, RZ ;  /* 0x00000020981c723c */ /* 0x060ff000000018ff */
        /* <DEDUP_REMOVED lines=22> */
[----:B--2---:R-:W-:Y:S02]  /*acc0*/  @P4 ISETP.GE.AND P1, PT, R230, c[0x0][0x1d4], PT ;  /* 0x00007500e6004a0c */ /* 0x004fe40003f26270 */
[----:B----4-:R-:W-:Y:S02]  /*acd0*/  @P4 ISETP.GE.AND P0, PT, R229, c[0x0][0x1d4], PT ;  /* 0x00007500e5004a0c */ /* 0x010fe40003f06270 */
[C---:B------:R-:W-:Y:S01]  /*ace0*/  @P4 IMAD.WIDE.U32 R100, R215.reuse, c[0x0][0x208], RZ ;  /* 0x00008200d7644a25 */ /* 0x040fe200078e00ff */
[----:B------:R-:W-:Y:S07]  /*acf0*/  HMMA.16816.F32 R48, R156, R102, R48 ;  /* 0x000000669c30723c */ /* 0x000fee0000001830 */
[----:B------:R-:W-:Y:S01]  /*ad00*/  @P4 IMAD R102, R215, c[0x0][0x20c], R201 ;  /* 0x00008300d7664a24 */ /* 0x000fe200078e02c9 */
[----:B------:R-:W-:Y:S01]  /*ad10*/  @P4 MOV R103, R203 ;  /* 0x000000cb00674202 */ /* 0x000fe20000000f00 */
[----:B------:R-:W-:Y:S03]  /*ad20*/  @P4 IMAD R215, R220, 0x9000, R202 ;  /* 0x00009000dcd74824 */ /* 0x000fe600078e02ca */
[----:B------:R-:W-:Y:S02]  /*ad30*/  @P4 IADD3 R101, R101, R102, RZ ;  /* 0x0000006665654210 */ /* 0x000fe40007ffe0ff */
[----:B------:R-:W-:Y:S02]  /*ad40*/  @P4 MOV R102, R216 ;  /* 0x000000d800664202 */ /* 0x000fe40000000f00 */
[----:B------:R-:W-:Y:S01]  /*ad50*/  @P4 MOV R202, c[0x0][0x208] ;  /* 0x0000820000ca4a02 */ /* 0x000fe20000000f00 */
[----:B------:R-:W-:Y:S01]  /*ad60*/  @P4 IMAD R101, R101, 0x60, RZ ;  /* 0x0000006065654824 */ /* 0x000fe200078e02ff */
[----:B------:R-:W-:Y:S01]  /*ad70*/  IADD3 R201, R206, R2, RZ ;  /* 0x00000002cec97210 */ /* 0x000fe20007ffe0ff */
[----:B------:R-:W-:Y:S05]  /*ad80*/  @P4 IMAD.WIDE.U32 R102, R100, 0x60, R102 ;  /* 0x0000006064664825 */ /* 0x000fea00078e0066 */
[C---:B------:R-:W-:Y:S02]  /*ad90*/  @P4 LEA R100, P3, R102.reuse, c[0x0][0x1f8], 0x1 ;  /* 0x00007e0066644a11 */ /* 0x040fe400078608ff */
[----:B------:R-:W-:Y:S04]  /*ada0*/  @P4 IADD3 R101, R103, R101, RZ ;  /* 0x0000006567654210 */ /* 0x000fe80007ffe0ff */
[----:B------:R-:W-:Y:S02]  /*adb0*/  @P4 LEA.HI.X R101, R102, c[0x0][0x1fc], R101, 0x1, P3 ;  /* 0x00007f0066654a11 */ /* 0x000fe400018f0c65 */
[----:B------:R-:W-:Y:S03]  /*adc0*/  @P4 MOV R102, 0x6 ;  /* 0x0000000600664802 */ /* 0x000fe60000000f00 */
        /* <DEDUP_REMOVED lines=198> */
[C---:B-1----:R-:W-:Y:S09]  /*ba30*/  HMMA.16816.F32 R12, R196.reuse, R100, R12 ;  /* 0x00000064c40c723c */ /* 0x042ff2000000180c */
[----:B------:R-:W-:Y:S03]  /*ba40*/  MUFU.TANH R201, R6 ;  /* 0x0000000600c97308 */ /* 0x000fe60000002400 */
[----:B--2---:R-:W-:Y:S01]  /*ba50*/  FMNMX.FTZ R2, R200, R0, !PT ;  /* 0x00000000c8027209 */ /* 0x004fe20007810000 */
[C---:B------:R-:W-:Y:S06]  /*ba60*/  HMMA.16816.F32 R16, R196.reuse, R102, R16 ;  /* 0x00000066c410723c */ /* 0x040fec0000001810 */
[----:B------:R1:W-:Y:S01]  /*ba70*/  MUFU.TANH R216, R7 ;  /* 0x0000000700d87308 */ /* 0x0003e20000002400 */
[----:B---3--:R-:W-:Y:S09]  /*ba80*/  FMNMX.FTZ R2, R217, R2, !PT ;  /* 0x00000002d9027209 */ /* 0x008ff20007810000 */
[----:B------:R-:W2:Y:S01]  /*ba90*/  MUFU.TANH R215, R8 ;  /* 0x0000000800d77308 */ /* 0x000ea20000002400 */
[----:B------:R-:W-:Y:S02]  /*baa0*/  FMUL.FTZ R13, R13, c[0x0][0x320] ;  /* 0x0000c8000d0d7a20 */ /* 0x000fe40000410000 */
[----:B------:R-:W-:Y:S02]  /*bab0*/  FMUL.FTZ R14, R14, c[0x0][0x320] ;  /* 0x0000c8000e0e7a20 */ /* 0x000fe40000410000 */
[----:B------:R-:W-:Y:S02]  /*bac0*/  FMUL.FTZ R12, R12, c[0x0][0x320] ;  /* 0x0000c8000c0c7a20 */ /* 0x000fe40000410000 */
[----:B------:R-:W-:Y:S03]  /*bad0*/  FMUL.FTZ R15, R15, c[0x0][0x320] ;  /* 0x0000c8000f0f7a20 */ /* 0x000fe60000410000 */
[----:B------:R3:W-:Y:S01]  /*bae0*/  MUFU.TANH R225, R13 ;  /* 0x0000000d00e17308 */ /* 0x0007e20000002400 */
[----:B------:R-:W-:Y:S02]  /*baf0*/  FMUL.FTZ R19, R19, c[0x0][0x320] ;  /* 0x0000c80013137a20 */ /* 0x000fe40000410000 */
[----:B------:R-:W-:Y:S01]  /*bb00*/  FMUL.FTZ R16, R16, c[0x0][0x320] ;  /* 0x0000c80010107a20 */ /* 0x000fe20000410000 */
[----:B-1----:R-:W1:Y:S01]  /*bb10*/  LDSM.16.M88.4 R4, [R202+0x7000] ;  /* 0x00700000ca04783b */ /* 0x002e620000000200 */
[----:B------:R-:W-:Y:S02]  /*bb20*/  FMUL.FTZ R17, R17, c[0x0][0x320] ;  /* 0x0000c80011117a20 */ /* 0x000fe40000410000 */
[----:B------:R-:W-:Y:S03]  /*bb30*/  FMUL.FTZ R18, R18, c[0x0][0x320] ;  /* 0x0000c80012127a20 */ /* 0x000fe60000410000 */
[----:B------:R-:W4:Y:S01]  /*bb40*/  MUFU.TANH R102, R9 ;  /* 0x0000000900667308 */ /* 0x000f220000002400 */
[----:B--2---:R-:W-:Y:S09]  /*bb50*/  FMNMX.FTZ R2, R215, R2, !PT ;  /* 0x00000002d7027209 */ /* 0x004ff20007810000 */
[----:B------:R-:W-:Y:S01]  /*bb60*/  MUFU.TANH R218, R10 ;  /* 0x0000000a00da7308 */ /* 0x000fe20000002400 */
[----:B---3--:R-:W2:Y:S09]  /*bb70*/  LDL.LU R13, [R1+0x4] ;  /* 0x00000400010d7983 */ /* 0x008eb20000300800 */
[----:B------:R3:W-:Y:S01]  /*bb80*/  MUFU.TANH R219, R11 ;  /* 0x0000000b00db7308 */ /* 0x0007e20000002400 */
[----:B----4-:R-:W-:Y:S09]  /*bb90*/  FMNMX.FTZ R2, R102, R2, !PT ;  /* 0x0000000266027209 */ /* 0x010ff20007810000 */
[----:B------:R4:W-:Y:S01]  /*bba0*/  MUFU.TANH R228, R14 ;  /* 0x0000000e00e47308 */ /* 0x0009e20000002400 */
[C---:B-1----:R-:W-:Y:S09]  /*bbb0*/  HMMA.16816.F32 R20, R196.reuse, R4, R20 ;  /* 0x00000004c414723c */ /* 0x042ff20000001814 */
[----:B------:R-:W1:Y:S01]  /*bbc0*/  MUFU.TANH R226, R12 ;  /* 0x0000000c00e27308 */ /* 0x000e620000002400 */
[C---:B------:R-:W-:Y:S01]  /*bbd0*/  HMMA.16816.F32 R24, R196.reuse, R6, R24 ;  /* 0x00000006c418723c */ /* 0x040fe20000001818 */
[----:B------:R-:W5:Y:S08]  /*bbe0*/  LDSM.16.M88.4 R4, [R202+0x7800] ;  /* 0x00780000ca04783b */ /* 0x000f700000000200 */
[----:B------:R-:W1:Y:S01]  /*bbf0*/  MUFU.TANH R221, R16 ;  /* 0x0000001000dd7308 */ /* 0x000e620000002400 */
[----:B---3--:R-:W-:Y:S02]  /*bc00*/  LDSM.16.M88.4 R8, [R202+0x8800] ;  /* 0x00880000ca08783b */ /* 0x008fe40000000200 */
[----:B----4-:R-:W-:Y:S02]  /*bc10*/  MOV R14, R220 ;  /* 0x000000dc000e7202 */ /* 0x010fe40000000f00 */
[----:B------:R-:W-:Y:S05]  /*bc20*/  FMUL.FTZ R22, R22, c[0x0][0x320] ;  /* 0x0000c80016167a20 */ /* 0x000fea0000410000 */
[----:B------:R-:W3:Y:S01]  /*bc30*/  MUFU.TANH R220, R17 ;  /* 0x0000001100dc7308 */ /* 0x000ee20000002400 */
[----:B------:R-:W-:Y:S02]  /*bc40*/  FMUL.FTZ R20, R20, c[0x0][0x320] ;  /* 0x0000c80014147a20 */ /* 0x000fe40000410000 */
[----:B------:R-:W-:Y:S02]  /*bc50*/  FMUL.FTZ R21, R21, c[0x0][0x320] ;  /* 0x0000c80015157a20 */ /* 0x000fe40000410000 */
[----:B------:R-:W-:Y:S02]  /*bc60*/  FMUL.FTZ R23, R23, c[0x0][0x320] ;  /* 0x0000c80017177a20 */ /* 0x000fe40000410000 */
[----:B------:R-:W-:Y:S02]  /*bc70*/  FMUL.FTZ R24, R24, c[0x0][0x320] ;  /* 0x0000c80018187a20 */ /* 0x000fe40000410000 */
[----:B------:R-:W-:Y:S01]  /*bc80*/  FMUL.FTZ R25, R25, c[0x0][0x320] ;  /* 0x0000c80019197a20 */ /* 0x000fe20000410000 */
[----:B------:R4:W-:Y:S01]  /*bc90*/  MUFU.TANH R236, R22 ;  /* 0x0000001600ec7308 */ /* 0x0009e20000002400 */
[----:B------:R-:W-:Y:S02]  /*bca0*/  FMUL.FTZ R26, R26, c[0x0][0x320] ;  /* 0x0000c8001a1a7a20 */ /* 0x000fe40000410000 */
[----:B------:R-:W-:Y:S07]  /*bcb0*/  FMUL.FTZ R27, R27, c[0x0][0x320] ;  /* 0x0000c8001b1b7a20 */ /* 0x000fee0000410000 */
[----:B------:R-:W1:Y:S01]  /*bcc0*/  MUFU.TANH R234, R20 ;  /* 0x0000001400ea7308 */ /* 0x000e620000002400 */
[C---:B-----5:R-:W-:Y:S09]  /*bcd0*/  HMMA.16816.F32 R28, R196.reuse, R4, R28 ;  /* 0x00000004c41c723c */ /* 0x060ff2000000181c */
[----:B------:R-:W-:Y:S01]  /*bce0*/  MUFU.TANH R231, R24 ;  /* 0x0000001800e77308 */ /* 0x000fe20000002400 */
[C---:B------:R-:W-:Y:S01]  /*bcf0*/  HMMA.16816.F32 R32, R196.reuse, R6, R32 ;  /* 0x00000006c420723c */ /* 0x040fe20000001820 */
[----:B------:R-:W5:Y:S01]  /*bd00*/  LDSM.16.M88.4 R4, [R202+0x8000] ;  /* 0x00800000ca04783b */ /* 0x000f620000000200 */
[----:B------:R-:W-:Y:S04]  /*bd10*/  DEPBAR.LE SB0, 0x2 ;  /* 0x000080800000791a */ /* 0x000fe80000000000 */
[----:B----4-:R-:W-:Y:S03]  /*bd20*/  MOV R22, R229 ;  /* 0x000000e500167202 */ /* 0x010fe60000000f00 */
[----:B------:R4:W-:Y:S01]  /*bd30*/  MUFU.TANH R224, R19 ;  /* 0x0000001300e07308 */ /* 0x0009e20000002400 */
[----:B------:R-:W-:Y:S04]  /*bd40*/  BAR.SYNC.DEFER_BLOCKING 0x0 ;  /* 0x0000000000007b1d */ /* 0x000fe80000010000 */
[----:B------:R-:W-:Y:S02]  /*bd50*/  FMUL.FTZ R28, R28, c[0x0][0x320] ;  /* 0x0000c8001c1c7a20 */ /* 0x000fe40000410000 */
[----:B------:R-:W-:Y:S02]  /*bd60*/  FMUL.FTZ R29, R29, c[0x0][0x320] ;  /* 0x0000c8001d1d7a20 */ /* 0x000fe40000410000 */
[----:B------:R-:W-:Y:S02]  /*bd70*/  FMUL.FTZ R30, R30, c[0x0][0x320] ;  /* 0x0000c8001e1e7a20 */ /* 0x000fe40000410000 */
[----:B------:R-:W-:Y:S04]  /*bd80*/  FMUL.FTZ R31, R31, c[0x0][0x320] ;  /* 0x0000c8001f1f7a20 */ /* 0x000fe80000410000 */
[----:B------:R-:W-:Y:S02]  /*bd90*/  FMUL.FTZ R32, R32, c[0x0][0x320] ;  /* 0x0000c80020207a20 */ /* 0x000fe40000410000 */
[----:B------:R-:W-:Y:S02]  /*bda0*/  FMUL.FTZ R33, R33, c[0x0][0x320] ;  /* 0x0000c80021217a20 */ /* 0x000fe40000410000 */
[----:B------:R-:W-:Y:S02]  /*bdb0*/  FMUL.FTZ R34, R34, c[0x0][0x320] ;  /* 0x0000c80022227a20 */ /* 0x000fe40000410000 */
[----:B------:R-:W-:Y:S01]  /*bdc0*/  FMUL.FTZ R35, R35, c[0x0][0x320] ;  /* 0x0000c80023237a20 */ /* 0x000fe20000410000 */
[----:B----4-:R-:W-:Y:S01]  /*bdd0*/  MOV R19, R233 ;  /* 0x000000e900137202 */ /* 0x010fe20000000f00 */
[----:B------:R-:W-:Y:S01]  /*bde0*/  MUFU.TANH R247, R28 ;  /* 0x0000001c00f77308 */ /* 0x000fe20000002400 */
[C---:B-----5:R-:W-:Y:S09]  /*bdf0*/  HMMA.16816.F32 R36, R196.reuse, R4, R36 ;  /* 0x00000004c424723c */ /* 0x060ff20000001824 */
[----:B------:R-:W4:Y:S03]  /*be00*/  MUFU.TANH R233, R21 ;  /* 0x0000001500e97308 */ /* 0x000f260000002400 */
[----:B-1----:R-:W-:Y:S01]  /*be10*/  FMNMX.FTZ R4, R226, R2, !PT ;  /* 0x00000002e2047209 */ /* 0x002fe20007810000 */
[C---:B------:R-:W-:Y:S03]  /*be20*/  HMMA.16816.F32 R40, R196.reuse, R6, R40 ;  /* 0x00000006c428723c */ /* 0x040fe60000001828 */
[----:B------:R-:W-:Y:S03]  /*be30*/  FMNMX.FTZ R4, R225, R4, !PT ;  /* 0x00000004e1047209 */ /* 0x000fe60007810000 */
[----:B------:R-:W1:Y:S01]  /*be40*/  MUFU.TANH R229, R25 ;  /* 0x0000001900e57308 */ /* 0x000e620000002400 */
[----:B------:R-:W-:Y:S01]  /*be50*/  FMNMX.FTZ R5, R201, R3, !PT ;  /* 0x00000003c9057209 */ /* 0x000fe20007810000 */
[C---:B------:R-:W-:Y:S04]  /*be60*/  HMMA.16816.F32 R44, R196.reuse, R8, R44 ;  /* 0x00000008c42c723c */ /* 0x040fe8000000182c */
[----:B------:R-:W-:Y:S02]  /*be70*/  FMNMX.FTZ R101, R221, R4, !PT ;  /* 0x00000004dd657209 */ /* 0x000fe40007810000 */
[----:B------:R-:W-:Y:S02]  /*be80*/  FMNMX.FTZ R2, R216, R5, !PT ;  /* 0x00000005d8027209 */ /* 0x000fe40007810000 */
[----:B------:R-:W5:Y:S01]  /*be90*/  MUFU.TANH R246, R29 ;  /* 0x0000001d00f67308 */ /* 0x000f620000002400 */
[----:B------:R-:W-:Y:S03]  /*bea0*/  HMMA.16816.F32 R48, R196, R10, R48 ;  /* 0x0000000ac430723c */ /* 0x000fe60000001830 */
[----:B---3--:R-:W-:Y:S01]  /*beb0*/  FMNMX.FTZ R101, R220, R101, !PT ;  /* 0x00000065dc657209 */ /* 0x008fe20007810000 */
[----:B------:R-:W-:Y:S01]  /*bec0*/  FMUL.FTZ R36, R36, c[0x0][0x320] ;  /* 0x0000c80024247a20 */ /* 0x000fe20000410000 */
[----:B------:R-:W-:Y:S01]  /*bed0*/  FMNMX.FTZ R2, R218, R2, !PT ;  /* 0x00000002da027209 */ /* 0x000fe20007810000 */
[----:B------:R-:W-:Y:S01]  /*bee0*/  FMUL.FTZ R37, R37, c[0x0][0x320] ;  /* 0x0000c80025257a20 */ /* 0x000fe20000410000 */
[----:B------:R-:W-:Y:S02]  /*bef0*/  FMNMX.FTZ R101, R234, R101, !PT ;  /* 0x00000065ea657209 */ /* 0x000fe40007810000 */
[----:B------:R3:W3:Y:S03]  /*bf00*/  MUFU.TANH R227, R15 ;  /* 0x0000000f00e37308 */ /* 0x0006e60000002400 */
[----:B----4-:R-:W-:Y:S01]  /*bf10*/  FMNMX.FTZ R101, R233, R101, !PT ;  /* 0x00000065e9657209 */ /* 0x010fe20007810000 */
[----:B------:R-:W-:Y:S01]  /*bf20*/  FMUL.FTZ R40, R40, c[0x0][0x320] ;  /* 0x0000c80028287a20 */ /* 0x000fe20000410000 */
[----:B------:R-:W-:Y:S01]  /*bf30*/  FMNMX.FTZ R2, R219, R2, !PT ;  /* 0x00000002db027209 */ /* 0x000fe20007810000 */
[----:B------:R-:W-:Y:S01]  /*bf40*/  FMUL.FTZ R41, R41, c[0x0][0x320] ;  /* 0x0000c80029297a20 */ /* 0x000fe20000410000 */
[----:B------:R-:W-:Y:S01]  /*bf50*/  FMNMX.FTZ R101, R231, R101, !PT ;  /* 0x00000065e7657209 */ /* 0x000fe20007810000 */
[----:B------:R-:W-:Y:S01]  /*bf60*/  FMUL.FTZ R44, R44, c[0x0][0x320] ;  /* 0x0000c8002c2c7a20 */ /* 0x000fe20000410000 */
[----:B------:R-:W-:Y:S01]  /*bf70*/  FMNMX.FTZ R2, R228, R2, !PT ;  /* 0x00000002e4027209 */ /* 0x000fe20007810000 */
[----:B------:R-:W4:Y:S01]  /*bf80*/  MUFU.TANH R237, R32 ;  /* 0x0000002000ed7308 */ /* 0x000f220000002400 */
[----:B-1----:R-:W-:Y:S01]  /*bf90*/  FMNMX.FTZ R101, R229, R101, !PT ;  /* 0x00000065e5657209 */ /* 0x002fe20007810000 */
[----:B------:R-:W-:Y:S02]  /*bfa0*/  FMUL.FTZ R45, R45, c[0x0][0x320] ;  /* 0x0000c8002d2d7a20 */ /* 0x000fe40000410000 */
[----:B------:R-:W-:Y:S01]  /*bfb0*/  FMUL.FTZ R38, R38, c[0x0][0x320] ;  /* 0x0000c80026267a20 */ /* 0x000fe20000410000 */
[----:B------:R-:W-:Y:S01]  /*bfc0*/  FMNMX.FTZ R101, R247, R101, !PT ;  /* 0x00000065f7657209 */ /* 0x000fe20007810000 */
[----:B------:R-:W-:Y:S02]  /*bfd0*/  FMUL.FTZ R48, R48, c[0x0][0x320] ;  /* 0x0000c80030307a20 */ /* 0x000fe40000410000 */
[----:B------:R-:W-:Y:S01]  /*bfe0*/  FMUL.FTZ R49, R49, c[0x0][0x320] ;  /* 0x0000c80031317a20 */ /* 0x000fe20000410000 */
[----:B-----5:R-:W-:Y:S01]  /*bff0*/  FMNMX.FTZ R101, R246, R101, !PT ;  /* 0x00000065f6657209 */ /* 0x020fe20007810000 */
[----:B------:R1:W5:Y:S01]  /*c000*/  MUFU.TANH R222, R18 ;  /* 0x0000001200de7308 */ /* 0x0003620000002400 */
[----:B------:R-:W-:Y:S02]  /*c010*/  FMUL.FTZ R39, R39, c[0x0][0x320] ;  /* 0x0000c80027277a20 */ /* 0x000fe40000410000 */
[----:B------:R-:W-:Y:S01]  /*c020*/  FMUL.FTZ R42, R42, c[0x0][0x320] ;  /* 0x0000c8002a2a7a20 */ /* 0x000fe20000410000 */
[----:B---3--:R-:W-:Y:S01]  /*c030*/  MOV R15, R230 ;  /* 0x000000e6000f7202 */ /* 0x008fe20000000f00 */
[----:B------:R-:W-:Y:S01]  /*c040*/  FMUL.FTZ R43, R43, c[0x0][0x320] ;  /* 0x0000c8002b2b7a20 */ /* 0x000fe20000410000 */
[----:B------:R-:W-:Y:S01]  /*c050*/  FMNMX.FTZ R2, R227, R2, !PT ;  /* 0x00000002e3027209 */ /* 0x000fe20007810000 */
[----:B------:R-:W-:Y:S02]  /*c060*/  FMUL.FTZ R46, R46, c[0x0][0x320] ;  /* 0x0000c8002e2e7a20 */ /* 0x000fe40000410000 */
[----:B------:R-:W-:Y:S01]  /*c070*/  FMUL.FTZ R47, R47, c[0x0][0x320] ;  /* 0x0000c8002f2f7a20 */ /* 0x000fe20000410000 */
[----:B------:R-:W3:Y:S01]  /*c080*/  MUFU.TANH R238, R33 ;  /* 0x0000002100ee7308 */ /* 0x000ee20000002400 */
[----:B------:R-:W-:Y:S02]  /*c090*/  FMUL.FTZ R50, R50, c[0x0][0x320] ;  /* 0x0000c80032327a20 */ /* 0x000fe40000410000 */
[----:B------:R-:W-:Y:S01]  /*c0a0*/  FMUL.FTZ R51, R51, c[0x0][0x320] ;  /* 0x0000c80033337a20 */ /* 0x000fe20000410000 */
[----:B----4-:R-:W-:Y:S06]  /*c0b0*/  FMNMX.FTZ R101, R237, R101, !PT ;  /* 0x00000065ed657209 */ /* 0x010fec0007810000 */
[----:B------:R-:W4:Y:S01]  /*c0c0*/  MUFU.TANH R252, R36 ;  /* 0x0000002400fc7308 */ /* 0x000f220000002400 */
[----:B-1----:R-:W-:Y:S02]  /*c0d0*/  MOV R18, R232 ;  /* 0x000000e800127202 */ /* 0x002fe40000000f00 */
[----:B-----5:R-:W-:Y:S07]  /*c0e0*/  FMNMX.FTZ R2, R222, R2, !PT ;  /* 0x00000002de027209 */ /* 0x020fee0007810000 */
[----:B------:R-:W1:Y:S01]  /*c0f0*/  MUFU.TANH R249, R37 ;  /* 0x0000002500f97308 */ /* 0x000e620000002400 */
[----:B------:R-:W-:Y:S02]  /*c100*/  FMNMX.FTZ R2, R224, R2, !PT ;  /* 0x00000002e0027209 */ /* 0x000fe40007810000 */
[----:B---3--:R-:W-:Y:S02]  /*c110*/  FMNMX.FTZ R101, R238, R101, !PT ;  /* 0x00000065ee657209 */ /* 0x008fe40007810000 */
[----:B------:R-:W-:Y:S05]  /*c120*/  FMNMX.FTZ R2, R236, R2, !PT ;  /* 0x00000002ec027209 */ /* 0x000fea0007810000 */
[----:B------:R-:W3:Y:S01]  /*c130*/  MUFU.TANH R244, R40 ;  /* 0x0000002800f47308 */ /* 0x000ee20000002400 */
[----:B----4-:R-:W-:Y:S09]  /*c140*/  FMNMX.FTZ R101, R252, R101, !PT ;  /* 0x00000065fc657209 */ /* 0x010ff20007810000 */
[----:B------:R-:W4:Y:S01]  /*c150*/  MUFU.TANH R243, R41 ;  /* 0x0000002900f37308 */ /* 0x000f220000002400 */
[----:B-1----:R-:W-:Y:S09]  /*c160*/  FMNMX.FTZ R101, R249, R101, !PT ;  /* 0x00000065f9657209 */ /* 0x002ff20007810000 */
[----:B------:R-:W1:Y:S01]  /*c170*/  MUFU.TANH R235, R23 ;  /* 0x0000001700eb7308 */ /* 0x000e620000002400 */
[----:B---3--:R-:W-:Y:S09]  /*c180*/  FMNMX.FTZ R101, R244, R101, !PT ;  /* 0x00000065f4657209 */ /* 0x008ff20007810000 */
        /* <DEDUP_REMOVED lines=17> */
[----:B---3--:R-:W-:Y:S05]  /*c2a0*/  FMNMX.FTZ R101, R239, R101, !PT ;  /* 0x00000065ef657209 */ /* 0x008fea0007810000 */
[----:B------:R-:W3:Y:S04]  /*c2b0*/  SHFL.BFLY PT, R4, R101, 0x2, 0x1f ;  /* 0x0c401f0065047f89 */ /* 0x000ee800000e0000 */
[----:B------:R-:W5:Y:S01]  /*c2c0*/  MUFU.TANH R248, R35 ;  /* 0x0000002300f87308 */ /* 0x000f620000002400 */
[----:B----4-:R-:W-:Y:S09]  /*c2d0*/  FMNMX.FTZ R2, R250, R2, !PT ;  /* 0x00000002fa027209 */ /* 0x010ff20007810000 */
[----:B------:R-:W4:Y:S01]  /*c2e0*/  MUFU.TANH R12, R38 ;  /* 0x00000026000c7308 */ /* 0x000f220000002400 */
[----:B-1----:R-:W-:Y:S09]  /*c2f0*/  FMNMX.FTZ R2, R245, R2, !PT ;  /* 0x00000002f5027209 */ /* 0x002ff20007810000 */
[----:B------:R-:W1:Y:S01]  /*c300*/  MUFU.TANH R21, R39 ;  /* 0x0000002700157308 */ /* 0x000e620000002400 */
[----:B---3--:R-:W-:Y:S02]  /*c310*/  FMNMX.FTZ R101, R101, R4, !PT ;  /* 0x0000000465657209 */ /* 0x008fe40007810000 */
[----:B-----5:R-:W-:Y:S03]  /*c320*/  FMNMX.FTZ R2, R248, R2, !PT ;  /* 0x00000002f8027209 */ /* 0x020fe60007810000 */
        /* <DEDUP_REMOVED lines=8> */
[C---:B------:R-:W-:Y:S02]  /*c3b0*/  FADD.FTZ R0, -R101.reuse, R0 ;  /* 0x0000000065007221 */ /* 0x040fe40000010100 */
[----:B------:R-:W-:Y:S02]  /*c3c0*/  FMUL.FTZ R202, R101, c[0x0][0x2d0] ;  /* 0x0000b40065ca7a20 */ /* 0x000fe40000410000 */
[----:B------:R-:W3:Y:S01]  /*c3d0*/  MUFU.TANH R26, R47 ;  /* 0x0000002f001a7308 */ /* 0x000ee20000002400 */
[----:B------:R-:W-:Y:S02]  /*c3e0*/  FMUL.FTZ R0, R0, c[0x0][0x2d0] ;  /* 0x0000b40000007a20 */ /* 0x000fe40000410000 */
[--C-:B------:R-:W-:Y:S01]  /*c3f0*/  FFMA.FTZ R6, R102, c[0x0][0x2d0], -R202.reuse ;  /* 0x0000b40066067a23 */ /* 0x100fe200000108ca */
[----:B----4-:R-:W-:Y:S06]  /*c400*/  FMNMX.FTZ R2, R28, R2, !PT ;  /* 0x000000021c027209 */ /* 0x010fec0007810000 */
[----:B------:R-:W4:Y:S01]  /*c410*/  MUFU.TANH R25, R50 ;  /* 0x0000003200197308 */ /* 0x000f220000002400 */
[----:B-1----:R-:W-:Y:S09]  /*c420*/  FMNMX.FTZ R2, R27, R2, !PT ;  /* 0x000000021b027209 */ /* 0x002ff20007810000 */
[----:B------:R-:W1:Y:S01]  /*c430*/  MUFU.TANH R23, R51 ;  /* 0x0000003300177308 */ /* 0x000e620000002400 */
[----:B---3--:R-:W-:Y:S04]  /*c440*/  FMNMX.FTZ R2, R26, R2, !PT ;  /* 0x000000021a027209 */ /* 0x008fe80007810000 */
[----:B----4-:R-:W-:Y:S04]  /*c450*/  FMNMX.FTZ R2, R25, R2, !PT ;  /* 0x0000000219027209 */ /* 0x010fe80007810000 */
[----:B-1----:R-:W-:Y:S05]  /*c460*/  FMNMX.FTZ R2, R23, R2, !PT ;  /* 0x0000000217027209 */ /* 0x002fea0007810000 */
[----:B------:R-:W1:Y:S02]  /*c470*/  SHFL.BFLY PT, R100, R2, 0x2, 0x1f ;  /* 0x0c401f0002647f89 */ /* 0x000e6400000e0000 */
[----:B-1----:R-:W-:Y:S02]  /*c480*/  FMNMX.FTZ R100, R2, R100, !PT ;  /* 0x0000006402647209 */ /* 0x002fe40007810000 */
[----:B------:R1:W3:Y:S04]  /*c490*/  MUFU.EX2 R2, R0 ;  /* 0x0000000000027308 */ /* 0x0002e80000000800 */
[----:B------:R-:W4:Y:S01]  /*c4a0*/  SHFL.BFLY PT, R5, R100, 0x1, 0x1f ;  /* 0x0c201f0064057f89 */ /* 0x000f2200000e0000 */
[----:B-1----:R-:W-:Y:S02]  /*c4b0*/  FFMA.FTZ R0, R200, c[0x0][0x2d0], -R202 ;  /* 0x0000b400c8007a23 */ /* 0x002fe400000108ca */
[----:B---3--:R-:W-:Y:S01]  /*c4c0*/  FMUL.FTZ R37, R2, R117 ;  /* 0x0000007502257220 */ /* 0x008fe20000410000 */
[----:B----4-:R-:W-:Y:S02]  /*c4d0*/  FMNMX.FTZ R100, R100, R5, !PT ;  /* 0x0000000564647209 */ /* 0x010fe40007810000 */
[----:B------:R-:W2:Y:S01]  /*c4e0*/  MUFU.EX2 R200, R0 ;  /* 0x0000000000c87308 */ /* 0x000ea20000000800 */
[C---:B------:R-:W-:Y:S02]  /*c4f0*/  FMUL.FTZ R44, R2.reuse, R108 ;  /* 0x0000006c022c7220 */ /* 0x040fe40000410000 */
[----:B------:R-:W-:Y:S02]  /*c500*/  FMUL.FTZ R45, R2, R109 ;  /* 0x0000006d022d7220 */ /* 0x000fe40000410000 */
[----:B------:R-:W-:Y:S02]  /*c510*/  FMUL.FTZ R203, R100, c[0x0][0x2d0] ;  /* 0x0000b40064cb7a20 */ /* 0x000fe40000410000 */
[C---:B------:R-:W-:Y:S01]  /*c520*/  FMUL.FTZ R4, R2.reuse, R148 ;  /* 0x0000009402047220 */ /* 0x040fe20000410000 */
[----:B------:R-:W-:Y:S01]  /*c530*/  MOV R148, R18 ;  /* 0x0000001200947202 */ /* 0x000fe20000000f00 */
        /* <DEDUP_REMOVED lines=16> */
[C---:B--2---:R-:W-:Y:S01]  /*c640*/  FFMA.FTZ R102, R2.reuse, R13, R200 ;  /* 0x0000000d02667223 */ /* 0x044fe200000100c8 */
[----:B------:R-:W-:Y:S01]  /*c650*/  MOV R149, R19 ;  /* 0x0000001300957202 */ /* 0x000fe20000000f00 */
[C---:B------:R-:W-:Y:S01]  /*c660*/  FMUL.FTZ R13, R2.reuse, R141 ;  /* 0x0000008d020d7220 */ /* 0x040fe20000410000 */
[----:B------:R-:W-:Y:S01]  /*c670*/  MOV R141, R25 ;  /* 0x00000019008d7202 */ /* 0x000fe20000000f00 */
[----:B------:R-:W-:Y:S02]  /*c680*/  FMUL.FTZ R25, R2, R129 ;  /* 0x0000008102197220 */ /* 0x000fe40000410000 */
[----:B------:R-:W2:Y:S01]  /*c690*/  LDL.LU R129, [R1+0x8] ;  /* 0x0000080001817983 */ /* 0x000ea20000300800 */
[----:B------:R-:W-:Y:S02]  /*c6a0*/  FADD.FTZ R0, -R100, R3 ;  /* 0x0000000364007221 */ /* 0x000fe40000010100 */
[--C-:B------:R-:W-:Y:S02]  /*c6b0*/  FFMA.FTZ R3, R201, c[0x0][0x2d0], -R203.reuse ;  /* 0x0000b400c9037a23 */ /* 0x100fe400000108cb */
[----:B------:R-:W-:Y:S02]  /*c6c0*/  FMUL.FTZ R0, R0, c[0x0][0x2d0] ;  /* 0x0000b40000007a20 */ /* 0x000fe40000410000 */
[----:B------:R1:W-:Y:S01]  /*c6d0*/  MUFU.EX2 R103, R3 ;  /* 0x0000000300677308 */ /* 0x0003e20000000800 */
[C---:B------:R-:W-:Y:S02]  /*c6e0*/  FMUL.FTZ R28, R2.reuse, R124 ;  /* 0x0000007c021c7220 */ /* 0x040fe40000410000 */
[C---:B------:R-:W-:Y:S02]  /*c6f0*/  FMUL.FTZ R29, R2.reuse, R125 ;  /* 0x0000007d021d7220 */ /* 0x040fe40000410000 */
        /* <DEDUP_REMOVED lines=8> */
[C---:B------:R-:W-:Y:S02]  /*c780*/  FMUL.FTZ R52, R2.reuse, R52 ;  /* 0x0000003402347220 */ /* 0x040fe40000410000 */
[C---:B------:R-:W-:Y:S02]  /*c790*/  FMUL.FTZ R53, R2.reuse, R53 ;  /* 0x0000003502357220 */ /* 0x040fe40000410000 */
[C---:B------:R-:W-:Y:S02]  /*c7a0*/  FMUL.FTZ R56, R2.reuse, R56 ;  /* 0x0000003802387220 */ /* 0x040fe40000410000 */
[--C-:B-1----:R-:W-:Y:S01]  /*c7b0*/  FFMA.FTZ R3, R217, c[0x0][0x2d0], -R202.reuse ;  /* 0x0000b400d9037a23 */ /* 0x102fe200000108ca */
[----:B------:R-:W-:Y:S01]  /*c7c0*/  MOV R217, R14 ;  /* 0x0000000e00d97202 */ /* 0x000fe20000000f00 */
[C---:B------:R-:W-:Y:S02]  /*c7d0*/  FMUL.FTZ R57, R2.reuse, R57 ;  /* 0x0000003902397220 */ /* 0x040fe40000410000 */
[----:B------:R-:W1:Y:S01]  /*c7e0*/  MUFU.EX2 R201, R3 ;  /* 0x0000000300c97308 */ /* 0x000e620000000800 */
        /* <DEDUP_REMOVED lines=11> */
[----:B------:R-:W-:Y:S01]  /*c8a0*/  FMUL.FTZ R81, R2, R81 ;  /* 0x0000005102517220 */ /* 0x000fe20000410000 */
[----:B-1----:R-:W-:Y:S01]  /*c8b0*/  F2FP.PACK_AB R104, R201, R200 ;  /* 0x000000c8c968723e */ /* 0x002fe200000000ff */
[--C-:B------:R-:W-:Y:S02]  /*c8c0*/  FFMA.FTZ R3, R216, c[0x0][0x2d0], -R203.reuse ;  /* 0x0000b400d8037a23 */ /* 0x100fe400000108cb */
        /* <DEDUP_REMOVED lines=8> */
[----:B------:R-:W-:Y:S02]  /*c950*/  FMUL.FTZ R97, R2, R97 ;  /* 0x0000006102617220 */ /* 0x000fe40000410000 */
[C---:B------:R-:W-:Y:S02]  /*c960*/  FMUL.FTZ R18, R0.reuse, R138 ;  /* 0x0000008a00127220 */ /* 0x040fe40000410000 */
[C---:B------:R-:W-:Y:S02]  /*c970*/  FMUL.FTZ R19, R0.reuse, R139 ;  /* 0x0000008b00137220 */ /* 0x040fe40000410000 */
[C---:B------:R-:W-:Y:S02]  /*c980*/  FMUL.FTZ R46, R0.reuse, R110 ;  /* 0x0000006e002e7220 */ /* 0x040fe40000410000 */
[C---:B------:R-:W-:Y:S02]  /*c990*/  FMUL.FTZ R47, R0.reuse, R111 ;  /* 0x0000006f002f7220 */ /* 0x040fe40000410000 */
[----:B------:R-:W-:Y:S01]  /*c9a0*/  FMUL.FTZ R6, R0, R150 ;  /* 0x0000009600067220 */ /* 0x000fe20000410000 */
[----:B-1----:R-:W-:Y:S01]  /*c9b0*/  F2FP.PACK_AB R105, R216, R103 ;  /* 0x00000067d869723e */ /* 0x002fe200000000ff */
[----:B------:R-:W-:Y:S01]  /*c9c0*/  FFMA.FTZ R3, R215, c[0x0][0x2d0], -R202 ;  /* 0x0000b400d7037a23 */ /* 0x000fe200000108ca */
[----:B------:R-:W-:Y:S01]  /*c9d0*/  MOV R150, R128 ;  /* 0x0000008000967202 */ /* 0x000fe20000000f00 */
[C---:B------:R-:W-:Y:S01]  /*c9e0*/  FMUL.FTZ R7, R0.reuse, R151 ;  /* 0x0000009700077220 */ /* 0x040fe20000410000 */
[----:B------:R-:W-:Y:S01]  /*c9f0*/  MOV R151, R133 ;  /* 0x0000008500977202 */ /* 0x000fe20000000f00 */
[----:B------:R1:W3:Y:S01]  /*ca00*/  MUFU.EX2 R215, R3 ;  /* 0x0000000300d77308 */ /* 0x0002e20000000800 */
        /* <DEDUP_REMOVED lines=13> */
[----:B-1----:R-:W-:Y:S01]  /*cae0*/  MOV R3, R12 ;  /* 0x0000000c00037202 */ /* 0x002fe20000000f00 */
[----:B------:R-:W-:Y:S01]  /*caf0*/  FMUL.FTZ R12, R2, R140 ;  /* 0x0000008c020c7220 */ /* 0x000fe20000410000 */
[----:B------:R-:W-:Y:S01]  /*cb00*/  MOV R140, R23 ;  /* 0x00000017008c7202 */ /* 0x000fe20000000f00 */
[--C-:B------:R-:W-:Y:S01]  /*cb10*/  FFMA.FTZ R2, R218, c[0x0][0x2d0], -R203.reuse ;  /* 0x0000b400da027a23 */ /* 0x100fe200000108cb */
[----:B------:R-:W-:Y:S01]  /*cb20*/  MOV R147, R3 ;  /* 0x0000000300937202 */ /* 0x000fe20000000f00 */
[C---:B------:R-:W-:Y:S02]  /*cb30*/  FMUL.FTZ R23, R0.reuse, R135 ;  /* 0x0000008700177220 */ /* 0x040fe40000410000 */
[----:B------:R1:W-:Y:S01]  /*cb40*/  MUFU.EX2 R116, R2 ;  /* 0x0000000200747308 */ /* 0x0003e20000000800 */
[C---:B------:R-:W-:Y:S02]  /*cb50*/  FMUL.FTZ R39, R0.reuse, R119 ;  /* 0x0000007700277220 */ /* 0x040fe40000410000 */
[C---:B------:R-:W-:Y:S02]  /*cb60*/  FMUL.FTZ R42, R0.reuse, R114 ;  /* 0x00000072002a7220 */ /* 0x040fe40000410000 */
[C---:B------:R-:W-:Y:S02]  /*cb70*/  FMUL.FTZ R43, R0.reuse, R115 ;  /* 0x00000073002b7220 */ /* 0x040fe40000410000 */
[C---:B------:R-:W-:Y:S01]  /*cb80*/  FMUL.FTZ R50, R0.reuse, R106 ;  /* 0x0000006a00327220 */ /* 0x040fe20000410000 */
[----:B---3--:R-:W-:Y:S01]  /*cb90*/  F2FP.PACK_AB R106, R117, R215 ;  /* 0x000000d7756a723e */ /* 0x008fe200000000ff */
        /* <DEDUP_REMOVED lines=25> */
[--C-:B-1----:R-:W-:Y:S02]  /*cd30*/  FFMA.FTZ R2, R219, c[0x0][0x2d0], -R203.reuse ;  /* 0x0000b400db027a23 */ /* 0x102fe400000108cb */
[----:B------:R-:W-:Y:S02]  /*cd40*/  FADD.FTZ R201, R201, R102 ;  /* 0x00000066c9c97221 */ /* 0x000fe40000010000 */
[----:B------:R-:W1:Y:S01]  /*cd50*/  MUFU.EX2 R115, R2 ;  /* 0x0000000200737308 */ /* 0x000e620000000800 */
[--C-:B------:R-:W-:Y:S02]  /*cd60*/  FFMA.FTZ R112, R222, c[0x0][0x2d0], -R203.reuse ;  /* 0x0000b400de707a23 */ /* 0x100fe400000108cb */
[--C-:B------:R-:W-:Y:S02]  /*cd70*/  FFMA.FTZ R218, R242, c[0x0][0x2d0], -R202.reuse ;  /* 0x0000b400f2da7a23 */ /* 0x100fe400000108ca */
[----:B------:R-:W3:Y:S01]  /*cd80*/  LDL R242, [R1+0x4c] ;  /* 0x00004c0001f27983 */ /* 0x000ee20000100800 */
[--C-:B------:R-:W-:Y:S02]  /*cd90*/  FFMA.FTZ R119, R252, c[0x0][0x2d0], -R202.reuse ;  /* 0x0000b400fc777a23 */ /* 0x100fe400000108ca */
[--C-:B------:R-:W-:Y:S02]  /*cda0*/  FFMA.FTZ R222, R240, c[0x0][0x2d0], -R202.reuse ;  /* 0x0000b400f0de7a23 */ /* 0x100fe400000108ca */
[----:B------:R4:W-:Y:S01]  /*cdb0*/  MUFU.EX2 R127, R112 ;  /* 0x00000070007f7308 */ /* 0x0009e20000000800 */
[--C-:B------:R-:W-:Y:S02]  /*cdc0*/  FFMA.FTZ R118, R249, c[0x0][0x2d0], -R202.reuse ;  /* 0x0000b400f9767a23 */ /* 0x100fe400000108ca */
[--C-:B------:R-:W-:Y:S02]  /*cdd0*/  FFMA.FTZ R219, R137, c[0x0][0x2d0], -R203.reuse ;  /* 0x0000b40089db7a23 */ /* 0x100fe400000108cb */
[--C-:B------:R-:W-:Y:S05]  /*cde0*/  FFMA.FTZ R121, R243, c[0x0][0x2d0], -R202.reuse ;  /* 0x0000b400f3797a23 */ /* 0x100fea00000108ca */
[----:B------:R-:W-:Y:S01]  /*cdf0*/  MUFU.EX2 R218, R218 ;  /* 0x000000da00da7308 */ /* 0x000fe20000000800 */
[----:B-1----:R-:W-:Y:S02]  /*ce00*/  F2FP.PACK_AB R107, R115, R116 ;  /* 0x00000074736b723e */ /* 0x002fe400000000ff */
[----:B------:R-:W-:Y:S04]  /*ce10*/  IADD3 R2, R211, R205, RZ ;  /* 0x000000cdd3027210 */ /* 0x000fe80007ffe0ff */
[----:B------:R-:W-:Y:S03]  /*ce20*/  IADD3 R102, R207, R2, RZ ;  /* 0x00000002cf667210 */ /* 0x000fe60007ffe0ff */
[----:B------:R-:W-:Y:S01]  /*ce30*/  MUFU.EX2 R219, R219 ;  /* 0x000000db00db7308 */ /* 0x000fe20000000800 */
[----:B----4-:R-:W-:Y:S09]  /*ce40*/  FFMA.FTZ R112, R230, c[0x0][0x2d0], -R203 ;  /* 0x0000b400e6707a23 */ /* 0x010ff200000108cb */
[----:B------:R1:W-:Y:S10]  /*ce50*/  MUFU.EX2 R132, R112 ;  /* 0x0000007000847308 */ /* 0x0003f40000000800 */
[----:B------:R-:W-:Y:S10]  /*ce60*/  MUFU.EX2 R230, R118 ;  /* 0x0000007600e67308 */ /* 0x000ff40000000800 */
[----:B------:R-:W-:Y:S01]  /*ce70*/  MUFU.EX2 R222, R222 ;  /* 0x000000de00de7308 */ /* 0x000fe20000000800 */
[----:B-1----:R-:W-:Y:S02]  /*ce80*/  FADD.FTZ R112, R215, R201 ;  /* 0x000000c9d7707221 */ /* 0x002fe40000010000 */
[----:B--2---:R-:W-:Y:S01]  /*ce90*/  FFMA.FTZ R113, R0, R129, R103 ;  /* 0x0000008100717223 */ /* 0x004fe20000010067 */
[----:B------:R-:W-:Y:S01]  /*cea0*/  IADD3 R0, R210, R205, RZ ;  /* 0x000000cdd2007210 */ /* 0x000fe20007ffe0ff */
[--C-:B------:R-:W-:Y:S03]  /*ceb0*/  FFMA.FTZ R103, R226, c[0x0][0x2d0], -R202.reuse ;  /* 0x0000b400e2677a23 */ /* 0x100fe600000108ca */
[----:B------:R-:W-:Y:S01]  /*cec0*/  IADD3 R3, R207, R0, RZ ;  /* 0x00000000cf037210 */ /* 0x000fe20007ffe0ff */
[----:B------:R-:W1:Y:S01]  /*ced0*/  LDSM.16.MT88.4 R108, [R0] ;  /* 0x00000000006c783b */ /* 0x000e620000004200 */
[----:B------:R2:W-:Y:S02]  /*cee0*/  MUFU.EX2 R114, R103 ;  /* 0x0000006700727308 */ /* 0x0005e40000000800 */
[--C-:B--2---:R-:W-:Y:S08]  /*cef0*/  FFMA.FTZ R103, R225, c[0x0][0x2d0], -R202.reuse ;  /* 0x0000b400e1677a23 */ /* 0x104ff000000108ca */
[----:B------:R2:W-:Y:S01]  /*cf00*/  MUFU.EX2 R122, R103 ;  /* 0x00000067007a7308 */ /* 0x0005e20000000800 */
[C---:B-1----:R-:W-:Y:S08]  /*cf10*/  HMMA.16816.F32 R4, R104.reuse, R108, R4 ;  /* 0x0000006c6804723c */ /* 0x042ff00000001804 */
[C---:B------:R-:W-:Y:S01]  /*cf20*/  HMMA.16816.F32 R8, R104.reuse, R110, R8 ;  /* 0x0000006e6808723c */ /* 0x040fe20000001808 */
[----:B------:R-:W1:Y:S03]  /*cf30*/  LDSM.16.MT88.4 R108, [R3] ;  /* 0x00000000036c783b */ /* 0x000e660000004200 */
[--C-:B--2---:R-:W-:Y:S02]  /*cf40*/  FFMA.FTZ R103, R221, c[0x0][0x2d0], -R202.reuse ;  /* 0x0000b400dd677a23 */ /* 0x104fe400000108ca */
[--C-:B------:R-:W-:Y:S03]  /*cf50*/  FFMA.FTZ R221, R136, c[0x0][0x2d0], -R203.reuse ;  /* 0x0000b40088dd7a23 */ /* 0x100fe600000108cb */
[----:B------:R-:W-:Y:S01]  /*cf60*/  LDSM.16.MT88.4 R136, [R3+0x2800] ;  /* 0x002800000388783b */ /* 0x000fe20000004200 */
[----:B------:R2:W-:Y:S10]  /*cf70*/  MUFU.EX2 R124, R103 ;  /* 0x00000067007c7308 */ /* 0x0005f40000000800 */
[----:B------:R-:W4:Y:S01]  /*cf80*/  MUFU.EX2 R221, R221 ;  /* 0x000000dd00dd7308 */ /* 0x000f220000000800 */
[--C-:B--2---:R-:W-:Y:S02]  /*cf90*/  FFMA.FTZ R103, R220, c[0x0][0x2d0], -R202.reuse ;  /* 0x0000b400dc677a23 */ /* 0x104fe400000108ca */
[--C-:B------:R-:W-:Y:S02]  /*cfa0*/  FFMA.FTZ R220, R241, c[0x0][0x2d0], -R202.reuse ;  /* 0x0000b400f1dc7a23 */ /* 0x100fe400000108ca */
[----:B------:R-:W2:Y:S05]  /*cfb0*/  LDL.64 R240, [R1+0x40] ;  /* 0x0000400001f07983 */ /* 0x000eaa0000100a00 */
[----:B------:R5:W-:Y:S01]  /*cfc0*/  MUFU.EX2 R129, R103 ;  /* 0x0000006700817308 */ /* 0x000be20000000800 */
[C---:B-1----:R-:W-:Y:S03]  /*cfd0*/  HMMA.16816.F32 R12, R104.reuse, R108, R12 ;  /* 0x0000006c680c723c */ /* 0x042fe6000000180c */
[----:B----4-:R-:W-:Y:S05]  /*cfe0*/  F2FP.PACK_AB R201, R221, R219 ;  /* 0x000000dbddc9723e */ /* 0x010fea00000000ff */
[C---:B------:R-:W-:Y:S01]  /*cff0*/  HMMA.16816.F32 R16, R104.reuse, R110, R16 ;  /* 0x0000006e6810723c */ /* 0x040fe20000001810 */
[----:B------:R-:W1:Y:S01]  /*d000*/  LDSM.16.MT88.4 R108, [R2] ;  /* 0x00000000026c783b */ /* 0x000e620000004200 */
[----:B------:R-:W4:Y:S02]  /*d010*/  MUFU.EX2 R220, R220 ;  /* 0x000000dc00dc7308 */ /* 0x000f240000000800 */
[--C-:B-----5:R-:W-:Y:S08]  /*d020*/  FFMA.FTZ R103, R228, c[0x0][0x2d0], -R203.reuse ;  /* 0x0000b400e4677a23 */ /* 0x120ff000000108cb */
[----:B------:R-:W-:Y:S10]  /*d030*/  MUFU.EX2 R228, R119 ;  /* 0x0000007700e47308 */ /* 0x000ff40000000800 */
[----:B------:R5:W-:Y:S01]  /*d040*/  MUFU.EX2 R120, R103 ;  /* 0x0000006700787308 */ /* 0x000be20000000800 */
[----:B----4-:R-:W-:Y:S01]  /*d050*/  F2FP.PACK_AB R200, R220, R218 ;  /* 0x000000dadcc8723e */ /* 0x010fe200000000ff */
[C---:B-1----:R-:W-:Y:S08]  /*d060*/  HMMA.16816.F32 R20, R104.reuse, R108, R20 ;  /* 0x0000006c6814723c */ /* 0x042ff00000001814 */
[C---:B------:R-:W-:Y:S01]  /*d070*/  HMMA.16816.F32 R24, R104.reuse, R110, R24 ;  /* 0x0000006e6818723c */ /* 0x040fe20000001818 */
[----:B------:R-:W1:Y:S03]  /*d080*/  LDSM.16.MT88.4 R108, [R102] ;  /* 0x00000000666c783b */ /* 0x000e660000004200 */
[--C-:B-----5:R-:W-:Y:S04]  /*d090*/  FFMA.FTZ R103, R227, c[0x0][0x2d0], -R203.reuse ;  /* 0x0000b400e3677a23 */ /* 0x120fe800000108cb */
[----:B------:R4:W5:Y:S04]  /*d0a0*/  MUFU.EX2 R123, R103 ;  /* 0x00000067007b7308 */ /* 0x0009680000000800 */
[--C-:B----4-:R-:W-:Y:S06]  /*d0b0*/  FFMA.FTZ R103, R224, c[0x0][0x2d0], -R203.reuse ;  /* 0x0000b400e0677a23 */ /* 0x110fec00000108cb */
[----:B------:R4:W2:Y:S01]  /*d0c0*/  MUFU.EX2 R128, R103 ;  /* 0x0000006700807308 */ /* 0x0008a20000000800 */
[C---:B-1----:R-:W-:Y:S08]  /*d0d0*/  HMMA.16816.F32 R28, R104.reuse, R108, R28 ;  /* 0x0000006c681c723c */ /* 0x042ff0000000181c */
[C---:B------:R-:W-:Y:S01]  /*d0e0*/  HMMA.16816.F32 R32, R104.reuse, R110, R32 ;  /* 0x0000006e6820723c */ /* 0x040fe20000001820 */
[----:B------:R-:W1:Y:S03]  /*d0f0*/  LDSM.16.MT88.4 R108, [R0+0x3000] ;  /* 0x00300000006c783b */ /* 0x000e660000004200 */
[--C-:B----4-:R-:W-:Y:S04]  /*d100*/  FFMA.FTZ R103, R234, c[0x0][0x2d0], -R202.reuse ;  /* 0x0000b400ea677a23 */ /* 0x110fe800000108ca */
[----:B------:R4:W-:Y:S04]  /*d110*/  MUFU.EX2 R125, R103 ;  /* 0x00000067007d7308 */ /* 0x0009e80000000800 */
[--C-:B----4-:R-:W-:Y:S01]  /*d120*/  FFMA.FTZ R103, R233, c[0x0][0x2d0], -R202.reuse ;  /* 0x0000b400e9677a23 */ /* 0x110fe200000108ca */
[C---:B-1----:R-:W-:Y:S05]  /*d130*/  HMMA.16816.F32 R36, R104.reuse, R108, R36 ;  /* 0x0000006c6824723c */ /* 0x042fea0000001824 */
[----:B------:R1:W-:Y:S03]  /*d140*/  MUFU.EX2 R131, R103 ;  /* 0x0000006700837308 */ /* 0x0003e60000000800 */
[C---:B------:R-:W-:Y:S01]  /*d150*/  HMMA.16816.F32 R40, R104.reuse, R110, R40 ;  /* 0x0000006e6828723c */ /* 0x040fe20000001828 */
[----:B------:R-:W4:Y:S03]  /*d160*/  LDSM.16.MT88.4 R108, [R3+0x3000] ;  /* 0x00300000036c783b */ /* 0x000f260000004200 */
[--C-:B-1----:R-:W-:Y:S04]  /*d170*/  FFMA.FTZ R103, R231, c[0x0][0x2d0], -R202.reuse ;  /* 0x0000b400e7677a23 */ /* 0x102fe800000108ca */
[----:B------:R1:W-:Y:S01]  /*d180*/  MUFU.EX2 R134, R103 ;  /* 0x0000006700867308 */ /* 0x0003e20000000800 */
[C---:B----4-:R-:W-:Y:S03]  /*d190*/  HMMA.16816.F32 R44, R104.reuse, R108, R44 ;  /* 0x0000006c682c723c */ /* 0x050fe6000000182c */
[----:B-1----:R-:W-:Y:S05]  /*d1a0*/  FFMA.FTZ R103, R229, c[0x0][0x2d0], -R202 ;  /* 0x0000b400e5677a23 */ /* 0x002fea00000108ca */
[C---:B------:R-:W-:Y:S01]  /*d1b0*/  HMMA.16816.F32 R48, R104.reuse, R110, R48 ;  /* 0x0000006e6830723c */ /* 0x040fe20000001830 */
[----:B------:R-:W1:Y:S01]  /*d1c0*/  LDSM.16.MT88.4 R108, [R2+0x3000] ;  /* 0x00300000026c783b */ /* 0x000e620000004200 */
[----:B------:R4:W-:Y:S10]  /*d1d0*/  MUFU.EX2 R229, R121 ;  /* 0x0000007900e57308 */ /* 0x0009f40000000800 */
[----:B------:R3:W-:Y:S01]  /*d1e0*/  MUFU.EX2 R135, R103 ;  /* 0x0000006700877308 */ /* 0x0007e20000000800 */
[--C-:B----4-:R-:W-:Y:S09]  /*d1f0*/  FFMA.FTZ R121, R150, c[0x0][0x2d0], -R203.reuse ;  /* 0x0000b40096797a23 */ /* 0x110ff200000108cb */
[----:B------:R-:W-:Y:S01]  /*d200*/  MUFU.EX2 R225, R121 ;  /* 0x0000007900e17308 */ /* 0x000fe20000000800 */
[--C-:B---3--:R-:W-:Y:S09]  /*d210*/  FFMA.FTZ R103, R236, c[0x0][0x2d0], -R203.reuse ;  /* 0x0000b400ec677a23 */ /* 0x108ff200000108cb */
[----:B------:R3:W-:Y:S01]  /*d220*/  MUFU.EX2 R130, R103 ;  /* 0x0000006700827308 */ /* 0x0007e20000000800 */
[C---:B-1----:R-:W-:Y:S08]  /*d230*/  HMMA.16816.F32 R52, R104.reuse, R108, R52 ;  /* 0x0000006c6834723c */ /* 0x042ff00000001834 */
[C---:B------:R-:W-:Y:S01]  /*d240*/  HMMA.16816.F32 R56, R104.reuse, R110, R56 ;  /* 0x0000006e6838723c */ /* 0x040fe20000001838 */
[----:B------:R-:W1:Y:S03]  /*d250*/  LDSM.16.MT88.4 R108, [R102+0x3000] ;  /* 0x00300000666c783b */ /* 0x000e660000004200 */
[--C-:B---3--:R-:W-:Y:S04]  /*d260*/  FFMA.FTZ R103, R235, c[0x0][0x2d0], -R203.reuse ;  /* 0x0000b400eb677a23 */ /* 0x108fe800000108cb */
[----:B------:R3:W-:Y:S01]  /*d270*/  MUFU.EX2 R133, R103 ;  /* 0x0000006700857308 */ /* 0x0007e20000000800 */
[C---:B-1----:R-:W-:Y:S03]  /*d280*/  HMMA.16816.F32 R60, R104.reuse, R108, R60 ;  /* 0x0000006c683c723c */ /* 0x042fe6000000183c */
[----:B---3--:R-:W-:Y:S06]  /*d290*/  FFMA.FTZ R103, R232, c[0x0][0x2d0], -R203 ;  /* 0x0000b400e8677a23 */ /* 0x008fec00000108cb */
[----:B------:R1:W-:Y:S01]  /*d2a0*/  MUFU.EX2 R205, R103 ;  /* 0x0000006700cd7308 */ /* 0x0003e20000000800 */
[C---:B------:R-:W-:Y:S01]  /*d2b0*/  HMMA.16816.F32 R64, R104.reuse, R110, R64 ;  /* 0x0000006e6840723c */ /* 0x040fe20000001840 */
[----:B------:R-:W3:Y:S02]  /*d2c0*/  LDSM.16.MT88.4 R108, [R0+0x6000] ;  /* 0x00600000006c783b */ /* 0x000ee40000004200 */
[----:B-1----:R-:W-:Y:S02]  /*d2d0*/  FADD.FTZ R103, R216, R113 ;  /* 0x00000071d8677221 */ /* 0x002fe40000010000 */
[----:B------:R-:W-:Y:S02]  /*d2e0*/  FFMA.FTZ R216, R141, c[0x0][0x2d0], -R203 ;  /* 0x0000b4008dd87a23 */ /* 0x000fe400000108cb */
[----:B------:R-:W-:Y:S02]  /*d2f0*/  FADD.FTZ R116, R116, R103 ;  /* 0x0000006774747221 */ /* 0x000fe40000010000 */
[----:B------:R-:W-:Y:S03]  /*d300*/  FADD.FTZ R103, R117, R112 ;  /* 0x0000007075677221 */ /* 0x000fe60000010000 */
[----:B------:R-:W-:Y:S01]  /*d310*/  FADD.FTZ R116, R115, R116 ;  /* 0x0000007473747221 */ /* 0x000fe20000010000 */
[----:B------:R-:W-:Y:S01]  /*d320*/  MUFU.EX2 R216, R216 ;  /* 0x000000d800d87308 */ /* 0x000fe20000000800 */
[----:B------:R-:W-:Y:S02]  /*d330*/  FADD.FTZ R103, R114, R103 ;  /* 0x0000006772677221 */ /* 0x000fe40000010000 */
[--C-:B------:R-:W-:Y:S02]  /*d340*/  FFMA.FTZ R117, R244, c[0x0][0x2d0], -R202.reuse ;  /* 0x0000b400f4757a23 */ /* 0x100fe400000108ca */
[--C-:B------:R-:W-:Y:S01]  /*d350*/  FFMA.FTZ R112, R247, c[0x0][0x2d0], -R202.reuse ;  /* 0x0000b400f7707a23 */ /* 0x100fe200000108ca */
[----:B------:R-:W-:Y:S01]  /*d360*/  MOV R247, R145 ;  /* 0x0000009100f77202 */ /* 0x000fe20000000f00 */
[C---:B---3--:R-:W-:Y:S03]  /*d370*/  HMMA.16816.F32 R68, R104.reuse, R108, R68 ;  /* 0x0000006c6844723c */ /* 0x048fe60000001844 */
[----:B------:R-:W-:Y:S05]  /*d380*/  MUFU.EX2 R231, R117 ;  /* 0x0000007500e77308 */ /* 0x000fea0000000800 */
[C---:B------:R-:W-:Y:S01]  /*d390*/  HMMA.16816.F32 R72, R104.reuse, R110, R72 ;  /* 0x0000006e6848723c */ /* 0x040fe20000001848 */
[----:B------:R-:W1:Y:S04]  /*d3a0*/  LDSM.16.MT88.4 R108, [R3+0x6000] ;  /* 0x00600000036c783b */ /* 0x000e680000004200 */
[----:B------:R3:W-:Y:S02]  /*d3b0*/  MUFU.EX2 R126, R112 ;  /* 0x00000070007e7308 */ /* 0x0007e40000000800 */
[--C-:B---3--:R-:W-:Y:S01]  /*d3c0*/  FFMA.FTZ R112, R246, c[0x0][0x2d0], -R202.reuse ;  /* 0x0000b400f6707a23 */ /* 0x108fe200000108ca */
[----:B------:R-:W-:Y:S07]  /*d3d0*/  MOV R246, R144 ;  /* 0x0000009000f67202 */ /* 0x000fee0000000f00 */
[----:B------:R3:W-:Y:S01]  /*d3e0*/  MUFU.EX2 R235, R112 ;  /* 0x0000007000eb7308 */ /* 0x0007e20000000800 */
[----:B------:R-:W-:Y:S01]  /*d3f0*/  @P5 ISETP.GE.AND P1, PT, R246, c[0x0][0x1d4], PT ;  /* 0x00007500f6005a0c */ /* 0x000fe20003f26270 */
[C---:B-1----:R-:W-:Y:S08]  /*d400*/  HMMA.16816.F32 R76, R104.reuse, R108, R76 ;  /* 0x0000006c684c723c */ /* 0x042ff0000000184c */
[C---:B------:R-:W-:Y:S01]  /*d410*/  HMMA.16816.F32 R80, R104.reuse, R110, R80 ;  /* 0x0000006e6850723c */ /* 0x040fe20000001850 */
[----:B------:R-:W1:Y:S03]  /*d420*/  LDSM.16.MT88.4 R108, [R2+0x6000] ;  /* 0x00600000026c783b */ /* 0x000e660000004200 */
[--C-:B---3--:R-:W-:Y:S04]  /*d430*/  FFMA.FTZ R112, R237, c[0x0][0x2d0], -R202.reuse ;  /* 0x0000b400ed707a23 */ /* 0x108fe800000108ca */
[----:B------:R3:W-:Y:S04]  /*d440*/  MUFU.EX2 R237, R112 ;  /* 0x0000007000ed7308 */ /* 0x0007e80000000800 */
[--C-:B---3--:R-:W-:Y:S02]  /*d450*/  FFMA.FTZ R112, R238, c[0x0][0x2d0], -R202.reuse ;  /* 0x0000b400ee707a23 */ /* 0x108fe400000108ca */
[----:B------:R-:W-:Y:S02]  /*d460*/  FFMA.FTZ R202, R239, c[0x0][0x2d0], -R202 ;  /* 0x0000b400efca7a23 */ /* 0x000fe400000108ca */
[----:B------:R-:W3:Y:S02]  /*d470*/  LDL R239, [R1+0x2c] ;  /* 0x00002c0001ef7983 */ /* 0x000ee40000100800 */
[----:B------:R4:W-:Y:S01]  /*d480*/  MUFU.EX2 R238, R112 ;  /* 0x0000007000ee7308 */ /* 0x0009e20000000800 */
[C---:B-1----:R-:W-:Y:S08]  /*d490*/  HMMA.16816.F32 R84, R104.reuse, R108, R84 ;  /* 0x0000006c6854723c */ /* 0x042ff00000001854 */
[C---:B------:R-:W-:Y:S01]  /*d4a0*/  HMMA.16816.F32 R88, R104.reuse, R110, R88 ;  /* 0x0000006e6858723c */ /* 0x040fe20000001858 */
[----:B------:R-:W1:Y:S03]  /*d4b0*/  LDSM.16.MT88.4 R108, [R102+0x6000] ;  /* 0x00600000666c783b */ /* 0x000e660000004200 */
[--C-:B----4-:R-:W-:Y:S01]  /*d4c0*/  FFMA.FTZ R112, R251, c[0x0][0x2d0], -R203.reuse ;  /* 0x0000b400fb707a23 */ /* 0x110fe200000108cb */
[----:B------:R-:W-:Y:S03]  /*d4d0*/  MOV R251, R149 ;  /* 0x0000009500fb7202 */ /* 0x000fe60000000f00 */
[----:B------:R4:W-:Y:S01]  /*d4e0*/  MUFU.EX2 R232, R112 ;  /* 0x0000007000e87308 */ /* 0x0009e20000000800 */
[C---:B-1----:R-:W-:Y:S03]  /*d4f0*/  HMMA.16816.F32 R92, R104.reuse, R108, R92 ;  /* 0x0000006c685c723c */ /* 0x042fe6000000185c */
[----:B----4-:R-:W-:Y:S01]  /*d500*/  FFMA.FTZ R112, R250, c[0x0][0x2d0], -R203 ;  /* 0x0000b400fa707a23 */ /* 0x010fe200000108cb */
[----:B------:R-:W-:Y:S05]  /*d510*/  MOV R250, R148 ;  /* 0x0000009400fa7202 */ /* 0x000fea0000000f00 */
[----:B------:R1:W-:Y:S01]  /*d520*/  MUFU.EX2 R233, R112 ;  /* 0x0000007000e97308 */ /* 0x0003e20000000800 */
[----:B------:R-:W-:Y:S01]  /*d530*/  HMMA.16816.F32 R96, R104, R110, R96 ;  /* 0x0000006e6860723c */ /* 0x000fe20000001860 */
[----:B------:R-:W4:Y:S02]  /*d540*/  LDSM.16.MT88.4 R108, [R0+0x800] ;  /* 0x00080000006c783b */ /* 0x000f240000004200 */
[----:B------:R-:W-:Y:S04]  /*d550*/  @P5 ISETP.GE.AND P2, PT, R250, c[0x0][0x1d4], PT ;  /* 0x00007500fa005a0c */ /* 0x000fe80003f46270 */
[----:B------:R-:W-:Y:S02]  /*d560*/  F2FP.PACK_AB R104, R122, R114 ;  /* 0x000000727a68723e */ /* 0x000fe400000000ff */
[----:B------:R-:W-:Y:S03]  /*d570*/  F2FP.PACK_AB R106, R129, R124 ;  /* 0x0000007c816a723e */ /* 0x000fe600000000ff */
[----:B-----5:R-:W-:Y:S01]  /*d580*/  F2FP.PACK_AB R105, R123, R120 ;  /* 0x000000787b69723e */ /* 0x020fe200000000ff */
[----:B------:R-:W-:Y:S01]  /*d590*/  FADD.FTZ R120, R120, R116 ;  /* 0x0000007478787221 */ /* 0x000fe20000010000 */
[----:B--2---:R-:W-:Y:S01]  /*d5a0*/  F2FP.PACK_AB R107, R128, R127 ;  /* 0x0000007f806b723e */ /* 0x004fe200000000ff */
[----:B------:R-:W-:Y:S02]  /*d5b0*/  FADD.FTZ R116, R122, R103 ;  /* 0x000000677a747221 */ /* 0x000fe40000010000 */
[--C-:B------:R-:W-:Y:S02]  /*d5c0*/  FFMA.FTZ R103, R147, c[0x0][0x2d0], -R203.reuse ;  /* 0x0000b40093677a23 */ /* 0x100fe400000108cb */
[----:B------:R-:W-:Y:S02]  /*d5d0*/  FADD.FTZ R120, R123, R120 ;  /* 0x000000787b787221 */ /* 0x000fe40000010000 */
[----:B------:R2:W-:Y:S01]  /*d5e0*/  MUFU.EX2 R224, R103 ;  /* 0x0000006700e07308 */ /* 0x0005e20000000800 */
[--C-:B-1----:R-:W-:Y:S01]  /*d5f0*/  FFMA.FTZ R112, R245, c[0x0][0x2d0], -R203.reuse ;  /* 0x0000b400f5707a23 */ /* 0x102fe200000108cb */
[----:B------:R-:W-:Y:S04]  /*d600*/  MOV R245, R217 ;  /* 0x000000d900f57202 */ /* 0x000fe80000000f00 */
[----:B------:R-:W-:Y:S04]  /*d610*/  ISETP.GE.AND P3, PT, R245, 0x1, PT ;  /* 0x00000001f500780c */ /* 0x000fe80003f66270 */
[----:B------:R1:W-:Y:S01]  /*d620*/  MUFU.EX2 R234, R112 ;  /* 0x0000007000ea7308 */ /* 0x0003e20000000800 */
[C---:B----4-:R-:W-:Y:S09]  /*d630*/  HMMA.16816.F32 R4, R104.reuse, R108, R4 ;  /* 0x0000006c6804723c */ /* 0x050ff20000001804 */
[----:B------:R-:W4:Y:S03]  /*d640*/  MUFU.EX2 R217, R202 ;  /* 0x000000ca00d97308 */ /* 0x000f260000000800 */
[----:B--2---:R-:W-:Y:S02]  /*d650*/  FFMA.FTZ R103, R146, c[0x0][0x2d0], -R203 ;  /* 0x0000b40092677a23 */ /* 0x004fe400000108cb */
[----:B------:R-:W-:Y:S01]  /*d660*/  LDSM.16.MT88.4 R144, [R0+0x2800] ;  /* 0x002800000090783b */ /* 0x000fe20000004200 */
[C---:B------:R-:W-:Y:S04]  /*d670*/  HMMA.16816.F32 R8, R104.reuse, R110, R8 ;  /* 0x0000006e6808723c */ /* 0x040fe80000001808 */
[----:B------:R2:W-:Y:S03]  /*d680*/  MUFU.EX2 R227, R103 ;  /* 0x0000006700e37308 */ /* 0x0005e60000000800 */
[----:B------:R-:W5:Y:S08]  /*d690*/  LDSM.16.MT88.4 R108, [R3+0x800] ;  /* 0x00080000036c783b */ /* 0x000f700000004200 */
[----:B-1----:R-:W-:Y:S01]  /*d6a0*/  LDSM.16.MT88.4 R112, [R0+0x1800] ;  /* 0x001800000070783b */ /* 0x002fe20000004200 */
[----:B----4-:R-:W-:Y:S01]  /*d6b0*/  F2FP.PACK_AB R202, R217, R222 ;  /* 0x000000ded9ca723e */ /* 0x010fe200000000ff */
[----:B--2---:R-:W-:Y:S06]  /*d6c0*/  FADD.FTZ R103, R124, R116 ;  /* 0x000000747c677221 */ /* 0x004fec0000010000 */
[----:B------:R-:W-:Y:S01]  /*d6d0*/  LDSM.16.MT88.4 R116, [R0+0x2000] ;  /* 0x002000000074783b */ /* 0x000fe20000004200 */
[----:B------:R-:W-:Y:S02]  /*d6e0*/  FADD.FTZ R124, R127, R120 ;  /* 0x000000787f7c7221 */ /* 0x000fe40000010000 */
[----:B------:R-:W-:Y:S02]  /*d6f0*/  FADD.FTZ R103, R129, R103 ;  /* 0x0000006781677221 */ /* 0x000fe40000010000 */
[----:B------:R-:W-:Y:S02]  /*d700*/  FADD.FTZ R124, R128, R124 ;  /* 0x0000007c807c7221 */ /* 0x000fe40000010000 */
[----:B------:R-:W-:Y:S01]  /*d710*/  FADD.FTZ R103, R125, R103 ;  /* 0x000000677d677221 */ /* 0x000fe20000010000 */
[----:B------:R-:W-:Y:S03]  /*d720*/  LDSM.16.MT88.4 R120, [R2+0x2000] ;  /* 0x002000000278783b */ /* 0x000fe60000004200 */
[----:B------:R-:W-:Y:S04]  /*d730*/  FADD.FTZ R103, R131, R103 ;  /* 0x0000006783677221 */ /* 0x000fe80000010000 */
[----:B------:R-:W-:Y:S01]  /*d740*/  FADD.FTZ R103, R134, R103 ;  /* 0x0000006786677221 */ /* 0x000fe20000010000 */
[C---:B-----5:R-:W-:Y:S03]  /*d750*/  HMMA.16816.F32 R12, R104.reuse, R108, R12 ;  /* 0x0000006c680c723c */ /* 0x060fe6000000180c */
[----:B------:R-:W-:Y:S04]  /*d760*/  FADD.FTZ R103, R135, R103 ;  /* 0x0000006787677221 */ /* 0x000fe80000010000 */
[----:B------:R-:W-:Y:S01]  /*d770*/  FADD.FTZ R103, R126, R103 ;  /* 0x000000677e677221 */ /* 0x000fe20000010000 */
        /* <DEDUP_REMOVED lines=32> */
[----:B------:R-:W-:Y:S02]  /*d980*/  F2FP.PACK_AB R104, R131, R125 ;  /* 0x0000007d8368723e */ /* 0x000fe400000000ff */
[----:B------:R-:W-:Y:S03]  /*d990*/  F2FP.PACK_AB R105, R133, R130 ;  /* 0x000000828569723e */ /* 0x000fe600000000ff */
[----:B------:R-:W-:Y:S02]  /*d9a0*/  F2FP.PACK_AB R106, R135, R134 ;  /* 0x00000086876a723e */ /* 0x000fe400000000ff */
[----:B------:R-:W-:Y:S07]  /*d9b0*/  F2FP.PACK_AB R107, R205, R132 ;  /* 0x00000084cd6b723e */ /* 0x000fee00000000ff */
        /* <DEDUP_REMOVED lines=36> */
[----:B------:R1:W2:Y:S04]  /*dc00*/  MUFU.EX2 R236, R108 ;  /* 0x0000006c00ec7308 */ /* 0x0002a80000000800 */
[----:B------:R-:W-:Y:S02]  /*dc10*/  F2FP.PACK_AB R104, R235, R126 ;  /* 0x0000007eeb68723e */ /* 0x000fe400000000ff */
[----:B------:R-:W-:Y:S03]  /*dc20*/  F2FP.PACK_AB R106, R238, R237 ;  /* 0x000000edee6a723e */ /* 0x000fe600000000ff */
[----:B------:R-:W-:Y:S01]  /*dc30*/  F2FP.PACK_AB R105, R233, R232 ;  /* 0x000000e8e969723e */ /* 0x000fe200000000ff */
[----:B-1----:R-:W1:Y:S01]  /*dc40*/  LDSM.16.MT88.4 R108, [R3+0x1800] ;  /* 0x00180000036c783b */ /* 0x002e620000004200 */
[----:B--2---:R-:W-:Y:S07]  /*dc50*/  F2FP.PACK_AB R107, R236, R234 ;  /* 0x000000eaec6b723e */ /* 0x004fee00000000ff */
        /* <DEDUP_REMOVED lines=30> */
[C---:B--2---:R-:W-:Y:S07]  /*de40*/  HMMA.16816.F32 R84, R104.reuse, R112, R84 ;  /* 0x000000706854723c */ /* 0x044fee0000001854 */
[--C-:B------:R-:W-:Y:S01]  /*de50*/  FFMA.FTZ R112, R151, c[0x0][0x2d0], -R203.reuse ;  /* 0x0000b40097707a23 */ /* 0x100fe200000108cb */
[C---:B------:R-:W-:Y:S03]  /*de60*/  HMMA.16816.F32 R88, R104.reuse, R114, R88 ;  /* 0x000000726858723c */ /* 0x040fe60000001858 */
[----:B------:R2:W-:Y:S01]  /*de70*/  MUFU.EX2 R226, R112 ;  /* 0x0000007000e27308 */ /* 0x0005e20000000800 */
[----:B------:R-:W-:Y:S09]  /*de80*/  FFMA.FTZ R203, R140, c[0x0][0x2d0], -R203 ;  /* 0x0000b4008ccb7a23 */ /* 0x000ff200000108cb */
[----:B------:R-:W4:Y:S01]  /*de90*/  MUFU.EX2 R215, R203 ;  /* 0x000000cb00d77308 */ /* 0x000f220000000800 */
[C---:B-1----:R-:W-:Y:S01]  /*dea0*/  HMMA.16816.F32 R92, R104.reuse, R108, R92 ;  /* 0x0000006c685c723c */ /* 0x042fe2000000185c */
[----:B--2---:R-:W1:Y:S07]  /*deb0*/  LDSM.16.MT88.4 R112, [R3+0x2000] ;  /* 0x002000000370783b */ /* 0x004e6e0000004200 */
[----:B------:R-:W-:Y:S01]  /*dec0*/  HMMA.16816.F32 R96, R104, R110, R96 ;  /* 0x0000006e6860723c */ /* 0x000fe20000001860 */
[----:B------:R-:W2:Y:S03]  /*ded0*/  LDSM.16.MT88.4 R108, [R102+0x2000] ;  /* 0x00200000666c783b */ /* 0x000ea60000004200 */
[----:B----4-:R-:W-:Y:S03]  /*dee0*/  F2FP.PACK_AB R203, R215, R216 ;  /* 0x000000d8d7cb723e */ /* 0x010fe600000000ff */
[----:B------:R-:W-:Y:S02]  /*def0*/  F2FP.PACK_AB R104, R230, R228 ;  /* 0x000000e4e668723e */ /* 0x000fe400000000ff */
[----:B------:R-:W-:Y:S03]  /*df00*/  F2FP.PACK_AB R106, R229, R231 ;  /* 0x000000e7e56a723e */ /* 0x000fe600000000ff */
[----:B------:R-:W-:Y:S02]  /*df10*/  F2FP.PACK_AB R105, R227, R224 ;  /* 0x000000e0e369723e */ /* 0x000fe400000000ff */
[----:B------:R-:W-:Y:S07]  /*df20*/  F2FP.PACK_AB R107, R225, R226 ;  /* 0x000000e2e16b723e */ /* 0x000fee00000000ff */
[C---:B------:R-:W-:Y:S08]  /*df30*/  HMMA.16816.F32 R4, R104.reuse, R116, R4 ;  /* 0x000000746804723c */ /* 0x040ff00000001804 */
[C---:B------:R-:W-:Y:S01]  /*df40*/  HMMA.16816.F32 R8, R104.reuse, R118, R8 ;  /* 0x000000766808723c */ /* 0x040fe20000001808 */
[----:B------:R-:W4:Y:S07]  /*df50*/  LDSM.16.MT88.4 R116, [R0+0x5000] ;  /* 0x005000000074783b */ /* 0x000f2e0000004200 */
[C---:B-1----:R-:W-:Y:S08]  /*df60*/  HMMA.16816.F32 R12, R104.reuse, R112, R12 ;  /* 0x00000070680c723c */ /* 0x042ff0000000180c */
[C---:B------:R-:W-:Y:S01]  /*df70*/  HMMA.16816.F32 R16, R104.reuse, R114, R16 ;  /* 0x000000726810723c */ /* 0x040fe20000001810 */
[----:B------:R-:W1:Y:S07]  /*df80*/  LDSM.16.MT88.4 R112, [R3+0x5000] ;  /* 0x005000000370783b */ /* 0x000e6e0000004200 */
[C---:B------:R-:W-:Y:S08]  /*df90*/  HMMA.16816.F32 R20, R104.reuse, R120, R20 ;  /* 0x000000786814723c */ /* 0x040ff00000001814 */
[C---:B------:R-:W-:Y:S01]  /*dfa0*/  HMMA.16816.F32 R24, R104.reuse, R122, R24 ;  /* 0x0000007a6818723c */ /* 0x040fe20000001818 */
[----:B------:R-:W5:Y:S07]  /*dfb0*/  LDSM.16.MT88.4 R120, [R2+0x5000] ;  /* 0x005000000278783b */ /* 0x000f6e0000004200 */
[C---:B--2---:R-:W-:Y:S08]  /*dfc0*/  HMMA.16816.F32 R28, R104.reuse, R108, R28 ;  /* 0x0000006c681c723c */ /* 0x044ff0000000181c */
[C---:B------:R-:W-:Y:S01]  /*dfd0*/  HMMA.16816.F32 R32, R104.reuse, R110, R32 ;  /* 0x0000006e6820723c */ /* 0x040fe20000001820 */
[----:B------:R-:W2:Y:S07]  /*dfe0*/  LDSM.16.MT88.4 R108, [R102+0x5000] ;  /* 0x00500000666c783b */ /* 0x000eae0000004200 */
[C---:B----4-:R-:W-:Y:S08]  /*dff0*/  HMMA.16816.F32 R36, R104.reuse, R116, R36 ;  /* 0x000000746824723c */ /* 0x050ff00000001824 */
[C---:B------:R-:W-:Y:S01]  /*e000*/  HMMA.16816.F32 R40, R104.reuse, R118, R40 ;  /* 0x000000766828723c */ /* 0x040fe20000001828 */
[----:B------:R-:W4:Y:S07]  /*e010*/  LDSM.16.MT88.4 R116, [R0+0x8000] ;  /* 0x008000000074783b */ /* 0x000f2e0000004200 */
[C---:B-1----:R-:W-:Y:S08]  /*e020*/  HMMA.16816.F32 R44, R104.reuse, R112, R44 ;  /* 0x00000070682c723c */ /* 0x042ff0000000182c */
[C---:B------:R-:W-:Y:S01]  /*e030*/  HMMA.16816.F32 R48, R104.reuse, R114, R48 ;  /* 0x000000726830723c */ /* 0x040fe20000001830 */
[----:B------:R-:W1:Y:S07]  /*e040*/  LDSM.16.MT88.4 R112, [R3+0x8000] ;  /* 0x008000000370783b */ /* 0x000e6e0000004200 */
[C---:B-----5:R-:W-:Y:S08]  /*e050*/  HMMA.16816.F32 R52, R104.reuse, R120, R52 ;  /* 0x000000786834723c */ /* 0x060ff00000001834 */
[C---:B------:R-:W-:Y:S01]  /*e060*/  HMMA.16816.F32 R56, R104.reuse, R122, R56 ;  /* 0x0000007a6838723c */ /* 0x040fe20000001838 */
[----:B------:R-:W5:Y:S07]  /*e070*/  LDSM.16.MT88.4 R120, [R2+0x8000] ;  /* 0x008000000278783b */ /* 0x000f6e0000004200 */
[C---:B--2---:R-:W-:Y:S08]  /*e080*/  HMMA.16816.F32 R60, R104.reuse, R108, R60 ;  /* 0x0000006c683c723c */ /* 0x044ff0000000183c */
[C---:B------:R-:W-:Y:S01]  /*e090*/  HMMA.16816.F32 R64, R104.reuse, R110, R64 ;  /* 0x0000006e6840723c */ /* 0x040fe20000001840 */
[----:B------:R-:W2:Y:S07]  /*e0a0*/  LDSM.16.MT88.4 R108, [R102+0x8000] ;  /* 0x00800000666c783b */ /* 0x000eae0000004200 */
[C---:B----4-:R-:W-:Y:S08]  /*e0b0*/  HMMA.16816.F32 R68, R104.reuse, R116, R68 ;  /* 0x000000746844723c */ /* 0x050ff00000001844 */
[C---:B------:R-:W-:Y:S08]  /*e0c0*/  HMMA.16816.F32 R72, R104.reuse, R118, R72 ;  /* 0x000000766848723c */ /* 0x040ff00000001848 */
[C---:B-1----:R-:W-:Y:S07]  /*e0d0*/  HMMA.16816.F32 R76, R104.reuse, R112, R76 ;  /* 0x00000070684c723c */ /* 0x042fee000000184c */
[----:B------:R-:W-:Y:S01]  /*e0e0*/  FADD.FTZ R112, R130, R124 ;  /* 0x0000007c82707221 */ /* 0x000fe20000010000 */
[C---:B------:R-:W-:Y:S01]  /*e0f0*/  HMMA.16816.F32 R80, R104.reuse, R114, R80 ;  /* 0x000000726850723c */ /* 0x040fe20000001850 */
[----:B------:R-:W1:Y:S03]  /*e100*/  LDSM.16.MT88.4 R128, [R2+0x2800] ;  /* 0x002800000280783b */ /* 0x000e660000004200 */
[----:B------:R-:W-:Y:S04]  /*e110*/  FADD.FTZ R112, R133, R112 ;  /* 0x0000007085707221 */ /* 0x000fe80000010000 */
[C---:B-----5:R-:W-:Y:S08]  /*e120*/  HMMA.16816.F32 R84, R104.reuse, R120, R84 ;  /* 0x000000786854723c */ /* 0x060ff00000001854 */
[C---:B------:R-:W-:Y:S01]  /*e130*/  HMMA.16816.F32 R88, R104.reuse, R122, R88 ;  /* 0x0000007a6858723c */ /* 0x040fe20000001858 */
[----:B------:R-:W4:Y:S07]  /*e140*/  LDSM.16.MT88.4 R120, [R102+0x2800] ;  /* 0x002800006678783b */ /* 0x000f2e0000004200 */
[C---:B--2---:R-:W-:Y:S07]  /*e150*/  HMMA.16816.F32 R92, R104.reuse, R108, R92 ;  /* 0x0000006c685c723c */ /* 0x044fee000000185c */
[----:B------:R-:W-:Y:S01]  /*e160*/  FADD.FTZ R108, R132, R112 ;  /* 0x00000070846c7221 */ /* 0x000fe20000010000 */
[----:B------:R-:W-:Y:S01]  /*e170*/  HMMA.16816.F32 R96, R104, R110, R96 ;  /* 0x0000006e6860723c */ /* 0x000fe20000001860 */
[----:B------:R-:W2:Y:S03]  /*e180*/  LDSM.16.MT88.4 R112, [R0+0x5800] ;  /* 0x005800000070783b */ /* 0x000ea60000004200 */
[----:B------:R-:W-:Y:S04]  /*e190*/  FADD.FTZ R205, R205, R108 ;  /* 0x0000006ccdcd7221 */ /* 0x000fe80000010000 */
[C---:B------:R-:W-:Y:S01]  /*e1a0*/  HMMA.16816.F32 R148, R200.reuse, R144, R4 ;  /* 0x00000090c894723c */ /* 0x040fe20000001804 */
[----:B------:R-:W5:Y:S07]  /*e1b0*/  LDSM.16.MT88.4 R104, [R3+0x5800] ;  /* 0x005800000368783b */ /* 0x000f6e0000004200 */
[C---:B------:R-:W-:Y:S01]  /*e1c0*/  HMMA.16816.F32 R144, R200.reuse, R146, R8 ;  /* 0x00000092c890723c */ /* 0x040fe20000001808 */
[----:B------:R-:W2:Y:S07]  /*e1d0*/  LDSM.16.MT88.4 R4, [R2+0x5800] ;  /* 0x005800000204783b */ /* 0x000eae0000004200 */
[C---:B------:R-:W-:Y:S01]  /*e1e0*/  HMMA.16816.F32 R140, R200.reuse, R136, R12 ;  /* 0x00000088c88c723c */ /* 0x040fe2000000180c */
[----:B------:R-:W2:Y:S07]  /*e1f0*/  LDSM.16.MT88.4 R8, [R102+0x5800] ;  /* 0x005800006608783b */ /* 0x000eae0000004200 */
[C---:B------:R-:W-:Y:S01]  /*e200*/  HMMA.16816.F32 R136, R200.reuse, R138, R16 ;  /* 0x0000008ac888723c */ /* 0x040fe20000001810 */
[----:B------:R3:W5:Y:S07]  /*e210*/  LDSM.16.MT88.4 R12, [R0+0x8800] ;  /* 0x00880000000c783b */ /* 0x00076e0000004200 */
[C---:B-1----:R-:W-:Y:S01]  /*e220*/  HMMA.16816.F32 R132, R200.reuse, R128, R20 ;  /* 0x00000080c884723c */ /* 0x042fe20000001814 */
[----:B------:R1:W5:Y:S07]  /*e230*/  LDSM.16.MT88.4 R16, [R3+0x8800] ;  /* 0x008800000310783b */ /* 0x00036e0000004200 */
[C---:B------:R-:W-:Y:S08]  /*e240*/  HMMA.16816.F32 R128, R200.reuse, R130, R24 ;  /* 0x00000082c880723c */ /* 0x040ff00000001818 */
[C---:B----4-:R-:W-:Y:S04]  /*e250*/  HMMA.16816.F32 R124, R200.reuse, R120, R28 ;  /* 0x00000078c87c723c */ /* 0x050fe8000000181c */
[----:B---3--:R-:W-:Y:S04]  /*e260*/  @P5 IADD3 R0, R223, -0x2, RZ ;  /* 0xfffffffedf005810 */ /* 0x008fe80007ffe0ff */
[C---:B------:R-:W-:Y:S04]  /*e270*/  HMMA.16816.F32 R120, R200.reuse, R122, R32 ;  /* 0x0000007ac878723c */ /* 0x040fe80000001820 */
[----:B-1----:R-:W-:Y:S04]  /*e280*/  @P5 SHF.R.S32.HI R3, RZ, 0x1f, R0 ;  /* 0x0000001fff035819 */ /* 0x002fe80000011400 */
[C---:B--2---:R-:W-:Y:S04]  /*e290*/  HMMA.16816.F32 R116, R200.reuse, R112, R36 ;  /* 0x00000070c874723c */ /* 0x044fe80000001824 */
[----:B------:R-:W-:Y:S04]  /*e2a0*/  @P5 IMAD R3, R3, c[0x0][0x1e0], RZ ;  /* 0x0000780003035a24 */ /* 0x000fe800078e02ff */
[C---:B------:R-:W-:Y:S08]  /*e2b0*/  HMMA.16816.F32 R112, R200.reuse, R114, R40 ;  /* 0x00000072c870723c */ /* 0x040ff00000001828 */
[C---:B-----5:R-:W-:Y:S08]  /*e2c0*/  HMMA.16816.F32 R108, R200.reuse, R104, R44 ;  /* 0x00000068c86c723c */ /* 0x060ff0000000182c */
[C---:B------:R-:W-:Y:S08]  /*e2d0*/  HMMA.16816.F32 R104, R200.reuse, R106, R48 ;  /* 0x0000006ac868723c */ /* 0x040ff00000001830 */
[C---:B------:R-:W-:Y:S08]  /*e2e0*/  HMMA.16816.F32 R52, R200.reuse, R4, R52 ;  /* 0x00000004c834723c */ /* 0x040ff00000001834 */
[C---:B------:R-:W-:Y:S01]  /*e2f0*/  HMMA.16816.F32 R56, R200.reuse, R6, R56 ;  /* 0x00000006c838723c */ /* 0x040fe20000001838 */
[----:B------:R1:W2:Y:S07]  /*e300*/  LDSM.16.MT88.4 R4, [R2+0x8800] ;  /* 0x008800000204783b */ /* 0x0002ae0000004200 */
[C---:B------:R-:W-:Y:S07]  /*e310*/  HMMA.16816.F32 R60, R200.reuse, R8, R60 ;  /* 0x00000008c83c723c */ /* 0x040fee000000183c */
[C---:B------:R-:W-:Y:S01]  /*e320*/  @P5 IMAD.WIDE.U32 R8, R0.reuse, c[0x0][0x1e0], RZ ;  /* 0x0000780000085a25 */ /* 0x040fe200078e00ff */
[C---:B------:R-:W-:Y:S04]  /*e330*/  HMMA.16816.F32 R64, R200.reuse, R10, R64 ;  /* 0x0000000ac840723c */ /* 0x040fe80000001840 */
[----:B-1----:R-:W-:Y:S04]  /*e340*/  @P5 IMAD R2, R0, c[0x0][0x1e4], R3 ;  /* 0x0000790000025a24 */ /* 0x002fe800078e0203 */
[C---:B------:R-:W-:Y:S04]  /*e350*/  HMMA.16816.F32 R68, R200.reuse, R12, R68 ;  /* 0x0000000cc844723c */ /* 0x040fe80000001844 */
        /* <DEDUP_REMOVED lines=8> */
[C---:B------:R-:W-:Y:S01]  /*e3e0*/  @P5 LEA R12, P0, R2.reuse, c[0x0][0x1c8], 0x1 ;  /* 0x00007200020c5a11 */ /* 0x040fe200078008ff */
[----:B------:R-:W-:Y:S01]  /*e3f0*/  FADD.FTZ R14, R233, R9 ;  /* 0x00000009e90e7221 */ /* 0x000fe20000010000 */
[C---:B------:R-:W-:Y:S01]  /*e400*/  HMMA.16816.F32 R76, R200.reuse, R16, R76 ;  /* 0x00000010c84c723c */ /* 0x040fe2000000184c */
[----:B------:R-:W1:Y:S02]  /*e410*/  LDSM.16.MT88.4 R8, [R102+0x8800] ;  /* 0x008800006608783b */ /* 0x000e640000004200 */
[----:B------:R-:W-:Y:S01]  /*e420*/  @P5 IADD3 R3, R3, R0, RZ ;  /* 0x0000000003035210 */ /* 0x000fe20007ffe0ff */
[----:B------:R-:W-:Y:S03]  /*e430*/  FADD.FTZ R0, R237, R13 ;  /* 0x0000000ded007221 */ /* 0x000fe60000010000 */
[----:B------:R-:W-:Y:S01]  /*e440*/  @P5 LEA.HI.X R13, R2, c[0x0][0x1cc], R3, 0x1, P0 ;  /* 0x00007300020d5a11 */ /* 0x000fe200000f0c03 */
[----:B------:R-:W-:Y:S01]  /*e450*/  FADD.FTZ R3, R238, R0 ;  /* 0x00000000ee037221 */ /* 0x000fe20000010000 */
[----:B------:R-:W-:Y:S01]  /*e460*/  IADD3 R0, R245, 0x1, RZ ;  /* 0x00000001f5007810 */ /* 0x000fe20007ffe0ff */
[C---:B------:R-:W-:Y:S02]  /*e470*/  HMMA.16816.F32 R80, R200.reuse, R18, R80 ;  /* 0x00000012c850723c */ /* 0x040fe40000001850 */
[----:B------:R-:W-:Y:S01]  /*e480*/  @P5 MOV R16, c[0x0][0x1e0] ;  /* 0x0000780000105a02 */ /* 0x000fe20000000f00 */
[----:B------:R-:W-:Y:S01]  /*e490*/  FADD.FTZ R2, R234, R14 ;  /* 0x0000000eea027221 */ /* 0x000fe20000010000 */
[----:B------:R-:W-:Y:S01]  /*e4a0*/  SEL R0, R0, RZ, !P3 ;  /* 0x000000ff00007207 */ /* 0x000fe20005800000 */
[----:B------:R-:W-:Y:S01]  /*e4b0*/  FADD.FTZ R15, R228, R3 ;  /* 0x00000003e40f7221 */ /* 0x000fe20000010000 */
[----:B------:R-:W-:Y:S01]  /*e4c0*/  @P5 ISETP.GE.AND P0, PT, R247, c[0x0][0x1d4], PT ;  /* 0x00007500f7005a0c */ /* 0x000fe20003f06270 */
[----:B------:R-:W-:Y:S01]  /*e4d0*/  FADD.FTZ R2, R236, R2 ;  /* 0x00000002ec027221 */ /* 0x000fe20000010000 */
[C---:B--2---:R-:W-:Y:S01]  /*e4e0*/  HMMA.16816.F32 R84, R200.reuse, R4, R84 ;  /* 0x00000004c854723c */ /* 0x044fe20000001854 */
[----:B------:R2:W-:Y:S03]  /*e4f0*/  STL [R1], R0 ;  /* 0x0000000001007387 */ /* 0x0005e60000100800 */
[----:B------:R-:W-:Y:S01]  /*e500*/  @P5 MOV R14, 0x6 ;  /* 0x00000006000e5802 */ /* 0x000fe20000000f00 */
[----:B------:R-:W-:Y:S01]  /*e510*/  FADD.FTZ R3, R224, R2 ;  /* 0x00000002e0037221 */ /* 0x000fe20000010000 */
[----:B------:R-:W-:Y:S01]  /*e520*/  IADD3 R247, R223, -0x1, RZ ;  /* 0xffffffffdff77810 */ /* 0x000fe20007ffe0ff */
[----:B------:R-:W-:Y:S01]  /*e530*/  FADD.FTZ R5, R230, R15 ;  /* 0x0000000fe6057221 */ /* 0x000fe20000010000 */
[C---:B------:R-:W-:Y:S01]  /*e540*/  @P5 SHF.L.U64.HI R14, R16.reuse, R14, c[0x0][0x1e4] ;  /* 0x00007900100e5619 */ /* 0x040fe2000001020e */
[----:B------:R-:W-:Y:S01]  /*e550*/  FADD.FTZ R15, R227, R3 ;  /* 0x00000003e30f7221 */ /* 0x000fe20000010000 */
[C---:B------:R-:W-:Y:S03]  /*e560*/  HMMA.16816.F32 R88, R200.reuse, R6, R88 ;  /* 0x00000006c858723c */ /* 0x040fe60000001858 */
[----:B------:R-:W-:Y:S04]  /*e570*/  @P5 SHF.L.U32 R16, R16, 0x6, RZ ;  /* 0x0000000610105819 */ /* 0x000fe800000006ff */
[----:B------:R-:W-:Y:S01]  /*e580*/  @P5 IADD3 R2, P4, R16, R12, RZ ;  /* 0x0000000c10025210 */ /* 0x000fe20007f9e0ff */
[----:B------:R-:W-:Y:S04]  /*e590*/  FADD.FTZ R6, R226, R15 ;  /* 0x0000000fe2067221 */ /* 0x000fe80000010000 */
[----:B------:R-:W-:Y:S01]  /*e5a0*/  @P5 IADD3.X R3, R14, R13, RZ, P4, !PT ;  /* 0x0000000d0e035210 */ /* 0x000fe200027fe4ff */
[C---:B-1----:R-:W-:Y:S03]  /*e5b0*/  HMMA.16816.F32 R92, R200.reuse, R8, R92 ;  /* 0x00000008c85c723c */ /* 0x042fe6000000185c */
[----:B--2---:R-:W-:Y:S01]  /*e5c0*/  @P5 IMAD R0, R0, 0x9000, R239 ;  /* 0x0000900000005824 */ /* 0x004fe200078e02ef */
[----:B------:R-:W-:Y:S04]  /*e5d0*/  @P5 IADD3 R4, P3, R16, R2, RZ ;  /* 0x0000000210045210 */ /* 0x000fe80007f7e0ff */
[----:B------:R-:W-:Y:S01]  /*e5e0*/  @!PT LDS RZ, [RZ] ;  /* 0x00000000fffff984 */ /* 0x000fe20000000800 */
[----:B------:R-:W-:Y:S01]  /*e5f0*/  @!PT LDS RZ, [RZ] ;  /* 0x00000000fffff984 */ /* 0x000fe20000000800 */
[----:B------:R-:W-:Y:S01]  /*e600*/  @!PT LDS RZ, [RZ] ;  /* 0x00000000fffff984 */ /* 0x000fe20000000800 */
[----:B------:R1:W-:Y:S01]  /*e610*/  @P5 LDGSTS.E.BYPASS.LTC128B.128 [R0], [R12.64], !P2 ;  /* 0x000000000c005fae */ /* 0x0003e2000d101d46 */
[----:B------:R-:W-:Y:S07]  /*e620*/  HMMA.16816.F32 R96, R200, R10, R96 ;  /* 0x0000000ac860723c */ /* 0x000fee0000001860 */
        /* <DEDUP_REMOVED lines=13> */
[----:B------:R-:W-:Y:S01]  /*e700*/  ISETP.GT.AND P0, PT, R223, RZ, PT ;  /* 0x000000ffdf00720c */ /* 0x000fe20003f04270 */
[----:B--2---:R-:W-:Y:S01]  /*e710*/  FADD.FTZ R3, R229, R12 ;  /* 0x0000000ce5037221 */ /* 0x004fe20000010000 */
[----:B------:R-:W-:Y:S01]  /*e720*/  MOV R223, R247 ;  /* 0x000000f700df7202 */ /* 0x000fe20000000f00 */
[----:B------:R-:W-:Y:S02]  /*e730*/  FADD.FTZ R2, R225, R6 ;  /* 0x00000006e1027221 */ /* 0x000fe40000010000 */
[----:B------:R-:W-:Y:S02]  /*e740*/  FADD.FTZ R3, R218, R3 ;  /* 0x00000003da037221 */ /* 0x000fe40000010000 */
        /* <DEDUP_REMOVED lines=9> */
[----:B------:R-:W-:Y:S04]  /*e7e0*/  STL [R1+0x4], R2 ;  /* 0x0000040201007387 */ /* 0x000fe80000100800 */
[----:B------:R1:W-:Y:S02]  /*e7f0*/  STL [R1+0x8], R0 ;  /* 0x0000080001007387 */ /* 0x0003e40000100800 */
[----:B-1----:R-:W-:Y:S01]  /*e800*/  MOV R0, R101 ;  /* 0x0000006500007202 */ /* 0x002fe20000000f00 */
[----:B------:R-:W-:-:S05]  /*e810*/  @P0 BRA `(.L_x_1092) ;  /* 0xffffc14000000947 */ /* 0x000fca000383ffff */
.L_x_1091:
[----:B------:R-:W-:Y:S02]  /*e820*/  MOV R7, 0x1f ;  /* 0x0000001f00077802 */ /* 0x000fe40000000f00 */
[----:B------:R-:W-:Y:S01]  /*e830*/  MOV R6, 0xffffffff ;  /* 0xffffffff00067802 */ /* 0x000fe20000000f00 */
[----:B------:R-:W-:Y:S05]  /*e840*/  BRA.DIV ~URZ, `(.L_x_1093) ;  /* 0x000028c27f007947 */ /* 0x000fea000b800000 */
[----:B------:R-:W2:Y:S04]  /*e850*/  LDL R0, [R1+0x4] ;  /* 0x0000040001007983 */ /* 0x000ea80000100800 */
[----:B--2---:R2:W3:Y:S02]  /*e860*/  SHFL.BFLY PT, R4, R0, 0x2, 0x1f ;  /* 0x0c401f0000047f89 */ /* 0x0044e400000e0000 */
.L_x_1125:
[----:B--2---:R-:W2:Y:S02]  /*e870*/  LDL.LU R0, [R1+0x4] ;  /* 0x0000040001007983 */ /* 0x004ea40000300800 */
[----:B--23--:R-:W-:Y:S01]  /*e880*/  FADD.FTZ R4, R4, R0 ;  /* 0x0000000004047221 */ /* 0x00cfe20000010000 */
[----:B------:R-:W-:Y:S05]  /*e890*/  BRA.DIV ~URZ, `(.L_x_1094) ;  /* 0x000028d27f007947 */ /* 0x000fea000b800000 */
[----:B------:R-:W2:Y:S04]  /*e8a0*/  LDL.LU R5, [R1+0x8] ;  /* 0x0000080001057983 */ /* 0x000ea80000300800 */
[----:B------:R-:W3:Y:S02]  /*e8b0*/  SHFL.BFLY PT, R2, R4, 0x1, 0x1f ;  /* 0x0c201f0004027f89 */ /* 0x000ee400000e0000 */
[----:B---3--:R-:W-:-:S02]  /*e8c0*/  FADD.FTZ R4, R4, R2 ;  /* 0x0000000204047221 */ /* 0x008fc40000010000 */
[----:B--2---:R-:W2:Y:S02]  /*e8d0*/  SHFL.BFLY PT, R0, R5, 0x2, 0x1f ;  /* 0x0c401f0005007f89 */ /* 0x004ea400000e0000 */
[----:B--2---:R-:W-:-:S05]  /*e8e0*/  FADD.FTZ R0, R0, R5 ;  /* 0x0000000500007221 */ /* 0x004fca0000010000 */
[----:B-1----:R1:W2:Y:S02]  /*e8f0*/  SHFL.BFLY PT, R3, R0, 0x1, 0x1f ;  /* 0x0c201f0000037f89 */ /* 0x0022a400000e0000 */
.L_x_1126:
[----:B------:R-:W-:Y:S01]  /*e900*/  FSETP.NE.FTZ.AND P1, PT, R4, RZ, PT ;  /* 0x000000ff0400720b */ /* 0x000fe20003f35000 */
[----:B--2---:R-:W-:Y:S01]  /*e910*/  FADD.FTZ R3, R3, R0 ;  /* 0x0000000003037221 */ /* 0x004fe20000010000 */
[----:B------:R-:W-:Y:S02]  /*e920*/  MOV R2, RZ ;  /* 0x000000ff00027202 */ /* 0x000fe40000000f00 */
[----:B-1----:R-:W-:Y:S02]  /*e930*/  MOV R0, RZ ;  /* 0x000000ff00007202 */ /* 0x002fe40000000f00 */
[----:B------:R-:W-:Y:S02]  /*e940*/  FSETP.NE.FTZ.AND P0, PT, R3, RZ, PT ;  /* 0x000000ff0300720b */ /* 0x000fe40003f15000 */
[----:B------:R-:W-:Y:S02]  /*e950*/  MOV R50, 0xff800000 ;  /* 0xff80000000327802 */ /* 0x000fe40000000f00 */
[----:B------:R-:W-:-:S03]  /*e960*/  MOV R49, 0xff800000 ;  /* 0xff80000000317802 */ /* 0x000fc60000000f00 */
[----:B------:R-:W1:Y:S01]  /*e970*/  @P1 MUFU.RCP R2, R4 ;  /* 0x0000000400021308 */ /* 0x000e620000001000 */
[----:B------:R-:W-:-:S07]  /*e980*/  @P1 MOV R7, 0x3f317218 ;  /* 0x3f31721800071802 */ /* 0x000fce0000000f00 */
[----:B------:R-:W2:Y:S01]  /*e990*/  @P1 MUFU.LG2 R4, R4 ;  /* 0x0000000400041308 */ /* 0x000ea20000000c00 */
[----:B-1----:R-:W-:-:S07]  /*e9a0*/  FMUL.FTZ R148, R2, R148 ;  /* 0x0000009402947220 */ /* 0x002fce0000410000 */
[----:B------:R-:W1:Y:S01]  /*e9b0*/  @P0 MUFU.RCP R0, R3 ;  /* 0x0000000300000308 */ /* 0x000e620000001000 */
        /* <DEDUP_REMOVED lines=46> */
[----:B------:R-:W-:Y:S02]  /*eca0*/  FMUL.FTZ R97, R2, R97 ;  /* 0x0000006102617220 */ /* 0x000fe40000410000 */
[----:B------:R3:W4:Y:S01]  /*ecb0*/  @P0 MUFU.LG2 R2, R3 ;  /* 0x0000000300020308 */ /* 0x0007220000000c00 */
[----:B--2---:R-:W-:-:S02]  /*ecc0*/  @P1 FMUL.FTZ R5, R4, 0.69314718246459960938 ;  /* 0x3f31721804051820 */ /* 0x004fc40000410000 */
[----:B------:R-:W-:Y:S02]  /*ecd0*/  @P1 FMUL.FTZ R4, R7, c[0x0][0x2d0] ;  /* 0x0000b40007041a20 */ /* 0x000fe40000410000 */
[----:B-1----:R-:W-:Y:S02]  /*ece0*/  FMUL.FTZ R150, R0, R150 ;  /* 0x0000009600967220 */ /* 0x002fe40000410000 */
[----:B------:R-:W-:Y:S01]  /*ecf0*/  @P1 FFMA.FTZ R50, R4, R101, R5 ;  /* 0x0000006504321223 */ /* 0x000fe20000010005 */
[----:B------:R-:W-:Y:S01]  /*ed00*/  MOV R4, 0x1 ;  /* 0x0000000100047802 */ /* 0x000fe20000000f00 */
[C---:B------:R-:W-:Y:S02]  /*ed10*/  FMUL.FTZ R47, R0.reuse, R151 ;  /* 0x00000097002f7220 */ /* 0x040fe40000410000 */
[C---:B------:R-:W-:Y:S02]  /*ed20*/  FMUL.FTZ R146, R0.reuse, R146 ;  /* 0x0000009200927220 */ /* 0x040fe40000410000 */
[----:B------:R-:W-:-:S02]  /*ed30*/  FMUL.FTZ R45, R0, R147 ;  /* 0x00000093002d7220 */ /* 0x000fc40000410000 */
[----:B------:R-:W-:Y:S01]  /*ed40*/  FMUL.FTZ R142, R0, R142 ;  /* 0x0000008e008e7220 */ /* 0x000fe20000410000 */
[----:B---3--:R-:W-:Y:S01]  /*ed50*/  @P0 MOV R3, 0x3f317218 ;  /* 0x3f31721800030802 */ /* 0x008fe20000000f00 */
[----:B----4-:R-:W-:Y:S02]  /*ed60*/  @P0 FMUL.FTZ R2, R2, 0.69314718246459960938 ;  /* 0x3f31721802020820 */ /* 0x010fe40000410000 */
[C---:B------:R-:W-:Y:S02]  /*ed70*/  FMUL.FTZ R43, R0.reuse, R143 ;  /* 0x0000008f002b7220 */ /* 0x040fe40000410000 */
[----:B------:R-:W-:Y:S02]  /*ed80*/  @P0 FMUL.FTZ R3, R3, c[0x0][0x2d0] ;  /* 0x0000b40003030a20 */ /* 0x000fe40000410000 */
        /* <DEDUP_REMOVED lines=41> */
[----:B------:R-:W-:Y:S01]  /*f020*/  FMUL.FTZ R99, R0, R99 ;  /* 0x0000006300637220 */ /* 0x000fe20000410000 */
[----:B------:R-:W-:Y:S01]  /*f030*/  PRMT R0, R4, 0x7610, R0 ;  /* 0x0000761004007816 */ /* 0x000fe20000000000 */
[----:B------:R-:W-:Y:S02]  /*f040*/  @P0 FFMA.FTZ R49, R3, R100, R2 ;  /* 0x0000006403310223 */ /* 0x000fe40000010002 */
.L_x_1082:
        /* <DEDUP_REMOVED lines=19> */
.L_x_1096:
[----:B-1----:R-:W-:Y:S05]  /*f180*/  BSYNC B0 ;  /* 0x0000000000007941 */ /* 0x002fea0003800000 */
.L_x_1095:
        /* <DEDUP_REMOVED lines=120> */
[----:B------:R-:W-:Y:S05]  /*f910*/  CALL.REL.NOINC `($__internal_3_$__cuda_sm70_shflsync_idx_p) ;  /* 0x00001d1000007944 */ /* 0x000fea0003c00000 */
.L_x_1099:
[----:B-1----:R-:W2:Y:S04]  /*f920*/  LDL R2, [R1+0x98] ;  /* 0x0000980001027983 */ /* 0x002ea80000100800 */
[----:B------:R-:W3:Y:S04]  /*f930*/  LDL.LU R13, [R1+0x50] ;  /* 0x00005000010d7983 */ /* 0x000ee80000300800 */
[----:B------:R-:W4:Y:S04]  /*f940*/  LDL.LU R12, [R1+0x54] ;  /* 0x00005400010c7983 */ /* 0x000f280000300800 */
[----:B------:R-:W2:Y:S01]  /*f950*/  LDL.LU R15, [R1+0x5c] ;  /* 0x00005c00010f7983 */ /* 0x000ea20000300800 */
[----:B------:R-:W-:-:S03]  /*f960*/  IMAD.MOV.U32 R0, RZ, RZ, 0x1 ;  /* 0x00000001ff007424 */ /* 0x000fc600078e00ff */
[----:B------:R-:W1:Y:S02]  /*f970*/  S2R R16, SR_TID.X ;  /* 0x0000000000107919 */ /* 0x000e640000002100 */
[----:B------:R-:W-:Y:S02]  /*f980*/  ISETP.NE.AND P1, PT, R0, c[0x0][0x4e8], PT ;  /* 0x00013a0000007a0c */ /* 0x000fe40003f25270 */
[----:B------:R2:W5:Y:S04]  /*f990*/  LDL.64 R68, [R1+0x10] ;  /* 0x0000100001447983 */ /* 0x0005680000100a00 */
[----:B------:R2:W5:Y:S04]  /*f9a0*/  LDL R64, [R1+0x70] ;  /* 0x0000700001407983 */ /* 0x0005680000100800 */
[----:B------:R2:W5:Y:S04]  /*f9b0*/  LDL R23, [R1+0x1c] ;  /* 0x00001c0001177983 */ /* 0x0005680000100800 */
[----:B------:R2:W5:Y:S04]  /*f9c0*/  LDL R22, [R1+0x60] ;  /* 0x0000600001167983 */ /* 0x0005680000100800 */
[----:B------:R2:W5:Y:S01]  /*f9d0*/  LDL R21, [R1+0x20] ;  /* 0x0000200001157983 */ /* 0x0005620000100800 */
[----:B-1----:R-:W-:-:S03]  /*f9e0*/  SHF.R.S32.HI R10, RZ, 0x1f, R16 ;  /* 0x0000001fff0a7819 */ /* 0x002fc60000011410 */
[----:B------:R-:W1:Y:S01]  /*f9f0*/  S2R R18, SR_TID.X ;  /* 0x0000000000127919 */ /* 0x000e620000002100 */
[----:B------:R-:W-:-:S04]  /*fa00*/  LEA.HI R10, R10, R16, RZ, 0x3 ;  /* 0x000000100a0a7211 */ /* 0x000fc800078f18ff */
[----:B------:R-:W-:-:S05]  /*fa10*/  LOP3.LUT R10, R10, 0xfffffff8, RZ, 0xc0, !PT ;  /* 0xfffffff80a0a7812 */ /* 0x000fca00078ec0ff */
[----:B------:R-:W-:Y:S02]  /*fa20*/  IMAD.IADD R10, R16, 0x1, -R10 ;  /* 0x00000001100a7824 */ /* 0x000fe400078e0a0a */
[----:B------:R-:W2:Y:S01]  /*fa30*/  LDL R16, [R1+0xa0] ;  /* 0x0000a00001107983 */ /* 0x000ea20000100800 */
[----:B-1----:R-:W-:-:S04]  /*fa40*/  SHF.R.S32.HI R14, RZ, 0x1f, R18 ;  /* 0x0000001fff0e7819 */ /* 0x002fc80000011412 */
[----:B------:R-:W-:-:S04]  /*fa50*/  LEA.HI R14, R14, R18, RZ, 0x3 ;  /* 0x000000120e0e7211 */ /* 0x000fc800078f18ff */
[----:B------:R-:W-:-:S04]  /*fa60*/  SHF.R.S32.HI R14, RZ, 0x3, R14 ;  /* 0x00000003ff0e7819 */ /* 0x000fc8000001140e */
[----:B------:R-:W-:Y:S02]  /*fa70*/  LEA R10, R10, R14, 0x5 ;  /* 0x0000000e0a0a7211 */ /* 0x000fe400078e28ff */
[----:B---3--:R-:W-:Y:S02]  /*fa80*/  SHF.R.S32.HI R7, RZ, 0x1f, R13 ;  /* 0x0000001fff077819 */ /* 0x008fe4000001140d */
[----:B----4-:R-:W-:-:S03]  /*fa90*/  SHF.R.S32.HI R11, RZ, 0x1f, R12 ;  /* 0x0000001fff0b7819 */ /* 0x010fc6000001140c */
[----:B------:R-:W-:Y:S02]  /*faa0*/  IMAD R4, R7, c[0x0][0x490], RZ ;  /* 0x0001240007047a24 */ /* 0x000fe400078e02ff */
[----:B--2---:R-:W-:Y:S02]  /*fab0*/  IMAD.IADD R6, R2, 0x1, R15 ;  /* 0x0000000102067824 */ /* 0x004fe400078e020f */
[----:B------:R-:W-:-:S03]  /*fac0*/  IMAD.WIDE.U32 R2, R13, c[0x0][0x490], RZ ;  /* 0x000124000d027a25 */ /* 0x000fc600078e00ff */
[----:B------:R-:W-:Y:S01]  /*fad0*/  MOV R0, R6 ;  /* 0x0000000600007202 */ /* 0x000fe20000000f00 */
[----:B------:R-:W-:-:S04]  /*fae0*/  @P1 IMAD.HI.U32 R5, R6, c[0x0][0x4ec], RZ ;  /* 0x00013b0006051a27 */ /* 0x000fc800078e00ff */
[----:B------:R-:W-:Y:S01]  /*faf0*/  IMAD R4, R13, c[0x0][0x494], R4 ;  /* 0x000125000d047a24 */ /* 0x000fe200078e0204 */
[----:B------:R-:W-:Y:S01]  /*fb00*/  @P1 SHF.R.U32.HI R0, RZ, c[0x0][0x4f0], R5 ;  /* 0x00013c00ff001a19 */ /* 0x000fe20000011605 */
[----:B------:R-:W-:Y:S02]  /*fb10*/  IMAD R9, R11, c[0x0][0x498], RZ ;  /* 0x000126000b097a24 */ /* 0x000fe400078e02ff */
[----:B------:R-:W-:Y:S01]  /*fb20*/  IMAD.IADD R3, R3, 0x1, R4 ;  /* 0x0000000103037824 */ /* 0x000fe200078e0204 */
[----:B------:R-:W-:-:S03]  /*fb30*/  IADD3 R8, -R0, RZ, RZ ;  /* 0x000000ff00087210 */ /* 0x000fc60007ffe1ff */
[----:B------:R-:W-:-:S04]  /*fb40*/  IMAD.WIDE.U32 R4, R12, c[0x0][0x498], R2 ;  /* 0x000126000c047a25 */ /* 0x000fc800078e0002 */
[----:B------:R-:W-:Y:S01]  /*fb50*/  IMAD R2, R8, c[0x0][0x4e8], R6 ;  /* 0x00013a0008027a24 */ /* 0x000fe200078e0206 */
[----:B------:R-:W-:Y:S01]  /*fb60*/  SHF.R.S32.HI R6, RZ, 0x1f, R0 ;  /* 0x0000001fff067819 */ /* 0x000fe20000011400 */
[----:B------:R-:W-:Y:S01]  /*fb70*/  IMAD R3, R12, c[0x0][0x49c], R9 ;  /* 0x000127000c037a24 */ /* 0x000fe200078e0209 */
[----:B------:R-:W-:Y:S02]  /*fb80*/  IADD3 R4, P0, R0, R4, RZ ;  /* 0x0000000400047210 */ /* 0x000fe40007f1e0ff */
[----:B------:R-:W-:Y:S01]  /*fb90*/  SHF.R.S32.HI R8, RZ, 0x1f, R2 ;  /* 0x0000001fff087819 */ /* 0x000fe20000011402 */
[----:B------:R-:W-:Y:S01]  /*fba0*/  IMAD R0, R7, c[0x0][0x3e8], RZ ;  /* 0x0000fa0007007a24 */ /* 0x000fe200078e02ff */
[----:B------:R-:W-:Y:S01]  /*fbb0*/  IADD3.X R5, R6, R5, R3, P0, !PT ;  /* 0x0000000506057210 */ /* 0x000fe200007fe403 */
[----:B------:R-:W-:-:S04]  /*fbc0*/  IMAD.WIDE.U32 R6, R13, c[0x0][0x3e8], RZ ;  /* 0x0000fa000d067a25 */ /* 0x000fc800078e00ff */
[----:B------:R-:W-:Y:S02]  /*fbd0*/  IMAD R3, R8, c[0x0][0x488], RZ ;  /* 0x0001220008037a24 */ /* 0x000fe400078e02ff */
[----:B------:R-:W-:Y:S02]  /*fbe0*/  IMAD R8, R13, c[0x0][0x3ec], R0 ;  /* 0x0000fb000d087a24 */ /* 0x000fe400078e0200 */
[----:B------:R-:W2:Y:S01]  /*fbf0*/  LDL R13, [R1+0x28] ;  /* 0x00002800010d7983 */ /* 0x000ea20000100800 */
[----:B------:R-:W-:Y:S02]  /*fc00*/  IMAD.IADD R10, R15, 0x1, R10 ;  /* 0x000000010f0a7824 */ /* 0x000fe400078e020a */
[C---:B------:R-:W-:Y:S02]  /*fc10*/  IMAD R9, R2.reuse, c[0x0][0x48c], R3 ;  /* 0x0001230002097a24 */ /* 0x040fe400078e0203 */
[----:B------:R-:W-:Y:S01]  /*fc20*/  IMAD.WIDE.U32 R4, R2, c[0x0][0x488], R4 ;  /* 0x0001220002047a25 */ /* 0x000fe200078e0004 */
[----:B------:R-:W-:-:S03]  /*fc30*/  SHF.R.S32.HI R17, RZ, 0x1f, R18 ;  /* 0x0000001fff117819 */ /* 0x000fc60000011412 */
[----:B------:R-:W-:Y:S01]  /*fc40*/  @P1 IMAD.HI.U32 R2, R10, c[0x0][0x4ec], RZ ;  /* 0x00013b000a021a27 */ /* 0x000fe200078e00ff */
[----:B------:R-:W-:Y:S02]  /*fc50*/  MOV R0, R10 ;  /* 0x0000000a00007202 */ /* 0x000fe40000000f00 */
[----:B------:R-:W-:Y:S01]  /*fc60*/  IADD3 R5, R5, R9, RZ ;  /* 0x0000000905057210 */ /* 0x000fe20007ffe0ff */
[----:B------:R-:W-:Y:S01]  /*fc70*/  IMAD.IADD R3, R7, 0x1, R8 ;  /* 0x0000000107037824 */ /* 0x000fe200078e0208 */
[----:B------:R-:W-:Y:S01]  /*fc80*/  @P1 SHF.R.U32.HI R0, RZ, c[0x0][0x4f0], R2 ;  /* 0x00013c00ff001a19 */ /* 0x000fe20000011602 */
[----:B------:R-:W-:Y:S01]  /*fc90*/  IMAD.MOV.U32 R2, RZ, RZ, R6 ;  /* 0x000000ffff027224 */ /* 0x000fe200078e0006 */
[C---:B------:R-:W-:Y:S01]  /*fca0*/  LEA R8, P0, R4.reuse, c[0x0][0x450], 0x2 ;  /* 0x0001140004087a11 */ /* 0x040fe200078010ff */
[----:B------:R-:W-:Y:S01]  /*fcb0*/  IMAD R6, R11, c[0x0][0x3f0], RZ ;  /* 0x0000fc000b067a24 */ /* 0x000fe200078e02ff */
[----:B------:R-:W-:Y:S02]  /*fcc0*/  LEA.HI R17, R17, R18, RZ, 0x5 ;  /* 0x0000001211117211 */ /* 0x000fe400078f28ff */
[----:B------:R-:W-:Y:S01]  /*fcd0*/  LEA.HI.X R5, R4, c[0x0][0x454], R5, 0x2, P0 ;  /* 0x0001150004057a11 */ /* 0x000fe200000f1405 */
[C---:B------:R-:W-:Y:S01]  /*fce0*/  IMAD R9, R12.reuse, c[0x0][0x3f4], R6 ;  /* 0x0000fd000c097a24 */ /* 0x040fe200078e0206 */
[----:B------:R-:W-:Y:S01]  /*fcf0*/  LOP3.LUT R17, R17, 0xffffffe0, RZ, 0xc0, !PT ;  /* 0xffffffe011117812 */ /* 0x000fe200078ec0ff */
[----:B------:R-:W-:Y:S01]  /*fd00*/  IMAD.WIDE.U32 R2, R12, c[0x0][0x3f0], R2 ;  /* 0x0000fc000c027a25 */ /* 0x000fe200078e0002 */
[----:B------:R-:W-:Y:S01]  /*fd10*/  SHFL.IDX PT, R6, R8, RZ, 0x1c1f ;  /* 0x001c1fff08067589 */ /* 0x000fe200000e0000 */
[----:B------:R-:W-:-:S03]  /*fd20*/  IADD3 R11, -R0, RZ, RZ ;  /* 0x000000ff000b7210 */ /* 0x000fc60007ffe1ff */
[----:B------:R-:W1:Y:S01]  /*fd30*/  SHFL.IDX PT, R7, R5, RZ, 0x1c1f ;  /* 0x001c1fff05077589 */ /* 0x000e6200000e0000 */
[----:B------:R-:W-:Y:S01]  /*fd40*/  IMAD.IADD R17, R18, 0x1, -R17 ;  /* 0x0000000112117824 */ /* 0x000fe200078e0a11 */
[----:B------:R-:W-:Y:S02]  /*fd50*/  IADD3 R3, R3, R9, RZ ;  /* 0x0000000903037210 */ /* 0x000fe40007ffe0ff */
[----:B------:R3:W-:Y:S01]  /*fd60*/  SHFL.IDX PT, R4, R8, 0x1, 0x1c1f ;  /* 0x003c1f0008047f89 */ /* 0x0007e200000e0000 */
[----:B------:R-:W-:Y:S01]  /*fd70*/  ULDC UR5, c[0x0][0x4e8] ;  /* 0x00013a0000057ab9 */ /* 0x000fe20000000800 */
[----:B------:R-:W-:Y:S02]  /*fd80*/  IMAD.IADD R9, R16, 0x1, R15 ;  /* 0x0000000110097824 */ /* 0x000fe400078e020f */
[----:B------:R-:W4:Y:S01]  /*fd90*/  SHFL.IDX PT, R5, R5, 0x1, 0x1c1f ;  /* 0x003c1f0005057f89 */ /* 0x000f2200000e0000 */
[----:B------:R-:W-:Y:S02]  /*fda0*/  ULDC UR4, c[0x0][0x388] ;  /* 0x0000e20000047ab9 */ /* 0x000fe40000000800 */
[----:B------:R-:W-:Y:S01]  /*fdb0*/  UIMAD UR4, UR5, UR4, URZ ;  /* 0x00000004050472a4 */ /* 0x000fe2000f8e023f */
[----:B------:R-:W-:-:S05]  /*fdc0*/  LOP3.LUT P0, RZ, R17, 0x3, RZ, 0xc0, !PT ;  /* 0x0000000311ff7812 */ /* 0x000fca000780c0ff */
[----:B------:R-:W-:Y:S01]  /*fdd0*/  ISETP.GE.OR P1, PT, R9, UR4, P0 ;  /* 0x0000000409007c0c */ /* 0x000fe20008726670 */
[----:B---3--:R-:W-:Y:S01]  /*fde0*/  IMAD R8, R11, c[0x0][0x4e8], R10 ;  /* 0x00013a000b087a24 */ /* 0x008fe200078e020a */
[----:B------:R-:W-:-:S04]  /*fdf0*/  IADD3 R11, R9, 0x8, RZ ;  /* 0x00000008090b7810 */ /* 0x000fc80007ffe0ff */
[----:B------:R-:W-:Y:S02]  /*fe00*/  ISETP.GE.OR P0, PT, R11, UR4, P0 ;  /* 0x000000040b007c0c */ /* 0x000fe40008706670 */
[----:B------:R-:W-:-:S05]  /*fe10*/  SHF.R.S32.HI R12, RZ, 0x1f, R0 ;  /* 0x0000001fff0c7819 */ /* 0x000fca0000011400 */
[----:B-1----:R1:W-:Y:S01]  /*fe20*/  @!P1 ST.E [R6.64], R50 ;  /* 0x0000003206009985 */ /* 0x0023e2000c101906 */
[----:B------:R-:W-:Y:S02]  /*fe30*/  IMAD R10, R12, c[0x0][0x3e0], RZ ;  /* 0x0000f8000c0a7a24 */ /* 0x000fe400078e02ff */
[----:B------:R-:W-:-:S03]  /*fe40*/  IMAD.WIDE.U32 R2, R0, c[0x0][0x3e0], R2 ;  /* 0x0000f80000027a25 */ /* 0x000fc600078e0002 */
[----:B----4-:R1:W-:Y:S01]  /*fe50*/  @!P0 ST.E [R4.64], R49 ;  /* 0x0000003104008985 */ /* 0x0103e2000c101906 */
[----:B------:R-:W-:Y:S01]  /*fe60*/  IMAD R9, R0, c[0x0][0x3e4], R10 ;  /* 0x0000f90000097a24 */ /* 0x000fe200078e020a */
[----:B------:R-:W-:-:S04]  /*fe70*/  SHF.R.S32.HI R0, RZ, 0x1f, R8 ;  /* 0x0000001fff007819 */ /* 0x000fc80000011408 */
[----:B------:R-:W-:Y:S01]  /*fe80*/  IADD3 R3, R3, R9, RZ ;  /* 0x0000000903037210 */ /* 0x000fe20007ffe0ff */
[----:B------:R-:W-:-:S04]  /*fe90*/  IMAD R0, R0, c[0x0][0x3d8], RZ ;  /* 0x0000f60000007a24 */ /* 0x000fc800078e02ff */
[C---:B------:R-:W-:Y:S02]  /*fea0*/  IMAD R0, R8.reuse, c[0x0][0x3dc], R0 ;  /* 0x0000f70008007a24 */ /* 0x040fe400078e0200 */
[----:B------:R-:W-:Y:S01]  /*feb0*/  IMAD.WIDE.U32 R2, R8, c[0x0][0x3d8], R2 ;  /* 0x0000f60008027a25 */ /* 0x000fe200078e0002 */
[----:B------:R-:W-:-:S03]  /*fec0*/  IADD3 R11, R14, R15, RZ ;  /* 0x0000000f0e0b7210 */ /* 0x000fc60007ffe0ff */
[----:B------:R-:W-:Y:S01]  /*fed0*/  IMAD.IADD R0, R3, 0x1, R0 ;  /* 0x0000000103007824 */ /* 0x000fe200078e0200 */
[----:B------:R-:W-:-:S04]  /*fee0*/  LEA R20, P0, R2, c[0x0][0x380], 0x1 ;  /* 0x0000e00002147a11 */ /* 0x000fc800078008ff */
[----:B------:R-:W-:Y:S02]  /*fef0*/  LEA.HI.X R10, R2, c[0x0][0x384], R0, 0x1, P0 ;  /* 0x0000e100020a7a11 */ /* 0x000fe400000f0c00 */
        /* <DEDUP_REMOVED lines=29> */
.L_x_1101:
[----:B---34-:R-:W-:Y:S05]  /*100d0*/  BSYNC B0 ;  /* 0x0000000000007941 */ /* 0x018fea0003800000 */
.L_x_1100:
        /* <DEDUP_REMOVED lines=9> */
[CC--:B--2---:R-:W-:Y:S02]  /*10170*/  @!P2 LEA R8, P5, R68.reuse, R0.reuse, 0x1 ;  /* 0x000000004408a211 */ /* 0x0c4fe400078a08ff */
[-C--:B-1----:R-:W-:Y:S02]  /*10180*/  @!P1 LEA R6, P4, R23, R0.reuse, 0x1 ;  /* 0x0000000017069211 */ /* 0x082fe400078808ff */
[----:B------:R-:W-:Y:S02]  /*10190*/  @!P0 LEA R4, P3, R21, R0, 0x1 ;  /* 0x0000000015048211 */ /* 0x000fe400078608ff */
[-C--:B----4-:R-:W-:Y:S02]  /*101a0*/  @!P2 LEA.HI.X R9, R68, R2.reuse, R69, 0x1, P5 ;  /* 0x000000024409a211 */ /* 0x090fe400028f0c45 */
[-C--:B------:R-:W-:Y:S02]  /*101b0*/  @!P1 LEA.HI.X R7, R23, R2.reuse, R64, 0x1, P4 ;  /* 0x0000000217079211 */ /* 0x080fe400020f0c40 */
[----:B------:R-:W-:Y:S01]  /*101c0*/  @!P0 LEA.HI.X R5, R21, R2, R22, 0x1, P3 ;  /* 0x0000000215058211 */ /* 0x000fe200018f0c16 */
[----:B------:R1:W-:Y:S04]  /*101d0*/  @!P2 ST.E.128 [R8.64], R36 ;  /* 0x000000240800a985 */ /* 0x0003e8000c101d06 */
[----:B------:R1:W-:Y:S04]  /*101e0*/  @!P1 ST.E.128 [R6.64], R32 ;  /* 0x0000002006009985 */ /* 0x0003e8000c101d06 */
[----:B------:R1:W-:Y:S02]  /*101f0*/  @!P0 ST.E.128 [R4.64], R28 ;  /* 0x0000001c04008985 */ /* 0x0003e4000c101d06 */
.L_x_1103:
[----:B------:R-:W-:Y:S05]  /*10200*/  BSYNC B0 ;  /* 0x0000000000007941 */ /* 0x000fea0003800000 */
.L_x_1102:
[----:B------:R-:W-:Y:S01]  /*10210*/  IADD3 R3, R11, 0x40, RZ ;  /* 0x000000400b037810 */ /* 0x000fe20007ffe0ff */
[----:B----4-:R4:W3:Y:S01]  /*10220*/  SHFL.IDX PT, R2, R10, 0x2, 0x181f ;  /* 0x00581f000a027f89 */ /* 0x0108e200000e0000 */
[----:B------:R-:W-:Y:S02]  /*10230*/  BSSY B0, `(.L_x_1104) ;  /* 0x0000010000007945 */ /* 0x000fe40003800000 */
[----:B------:R-:W-:Y:S01]  /*10240*/  ISETP.GE.AND P0, PT, R3, UR4, PT ;  /* 0x0000000403007c0c */ /* 0x000fe2000bf06270 */
[----:B--2---:R4:W2:-:S12]  /*10250*/  SHFL.IDX PT, R0, R20, 0x2, 0x181f ;  /* 0x00581f0014007f89 */ /* 0x00489800000e0000 */
[----:B------:R-:W-:Y:S05]  /*10260*/  @P0 BRA `(.L_x_1105) ;  /* 0x000000c000000947 */ /* 0x000fea0003800000 */
[----:B-----5:R-:W-:Y:S02]  /*10270*/  ISETP.GE.AND P2, PT, R68, c[0x0][0x3c8], PT ;  /* 0x0000f20044007a0c */ /* 0x020fe40003f46270 */
[----:B------:R-:W-:Y:S02]  /*10280*/  ISETP.GE.AND P1, PT, R23, c[0x0][0x3c8], PT ;  /* 0x0000f20017007a0c */ /* 0x000fe40003f26270 */
[----:B------:R-:W-:-:S09]  /*10290*/  ISETP.GE.AND P0, PT, R21, c[0x0][0x3c8], PT ;  /* 0x0000f20015007a0c */ /* 0x000fd20003f06270 */
[CC--:B-12---:R-:W-:Y:S02]  /*102a0*/  @!P2 LEA R8, P5, R68.reuse, R0.reuse, 0x1 ;  /* 0x000000004408a211 */ /* 0x0c6fe400078a08ff */
[-C--:B------:R-:W-:Y:S02]  /*102b0*/  @!P1 LEA R6, P4, R23, R0.reuse, 0x1 ;  /* 0x0000000017069211 */ /* 0x080fe400078808ff */
[----:B------:R-:W-:Y:S02]  /*102c0*/  @!P0 LEA R4, P3, R21, R0, 0x1 ;  /* 0x0000000015048211 */ /* 0x000fe400078608ff */
[-C--:B---3--:R-:W-:Y:S02]  /*102d0*/  @!P2 LEA.HI.X R9, R68, R2.reuse, R69, 0x1, P5 ;  /* 0x000000024409a211 */ /* 0x088fe400028f0c45 */
[-C--:B------:R-:W-:Y:S02]  /*102e0*/  @!P1 LEA.HI.X R7, R23, R2.reuse, R64, 0x1, P4 ;  /* 0x0000000217079211 */ /* 0x080fe400020f0c40 */
[----:B------:R-:W-:Y:S01]  /*102f0*/  @!P0 LEA.HI.X R5, R21, R2, R22, 0x1, P3 ;  /* 0x0000000215058211 */ /* 0x000fe200018f0c16 */
[----:B------:R1:W-:Y:S04]  /*10300*/  @!P2 ST.E.128 [R8.64], R48 ;  /* 0x000000300800a985 */ /* 0x0003e8000c101d06 */
[----:B------:R1:W-:Y:S04]  /*10310*/  @!P1 ST.E.128 [R6.64], R44 ;  /* 0x0000002c06009985 */ /* 0x0003e8000c101d06 */
[----:B------:R1:W-:Y:S02]  /*10320*/  @!P0 ST.E.128 [R4.64], R40 ;  /* 0x0000002804008985 */ /* 0x0003e4000c101d06 */
.L_x_1105:
[----:B------:R-:W-:Y:S05]  /*10330*/  BSYNC B0 ;  /* 0x0000000000007941 */ /* 0x000fea0003800000 */
.L_x_1104:
[----:B---3--:R-:W-:Y:S01]  /*10340*/  IADD3 R2, R11, 0x60, RZ ;  /* 0x000000600b027810 */ /* 0x008fe20007ffe0ff */
[----:B-1----:R1:W3:Y:S03]  /*10350*/  SHFL.IDX PT, R6, R10, 0x3, 0x181f ;  /* 0x00781f000a067f89 */ /* 0x0022e600000e0000 */
[----:B------:R-:W-:Y:S01]  /*10360*/  ISETP.GE.AND P0, PT, R2, UR4, PT ;  /* 0x0000000402007c0c */ /* 0x000fe2000bf06270 */
[----:B--2---:R1:W2:-:S12]  /*10370*/  SHFL.IDX PT, R0, R20, 0x3, 0x181f ;  /* 0x00781f0014007f89 */ /* 0x00429800000e0000 */
[----:B------:R-:W-:Y:S05]  /*10380*/  @P0 BRA `(.L_x_1106) ;  /* 0x00000c3000000947 */ /* 0x000fea0003800000 */
[----:B-----5:R-:W-:Y:S02]  /*10390*/  ISETP.GE.AND P1, PT, R68, c[0x0][0x3c8], PT ;  /* 0x0000f20044007a0c */ /* 0x020fe40003f26270 */
[----:B------:R-:W-:-:S11]  /*103a0*/  ISETP.GE.AND P0, PT, R23, c[0x0][0x3c8], PT ;  /* 0x0000f20017007a0c */ /* 0x000fd60003f06270 */
[CC--:B--2---:R-:W-:Y:S02]  /*103b0*/  @!P1 LEA R4, P3, R68.reuse, R0.reuse, 0x1 ;  /* 0x0000000044049211 */ /* 0x0c4fe400078608ff */
[C---:B------:R-:W-:Y:S02]  /*103c0*/  @!P0 LEA R2, P2, R23.reuse, R0, 0x1 ;  /* 0x0000000017028211 */ /* 0x040fe400078408ff */
[-C--:B---3--:R-:W-:Y:S02]  /*103d0*/  @!P1 LEA.HI.X R5, R68, R6.reuse, R69, 0x1, P3 ;  /* 0x0000000644059211 */ /* 0x088fe400018f0c45 */
[----:B------:R-:W-:-:S03]  /*103e0*/  @!P0 LEA.HI.X R3, R23, R6, R64, 0x1, P2 ;  /* 0x0000000617038211 */ /* 0x000fc600010f0c40 */
[----:B------:R2:W-:Y:S04]  /*103f0*/  @!P1 ST.E.128 [R4.64], R56 ;  /* 0x0000003804009985 */ /* 0x0005e8000c101d06 */
[----:B------:R2:W-:Y:S01]  /*10400*/  @!P0 ST.E.128 [R2.64], R52 ;  /* 0x0000003402008985 */ /* 0x0005e2000c101d06 */
[----:B------:R-:W-:-:S13]  /*10410*/  ISETP.GE.AND P0, PT, R21, c[0x0][0x3c8], PT ;  /* 0x0000f20015007a0c */ /* 0x000fda0003f06270 */
[----:B------:R-:W-:Y:S05]  /*10420*/  @P0 BRA `(.L_x_1106) ;  /* 0x00000b9000000947 */ /* 0x000fea0003800000 */
[----:B--2---:R-:W-:-:S04]  /*10430*/  LEA R2, P0, R21, R0, 0x1 ;  /* 0x0000000015027211 */ /* 0x004fc800078008ff */
[----:B------:R-:W-:-:S05]  /*10440*/  LEA.HI.X R3, R21, R6, R22, 0x1, P0 ;  /* 0x0000000615037211 */ /* 0x000fca00000f0c16 */
[----:B------:R2:W-:Y:S01]  /*10450*/  ST.E.128 [R2.64], R60 ;  /* 0x0000003c02007985 */ /* 0x0005e2000c101d06 */
[----:B------:R-:W-:Y:S05]  /*10460*/  BRA `(.L_x_1106) ;  /* 0x00000b5000007947 */ /* 0x000fea0003800000 */
.L_x_1098:
[----:B------:R-:W2:Y:S04]  /*10470*/  LDL R3, [R1+0x50] ;  /* 0x0000500001037983 */ /* 0x000ea80000100800 */
[----:B------:R-:W3:Y:S04]  /*10480*/  LDL R2, [R1+0x54] ;  /* 0x0000540001027983 */ /* 0x000ee80000100800 */
[----:B------:R-:W4:Y:S01]  /*10490*/  LDL R0, [R1+0x5c] ;  /* 0x00005c0001007983 */ /* 0x000f220000100800 */
[----:B------:R-:W-:Y:S03]  /*104a0*/  BSSY B0, `(.L_x_1107) ;  /* 0x0000027000007945 */ /* 0x000fe60003800000 */
[----:B------:R-:W1:Y:S02]  /*104b0*/  S2R R14, SR_TID.X ;  /* 0x00000000000e7919 */ /* 0x000e640000002100 */
[----:B-1----:R-:W-:Y:S01]  /*104c0*/  ISETP.GE.AND P0, PT, R14, 0x80, PT ;  /* 0x000000800e00780c */ /* 0x002fe20003f06270 */
[----:B--2---:R-:W-:-:S02]  /*104d0*/  IMAD.MOV.U32 R13, RZ, RZ, R3 ;  /* 0x000000ffff0d7224 */ /* 0x004fc400078e0003 */
[----:B---3--:R-:W-:-:S03]  /*104e0*/  IMAD.MOV.U32 R12, RZ, RZ, R2 ;  /* 0x000000ffff0c7224 */ /* 0x008fc600078e0002 */
[----:B------:R-:W-:Y:S01]  /*104f0*/  SHF.R.S32.HI R9, RZ, 0x1f, R13 ;  /* 0x0000001fff097819 */ /* 0x000fe2000001140d */
[----:B----4-:R-:W-:Y:S01]  /*10500*/  IMAD.MOV.U32 R11, RZ, RZ, R0 ;  /* 0x000000ffff0b7224 */ /* 0x010fe200078e0000 */
[----:B------:R-:W-:-:S05]  /*10510*/  SHF.R.S32.HI R10, RZ, 0x1f, R12 ;  /* 0x0000001fff0a7819 */ /* 0x000fca000001140c */
        /* <DEDUP_REMOVED lines=16> */
[----:B------:R-:W-:Y:S01]  /*10620*/  IADD3 R7, -R0, RZ, RZ ;  /* 0x000000ff00077210 */ /* 0x000fe20007ffe1ff */
        /* <DEDUP_REMOVED lines=14> */
.L_x_1108:
[----:B------:R-:W-:Y:S05]  /*10710*/  BSYNC B0 ;  /* 0x0000000000007941 */ /* 0x000fea0003800000 */
.L_x_1107:
[--C-:B------:R-:W-:Y:S01]  /*10720*/  SHF.R.S32.HI R2, RZ, 0x1f, R14.reuse ;  /* 0x0000001fff027819 */ /* 0x100fe2000001140e */
[----:B-1----:R-:W-:Y:S01]  /*10730*/  IMAD.MOV.U32 R0, RZ, RZ, c[0x0][0x4e8] ;  /* 0x00013a00ff007624 */ /* 0x002fe200078e00ff */
[----:B------:R-:W-:Y:S01]  /*10740*/  SHF.R.S32.HI R8, RZ, 0x1f, R14 ;  /* 0x0000001fff087819 */ /* 0x000fe2000001140e */
[----:B------:R-:W-:Y:S01]  /*10750*/  IMAD R6, R10, c[0x0][0x3f0], RZ ;  /* 0x0000fc000a067a24 */ /* 0x000fe200078e02ff */
[-C--:B------:R-:W-:Y:S02]  /*10760*/  LEA.HI R2, R2, R14.reuse, RZ, 0x3 ;  /* 0x0000000e02027211 */ /* 0x080fe400078f18ff */
[----:B------:R-:W-:Y:S01]  /*10770*/  LEA.HI R8, R8, R14, RZ, 0x3 ;  /* 0x0000000e08087211 */ /* 0x000fe200078f18ff */
[----:B------:R-:W-:Y:S01]  /*10780*/  IMAD R7, R12, c[0x0][0x3f4], R6 ;  /* 0x0000fd000c077a24 */ /* 0x000fe200078e0206 */
[----:B------:R-:W-:Y:S02]  /*10790*/  LOP3.LUT R2, R2, 0xfffffff8, RZ, 0xc0, !PT ;  /* 0xfffffff802027812 */ /* 0x000fe400078ec0ff */
[----:B------:R-:W-:-:S02]  /*107a0*/  SHF.R.S32.HI R8, RZ, 0x3, R8 ;  /* 0x00000003ff087819 */ /* 0x000fc40000011408 */
[----:B------:R-:W-:Y:S02]  /*107b0*/  IADD3 R2, -R2, R14, RZ ;  /* 0x0000000e02027210 */ /* 0x000fe40007ffe1ff */
[----:B------:R-:W-:Y:S01]  /*107c0*/  ISETP.NE.AND P0, PT, R0, 0x1, PT ;  /* 0x000000010000780c */ /* 0x000fe20003f05270 */
[----:B------:R-:W-:Y:S01]  /*107d0*/  IMAD R0, R9, c[0x0][0x3e8], RZ ;  /* 0x0000fa0009007a24 */ /* 0x000fe200078e02ff */
[----:B------:R-:W-:Y:S01]  /*107e0*/  LEA R4, R2, R8, 0x5 ;  /* 0x0000000802047211 */ /* 0x000fe200078e28ff */
[----:B------:R-:W-:-:S04]  /*107f0*/  IMAD.WIDE.U32 R2, R13, c[0x0][0x3e8], RZ ;  /* 0x0000fa000d027a25 */ /* 0x000fc800078e00ff */
[----:B------:R-:W-:Y:S01]  /*10800*/  IMAD.IADD R4, R11, 0x1, R4 ;  /* 0x000000010b047824 */ /* 0x000fe200078e0204 */
[----:B------:R-:W-:Y:S01]  /*10810*/  IADD3 R11, R8, R11, RZ ;  /* 0x0000000b080b7210 */ /* 0x000fe20007ffe0ff */
[----:B------:R-:W-:-:S04]  /*10820*/  IMAD R0, R13, c[0x0][0x3ec], R0 ;  /* 0x0000fb000d007a24 */ /* 0x000fc800078e0200 */
[----:B------:R-:W-:Y:S01]  /*10830*/  @P0 IMAD.HI.U32 R5, R4, c[0x0][0x4ec], RZ ;  /* 0x00013b0004050a27 */ /* 0x000fe200078e00ff */
[----:B------:R-:W-:-:S03]  /*10840*/  IADD3 R3, R3, R0, RZ ;  /* 0x0000000003037210 */ /* 0x000fc60007ffe0ff */
[----:B------:R-:W-:Y:S01]  /*10850*/  IMAD.MOV.U32 R0, RZ, RZ, R4 ;  /* 0x000000ffff007224 */ /* 0x000fe200078e0004 */
[----:B------:R-:W-:Y:S01]  /*10860*/  @P0 SHF.R.U32.HI R0, RZ, c[0x0][0x4f0], R5 ;  /* 0x00013c00ff000a19 */ /* 0x000fe20000011605 */
[----:B------:R-:W-:-:S03]  /*10870*/  IMAD.WIDE.U32 R2, R12, c[0x0][0x3f0], R2 ;  /* 0x0000fc000c027a25 */ /* 0x000fc600078e0002 */
[----:B------:R-:W-:Y:S02]  /*10880*/  SHF.R.S32.HI R6, RZ, 0x1f, R0 ;  /* 0x0000001fff067819 */ /* 0x000fe40000011400 */
[----:B------:R-:W-:Y:S02]  /*10890*/  IADD3 R5, -R0, RZ, RZ ;  /* 0x000000ff00057210 */ /* 0x000fe40007ffe1ff */
[----:B------:R-:W-:Y:S01]  /*108a0*/  IADD3 R3, R3, R7, RZ ;  /* 0x0000000703037210 */ /* 0x000fe20007ffe0ff */
[----:B------:R-:W-:Y:S02]  /*108b0*/  IMAD R6, R6, c[0x0][0x3e0], RZ ;  /* 0x0000f80006067a24 */ /* 0x000fe400078e02ff */
[----:B------:R-:W-:Y:S02]  /*108c0*/  IMAD R4, R5, c[0x0][0x4e8], R4 ;  /* 0x00013a0005047a24 */ /* 0x000fe400078e0204 */
[C---:B------:R-:W-:Y:S02]  /*108d0*/  IMAD R5, R0.reuse, c[0x0][0x3e4], R6 ;  /* 0x0000f90000057a24 */ /* 0x040fe400078e0206 */
[----:B------:R-:W-:Y:S01]  /*108e0*/  IMAD.WIDE.U32 R2, R0, c[0x0][0x3e0], R2 ;  /* 0x0000f80000027a25 */ /* 0x000fe200078e0002 */
[----:B------:R-:W-:-:S03]  /*108f0*/  SHF.R.S32.HI R0, RZ, 0x1f, R4 ;  /* 0x0000001fff007819 */ /* 0x000fc60000011404 */
[----:B------:R-:W-:Y:S02]  /*10900*/  IMAD.IADD R3, R3, 0x1, R5 ;  /* 0x0000000103037824 */ /* 0x000fe400078e0205 */
[----:B------:R-:W-:Y:S02]  /*10910*/  IMAD R0, R0, c[0x0][0x3d8], RZ ;  /* 0x0000f60000007a24 */ /* 0x000fe400078e02ff */
[----:B------:R-:W-:-:S04]  /*10920*/  IMAD.WIDE.U32 R2, R4, c[0x0][0x3d8], R2 ;  /* 0x0000f60004027a25 */ /* 0x000fc800078e0002 */
[----:B------:R-:W-:Y:S01]  /*10930*/  IMAD R4, R4, c[0x0][0x3dc], R0 ;  /* 0x0000f70004047a24 */ /* 0x000fe200078e0200 */
[----:B------:R-:W-:-:S04]  /*10940*/  LEA R12, P0, R2, c[0x0][0x380], 0x1 ;  /* 0x0000e000020c7a11 */ /* 0x000fc800078008ff */
[----:B------:R-:W-:-:S04]  /*10950*/  IADD3 R4, R3, R4, RZ ;  /* 0x0000000403047210 */ /* 0x000fc80007ffe0ff */
[----:B------:R-:W-:Y:S01]  /*10960*/  LEA.HI.X R10, R2, c[0x0][0x384], R4, 0x1, P0 ;  /* 0x0000e100020a7a11 */ /* 0x000fe200000f0c04 */
[----:B------:R-:W-:Y:S05]  /*10970*/  BRA.DIV ~URZ, `(.L_x_1109) ;  /* 0x000008f27f007947 */ /* 0x000fea000b800000 */
[----:B------:R1:W2:Y:S02]  /*10980*/  SHFL.IDX PT, R2, R10, RZ, 0x181f ;  /* 0x00181fff0a027589 */ /* 0x0002a400000e0000 */
.L_x_1127:
[----:B------:R-:W-:Y:S05]  /*10990*/  BRA.DIV ~URZ, `(.L_x_1110) ;  /* 0x000009427f007947 */ /* 0x000fea000b800000 */
[----:B------:R3:W4:Y:S02]  /*109a0*/  SHFL.IDX PT, R0, R12, RZ, 0x181f ;  /* 0x00181fff0c007589 */ /* 0x00072400000e0000 */
.L_x_1128:
        /* <DEDUP_REMOVED lines=14> */
[----:B------:R-:W-:Y:S02]  /*10a90*/  @!P1 LEA R6, P4, R15, R0, 0x1 ;  /* 0x000000000f069211 */ /* 0x000fe400078808ff */
[----:B------:R-:W-:Y:S02]  /*10aa0*/  @!P2 LEA.HI.X R9, R18, R2, R19, 0x1, P5 ;  /* 0x000000021209a211 */ /* 0x000fe400028f0c13 */
[----:B------:R-:W-:Y:S02]  /*10ab0*/  @!P0 LEA R4, P3, R3, R0, 0x1 ;  /* 0x0000000003048211 */ /* 0x000fe400078608ff */
[-C--:B--2---:R-:W-:Y:S02]  /*10ac0*/  @!P1 LEA.HI.X R7, R15, R2.reuse, R16, 0x1, P4 ;  /* 0x000000020f079211 */ /* 0x084fe400020f0c10 */
[----:B------:R-:W-:Y:S01]  /*10ad0*/  @!P0 LEA.HI.X R5, R3, R2, R14, 0x1, P3 ;  /* 0x0000000203058211 */ /* 0x000fe200018f0c0e */
[----:B------:R2:W-:Y:S04]  /*10ae0*/  @!P2 ST.E.128 [R8.64], RZ ;  /* 0x000000ff0800a985 */ /* 0x0005e8000c101d06 */
[----:B------:R2:W-:Y:S04]  /*10af0*/  @!P1 ST.E.128 [R6.64], RZ ;  /* 0x000000ff06009985 */ /* 0x0005e8000c101d06 */
[----:B------:R2:W-:Y:S02]  /*10b00*/  @!P0 ST.E.128 [R4.64], RZ ;  /* 0x000000ff04008985 */ /* 0x0005e4000c101d06 */
.L_x_1112:
[----:B------:R-:W-:Y:S05]  /*10b10*/  BSYNC B0 ;  /* 0x0000000000007941 */ /* 0x000fea0003800000 */
.L_x_1111:
[----:B------:R-:W-:Y:S05]  /*10b20*/  BRA.DIV ~URZ, `(.L_x_1113) ;  /* 0x000008127f007947 */ /* 0x000fea000b800000 */
[----:B--2---:R2:W1:Y:S04]  /*10b30*/  SHFL.IDX PT, R2, R10, 0x1, 0x181f ;  /* 0x00381f000a027f89 */ /* 0x00446800000e0000 */
[----:B----4-:R2:W4:Y:S02]  /*10b40*/  SHFL.IDX PT, R0, R12, 0x1, 0x181f ;  /* 0x00381f000c007f89 */ /* 0x01052400000e0000 */
.L_x_1129:
        /* <DEDUP_REMOVED lines=12> */
[-C--:B------:R-:W-:Y:S02]  /*10c10*/  @!P2 LEA R8, P5, R18, R0.reuse, 0x1 ;  /* 0x000000001208a211 */ /* 0x080fe400078a08ff */
[----:B------:R-:W-:Y:S02]  /*10c20*/  @!P1 LEA R6, P4, R16, R0, 0x1 ;  /* 0x0000000010069211 */ /* 0x000fe400078808ff */
[----:B-1----:R-:W-:Y:S02]  /*10c30*/  @!P2 LEA.HI.X R9, R18, R2, R19, 0x1, P5 ;  /* 0x000000021209a211 */ /* 0x002fe400028f0c13 */
[----:B------:R-:W-:Y:S02]  /*10c40*/  @!P0 LEA R4, P3, R14, R0, 0x1 ;  /* 0x000000000e048211 */ /* 0x000fe400078608ff */
[-C--:B----4-:R-:W-:Y:S02]  /*10c50*/  @!P1 LEA.HI.X R7, R16, R2.reuse, R17, 0x1, P4 ;  /* 0x0000000210079211 */ /* 0x090fe400020f0c11 */
[----:B------:R-:W-:Y:S01]  /*10c60*/  @!P0 LEA.HI.X R5, R14, R2, R15, 0x1, P3 ;  /* 0x000000020e058211 */ /* 0x000fe200018f0c0f */
[----:B------:R1:W-:Y:S04]  /*10c70*/  @!P2 ST.E.128 [R8.64], RZ ;  /* 0x000000ff0800a985 */ /* 0x0003e8000c101d06 */
[----:B------:R1:W-:Y:S04]  /*10c80*/  @!P1 ST.E.128 [R6.64], RZ ;  /* 0x000000ff06009985 */ /* 0x0003e8000c101d06 */
[----:B------:R1:W-:Y:S02]  /*10c90*/  @!P0 ST.E.128 [R4.64], RZ ;  /* 0x000000ff04008985 */ /* 0x0003e4000c101d06 */
.L_x_1115:
[----:B------:R-:W-:Y:S05]  /*10ca0*/  BSYNC B0 ;  /* 0x0000000000007941 */ /* 0x000fea0003800000 */
.L_x_1114:
[----:B------:R-:W-:Y:S05]  /*10cb0*/  BRA.DIV ~URZ, `(.L_x_1116) ;  /* 0x000007427f007947 */ /* 0x000fea000b800000 */
[----:B-1----:R1:W2:Y:S02]  /*10cc0*/  SHFL.IDX PT, R2, R10, 0x2, 0x181f ;  /* 0x00581f000a027f89 */ /* 0x0022a400000e0000 */
.L_x_1130:
[----:B------:R-:W-:Y:S05]  /*10cd0*/  BRA.DIV ~URZ, `(.L_x_1117) ;  /* 0x000007927f007947 */ /* 0x000fea000b800000 */
[----:B----4-:R4:W1:Y:S02]  /*10ce0*/  SHFL.IDX PT, R0, R12, 0x2, 0x181f ;  /* 0x00581f000c007f89 */ /* 0x01086400000e0000 */
.L_x_1131:
        /* <DEDUP_REMOVED lines=12> */
[-C--:B-1----:R-:W-:Y:S02]  /*10db0*/  @!P2 LEA R8, P5, R18, R0.reuse, 0x1 ;  /* 0x000000001208a211 */ /* 0x082fe400078a08ff */
        /* <DEDUP_REMOVED lines=8> */
.L_x_1119:
[----:B------:R-:W-:Y:S05]  /*10e40*/  BSYNC B0 ;  /* 0x0000000000007941 */ /* 0x000fea0003800000 */
.L_x_1118:
[----:B------:R-:W-:Y:S05]  /*10e50*/  BRA.DIV ~URZ, `(.L_x_1120) ;  /* 0x000006727f007947 */ /* 0x000fea000b800000 */
[----:B--2---:R2:W3:Y:S04]  /*10e60*/  SHFL.IDX PT, R2, R10, 0x3, 0x181f ;  /* 0x00781f000a027f89 */ /* 0x0044e800000e0000 */
[----:B-1----:R2:W1:Y:S02]  /*10e70*/  SHFL.IDX PT, R0, R12, 0x3, 0x181f ;  /* 0x00781f000c007f89 */ /* 0x00246400000e0000 */
.L_x_1132:
[----:B------:R-:W-:-:S04]  /*10e80*/  IADD3 R3, R11, 0x60, RZ ;  /* 0x000000600b037810 */ /* 0x000fc80007ffe0ff */
[----:B------:R-:W-:-:S13]  /*10e90*/  ISETP.GE.AND P0, PT, R3, R13, PT ;  /* 0x0000000d0300720c */ /* 0x000fda0003f06270 */
[----:B------:R-:W-:Y:S05]  /*10ea0*/  @P0 BRA `(.L_x_1106) ;  /* 0x0000011000000947 */ /* 0x000fea0003800000 */
[----:B------:R-:W5:Y:S04]  /*10eb0*/  LDL.64 R16, [R1+0x10] ;  /* 0x0000100001107983 */ /* 0x000f680000100a00 */
[----:B--2---:R-:W2:Y:S04]  /*10ec0*/  LDL R14, [R1+0x1c] ;  /* 0x00001c00010e7983 */ /* 0x004ea80000100800 */
[----:B----4-:R-:W4:Y:S04]  /*10ed0*/  LDL R10, [R1+0x20] ;  /* 0x00002000010a7983 */ /* 0x010f280000100800 */
[----:B---3--:R-:W3:Y:S04]  /*10ee0*/  LDL R15, [R1+0x70] ;  /* 0x00007000010f7983 */ /* 0x008ee80000100800 */
[----:B------:R-:W3:Y:S01]  /*10ef0*/  LDL R12, [R1+0x60] ;  /* 0x00006000010c7983 */ /* 0x000ee20000100800 */
[----:B-----5:R-:W-:-:S02]  /*10f00*/  ISETP.GE.AND P2, PT, R16, c[0x0][0x3c8], PT ;  /* 0x0000f20010007a0c */ /* 0x020fc40003f46270 */
[----:B--2---:R-:W-:Y:S02]  /*10f10*/  ISETP.GE.AND P1, PT, R14, c[0x0][0x3c8], PT ;  /* 0x0000f2000e007a0c */ /* 0x004fe40003f26270 */
[----:B----4-:R-:W-:-:S09]  /*10f20*/  ISETP.GE.AND P0, PT, R10, c[0x0][0x3c8], PT ;  /* 0x0000f2000a007a0c */ /* 0x010fd20003f06270 */
[-C--:B-1----:R-:W-:Y:S02]  /*10f30*/  @!P2 LEA R8, P5, R16, R0.reuse, 0x1 ;  /* 0x000000001008a211 */ /* 0x082fe400078a08ff */
[----:B------:R-:W-:Y:S02]  /*10f40*/  @!P1 LEA R6, P4, R14, R0, 0x1 ;  /* 0x000000000e069211 */ /* 0x000fe400078808ff */
[----:B------:R-:W-:Y:S02]  /*10f50*/  @!P2 LEA.HI.X R9, R16, R2, R17, 0x1, P5 ;  /* 0x000000021009a211 */ /* 0x000fe400028f0c11 */
[----:B------:R-:W-:Y:S02]  /*10f60*/  @!P0 LEA R4, P3, R10, R0, 0x1 ;  /* 0x000000000a048211 */ /* 0x000fe400078608ff */
[-C--:B---3--:R-:W-:Y:S02]  /*10f70*/  @!P1 LEA.HI.X R7, R14, R2.reuse, R15, 0x1, P4 ;  /* 0x000000020e079211 */ /* 0x088fe400020f0c0f */
[----:B------:R-:W-:Y:S01]  /*10f80*/  @!P0 LEA.HI.X R5, R10, R2, R12, 0x1, P3 ;  /* 0x000000020a058211 */ /* 0x000fe200018f0c0c */
[----:B------:R1:W-:Y:S04]  /*10f90*/  @!P2 ST.E.128 [R8.64], RZ ;  /* 0x000000ff0800a985 */ /* 0x0003e8000c101d06 */
[----:B------:R1:W-:Y:S04]  /*10fa0*/  @!P1 ST.E.128 [R6.64], RZ ;  /* 0x000000ff06009985 */ /* 0x0003e8000c101d06 */
[----:B------:R1:W-:Y:S02]  /*10fb0*/  @!P0 ST.E.128 [R4.64], RZ ;  /* 0x000000ff04008985 */ /* 0x0003e4000c101d06 */
.L_x_1106:
[----:B------:R-:W-:Y:S05]  /*10fc0*/  BSYNC B1 ;  /* 0x0000000000017941 */ /* 0x000fea0003800000 */
.L_x_1097:
[----:B-12---:R-:W2:Y:S02]  /*10fd0*/  LDL R0, [R1+0x9c] ;  /* 0x00009c0001007983 */ /* 0x006ea40000100800 */
[----:B--2---:R-:W-:-:S13]  /*10fe0*/  ISETP.NE.AND P0, PT, R0, RZ, PT ;  /* 0x000000ff0000720c */ /* 0x004fda0003f05270 */
[----:B------:R-:W-:Y:S01]  /*10ff0*/  @P0 WARPSYNC 0xffffffff ;  /* 0xffffffff00000948 */ /* 0x000fe20003800000 */
[----:B------:R-:W-:Y:S06]  /*11000*/  @P0 BAR.SYNC.DEFER_BLOCKING 0x5, 0x100 ;  /* 0x0144000000000b1d */ /* 0x000fec0000010000 */
[----:B------:R-:W1:Y:S04]  /*11010*/  @P0 LDS R0, [0x24100] ;  /* 0x02410000ff000984 */ /* 0x000e680000000800 */
[----:B-1----:R1:W-:Y:S04]  /*11020*/  @P0 STL [R1+0x74], R0 ;  /* 0x0000740001000387 */ /* 0x0023e80000100800 */
[----:B------:R-:W-:Y:S06]  /*11030*/  @P0 BAR.ARV 0x4, 0x100 ;  /* 0x0104000000000b1d */ /* 0x000fec0000002000 */
[----:B------:R-:W-:Y:S05]  /*11040*/  @P0 BRA `(.L_x_1121) ;  /* 0x0000007000000947 */ /* 0x000fea0003800000 */
[----:B------:R-:W-:Y:S05]  /*11050*/  BRA.DIV ~URZ, `(.L_x_1122) ;  /* 0x000005327f007947 */ /* 0x000fea000b800000 */
[----:B-1----:R1:W2:Y:S02]  /*11060*/  SHFL.IDX PT, R0, R65, RZ, 0x1f ;  /* 0x00001fff41007589 */ /* 0x0022a400000e0000 */
.L_x_1133:
[----:B------:R-:W-:Y:S01]  /*11070*/  WARPSYNC 0xffffffff ;  /* 0xffffffff00007948 */ /* 0x000fe20003800000 */
[----:B------:R-:W-:Y:S06]  /*11080*/  BAR.SYNC.DEFER_BLOCKING 0x4, 0x100 ;  /* 0x0104000000007b1d */ /* 0x000fec0000010000 */
[----:B--2---:R2:W-:Y:S04]  /*11090*/  STL [R1+0x74], R0 ;  /* 0x0000740001007387 */ /* 0x0045e80000100800 */
[----:B------:R2:W-:Y:S04]  /*110a0*/  @!P6 STS [0x24100], R65 ;  /* 0x02410041ff00e388 */ /* 0x0005e80000000800 */
[----:B------:R-:W-:Y:S06]  /*110b0*/  BAR.ARV 0x5, 0x100 ;  /* 0x0144000000007b1d */ /* 0x000fec0000002000 */
.L_x_1121:
[----:B-12---:R-:W2:Y:S02]  /*110c0*/  LDL R0, [R1+0x74] ;  /* 0x0000740001007983 */ /* 0x006ea40000100800 */
[----:B--2---:R-:W-:-:S13]  /*110d0*/  ISETP.GE.AND P0, PT, R0, c[0x0][0x538], PT ;  /* 0x00014e0000007a0c */ /* 0x004fda0003f06270 */
[----:B---345:R-:W-:Y:S01]  /*110e0*/  @P0 CALL.REL.NOINC `(.L_x_1123) ;  /* 0x0000001000000944 */ /* 0x038fe20003c00000 */
[----:B------:R-:W-:Y:S05]  /*110f0*/  BRA `(.L_x_1124) ;  /* 0xfffef7a000007947 */ /* 0x000fea000383ffff */
.L_x_1123:
[----:B------:R-:W-:Y:S05]  /*11100*/  EXIT ;  /* 0x000000000000794d */ /* 0x000fea0003800000 */
.L_x_1093:
[----:B------:R2:W5:Y:S01]  /*11110*/  LDL R0, [R1+0x4] ;  /* 0x0000040001007983 */ /* 0x0005620000100800 */
[----:B-1----:R-:W-:Y:S02]  /*11120*/  MOV R3, 0x2 ;  /* 0x0000000200037802 */ /* 0x002fe40000000f00 */
[----:B------:R-:W-:Y:S02]  /*11130*/  MOV R2, 0x11150 ;  /* 0x0001115000027802 */ /* 0x000fe40000000f00 */
[----:B--2--5:R-:W-:Y:S05]  /*11140*/  CALL.REL.NOINC `($__internal_2_$__cuda_sm70_shflsync_bfly_p) ;  /* 0x000004a000007944 */ /* 0x024fea0003c00000 */
[----:B------:R-:W-:Y:S01]  /*11150*/  MOV R4, R5 ;  /* 0x0000000500047202 */ /* 0x000fe20000000f00 */
[----:B------:R-:W-:Y:S05]  /*11160*/  BRA `(.L_x_1125) ;  /* 0xffffd70000007947 */ /* 0x000fea000383ffff */
.L_x_1094:
[----:B------:R-:W-:Y:S01]  /*11170*/  IMAD.MOV.U32 R0, RZ, RZ, R4 ;  /* 0x000000ffff007224 */ /* 0x000fe200078e0004 */
[----:B-1----:R-:W-:Y:S02]  /*11180*/  MOV R3, 0x1 ;  /* 0x0000000100037802 */ /* 0x002fe40000000f00 */
[----:B------:R-:W-:Y:S02]  /*11190*/  MOV R2, 0x111b0 ;  /* 0x000111b000027802 */ /* 0x000fe40000000f00 */
[----:B------:R-:W-:Y:S05]  /*111a0*/  CALL.REL.NOINC `($__internal_2_$__cuda_sm70_shflsync_bfly_p) ;  /* 0x0000044000007944 */ /* 0x000fea0003c00000 */
[----:B------:R1:W5:Y:S01]  /*111b0*/  LDL R0, [R1+0x8] ;  /* 0x0000080001007983 */ /* 0x0003620000100800 */
[----:B------:R-:W-:Y:S01]  /*111c0*/  FADD.FTZ R4, R4, R5 ;  /* 0x0000000504047221 */ /* 0x000fe20000010000 */
[----:B------:R-:W-:Y:S02]  /*111d0*/  MOV R3, 0x2 ;  /* 0x0000000200037802 */ /* 0x000fe40000000f00 */
[----:B------:R-:W-:-:S02]  /*111e0*/  MOV R2, 0x11200 ;  /* 0x0001120000027802 */ /* 0x000fc40000000f00 */
[----:B-1---5:R-:W-:Y:S05]  /*111f0*/  CALL.REL.NOINC `($__internal_2_$__cuda_sm70_shflsync_bfly_p) ;  /* 0x000003f000007944 */ /* 0x022fea0003c00000 */
[----:B------:R-:W2:Y:S01]  /*11200*/  LDL.LU R0, [R1+0x8] ;  /* 0x0000080001007983 */ /* 0x000ea20000300800 */
[----:B------:R-:W-:-:S02]  /*11210*/  MOV R3, 0x1 ;  /* 0x0000000100037802 */ /* 0x000fc40000000f00 */
[----:B------:R-:W-:Y:S01]  /*11220*/  MOV R2, 0x11250 ;  /* 0x0001125000027802 */ /* 0x000fe20000000f00 */
[----:B--2---:R-:W-:Y:S02]  /*11230*/  FADD.FTZ R0, R0, R5 ;  /* 0x0000000500007221 */ /* 0x004fe40000010000 */
[----:B------:R-:W-:Y:S05]  /*11240*/  CALL.REL.NOINC `($__internal_2_$__cuda_sm70_shflsync_bfly_p) ;  /* 0x000003a000007944 */ /* 0x000fea0003c00000 */
[----:B------:R-:W-:Y:S01]  /*11250*/  MOV R3, R5 ;  /* 0x0000000500037202 */ /* 0x000fe20000000f00 */
[----:B------:R-:W-:Y:S05]  /*11260*/  BRA `(.L_x_1126) ;  /* 0xffffd69000007947 */ /* 0x000fea000383ffff */
.L_x_1109:
[----:B------:R-:W-:Y:S01]  /*11270*/  IMAD.MOV.U32 R4, RZ, RZ, R10 ;  /* 0x000000ffff047224 */ /* 0x000fe200078e000a */
[----:B------:R-:W-:Y:S01]  /*11280*/  MOV R3, RZ ;  /* 0x000000ff00037202 */ /* 0x000fe20000000f00 */
[----:B------:R-:W-:Y:S01]  /*11290*/  IMAD.MOV.U32 R0, RZ, RZ, 0x181f ;  /* 0x0000181fff007424 */ /* 0x000fe200078e00ff */
[----:B------:R-:W-:Y:S02]  /*112a0*/  MOV R5, 0x112c0 ;  /* 0x000112c000057802 */ /* 0x000fe40000000f00 */
[----:B------:R-:W-:Y:S05]  /*112b0*/  CALL.REL.NOINC `($__internal_3_$__cuda_sm70_shflsync_idx_p) ;  /* 0x0000037000007944 */ /* 0x000fea0003c00000 */
[----:B------:R-:W-:Y:S01]  /*112c0*/  MOV R2, R0 ;  /* 0x0000000000027202 */ /* 0x000fe20000000f00 */
[----:B------:R-:W-:Y:S05]  /*112d0*/  BRA `(.L_x_1127) ;  /* 0xfffff6b000007947 */ /* 0x000fea000383ffff */
.L_x_1110:
[----:B------:R-:W-:Y:S01]  /*112e0*/  IMAD.MOV.U32 R4, RZ, RZ, R12 ;  /* 0x000000ffff047224 */ /* 0x000fe200078e000c */
[----:B------:R-:W-:Y:S01]  /*112f0*/  MOV R3, RZ ;  /* 0x000000ff00037202 */ /* 0x000fe20000000f00 */
[----:B------:R-:W-:Y:S01]  /*11300*/  IMAD.MOV.U32 R0, RZ, RZ, 0x181f ;  /* 0x0000181fff007424 */ /* 0x000fe200078e00ff */
[----:B------:R-:W-:Y:S02]  /*11310*/  MOV R5, 0x11330 ;  /* 0x0001133000057802 */ /* 0x000fe40000000f00 */
[----:B-12---:R-:W-:Y:S05]  /*11320*/  CALL.REL.NOINC `($__internal_3_$__cuda_sm70_shflsync_idx_p) ;  /* 0x0000030000007944 */ /* 0x006fea0003c00000 */
[----:B------:R-:W-:Y:S05]  /*11330*/  BRA `(.L_x_1128) ;  /* 0xfffff67000007947 */ /* 0x000fea000383ffff */
.L_x_1113:
[----:B--2---:R-:W-:Y:S01]  /*11340*/  IMAD.MOV.U32 R4, RZ, RZ, R10 ;  /* 0x000000ffff047224 */ /* 0x004fe200078e000a */
[----:B------:R-:W-:Y:S01]  /*11350*/  MOV R3, 0x1 ;  /* 0x0000000100037802 */ /* 0x000fe20000000f00 */
[----:B----4-:R-:W-:Y:S01]  /*11360*/  IMAD.MOV.U32 R0, RZ, RZ, 0x181f ;  /* 0x0000181fff007424 */ /* 0x010fe200078e00ff */
[----:B------:R-:W-:-:S02]  /*11370*/  MOV R5, 0x11390 ;  /* 0x0001139000057802 */ /* 0x000fc40000000f00 */
[----:B-1-3--:R-:W-:Y:S05]  /*11380*/  CALL.REL.NOINC `($__internal_3_$__cuda_sm70_shflsync_idx_p) ;  /* 0x000002a000007944 */ /* 0x00afea0003c00000 */
[----:B------:R-:W-:Y:S01]  /*11390*/  IMAD.MOV.U32 R2, RZ, RZ, R0 ;  /* 0x000000ffff027224 */ /* 0x000fe200078e0000 */
[----:B------:R-:W-:Y:S01]  /*113a0*/  MOV R3, 0x1 ;  /* 0x0000000100037802 */ /* 0x000fe20000000f00 */
[----:B------:R-:W-:Y:S01]  /*113b0*/  IMAD.MOV.U32 R4, RZ, RZ, R12 ;  /* 0x000000ffff047224 */ /* 0x000fe200078e000c */
[----:B------:R-:W-:-:S02]  /*113c0*/  MOV R0, 0x181f ;  /* 0x0000181f00007802 */ /* 0x000fc40000000f00 */
[----:B------:R-:W-:Y:S02]  /*113d0*/  MOV R5, 0x113f0 ;  /* 0x000113f000057802 */ /* 0x000fe40000000f00 */
[----:B------:R-:W-:Y:S05]  /*113e0*/  CALL.REL.NOINC `($__internal_3_$__cuda_sm70_shflsync_idx_p) ;  /* 0x0000024000007944 */ /* 0x000fea0003c00000 */
[----:B------:R-:W-:Y:S05]  /*113f0*/  BRA `(.L_x_1129) ;  /* 0xfffff75000007947 */ /* 0x000fea000383ffff */
.L_x_1116:
[----:B-1----:R-:W-:Y:S01]  /*11400*/  IMAD.MOV.U32 R4, RZ, RZ, R10 ;  /* 0x000000ffff047224 */ /* 0x002fe200078e000a */
[----:B------:R-:W-:Y:S01]  /*11410*/  MOV R3, 0x2 ;  /* 0x0000000200037802 */ /* 0x000fe20000000f00 */
[----:B----4-:R-:W-:Y:S01]  /*11420*/  IMAD.MOV.U32 R0, RZ, RZ, 0x181f ;  /* 0x0000181fff007424 */ /* 0x010fe200078e00ff */
[----:B------:R-:W-:Y:S02]  /*11430*/  MOV R5, 0x11450 ;  /* 0x0001145000057802 */ /* 0x000fe40000000f00 */
[----:B--23--:R-:W-:Y:S05]  /*11440*/  CALL.REL.NOINC `($__internal_3_$__cuda_sm70_shflsync_idx_p) ;  /* 0x000001e000007944 */ /* 0x00cfea0003c00000 */
[----:B------:R-:W-:Y:S01]  /*11450*/  MOV R2, R0 ;  /* 0x0000000000027202 */ /* 0x000fe20000000f00 */
[----:B------:R-:W-:Y:S05]  /*11460*/  BRA `(.L_x_1130) ;  /* 0xfffff86000007947 */ /* 0x000fea000383ffff */
.L_x_1117:
[----:B------:R-:W-:Y:S01]  /*11470*/  IMAD.MOV.U32 R4, RZ, RZ, R12 ;  /* 0x000000ffff047224 */ /* 0x000fe200078e000c */
[----:B------:R-:W-:Y:S01]  /*11480*/  MOV R3, 0x2 ;  /* 0x0000000200037802 */ /* 0x000fe20000000f00 */
[----:B----4-:R-:W-:Y:S01]  /*11490*/  IMAD.MOV.U32 R0, RZ, RZ, 0x181f ;  /* 0x0000181fff007424 */ /* 0x010fe200078e00ff */
[----:B------:R-:W-:Y:S02]  /*114a0*/  MOV R5, 0x114c0 ;  /* 0x000114c000057802 */ /* 0x000fe40000000f00 */
[----:B-123--:R-:W-:Y:S05]  /*114b0*/  CALL.REL.NOINC `($__internal_3_$__cuda_sm70_shflsync_idx_p) ;  /* 0x0000017000007944 */ /* 0x00efea0003c00000 */
[----:B------:R-:W-:Y:S05]  /*114c0*/  BRA `(.L_x_1131) ;  /* 0xfffff82000007947 */ /* 0x000fea000383ffff */
.L_x_1120:
[----:B-1----:R-:W-:Y:S01]  /*114d0*/  IMAD.MOV.U32 R4, RZ, RZ, R10 ;  /* 0x000000ffff047224 */ /* 0x002fe200078e000a */
[----:B------:R-:W-:Y:S01]  /*114e0*/  MOV R3, 0x3 ;  /* 0x0000000300037802 */ /* 0x000fe20000000f00 */
[----:B------:R-:W-:Y:S01]  /*114f0*/  IMAD.MOV.U32 R0, RZ, RZ, 0x181f ;  /* 0x0000181fff007424 */ /* 0x000fe200078e00ff */
[----:B------:R-:W-:-:S02]  /*11500*/  MOV R5, 0x11520 ;  /* 0x0001152000057802 */ /* 0x000fc40000000f00 */
[----:B--234-:R-:W-:Y:S05]  /*11510*/  CALL.REL.NOINC `($__internal_3_$__cuda_sm70_shflsync_idx_p) ;  /* 0x0000011000007944 */ /* 0x01cfea0003c00000 */
[----:B------:R-:W-:Y:S01]  /*11520*/  IMAD.MOV.U32 R2, RZ, RZ, R0 ;  /* 0x000000ffff027224 */ /* 0x000fe200078e0000 */
[----:B------:R-:W-:Y:S01]  /*11530*/  MOV R3, 0x3 ;  /* 0x0000000300037802 */ /* 0x000fe20000000f00 */
[----:B------:R-:W-:Y:S01]  /*11540*/  IMAD.MOV.U32 R4, RZ, RZ, R12 ;  /* 0x000000ffff047224 */ /* 0x000fe200078e000c */
[----:B------:R-:W-:-:S02]  /*11550*/  MOV R0, 0x181f ;  /* 0x0000181f00007802 */ /* 0x000fc40000000f00 */
[----:B------:R-:W-:Y:S02]  /*11560*/  MOV R5, 0x11580 ;  /* 0x0001158000057802 */ /* 0x000fe40000000f00 */
[----:B------:R-:W-:Y:S05]  /*11570*/  CALL.REL.NOINC `($__internal_3_$__cuda_sm70_shflsync_idx_p) ;  /* 0x000000b000007944 */ /* 0x000fea0003c00000 */
[----:B------:R-:W-:Y:S05]  /*11580*/  BRA `(.L_x_1132) ;  /* 0xfffff8f000007947 */ /* 0x000fea000383ffff */
.L_x_1122:
[----:B------:R-:W-:Y:S01]  /*11590*/  IMAD.MOV.U32 R4, RZ, RZ, R65 ;  /* 0x000000ffff047224 */ /* 0x000fe200078e0041 */
[----:B------:R-:W-:Y:S01]  /*115a0*/  MOV R3, RZ ;  /* 0x000000ff00037202 */ /* 0x000fe20000000f00 */
[----:B-1----:R-:W-:Y:S01]  /*115b0*/  IMAD.MOV.U32 R0, RZ, RZ, 0x1f ;  /* 0x0000001fff007424 */ /* 0x002fe200078e00ff */
[----:B------:R-:W-:Y:S02]  /*115c0*/  MOV R5, 0x115e0 ;  /* 0x000115e000057802 */ /* 0x000fe40000000f00 */
[----:B---345:R-:W-:Y:S05]  /*115d0*/  CALL.REL.NOINC `($__internal_3_$__cuda_sm70_shflsync_idx_p) ;  /* 0x0000005000007944 */ /* 0x038fea0003c00000 */
[----:B------:R-:W-:Y:S05]  /*115e0*/  BRA `(.L_x_1133) ;  /* 0xfffffa8000007947 */ /* 0x000fea000383ffff */
        .weak           $__internal_2_$__cuda_sm70_shflsync_bfly_p
        .type           $__internal_2_$__cuda_sm70_shflsync_bfly_p,@function
        .size           $__internal_2_$__cuda_sm70_shflsync_bfly_p,($__internal_3_$__cuda_sm70_shflsync_idx_p - $__internal_2_$__cuda_sm70_shflsync_bfly_p)
$__internal_2_$__cuda_sm70_shflsync_bfly_p:
[----:B------:R-:W-:Y:S04]  /*115f0*/  WARPSYNC R6 ;  /* 0x0000000600007348 */ /* 0x000fe80003800000 */
[----:B------:R1:W2:Y:S02]  /*11600*/  SHFL.BFLY PT, R5, R0, R3, R7 ;  /* 0x0c00000300057389 */ /* 0x0002a400000e0007 */
[----:B-1----:R-:W-:-:S04]  /*11610*/  MOV R3, 0x0 ;  /* 0x0000000000037802 */ /* 0x002fc80000000f00 */
[----:B--2---:R-:W-:Y:S05]  /*11620*/  RET.REL.NODEC R2 `(_ZN7cutlass13device_kernelIN5flash19enable_sm80_to_sm89INS1_16FlashAttnFwdSm80INS1_25CollectiveMainloopFwdSm80ILi8ELi2ELb1EN4cute5tupleIJNS5_1CILi128EEENS7_ILi96EEENS7_ILi192EEEEEELi192ENS_6half_tEfNS_4arch4Sm80ELb1ELb0ELb1ELb0ELb0ELb0ELb1ELb0EEENS1_21CollectiveEpilogueFwdINS6_IJS8_SA_S9_EEENS6_IJNS7_ILi1EEESI_SI_EEESC_SE_Li256ELb0ELb1ELb0ELb0EEENS1_30DynamicPersistentTileSchedulerILi256ELi256ELb0ELb1ELb0EEEEEEEEEvNT_6ParamsE) ;  /* 0xfffee9d002007950 */ /* 0x004fea0003c3ffff */
        .weak           $__internal_3_$__cuda_sm70_shflsync_idx_p
        .type           $__internal_3_$__cuda_sm70_shflsync_idx_p,@function
        .size           $__internal_3_$__cuda_sm70_shflsync_idx_p,(.L_x_2583 - $__internal_3_$__cuda_sm70_shflsync_idx_p)
$__internal_3_$__cuda_sm70_shflsync_idx_p:
[----:B------:R-:W-:Y:S04]  /*11630*/  WARPSYNC R67 ;  /* 0x0000004300007348 */ /* 0x000fe80003800000 */
[----:B------:R1:W2:Y:S02]  /*11640*/  SHFL.IDX PT, R0, R4, R3, R0 ;  /* 0x0000000304007389 */ /* 0x0002a400000e0000 */
[----:B-1----:R-:W-:Y:S02]  /*11650*/  MOV R4, R5 ;  /* 0x0000000500047202 */ /* 0x002fe40000000f00 */
[----:B------:R-:W-:-:S04]  /*11660*/  MOV R5, 0x0 ;  /* 0x0000000000057802 */ /* 0x000fc80000000f00 */
[----:B--2---:R-:W-:Y:S05]  /*11670*/  RET.REL.NODEC R4 `(_ZN7cutlass13device_kernelIN5flash19enable_sm80_to_sm89INS1_16FlashAttnFwdSm80INS1_25CollectiveMainloopFwdSm80ILi8ELi2ELb1EN4cute5tupleIJNS5_1CILi128EEENS7_ILi96EEENS7_ILi192EEEEEELi192ENS_6half_tEfNS_4arch4Sm80ELb1ELb0ELb1ELb0ELb0ELb0ELb1ELb0EEENS1_21CollectiveEpilogueFwdINS6_IJS8_SA_S9_EEENS6_IJNS7_ILi1EEESI_SI_EEESC_SE_Li256ELb0ELb1ELb0ELb0EEENS1_30DynamicPersistentTileSchedulerILi256ELi256ELb0ELb1ELb0EEEEEEEEEvNT_6ParamsE) ;  /* 0xfffee98004007950 */ /* 0x004fea0003c3ffff */
.L_x_1134:
        /* <DEDUP_REMOVED lines=16> */
.L_x_2583:


//--------------------- .text._ZN7cutlass13device_kernelIN5flash19enable_sm80_to_sm89INS1_16FlashAttnFwdSm80INS1_25CollectiveMainloopFwdSm80ILi8ELi2ELb1EN4cute5tupleIJNS5_1CILi128EEENS7_ILi96EEENS7_ILi192EEEEEELi192ENS_6half_tEfNS_4arch4Sm80ELb1ELb0ELb1ELb1ELb0ELb0ELb1ELb0EEENS1_21CollectiveEpilogueFwdINS6_IJS8_SA_S9_EEENS6_IJNS7_ILi1EEESI_SI_EEESC_SE_Li256ELb1ELb1ELb0ELb0EEENS1_19SingleTileSchedulerILb1ELb0ELb1ELi128EEEEEEEEEvNT_6ParamsE --------------------------
	.section	.text._ZN7cutlass13device_kernelIN5flash19enable_sm80_to_sm89INS1_16FlashAttnFwdSm80INS1_25CollectiveMainloopFwdSm80ILi8ELi2ELb1EN4cute5tupleIJNS5_1CILi128EEENS7_ILi96EEENS7_ILi192EEEEEELi192ENS_6half_tEfNS_4arch4Sm80ELb1ELb0ELb1ELb1ELb0ELb0ELb1ELb0EEENS1_21CollectiveEpilogueFwdINS6_IJS8_SA_S9_EEENS6_IJNS7_ILi1EEESI_SI_EEESC_SE_Li256ELb1ELb1ELb0ELb0EEENS1_19SingleTileSchedulerILb1ELb0ELb1ELi128EEEEEEEEEvNT_6ParamsE,"ax",@progbits
	.sectioninfo	@"SHI_REGISTERS=255"
	.align	128
.text._ZN7cutlass13device_kernelIN5flash19enable_sm80_to_sm89INS1_16FlashAttnFwdSm80INS1_25CollectiveMainloopFwdSm80ILi8ELi2ELb1EN4cute5tupleIJNS5_1CILi128EEENS7_ILi96EEENS7_ILi192EEEEEELi192ENS_6half_tEfNS_4arch4Sm80ELb1ELb0ELb1ELb1ELb0ELb0ELb1ELb0EEENS1_21CollectiveEpilogueFwdINS6_IJS8_SA_S9_EEENS6_IJNS7_ILi1EEESI_SI_EEESC_SE_Li256ELb1ELb1ELb0ELb0EEENS1_19SingleTileSchedulerILb1ELb0ELb1ELi128EEEEEEEEEvNT_6ParamsE:
        .type           _ZN7cutlass13device_kernelIN5flash19enable_sm80_to_sm89INS1_16FlashAttnFwdSm80INS1_25CollectiveMainloopFwdSm80ILi8ELi2ELb1EN4cute5tupleIJNS5_1CILi128EEENS7_ILi96EEENS7_ILi192EEEEEELi192ENS_6half_tEfNS_4arch4Sm80ELb1ELb0ELb1ELb1ELb0ELb0ELb1ELb0EEENS1_21CollectiveEpilogueFwdINS6_IJS8_SA_S9_EEENS6_IJNS7_ILi1EEESI_SI_EEESC_SE_Li256ELb1ELb1ELb0ELb0EEENS1_19SingleTileSchedulerILb1ELb0ELb1ELi128EEEEEEEEEvNT_6ParamsE,@function
        .size           _ZN7cutlass13device_kernelIN5flash19enable_sm80_to_sm89INS1_16FlashAttnFwdSm80INS1_25CollectiveMainloopFwdSm80ILi8ELi2ELb1EN4cute5tupleIJNS5_1CILi128EEENS7_ILi96EEENS7_ILi192EEEEEELi192ENS_6half_tEfNS_4arch4Sm80ELb1ELb0ELb1ELb1ELb0ELb0ELb1ELb0EEENS1_21CollectiveEpilogueFwdINS6_IJS8_SA_S9_EEENS6_IJNS7_ILi1EEESI_SI_EEESC_SE_Li256ELb1ELb1ELb0ELb0EEENS1_19SingleTileSchedulerILb1ELb0ELb1ELi128EEEEEEEEEvNT_6ParamsE,(.L_x_2586 - _ZN7cutlass13device_kernelIN5flash19enable_sm80_to_sm89INS1_16FlashAttnFwdSm80INS1_25CollectiveMainloopFwdSm80ILi8ELi2ELb1EN4cute5tupleIJNS5_1CILi128EEENS7_ILi96EEENS7_ILi192EEEEEELi192ENS_6half_tEfNS_4arch4Sm80ELb1ELb0ELb1ELb1ELb0ELb0ELb1ELb0EEENS1_21CollectiveEpilogueFwdINS6_IJS8_SA_S9_EEENS6_IJNS7_ILi1EEESI_SI_EEESC_SE_Li256ELb1ELb1ELb0ELb0EEENS1_19SingleTileSchedulerILb1ELb0ELb1ELi128EEEEEEEEEvNT_6ParamsE)
        .other          _ZN7cutlass13device_kernelIN5flash19enable_sm80_to_sm89INS1_16FlashAttnFwdSm80INS1_25CollectiveMainloopFwdSm80ILi8ELi2ELb1EN4cute5tupleIJNS5_1CILi128EEENS7_ILi96EEENS7_ILi192EEEEEELi192ENS_6half_tEfNS_4arch4Sm80ELb1ELb0ELb1ELb1ELb0ELb0ELb1ELb0EEENS1_21CollectiveEpilogueFwdINS6_IJS8_SA_S9_EEENS6_IJNS7_ILi1EEESI_SI_EEESC_SE_Li256ELb1ELb1ELb0ELb0EEENS1_19SingleTileSchedulerILb1ELb0ELb1ELi128EEEEEEEEEvNT_6ParamsE,@"STO_CUDA_ENTRY STV_DEFAULT"
_ZN7cutlass13device_kernelIN5flash19enable_sm80_to_sm89INS1_16FlashAttnFwdSm80INS1_25CollectiveMainloopFwdSm80ILi8ELi2ELb1EN4cute5tupleIJNS5_1CILi128EEENS7_ILi96EEENS7_ILi192EEEEEELi192ENS_6half_tEfNS_4arch4Sm80ELb1ELb0ELb1ELb1ELb0ELb0ELb1ELb0EEENS1_21CollectiveEpilogueFwdINS6_IJS8_SA_S9_EEENS6_IJNS7_ILi1EEESI_SI_EEESC_SE_Li256ELb1ELb1ELb0ELb0EEENS1_19SingleTileSchedulerILb1ELb0ELb1ELi128EEEEEEEEEvNT_6ParamsE:
        /* <DEDUP_REMOVED lines=17> */
.L_x_1136:
        /* <DEDUP_REMOVED lines=8> */
.L_x_1138:
[----:B------:R-:W-:-:S04]  /*0190*/  MOV R0, c[0x0][0x54c] ;  /* 0x0001530000007a02 */ /* 0x000fc80000000f00 */
.L_x_1137:
[----:B------:R-:W-:Y:S01]  /*01a0*/  USHF.L.U32 UR8, UR8, 0x7, URZ ;  /* 0x0000000708087899 */ /* 0x000fe2000800063f */
[----:B-----5:R-:W-:-:S05]  /*01b0*/  IMAD R0, R0, c[0x0][0x548], RZ ;  /* 0x0001520000007a24 */ /* 0x020fca00078e02ff */
[----:B------:R-:W-:-:S04]  /*01c0*/  ISETP.LE.AND P0, PT, R0, UR8, PT ;  /* 0x0000000800007c0c */ /* 0x000fc8000bf03270 */
[----:B------:R-:W-:-:S05]  /*01d0*/  SEL R0, R5, 0xffffffff, !P0 ;  /* 0xffffffff05007807 */ /* 0x000fca0004000000 */
[----:B------:R2:W-:Y:S01]  /*01e0*/  STL [R1+0x3c], R0 ;  /* 0x00003c0001007387 */ /* 0x0005e20000100800 */
[----:B------:R-:W-:Y:S05]  /*01f0*/  BRA `(.L_x_1139) ;  /* 0x0000013000007947 */ /* 0x000fea0003800000 */
.L_x_1135:
[----:B------:R-:W-:-:S04]  /*0200*/  ISETP.NE.U32.AND P0, PT, RZ, c[0x0][0x568], PT ;  /* 0x00015a00ff007a0c */ /* 0x000fc80003f05070 */
[----:B------:R-:W-:-:S13]  /*0210*/  ISETP.NE.AND.EX P0, PT, RZ, c[0x0][0x56c], PT, P0 ;  /* 0x00015b00ff007a0c */ /* 0x000fda0003f05300 */
[----:B------:R-:W-:Y:S05]  /*0220*/  @!P0 BRA `(.L_x_1140) ;  /* 0x0000002000008947 */ /* 0x000fea0003800000 */
[----:B------:R1:W5:Y:S01]  /*0230*/  LDG.E R0, [R2.64] ;  /* 0x0000001802007981 */ /* 0x000362000c1e1900 */
[----:B------:R-:W-:Y:S05]  /*0240*/  BRA `(.L_x_1141) ;  /* 0x0000009000007947 */ /* 0x000fea0003800000 */
.L_x_1140:
        /* <DEDUP_REMOVED lines=8> */
.L_x_1142:
[----:B------:R-:W-:-:S04]  /*02d0*/  MOV R0, c[0x0][0x54c] ;  /* 0x0001530000007a02 */ /* 0x000fc80000000f00 */
.L_x_1141:
[----:B------:R-:W-:Y:S01]  /*02e0*/  USHF.L.U32 UR8, UR8, 0x7, URZ ;  /* 0x0000000708087899 */ /* 0x000fe2000800063f */
[----:B-----5:R-:W-:-:S05]  /*02f0*/  IMAD R0, R0, c[0x0][0x548], RZ ;  /* 0x0001520000007a24 */ /* 0x020fca00078e02ff */
[----:B------:R-:W-:-:S04]  /*0300*/  ISETP.LE.AND P0, PT, R0, UR8, PT ;  /* 0x0000000800007c0c */ /* 0x000fc8000bf03270 */
[----:B------:R-:W-:-:S05]  /*0310*/  SEL R0, R5, 0xffffffff, !P0 ;  /* 0xffffffff05007807 */ /* 0x000fca0004000000 */
[----:B------:R2:W-:Y:S04]  /*0320*/  STL [R1+0x3c], R0 ;  /* 0x00003c0001007387 */ /* 0x0005e80000100800 */
.L_x_1139:
        /* <DEDUP_REMOVED lines=32> */
.L_x_1143:
[----:B------:R-:W-:-:S04]  /*0530*/  ISETP.NE.U32.AND P0, PT, RZ, c[0x0][0x368], PT ;  /* 0x0000da00ff007a0c */ /* 0x000fc80003f05070 */
[----:B------:R-:W-:-:S13]  /*0540*/  ISETP.NE.AND.EX P0, PT, RZ, c[0x0][0x36c], PT, P0 ;  /* 0x0000db00ff007a0c */ /* 0x000fda0003f05300 */
[----:B------:R-:W-:Y:S05]  /*0550*/  @!P0 BRA `(.L_x_1144) ;  /* 0x0000004000008947 */ /* 0x000fea0003800000 */
[----:B------:R-:W-:-:S05]  /*0560*/  IMAD.WIDE R2, R39, R26, c[0x0][0x368] ;  /* 0x0000da0027027625 */ /* 0x000fca00078e021a */
[----:B------:R-:W2:Y:S02]  /*0570*/  LDG.E R0, [R2.64] ;  /* 0x0000001802007981 */ /* 0x000ea4000c1e1900 */
[----:B--2---:R1:W2:Y:S02]  /*0580*/  R2UR UR14, R0 ;  /* 0x00000000000e73c2 */ /* 0x0042a400000e0000 */
[----:B-12---:R-:W-:Y:S05]  /*0590*/  BRA `(.L_x_1145) ;  /* 0x0000006000007947 */ /* 0x006fea0003800000 */
.L_x_1144:
[----:B------:R-:W-:Y:S05]  /*05a0*/  @!P6 BRA `(.L_x_1145) ;  /* 0x000000500000e947 */ /* 0x000fea0003800000 */
[----:B------:R1:W2:Y:S04]  /*05b0*/  LDG.E R0, [R2.64] ;  /* 0x0000001802007981 */ /* 0x0002a8000c1e1900 */
[----:B-1----:R-:W3:Y:S01]  /*05c0*/  LDG.E R2, [R2.64+0x4] ;  /* 0x0000041802027981 */ /* 0x002ee2000c1e1900 */
[----:B--2---:R-:W1:Y:S08]  /*05d0*/  R2UR UR14, R0 ;  /* 0x00000000000e73c2 */ /* 0x004e7000000e0000 */
[----:B---3--:R-:W1:Y:S02]  /*05e0*/  R2UR UR4, R2 ;  /* 0x00000000020473c2 */ /* 0x008e6400000e0000 */
[----:B-1----:R-:W-:-:S06]  /*05f0*/  UIADD3 UR14, -UR14, UR4, URZ ;  /* 0x000000040e0e7290 */ /* 0x002fcc000fffe13f */
.L_x_1145:
[----:B------:R-:W-:Y:S01]  /*0600*/  ULDC UR4, c[0x0][0x2c4] ;  /* 0x0000b10000047ab9 */ /* 0x000fe20000000800 */
[----:B-----5:R-:W-:Y:S01]  /*0610*/  IADD3 R10, R7, UR6, RZ ;  /* 0x00000006070a7c10 */ /* 0x020fe2000fffe0ff */
[----:B------:R-:W-:Y:S01]  /*0620*/  UISETP.NE.AND UP2, UPT, UR4, 0x1, UPT ;  /* 0x000000010400788c */ /* 0x000fe2000bf45270 */
[----:B------:R-:W-:Y:S01]  /*0630*/  PLOP3.LUT P1, PT, PT, PT, PT, 0x80, 0x0 ;  /* 0x000000000000781c */ /* 0x000fe20003f2f070 */
[----:B------:R-:W-:Y:S01]  /*0640*/  UIADD3 UR14, -UR6, UR14, URZ ;  /* 0x0000000e060e7290 */ /* 0x000fe2000fffe13f */
[----:B------:R-:W-:Y:S01]  /*0650*/  CS2R R98, SRZ ;  /* 0x0000000000627805 */ /* 0x000fe2000001ff00 */
[----:B------:R-:W-:Y:S01]  /*0660*/  ULDC.64 UR4, c[0x0][0x2c8] ;  /* 0x0000b20000047ab9 */ /* 0x000fe20000000a00 */
[----:B------:R-:W-:Y:S01]  /*0670*/  CS2R R14, SRZ ;  /* 0x00000000000e7805 */ /* 0x000fe2000001ff00 */
[----:B------:R-:W-:Y:S01]  /*0680*/  UIADD3 UR6, UR14, 0x5f, URZ ;  /* 0x0000005f0e067890 */ /* 0x000fe2000fffe03f */
[----:B------:R-:W-:Y:S01]  /*0690*/  IMAD.MOV.U32 R96, RZ, RZ, RZ ;  /* 0x000000ffff607224 */ /* 0x000fe200078e00ff */
[----:B------:R-:W-:Y:S01]  /*06a0*/  CS2R R8, SRZ ;  /* 0x0000000000087805 */ /* 0x000fe2000001ff00 */
[----:B------:R-:W-:Y:S01]  /*06b0*/  IMAD.MOV.U32 R94, RZ, RZ, RZ ;  /* 0x000000ffff5e7224 */ /* 0x000fe200078e00ff */
[----:B------:R-:W-:Y:S01]  /*06c0*/  UIMAD.WIDE UR6, UR6, 0x2aaaaaab, URZ ;  /* 0x2aaaaaab060678a5 */ /* 0x000fe2000f8e023f */
[----:B------:R-:W-:Y:S01]  /*06d0*/  MOV R92, RZ ;  /* 0x000000ff005c7202 */ /* 0x000fe20000000f00 */
[----:B------:R-:W-:Y:S01]  /*06e0*/  @UP2 UIADD3 UR10, UR8, 0x7f, URZ ;  /* 0x0000007f080a2890 */ /* 0x000fe2000fffe03f */
[----:B------:R-:W-:Y:S01]  /*06f0*/  IMAD.MOV.U32 R11, RZ, RZ, RZ ;  /* 0x000000ffff0b7224 */ /* 0x000fe200078e00ff */
[----:B------:R-:W-:Y:S01]  /*0700*/  USHF.R.U32.HI UR6, URZ, 0x1f, UR7 ;  /* 0x0000001f3f067899 */ /* 0x000fe20008011607 */
[----:B------:R-:W-:Y:S01]  /*0710*/  MOV R90, RZ ;  /* 0x000000ff005a7202 */ /* 0x000fe20000000f00 */
[----:B------:R-:W-:Y:S01]  /*0720*/  UIMAD.WIDE.U32 UR10, UR10, UR4, URZ ;  /* 0x000000040a0a72a5 */ /* 0x000fe2000f8e003f */
[----:B------:R-:W-:Y:S01]  /*0730*/  CS2R R12, SRZ ;  /* 0x00000000000c7805 */ /* 0x000fe2000001ff00 */
[----:B------:R-:W-:Y:S01]  /*0740*/  UIADD3 UR4, UR8, 0x7f, URZ ;  /* 0x0000007f08047890 */ /* 0x000fe2000fffe03f */
[----:B------:R-:W-:Y:S01]  /*0750*/  IMAD.MOV.U32 R88, RZ, RZ, RZ ;  /* 0x000000ffff587224 */ /* 0x000fe200078e00ff */
[----:B------:R-:W-:Y:S01]  /*0760*/  @UP2 USHF.R.U32.HI UR4, URZ, UR5, UR11 ;  /* 0x000000053f042299 */ /* 0x000fe2000801160b */
[----:B------:R-:W-:Y:S01]  /*0770*/  MOV R86, RZ ;  /* 0x000000ff00567202 */ /* 0x000fe20000000f00 */
[----:B------:R-:W-:Y:S01]  /*0780*/  UIADD3 UR5, UR14, 0x60, -UR16 ;  /* 0x000000600e057890 */ /* 0x000fe2000fffe810 */
[----:B------:R-:W-:Y:S01]  /*0790*/  CS2R R16, SRZ ;  /* 0x0000000000107805 */ /* 0x000fe2000001ff00 */
[----:B------:R-:W-:Y:S01]  /*07a0*/  ULEA.HI.SX32 UR6, UR7, UR6, 0x1c ;  /* 0x0000000607067291 */ /* 0x000fe2000f8fe23f */
[----:B------:R-:W-:Y:S01]  /*07b0*/  IMAD.MOV.U32 R84, RZ, RZ, RZ ;  /* 0x000000ffff547224 */ /* 0x000fe200078e00ff */
[----:B------:R-:W-:Y:S01]  /*07c0*/  UIADD3 UR4, UR5, UR4, URZ ;  /* 0x0000000405047290 */ /* 0x000fe2000fffe03f */
[----:B------:R-:W-:Y:S01]  /*07d0*/  MOV R82, RZ ;  /* 0x000000ff00527202 */ /* 0x000fe20000000f00 */
[----:B------:R-:W-:Y:S01]  /*07e0*/  CS2R R18, SRZ ;  /* 0x0000000000127805 */ /* 0x000fe2000001ff00 */
[----:B------:R-:W-:Y:S01]  /*07f0*/  IMAD.MOV.U32 R80, RZ, RZ, RZ ;  /* 0x000000ffff507224 */ /* 0x000fe200078e00ff */
[----:B------:R-:W-:Y:S01]  /*0800*/  UIMAD.WIDE UR4, UR4, 0x2aaaaaab, URZ ;  /* 0x2aaaaaab040478a5 */ /* 0x000fe2000f8e023f */
[----:B------:R-:W-:Y:S01]  /*0810*/  MOV R78, RZ ;  /* 0x000000ff004e7202 */ /* 0x000fe20000000f00 */
[----:B------:R-:W-:Y:S01]  /*0820*/  CS2R R20, SRZ ;  /* 0x0000000000147805 */ /* 0x000fe2000001ff00 */
[----:B------:R-:W-:Y:S01]  /*0830*/  IMAD.MOV.U32 R76, RZ, RZ, RZ ;  /* 0x000000ffff4c7224 */ /* 0x000fe200078e00ff */
[----:B------:R-:W-:Y:S01]  /*0840*/  USHF.R.U32.HI UR4, URZ, 0x1f, UR5 ;  /* 0x0000001f3f047899 */ /* 0x000fe20008011605 */
[----:B------:R-:W-:Y:S01]  /*0850*/  MOV R74, RZ ;  /* 0x000000ff004a7202 */ /* 0x000fe20000000f00 */
[----:B------:R-:W-:Y:S01]  /*0860*/  CS2R R22, SRZ ;  /* 0x0000000000167805 */ /* 0x000fe2000001ff00 */
[----:B------:R-:W-:Y:S01]  /*0870*/  IMAD.MOV.U32 R72, RZ, RZ, RZ ;  /* 0x000000ffff487224 */ /* 0x000fe200078e00ff */
[----:B------:R-:W-:Y:S01]  /*0880*/  ULEA.HI.SX32 UR4, UR5, UR4, 0x1c ;  /* 0x0000000405047291 */ /* 0x000fe2000f8fe23f */
[----:B------:R-:W-:Y:S01]  /*0890*/  MOV R70, RZ ;  /* 0x000000ff00467202 */ /* 0x000fe20000000f00 */
[----:B------:R-:W-:Y:S01]  /*08a0*/  CS2R R24, SRZ ;  /* 0x0000000000187805 */ /* 0x000fe2000001ff00 */
[----:B------:R-:W-:Y:S01]  /*08b0*/  IMAD.MOV.U32 R68, RZ, RZ, RZ ;  /* 0x000000ffff447224 */ /* 0x000fe200078e00ff */
[----:B------:R-:W-:Y:S01]  /*08c0*/  UISETP.LT.AND UP0, UPT, UR6, UR4, UPT ;  /* 0x000000040600728c */ /* 0x000fe2000bf01270 */
[----:B------:R-:W-:Y:S01]  /*08d0*/  CS2R R66, SRZ ;  /* 0x0000000000427805 */ /* 0x000fe2000001ff00 */
[----:B------:R-:W-:Y:S01]  /*08e0*/  MOV R64, RZ ;  /* 0x000000ff00407202 */ /* 0x000fe20000000f00 */
[----:B------:R-:W-:Y:S01]  /*08f0*/  CS2R R62, SRZ ;  /* 0x00000000003e7805 */ /* 0x000fe2000001ff00 */
[----:B------:R-:W-:Y:S01]  /*0900*/  USEL UR28, UR6, UR4, UP0 ;  /* 0x00000004061c7287 */ /* 0x000fe20008000000 */
[----:B------:R-:W-:Y:S01]  /*0910*/  IMAD.MOV.U32 R27, RZ, RZ, RZ ;  /* 0x000000ffff1b7224 */ /* 0x000fe200078e00ff */
[----:B------:R-:W-:Y:S01]  /*0920*/  MOV R60, RZ ;  /* 0x000000ff003c7202 */ /* 0x000fe20000000f00 */
[----:B------:R-:W-:Y:S01]  /*0930*/  CS2R R58, SRZ ;  /* 0x00000000003a7805 */ /* 0x000fe2000001ff00 */
[----:B------:R-:W-:Y:S01]  /*0940*/  UISETP.GE.AND UP0, UPT, UR28, 0x1, UPT ;  /* 0x000000011c00788c */ /* 0x000fe2000bf06270 */
[----:B------:R-:W-:Y:S01]  /*0950*/  CS2R R28, SRZ ;  /* 0x00000000001c7805 */ /* 0x000fe2000001ff00 */
[----:B------:R-:W-:Y:S01]  /*0960*/  IMAD.MOV.U32 R56, RZ, RZ, RZ ;  /* 0x000000ffff387224 */ /* 0x000fe200078e00ff */
[----:B------:R-:W-:Y:S01]  /*0970*/  CS2R R54, SRZ ;  /* 0x0000000000367805 */ /* 0x000fe2000001ff00 */
[----:B------:R-:W-:Y:S01]  /*0980*/  MOV R52, RZ ;  /* 0x000000ff00347202 */ /* 0x000fe20000000f00 */
[----:B------:R-:W-:Y:S01]  /*0990*/  CS2R R150, SRZ ;  /* 0x0000000000967805 */ /* 0x000fe2000001ff00 */
[----:B------:R-:W-:Y:S01]  /*09a0*/  PLOP3.LUT P0, PT, PT, PT, UP0, 0x80, 0x0 ;  /* 0x000000000000781c */ /* 0x000fe20003f0f008 */
        /* <DEDUP_REMOVED lines=21> */
[----:B------:R-:W-:Y:S01]  /*0b00*/  CS2R R114, SRZ ;  /* 0x0000000000727805 */ /* 0x000fe2000001ff00 */
[----:B------:R-:W-:Y:S01]  /*0b10*/  IMAD.MOV.U32 R38, RZ, RZ, RZ ;  /* 0x000000ffff267224 */ /* 0x000fe200078e00ff */
[----:B------:R-:W-:Y:S01]  /*0b20*/  MOV R112, RZ ;  /* 0x000000ff00707202 */ /* 0x000fe20000000f00 */
[----:B------:R-:W-:Y:S01]  /*0b30*/  CS2R R110, SRZ ;  /* 0x00000000006e7805 */ /* 0x000fe2000001ff00 */
[----:B------:R-:W-:Y:S01]  /*0b40*/  CS2R R108, SRZ ;  /* 0x00000000006c7805 */ /* 0x000fe2000001ff00 */
[----:B------:R-:W-:Y:S01]  /*0b50*/  CS2R R106, SRZ ;  /* 0x00000000006a7805 */ /* 0x000fe2000001ff00 */
[----:B------:R-:W-:Y:S01]  /*0b60*/  IMAD.MOV.U32 R104, RZ, RZ, RZ ;  /* 0x000000ffff687224 */ /* 0x000fe200078e00ff */
[----:B------:R-:W-:Y:S01]  /*0b70*/  MOV R42, RZ ;  /* 0x000000ff002a7202 */ /* 0x000fe20000000f00 */
[----:B------:R-:W-:Y:S01]  /*0b80*/  IMAD.MOV.U32 R41, RZ, RZ, RZ ;  /* 0x000000ffff297224 */ /* 0x000fe200078e00ff */
[----:B------:R-:W-:Y:S05]  /*0b90*/  @!P0 BRA `(.L_x_1146) ;  /* 0x0000f0f000008947 */ /* 0x000fea0003800000 */
[----:B------:R-:W-:Y:S01]  /*0ba0*/  ISETP.NE.U32.AND P4, PT, RZ, c[0x0][0x340], PT ;  /* 0x0000d000ff007a0c */ /* 0x000fe20003f85070 */
[----:B------:R-:W1:Y:S01]  /*0bb0*/  S2R R15, SR_CTAID.Y ;  /* 0x00000000000f7919 */ /* 0x000e620000002600 */
[----:B------:R-:W-:Y:S01]  /*0bc0*/  SHF.R.S32.HI R110, RZ, 0x1f, R113 ;  /* 0x0000001fff6e7819 */ /* 0x000fe20000011471 */
[----:B------:R-:W-:Y:S01]  /*0bd0*/  UMOV UR10, 0x60 ;  /* 0x00000060000a7882 */ /* 0x000fe20000000000 */
[----:B------:R-:W-:Y:S01]  /*0be0*/  ISETP.NE.AND.EX P4, PT, RZ, c[0x0][0x344], PT, P4 ;  /* 0x0000d100ff007a0c */ /* 0x000fe20003f85340 */
[----:B------:R-:W-:-:S12]  /*0bf0*/  ULDC.64 UR4, c[0x0][0x208] ;  /* 0x0000820000047ab9 */ /* 0x000fd80000000a00 */
[----:B------:R-:W-:-:S05]  /*0c00*/  @P4 IMAD.WIDE R2, R39, R26, c[0x0][0x340] ;  /* 0x0000d00027024625 */ /* 0x000fca00078e021a */
[----:B------:R2:W3:Y:S01]  /*0c10*/  @P4 LDG.E R19, [R2.64] ;  /* 0x0000001802134981 */ /* 0x0004e2000c1e1900 */
[-C--:B------:R-:W-:Y:S01]  /*0c20*/  LEA.HI R34, R110, R113.reuse, RZ, 0x3 ;  /* 0x000000716e227211 */ /* 0x080fe200078f18ff */
[----:B------:R-:W-:Y:S01]  /*0c30*/  UIMAD.WIDE.U32 UR12, UR10, UR4, URZ ;  /* 0x000000040a0c72a5 */ /* 0x000fe2000f8e003f */
[----:B------:R-:W-:Y:S01]  /*0c40*/  SHF.R.S32.HI R0, RZ, 0x1f, R6 ;  /* 0x0000001fff007819 */ /* 0x000fe20000011406 */
[----:B------:R-:W-:Y:S01]  /*0c50*/  UIMAD UR9, UR28, -0x60, UR10 ;  /* 0xffffffa01c0978a4 */ /* 0x000fe2000f8e020a */
[----:B------:R-:W-:Y:S01]  /*0c60*/  SHF.R.S32.HI R12, RZ, 0x3, R34 ;  /* 0x00000003ff0c7819 */ /* 0x000fe20000011422 */
[----:B------:R-:W-:Y:S01]  /*0c70*/  ULDC UR6, c[0x0][0x2c4] ;  /* 0x0000b10000067ab9 */ /* 0x000fe20000000800 */
[----:B------:R-:W-:Y:S01]  /*0c80*/  PLOP3.LUT P1, PT, PT, PT, UP2, 0x80, 0x0 ;  /* 0x000000000000781c */ /* 0x000fe20003f2f028 */
[----:B------:R-:W-:Y:S01]  /*0c90*/  IMAD R0, R0, c[0x0][0x178], RZ ;  /* 0x00005e0000007a24 */ /* 0x000fe200078e02ff */
[----:B------:R-:W-:Y:S01]  /*0ca0*/  PLOP3.LUT P0, PT, PT, PT, UP2, 0x80, 0x0 ;  /* 0x000000000000781c */ /* 0x000fe20003f0f028 */
[----:B------:R-:W-:Y:S01]  /*0cb0*/  IMAD.U32 R8, RZ, RZ, UR12 ;  /* 0x0000000cff087e24 */ /* 0x000fe2000f8e00ff */
[----:B-1----:R-:W-:Y:S01]  /*0cc0*/  SHF.R.S32.HI R20, RZ, 0x1f, R15 ;  /* 0x0000001fff147819 */ /* 0x002fe2000001140f */
[----:B------:R-:W-:Y:S01]  /*0cd0*/  IMAD R0, R6, c[0x0][0x17c], R0 ;  /* 0x00005f0006007a24 */ /* 0x000fe200078e0200 */
[----:B------:R-:W-:Y:S01]  /*0ce0*/  SHF.R.S32.HI R18, RZ, 0x1f, R39 ;  /* 0x0000001fff127819 */ /* 0x000fe20000011427 */
[----:B------:R-:W-:Y:S01]  /*0cf0*/  IMAD.MOV.U32 R33, RZ, RZ, R8 ;  /* 0x000000ffff217224 */ /* 0x000fe200078e0008 */
[----:B------:R-:W-:Y:S01]  /*0d00*/  IADD3 R11, R12, UR8, RZ ;  /* 0x000000080c0b7c10 */ /* 0x000fe2000fffe0ff */
[----:B------:R-:W-:Y:S01]  /*0d10*/  IMAD R7, R20, c[0x0][0x1b8], RZ ;  /* 0x00006e0014077a24 */ /* 0x000fe200078e02ff */
[----:B------:R-:W-:Y:S01]  /*0d20*/  SEL R5, R18, RZ, !P2 ;  /* 0x000000ff12057207 */ /* 0x000fe20005000000 */
[----:B------:R-:W-:Y:S01]  /*0d30*/  UIMAD UR6, UR16, UR6, URZ ;  /* 0x00000006100672a4 */ /* 0x000fe2000f8e023f */
[----:B------:R-:W-:Y:S01]  /*0d40*/  IMAD.U32 R9, RZ, RZ, UR13 ;  /* 0x0000000dff097e24 */ /* 0x000fe2000f8e00ff */
[----:B------:R-:W-:Y:S01]  /*0d50*/  IADD3 R9, R11, 0x20, RZ ;  /* 0x000000200b097810 */ /* 0x000fe20007ffe0ff */
[----:B------:R-:W-:Y:S01]  /*0d60*/  IMAD R7, R15, c[0x0][0x1bc], R7 ;  /* 0x00006f000f077a24 */ /* 0x000fe200078e0207 */
[----:B------:R-:W-:Y:S01]  /*0d70*/  UIADD3 UR15, UR28, -0x1, URZ ;  /* 0xffffffff1c0f7890 */ /* 0x000fe2000fffe03f */
[----:B------:R-:W-:Y:S01]  /*0d80*/  IMAD R5, R5, c[0x0][0x1c0], RZ ;  /* 0x0000700005057a24 */ /* 0x000fe200078e02ff */
[----:B------:R-:W-:Y:S01]  /*0d90*/  BAR.SYNC.DEFER_BLOCKING 0x0 ;  /* 0x0000000000007b1d */ /* 0x000fe20000010000 */
[----:B--2---:R-:W-:Y:S01]  /*0da0*/  LOP3.LUT R2, R34, 0xfffffff8, RZ, 0xc0, !PT ;  /* 0xfffffff822027812 */ /* 0x004fe200078ec0ff */
[----:B------:R-:W-:Y:S01]  /*0db0*/  USHF.R.S32.HI UR11, URZ, 0x1f, UR15 ;  /* 0x0000001f3f0b7899 */ /* 0x000fe2000801140f */
[----:B------:R-:W-:Y:S01]  /*0dc0*/  ISETP.GE.AND P5, PT, R9, UR6, PT ;  /* 0x0000000609007c0c */ /* 0x000fe2000bfa6270 */
[----:B------:R-:W-:Y:S01]  /*0dd0*/  IMAD.MOV.U32 R38, RZ, RZ, c[0x0][0x1e0] ;  /* 0x00007800ff267624 */ /* 0x000fe200078e00ff */
[----:B------:R-:W-:Y:S01]  /*0de0*/  IADD3 R9, R11, 0x60, RZ ;  /* 0x000000600b097810 */ /* 0x000fe20007ffe0ff */
[----:B------:R-:W-:Y:S01]  /*0df0*/  IMAD.IADD R42, R113, 0x1, -R2 ;  /* 0x00000001712a7824 */ /* 0x000fe200078e0a02 */
[----:B------:R-:W-:Y:S01]  /*0e00*/  LEA.HI R109, R110, R113, RZ, 0x5 ;  /* 0x000000716e6d7211 */ /* 0x000fe200078f28ff */
[----:B------:R-:W-:Y:S01]  /*0e10*/  IMAD.WIDE.U32 R2, R6, c[0x0][0x178], RZ ;  /* 0x00005e0006027a25 */ /* 0x000fe200078e00ff */
[----:B------:R-:W-:Y:S01]  /*0e20*/  ISETP.GE.AND P3, PT, R9, UR6, PT ;  /* 0x0000000609007c0c */ /* 0x000fe2000bf66270 */
[----:B------:R-:W-:Y:S01]  /*0e30*/  UISETP.GE.AND UP0, UPT, UR28, 0x2, UPT ;  /* 0x000000021c00788c */ /* 0x000fe2000bf06270 */
[----:B------:R-:W-:Y:S01]  /*0e40*/  STL [R1+0x40], R42 ;  /* 0x0000402a01007387 */ /* 0x000fe20000100800 */
[----:B------:R-:W-:Y:S01]  /*0e50*/  IMAD R4, R42, 0x20, R12 ;  /* 0x000000202a047824 */ /* 0x000fe200078e020c */
[----:B------:R-:W-:Y:S01]  /*0e60*/  SHF.R.S32.HI R108, RZ, 0x5, R109 ;  /* 0x00000005ff6c7819 */ /* 0x000fe2000001146d */
[----:B------:R-:W-:-:S02]  /*0e70*/  IMAD.IADD R3, R3, 0x1, R0 ;  /* 0x0000000103037824 */ /* 0x000fc400078e0200 */
[----:B------:R-:W-:Y:S01]  /*0e80*/  IMAD.MOV.U32 R239, RZ, RZ, 0x20 ;  /* 0x00000020ffef7424 */ /* 0x000fe200078e00ff */
[----:B------:R-:W-:Y:S01]  /*0e90*/  IADD3 R6, R4, UR8, RZ ;  /* 0x0000000804067c10 */ /* 0x000fe2000fffe0ff */
[----:B------:R-:W-:-:S04]  /*0ea0*/  IMAD.WIDE.U32 R2, R15, c[0x0][0x1b8], R2 ;  /* 0x00006e000f027a25 */ /* 0x000fc800078e0002 */
[----:B------:R-:W-:Y:S01]  /*0eb0*/  @P1 IMAD.HI.U32 R0, R6, c[0x0][0x2c8], RZ ;  /* 0x0000b20006001a27 */ /* 0x000fe200078e00ff */
[----:B------:R-:W-:-:S03]  /*0ec0*/  ISETP.GE.AND P1, PT, R11, UR6, PT ;  /* 0x000000060b007c0c */ /* 0x000fc6000bf26270 */
[----:B------:R-:W-:Y:S01]  /*0ed0*/  IMAD.MOV.U32 R4, RZ, RZ, R6 ;  /* 0x000000ffff047224 */ /* 0x000fe200078e0006 */
[----:B------:R-:W-:Y:S01]  /*0ee0*/  @P0 SHF.R.U32.HI R4, RZ, c[0x0][0x2cc], R0 ;  /* 0x0000b300ff040a19 */ /* 0x000fe20000011600 */
[----:B------:R-:W-:Y:S01]  /*0ef0*/  IMAD.IADD R3, R3, 0x1, R7 ;  /* 0x0000000103037824 */ /* 0x000fe200078e0207 */
[----:B------:R-:W-:-:S03]  /*0f00*/  SEL R0, R39, RZ, !P2 ;  /* 0x000000ff27007207 */ /* 0x000fc60005000000 */
[--C-:B------:R-:W-:Y:S02]  /*0f10*/  IMAD.MOV R8, RZ, RZ, -R4.reuse ;  /* 0x000000ffff087224 */ /* 0x100fe400078e0a04 */
[C---:B------:R-:W-:Y:S01]  /*0f20*/  IMAD R7, R0.reuse, c[0x0][0x1c4], R5 ;  /* 0x0000710000077a24 */ /* 0x040fe200078e0205 */
[----:B------:R-:W-:Y:S01]  /*0f30*/  SHF.R.S32.HI R5, RZ, 0x1f, R4 ;  /* 0x0000001fff057819 */ /* 0x000fe20000011404 */
[----:B------:R-:W-:-:S04]  /*0f40*/  IMAD.WIDE.U32 R2, R0, c[0x0][0x1c0], R2 ;  /* 0x0000700000027a25 */ /* 0x000fc800078e0002 */
[----:B------:R-:W-:Y:S02]  /*0f50*/  IMAD.U32 R0, RZ, RZ, UR9 ;  /* 0x00000009ff007e24 */ /* 0x000fe4000f8e00ff */
[----:B------:R-:W-:Y:S01]  /*0f60*/  IMAD R8, R8, c[0x0][0x2c4], R6 ;  /* 0x0000b10008087a24 */ /* 0x000fe200078e0206 */
[----:B------:R-:W-:Y:S01]  /*0f70*/  SHF.R.S32.HI R6, RZ, 0x1f, R10 ;  /* 0x0000001fff067819 */ /* 0x000fe2000001140a */
[----:B------:R-:W-:Y:S01]  /*0f80*/  IMAD.IADD R3, R3, 0x1, R7 ;  /* 0x0000000103037824 */ /* 0x000fe200078e0207 */
[----:B------:R-:W-:Y:S02]  /*0f90*/  IADD3 R10, P0, R10, R12, RZ ;  /* 0x0000000c0a0a7210 */ /* 0x000fe40007f1e0ff */
[----:B------:R-:W-:Y:S01]  /*0fa0*/  IADD3 R28, R0, UR14, -R12 ;  /* 0x0000000e001c7c10 */ /* 0x000fe2000fffe80c */
[----:B------:R-:W-:Y:S01]  /*0fb0*/  IMAD R0, R5, c[0x0][0x1b0], RZ ;  /* 0x00006c0005007a24 */ /* 0x000fe200078e02ff */
[C---:B------:R-:W-:Y:S01]  /*0fc0*/  LEA.HI.X.SX32 R14, R12.reuse, R6, 0x1, P0 ;  /* 0x000000060c0e7211 */ /* 0x040fe200000f0eff */
[----:B------:R-:W-:Y:S01]  /*0fd0*/  IMAD.SHL.U32 R6, R12, 0x40, RZ ;  /* 0x000000400c067824 */ /* 0x000fe200078e00ff */
[----:B------:R-:W-:Y:S01]  /*0fe0*/  IADD3 R12, R11, 0x40, RZ ;  /* 0x000000400b0c7810 */ /* 0x000fe20007ffe0ff */
[----:B------:R-:W-:-:S02]  /*0ff0*/  IMAD R13, R4, c[0x0][0x1b4], R0 ;  /* 0x00006d00040d7a24 */ /* 0x000fc400078e0200 */
[----:B------:R-:W-:Y:S01]  /*1000*/  IMAD.WIDE.U32 R4, R4, c[0x0][0x1b0], R2 ;  /* 0x00006c0004047a25 */ /* 0x000fe200078e0002 */
[----:B------:R-:W-:Y:S02]  /*1010*/  LOP3.LUT R0, R6, 0x1c0, RZ, 0xc0, !PT ;  /* 0x000001c006007812 */ /* 0x000fe400078ec0ff */
[----:B------:R-:W-:Y:S01]  /*1020*/  SHF.R.S32.HI R3, RZ, 0x1f, R8 ;  /* 0x0000001fff037819 */ /* 0x000fe20000011408 */
[----:B------:R-:W-:Y:S01]  /*1030*/  IMAD.SHL.U32 R2, R42, 0x8, RZ ;  /* 0x000000082a027824 */ /* 0x000fe200078e00ff */
[----:B------:R-:W-:Y:S01]  /*1040*/  SHF.R.U32.HI R6, RZ, 0x3, R0 ;  /* 0x00000003ff067819 */ /* 0x000fe20000011600 */
[----:B------:R-:W-:Y:S01]  /*1050*/  IMAD.IADD R5, R5, 0x1, R13 ;  /* 0x0000000105057824 */ /* 0x000fe200078e020d */
[----:B------:R-:W-:Y:S01]  /*1060*/  ISETP.GE.AND P2, PT, R12, UR6, PT ;  /* 0x000000060c007c0c */ /* 0x000fe2000bf46270 */
[----:B------:R-:W-:Y:S01]  /*1070*/  ULDC.64 UR6, c[0x0][0x1e0] ;  /* 0x0000780000067ab9 */ /* 0x000fe20000000a00 */
[--C-:B------:R-:W-:Y:S01]  /*1080*/  LOP3.LUT R7, R0, 0x38, R2.reuse, 0xf8, !PT ;  /* 0x0000003800077812 */ /* 0x100fe200078ef802 */
[----:B------:R-:W-:Y:S01]  /*1090*/  IMAD R0, R3, c[0x0][0x1a8], RZ ;  /* 0x00006a0003007a24 */ /* 0x000fe200078e02ff */
[----:B------:R-:W-:Y:S01]  /*10a0*/  SHF.R.S32.HI R3, RZ, 0x1f, R2 ;  /* 0x0000001fff037819 */ /* 0x000fe20000011402 */
[----:B------:R-:W-:Y:S01]  /*10b0*/  IMAD.WIDE.U32 R4, R8, c[0x0][0x1a8], R4 ;  /* 0x00006a0008047a25 */ /* 0x000fe200078e0004 */
[----:B------:R-:W-:Y:S01]  /*10c0*/  LOP3.LUT R13, R7, R6, RZ, 0x3c, !PT ;  /* 0x00000006070d7212 */ /* 0x000fe200078e3cff */
[----:B------:R-:W-:Y:S01]  /*10d0*/  UIMAD.WIDE.U32 UR18, UR10, UR6, URZ ;  /* 0x000000060a1272a5 */ /* 0x000fe2000f8e003f */
[----:B------:R-:W-:Y:S01]  /*10e0*/  IADD3 R31, R2, 0x40, RZ ;  /* 0x00000040021f7810 */ /* 0x000fe20007ffe0ff */
[----:B------:R-:W-:Y:S01]  /*10f0*/  IMAD R7, R8, c[0x0][0x1ac], R0 ;  /* 0x00006b0008077a24 */ /* 0x000fe200078e0200 */
[----:B------:R-:W-:Y:S01]  /*1100*/  LEA R17, P0, R4, c[0x0][0x160], 0x1 ;  /* 0x0000580004117a11 */ /* 0x000fe200078008ff */
[----:B------:R-:W-:Y:S01]  /*1110*/  IMAD R0, R14, c[0x0][0x208], RZ ;  /* 0x000082000e007a24 */ /* 0x000fe200078e02ff */
[----:B------:R-:W-:Y:S01]  /*1120*/  IADD3 R32, R2, 0x80, RZ ;  /* 0x0000008002207810 */ /* 0x000fe20007ffe0ff */
[----:B------:R-:W-:Y:S01]  /*1130*/  IMAD R6, R14, c[0x0][0x1e0], RZ ;  /* 0x000078000e067a24 */ /* 0x000fe200078e02ff */
[----:B------:R-:W-:Y:S01]  /*1140*/  LEA.HI R14, R110, R113, RZ, 0x6 ;  /* 0x000000716e0e7211 */ /* 0x000fe200078f30ff */
[----:B------:R-:W-:Y:S01]  /*1150*/  IMAD R12, R10, c[0x0][0x20c], R0 ;  /* 0x000083000a0c7a24 */ /* 0x000fe200078e0200 */
[----:B------:R-:W-:Y:S01]  /*1160*/  UIMAD UR6, UR10, UR7, URZ ;  /* 0x000000070a0672a4 */ /* 0x000fe2000f8e023f */
[----:B------:R-:W-:-:S02]  /*1170*/  IMAD.IADD R0, R5, 0x1, R7 ;  /* 0x0000000105007824 */ /* 0x000fc400078e0207 */
[C---:B------:R-:W-:Y:S01]  /*1180*/  IMAD R11, R10.reuse, c[0x0][0x1e4], R6 ;  /* 0x000079000a0b7a24 */ /* 0x040fe200078e0206 */
[----:B------:R-:W-:Y:S01]  /*1190*/  UIADD3 UR6, UR19, UR6, URZ ;  /* 0x0000000613067290 */ /* 0x000fe2000fffe03f */
[----:B------:R-:W-:Y:S01]  /*11a0*/  IMAD.WIDE.U32 R8, R10, c[0x0][0x1e0], R2 ;  /* 0x000078000a087a25 */ /* 0x000fe200078e0002 */
[----:B------:R-:W-:Y:S02]  /*11b0*/  LEA.HI.X R16, R4, c[0x0][0x164], R0, 0x1, P0 ;  /* 0x0000590004107a11 */ /* 0x000fe400000f0c00 */
[----:B------:R-:W-:Y:S01]  /*11c0*/  SHFL.IDX PT, R4, R17, RZ, 0x181f ;  /* 0x00181fff11047589 */ /* 0x000fe200000e0000 */
[----:B------:R-:W-:Y:S01]  /*11d0*/  IMAD.SHL.U32 R0, R14, 0x8, RZ ;  /* 0x000000080e007824 */ /* 0x000fe200078e00ff */
[----:B------:R-:W-:Y:S01]  /*11e0*/  ISETP.GE.AND P0, PT, R31, c[0x0][0x198], PT ;  /* 0x000066001f007a0c */ /* 0x000fe20003f06270 */
[----:B------:R-:W-:Y:S01]  /*11f0*/  IMAD.WIDE.U32 R6, R10, c[0x0][0x208], R2 ;  /* 0x000082000a067a25 */ /* 0x000fe200078e0002 */
[----:B------:R-:W1:Y:S01]  /*1200*/  SHFL.IDX PT, R5, R16, RZ, 0x181f ;  /* 0x00181fff10057589 */ /* 0x000e6200000e0000 */
[----:B------:R-:W-:Y:S01]  /*1210*/  UIMAD UR7, UR6, UR15, URZ ;  /* 0x0000000f060772a4 */ /* 0x000fe2000f8e023f */
[----:B------:R-:W-:Y:S01]  /*1220*/  LOP3.LUT R24, R13, 0xfffffe00, R0, 0xf8, !PT ;  /* 0xfffffe000d187812 */ /* 0x000fe200078ef800 */
[----:B------:R-:W-:-:S02]  /*1230*/  IMAD R10, R20, c[0x0][0x1e8], RZ ;  /* 0x00007a00140a7a24 */ /* 0x000fc400078e02ff */
[----:B------:R-:W-:Y:S01]  /*1240*/  IMAD.IADD R9, R9, 0x1, R11 ;  /* 0x0000000109097824 */ /* 0x000fe200078e020b */
[----:B------:R-:W-:Y:S01]  /*1250*/  UIMAD UR7, UR11, UR18, UR7 ;  /* 0x000000120b0772a4 */ /* 0x000fe2000f8e0207 */
[C---:B------:R-:W-:Y:S01]  /*1260*/  IMAD R0, R15.reuse, c[0x0][0x1ec], R10 ;  /* 0x00007b000f007a24 */ /* 0x040fe200078e020a */
[----:B------:R-:W-:Y:S01]  /*1270*/  STL [R1+0x38], R24 ;  /* 0x0000381801007387 */ /* 0x000fe20000100800 */
[----:B------:R-:W-:-:S04]  /*1280*/  IMAD.WIDE.U32 R8, R15, c[0x0][0x1e8], R8 ;  /* 0x00007a000f087a25 */ /* 0x000fc800078e0008 */
[----:B------:R-:W-:Y:S02]  /*1290*/  IMAD.IADD R7, R7, 0x1, R12 ;  /* 0x0000000107077824 */ /* 0x000fe400078e020c */
[----:B------:R-:W-:Y:S01]  /*12a0*/  IMAD.IADD R21, R9, 0x1, R0 ;  /* 0x0000000109157824 */ /* 0x000fe200078e0200 */
[----:B------:R-:W-:Y:S01]  /*12b0*/  @!P1 SHF.R.S32.HI R0, RZ, 0x1f, R31 ;  /* 0x0000001fff009819 */ /* 0x000fe2000001141f */
[----:B------:R-:W-:Y:S01]  /*12c0*/  IMAD.WIDE.U32 R10, R15, c[0x0][0x210], R6 ;  /* 0x000084000f0a7a25 */ /* 0x000fe200078e0006 */
[----:B------:R-:W-:Y:S02]  /*12d0*/  @!P1 SHF.R.S32.HI R9, RZ, 0x1f, R32 ;  /* 0x0000001fff099819 */ /* 0x000fe40000011420 */
[----:B------:R-:W-:Y:S01]  /*12e0*/  @!P1 LEA.HI R6, R0, R31, RZ, 0x3 ;  /* 0x0000001f00069211 */ /* 0x000fe200078f18ff */
[----:B------:R-:W-:Y:S01]  /*12f0*/  IMAD R12, R20, c[0x0][0x210], RZ ;  /* 0x00008400140c7a24 */ /* 0x000fe200078e02ff */
[----:B------:R-:W-:Y:S01]  /*1300*/  @!P1 LEA.HI R0, R9, R32, RZ, 0x3 ;  /* 0x0000002009009211 */ /* 0x000fe200078f18ff */
[----:B------:R-:W-:Y:S01]  /*1310*/  IMAD.MOV.U32 R20, RZ, RZ, R8 ;  /* 0x000000ffff147224 */ /* 0x000fe200078e0008 */
[----:B------:R-:W-:Y:S01]  /*1320*/  @!P1 LOP3.LUT R6, R6, 0xfffffff8, RZ, 0xc0, !PT ;  /* 0xfffffff806069812 */ /* 0x000fe200078ec0ff */
[----:B------:R-:W-:Y:S01]  /*1330*/  IMAD R12, R15, c[0x0][0x214], R12 ;  /* 0x000085000f0c7a24 */ /* 0x000fe200078e020c */
[----:B------:R-:W-:Y:S01]  /*1340*/  SHFL.IDX PT, R8, R17, 0x1, 0x181f ;  /* 0x00381f0011087f89 */ /* 0x000fe200000e0000 */
[----:B------:R-:W-:Y:S01]  /*1350*/  @!P1 LOP3.LUT R0, R0, 0xfffffff8, RZ, 0xc0, !PT ;  /* 0xfffffff800009812 */ /* 0x000fe200078ec0ff */
[----:B------:R-:W-:-:S02]  /*1360*/  IMAD.MOV.U32 R22, RZ, RZ, R10 ;  /* 0x000000ffff167224 */ /* 0x000fc400078e000a */
[----:B-1----:R-:W-:Y:S01]  /*1370*/  @!P1 IMAD.WIDE R14, R6, 0x2, R4 ;  /* 0x00000002060e9825 */ /* 0x002fe200078e0204 */
[----:B------:R-:W1:Y:S03]  /*1380*/  SHFL.IDX PT, R9, R16, 0x1, 0x181f ;  /* 0x00381f0010097f89 */ /* 0x000e6600000e0000 */
[----:B------:R-:W-:Y:S02]  /*1390*/  IMAD.IADD R23, R11, 0x1, R12 ;  /* 0x000000010b177824 */ /* 0x000fe400078e020c */
[----:B------:R-:W-:Y:S01]  /*13a0*/  @!P1 IMAD.WIDE R12, R0, 0x2, R4 ;  /* 0x00000002000c9825 */ /* 0x000fe200078e0204 */
[----:B------:R-:W-:-:S03]  /*13b0*/  @!P5 SHF.R.S32.HI R0, RZ, 0x1f, R32 ;  /* 0x0000001fff00d819 */ /* 0x000fc60000011420 */
[----:B------:R-:W-:Y:S01]  /*13c0*/  IMAD.SHL.U32 R35, R24, 0x2, RZ ;  /* 0x0000000218237824 */ /* 0x000fe200078e00ff */
[----:B------:R-:W-:-:S04]  /*13d0*/  @!P5 LEA.HI R0, R0, R32, RZ, 0x3 ;  /* 0x000000200000d211 */ /* 0x000fc800078f18ff */
[----:B------:R-:W-:Y:S01]  /*13e0*/  @!P5 LOP3.LUT R0, R0, 0xfffffff8, RZ, 0xc0, !PT ;  /* 0xfffffff80000d812 */ /* 0x000fe200078ec0ff */
[----:B------:R-:W-:Y:S04]  /*13f0*/  STL [R1+0x8], R35 ;  /* 0x0000082301007387 */ /* 0x000fe80000100800 */
[----:B-1----:R-:W-:Y:S01]  /*1400*/  @!P5 IMAD.WIDE R24, R0, 0x2, R8 ;  /* 0x000000020018d825 */ /* 0x002fe200078e0208 */
[----:B------:R-:W-:-:S03]  /*1410*/  @!P2 SHF.R.S32.HI R0, RZ, 0x1f, R32 ;  /* 0x0000001fff00a819 */ /* 0x000fc60000011420 */
[--C-:B---3--:R-:W-:Y:S01]  /*1420*/  @P4 IMAD.MOV.U32 R6, RZ, RZ, R19.reuse ;  /* 0x000000ffff064224 */ /* 0x108fe200078e0013 */
[----:B------:R-:W-:Y:S01]  /*1430*/  @P4 SHF.R.S32.HI R7, RZ, 0x1f, R19 ;  /* 0x0000001fff074819 */ /* 0x000fe20000011413 */
[----:B------:R-:W-:Y:S02]  /*1440*/  @!P4 IMAD.MOV.U32 R6, RZ, RZ, R39 ;  /* 0x000000ffff06c224 */ /* 0x000fe400078e0027 */
[----:B------:R-:W-:Y:S01]  /*1450*/  @!P4 IMAD.MOV.U32 R7, RZ, RZ, R18 ;  /* 0x000000ffff07c224 */ /* 0x000fe200078e0012 */
[----:B------:R-:W-:Y:S01]  /*1460*/  @!P1 LEA R10, P4, R2, R4, 0x1 ;  /* 0x00000004020a9211 */ /* 0x000fe200078808ff */
[----:B------:R-:W-:Y:S01]  /*1470*/  IMAD.MOV.U32 R39, RZ, RZ, c[0x0][0x1e4] ;  /* 0x00007900ff277624 */ /* 0x000fe200078e00ff */
[----:B------:R-:W-:Y:S01]  /*1480*/  SEL R30, R6, RZ, !P6 ;  /* 0x000000ff061e7207 */ /* 0x000fe20007000000 */
[----:B------:R-:W-:Y:S01]  /*1490*/  SHFL.IDX PT, R4, R17, 0x3, 0x181f ;  /* 0x00781f0011047f89 */ /* 0x000fe200000e0000 */
[----:B------:R-:W-:Y:S02]  /*14a0*/  @!P5 SHF.R.S32.HI R6, RZ, 0x1f, R31 ;  /* 0x0000001fff06d819 */ /* 0x000fe4000001141f */
[----:B------:R-:W-:Y:S01]  /*14b0*/  @!P1 LEA.HI.X R11, R2, R5, R3, 0x1, P4 ;  /* 0x00000005020b9211 */ /* 0x000fe200020f0c03 */
[----:B------:R-:W-:Y:S01]  /*14c0*/  IMAD.WIDE.U32 R20, R30, c[0x0][0x1f0], R20 ;  /* 0x00007c001e147a25 */ /* 0x000fe200078e0014 */
[----:B------:R-:W-:-:S02]  /*14d0*/  @!P5 LEA.HI R6, R6, R31, RZ, 0x3 ;  /* 0x0000001f0606d211 */ /* 0x000fc400078f18ff */
[----:B------:R-:W-:Y:S01]  /*14e0*/  SEL R29, R7, RZ, !P6 ;  /* 0x000000ff071d7207 */ /* 0x000fe20007000000 */
[----:B------:R-:W-:Y:S01]  /*14f0*/  IMAD.MOV.U32 R40, RZ, RZ, R20 ;  /* 0x000000ffff287224 */ /* 0x000fe200078e0014 */
[----:B------:R-:W-:Y:S01]  /*1500*/  @!P5 LOP3.LUT R5, R6, 0xfffffff8, RZ, 0xc0, !PT ;  /* 0xfffffff80605d812 */ /* 0x000fe200078ec0ff */
[----:B------:R-:W-:Y:S01]  /*1510*/  SHFL.IDX PT, R7, R16, 0x2, 0x181f ;  /* 0x00581f0010077f89 */ /* 0x000fe200000e0000 */
[----:B------:R-:W-:Y:S02]  /*1520*/  ISETP.GE.AND P6, PT, R2, c[0x0][0x198], PT ;  /* 0x0000660002007a0c */ /* 0x000fe40003fc6270 */
[----:B------:R-:W-:Y:S01]  /*1530*/  ISETP.GE.AND P4, PT, R32, c[0x0][0x198], PT ;  /* 0x0000660020007a0c */ /* 0x000fe20003f86270 */
[----:B------:R-:W1:Y:S01]  /*1540*/  SHFL.IDX PT, R6, R17, 0x2, 0x181f ;  /* 0x00581f0011067f89 */ /* 0x000e6200000e0000 */
[----:B------:R-:W-:-:S03]  /*1550*/  @!P5 IMAD.WIDE R26, R5, 0x2, R8 ;  /* 0x00000002051ad825 */ /* 0x000fc600078e0208 */
[----:B------:R2:W3:Y:S04]  /*1560*/  SHFL.IDX PT, R5, R16, 0x3, 0x181f ;  /* 0x00781f0010057f89 */ /* 0x0004e800000e0000 */
[----:B------:R4:W-:Y:S04]  /*1570*/  STL.64 [R1+0x30], R20 ;  /* 0x0000301401007387 */ /* 0x0009e80000100a00 */
[----:B------:R5:W-:Y:S04]  /*1580*/  @!P1 LDGSTS.E.BYPASS.LTC128B.128 [R35+0x100], [R10.64], !P6 ;  /* 0x001000000a239fae */ /* 0x000be8000f101d58 */
[----:B------:R1:W-:Y:S04]  /*1590*/  @!P1 LDGSTS.E.BYPASS.LTC128B.128 [R35+0x4100], [R14.64], !P0 ;  /* 0x041000000e239fae */ /* 0x0003e8000c101d58 */
[----:B------:R2:W-:Y:S01]  /*15a0*/  @!P1 LDGSTS.E.BYPASS.LTC128B.128 [R35+0x8100], [R12.64], !P4 ;  /* 0x081000000c239fae */ /* 0x0005e2000e101d58 */
[----:B-----5:R-:W-:-:S02]  /*15b0*/  @!P2 SHF.R.S32.HI R10, RZ, 0x1f, R31 ;  /* 0x0000001fff0aa819 */ /* 0x020fc4000001141f */
[----:B------:R-:W-:Y:S02]  /*15c0*/  @!P3 SHF.R.S32.HI R11, RZ, 0x1f, R32 ;  /* 0x0000001fff0bb819 */ /* 0x000fe40000011420 */
[-C--:B------:R-:W-:Y:S02]  /*15d0*/  @!P2 LEA.HI R10, R10, R31.reuse, RZ, 0x3 ;  /* 0x0000001f0a0aa211 */ /* 0x080fe400078f18ff */
[----:B-1----:R-:W-:Y:S02]  /*15e0*/  @!P2 LEA.HI R14, R0, R32, RZ, 0x3 ;  /* 0x00000020000ea211 */ /* 0x002fe400078f18ff */
[----:B--2---:R-:W-:Y:S02]  /*15f0*/  @!P3 SHF.R.S32.HI R13, RZ, 0x1f, R31 ;  /* 0x0000001fff0db819 */ /* 0x004fe4000001141f */
[----:B------:R-:W-:Y:S02]  /*1600*/  @!P5 LEA R12, P1, R2, R8, 0x1 ;  /* 0x00000008020cd211 */ /* 0x000fe400078208ff */
[----:B------:R-:W-:-:S02]  /*1610*/  @!P3 LEA.HI R8, R13, R31, RZ, 0x3 ;  /* 0x0000001f0d08b211 */ /* 0x000fc400078f18ff */
[----:B------:R-:W-:Y:S02]  /*1620*/  @!P2 LOP3.LUT R15, R10, 0xfffffff8, RZ, 0xc0, !PT ;  /* 0xfffffff80a0fa812 */ /* 0x000fe400078ec0ff */
[C---:B------:R-:W-:Y:S02]  /*1630*/  @!P5 LEA.HI.X R13, R2.reuse, R9, R3, 0x1, P1 ;  /* 0x00000009020dd211 */ /* 0x040fe400008f0c03 */
[----:B------:R-:W-:Y:S02]  /*1640*/  @!P2 LEA R10, P1, R2, R6, 0x1 ;  /* 0x00000006020aa211 */ /* 0x000fe400078208ff */
[----:B------:R-:W-:Y:S01]  /*1650*/  @!P3 LEA.HI R0, R11, R32, RZ, 0x3 ;  /* 0x000000200b00b211 */ /* 0x000fe200078f18ff */
[----:B------:R1:W-:Y:S01]  /*1660*/  @!P5 LDGSTS.E.BYPASS.LTC128B.128 [R35+0x1100], [R12.64], !P6 ;  /* 0x011000000c23dfae */ /* 0x0003e2000f101d58 */
[----:B------:R-:W-:Y:S01]  /*1670*/  @!P2 LOP3.LUT R9, R14, 0xfffffff8, RZ, 0xc0, !PT ;  /* 0xfffffff80e09a812 */ /* 0x000fe200078ec0ff */
[----:B------:R-:W-:Y:S01]  /*1680*/  @!P2 IMAD.WIDE R14, R15, 0x2, R6 ;  /* 0x000000020f0ea825 */ /* 0x000fe200078e0206 */
[----:B------:R-:W-:Y:S01]  /*1690*/  @!P3 LOP3.LUT R16, R8, 0xfffffff8, RZ, 0xc0, !PT ;  /* 0xfffffff80810b812 */ /* 0x000fe200078ec0ff */
[----:B------:R2:W-:Y:S01]  /*16a0*/  @!P5 LDGSTS.E.BYPASS.LTC128B.128 [R35+0x5100], [R26.64], !P0 ;  /* 0x051000001a23dfae */ /* 0x0005e2000c101d58 */
[----:B------:R-:W-:Y:S01]  /*16b0*/  @!P2 LEA.HI.X R11, R2, R7, R3, 0x1, P1 ;  /* 0x00000007020ba211 */ /* 0x000fe200008f0c03 */
[----:B------:R-:W-:Y:S01]  /*16c0*/  @!P2 IMAD.WIDE R6, R9, 0x2, R6 ;  /* 0x000000020906a825 */ /* 0x000fe200078e0206 */
[----:B------:R-:W-:Y:S01]  /*16d0*/  @!P3 LOP3.LUT R0, R0, 0xfffffff8, RZ, 0xc0, !PT ;  /* 0xfffffff80000b812 */ /* 0x000fe200078ec0ff */
[----:B------:R2:W-:Y:S01]  /*16e0*/  @!P5 LDGSTS.E.BYPASS.LTC128B.128 [R35+0x9100], [R24.64], !P4 ;  /* 0x091000001823dfae */ /* 0x0005e2000e101d58 */
[----:B------:R-:W-:Y:S01]  /*16f0*/  @!P3 LEA R8, P1, R2, R4, 0x1 ;  /* 0x000000040208b211 */ /* 0x000fe200078208ff */
[----:B---3--:R-:W-:Y:S01]  /*1700*/  @!P3 IMAD.WIDE R16, R16, 0x2, R4 ;  /* 0x000000021010b825 */ /* 0x008fe200078e0204 */
[----:B------:R-:W-:Y:S01]  /*1710*/  ISETP.GE.AND P5, PT, R28, 0x21, PT ;  /* 0x000000211c00780c */ /* 0x000fe20003fa6270 */
[----:B------:R3:W-:Y:S01]  /*1720*/  @!P2 LDGSTS.E.BYPASS.LTC128B.128 [R35+0x2100], [R10.64], !P6 ;  /* 0x021000000a23afae */ /* 0x0007e2000f101d58 */
[----:B------:R-:W-:Y:S01]  /*1730*/  @!P3 LEA.HI.X R9, R2, R5, R3, 0x1, P1 ;  /* 0x000000050209b211 */ /* 0x000fe200008f0c03 */
[----:B------:R-:W-:Y:S01]  /*1740*/  @!P3 IMAD.WIDE R18, R0, 0x2, R4 ;  /* 0x000000020012b825 */ /* 0x000fe200078e0204 */
[----:B------:R-:W-:Y:S01]  /*1750*/  ISETP.GT.AND P1, PT, R28, 0x40, PT ;  /* 0x000000401c00780c */ /* 0x000fe20003f24270 */
[----:B------:R5:W-:Y:S02]  /*1760*/  @!P2 LDGSTS.E.BYPASS.LTC128B.128 [R35+0x6100], [R14.64], !P0 ;  /* 0x061000000e23afae */ /* 0x000be4000c101d58 */
[----:B------:R-:W-:-:S02]  /*1770*/  IMAD R0, R29, c[0x0][0x1f0], RZ ;  /* 0x00007c001d007a24 */ /* 0x000fc400078e02ff */
[----:B------:R1:W-:Y:S01]  /*1780*/  @!P2 LDGSTS.E.BYPASS.LTC128B.128 [R35+0xa100], [R6.64], !P4 ;  /* 0x0a1000000623afae */ /* 0x0003e2000e101d58 */
[----:B------:R-:W-:Y:S02]  /*1790*/  IMAD.U32 R4, RZ, RZ, UR15 ;  /* 0x0000000fff047e24 */ /* 0x000fe4000f8e00ff */
[----:B------:R-:W-:Y:S01]  /*17a0*/  IMAD R0, R30, c[0x0][0x1f4], R0 ;  /* 0x00007d001e007a24 */ /* 0x000fe200078e0200 */
[----:B------:R2:W-:Y:S01]  /*17b0*/  @!P3 LDGSTS.E.BYPASS.LTC128B.128 [R35+0x3100], [R8.64], !P6 ;  /* 0x031000000823bfae */ /* 0x0005e2000f101d58 */
[----:B------:R-:W-:Y:S02]  /*17c0*/  ISETP.GE.AND P6, PT, R28, 0x1, PT ;  /* 0x000000011c00780c */ /* 0x000fe40003fc6270 */
[----:B------:R-:W-:Y:S01]  /*17d0*/  IMAD.IADD R41, R21, 0x1, R0 ;  /* 0x0000000115297824 */ /* 0x000fe200078e0200 */
[----:B------:R2:W-:Y:S01]  /*17e0*/  @!P3 LDGSTS.E.BYPASS.LTC128B.128 [R35+0x7100], [R16.64], !P0 ;  /* 0x071000001023bfae */ /* 0x0005e2000c101d58 */
[----:B----4-:R-:W-:-:S03]  /*17f0*/  IMAD.WIDE.U32 R20, R30, c[0x0][0x218], R22 ;  /* 0x000086001e147a25 */ /* 0x010fc600078e0016 */
[----:B------:R4:W-:Y:S01]  /*1800*/  @!P3 LDGSTS.E.BYPASS.LTC128B.128 [R35+0xb100], [R18.64], !P4 ;  /* 0x0b1000001223bfae */ /* 0x0009e2000e101d58 */
[----:B------:R-:W-:Y:S01]  /*1810*/  IMAD.WIDE.U32 R4, R4, UR18, R40 ;  /* 0x0000001204047c25 */ /* 0x000fe2000f8e0028 */
[----:B------:R-:W-:Y:S02]  /*1820*/  ISETP.GE.AND P4, PT, R2, c[0x0][0x1d4], PT ;  /* 0x0000750002007a0c */ /* 0x000fe40003f86270 */
[----:B------:R-:W-:Y:S01]  /*1830*/  ISETP.GE.AND P3, PT, R31, c[0x0][0x1d4], PT ;  /* 0x000075001f007a0c */ /* 0x000fe20003f66270 */
[----:B------:R-:W0:Y:S01]  /*1840*/  LDGDEPBAR ;  /* 0x00000000000079af */ /* 0x000e220000000000 */
[----:B------:R-:W-:Y:S01]  /*1850*/  IADD3 R0, R5, UR7, RZ ;  /* 0x0000000705007c10 */ /* 0x000fe2000fffe0ff */
[----:B---3--:R-:W-:Y:S01]  /*1860*/  IMAD.WIDE.U32 R10, R38, 0x40, RZ ;  /* 0x00000040260a7825 */ /* 0x008fe200078e00ff */
[----:B------:R-:W-:Y:S01]  /*1870*/  UIMAD UR7, UR10, UR5, URZ ;  /* 0x000000050a0772a4 */ /* 0x000fe2000f8e023f */
[----:B------:R4:W-:Y:S01]  /*1880*/  STL.64 [R1+0x18], R40 ;  /* 0x0000182801007387 */ /* 0x0009e20000100a00 */
[----:B-----5:R-:W-:Y:S01]  /*1890*/  LEA.HI R14, R110, R113, RZ, 0x4 ;  /* 0x000000716e0e7211 */ /* 0x020fe200078f20ff */
[----:B------:R-:W-:Y:S01]  /*18a0*/  IMAD R5, R29, c[0x0][0x218], RZ ;  /* 0x000086001d057a24 */ /* 0x000fe200078e02ff */
[C---:B------:R-:W-:Y:S01]  /*18b0*/  @P1 IADD3 R10, P0, R4.reuse, R10, RZ ;  /* 0x0000000a040a1210 */ /* 0x040fe20007f1e0ff */
[----:B------:R-:W-:Y:S01]  /*18c0*/  UIADD3 UR7, UR13, UR7, URZ ;  /* 0x000000070d077290 */ /* 0x000fe2000fffe03f */
[----:B-1----:R-:W-:Y:S01]  /*18d0*/  @P6 LEA R6, P2, R4, c[0x0][0x1c8], 0x1 ;  /* 0x0000720004066a11 */ /* 0x002fe200078408ff */
[----:B------:R-:W-:Y:S01]  /*18e0*/  IMAD R5, R30, c[0x0][0x21c], R5 ;  /* 0x000087001e057a24 */ /* 0x000fe200078e0205 */
[----:B------:R-:W-:Y:S01]  /*18f0*/  LOP3.LUT R3, R14, 0xfffffff0, RZ, 0xc0, !PT ;  /* 0xfffffff00e037812 */ /* 0x000fe200078ec0ff */
[----:B------:R-:W-:Y:S01]  /*1900*/  UIMAD UR10, UR7, UR15, URZ ;  /* 0x0000000f070a72a4 */ /* 0x000fe2000f8e023f */
[----:B--2---:R-:W-:Y:S01]  /*1910*/  IMAD.SHL.U32 R8, R39, 0x40, RZ ;  /* 0x0000004027087824 */ /* 0x004fe200078e00ff */
[----:B------:R-:W-:Y:S01]  /*1920*/  @P6 LEA.HI.X R7, R4, c[0x0][0x1cc], R0, 0x1, P2 ;  /* 0x0000730004076a11 */ /* 0x000fe200010f0c00 */
[----:B------:R-:W-:Y:S01]  /*1930*/  IMAD.IADD R37, R21, 0x1, R5 ;  /* 0x0000000115257824 */ /* 0x000fe200078e0205 */
[----:B------:R-:W-:Y:S01]  /*1940*/  @P5 LEA R4, P2, R38, R4, 0x5 ;  /* 0x0000000426045211 */ /* 0x000fe200078428ff */
[----:B------:R-:W-:Y:S01]  /*1950*/  IMAD.IADD R8, R11, 0x1, R8 ;  /* 0x000000010b087824 */ /* 0x000fe200078e0208 */
[----:B------:R-:W-:Y:S01]  /*1960*/  SHF.R.S32.HI R11, RZ, 0x4, R14 ;  /* 0x00000004ff0b7819 */ /* 0x000fe2000001140e */
[----:B------:R-:W-:Y:S01]  /*1970*/  IMAD.IADD R3, R113, 0x1, -R3 ;  /* 0x0000000171037824 */ /* 0x000fe200078e0a03 */
[----:B------:R1:W-:Y:S01]  /*1980*/  @P6 LDGSTS.E.BYPASS.LTC128B.128 [R35+0x12100], [R6.64], !P4 ;  /* 0x1210000006236fae */ /* 0x0003e2000e101d58 */
[----:B------:R-:W-:Y:S01]  /*1990*/  @P1 IMAD.X R13, R8, 0x1, R0, P0 ;  /* 0x00000001080d1824 */ /* 0x000fe200000e0600 */
[----:B------:R-:W-:Y:S01]  /*19a0*/  @P5 LEA.HI.X R0, R38, R0, R39, 0x5, P2 ;  /* 0x0000000026005211 */ /* 0x000fe200010f2c27 */
[----:B------:R-:W-:Y:S01]  /*19b0*/  IMAD.MOV.U32 R36, RZ, RZ, R20 ;  /* 0x000000ffff247224 */ /* 0x000fe200078e0014 */
[----:B------:R-:W-:Y:S01]  /*19c0*/  ISETP.GE.AND P2, PT, R32, c[0x0][0x1d4], PT ;  /* 0x0000750020007a0c */ /* 0x000fe20003f46270 */
[----:B------:R1:W-:Y:S01]  /*19d0*/  @P6 LDGSTS.E.BYPASS.LTC128B.128 [R35+0x15100], [R6.64+0x80], !P3 ;  /* 0x1510008006236fae */ /* 0x0003e2000d901d58 */
[----:B------:R-:W-:Y:S01]  /*19e0*/  @P5 LEA R8, P0, R4, c[0x0][0x1c8], 0x1 ;  /* 0x0000720004085a11 */ /* 0x000fe200078008ff */
[----:B------:R-:W-:Y:S01]  /*19f0*/  UIMAD UR10, UR11, UR12, UR10 ;  /* 0x0000000c0b0a72a4 */ /* 0x000fe2000f8e020a */
[----:B------:R-:W-:Y:S01]  /*1a00*/  LEA.HI R5, R14, R11, RZ, 0x1 ;  /* 0x0000000b0e057211 */ /* 0x000fe200078f08ff */
[----:B------:R-:W-:Y:S01]  /*1a10*/  USHF.L.U32 UR11, UR4, 0x6, URZ ;  /* 0x00000006040b7899 */ /* 0x000fe2000800063f */
[----:B------:R-:W-:Y:S01]  /*1a20*/  @P5 LEA.HI.X R9, R4, c[0x0][0x1cc], R0, 0x1, P0 ;  /* 0x0000730004095a11 */ /* 0x000fe200000f0c00 */
[----:B------:R4:W-:Y:S01]  /*1a30*/  STL.64 [R1+0x28], R20 ;  /* 0x0000281401007387 */ /* 0x0009e20000100a00 */
[----:B------:R-:W-:-:S02]  /*1a40*/  SHF.R.S32.HI R12, RZ, 0x1f, R3 ;  /* 0x0000001fff0c7819 */ /* 0x000fc40000011403 */
[----:B------:R-:W-:Y:S01]  /*1a50*/  @P1 LEA R4, P0, R10, c[0x0][0x1c8], 0x1 ;  /* 0x000072000a041a11 */ /* 0x000fe200078008ff */
[----:B------:R4:W-:Y:S01]  /*1a60*/  STL.64 [R1+0x20], R36 ;  /* 0x0000202401007387 */ /* 0x0009e20000100a00 */
[----:B------:R-:W-:-:S03]  /*1a70*/  LEA.HI R12, R12, R3, RZ, 0x3 ;  /* 0x000000030c0c7211 */ /* 0x000fc600078f18ff */
[----:B------:R1:W-:Y:S01]  /*1a80*/  @P6 LDGSTS.E.BYPASS.LTC128B.128 [R35+0x18100], [R6.64+0x100], !P2 ;  /* 0x1810010006236fae */ /* 0x0003e2000d101d58 */
[----:B------:R-:W-:Y:S02]  /*1a90*/  ISETP.GE.AND P6, PT, R2, c[0x0][0x1d4], PT ;  /* 0x0000750002007a0c */ /* 0x000fe40003fc6270 */
[----:B------:R-:W-:Y:S01]  /*1aa0*/  LOP3.LUT R2, R5, 0xfffffffe, RZ, 0xc0, !PT ;  /* 0xfffffffe05027812 */ /* 0x000fe200078ec0ff */
[----:B------:R2:W-:Y:S01]  /*1ab0*/  @P5 LDGSTS.E.BYPASS.LTC128B.128 [R35+0x13100], [R8.64], !P4 ;  /* 0x1310000008235fae */ /* 0x0005e2000e101d58 */
[----:B------:R-:W-:Y:S02]  /*1ac0*/  @P1 LEA.HI.X R5, R10, c[0x0][0x1cc], R13, 0x1, P0 ;  /* 0x000073000a051a11 */ /* 0x000fe400000f0c0d */
[----:B------:R-:W-:Y:S01]  /*1ad0*/  LOP3.LUT R0, R12, 0xfffffff8, RZ, 0xc0, !PT ;  /* 0xfffffff80c007812 */ /* 0x000fe200078ec0ff */
[----:B------:R2:W-:Y:S01]  /*1ae0*/  @P5 LDGSTS.E.BYPASS.LTC128B.128 [R35+0x16100], [R8.64+0x80], !P3 ;  /* 0x1610008008235fae */ /* 0x0005e2000d901d58 */
[----:B------:R-:W-:-:S03]  /*1af0*/  IMAD.IADD R13, R11, 0x1, -R2 ;  /* 0x000000010b0d7824 */ /* 0x000fc600078e0a02 */
[----:B------:R2:W-:Y:S01]  /*1b00*/  @P5 LDGSTS.E.BYPASS.LTC128B.128 [R35+0x19100], [R8.64+0x100], !P2 ;  /* 0x1910010008235fae */ /* 0x0005e2000d101d58 */
[----:B------:R-:W-:Y:S01]  /*1b10*/  IMAD.IADD R3, R3, 0x1, -R0 ;  /* 0x0000000103037824 */ /* 0x000fe200078e0a00 */
[----:B------:R-:W-:Y:S02]  /*1b20*/  ISETP.GE.AND P5, PT, R31, c[0x0][0x1d4], PT ;  /* 0x000075001f007a0c */ /* 0x000fe40003fa6270 */
[----:B------:R3:W-:Y:S01]  /*1b30*/  @P1 LDGSTS.E.BYPASS.LTC128B.128 [R35+0x14100], [R4.64], !P4 ;  /* 0x1410000004231fae */ /* 0x0007e2000e101d58 */
[----:B------:R-:W-:-:S03]  /*1b40*/  IMAD.SHL.U32 R2, R3, 0x40, RZ ;  /* 0x0000004003027824 */ /* 0x000fc600078e00ff */
[----:B------:R3:W-:Y:S02]  /*1b50*/  @P1 LDGSTS.E.BYPASS.LTC128B.128 [R35+0x17100], [R4.64+0x80], !P3 ;  /* 0x1710008004231fae */ /* 0x0007e4000d901d58 */
[----:B------:R-:W-:Y:S02]  /*1b60*/  LOP3.LUT R2, R2, 0x1c0, RZ, 0xc0, !PT ;  /* 0x000001c002027812 */ /* 0x000fe400078ec0ff */
[----:B------:R3:W-:Y:S01]  /*1b70*/  @P1 LDGSTS.E.BYPASS.LTC128B.128 [R35+0x1a100], [R4.64+0x100], !P2 ;  /* 0x1a10010004231fae */ /* 0x0007e2000d101d58 */
[----:B-1----:R-:W-:-:S03]  /*1b80*/  IMAD.WIDE.U32 R6, R33, UR15, R36 ;  /* 0x0000000f21067c25 */ /* 0x002fc6000f8e0024 */
[----:B------:R-:W0:Y:S02]  /*1b90*/  LDGDEPBAR ;  /* 0x00000000000079af */ /* 0x000e240000000000 */
[----:B------:R-:W-:Y:S01]  /*1ba0*/  IADD3 R0, R7, UR10, RZ ;  /* 0x0000000a07007c10 */ /* 0x000fe2000fffe0ff */
[----:B------:R-:W-:Y:S01]  /*1bb0*/  UMOV UR10, 0x6 ;  /* 0x00000006000a7882 */ /* 0x000fe20000000000 */
[----:B------:R-:W-:Y:S01]  /*1bc0*/  LEA R10, P0, R6, c[0x0][0x1f8], 0x1 ;  /* 0x00007e00060a7a11 */ /* 0x000fe200078008ff */
[----:B------:R-:W-:-:S03]  /*1bd0*/  USHF.L.U64.HI UR10, UR4, UR10, UR5 ;  /* 0x0000000a040a7299 */ /* 0x000fc60008010205 */
[----:B------:R-:W-:Y:S01]  /*1be0*/  LEA.HI.X R11, R6, c[0x0][0x1fc], R0, 0x1, P0 ;  /* 0x00007f00060b7a11 */ /* 0x000fe200000f0c00 */
[----:B------:R-:W-:Y:S02]  /*1bf0*/  IMAD.SHL.U32 R0, R13, 0x8, RZ ;  /* 0x000000080d007824 */ /* 0x000fe400078e00ff */
[----:B------:R-:W-:-:S03]  /*1c00*/  IMAD.U32 R6, RZ, RZ, UR11 ;  /* 0x0000000bff067e24 */ /* 0x000fc6000f8e00ff */
[----:B------:R-:W-:Y:S02]  /*1c10*/  LOP3.LUT R0, R2, 0x8, R0, 0xf8, !PT ;  /* 0x0000000802007812 */ /* 0x000fe400078ef800 */
[----:B------:R-:W-:Y:S02]  /*1c20*/  SHF.R.U32.HI R2, RZ, 0x3, R2 ;  /* 0x00000003ff027819 */ /* 0x000fe40000011602 */
[----:B------:R-:W-:Y:S02]  /*1c30*/  IADD3 R14, P1, P0, R6, 0x80, R10 ;  /* 0x00000080060e7810 */ /* 0x000fe4000783e00a */
[----:B------:R-:W-:Y:S01]  /*1c40*/  LOP3.LUT R2, R0, R2, RZ, 0x3c, !PT ;  /* 0x0000000200027212 */ /* 0x000fe200078e3cff */
[----:B---3--:R-:W-:Y:S01]  /*1c50*/  IMAD.U32 R4, RZ, RZ, UR11 ;  /* 0x0000000bff047e24 */ /* 0x008fe2000f8e00ff */
[----:B------:R-:W-:Y:S01]  /*1c60*/  IADD3.X R15, RZ, UR10, R11, P1, P0 ;  /* 0x0000000aff0f7c10 */ /* 0x000fe20008fe040b */
[----:B------:R-:W-:Y:S01]  /*1c70*/  IMAD.SHL.U32 R0, R12, 0x40, RZ ;  /* 0x000000400c007824 */ /* 0x000fe200078e00ff */
[----:B------:R-:W-:-:S04]  /*1c80*/  DEPBAR.LE SB0, 0x1 ;  /* 0x000080400000791a */ /* 0x000fc80000000000 */
[----:B------:R-:W-:Y:S01]  /*1c90*/  BAR.SYNC.DEFER_BLOCKING 0x0 ;  /* 0x0000000000007b1d */ /* 0x000fe20000010000 */
[----:B--2---:R-:W-:Y:S02]  /*1ca0*/  IADD3 R8, P1, P0, R4, 0x100, R10 ;  /* 0x0000010004087810 */ /* 0x004fe4000783e00a */
[----:B------:R-:W-:Y:S01]  /*1cb0*/  LOP3.LUT R2, R2, 0xfffffe00, R0, 0xf8, !PT ;  /* 0xfffffe0002027812 */ /* 0x000fe200078ef800 */
[----:B------:R-:W-:Y:S01]  /*1cc0*/  IMAD.MOV.U32 R0, RZ, RZ, 0x10 ;  /* 0x00000010ff007424 */ /* 0x000fe200078e00ff */
[----:B------:R-:W-:Y:S02]  /*1cd0*/  IADD3.X R9, RZ, UR10, R11, P1, P0 ;  /* 0x0000000aff097c10 */ /* 0x000fe40008fe040b */
[----:B------:R-:W-:Y:S01]  /*1ce0*/  LOP3.LUT P0, RZ, R3, 0x2, RZ, 0xc0, !PT ;  /* 0x0000000203ff7812 */ /* 0x000fe2000780c0ff */
[----:B------:R-:W-:Y:S01]  /*1cf0*/  IMAD R212, R108, 0x400, R2 ;  /* 0x000004006cd47824 */ /* 0x000fe200078e0202 */
[----:B------:R-:W-:Y:S02]  /*1d00*/  IADD3 R6, P1, R10, UR11, RZ ;  /* 0x0000000b0a067c10 */ /* 0x000fe4000ff3e0ff */
[----:B------:R-:W-:-:S02]  /*1d10*/  SEL R0, R0, 0xfffffff0, !P0 ;  /* 0xfffffff000007807 */ /* 0x000fc40004000000 */
[----:B------:R-:W-:Y:S02]  /*1d20*/  IADD3.X R7, R11, UR10, RZ, P1, !PT ;  /* 0x0000000a0b077c10 */ /* 0x000fe40008ffe4ff */
[----:B------:R-:W-:Y:S01]  /*1d30*/  LOP3.LUT P1, RZ, R3, 0x4, RZ, 0xc0, !PT ;  /* 0x0000000403ff7812 */ /* 0x000fe2000782c0ff */
[----:B------:R-:W-:Y:S01]  /*1d40*/  IMAD.SHL.U32 R240, R0, 0x2, RZ ;  /* 0x0000000200f07824 */ /* 0x000fe200078e00ff */
[C---:B------:R-:W-:Y:S01]  /*1d50*/  LEA R220, R212.reuse, 0x100, 0x1 ;  /* 0x00000100d4dc7811 */ /* 0x040fe200078e08ff */
[----:B------:R-:W-:Y:S01]  /*1d60*/  IMAD.SHL.U32 R212, R212, 0x2, RZ ;  /* 0x00000002d4d47824 */ /* 0x000fe200078e00ff */
[----:B------:R-:W-:Y:S01]  /*1d70*/  SEL R0, R239, 0xffffffe0, !P1 ;  /* 0xffffffe0ef007807 */ /* 0x000fe20004800000 */
[----:B------:R-:W-:Y:S01]  /*1d80*/  IMAD.SHL.U32 R3, R42, 0x40, RZ ;  /* 0x000000402a037824 */ /* 0x000fe200078e00ff */
[----:B------:R-:W-:Y:S01]  /*1d90*/  IADD3 R4, P0, R6, UR11, RZ ;  /* 0x0000000b06047c10 */ /* 0x000fe2000ff1e0ff */
[----:B------:R-:W-:Y:S01]  /*1da0*/  IMAD.IADD R216, R220, 0x1, R240 ;  /* 0x00000001dcd87824 */ /* 0x000fe200078e02f0 */
[----:B------:R-:W-:Y:S01]  /*1db0*/  ISETP.LT.OR P1, PT, R28, 0x1, P5 ;  /* 0x000000011c00780c */ /* 0x000fe20002f21670 */
[C---:B------:R-:W-:Y:S01]  /*1dc0*/  IMAD R220, R0.reuse, 0x2, R220 ;  /* 0x0000000200dc7824 */ /* 0x040fe200078e02dc */
[----:B------:R4:W1:Y:S01]  /*1dd0*/  LDSM.16.M88.4 R152, [R212+0x100] ;  /* 0x00010000d498783b */ /* 0x0008620000000200 */
[----:B------:R-:W-:Y:S01]  /*1de0*/  IMAD R224, R0, 0x2, R216 ;  /* 0x0000000200e07824 */ /* 0x000fe200078e02d8 */
[----:B------:R-:W-:-:S02]  /*1df0*/  IADD3.X R5, R7, UR10, RZ, P0, !PT ;  /* 0x0000000a07057c10 */ /* 0x000fc400087fe4ff */
[----:B------:R4:W2:Y:S01]  /*1e00*/  LDSM.16.M88.4 R196, [R212+0x4100] ;  /* 0x00410000d4c4783b */ /* 0x0008a20000000200 */
[----:B------:R-:W-:Y:S02]  /*1e10*/  ISETP.LT.OR P0, PT, R28, 0x1, P6 ;  /* 0x000000011c00780c */ /* 0x000fe40003701670 */
[----:B------:R-:W-:Y:S01]  /*1e20*/  LOP3.LUT R3, R3, 0x1c0, RZ, 0xc0, !PT ;  /* 0x000001c003037812 */ /* 0x000fe200078ec0ff */
[----:B------:R4:W3:Y:S03]  /*1e30*/  LDSM.16.M88.4 R156, [R216] ;  /* 0x00000000d89c783b */ /* 0x0008e60000000200 */
[----:B------:R-:W-:Y:S01]  /*1e40*/  SHF.R.U32.HI R237, RZ, 0x3, R3 ;  /* 0x00000003ffed7819 */ /* 0x000fe20000011603 */
        /* <DEDUP_REMOVED lines=43> */
[----:B------:R-:W-:-:S03]  /*2100*/  IMAD.U32 R6, RZ, RZ, UR15 ;  /* 0x0000000fff067e24 */ /* 0x000fc6000f8e00ff */
[----:B------:R-:W-:Y:S01]  /*2110*/  UIMAD UR4, UR5, UR18, UR4 ;  /* 0x00000012050472a4 */ /* 0x000fe2000f8e0204 */
[----:B------:R-:W-:-:S05]  /*2120*/  IMAD.WIDE.U32 R6, R6, UR18, R40 ;  /* 0x0000001206067c25 */ /* 0x000fca000f8e0028 */
[----:B------:R-:W-:Y:S02]  /*2130*/  IADD3 R3, R7, UR4, RZ ;  /* 0x0000000407037c10 */ /* 0x000fe4000fffe0ff */
[----:B------:R-:W-:-:S04]  /*2140*/  LEA R4, P5, R6, c[0x0][0x1c8], 0x1 ;  /* 0x0000720006047a11 */ /* 0x000fc800078a08ff */
[----:B------:R-:W-:Y:S02]  /*2150*/  LEA.HI.X R5, R6, c[0x0][0x1cc], R3, 0x1, P5 ;  /* 0x0000730006057a11 */ /* 0x000fe400028f0c03 */
[----:B------:R-:W-:-:S03]  /*2160*/  IADD3 R6, P5, R8, R4, RZ ;  /* 0x0000000408067210 */ /* 0x000fc60007fbe0ff */
[----:B------:R1:W-:Y:S02]  /*2170*/  LDGSTS.E.BYPASS.LTC128B.128 [R35+0x1b100], [R4.64], !P4 ;  /* 0x1b10000004237fae */ /* 0x0003e4000e101d58 */
[C-C-:B------:R-:W-:Y:S01]  /*2180*/  IMAD.X R7, R9.reuse, 0x1, R5.reuse, P5 ;  /* 0x0000000109077824 */ /* 0x140fe200028e0605 */
[C-C-:B------:R-:W-:Y:S01]  /*2190*/  IADD3 R12, P6, P5, R8.reuse, 0x80, R4.reuse ;  /* 0x00000080080c7810 */ /* 0x140fe20007dde004 */
[----:B------:R1:W-:Y:S03]  /*21a0*/  LDGSTS.E.BYPASS.LTC128B.128 [R35+0x1e100], [R4.64+0x80], !P3 ;  /* 0x1e10008004237fae */ /* 0x0003e6000d901d58 */
[----:B------:R-:W-:Y:S01]  /*21b0*/  IADD3.X R13, R9, RZ, R5, P6, P5 ;  /* 0x000000ff090d7210 */ /* 0x000fe200037ea405 */
[----:B------:R1:W-:Y:S01]  /*21c0*/  LDGSTS.E.BYPASS.LTC128B.128 [R35+0x21100], [R4.64+0x100], !P2 ;  /* 0x2110010004237fae */ /* 0x0003e2000d101d58 */
[----:B------:R-:W-:-:S03]  /*21d0*/  IADD3 R10, P6, P5, R8, 0x100, R4 ;  /* 0x00000100080a7810 */ /* 0x000fc60007dde004 */
[----:B------:R1:W-:Y:S01]  /*21e0*/  LDGSTS.E.BYPASS.LTC128B.128 [R35+0x1c100], [R6.64], !P4 ;  /* 0x1c10000006237fae */ /* 0x0003e2000e101d58 */
[----:B------:R-:W-:Y:S02]  /*21f0*/  IADD3.X R11, R9, RZ, R5, P6, P5 ;  /* 0x000000ff090b7210 */ /* 0x000fe400037ea405 */
[----:B------:R-:W-:Y:S01]  /*2200*/  IADD3 R8, P5, R6, R8, RZ ;  /* 0x0000000806087210 */ /* 0x000fe20007fbe0ff */
[----:B------:R1:W-:Y:S04]  /*2210*/  LDGSTS.E.BYPASS.LTC128B.128 [R35+0x1f100], [R12.64], !P3 ;  /* 0x1f1000000c237fae */ /* 0x0003e8000d901d58 */
[----:B------:R-:W-:Y:S01]  /*2220*/  IMAD.X R9, R7, 0x1, R9, P5 ;  /* 0x0000000107097824 */ /* 0x000fe200028e0609 */
[----:B------:R1:W-:Y:S04]  /*2230*/  LDGSTS.E.BYPASS.LTC128B.128 [R35+0x22100], [R10.64], !P2 ;  /* 0x221000000a237fae */ /* 0x0003e8000d101d58 */
[----:B------:R1:W-:Y:S04]  /*2240*/  LDGSTS.E.BYPASS.LTC128B.128 [R35+0x1d100], [R8.64], !P4 ;  /* 0x1d10000008237fae */ /* 0x0003e8000e101d58 */
[----:B------:R1:W-:Y:S04]  /*2250*/  LDGSTS.E.BYPASS.LTC128B.128 [R35+0x20100], [R8.64+0x80], !P3 ;  /* 0x2010008008237fae */ /* 0x0003e8000d901d58 */
[----:B------:R1:W-:Y:S02]  /*2260*/  LDGSTS.E.BYPASS.LTC128B.128 [R35+0x23100], [R8.64+0x100], !P2 ;  /* 0x2310010008237fae */ /* 0x0003e4000d101d58 */
.L_x_1147:
[----:B-1234-:R-:W0:Y:S01]  /*2270*/  LDGDEPBAR ;  /* 0x00000000000079af */ /* 0x01ee220000000000 */
[----:B------:R-:W-:Y:S01]  /*2280*/  PLOP3.LUT P5, PT, PT, PT, UP0, 0x40, 0x0 ;  /* 0x000000000000781c */ /* 0x000fe20003fae808 */
[----:B------:R-:W-:Y:S01]  /*2290*/  IMAD.SHL.U32 R237, R237, 0x2, RZ ;  /* 0x00000002eded7824 */ /* 0x000fe200078e00ff */
[----:B------:R-:W-:-:S04]  /*22a0*/  SEL R239, R239, 0xffffffe0, !P1 ;  /* 0xffffffe0efef7807 */ /* 0x000fc80004800000 */
[C---:B------:R-:W-:Y:S01]  /*22b0*/  IADD3 R233, R237.reuse, 0x12100, RZ ;  /* 0x00012100ede97810 */ /* 0x040fe20007ffe0ff */
        /* <DEDUP_REMOVED lines=46> */
.L_x_1148:
[----:B--23--:R-:W-:Y:S01]  /*25a0*/  HMMA.16816.F32 R36, R152, R16, RZ ;  /* 0x000000109824723c */ /* 0x00cfe200000018ff */
[----:B------:R-:W-:Y:S01]  /*25b0*/  IMAD.MOV.U32 R3, RZ, RZ, 0x40 ;  /* 0x00000040ff037424 */ /* 0x000fe200078e00ff */
[----:B------:R-:W-:Y:S01]  /*25c0*/  PLOP3.LUT P5, PT, PT, PT, UP2, 0x80, 0x0 ;  /* 0x000000000000781c */ /* 0x000fe20003faf028 */
[----:B------:R-:W-:Y:S01]  /*25d0*/  UIADD3 UR9, UR14, UR9, URZ ;  /* 0x000000090e097290 */ /* 0x000fe2000fffe03f */
[----:B------:R-:W0:Y:S01]  /*25e0*/  LDGDEPBAR ;  /* 0x00000000000079af */ /* 0x000e220000000000 */
[----:B------:R-:W-:Y:S01]  /*25f0*/  UISETP.GE.AND UP0, UPT, UR28, 0x3, UPT ;  /* 0x000000031c00788c */ /* 0x000fe2000bf06270 */
[----:B------:R-:W-:-:S02]  /*2600*/  SEL R232, R3, 0xffffffc0, !P0 ;  /* 0xffffffc003e87807 */ /* 0x000fc40004000000 */
[----:B------:R-:W-:Y:S01]  /*2610*/  HMMA.16816.F32 R32, R152, R18, RZ ;  /* 0x000000129820723c */ /* 0x000fe200000018ff */
[----:B------:R-:W-:Y:S02]  /*2620*/  PLOP3.LUT P0, PT, PT, PT, UP2, 0x80, 0x0 ;  /* 0x000000000000781c */ /* 0x000fe40003f0f028 */
[----:B------:R-:W-:Y:S01]  /*2630*/  IMAD.IADD R3, R237, 0x1, R232 ;  /* 0x00000001ed037824 */ /* 0x000fe200078e02e8 */
[----:B------:R-:W-:-:S04]  /*2640*/  IADD3 R5, R232, R4, RZ ;  /* 0x00000004e8057210 */ /* 0x000fc80007ffe0ff */
[C---:B----4-:R-:W-:Y:S01]  /*2650*/  HMMA.16816.F32 R16, R152.reuse, R24, RZ ;  /* 0x000000189810723c */ /* 0x050fe200000018ff */
[----:B------:R-:W-:Y:S07]  /*2660*/  LDSM.16.M88.4 R104, [R5+0x16900] ;  /* 0x016900000568783b */ /* 0x000fee0000000200 */
[C---:B-1----:R-:W-:Y:S08]  /*2670*/  HMMA.16816.F32 R8, R152.reuse, R40, RZ ;  /* 0x000000289808723c */ /* 0x042ff000000018ff */
[C---:B------:R-:W-:Y:S08]  /*2680*/  HMMA.16816.F32 R12, R152.reuse, R26, RZ ;  /* 0x0000001a980c723c */ /* 0x040ff000000018ff */
[C---:B------:R-:W-:Y:S08]  /*2690*/  HMMA.16816.F32 R28, R152.reuse, R20, RZ ;  /* 0x00000014981c723c */ /* 0x040ff000000018ff */
[C---:B------:R-:W-:Y:S08]  /*26a0*/  HMMA.16816.F32 R20, R152.reuse, R22, RZ ;  /* 0x000000169814723c */ /* 0x040ff000000018ff */
[----:B------:R-:W-:Y:S01]  /*26b0*/  HMMA.16816.F32 R24, R152, R42, RZ ;  /* 0x0000002a9818723c */ /* 0x000fe200000018ff */
[----:B------:R-:W-:Y:S07]  /*26c0*/  LDSM.16.M88.4 R40, [R3+0x13900] ;  /* 0x013900000328783b */ /* 0x000fee0000000200 */
[C---:B------:R-:W-:Y:S01]  /*26d0*/  HMMA.16816.F32 R96, R156.reuse, R54, R32 ;  /* 0x000000369c60723c */ /* 0x040fe20000001820 */
[----:B------:R-:W1:Y:S07]  /*26e0*/  LDSM.16.M88.4 R32, [R3+0x12100] ;  /* 0x012100000320783b */ /* 0x000e6e0000000200 */
[C---:B------:R-:W-:Y:S08]  /*26f0*/  HMMA.16816.F32 R68, R156.reuse, R44, R16 ;  /* 0x0000002c9c44723c */ /* 0x040ff00000001810 */
[----:B------:R-:W-:Y:S08]  /*2700*/  HMMA.16816.F32 R56, R156, R60, R8 ;  /* 0x0000003c9c38723c */ /* 0x000ff00000001808 */
[C---:B------:R-:W-:Y:S08]  /*2710*/  HMMA.16816.F32 R8, R152.reuse, R72, RZ ;  /* 0x000000489808723c */ /* 0x040ff000000018ff */
[----:B------:R-:W-:Y:S08]  /*2720*/  HMMA.16816.F32 R16, R152, R74, RZ ;  /* 0x0000004a9810723c */ /* 0x000ff000000018ff */
[C---:B------:R-:W-:Y:S01]  /*2730*/  HMMA.16816.F32 R64, R156.reuse, R46, R12 ;  /* 0x0000002e9c40723c */ /* 0x040fe2000000180c */
[----:B------:R-:W-:Y:S07]  /*2740*/  LDSM.16.M88.4 R44, [R3+0x13100] ;  /* 0x01310000032c783b */ /* 0x000fee0000000200 */
[----:B------:R-:W-:Y:S01]  /*2750*/  HMMA.16816.F32 R88, R156, R52, R36 ;  /* 0x000000349c58723c */ /* 0x000fe20000001824 */
[----:B------:R-:W-:Y:S07]  /*2760*/  LDSM.16.M88.4 R36, [R3+0x14100] ;  /* 0x014100000324783b */ /* 0x000fee0000000200 */
[----:B------:R-:W-:Y:S08]  /*2770*/  HMMA.16816.F32 R12, R152, R84, RZ ;  /* 0x00000054980c723c */ /* 0x000ff000000018ff */
[C---:B------:R-:W-:Y:S08]  /*2780*/  HMMA.16816.F32 R80, R156.reuse, R48, R28 ;  /* 0x000000309c50723c */ /* 0x040ff0000000181c */
[C---:B------:R-:W-:Y:S01]  /*2790*/  HMMA.16816.F32 R76, R156.reuse, R50, R20 ;  /* 0x000000329c4c723c */ /* 0x040fe20000001814 */
[----:B------:R-:W2:Y:S07]  /*27a0*/  LDSM.16.M88.4 R48, [R3+0x12900] ;  /* 0x012900000330783b */ /* 0x000eae0000000200 */
[----:B------:R-:W-:Y:S08]  /*27b0*/  HMMA.16816.F32 R52, R156, R62, R24 ;  /* 0x0000003e9c34723c */ /* 0x000ff00000001818 */
[----:B------:R-:W-:Y:S01]  /*27c0*/  HMMA.16816.F32 R24, R152, R86, RZ ;  /* 0x000000569818723c */ /* 0x000fe200000018ff */
[----:B------:R-:W3:Y:S07]  /*27d0*/  LDSM.16.M88.4 R84, [R3+0x14900] ;  /* 0x014900000354783b */ /* 0x000eee0000000200 */
[C---:B------:R-:W-:Y:S08]  /*27e0*/  HMMA.16816.F32 R28, R156.reuse, R92, R8 ;  /* 0x0000005c9c1c723c */ /* 0x040ff00000001808 */
[C---:B------:R-:W-:Y:S01]  /*27f0*/  HMMA.16816.F32 R20, R156.reuse, R94, R16 ;  /* 0x0000005e9c14723c */ /* 0x040fe20000001810 */
[----:B------:R-:W4:Y:S07]  /*2800*/  LDSM.16.M88.4 R92, [R5+0x12100] ;  /* 0x01210000055c783b */ /* 0x000f2e0000000200 */
[----:B------:R-:W-:Y:S08]  /*2810*/  HMMA.16816.F32 R16, R156, R100, R12 ;  /* 0x000000649c10723c */ /* 0x000ff0000000180c */
[C---:B-1----:R-:W-:Y:S01]  /*2820*/  HMMA.16816.F32 R8, R184.reuse, R32, R88 ;  /* 0x00000020b808723c */ /* 0x042fe20000001858 */
[----:B------:R-:W1:Y:S07]  /*2830*/  LDSM.16.M88.4 R88, [R5+0x12900] ;  /* 0x012900000558783b */ /* 0x000e6e0000000200 */
[----:B------:R-:W-:Y:S01]  /*2840*/  HMMA.16816.F32 R32, R184, R34, R96 ;  /* 0x00000022b820723c */ /* 0x000fe20000001860 */
[----:B------:R-:W5:Y:S07]  /*2850*/  LDSM.16.M88.4 R96, [R5+0x13100] ;  /* 0x013100000560783b */ /* 0x000f6e0000000200 */
[----:B------:R-:W-:Y:S01]  /*2860*/  HMMA.16816.F32 R12, R156, R102, R24 ;  /* 0x000000669c0c723c */ /* 0x000fe20000001818 */
[----:B------:R-:W-:Y:S07]  /*2870*/  LDSM.16.M88.4 R100, [R4+0x17900] ;  /* 0x017900000464783b */ /* 0x000fee0000000200 */
[C---:B--2---:R-:W-:Y:S08]  /*2880*/  HMMA.16816.F32 R24, R184.reuse, R50, R76 ;  /* 0x00000032b818723c */ /* 0x044ff0000000184c */
[C---:B------:R-:W-:Y:S01]  /*2890*/  HMMA.16816.F32 R72, R184.reuse, R48, R80 ;  /* 0x00000030b848723c */ /* 0x040fe20000001850 */
[----:B------:R-:W2:Y:S07]  /*28a0*/  LDSM.16.M88.4 R48, [R5+0x13900] ;  /* 0x013900000530783b */ /* 0x000eae0000000200 */
[C---:B------:R-:W-:Y:S08]  /*28b0*/  HMMA.16816.F32 R60, R184.reuse, R44, R68 ;  /* 0x0000002cb83c723c */ /* 0x040ff00000001844 */
[C---:B------:R-:W-:Y:S08]  /*28c0*/  HMMA.16816.F32 R76, R184.reuse, R46, R64 ;  /* 0x0000002eb84c723c */ /* 0x040ff00000001840 */
[----:B---3--:R-:W-:Y:S08]  /*28d0*/  HMMA.16816.F32 R44, R184, R84, R16 ;  /* 0x00000054b82c723c */ /* 0x008ff00000001810 */
[----:B----4-:R-:W-:Y:S01]  /*28e0*/  HMMA.16816.F32 R16, R188, R94, R32 ;  /* 0x0000005ebc10723c */ /* 0x010fe20000001820 */
[----:B------:R-:W3:Y:S07]  /*28f0*/  LDSM.16.M88.4 R32, [R5+0x14900] ;  /* 0x014900000520783b */ /* 0x000eee0000000200 */
[C---:B------:R-:W-:Y:S08]  /*2900*/  HMMA.16816.F32 R68, R184.reuse, R40, R56 ;  /* 0x00000028b844723c */ /* 0x040ff00000001838 */
[C---:B------:R-:W-:Y:S08]  /*2910*/  HMMA.16816.F32 R64, R184.reuse, R42, R52 ;  /* 0x0000002ab840723c */ /* 0x040ff00000001834 */
[C---:B------:R-:W-:Y:S01]  /*2920*/  HMMA.16816.F32 R56, R184.reuse, R36, R28 ;  /* 0x00000024b838723c */ /* 0x040fe2000000181c */
[----:B------:R-:W-:Y:S07]  /*2930*/  LDSM.16.M88.4 R28, [R237+0x15100] ;  /* 0x01510000ed1c783b */ /* 0x000fee0000000200 */
[C---:B------:R-:W-:Y:S01]  /*2940*/  HMMA.16816.F32 R52, R184.reuse, R38, R20 ;  /* 0x00000026b834723c */ /* 0x040fe20000001814 */
[----:B------:R-:W4:Y:S07]  /*2950*/  LDSM.16.M88.4 R36, [R5+0x14100] ;  /* 0x014100000524783b */ /* 0x000f2e0000000200 */
[----:B------:R-:W-:Y:S08]  /*2960*/  HMMA.16816.F32 R40, R184, R86, R12 ;  /* 0x00000056b828723c */ /* 0x000ff0000000180c */
[C---:B------:R-:W-:Y:S08]  /*2970*/  HMMA.16816.F32 R20, R188.reuse, R92, R8 ;  /* 0x0000005cbc14723c */ /* 0x040ff00000001808 */
[C---:B-1----:R-:W-:Y:S01]  /*2980*/  HMMA.16816.F32 R8, R188.reuse, R90, R24 ;  /* 0x0000005abc08723c */ /* 0x042fe20000001818 */
[----:B------:R-:W1:Y:S07]  /*2990*/  LDSM.16.M88.4 R24, [R237+0x15900] ;  /* 0x01590000ed18783b */ /* 0x000e6e0000000200 */
[C---:B------:R-:W-:Y:S08]  /*29a0*/  HMMA.16816.F32 R12, R188.reuse, R88, R72 ;  /* 0x00000058bc0c723c */ /* 0x040ff00000001848 */
[C---:B-----5:R-:W-:Y:S01]  /*29b0*/  HMMA.16816.F32 R92, R188.reuse, R98, R76 ;  /* 0x00000062bc5c723c */ /* 0x060fe2000000184c */
[----:B------:R-:W5:Y:S07]  /*29c0*/  LDSM.16.M88.4 R76, [R237+0x16100] ;  /* 0x01610000ed4c783b */ /* 0x000f6e0000000200 */
[C---:B--2---:R-:W-:Y:S01]  /*29d0*/  HMMA.16816.F32 R84, R188.reuse, R48, R68 ;  /* 0x00000030bc54723c */ /* 0x044fe20000001844 */
[----:B------:R-:W-:Y:S07]  /*29e0*/  LDSM.16.M88.4 R68, [R237+0x17100] ;  /* 0x01710000ed44783b */ /* 0x000fee0000000200 */
[C---:B------:R-:W-:Y:S01]  /*29f0*/  HMMA.16816.F32 R64, R188.reuse, R50, R64 ;  /* 0x00000032bc40723c */ /* 0x040fe20000001840 */
[----:B------:R-:W2:Y:S07]  /*2a00*/  LDSM.16.M88.4 R48, [R237+0x16900] ;  /* 0x01690000ed30783b */ /* 0x000eae0000000200 */
[C---:B---3--:R-:W-:Y:S01]  /*2a10*/  HMMA.16816.F32 R80, R188.reuse, R32, R44 ;  /* 0x00000020bc50723c */ /* 0x048fe2000000182c */
[----:B------:R-:W-:Y:S07]  /*2a20*/  LDSM.16.M88.4 R44, [R4+0x16900] ;  /* 0x01690000042c783b */ /* 0x000fee0000000200 */
[C---:B------:R-:W-:Y:S01]  /*2a30*/  HMMA.16816.F32 R72, R188.reuse, R34, R40 ;  /* 0x00000022bc48723c */ /* 0x040fe20000001828 */
[----:B------:R-:W3:Y:S07]  /*2a40*/  LDSM.16.M88.4 R32, [R237+0x17900] ;  /* 0x01790000ed20783b */ /* 0x000eee0000000200 */
[C---:B------:R-:W-:Y:S08]  /*2a50*/  HMMA.16816.F32 R60, R188.reuse, R96, R60 ;  /* 0x00000060bc3c723c */ /* 0x040ff0000000183c */
[C---:B----4-:R-:W-:Y:S08]  /*2a60*/  HMMA.16816.F32 R96, R188.reuse, R36, R56 ;  /* 0x00000024bc60723c */ /* 0x050ff00000001838 */
[----:B------:R-:W-:Y:S08]  /*2a70*/  HMMA.16816.F32 R88, R188, R38, R52 ;  /* 0x00000026bc58723c */ /* 0x000ff00000001834 */
[C---:B------:R-:W-:Y:S01]  /*2a80*/  HMMA.16816.F32 R56, R196.reuse, R28, R20 ;  /* 0x0000001cc438723c */ /* 0x040fe20000001814 */
[----:B------:R-:W-:Y:S07]  /*2a90*/  LDSM.16.M88.4 R20, [R4+0x16100] ;  /* 0x016100000414783b */ /* 0x000fee0000000200 */
[C---:B------:R-:W-:Y:S01]  /*2aa0*/  HMMA.16816.F32 R52, R196.reuse, R30, R16 ;  /* 0x0000001ec434723c */ /* 0x040fe20000001810 */
[----:B------:R-:W4:Y:S07]  /*2ab0*/  LDSM.16.M88.4 R28, [R4+0x15100] ;  /* 0x01510000041c783b */ /* 0x000f2e0000000200 */
[C---:B-1----:R-:W-:Y:S08]  /*2ac0*/  HMMA.16816.F32 R40, R196.reuse, R24, R12 ;  /* 0x00000018c428723c */ /* 0x042ff0000000180c */
[C---:B------:R-:W-:Y:S01]  /*2ad0*/  HMMA.16816.F32 R16, R196.reuse, R26, R8 ;  /* 0x0000001ac410723c */ /* 0x040fe20000001808 */
[----:B------:R-:W1:Y:S07]  /*2ae0*/  LDSM.16.M88.4 R24, [R4+0x15900] ;  /* 0x015900000418783b */ /* 0x000e6e0000000200 */
[C---:B-----5:R-:W-:Y:S08]  /*2af0*/  HMMA.16816.F32 R12, R196.reuse, R76, R60 ;  /* 0x0000004cc40c723c */ /* 0x060ff0000000183c */
[C---:B--2---:R-:W-:Y:S08]  /*2b00*/  HMMA.16816.F32 R36, R196.reuse, R48, R84 ;  /* 0x00000030c424723c */ /* 0x044ff00000001854 */
[C---:B------:R-:W-:Y:S08]  /*2b10*/  HMMA.16816.F32 R60, R196.reuse, R68, R96 ;  /* 0x00000044c43c723c */ /* 0x040ff00000001860 */
[C---:B------:R-:W-:Y:S01]  /*2b20*/  HMMA.16816.F32 R48, R196.reuse, R50, R64 ;  /* 0x00000032c430723c */ /* 0x040fe20000001840 */
[----:B------:R-:W2:Y:S07]  /*2b30*/  LDSM.16.M88.4 R64, [R4+0x17100] ;  /* 0x017100000440783b */ /* 0x000eae0000000200 */
[C---:B------:R-:W-:Y:S08]  /*2b40*/  HMMA.16816.F32 R68, R196.reuse, R70, R88 ;  /* 0x00000046c444723c */ /* 0x040ff00000001858 */
[C---:B---3--:R-:W-:Y:S01]  /*2b50*/  HMMA.16816.F32 R88, R196.reuse, R34, R72 ;  /* 0x00000022c458723c */ /* 0x048fe20000001848 */
[----:B------:R-:W3:Y:S07]  /*2b60*/  LDSM.16.M88.4 R72, [R3+0x15100] ;  /* 0x015100000348783b */ /* 0x000eee0000000200 */
[C---:B------:R-:W-:Y:S08]  /*2b70*/  HMMA.16816.F32 R8, R196.reuse, R78, R92 ;  /* 0x0000004ec408723c */ /* 0x040ff0000000185c */
[----:B------:R-:W-:Y:S01]  /*2b80*/  HMMA.16816.F32 R76, R196, R32, R80 ;  /* 0x00000020c44c723c */ /* 0x000fe20000001850 */
[----:B------:R-:W-:Y:S07]  /*2b90*/  LDSM.16.M88.4 R32, [R3+0x17100] ;  /* 0x017100000320783b */ /* 0x000fee0000000200 */
[C---:B----4-:R-:W-:Y:S01]  /*2ba0*/  HMMA.16816.F32 R92, R200.reuse, R28, R56 ;  /* 0x0000001cc85c723c */ /* 0x050fe20000001838 */
[----:B------:R-:W4:Y:S07]  /*2bb0*/  LDSM.16.M88.4 R56, [R3+0x15900] ;  /* 0x015900000338783b */ /* 0x000f2e0000000200 */
[C---:B------:R-:W-:Y:S01]  /*2bc0*/  HMMA.16816.F32 R80, R200.reuse, R30, R52 ;  /* 0x0000001ec850723c */ /* 0x040fe20000001834 */
[----:B------:R-:W5:Y:S07]  /*2bd0*/  LDSM.16.M88.4 R28, [R3+0x16100] ;  /* 0x01610000031c783b */ /* 0x000f6e0000000200 */
[C---:B-1----:R-:W-:Y:S08]  /*2be0*/  HMMA.16816.F32 R84, R200.reuse, R24, R40 ;  /* 0x00000018c854723c */ /* 0x042ff00000001828 */
[C---:B------:R-:W-:Y:S01]  /*2bf0*/  HMMA.16816.F32 R96, R200.reuse, R26, R16 ;  /* 0x0000001ac860723c */ /* 0x040fe20000001810 */
[----:B------:R-:W1:Y:S07]  /*2c00*/  LDSM.16.M88.4 R24, [R3+0x16900] ;  /* 0x016900000318783b */ /* 0x000e6e0000000200 */
[C---:B------:R-:W-:Y:S08]  /*2c10*/  HMMA.16816.F32 R52, R200.reuse, R20, R12 ;  /* 0x00000014c834723c */ /* 0x040ff0000000180c */
[C---:B------:R-:W-:Y:S08]  /*2c20*/  HMMA.16816.F32 R20, R200.reuse, R22, R8 ;  /* 0x00000016c814723c */ /* 0x040ff00000001808 */
[C---:B------:R-:W-:Y:S08]  /*2c30*/  HMMA.16816.F32 R16, R200.reuse, R44, R36 ;  /* 0x0000002cc810723c */ /* 0x040ff00000001824 */
[C---:B------:R-:W-:Y:S01]  /*2c40*/  HMMA.16816.F32 R12, R200.reuse, R46, R48 ;  /* 0x0000002ec80c723c */ /* 0x040fe20000001830 */
[----:B------:R-:W1:Y:S07]  /*2c50*/  LDSM.16.M88.4 R44, [R3+0x17900] ;  /* 0x01790000032c783b */ /* 0x000e6e0000000200 */
[C---:B--2---:R-:W-:Y:S08]  /*2c60*/  HMMA.16816.F32 R8, R200.reuse, R64, R60 ;  /* 0x00000040c808723c */ /* 0x044ff0000000183c */
[C---:B------:R-:W-:Y:S08]  /*2c70*/  HMMA.16816.F32 R36, R200.reuse, R66, R68 ;  /* 0x00000042c824723c */ /* 0x040ff00000001844 */
[----:B------:R-:W-:Y:S01]  /*2c80*/  HMMA.16816.F32 R40, R200, R100, R76 ;  /* 0x00000064c828723c */ /* 0x000fe2000000184c */
[----:B------:R-:W2:Y:S07]  /*2c90*/  LDSM.16.M88.4 R76, [R5+0x15100] ;  /* 0x01510000054c783b */ /* 0x000eae0000000200 */
[----:B---3--:R-:W-:Y:S01]  /*2ca0*/  HMMA.16816.F32 R64, R204, R72, R92 ;  /* 0x00000048cc40723c */ /* 0x008fe2000000185c */
[----:B------:R-:W3:Y:S07]  /*2cb0*/  LDSM.16.M88.4 R92, [R5+0x16100] ;  /* 0x01610000055c783b */ /* 0x000eee0000000200 */
[----:B------:R-:W-:Y:S01]  /*2cc0*/  HMMA.16816.F32 R60, R200, R102, R88 ;  /* 0x00000066c83c723c */ /* 0x000fe20000001858 */
[----:B------:R-:W1:Y:S04]  /*2cd0*/  LDSM.16.M88.4 R88, [R5+0x15900] ;  /* 0x015900000558783b */ /* 0x000e680000000200 */
[----:B------:R-:W-:Y:S03]  /*2ce0*/  LDSM.16.M88.4 R100, [R5+0x17100] ;  /* 0x017100000564783b */ /* 0x000fe60000000200 */
[C---:B------:R-:W-:Y:S08]  /*2cf0*/  HMMA.16816.F32 R72, R204.reuse, R74, R80 ;  /* 0x0000004acc48723c */ /* 0x040ff00000001850 */
[C---:B----4-:R-:W-:Y:S08]  /*2d00*/  HMMA.16816.F32 R84, R204.reuse, R56, R84 ;  /* 0x00000038cc54723c */ /* 0x050ff00000001854 */
[C---:B------:R-:W-:Y:S08]  /*2d10*/  HMMA.16816.F32 R80, R204.reuse, R58, R96 ;  /* 0x0000003acc50723c */ /* 0x040ff00000001860 */
[C---:B-----5:R-:W-:Y:S08]  /*2d20*/  HMMA.16816.F32 R68, R204.reuse, R28, R52 ;  /* 0x0000001ccc44723c */ /* 0x060ff00000001834 */
[C---:B------:R-:W-:Y:S01]  /*2d30*/  HMMA.16816.F32 R56, R204.reuse, R30, R20 ;  /* 0x0000001ecc38723c */ /* 0x040fe20000001814 */
[----:B------:R-:W4:Y:S07]  /*2d40*/  LDSM.16.M88.4 R28, [R5+0x17900] ;  /* 0x01790000051c783b */ /* 0x000f2e0000000200 */
[C---:B-1----:R-:W-:Y:S08]  /*2d50*/  HMMA.16816.F32 R52, R204.reuse, R24, R16 ;  /* 0x00000018cc34723c */ /* 0x042ff00000001810 */
[C---:B------:R-:W-:Y:S08]  /*2d60*/  HMMA.16816.F32 R48, R204.reuse, R26, R12 ;  /* 0x0000001acc30723c */ /* 0x040ff0000000180c */
[C---:B------:R-:W-:Y:S01]  /*2d70*/  HMMA.16816.F32 R16, R204.reuse, R44, R40 ;  /* 0x0000002ccc10723c */ /* 0x040fe20000001828 */
[----:B------:R-:W-:Y:S07]  /*2d80*/  LDSM.16.M88.4 R40, [R237+0x18900] ;  /* 0x01890000ed28783b */ /* 0x000fee0000000200 */
[C---:B------:R-:W-:Y:S01]  /*2d90*/  HMMA.16816.F32 R12, R204.reuse, R46, R60 ;  /* 0x0000002ecc0c723c */ /* 0x040fe2000000183c */
[----:B------:R-:W-:Y:S07]  /*2da0*/  LDSM.16.M88.4 R60, [R237+0x19900] ;  /* 0x01990000ed3c783b */ /* 0x000fee0000000200 */
[C---:B------:R-:W-:Y:S08]  /*2db0*/  HMMA.16816.F32 R24, R204.reuse, R32, R8 ;  /* 0x00000020cc18723c */ /* 0x040ff00000001808 */
[----:B------:R-:W-:Y:S01]  /*2dc0*/  HMMA.16816.F32 R20, R204, R34, R36 ;  /* 0x00000022cc14723c */ /* 0x000fe20000001824 */
[----:B------:R-:W1:Y:S07]  /*2dd0*/  LDSM.16.M88.4 R32, [R237+0x18100] ;  /* 0x01810000ed20783b */ /* 0x000e6e0000000200 */
[C---:B--2---:R-:W-:Y:S08]  /*2de0*/  HMMA.16816.F32 R8, R208.reuse, R76, R64 ;  /* 0x0000004cd008723c */ /* 0x044ff00000001840 */
[C---:B------:R-:W-:Y:S08]  /*2df0*/  HMMA.16816.F32 R36, R208.reuse, R78, R72 ;  /* 0x0000004ed024723c */ /* 0x040ff00000001848 */
[C---:B---3--:R-:W-:Y:S08]  /*2e00*/  HMMA.16816.F32 R76, R208.reuse, R94, R56 ;  /* 0x0000005ed04c723c */ /* 0x048ff00000001838 */
[C---:B------:R-:W-:Y:S01]  /*2e10*/  HMMA.16816.F32 R56, R208.reuse, R104, R52 ;  /* 0x00000068d038723c */ /* 0x040fe20000001834 */
[----:B------:R-:W2:Y:S07]  /*2e20*/  LDSM.16.M88.4 R52, [R237+0x19100] ;  /* 0x01910000ed34783b */ /* 0x000eae0000000200 */
[C---:B------:R-:W-:Y:S01]  /*2e30*/  HMMA.16816.F32 R96, R208.reuse, R88, R84 ;  /* 0x00000058d060723c */ /* 0x040fe20000001854 */
[----:B------:R-:W-:Y:S07]  /*2e40*/  LDSM.16.M88.4 R84, [R4+0x19100] ;  /* 0x019100000454783b */ /* 0x000fee0000000200 */
[C---:B------:R-:W-:Y:S08]  /*2e50*/  HMMA.16816.F32 R72, R208.reuse, R106, R48 ;  /* 0x0000006ad048723c */ /* 0x040ff00000001830 */
[C---:B------:R-:W-:Y:S08]  /*2e60*/  HMMA.16816.F32 R88, R208.reuse, R90, R80 ;  /* 0x0000005ad058723c */ /* 0x040ff00000001850 */
[C---:B----4-:R-:W-:Y:S08]  /*2e70*/  HMMA.16816.F32 R48, R208.reuse, R28, R16 ;  /* 0x0000001cd030723c */ /* 0x050ff00000001810 */
[C---:B------:R-:W-:Y:S01]  /*2e80*/  HMMA.16816.F32 R44, R208.reuse, R30, R12 ;  /* 0x0000001ed02c723c */ /* 0x040fe2000000180c */
[----:B------:R-:W3:Y:S07]  /*2e90*/  LDSM.16.M88.4 R28, [R237+0x1a100] ;  /* 0x01a10000ed1c783b */ /* 0x000eee0000000200 */
[C---:B------:R-:W-:Y:S01]  /*2ea0*/  HMMA.16816.F32 R80, R208.reuse, R92, R68 ;  /* 0x0000005cd050723c */ /* 0x040fe20000001844 */
[----:B------:R-:W-:Y:S07]  /*2eb0*/  LDSM.16.M88.4 R92, [R4+0x19900] ;  /* 0x01990000045c783b */ /* 0x000fee0000000200 */
[C---:B------:R-:W-:Y:S01]  /*2ec0*/  HMMA.16816.F32 R68, R208.reuse, R100, R24 ;  /* 0x00000064d044723c */ /* 0x040fe20000001818 */
[----:B------:R-:W4:Y:S07]  /*2ed0*/  LDSM.16.M88.4 R24, [R237+0x1a900] ;  /* 0x01a90000ed18783b */ /* 0x000f2e0000000200 */
[----:B------:R-:W-:Y:S01]  /*2ee0*/  HMMA.16816.F32 R64, R208, R102, R20 ;  /* 0x00000066d040723c */ /* 0x000fe20000001814 */
[----:B------:R-:W5:Y:S06]  /*2ef0*/  LDSM.16.M88.4 R20, [R4+0x18100] ;  /* 0x018100000414783b */ /* 0x000f6c0000000200 */
[----:B------:R-:W-:Y:S01]  /*2f00*/  IMAD.SHL.U32 R103, R2, 0x2, RZ ;  /* 0x0000000202677824 */ /* 0x000fe200078e00ff */
[----:B-1----:R-:W-:Y:S03]  /*2f10*/  HMMA.16816.F32 R16, R212, R32, R8 ;  /* 0x00000020d410723c */ /* 0x002fe60000001808 */
[----:B------:R-:W-:Y:S01]  /*2f20*/  IMAD.IADD R2, R240, 0x1, R103 ;  /* 0x00000001f0027824 */ /* 0x000fe200078e0267 */
[----:B------:R-:W-:-:S04]  /*2f30*/  LEA R236, R0, R103, 0x1 ;  /* 0x0000006700ec7211 */ /* 0x000fc800078e08ff */
[----:B------:R-:W-:Y:S01]  /*2f40*/  HMMA.16816.F32 R12, R212, R34, R36 ;  /* 0x00000022d40c723c */ /* 0x000fe20000001824 */
[----:B------:R-:W1:Y:S01]  /*2f50*/  LDSM.16.M88.4 R32, [R4+0x18900] ;  /* 0x018900000420783b */ /* 0x000e620000000200 */
[----:B------:R-:W-:-:S06]  /*2f60*/  IMAD.IADD R0, R240, 0x1, R236 ;  /* 0x00000001f0007824 */ /* 0x000fcc00078e02ec */
[C---:B------:R-:W-:Y:S08]  /*2f70*/  HMMA.16816.F32 R8, R212.reuse, R40, R96 ;  /* 0x00000028d408723c */ /* 0x040ff00000001860 */
[C---:B------:R-:W-:Y:S01]  /*2f80*/  HMMA.16816.F32 R36, R212.reuse, R42, R88 ;  /* 0x0000002ad424723c */ /* 0x040fe20000001858 */
[----:B------:R-:W-:Y:S07]  /*2f90*/  LDSM.16.M88.4 R88, [R4+0x1a100] ;  /* 0x01a100000458783b */ /* 0x000fee0000000200 */
[C---:B--2---:R-:W-:Y:S01]  /*2fa0*/  HMMA.16816.F32 R40, R212.reuse, R52, R80 ;  /* 0x00000034d428723c */ /* 0x044fe20000001850 */
[----:B------:R-:W2:Y:S07]  /*2fb0*/  LDSM.16.M88.4 R80, [R3+0x18100] ;  /* 0x018100000350783b */ /* 0x000eae0000000200 */
[C---:B------:R-:W-:Y:S08]  /*2fc0*/  HMMA.16816.F32 R56, R212.reuse, R60, R56 ;  /* 0x0000003cd438723c */ /* 0x040ff00000001838 */
[C---:B------:R-:W-:Y:S08]  /*2fd0*/  HMMA.16816.F32 R72, R212.reuse, R62, R72 ;  /* 0x0000003ed448723c */ /* 0x040ff00000001848 */
[C---:B---3--:R-:W-:Y:S08]  /*2fe0*/  HMMA.16816.F32 R60, R212.reuse, R28, R68 ;  /* 0x0000001cd43c723c */ /* 0x048ff00000001844 */
[C---:B------:R-:W-:Y:S08]  /*2ff0*/  HMMA.16816.F32 R52, R212.reuse, R54, R76 ;  /* 0x00000036d434723c */ /* 0x040ff0000000184c */
[C---:B------:R-:W-:Y:S01]  /*3000*/  HMMA.16816.F32 R68, R212.reuse, R30, R64 ;  /* 0x0000001ed444723c */ /* 0x040fe20000001840 */
[----:B------:R-:W-:Y:S07]  /*3010*/  LDSM.16.M88.4 R28, [R5+0x18100] ;  /* 0x01810000051c783b */ /* 0x000fee0000000200 */
[C---:B----4-:R-:W-:Y:S08]  /*3020*/  HMMA.16816.F32 R76, R212.reuse, R24, R48 ;  /* 0x00000018d44c723c */ /* 0x050ff00000001830 */
[----:B------:R-:W-:Y:S08]  /*3030*/  HMMA.16816.F32 R64, R212, R26, R44 ;  /* 0x0000001ad440723c */ /* 0x000ff0000000182c */
[C---:B-----5:R-:W-:Y:S01]  /*3040*/  HMMA.16816.F32 R48, R216.reuse, R20, R16 ;  /* 0x00000014d830723c */ /* 0x060fe20000001810 */
[----:B------:R-:W-:Y:S07]  /*3050*/  LDSM.16.M88.4 R16, [R4+0x1a900] ;  /* 0x01a900000410783b */ /* 0x000fee0000000200 */
[C---:B------:R-:W-:Y:S01]  /*3060*/  HMMA.16816.F32 R44, R216.reuse, R22, R12 ;  /* 0x00000016d82c723c */ /* 0x040fe2000000180c */
[----:B------:R-:W3:Y:S07]  /*3070*/  LDSM.16.M88.4 R12, [R3+0x18900] ;  /* 0x01890000030c783b */ /* 0x000eee0000000200 */
[C---:B-1----:R-:W-:Y:S08]  /*3080*/  HMMA.16816.F32 R24, R216.reuse, R32, R8 ;  /* 0x00000020d818723c */ /* 0x042ff00000001808 */
[----:B------:R-:W-:Y:S01]  /*3090*/  HMMA.16816.F32 R20, R216, R34, R36 ;  /* 0x00000022d814723c */ /* 0x000fe20000001824 */
[----:B------:R-:W1:Y:S07]  /*30a0*/  LDSM.16.M88.4 R36, [R3+0x19100] ;  /* 0x019100000324783b */ /* 0x000e6e0000000200 */
[----:B--2---:R-:W-:Y:S01]  /*30b0*/  HMMA.16816.F32 R8, R220, R80, R48 ;  /* 0x00000050dc08723c */ /* 0x004fe20000001830 */
[----:B------:R-:W2:Y:S07]  /*30c0*/  LDSM.16.M88.4 R48, [R5+0x18900] ;  /* 0x018900000530783b */ /* 0x000eae0000000200 */
[C---:B------:R-:W-:Y:S08]  /*30d0*/  HMMA.16816.F32 R32, R216.reuse, R84, R40 ;  /* 0x00000054d820723c */ /* 0x040ff00000001828 */
[----:B------:R-:W-:Y:S08]  /*30e0*/  HMMA.16816.F32 R52, R216, R86, R52 ;  /* 0x00000056d834723c */ /* 0x000ff00000001834 */
[----:B---3--:R-:W-:Y:S08]  /*30f0*/  HMMA.16816.F32 R24, R220, R12, R24 ;  /* 0x0000000cdc18723c */ /* 0x008ff00000001818 */
[C---:B------:R-:W-:Y:S01]  /*3100*/  HMMA.16816.F32 R84, R216.reuse, R88, R60 ;  /* 0x00000058d854723c */ /* 0x040fe2000000183c */
[----:B------:R-:W3:Y:S07]  /*3110*/  LDSM.16.M88.4 R60, [R3+0x19900] ;  /* 0x01990000033c783b */ /* 0x000eee0000000200 */
[C---:B------:R-:W-:Y:S08]  /*3120*/  HMMA.16816.F32 R56, R216.reuse, R92, R56 ;  /* 0x0000005cd838723c */ /* 0x040ff00000001838 */
[----:B------:R-:W-:Y:S08]  /*3130*/  HMMA.16816.F32 R72, R216, R94, R72 ;  /* 0x0000005ed848723c */ /* 0x000ff00000001848 */
[----:B------:R-:W-:Y:S08]  /*3140*/  HMMA.16816.F32 R40, R220, R82, R44 ;  /* 0x00000052dc28723c */ /* 0x000ff0000000182c */
[C---:B------:R-:W-:Y:S08]  /*3150*/  HMMA.16816.F32 R80, R216.reuse, R16, R76 ;  /* 0x00000010d850723c */ /* 0x040ff0000000184c */
[----:B------:R-:W-:Y:S08]  /*3160*/  HMMA.16816.F32 R92, R216, R18, R64 ;  /* 0x00000012d85c723c */ /* 0x000ff00000001840 */
[C---:B------:R-:W-:Y:S01]  /*3170*/  HMMA.16816.F32 R16, R220.reuse, R14, R20 ;  /* 0x0000000edc10723c */ /* 0x040fe20000001814 */
[----:B------:R-:W4:Y:S07]  /*3180*/  LDSM.16.M88.4 R20, [R5+0x19100] ;  /* 0x019100000514783b */ /* 0x000f2e0000000200 */
[----:B-1----:R-:W-:Y:S01]  /*3190*/  HMMA.16816.F32 R12, R220, R36, R32 ;  /* 0x00000024dc0c723c */ /* 0x002fe20000001820 */
[----:B------:R-:W-:Y:S07]  /*31a0*/  LDSM.16.M88.4 R32, [R5+0x19900] ;  /* 0x019900000520783b */ /* 0x000fee0000000200 */
[C---:B--2---:R-:W-:Y:S01]  /*31b0*/  HMMA.16816.F32 R64, R224.reuse, R48, R24 ;  /* 0x00000030e040723c */ /* 0x044fe20000001818 */
[----:B------:R-:W1:Y:S07]  /*31c0*/  LDSM.16.M88.4 R24, [R3+0x1a100] ;  /* 0x01a100000318783b */ /* 0x000e6e0000000200 */
[----:B------:R-:W-:Y:S08]  /*31d0*/  HMMA.16816.F32 R76, R224, R28, R8 ;  /* 0x0000001ce04c723c */ /* 0x000ff00000001808 */
[----:B------:R-:W-:Y:S08]  /*31e0*/  HMMA.16816.F32 R8, R220, R38, R52 ;  /* 0x00000026dc08723c */ /* 0x000ff00000001834 */
[----:B------:R-:W-:Y:S01]  /*31f0*/  HMMA.16816.F32 R44, R224, R50, R16 ;  /* 0x00000032e02c723c */ /* 0x000fe20000001810 */
[----:B------:R-:W-:Y:S07]  /*3200*/  LDSM.16.M88.4 R16, [R5+0x1a100] ;  /* 0x01a100000510783b */ /* 0x000fee0000000200 */
[----:B------:R-:W-:Y:S01]  /*3210*/  HMMA.16816.F32 R88, R216, R90, R68 ;  /* 0x0000005ad858723c */ /* 0x000fe20000001844 */
[----:B------:R-:W-:-:S04]  /*3220*/  FMUL.FTZ R4, R76, c[0x0][0x320] ;  /* 0x0000c8004c047a20 */ /* 0x000fc80000410000 */
[----:B------:R2:W5:Y:S03]  /*3230*/  MUFU.TANH R96, R4 ;  /* 0x0000000400607308 */ /* 0x0005660000002400 */
[----:B------:R-:W-:Y:S01]  /*3240*/  HMMA.16816.F32 R68, R224, R30, R40 ;  /* 0x0000001ee044723c */ /* 0x000fe20000001828 */
[----:B------:R1:W5:Y:S07]  /*3250*/  LDSM.16.M88.4 R28, [R3+0x1a900] ;  /* 0x01a90000031c783b */ /* 0x00036e0000000200 */
[----:B---3--:R-:W-:Y:S01]  /*3260*/  HMMA.16816.F32 R40, R220, R60, R56 ;  /* 0x0000003cdc28723c */ /* 0x008fe20000001838 */
[----:B--2---:R-:W-:-:S07]  /*3270*/  FMUL.FTZ R4, R77, c[0x0][0x320] ;  /* 0x0000c8004d047a20 */ /* 0x004fce0000410000 */
[----:B----4-:R-:W-:Y:S01]  /*3280*/  HMMA.16816.F32 R52, R224, R20, R12 ;  /* 0x00000014e034723c */ /* 0x010fe2000000180c */
[----:B------:R2:W3:Y:S07]  /*3290*/  MUFU.TANH R76, R4 ;  /* 0x00000004004c7308 */ /* 0x0004ee0000002400 */
[----:B------:R-:W-:Y:S01]  /*32a0*/  HMMA.16816.F32 R36, R220, R62, R72 ;  /* 0x0000003edc24723c */ /* 0x000fe20000001848 */
[----:B-1----:R-:W-:-:S04]  /*32b0*/  FMUL.FTZ R3, R65, c[0x0][0x320] ;  /* 0x0000c80041037a20 */ /* 0x002fc80000410000 */
[----:B------:R1:W-:Y:S03]  /*32c0*/  MUFU.TANH R48, R3 ;  /* 0x0000000300307308 */ /* 0x0003e60000002400 */
[----:B------:R-:W-:Y:S01]  /*32d0*/  HMMA.16816.F32 R56, R224, R22, R8 ;  /* 0x00000016e038723c */ /* 0x000fe20000001808 */
[----:B--2---:R-:W-:-:S04]  /*32e0*/  FMUL.FTZ R4, R68, c[0x0][0x320] ;  /* 0x0000c80044047a20 */ /* 0x004fc80000410000 */
[----:B------:R2:W4:Y:S03]  /*32f0*/  MUFU.TANH R68, R4 ;  /* 0x0000000400447308 */ /* 0x0005260000002400 */
[----:B------:R-:W-:Y:S01]  /*3300*/  HMMA.16816.F32 R12, R220, R24, R84 ;  /* 0x00000018dc0c723c */ /* 0x000fe20000001854 */
[----:B------:R-:W-:Y:S02]  /*3310*/  FMUL.FTZ R54, R54, c[0x0][0x320] ;  /* 0x0000c80036367a20 */ /* 0x000fe40000410000 */
[----:B-1----:R-:W-:-:S05]  /*3320*/  FMUL.FTZ R3, R44, c[0x0][0x320] ;  /* 0x0000c8002c037a20 */ /* 0x002fca0000410000 */
[----:B------:R-:W-:Y:S01]  /*3330*/  HMMA.16816.F32 R8, R220, R26, R88 ;  /* 0x0000001adc08723c */ /* 0x000fe20000001858 */
[----:B------:R1:W-:Y:S01]  /*3340*/  MUFU.TANH R44, R3 ;  /* 0x00000003002c7308 */ /* 0x0003e20000002400 */
[----:B------:R3:W3:Y:S01]  /*3350*/  LDSM.16.M88.4 R24, [R5+0x1a900] ;  /* 0x01a900000518783b */ /* 0x0006e20000000200 */
[----:B------:R-:W-:-:S04]  /*3360*/  DEPBAR.LE SB0, 0x2 ;  /* 0x000080800000791a */ /* 0x000fc80000000000 */
[----:B--2---:R-:W-:Y:S01]  /*3370*/  FMUL.FTZ R4, R69, c[0x0][0x320] ;  /* 0x0000c80045047a20 */ /* 0x004fe20000410000 */
[C---:B------:R-:W-:Y:S01]  /*3380*/  HMMA.16816.F32 R40, R224.reuse, R32, R40 ;  /* 0x00000020e028723c */ /* 0x040fe20000001828 */
[----:B------:R-:W-:Y:S02]  /*3390*/  FMUL.FTZ R59, R59, c[0x0][0x320] ;  /* 0x0000c8003b3b7a20 */ /* 0x000fe40000410000 */
[----:B------:R2:W2:Y:S05]  /*33a0*/  MUFU.TANH R61, R4 ;  /* 0x00000004003d7308 */ /* 0x0004aa0000002400 */
[----:B------:R-:W-:Y:S01]  /*33b0*/  HMMA.16816.F32 R36, R224, R34, R36 ;  /* 0x00000022e024723c */ /* 0x000fe20000001824 */
[----:B-1----:R-:W-:-:S04]  /*33c0*/  FMUL.FTZ R3, R45, c[0x0][0x320] ;  /* 0x0000c8002d037a20 */ /* 0x002fc80000410000 */
[----:B------:R1:W-:Y:S03]  /*33d0*/  MUFU.TANH R51, R3 ;  /* 0x0000000300337308 */ /* 0x0003e60000002400 */
[----:B-----5:R-:W-:Y:S01]  /*33e0*/  HMMA.16816.F32 R20, R220, R28, R80 ;  /* 0x0000001cdc14723c */ /* 0x020fe20000001850 */
[----:B--2---:R-:W-:-:S04]  /*33f0*/  FMUL.FTZ R4, R64, c[0x0][0x320] ;  /* 0x0000c80040047a20 */ /* 0x004fc80000410000 */
[----:B------:R3:W2:Y:S03]  /*3400*/  MUFU.TANH R60, R4 ;  /* 0x00000004003c7308 */ /* 0x0006a60000002400 */
[C---:B------:R-:W-:Y:S01]  /*3410*/  HMMA.16816.F32 R8, R224.reuse, R18, R8 ;  /* 0x00000012e008723c */ /* 0x040fe20000001808 */
[----:B------:R-:W-:Y:S02]  /*3420*/  FMUL.FTZ R42, R42, c[0x0][0x320] ;  /* 0x0000c8002a2a7a20 */ /* 0x000fe40000410000 */
[----:B------:R-:W-:Y:S02]  /*3430*/  FMUL.FTZ R43, R43, c[0x0][0x320] ;  /* 0x0000c8002b2b7a20 */ /* 0x000fe40000410000 */
[----:B-1----:R-:W-:Y:S02]  /*3440*/  FMUL.FTZ R3, R52, c[0x0][0x320] ;  /* 0x0000c80034037a20 */ /* 0x002fe40000410000 */
[----:B------:R-:W-:Y:S01]  /*3450*/  MUFU.TANH R42, R42 ;  /* 0x0000002a002a7308 */ /* 0x000fe20000002400 */
[----:B------:R-:W-:Y:S01]  /*3460*/  HMMA.16816.F32 R32, R224, R16, R12 ;  /* 0x00000010e020723c */ /* 0x000fe2000000180c */
[----:B------:R-:W-:-:S02]  /*3470*/  FMUL.FTZ R37, R37, c[0x0][0x320] ;  /* 0x0000c80025257a20 */ /* 0x000fc40000410000 */
[----:B------:R-:W-:Y:S02]  /*3480*/  FMUL.FTZ R38, R38, c[0x0][0x320] ;  /* 0x0000c80026267a20 */ /* 0x000fe40000410000 */
[----:B------:R-:W-:Y:S02]  /*3490*/  FMUL.FTZ R39, R39, c[0x0][0x320] ;  /* 0x0000c80027277a20 */ /* 0x000fe40000410000 */
[----:B------:R1:W5:Y:S01]  /*34a0*/  MUFU.TANH R130, R3 ;  /* 0x0000000300827308 */ /* 0x0003620000002400 */
[----:B---3--:R-:W-:Y:S07]  /*34b0*/  HMMA.16816.F32 R4, R220, R30, R92 ;  /* 0x0000001edc04723c */ /* 0x008fee000000185c */
[----:B------:R-:W-:Y:S01]  /*34c0*/  MUFU.TANH R37, R37 ;  /* 0x0000002500257308 */ /* 0x000fe20000002400 */
[----:B------:R-:W-:Y:S01]  /*34d0*/  FMUL.FTZ R8, R8, c[0x0][0x320] ;  /* 0x0000c80008087a20 */ /* 0x000fe20000410000 */
[----:B------:R-:W-:Y:S01]  /*34e0*/  HMMA.16816.F32 R20, R224, R24, R20 ;  /* 0x00000018e014723c */ /* 0x000fe20000001814 */
[----:B------:R-:W-:-:S02]  /*34f0*/  FMUL.FTZ R9, R9, c[0x0][0x320] ;  /* 0x0000c80009097a20 */ /* 0x000fc40000410000 */
[----:B-1----:R-:W-:-:S03]  /*3500*/  FMUL.FTZ R3, R53, c[0x0][0x320] ;  /* 0x0000c80035037a20 */ /* 0x002fc60000410000 */
[----:B------:R-:W-:Y:S01]  /*3510*/  MUFU.TANH R18, R8 ;  /* 0x0000000800127308 */ /* 0x000fe20000002400 */
[----:B------:R-:W-:Y:S02]  /*3520*/  FMUL.FTZ R32, R32, c[0x0][0x320] ;  /* 0x0000c80020207a20 */ /* 0x000fe40000410000 */
[----:B------:R-:W-:Y:S02]  /*3530*/  FMUL.FTZ R33, R33, c[0x0][0x320] ;  /* 0x0000c80021217a20 */ /* 0x000fe40000410000 */
[----:B------:R-:W-:Y:S02]  /*3540*/  FMUL.FTZ R34, R34, c[0x0][0x320] ;  /* 0x0000c80022227a20 */ /* 0x000fe40000410000 */
[----:B------:R-:W-:Y:S01]  /*3550*/  FMUL.FTZ R35, R35, c[0x0][0x320] ;  /* 0x0000c80023237a20 */ /* 0x000fe20000410000 */
[----:B------:R1:W3:Y:S01]  /*3560*/  MUFU.TANH R131, R3 ;  /* 0x0000000300837308 */ /* 0x0002e20000002400 */
[----:B------:R-:W-:Y:S07]  /*3570*/  HMMA.16816.F32 R12, R224, R26, R4 ;  /* 0x0000001ae00c723c */ /* 0x000fee0000001804 */
[----:B------:R-:W-:Y:S01]  /*3580*/  LEA.HI R4, R110, R113, RZ, 0x2 ;  /* 0x000000716e047211 */ /* 0x000fe200078f10ff */
[----:B------:R-:W-:Y:S01]  /*3590*/  MUFU.TANH R32, R32 ;  /* 0x0000002000207308 */ /* 0x000fe20000002400 */
[----:B------:R-:W-:Y:S01]  /*35a0*/  SHF.R.S32.HI R6, RZ, 0x1f, R108 ;  /* 0x0000001fff067819 */ /* 0x000fe2000001146c */
[----:B------:R-:W-:Y:S01]  /*35b0*/  FMUL.FTZ R21, R21, c[0x0][0x320] ;  /* 0x0000c80015157a20 */ /* 0x000fe20000410000 */
[----:B------:R-:W-:Y:S01]  /*35c0*/  LOP3.LUT R4, R4, 0xfffffffc, RZ, 0xc0, !PT ;  /* 0xfffffffc04047812 */ /* 0x000fe200078ec0ff */
[----:B------:R-:W-:Y:S01]  /*35d0*/  FMUL.FTZ R20, R20, c[0x0][0x320] ;  /* 0x0000c80014147a20 */ /* 0x000fe20000410000 */
[----:B------:R-:W-:Y:S01]  /*35e0*/  LEA.HI R6, R6, R108, RZ, 0x3 ;  /* 0x0000006c06067211 */ /* 0x000fe200078f18ff */
[----:B------:R-:W-:-:S02]  /*35f0*/  FMUL.FTZ R22, R22, c[0x0][0x320] ;  /* 0x0000c80016167a20 */ /* 0x000fc40000410000 */
[----:B-1----:R-:W-:Y:S01]  /*3600*/  FMUL.FTZ R3, R56, c[0x0][0x320] ;  /* 0x0000c80038037a20 */ /* 0x002fe20000410000 */
[----:B------:R-:W-:Y:S01]  /*3610*/  LOP3.LUT R6, R6, 0xffffff8, RZ, 0xc0, !PT ;  /* 0x0ffffff806067812 */ /* 0x000fe200078ec0ff */
[----:B------:R-:W-:Y:S01]  /*3620*/  IMAD.IADD R4, R113, 0x1, -R4 ;  /* 0x0000000171047824 */ /* 0x000fe200078e0a04 */
[----:B------:R-:W-:Y:S01]  /*3630*/  MUFU.TANH R33, R33 ;  /* 0x0000002100217308 */ /* 0x000fe20000002400 */
[----:B------:R-:W-:Y:S01]  /*3640*/  FMUL.FTZ R23, R23, c[0x0][0x320] ;  /* 0x0000c80017177a20 */ /* 0x000fe20000410000 */
[----:B------:R-:W-:Y:S02]  /*3650*/  IADD3 R8, R108, -R6, RZ ;  /* 0x800000066c087210 */ /* 0x000fe40007ffe0ff */
[----:B------:R-:W-:Y:S01]  /*3660*/  LEA.HI R7, R4, R4, RZ, 0x1 ;  /* 0x0000000404077211 */ /* 0x000fe200078f08ff */
[----:B------:R-:W-:Y:S02]  /*3670*/  FMUL.FTZ R12, R12, c[0x0][0x320] ;  /* 0x0000c8000c0c7a20 */ /* 0x000fe40000410000 */
[----:B------:R-:W-:Y:S01]  /*3680*/  FMUL.FTZ R13, R13, c[0x0][0x320] ;  /* 0x0000c8000d0d7a20 */ /* 0x000fe20000410000 */
[----:B------:R1:W1:Y:S01]  /*3690*/  MUFU.TANH R164, R3 ;  /* 0x0000000300a47308 */ /* 0x0002620000002400 */
[----:B------:R-:W-:Y:S01]  /*36a0*/  LOP3.LUT R7, R7, 0x1ffffffe, RZ, 0xc0, !PT ;  /* 0x1ffffffe07077812 */ /* 0x000fe200078ec0ff */
[----:B------:R-:W-:-:S04]  /*36b0*/  FMUL.FTZ R25, R14, c[0x0][0x320] ;  /* 0x0000c8000e197a20 */ /* 0x000fc80000410000 */
[----:B------:R-:W-:Y:S02]  /*36c0*/  IMAD.IADD R4, R4, 0x1, -R7 ;  /* 0x0000000104047824 */ /* 0x000fe400078e0a07 */
[----:B------:R-:W-:Y:S01]  /*36d0*/  FMUL.FTZ R7, R71, c[0x0][0x320] ;  /* 0x0000c80047077a20 */ /* 0x000fe20000410000 */
[----:B------:R-:W-:Y:S01]  /*36e0*/  MUFU.TANH R24, R12 ;  /* 0x0000000c00187308 */ /* 0x000fe20000002400 */
[----:B-1----:R-:W-:-:S07]  /*36f0*/  FMUL.FTZ R3, R57, c[0x0][0x320] ;  /* 0x0000c80039037a20 */ /* 0x002fce0000410000 */
[----:B------:R-:W-:Y:S08]  /*3700*/  MUFU.TANH R26, R7 ;  /* 0x00000007001a7308 */ /* 0x000ff00000002400 */
[----:B------:R1:W1:Y:S08]  /*3710*/  MUFU.TANH R165, R3 ;  /* 0x0000000300a57308 */ /* 0x0002700000002400 */
[----:B------:R-:W-:Y:S01]  /*3720*/  MUFU.TANH R17, R9 ;  /* 0x0000000900117308 */ /* 0x000fe20000002400 */
[----:B-1----:R-:W-:-:S07]  /*3730*/  FMUL.FTZ R3, R40, c[0x0][0x320] ;  /* 0x0000c80028037a20 */ /* 0x002fce0000410000 */
[----:B------:R-:W-:Y:S08]  /*3740*/  MUFU.TANH R27, R21 ;  /* 0x00000015001b7308 */ /* 0x000ff00000002400 */
[----:B------:R1:W1:Y:S08]  /*3750*/  MUFU.TANH R29, R3 ;  /* 0x00000003001d7308 */ /* 0x0002700000002400 */
[----:B------:R2:W-:Y:S01]  /*3760*/  MUFU.TANH R21, R13 ;  /* 0x0000000d00157308 */ /* 0x0005e20000002400 */
[----:B-1----:R-:W-:-:S07]  /*3770*/  FMUL.FTZ R3, R41, c[0x0][0x320] ;  /* 0x0000c80029037a20 */ /* 0x002fce0000410000 */
[----:B------:R-:W-:Y:S01]  /*3780*/  MUFU.TANH R20, R20 ;  /* 0x0000001400147308 */ /* 0x000fe20000002400 */
[----:B--2---:R-:W-:-:S07]  /*3790*/  FMUL.FTZ R13, R79, c[0x0][0x320] ;  /* 0x0000c8004f0d7a20 */ /* 0x004fce0000410000 */
[----:B------:R1:W2:Y:S08]  /*37a0*/  MUFU.TANH R28, R3 ;  /* 0x00000003001c7308 */ /* 0x0002b00000002400 */
[----:B------:R2:W-:Y:S01]  /*37b0*/  MUFU.TANH R16, R13 ;  /* 0x0000000d00107308 */ /* 0x0005e20000002400 */
[----:B-1----:R-:W-:-:S07]  /*37c0*/  FMUL.FTZ R3, R36, c[0x0][0x320] ;  /* 0x0000c80024037a20 */ /* 0x002fce0000410000 */
[----:B------:R-:W-:Y:S01]  /*37d0*/  MUFU.TANH R43, R43 ;  /* 0x0000002b002b7308 */ /* 0x000fe20000002400 */
[----:B--2---:R-:W-:-:S07]  /*37e0*/  FMUL.FTZ R13, R70, c[0x0][0x320] ;  /* 0x0000c800460d7a20 */ /* 0x004fce0000410000 */
[----:B------:R1:W2:Y:S08]  /*37f0*/  MUFU.TANH R19, R3 ;  /* 0x0000000300137308 */ /* 0x0002b00000002400 */
[----:B------:R-:W-:Y:S01]  /*3800*/  MUFU.TANH R13, R13 ;  /* 0x0000000d000d7308 */ /* 0x000fe20000002400 */
[----:B-1----:R-:W-:-:S07]  /*3810*/  LOP3.LUT R3, R109, 0xffffffe0, RZ, 0xc0, !PT ;  /* 0xffffffe06d037812 */ /* 0x002fce00078ec0ff */
[----:B------:R-:W-:Y:S01]  /*3820*/  MUFU.TANH R38, R38 ;  /* 0x0000002600267308 */ /* 0x000fe20000002400 */
[----:B------:R-:W-:-:S07]  /*3830*/  IMAD.IADD R3, R113, 0x1, -R3 ;  /* 0x0000000171037824 */ /* 0x000fce00078e0a03 */
[----:B------:R-:W-:Y:S01]  /*3840*/  MUFU.TANH R39, R39 ;  /* 0x0000002700277308 */ /* 0x000fe20000002400 */
[----:B------:R-:W-:-:S04]  /*3850*/  SHF.R.S32.HI R5, RZ, 0x1f, R3 ;  /* 0x0000001fff057819 */ /* 0x000fc80000011403 */
[----:B------:R-:W-:-:S03]  /*3860*/  LEA.HI R5, R5, R3, RZ, 0x2 ;  /* 0x0000000305057211 */ /* 0x000fc600078f10ff */
[----:B------:R-:W-:Y:S01]  /*3870*/  MUFU.TANH R34, R34 ;  /* 0x0000002200227308 */ /* 0x000fe20000002400 */
[----:B------:R-:W-:-:S05]  /*3880*/  LEA.HI.SX32 R6, R5, UR8, 0x1e ;  /* 0x0000000805067c11 */ /* 0x000fca000f8ff2ff */
[----:B------:R-:W-:Y:S02]  /*3890*/  IMAD R6, R8, 0x10, R6 ;  /* 0x0000001008067824 */ /* 0x000fe400078e0206 */
[----:B------:R-:W-:Y:S03]  /*38a0*/  MUFU.TANH R35, R35 ;  /* 0x0000002300237308 */ /* 0x000fe60000002400 */
[----:B------:R-:W-:-:S05]  /*38b0*/  LEA R111, R4, R6, 0x3 ;  /* 0x00000006046f7211 */ /* 0x000fca00078e18ff */
[----:B------:R-:W-:Y:S01]  /*38c0*/  @P5 IMAD.HI.U32 R6, R111, c[0x0][0x2c8], RZ ;  /* 0x0000b2006f065a27 */ /* 0x000fe200078e00ff */
[----:B------:R-:W-:Y:S03]  /*38d0*/  STL [R1+0x4], R111 ;  /* 0x0000046f01007387 */ /* 0x000fe60000100800 */
[----:B------:R-:W-:Y:S01]  /*38e0*/  IMAD.MOV.U32 R4, RZ, RZ, R111 ;  /* 0x000000ffff047224 */ /* 0x000fe200078e006f */
[----:B------:R-:W-:-:S05]  /*38f0*/  @P0 SHF.R.U32.HI R4, RZ, c[0x0][0x2cc], R6 ;  /* 0x0000b300ff040a19 */ /* 0x000fca0000011606 */
[----:B------:R-:W1:Y:S04]  /*3900*/  SHFL.IDX PT, R7, R4, RZ, 0x1c1f ;  /* 0x001c1fff04077589 */ /* 0x000e6800000e0000 */
[----:B------:R1:W2:Y:S02]  /*3910*/  SHFL.IDX PT, R6, R4, 0x1, 0x1c1f ;  /* 0x003c1f0004067f89 */ /* 0x0002a400000e0000 */
[----:B-1----:R-:W-:Y:S01]  /*3920*/  LOP3.LUT R4, R5, 0x7ffffffc, RZ, 0xc0, !PT ;  /* 0x7ffffffc05047812 */ /* 0x002fe200078ec0ff */
[----:B------:R-:W-:-:S04]  /*3930*/  FMUL.FTZ R5, R46, c[0x0][0x320] ;  /* 0x0000c8002e057a20 */ /* 0x000fc80000410000 */
[----:B------:R-:W-:Y:S01]  /*3940*/  IMAD.IADD R4, R3, 0x1, -R4 ;  /* 0x0000000103047824 */ /* 0x000fe200078e0a04 */
[----:B------:R-:W-:Y:S01]  /*3950*/  MOV R3, UR9 ;  /* 0x0000000900037c02 */ /* 0x000fe20008000f00 */
[----:B------:R1:W-:Y:S02]  /*3960*/  MUFU.TANH R49, R5 ;  /* 0x0000000500317308 */ /* 0x0003e40000002400 */
[----:B------:R-:W-:Y:S02]  /*3970*/  IMAD.SHL.U32 R8, R4, 0x2, RZ ;  /* 0x0000000204087824 */ /* 0x000fe400078e00ff */
[----:B------:R-:W-:-:S03]  /*3980*/  FMUL.FTZ R4, R47, c[0x0][0x320] ;  /* 0x0000c8002f047a20 */ /* 0x000fc60000410000 */
[C---:B------:R-:W-:Y:S01]  /*3990*/  IADD3 R3, -R8.reuse, 0x1, R3 ;  /* 0x0000000108037810 */ /* 0x040fe20007ffe103 */
[----:B------:R2:W-:Y:S01]  /*39a0*/  MUFU.TANH R50, R4 ;  /* 0x0000000400327308 */ /* 0x0005e20000002400 */
[----:B------:R4:W-:Y:S02]  /*39b0*/  STL [R1+0x14], R8 ;  /* 0x0000140801007387 */ /* 0x0009e40000100800 */
[----:B------:R-:W-:Y:S02]  /*39c0*/  IADD3 R3, R3, -UR16, RZ ;  /* 0x8000001003037c10 */ /* 0x000fe4000fffe0ff */
[----:B-1----:R-:W-:-:S03]  /*39d0*/  IADD3 R5, -R8, UR9, RZ ;  /* 0x0000000908057c10 */ /* 0x002fc6000fffe1ff */
[C---:B--2---:R-:W-:Y:S01]  /*39e0*/  IMAD.IADD R4, R3.reuse, 0x1, R7 ;  /* 0x0000000103047824 */ /* 0x044fe200078e0207 */
[----:B------:R-:W-:-:S04]  /*39f0*/  IADD3 R3, R3, R6, RZ ;  /* 0x0000000603037210 */ /* 0x000fc80007ffe0ff */
[C---:B------:R-:W-:Y:S02]  /*3a00*/  IMNMX R4, R5.reuse, R4, PT ;  /* 0x0000000405047217 */ /* 0x040fe40003800200 */
[----:B------:R-:W-:Y:S01]  /*3a10*/  IMNMX R3, R5, R3, PT ;  /* 0x0000000305037217 */ /* 0x000fe20003800200 */
[----:B------:R-:W-:Y:S01]  /*3a20*/  FMUL.FTZ R5, R78, c[0x0][0x320] ;  /* 0x0000c8004e057a20 */ /* 0x000fe20000410000 */
[----:B------:R-:W-:Y:S01]  /*3a30*/  BAR.SYNC.DEFER_BLOCKING 0x0 ;  /* 0x0000000000007b1d */ /* 0x000fe20000010000 */
[C---:B------:R-:W-:Y:S02]  /*3a40*/  ISETP.GT.AND P0, PT, R4.reuse, RZ, PT ;  /* 0x000000ff0400720c */ /* 0x040fe40003f04270 */
[C---:B------:R-:W-:Y:S02]  /*3a50*/  ISETP.GT.AND P6, PT, R4.reuse, 0x1, PT ;  /* 0x000000010400780c */ /* 0x040fe40003fc4270 */
[----:B------:R-:W-:Y:S01]  /*3a60*/  ISETP.GT.AND P5, PT, R4, 0x8, PT ;  /* 0x000000080400780c */ /* 0x000fe20003fa4270 */
[----:B------:R1:W2:Y:S01]  /*3a70*/  MUFU.TANH R9, R5 ;  /* 0x0000000500097308 */ /* 0x0002a20000002400 */
[----:B------:R-:W-:-:S02]  /*3a80*/  FSEL R6, R96, -INF , P0 ;  /* 0xff80000060067808 */ /* 0x000fc40000000000 */
[----:B------:R-:W-:Y:S02]  /*3a90*/  FSEL R7, R76, -INF , P6 ;  /* 0xff8000004c077808 */ /* 0x000fe40003000000 */
[C---:B------:R-:W-:Y:S02]  /*3aa0*/  ISETP.GT.AND P0, PT, R4.reuse, 0x9, PT ;  /* 0x000000090400780c */ /* 0x040fe40003f04270 */
[----:B------:R-:W-:Y:S02]  /*3ab0*/  ISETP.GT.AND P6, PT, R4, 0x10, PT ;  /* 0x000000100400780c */ /* 0x000fe40003fc4270 */
[----:B----4-:R-:W-:Y:S02]  /*3ac0*/  FSEL R8, R68, -INF , P5 ;  /* 0xff80000044087808 */ /* 0x010fe40002800000 */
[----:B------:R-:W-:Y:S02]  /*3ad0*/  ISETP.GT.AND P5, PT, R4, 0x11, PT ;  /* 0x000000110400780c */ /* 0x000fe40003fa4270 */
[----:B------:R-:W-:-:S02]  /*3ae0*/  FSEL R12, R61, -INF , P0 ;  /* 0xff8000003d0c7808 */ /* 0x000fc40000000000 */
[----:B------:R-:W-:Y:S01]  /*3af0*/  FSEL R45, R60, -INF , P6 ;  /* 0xff8000003c2d7808 */ /* 0x000fe20003000000 */
[----:B-1----:R-:W-:Y:S01]  /*3b00*/  FMUL.FTZ R5, R55, c[0x0][0x320] ;  /* 0x0000c80037057a20 */ /* 0x002fe20000410000 */
        /* <DEDUP_REMOVED lines=8> */
[----:B-----5:R-:W-:Y:S02]  /*3b90*/  FSEL R130, R130, -INF , P5 ;  /* 0xff80000082827808 */ /* 0x020fe40002800000 */
[----:B------:R-:W-:Y:S02]  /*3ba0*/  ISETP.GT.AND P5, PT, R4, 0x29, PT ;  /* 0x000000290400780c */ /* 0x000fe40003fa4270 */
[----:B---3--:R-:W-:-:S02]  /*3bb0*/  FSEL R131, R131, -INF , P0 ;  /* 0xff80000083837808 */ /* 0x008fc40000000000 */
[----:B------:R-:W-:Y:S02]  /*3bc0*/  FSEL R164, R164, -INF , P6 ;  /* 0xff800000a4a47808 */ /* 0x000fe40003000000 */
[C---:B------:R-:W-:Y:S02]  /*3bd0*/  ISETP.GT.AND P0, PT, R4.reuse, 0x30, PT ;  /* 0x000000300400780c */ /* 0x040fe40003f04270 */
[----:B------:R-:W-:Y:S02]  /*3be0*/  ISETP.GT.AND P6, PT, R4, 0x31, PT ;  /* 0x000000310400780c */ /* 0x000fe40003fc4270 */
[----:B------:R-:W-:Y:S02]  /*3bf0*/  FSEL R165, R165, -INF , P5 ;  /* 0xff800000a5a57808 */ /* 0x000fe40002800000 */
[----:B------:R-:W-:Y:S02]  /*3c00*/  FMNMX.FTZ R100, R6, R7, !PT ;  /* 0x0000000706647209 */ /* 0x000fe40007810000 */
[----:B------:R-:W-:-:S02]  /*3c10*/  ISETP.GT.AND P5, PT, R4, 0x38, PT ;  /* 0x000000380400780c */ /* 0x000fc40003fa4270 */
[----:B------:R-:W-:Y:S02]  /*3c20*/  FSEL R230, R29, -INF , P0 ;  /* 0xff8000001de67808 */ /* 0x000fe40000000000 */
[----:B------:R-:W-:Y:S01]  /*3c30*/  FSEL R229, R28, -INF , P6 ;  /* 0xff8000001ce57808 */ /* 0x000fe20003000000 */
[----:B------:R-:W-:Y:S01]  /*3c40*/  FMUL.FTZ R28, R15, c[0x0][0x320] ;  /* 0x0000c8000f1c7a20 */ /* 0x000fe20000410000 */
[C---:B------:R-:W-:Y:S01]  /*3c50*/  ISETP.GT.AND P0, PT, R4.reuse, 0x39, PT ;  /* 0x000000390400780c */ /* 0x040fe20003f04270 */
[----:B------:R-:W-:Y:S01]  /*3c60*/  MUFU.TANH R15, R25 ;  /* 0x00000019000f7308 */ /* 0x000fe20000002400 */
[----:B------:R-:W-:Y:S02]  /*3c70*/  ISETP.GT.AND P6, PT, R4, 0x40, PT ;  /* 0x000000400400780c */ /* 0x000fe40003fc4270 */
[----:B------:R-:W-:Y:S02]  /*3c80*/  FMNMX.FTZ R100, R8, R100, !PT ;  /* 0x0000006408647209 */ /* 0x000fe40007810000 */
[----:B------:R-:W-:-:S02]  /*3c90*/  FSEL R228, R19, -INF , P5 ;  /* 0xff80000013e47808 */ /* 0x000fc40002800000 */
[----:B------:R-:W-:Y:S01]  /*3ca0*/  ISETP.GT.AND P5, PT, R4, 0x41, PT ;  /* 0x000000410400780c */ /* 0x000fe20003fa4270 */
[----:B------:R1:W-:Y:S01]  /*3cb0*/  MUFU.TANH R19, R5 ;  /* 0x0000000500137308 */ /* 0x0003e20000002400 */
[----:B------:R-:W-:Y:S02]  /*3cc0*/  FSEL R231, R37, -INF , P0 ;  /* 0xff80000025e77808 */ /* 0x000fe40000000000 */
[----:B------:R-:W-:Y:S02]  /*3cd0*/  FSEL R248, R32, -INF , P6 ;  /* 0xff80000020f87808 */ /* 0x000fe40003000000 */
[C---:B------:R-:W-:Y:S02]  /*3ce0*/  ISETP.GT.AND P0, PT, R4.reuse, 0x48, PT ;  /* 0x000000480400780c */ /* 0x040fe40003f04270 */
[----:B------:R-:W-:Y:S02]  /*3cf0*/  ISETP.GT.AND P6, PT, R4, 0x49, PT ;  /* 0x000000490400780c */ /* 0x000fe40003fc4270 */
[----:B------:R-:W-:-:S02]  /*3d00*/  FMNMX.FTZ R100, R12, R100, !PT ;  /* 0x000000640c647209 */ /* 0x000fc40007810000 */
[----:B------:R-:W-:Y:S02]  /*3d10*/  FSEL R247, R33, -INF , P5 ;  /* 0xff80000021f77808 */ /* 0x000fe40002800000 */
[----:B------:R-:W-:Y:S02]  /*3d20*/  ISETP.GT.AND P5, PT, R4, 0x50, PT ;  /* 0x000000500400780c */ /* 0x000fe40003fa4270 */
[----:B------:R-:W-:Y:S01]  /*3d30*/  FSEL R251, R18, -INF , P0 ;  /* 0xff80000012fb7808 */ /* 0x000fe20000000000 */
[----:B-1----:R-:W-:Y:S01]  /*3d40*/  FMUL.FTZ R5, R66, c[0x0][0x320] ;  /* 0x0000c80042057a20 */ /* 0x002fe20000410000 */
[----:B------:R-:W-:Y:S01]  /*3d50*/  FSEL R246, R17, -INF , P6 ;  /* 0xff80000011f67808 */ /* 0x000fe20003000000 */
[----:B------:R-:W-:Y:S01]  /*3d60*/  FMUL.FTZ R18, R10, c[0x0][0x320] ;  /* 0x0000c8000a127a20 */ /* 0x000fe20000410000 */
[C---:B------:R-:W-:Y:S01]  /*3d70*/  ISETP.GT.AND P0, PT, R4.reuse, 0x51, PT ;  /* 0x000000510400780c */ /* 0x040fe20003f04270 */
[----:B------:R-:W1:Y:S01]  /*3d80*/  MUFU.TANH R44, R5 ;  /* 0x00000005002c7308 */ /* 0x000e620000002400 */
[----:B------:R-:W-:Y:S01]  /*3d90*/  ISETP.GT.AND P6, PT, R4, 0x58, PT ;  /* 0x000000580400780c */ /* 0x000fe20003fc4270 */
[----:B------:R-:W-:Y:S01]  /*3da0*/  FMUL.FTZ R17, R58, c[0x0][0x320] ;  /* 0x0000c8003a117a20 */ /* 0x000fe20000410000 */
[----:B------:R-:W-:-:S02]  /*3db0*/  FMNMX.FTZ R100, R45, R100, !PT ;  /* 0x000000642d647209 */ /* 0x000fc40007810000 */
[----:B------:R-:W-:Y:S01]  /*3dc0*/  FSEL R252, R20, -INF , P5 ;  /* 0xff80000014fc7808 */ /* 0x000fe20002800000 */
[----:B------:R-:W-:Y:S01]  /*3dd0*/  FMUL.FTZ R20, R11, c[0x0][0x320] ;  /* 0x0000c8000b147a20 */ /* 0x000fe20000410000 */
[----:B------:R-:W-:Y:S01]  /*3de0*/  ISETP.GT.AND P5, PT, R4, 0x59, PT ;  /* 0x000000590400780c */ /* 0x000fe20003fa4270 */
[----:B------:R-:W-:Y:S01]  /*3df0*/  FMUL.FTZ R4, R67, c[0x0][0x320] ;  /* 0x0000c80043047a20 */ /* 0x000fe20000410000 */
[----:B------:R-:W-:Y:S01]  /*3e00*/  FSEL R238, R27, -INF , P0 ;  /* 0xff8000001bee7808 */ /* 0x000fe20000000000 */
[----:B------:R-:W-:Y:S01]  /*3e10*/  MUFU.TANH R17, R17 ;  /* 0x0000001100117308 */ /* 0x000fe20000002400 */
[----:B------:R-:W-:Y:S02]  /*3e20*/  FSEL R166, R24, -INF , P6 ;  /* 0xff80000018a67808 */ /* 0x000fe40003000000 */
[----:B------:R-:W-:Y:S02]  /*3e30*/  FMNMX.FTZ R100, R46, R100, !PT ;  /* 0x000000642e647209 */ /* 0x000fe40007810000 */
[----:B------:R-:W-:-:S02]  /*3e40*/  ISETP.GT.AND P0, PT, R3, RZ, PT ;  /* 0x000000ff0300720c */ /* 0x000fc40003f04270 */
[----:B------:R-:W-:Y:S01]  /*3e50*/  ISETP.GT.AND P6, PT, R3, 0x1, PT ;  /* 0x000000010300780c */ /* 0x000fe20003fc4270 */
[----:B------:R3:W4:Y:S01]  /*3e60*/  MUFU.TANH R5, R4 ;  /* 0x0000000400057308 */ /* 0x0007220000002400 */
[----:B------:R-:W-:Y:S02]  /*3e70*/  FSEL R249, R21, -INF , P5 ;  /* 0xff80000015f97808 */ /* 0x000fe40002800000 */
[----:B------:R-:W-:Y:S02]  /*3e80*/  FMNMX.FTZ R100, R47, R100, !PT ;  /* 0x000000642f647209 */ /* 0x000fe40007810000 */
[----:B------:R-:W-:Y:S02]  /*3e90*/  ISETP.GT.AND P5, PT, R3, 0x8, PT ;  /* 0x000000080300780c */ /* 0x000fe40003fa4270 */
[----:B--2---:R-:W-:Y:S02]  /*3ea0*/  FSEL R10, R9, -INF , P0 ;  /* 0xff800000090a7808 */ /* 0x004fe40000000000 */
[----:B------:R-:W-:Y:S01]  /*3eb0*/  FSEL R11, R16, -INF , P6 ;  /* 0xff800000100b7808 */ /* 0x000fe20003000000 */
[----:B------:R-:W2:Y:S01]  /*3ec0*/  MUFU.TANH R9, R54 ;  /* 0x0000003600097308 */ /* 0x000ea20000002400 */
[----:B------:R-:W-:-:S02]  /*3ed0*/  FMNMX.FTZ R100, R51, R100, !PT ;  /* 0x0000006433647209 */ /* 0x000fc40007810000 */
[----:B------:R-:W-:Y:S02]  /*3ee0*/  ISETP.GT.AND P0, PT, R3, 0x9, PT ;  /* 0x000000090300780c */ /* 0x000fe40003f04270 */
[----:B------:R-:W-:Y:S02]  /*3ef0*/  FSEL R13, R13, -INF , P5 ;  /* 0xff8000000d0d7808 */ /* 0x000fe40002800000 */
[----:B---3--:R-:W-:Y:S01]  /*3f00*/  FMNMX.FTZ R4, R10, R11, !PT ;  /* 0x0000000b0a047209 */ /* 0x008fe20007810000 */
[----:B------:R-:W-:Y:S01]  /*3f10*/  MUFU.TANH R16, R23 ;  /* 0x0000001700107308 */ /* 0x000fe20000002400 */
[----:B------:R-:W-:Y:S02]  /*3f20*/  FMNMX.FTZ R100, R130, R100, !PT ;  /* 0x0000006482647209 */ /* 0x000fe40007810000 */
[----:B------:R-:W-:Y:S02]  /*3f30*/  ISETP.GT.AND P6, PT, R3, 0x10, PT ;  /* 0x000000100300780c */ /* 0x000fe40003fc4270 */
[----:B------:R-:W-:-:S02]  /*3f40*/  FSEL R14, R26, -INF , P0 ;  /* 0xff8000001a0e7808 */ /* 0x000fc40000000000 */
[----:B------:R-:W-:Y:S01]  /*3f50*/  FMNMX.FTZ R4, R13, R4, !PT ;  /* 0x000000040d047209 */ /* 0x000fe20007810000 */
[----:B------:R-:W-:Y:S01]  /*3f60*/  LDSM.16.MT88.4 R24, [R2+0x6100] ;  /* 0x006100000218783b */ /* 0x000fe20000004200 */
[----:B------:R-:W-:Y:S02]  /*3f70*/  FMNMX.FTZ R100, R131, R100, !PT ;  /* 0x0000006483647209 */ /* 0x000fe40007810000 */
[----:B------:R-:W-:Y:S02]  /*3f80*/  ISETP.GT.AND P5, PT, R3, 0x11, PT ;  /* 0x000000110300780c */ /* 0x000fe40003fa4270 */
[----:B-1----:R-:W-:Y:S02]  /*3f90*/  FSEL R44, R44, -INF , P6 ;  /* 0xff8000002c2c7808 */ /* 0x002fe40003000000 */
[----:B------:R-:W-:Y:S02]  /*3fa0*/  FMNMX.FTZ R4, R14, R4, !PT ;  /* 0x000000040e047209 */ /* 0x000fe40007810000 */
[----:B------:R-:W-:-:S02]  /*3fb0*/  FMNMX.FTZ R100, R164, R100, !PT ;  /* 0x00000064a4647209 */ /* 0x000fc40007810000 */
[----:B------:R-:W-:Y:S02]  /*3fc0*/  ISETP.GT.AND P0, PT, R3, 0x18, PT ;  /* 0x000000180300780c */ /* 0x000fe40003f04270 */
[----:B----4-:R-:W-:Y:S02]  /*3fd0*/  FSEL R48, R5, -INF , P5 ;  /* 0xff80000005307808 */ /* 0x010fe40002800000 */
[----:B------:R-:W-:Y:S01]  /*3fe0*/  FMNMX.FTZ R4, R44, R4, !PT ;  /* 0x000000042c047209 */ /* 0x000fe20007810000 */
[----:B------:R-:W1:Y:S01]  /*3ff0*/  MUFU.TANH R5, R59 ;  /* 0x0000003b00057308 */ /* 0x000e620000002400 */
        /* <DEDUP_REMOVED lines=10> */
[----:B--2---:R-:W-:Y:S02]  /*40a0*/  FSEL R101, R9, -INF , P5 ;  /* 0xff80000009657808 */ /* 0x004fe40002800000 */
[----:B------:R-:W-:Y:S01]  /*40b0*/  FMNMX.FTZ R4, R50, R4, !PT ;  /* 0x0000000432047209 */ /* 0x000fe20007810000 */
[----:B------:R-:W2:Y:S01]  /*40c0*/  MUFU.TANH R9, R18 ;  /* 0x0000001200097308 */ /* 0x000ea20000002400 */
[----:B------:R-:W-:Y:S02]  /*40d0*/  FMNMX.FTZ R100, R228, R100, !PT ;  /* 0x00000064e4647209 */ /* 0x000fe40007810000 */
[----:B------:R-:W-:Y:S02]  /*40e0*/  ISETP.GT.AND P6, PT, R3, 0x28, PT ;  /* 0x000000280300780c */ /* 0x000fe40003fc4270 */
[----:B------:R-:W-:-:S02]  /*40f0*/  FSEL R128, R19, -INF , P0 ;  /* 0xff80000013807808 */ /* 0x000fc40000000000 */
[----:B------:R-:W-:Y:S01]  /*4100*/  FMNMX.FTZ R4, R101, R4, !PT ;  /* 0x0000000465047209 */ /* 0x000fe20007810000 */
[----:B------:R-:W3:Y:S01]  /*4110*/  MUFU.TANH R18, R20 ;  /* 0x0000001400127308 */ /* 0x000ee20000002400 */
[----:B------:R-:W-:Y:S02]  /*4120*/  FMNMX.FTZ R100, R231, R100, !PT ;  /* 0x00000064e7647209 */ /* 0x000fe40007810000 */
[----:B------:R-:W-:Y:S02]  /*4130*/  ISETP.GT.AND P5, PT, R3, 0x29, PT ;  /* 0x000000290300780c */ /* 0x000fe40003fa4270 */
[----:B------:R-:W-:Y:S02]  /*4140*/  FSEL R102, R17, -INF , P6 ;  /* 0xff80000011667808 */ /* 0x000fe40003000000 */
[----:B------:R-:W-:Y:S01]  /*4150*/  FMNMX.FTZ R4, R128, R4, !PT ;  /* 0x0000000480047209 */ /* 0x000fe20007810000 */
[----:B------:R4:W5:Y:S01]  /*4160*/  MUFU.TANH R17, R22 ;  /* 0x0000001600117308 */ /* 0x0009620000002400 */
[----:B------:R-:W-:-:S02]  /*4170*/  FMNMX.FTZ R100, R248, R100, !PT ;  /* 0x00000064f8647209 */ /* 0x000fc40007810000 */
[----:B------:R-:W-:Y:S02]  /*4180*/  ISETP.GT.AND P0, PT, R3, 0x30, PT ;  /* 0x000000300300780c */ /* 0x000fe40003f04270 */
[----:B-1----:R-:W-:Y:S02]  /*4190*/  FSEL R129, R5, -INF , P5 ;  /* 0xff80000005817808 */ /* 0x002fe40002800000 */
[----:B------:R-:W-:Y:S02]  /*41a0*/  FMNMX.FTZ R4, R102, R4, !PT ;  /* 0x0000000466047209 */ /* 0x000fe40007810000 */
[----:B------:R-:W-:Y:S02]  /*41b0*/  FMNMX.FTZ R100, R247, R100, !PT ;  /* 0x00000064f7647209 */ /* 0x000fe40007810000 */
[----:B------:R-:W-:Y:S02]  /*41c0*/  ISETP.GT.AND P6, PT, R3, 0x31, PT ;  /* 0x000000310300780c */ /* 0x000fe40003fc4270 */
[----:B------:R-:W-:-:S02]  /*41d0*/  FSEL R192, R42, -INF , P0 ;  /* 0xff8000002ac07808 */ /* 0x000fc40000000000 */
[----:B------:R-:W-:Y:S01]  /*41e0*/  FMNMX.FTZ R4, R129, R4, !PT ;  /* 0x0000000481047209 */ /* 0x000fe20007810000 */
[----:B----4-:R-:W-:Y:S01]  /*41f0*/  LDSM.16.MT88.4 R20, [R0+0x100] ;  /* 0x000100000014783b */ /* 0x010fe20000004200 */
[----:B------:R-:W-:Y:S02]  /*4200*/  FMNMX.FTZ R100, R251, R100, !PT ;  /* 0x00000064fb647209 */ /* 0x000fe40007810000 */
[----:B------:R-:W-:Y:S02]  /*4210*/  ISETP.GT.AND P5, PT, R3, 0x38, PT ;  /* 0x000000380300780c */ /* 0x000fe40003fa4270 */
[----:B------:R-:W-:Y:S02]  /*4220*/  FSEL R194, R43, -INF , P6 ;  /* 0xff8000002bc27808 */ /* 0x000fe40003000000 */
[----:B------:R-:W-:Y:S01]  /*4230*/  FMNMX.FTZ R4, R192, R4, !PT ;  /* 0x00000004c0047209 */ /* 0x000fe20007810000 */
[----:B------:R-:W-:Y:S01]  /*4240*/  LDSM.16.MT88.4 R40, [R103+0x3100] ;  /* 0x003100006728783b */ /* 0x000fe20000004200 */
[----:B------:R-:W-:-:S02]  /*4250*/  FMNMX.FTZ R100, R246, R100, !PT ;  /* 0x00000064f6647209 */ /* 0x000fc40007810000 */
[C---:B------:R-:W-:Y:S02]  /*4260*/  ISETP.GT.AND P0, PT, R3.reuse, 0x39, PT ;  /* 0x000000390300780c */ /* 0x040fe40003f04270 */
        /* <DEDUP_REMOVED lines=18> */
[----:B--2---:R-:W-:Y:S01]  /*4390*/  FSEL R245, R9, -INF , P0 ;  /* 0xff80000009f57808 */ /* 0x004fe20000000000 */
[----:B------:R-:W1:Y:S01]  /*43a0*/  SHFL.BFLY PT, R5, R100, 0x2, 0x1f ;  /* 0x0c401f0064057f89 */ /* 0x000e6200000e0000 */
[----:B------:R-:W-:Y:S01]  /*43b0*/  FMNMX.FTZ R4, R242, R4, !PT ;  /* 0x00000004f2047209 */ /* 0x000fe20007810000 */
[----:B------:R2:W4:Y:S01]  /*43c0*/  MUFU.TANH R9, R28 ;  /* 0x0000001c00097308 */ /* 0x0005220000002400 */
[----:B------:R-:W-:-:S02]  /*43d0*/  ISETP.GT.AND P0, PT, R3, 0x50, PT ;  /* 0x000000500300780c */ /* 0x000fc40003f04270 */
[----:B---3--:R-:W-:Y:S02]  /*43e0*/  FSEL R244, R18, -INF , P5 ;  /* 0xff80000012f47808 */ /* 0x008fe40002800000 */
[----:B------:R-:W-:Y:S02]  /*43f0*/  FMNMX.FTZ R4, R245, R4, !PT ;  /* 0x00000004f5047209 */ /* 0x000fe40007810000 */
[----:B------:R-:W-:Y:S02]  /*4400*/  ISETP.GT.AND P5, PT, R3, 0x51, PT ;  /* 0x000000510300780c */ /* 0x000fe40003fa4270 */
[----:B-----5:R-:W-:Y:S02]  /*4410*/  FSEL R167, R17, -INF , P0 ;  /* 0xff80000011a77808 */ /* 0x020fe40000000000 */
[----:B------:R-:W-:Y:S02]  /*4420*/  FMNMX.FTZ R4, R244, R4, !PT ;  /* 0x00000004f4047209 */ /* 0x000fe40007810000 */
[----:B------:R-:W-:-:S02]  /*4430*/  ISETP.GT.AND P0, PT, R3, 0x58, PT ;  /* 0x000000580300780c */ /* 0x000fc40003f04270 */
[----:B------:R-:W-:Y:S01]  /*4440*/  FSEL R142, R16, -INF , P5 ;  /* 0xff800000108e7808 */ /* 0x000fe20002800000 */
[----:B--2---:R-:W-:Y:S01]  /*4450*/  LDSM.16.MT88.4 R28, [R2+0x3100] ;  /* 0x00310000021c783b */ /* 0x004fe20000004200 */
[----:B------:R-:W-:Y:S02]  /*4460*/  FMNMX.FTZ R4, R167, R4, !PT ;  /* 0x00000004a7047209 */ /* 0x000fe40007810000 */
[----:B------:R-:W-:Y:S01]  /*4470*/  ISETP.GT.AND P5, PT, R3, 0x59, PT ;  /* 0x000000590300780c */ /* 0x000fe20003fa4270 */
[----:B------:R-:W-:Y:S01]  /*4480*/  LDSM.16.MT88.4 R16, [R103+0x100] ;  /* 0x000100006710783b */ /* 0x000fe20000004200 */
[----:B------:R-:W-:Y:S02]  /*4490*/  FSEL R141, R15, -INF , P0 ;  /* 0xff8000000f8d7808 */ /* 0x000fe40000000000 */
[----:B------:R-:W-:Y:S02]  /*44a0*/  FMNMX.FTZ R3, R142, R4, !PT ;  /* 0x000000048e037209 */ /* 0x000fe40007810000 */
[----:B----4-:R-:W-:-:S02]  /*44b0*/  FSEL R250, R9, -INF , P5 ;  /* 0xff80000009fa7808 */ /* 0x010fc40002800000 */
        /* <DEDUP_REMOVED lines=14> */
[----:B--2---:R-:W-:-:S03]  /*45a0*/  FFMA.FTZ R4, R7, c[0x0][0x2d0], -R9 ;  /* 0x0000b40007047a23 */ /* 0x004fc60000010809 */
[----:B------:R-:W-:-:S03]  /*45b0*/  FSETP.NEU.FTZ.AND P0, PT, R3, -INF , PT ;  /* 0xff8000000300780b */ /* 0x000fc60003f1d000 */
[----:B------:R1:W-:Y:S02]  /*45c0*/  MUFU.EX2 R241, R4 ;  /* 0x0000000400f17308 */ /* 0x0003e40000000800 */
[----:B-1----:R-:W-:Y:S02]  /*45d0*/  FFMA.FTZ R4, R8, c[0x0][0x2d0], -R9 ;  /* 0x0000b40008047a23 */ /* 0x002fe40000010809 */
[----:B------:R-:W-:-:S04]  /*45e0*/  FMUL.FTZ R8, R3, c[0x0][0x2d0] ;  /* 0x0000b40003087a20 */ /* 0x000fc80000410000 */
[----:B------:R1:W-:Y:S01]  /*45f0*/  MUFU.EX2 R176, R4 ;  /* 0x0000000400b07308 */ /* 0x0003e20000000800 */
[----:B------:R-:W-:Y:S02]  /*4600*/  FSEL R8, R8, RZ, P0 ;  /* 0x000000ff08087208 */ /* 0x000fe40000000000 */
[----:B------:R-:W-:Y:S01]  /*4610*/  PLOP3.LUT P0, PT, PT, PT, UP0, 0x80, 0x0 ;  /* 0x000000000000781c */ /* 0x000fe20003f0f008 */
[----:B-1----:R-:W-:-:S04]  /*4620*/  FFMA.FTZ R4, R12, c[0x0][0x2d0], -R9 ;  /* 0x0000b4000c047a23 */ /* 0x002fc80000010809 */
[----:B------:R1:W2:Y:S02]  /*4630*/  MUFU.EX2 R137, R4 ;  /* 0x0000000400897308 */ /* 0x0002a40000000800 */
[----:B-1----:R-:W-:Y:S01]  /*4640*/  FFMA.FTZ R4, R10, c[0x0][0x2d0], -R8 ;  /* 0x0000b4000a047a23 */ /* 0x002fe20000010808 */
[----:B--2---:R-:W-:Y:S01]  /*4650*/  F2FP.PACK_AB R6, R137, R176 ;  /* 0x000000b08906723e */ /* 0x004fe200000000ff */
[----:B------:R-:W-:-:S04]  /*4660*/  FFMA.FTZ R10, R45, c[0x0][0x2d0], -R9 ;  /* 0x0000b4002d0a7a23 */ /* 0x000fc80000010809 */
[----:B------:R1:W-:Y:S08]  /*4670*/  MUFU.EX2 R136, R4 ;  /* 0x0000000400887308 */ /* 0x0003f00000000800 */
[----:B------:R2:W-:Y:S01]  /*4680*/  MUFU.EX2 R173, R10 ;  /* 0x0000000a00ad7308 */ /* 0x0005e20000000800 */
[----:B-1----:R-:W-:-:S07]  /*4690*/  FFMA.FTZ R4, R11, c[0x0][0x2d0], -R8 ;  /* 0x0000b4000b047a23 */ /* 0x002fce0000010808 */
[----:B------:R1:W3:Y:S01]  /*46a0*/  MUFU.EX2 R177, R4 ;  /* 0x0000000400b17308 */ /* 0x0002e20000000800 */
[----:B--2---:R-:W-:-:S07]  /*46b0*/  FFMA.FTZ R10, R46, c[0x0][0x2d0], -R9 ;  /* 0x0000b4002e0a7a23 */ /* 0x004fce0000010809 */
[----:B------:R2:W-:Y:S01]  /*46c0*/  MUFU.EX2 R235, R10 ;  /* 0x0000000a00eb7308 */ /* 0x0005e20000000800 */
[----:B-1----:R-:W-:Y:S01]  /*46d0*/  FFMA.FTZ R4, R13, c[0x0][0x2d0], -R8 ;  /* 0x0000b4000d047a23 */ /* 0x002fe20000010808 */
[----:B---3--:R-:W-:-:S06]  /*46e0*/  F2FP.PACK_AB R5, R177, R136 ;  /* 0x00000088b105723e */ /* 0x008fcc00000000ff */
[----:B------:R1:W-:Y:S01]  /*46f0*/  MUFU.EX2 R138, R4 ;  /* 0x00000004008a7308 */ /* 0x0003e20000000800 */
[----:B--2---:R-:W-:-:S07]  /*4700*/  FFMA.FTZ R10, R47, c[0x0][0x2d0], -R9 ;  /* 0x0000b4002f0a7a23 */ /* 0x004fce0000010809 */
[----:B------:R2:W-:Y:S01]  /*4710*/  MUFU.EX2 R172, R10 ;  /* 0x0000000a00ac7308 */ /* 0x0005e20000000800 */
[----:B-1----:R-:W-:Y:S02]  /*4720*/  FFMA.FTZ R4, R14, c[0x0][0x2d0], -R8 ;  /* 0x0000b4000e047a23 */ /* 0x002fe40000010808 */
[----:B------:R-:W1:Y:S05]  /*4730*/  LDSM.16.MT88.4 R12, [R236+0x100] ;  /* 0x00010000ec0c783b */ /* 0x000e6a0000004200 */
[----:B------:R3:W4:Y:S01]  /*4740*/  MUFU.EX2 R175, R4 ;  /* 0x0000000400af7308 */ /* 0x0007220000000800 */
[----:B--2---:R-:W-:-:S07]  /*4750*/  FFMA.FTZ R10, R51, c[0x0][0x2d0], -R9 ;  /* 0x0000b400330a7a23 */ /* 0x004fce0000010809 */
[----:B------:R2:W-:Y:S01]  /*4760*/  MUFU.EX2 R174, R10 ;  /* 0x0000000a00ae7308 */ /* 0x0005e20000000800 */
[----:B---3--:R-:W-:Y:S02]  /*4770*/  F2FP.PACK_AB R4, R241, R140 ;  /* 0x0000008cf104723e */ /* 0x008fe400000000ff */
[----:B----4-:R-:W-:Y:S01]  /*4780*/  F2FP.PACK_AB R7, R175, R138 ;  /* 0x0000008aaf07723e */ /* 0x010fe200000000ff */
[----:B--2---:R-:W-:-:S06]  /*4790*/  FFMA.FTZ R10, R44, c[0x0][0x2d0], -R8 ;  /* 0x0000b4002c0a7a23 */ /* 0x004fcc0000010808 */
[C---:B------:R-:W-:Y:S01]  /*47a0*/  HMMA.16816.F32 R88, R4.reuse, R32, RZ ;  /* 0x000000200458723c */ /* 0x040fe200000018ff */
[----:B------:R2:W-:Y:S07]  /*47b0*/  MUFU.EX2 R51, R10 ;  /* 0x0000000a00337308 */ /* 0x0005ee0000000800 */
[C---:B------:R-:W-:Y:S01]  /*47c0*/  HMMA.16816.F32 R80, R4.reuse, R34, RZ ;  /* 0x000000220450723c */ /* 0x040fe200000018ff */
[----:B------:R-:W3:Y:S07]  /*47d0*/  LDSM.16.MT88.4 R32, [R236+0x3100] ;  /* 0x00310000ec20783b */ /* 0x000eee0000004200 */
[----:B------:R-:W-:Y:S01]  /*47e0*/  HMMA.16816.F32 R120, R4, R16, RZ ;  /* 0x000000100478723c */ /* 0x000fe200000018ff */
[----:B--2---:R-:W-:-:S04]  /*47f0*/  FFMA.FTZ R10, R48, c[0x0][0x2d0], -R8 ;  /* 0x0000b400300a7a23 */ /* 0x004fc80000010808 */
[----:B------:R2:W4:Y:S03]  /*4800*/  MUFU.EX2 R11, R10 ;  /* 0x0000000a000b7308 */ /* 0x0005260000000800 */
[C---:B------:R-:W-:Y:S01]  /*4810*/  HMMA.16816.F32 R116, R4.reuse, R18, RZ ;  /* 0x000000120474723c */ /* 0x040fe200000018ff */
[----:B------:R-:W-:Y:S07]  /*4820*/  LDSM.16.MT88.4 R16, [R236+0x6100] ;  /* 0x00610000ec10783b */ /* 0x000fee0000004200 */
[----:B-1----:R-:W-:Y:S01]  /*4830*/  HMMA.16816.F32 R112, R4, R12, RZ ;  /* 0x0000000c0470723c */ /* 0x002fe200000018ff */
[----:B--2---:R-:W-:-:S07]  /*4840*/  FFMA.FTZ R10, R49, c[0x0][0x2d0], -R8 ;  /* 0x0000b400310a7a23 */ /* 0x004fce0000010808 */
[C---:B------:R-:W-:Y:S01]  /*4850*/  HMMA.16816.F32 R108, R4.reuse, R14, RZ ;  /* 0x0000000e046c723c */ /* 0x040fe200000018ff */
[----:B------:R-:W-:Y:S01]  /*4860*/  LDSM.16.MT88.4 R12, [R0+0x6100] ;  /* 0x00610000000c783b */ /* 0x000fe20000004200 */
[----:B------:R1:W-:Y:S06]  /*4870*/  MUFU.EX2 R139, R10 ;  /* 0x0000000a008b7308 */ /* 0x0003ec0000000800 */
[C---:B------:R-:W-:Y:S08]  /*4880*/  HMMA.16816.F32 R96, R4.reuse, R20, RZ ;  /* 0x000000140460723c */ /* 0x040ff000000018ff */
[----:B------:R-:W-:Y:S01]  /*4890*/  HMMA.16816.F32 R84, R4, R22, RZ ;  /* 0x000000160454723c */ /* 0x000fe200000018ff */
[----:B------:R-:W2:Y:S01]  /*48a0*/  LDSM.16.MT88.4 R20, [R103+0x6100] ;  /* 0x006100006714783b */ /* 0x000ea20000004200 */
[----:B-1----:R-:W-:-:S04]  /*48b0*/  FFMA.FTZ R10, R50, c[0x0][0x2d0], -R8 ;  /* 0x0000b400320a7a23 */ /* 0x002fc80000010808 */
[----:B------:R1:W5:Y:S02]  /*48c0*/  MUFU.EX2 R234, R10 ;  /* 0x0000000a00ea7308 */ /* 0x0003640000000800 */
[C---:B------:R-:W-:Y:S08]  /*48d0*/  HMMA.16816.F32 R76, R4.reuse, R28, RZ ;  /* 0x0000001c044c723c */ /* 0x040ff000000018ff */
[----:B------:R-:W-:Y:S01]  /*48e0*/  HMMA.16816.F32 R68, R4, R30, RZ ;  /* 0x0000001e0444723c */ /* 0x000fe200000018ff */
[----:B------:R-:W2:Y:S01]  /*48f0*/  LDSM.16.MT88.4 R28, [R2+0x900] ;  /* 0x00090000021c783b */ /* 0x000ea20000004200 */
[----:B-1----:R-:W-:-:S06]  /*4900*/  FFMA.FTZ R10, R130, c[0x0][0x2d0], -R9 ;  /* 0x0000b400820a7a23 */ /* 0x002fcc0000010809 */
[C---:B------:R-:W-:Y:S08]  /*4910*/  HMMA.16816.F32 R60, R4.reuse, R24, RZ ;  /* 0x00000018043c723c */ /* 0x040ff000000018ff */
[C---:B------:R-:W-:Y:S01]  /*4920*/  HMMA.16816.F32 R64, R4.reuse, R26, RZ ;  /* 0x0000001a0440723c */ /* 0x040fe200000018ff */
[----:B------:R-:W1:Y:S07]  /*4930*/  LDSM.16.MT88.4 R24, [R2+0x3900] ;  /* 0x003900000218783b */ /* 0x000e6e0000004200 */
[C---:B------:R-:W-:Y:S08]  /*4940*/  HMMA.16816.F32 R72, R4.reuse, R40, RZ ;  /* 0x000000280448723c */ /* 0x040ff000000018ff */
[C---:B------:R-:W-:Y:S08]  /*4950*/  HMMA.16816.F32 R56, R4.reuse, R42, RZ ;  /* 0x0000002a0438723c */ /* 0x040ff000000018ff */
[C---:B------:R-:W-:Y:S08]  /*4960*/  HMMA.16816.F32 R44, R4.reuse, R36, RZ ;  /* 0x00000024042c723c */ /* 0x040ff000000018ff */
[C---:B---3--:R-:W-:Y:S08]  /*4970*/  HMMA.16816.F32 R52, R4.reuse, R32, RZ ;  /* 0x000000200434723c */ /* 0x048ff000000018ff */
[C---:B------:R-:W-:Y:S01]  /*4980*/  HMMA.16816.F32 R40, R4.reuse, R34, RZ ;  /* 0x000000220428723c */ /* 0x040fe200000018ff */
[----:B------:R-:W3:Y:S07]  /*4990*/  LDSM.16.MT88.4 R32, [R2+0x6900] ;  /* 0x006900000220783b */ /* 0x000eee0000004200 */
[C---:B------:R-:W-:Y:S08]  /*49a0*/  HMMA.16816.F32 R36, R4.reuse, R38, RZ ;  /* 0x000000260424723c */ /* 0x040ff000000018ff */
[C---:B--2---:R-:W-:Y:S08]  /*49b0*/  HMMA.16816.F32 R92, R4.reuse, R20, RZ ;  /* 0x00000014045c723c */ /* 0x044ff000000018ff */
[C---:B------:R-:W-:Y:S01]  /*49c0*/  HMMA.16816.F32 R104, R4.reuse, R22, RZ ;  /* 0x000000160468723c */ /* 0x040fe200000018ff */
[----:B------:R-:W-:Y:S07]  /*49d0*/  LDSM.16.MT88.4 R20, [R0+0x900] ;  /* 0x000900000014783b */ /* 0x000fee0000004200 */
[C---:B------:R-:W-:Y:S08]  /*49e0*/  HMMA.16816.F32 R124, R4.reuse, R16, RZ ;  /* 0x00000010047c723c */ /* 0x040ff000000018ff */
[C---:B------:R-:W-:Y:S01]  /*49f0*/  HMMA.16816.F32 R132, R4.reuse, R18, RZ ;  /* 0x000000120484723c */ /* 0x040fe200000018ff */
[----:B------:R-:W-:Y:S07]  /*4a00*/  LDSM.16.MT88.4 R16, [R103+0x3900] ;  /* 0x003900006710783b */ /* 0x000fee0000004200 */
[C---:B------:R-:W-:Y:S08]  /*4a10*/  HMMA.16816.F32 R168, R4.reuse, R12, RZ ;  /* 0x0000000c04a8723c */ /* 0x040ff000000018ff */
[----:B------:R-:W-:Y:S01]  /*4a20*/  HMMA.16816.F32 R148, R4, R14, RZ ;  /* 0x0000000e0494723c */ /* 0x000fe200000018ff */
[----:B------:R-:W-:Y:S06]  /*4a30*/  LDSM.16.MT88.4 R12, [R236+0x3900] ;  /* 0x00390000ec0c783b */ /* 0x000fec0000004200 */
[----:B------:R-:W-:-:S02]  /*4a40*/  F2FP.PACK_AB R4, R235, R173 ;  /* 0x000000adeb04723e */ /* 0x000fc400000000ff */
[----:B----4-:R-:W-:Y:S02]  /*4a50*/  F2FP.PACK_AB R5, R11, R51 ;  /* 0x000000330b05723e */ /* 0x010fe400000000ff */
[----:B------:R-:W-:Y:S02]  /*4a60*/  F2FP.PACK_AB R6, R174, R172 ;  /* 0x000000acae06723e */ /* 0x000fe400000000ff */
[----:B-----5:R-:W-:-:S07]  /*4a70*/  F2FP.PACK_AB R7, R234, R139 ;  /* 0x0000008bea07723e */ /* 0x020fce00000000ff */
[C---:B------:R-:W-:Y:S08]  /*4a80*/  HMMA.16816.F32 R160, R4.reuse, R28, R88 ;  /* 0x0000001c04a0723c */ /* 0x040ff00000001858 */
[C---:B------:R-:W-:Y:S01]  /*4a90*/  HMMA.16816.F32 R80, R4.reuse, R30, R80 ;  /* 0x0000001e0450723c */ /* 0x040fe20000001850 */
[----:B------:R-:W2:Y:S07]  /*4aa0*/  LDSM.16.MT88.4 R28, [R103+0x900] ;  /* 0x00090000671c783b */ /* 0x000eae0000004200 */
[C---:B-1----:R-:W-:Y:S07]  /*4ab0*/  HMMA.16816.F32 R144, R4.reuse, R24, R76 ;  /* 0x000000180490723c */ /* 0x042fee000000184c */
[----:B------:R-:W-:Y:S01]  /*4ac0*/  IMAD.MOV.U32 R78, RZ, RZ, R142 ;  /* 0x000000ffff4e7224 */ /* 0x000fe200078e008e */
[----:B------:R-:W-:Y:S01]  /*4ad0*/  MOV R77, R141 ;  /* 0x0000008d004d7202 */ /* 0x000fe20000000f00 */
[----:B------:R-:W-:Y:S01]  /*4ae0*/  IMAD.MOV.U32 R76, RZ, RZ, R140 ;  /* 0x000000ffff4c7224 */ /* 0x000fe200078e008c */
[C---:B---3--:R-:W-:Y:S07]  /*4af0*/  HMMA.16816.F32 R88, R4.reuse, R32, R60 ;  /* 0x000000200458723c */ /* 0x048fee000000183c */
[----:B------:R-:W-:Y:S01]  /*4b00*/  IMAD.MOV.U32 R63, RZ, RZ, R139 ;  /* 0x000000ffff3f7224 */ /* 0x000fe200078e008b */
[----:B------:R-:W-:Y:S01]  /*4b10*/  HMMA.16816.F32 R140, R4, R26, R68 ;  /* 0x0000001a048c723c */ /* 0x000fe20000001844 */
[----:B------:R-:W1:Y:S01]  /*4b20*/  LDSM.16.MT88.4 R24, [R236+0x900] ;  /* 0x00090000ec18783b */ /* 0x000e620000004200 */
[----:B------:R-:W-:Y:S01]  /*4b30*/  IMAD.MOV.U32 R62, RZ, RZ, R138 ;  /* 0x000000ffff3e7224 */ /* 0x000fe200078e008a */
[----:B------:R-:W-:Y:S01]  /*4b40*/  MOV R61, R137 ;  /* 0x00000089003d7202 */ /* 0x000fe20000000f00 */
[----:B------:R-:W-:-:S03]  /*4b50*/  IMAD.MOV.U32 R60, RZ, RZ, R136 ;  /* 0x000000ffff3c7224 */ /* 0x000fc600078e0088 */
[----:B------:R-:W-:Y:S01]  /*4b60*/  IMAD.MOV.U32 R69, RZ, RZ, R177 ;  /* 0x000000ffff457224 */ /* 0x000fe200078e00b1 */
[----:B------:R-:W-:Y:S01]  /*4b70*/  MOV R68, R176 ;  /* 0x000000b000447202 */ /* 0x000fe20000000f00 */
[----:B------:R-:W-:Y:S01]  /*4b80*/  HMMA.16816.F32 R136, R4, R34, R64 ;  /* 0x000000220488723c */ /* 0x000fe20000001840 */
[----:B------:R-:W-:Y:S01]  /*4b90*/  LDSM.16.MT88.4 R32, [R0+0x3900] ;  /* 0x003900000020783b */ /* 0x000fe20000004200 */
[----:B------:R-:W-:Y:S02]  /*4ba0*/  IMAD.MOV.U32 R130, RZ, RZ, R60 ;  /* 0x000000ffff827224 */ /* 0x000fe400078e003c */
[----:B------:R-:W-:-:S04]  /*4bb0*/  IMAD.MOV.U32 R71, RZ, RZ, R250 ;  /* 0x000000ffff477224 */ /* 0x000fc800078e00fa */
[C---:B--2---:R-:W-:Y:S07]  /*4bc0*/  HMMA.16816.F32 R176, R4.reuse, R30, R116 ;  /* 0x0000001e04b0723c */ /* 0x044fee0000001874 */
[----:B------:R-:W-:Y:S01]  /*4bd0*/  IMAD.MOV.U32 R31, RZ, RZ, R173 ;  /* 0x000000ffff1f7224 */ /* 0x000fe200078e00ad */
[----:B------:R-:W-:Y:S01]  /*4be0*/  HMMA.16816.F32 R116, R4, R20, R96 ;  /* 0x000000140474723c */ /* 0x000fe20000001860 */
[----:B------:R-:W-:-:S07]  /*4bf0*/  IMAD.MOV.U32 R30, RZ, RZ, R172 ;  /* 0x000000ffff1e7224 */ /* 0x000fce00078e00ac */
[C---:B------:R-:W-:Y:S08]  /*4c00*/  HMMA.16816.F32 R96, R4.reuse, R16, R72 ;  /* 0x000000100460723c */ /* 0x040ff00000001848 */
[C---:B------:R-:W-:Y:S01]  /*4c10*/  HMMA.16816.F32 R72, R4.reuse, R18, R56 ;  /* 0x000000120448723c */ /* 0x040fe20000001838 */
[----:B------:R-:W2:Y:S07]  /*4c20*/  LDSM.16.MT88.4 R16, [R236+0x6900] ;  /* 0x00690000ec10783b */ /* 0x000eae0000004200 */
[C---:B------:R-:W-:Y:S08]  /*4c30*/  HMMA.16816.F32 R64, R4.reuse, R12, R52 ;  /* 0x0000000c0440723c */ /* 0x040ff00000001834 */
[C---:B------:R-:W-:Y:S01]  /*4c40*/  HMMA.16816.F32 R56, R4.reuse, R14, R40 ;  /* 0x0000000e0438723c */ /* 0x040fe20000001828 */
[----:B------:R-:W3:Y:S07]  /*4c50*/  LDSM.16.MT88.4 R12, [R103+0x6900] ;  /* 0x00690000670c783b */ /* 0x000eee0000004200 */
[C---:B------:R-:W-:Y:S07]  /*4c60*/  HMMA.16816.F32 R180, R4.reuse, R28, R120 ;  /* 0x0000001c04b4723c */ /* 0x040fee0000001878 */
[----:B------:R-:W-:Y:S01]  /*4c70*/  IMAD.MOV.U32 R29, RZ, RZ, R175 ;  /* 0x000000ffff1d7224 */ /* 0x000fe200078e00af */
[----:B------:R-:W-:Y:S01]  /*4c80*/  MOV R28, R174 ;  /* 0x000000ae001c7202 */ /* 0x000fe20000000f00 */
[C---:B-1----:R-:W-:Y:S08]  /*4c90*/  HMMA.16816.F32 R120, R4.reuse, R26, R108 ;  /* 0x0000001a0478723c */ /* 0x042ff0000000186c */
[C---:B------:R-:W-:Y:S01]  /*4ca0*/  HMMA.16816.F32 R172, R4.reuse, R24, R112 ;  /* 0x0000001804ac723c */ /* 0x040fe20000001870 */
[----:B------:R1:W-:Y:S06]  /*4cb0*/  MUFU.EX2 R24, R10 ;  /* 0x0000000a00187308 */ /* 0x0003ec0000000800 */
[----:B------:R-:W-:Y:S01]  /*4cc0*/  IMAD.MOV.U32 R114, RZ, RZ, R249 ;  /* 0x000000ffff727224 */ /* 0x000fe200078e00f9 */
[----:B--2---:R-:W-:Y:S01]  /*4cd0*/  HMMA.16816.F32 R40, R4, R16, R124 ;  /* 0x000000100428723c */ /* 0x004fe2000000187c */
[----:B------:R-:W-:-:S06]  /*4ce0*/  MOV R115, R51 ;  /* 0x0000003300737202 */ /* 0x000fcc0000000f00 */
[----:B------:R-:W-:Y:S01]  /*4cf0*/  IMAD.MOV.U32 R126, RZ, RZ, R62 ;  /* 0x000000ffff7e7224 */ /* 0x000fe200078e003e */
[C---:B------:R-:W-:Y:S01]  /*4d00*/  HMMA.16816.F32 R108, R4.reuse, R22, R84 ;  /* 0x00000016046c723c */ /* 0x040fe20000001854 */
[----:B-1----:R-:W-:Y:S01]  /*4d10*/  FFMA.FTZ R10, R131, c[0x0][0x2d0], -R9 ;  /* 0x0000b400830a7a23 */ /* 0x002fe20000010809 */
[----:B------:R-:W-:Y:S01]  /*4d20*/  MOV R131, R61 ;  /* 0x0000003d00837202 */ /* 0x000fe20000000f00 */
[----:B------:R-:W-:Y:S01]  /*4d30*/  IMAD.MOV.U32 R125, RZ, RZ, R63 ;  /* 0x000000ffff7d7224 */ /* 0x000fe200078e003f */
[----:B------:R-:W-:Y:S01]  /*4d40*/  LDSM.16.MT88.4 R20, [R2+0x1100] ;  /* 0x001100000214783b */ /* 0x000fe20000004200 */
[----:B------:R1:W2:Y:S01]  /*4d50*/  MUFU.EX2 R70, R10 ;  /* 0x0000000a00467308 */ /* 0x0002a20000000800 */
[----:B------:R-:W-:Y:S01]  /*4d60*/  MOV R124, R68 ;  /* 0x00000044007c7202 */ /* 0x000fe20000000f00 */
[----:B------:R-:W-:Y:S01]  /*4d70*/  IMAD.MOV.U32 R127, RZ, RZ, R29 ;  /* 0x000000ffff7f7224 */ /* 0x000fe200078e001d */
[C---:B------:R-:W-:Y:S01]  /*4d80*/  HMMA.16816.F32 R60, R4.reuse, R18, R132 ;  /* 0x00000012043c723c */ /* 0x040fe20000001884 */
[----:B------:R-:W-:Y:S06]  /*4d90*/  LDSM.16.MT88.4 R16, [R2+0x4100] ;  /* 0x004100000210783b */ /* 0x000fec0000004200 */
[----:B------:R-:W-:Y:S01]  /*4da0*/  MOV R135, R76 ;  /* 0x0000004c00877202 */ /* 0x000fe20000000f00 */
[----:B------:R-:W-:Y:S01]  /*4db0*/  HMMA.16816.F32 R52, R4, R32, R44 ;  /* 0x000000200434723c */ /* 0x000fe2000000182c */
[----:B------:R-:W-:-:S02]  /*4dc0*/  IMAD.MOV.U32 R134, RZ, RZ, R77 ;  /* 0x000000ffff867224 */ /* 0x000fc400078e004d */
[----:B------:R-:W-:Y:S02]  /*4dd0*/  IMAD.MOV.U32 R133, RZ, RZ, R78 ;  /* 0x000000ffff857224 */ /* 0x000fe400078e004e */
[--C-:B-1----:R-:W-:Y:S01]  /*4de0*/  FFMA.FTZ R10, R164, c[0x0][0x2d0], -R9.reuse ;  /* 0x0000b400a40a7a23 */ /* 0x102fe20000010809 */
[----:B------:R-:W-:Y:S01]  /*4df0*/  MOV R164, R246 ;  /* 0x000000f600a47202 */ /* 0x000fe20000000f00 */
[----:B--2---:R-:W-:Y:S01]  /*4e00*/  IMAD.MOV.U32 R132, RZ, RZ, R70 ;  /* 0x000000ffff847224 */ /* 0x004fe200078e0046 */
[C---:B------:R-:W-:Y:S01]  /*4e10*/  HMMA.16816.F32 R48, R4.reuse, R34, R36 ;  /* 0x000000220430723c */ /* 0x040fe20000001824 */
[----:B------:R1:W2:Y:S01]  /*4e20*/  MUFU.EX2 R249, R10 ;  /* 0x0000000a00f97308 */ /* 0x0002a20000000800 */
[----:B------:R-:W-:Y:S06]  /*4e30*/  LDSM.16.MT88.4 R32, [R0+0x4100] ;  /* 0x004100000020783b */ /* 0x000fec0000004200 */
[C---:B---3--:R-:W-:Y:S07]  /*4e40*/  HMMA.16816.F32 R44, R4.reuse, R12, R92 ;  /* 0x0000000c042c723c */ /* 0x048fee000000185c */
[----:B------:R-:W-:Y:S01]  /*4e50*/  IMAD.MOV.U32 R94, RZ, RZ, R30 ;  /* 0x000000ffff5e7224 */ /* 0x000fe200078e001e */
[----:B------:R-:W-:Y:S01]  /*4e60*/  HMMA.16816.F32 R36, R4, R14, R104 ;  /* 0x0000000e0424723c */ /* 0x000fe20000001868 */
[----:B-1----:R-:W-:Y:S01]  /*4e70*/  FFMA.FTZ R10, R165, c[0x0][0x2d0], -R9 ;  /* 0x0000b400a50a7a23 */ /* 0x002fe20000010809 */
[----:B------:R-:W-:Y:S01]  /*4e80*/  MOV R165, R24 ;  /* 0x0000001800a57202 */ /* 0x000fe20000000f00 */
[----:B------:R-:W-:Y:S01]  /*4e90*/  LDSM.16.MT88.4 R12, [R2+0x7100] ;  /* 0x00710000020c783b */ /* 0x000fe20000004200 */
[----:B------:R-:W-:Y:S01]  /*4ea0*/  IMAD.MOV.U32 R93, RZ, RZ, R31 ;  /* 0x000000ffff5d7224 */ /* 0x000fe200078e001f */
[----:B------:R1:W3:Y:S01]  /*4eb0*/  MUFU.EX2 R79, R10 ;  /* 0x0000000a004f7308 */ /* 0x0002e20000000800 */
[----:B------:R-:W-:Y:S01]  /*4ec0*/  MOV R92, R28 ;  /* 0x0000001c005c7202 */ /* 0x000fe20000000f00 */
[----:B------:R-:W4:Y:S01]  /*4ed0*/  LDSM.16.MT88.4 R24, [R0+0x6900] ;  /* 0x006900000018783b */ /* 0x000f220000004200 */
[----:B------:R-:W-:-:S03]  /*4ee0*/  MOV R95, R115 ;  /* 0x00000073005f7202 */ /* 0x000fc60000000f00 */
[----:B------:R-:W5:Y:S01]  /*4ef0*/  LDSM.16.MT88.4 R28, [R103+0x1100] ;  /* 0x00110000671c783b */ /* 0x000f620000004200 */
[----:B-1----:R-:W-:Y:S02]  /*4f00*/  FFMA.FTZ R10, R101, c[0x0][0x2d0], -R8 ;  /* 0x0000b400650a7a23 */ /* 0x002fe40000010808 */
[----:B------:R-:W-:Y:S02]  /*4f10*/  IMAD.MOV.U32 R101, RZ, RZ, R252 ;  /* 0x000000ffff657224 */ /* 0x000fe400078e00fc */
[----:B------:R1:W-:Y:S02]  /*4f20*/  MUFU.EX2 R252, R10 ;  /* 0x0000000a00fc7308 */ /* 0x0003e40000000800 */
[----:B-1----:R-:W-:Y:S02]  /*4f30*/  FFMA.FTZ R10, R128, c[0x0][0x2d0], -R8 ;  /* 0x0000b400800a7a23 */ /* 0x002fe40000010808 */
[----:B------:R-:W-:-:S04]  /*4f40*/  IMAD.MOV.U32 R128, RZ, RZ, R69 ;  /* 0x000000ffff807224 */ /* 0x000fc800078e0045 */
[----:B------:R1:W1:Y:S02]  /*4f50*/  MUFU.EX2 R250, R10 ;  /* 0x0000000a00fa7308 */ /* 0x0002640000000800 */
[----:B-1----:R-:W-:Y:S02]  /*4f60*/  FFMA.FTZ R10, R102, c[0x0][0x2d0], -R8 ;  /* 0x0000b400660a7a23 */ /* 0x002fe40000010808 */
[----:B------:R-:W-:-:S04]  /*4f70*/  IMAD.MOV.U32 R102, RZ, RZ, R114 ;  /* 0x000000ffff667224 */ /* 0x000fc800078e0072 */
[----:B------:R1:W-:Y:S02]  /*4f80*/  MUFU.EX2 R246, R10 ;  /* 0x0000000a00f67308 */ /* 0x0003e40000000800 */
[----:B-1----:R-:W-:Y:S02]  /*4f90*/  FFMA.FTZ R10, R129, c[0x0][0x2d0], -R8 ;  /* 0x0000b400810a7a23 */ /* 0x002fe40000010808 */
[----:B--2---:R-:W-:-:S04]  /*4fa0*/  IMAD.MOV.U32 R129, RZ, RZ, R249 ;  /* 0x000000ffff817224 */ /* 0x004fc800078e00f9 */
[----:B------:R3:W1:Y:S02]  /*4fb0*/  MUFU.EX2 R249, R10 ;  /* 0x0000000a00f97308 */ /* 0x0006640000000800 */
[----:B---3--:R-:W-:Y:S02]  /*4fc0*/  IMAD.MOV.U32 R10, RZ, RZ, R79 ;  /* 0x000000ffff0a7224 */ /* 0x008fe400078e004f */
[----:B----4-:R-:W-:Y:S07]  /*4fd0*/  HMMA.16816.F32 R76, R4, R24, R168 ;  /* 0x00000018044c723c */ /* 0x010fee00000018a8 */
[----:B------:R-:W-:-:S02]  /*4fe0*/  MOV R171, R71 ;  /* 0x0000004700ab7202 */ /* 0x000fc40000000f00 */
[----:B------:R-:W-:Y:S01]  /*4ff0*/  HMMA.16816.F32 R68, R4, R26, R148 ;  /* 0x0000001a0444723c */ /* 0x000fe20000001894 */
[----:B------:R-:W-:Y:S06]  /*5000*/  LDSM.16.MT88.4 R24, [R236+0x1100] ;  /* 0x00110000ec18783b */ /* 0x000fec0000004200 */
[----:B------:R-:W-:Y:S02]  /*5010*/  F2FP.PACK_AB R4, R132, R165 ;  /* 0x000000a58404723e */ /* 0x000fe400000000ff */
[----:B------:R-:W-:Y:S02]  /*5020*/  F2FP.PACK_AB R5, R250, R252 ;  /* 0x000000fcfa05723e */ /* 0x000fe400000000ff */
[----:B------:R-:W-:-:S02]  /*5030*/  F2FP.PACK_AB R6, R10, R129 ;  /* 0x000000810a06723e */ /* 0x000fc400000000ff */
[----:B-1----:R-:W-:-:S07]  /*5040*/  F2FP.PACK_AB R7, R249, R246 ;  /* 0x000000f6f907723e */ /* 0x002fce00000000ff */
[C---:B------:R-:W-:Y:S08]  /*5050*/  HMMA.16816.F32 R144, R4.reuse, R16, R144 ;  /* 0x000000100490723c */ /* 0x040ff00000001890 */
        /* <DEDUP_REMOVED lines=8> */
[C---:B-----5:R-:W-:Y:S07]  /*50e0*/  HMMA.16816.F32 R148, R4.reuse, R28, R180 ;  /* 0x0000001c0494723c */ /* 0x060fee00000018b4 */
[----:B------:R-:W-:Y:S01]  /*50f0*/  IMAD.MOV.U32 R183, RZ, RZ, R171 ;  /* 0x000000ffffb77224 */ /* 0x000fe200078e00ab */
[----:B------:R-:W-:Y:S01]  /*5100*/  MOV R181, R129 ;  /* 0x0000008100b57202 */ /* 0x000fe20000000f00 */
[----:B------:R-:W-:Y:S01]  /*5110*/  HMMA.16816.F32 R168, R4, R30, R176 ;  /* 0x0000001e04a8723c */ /* 0x000fe200000018b0 */
[----:B------:R-:W-:Y:S01]  /*5120*/  IMAD.MOV.U32 R180, RZ, RZ, R132 ;  /* 0x000000ffffb47224 */ /* 0x000fe200078e0084 */
[----:B------:R-:W-:Y:S01]  /*5130*/  MOV R28, R126 ;  /* 0x0000007e001c7202 */ /* 0x000fe20000000f00 */
[----:B------:R-:W-:-:S02]  /*5140*/  IMAD.MOV.U32 R29, RZ, RZ, R131 ;  /* 0x000000ffff1d7224 */ /* 0x000fc400078e0083 */
[----:B------:R-:W-:Y:S02]  /*5150*/  IMAD.MOV.U32 R182, RZ, RZ, R10 ;  /* 0x000000ffffb67224 */ /* 0x000fe400078e000a */
[----:B------:R-:W-:Y:S01]  /*5160*/  IMAD.MOV.U32 R176, RZ, RZ, R165 ;  /* 0x000000ffffb07224 */ /* 0x000fe200078e00a5 */
[----:B------:R-:W-:Y:S01]  /*5170*/  MOV R179, R164 ;  /* 0x000000a400b37202 */ /* 0x000fe20000000f00 */
[----:B------:R-:W-:Y:S01]  /*5180*/  IMAD.MOV.U32 R178, RZ, RZ, R167 ;  /* 0x000000ffffb27224 */ /* 0x000fe200078e00a7 */
[----:B-1----:R-:W-:Y:S01]  /*5190*/  HMMA.16816.F32 R136, R4, R16, R96 ;  /* 0x000000100488723c */ /* 0x002fe20000001860 */
[----:B------:R-:W-:Y:S02]  /*51a0*/  IMAD.MOV.U32 R177, RZ, RZ, R166 ;  /* 0x000000ffffb17224 */ /* 0x000fe400078e00a6 */
[----:B------:R-:W-:Y:S02]  /*51b0*/  IMAD.MOV.U32 R30, RZ, RZ, R124 ;  /* 0x000000ffff1e7224 */ /* 0x000fe400078e007c */
[----:B------:R-:W-:-:S02]  /*51c0*/  IMAD.MOV.U32 R31, RZ, RZ, R125 ;  /* 0x000000ffff1f7224 */ /* 0x000fc400078e007d */
[----:B------:R-:W-:Y:S01]  /*51d0*/  FFMA.FTZ R10, R230, c[0x0][0x2d0], -R9 ;  /* 0x0000b400e60a7a23 */ /* 0x000fe20000010809 */
[C---:B------:R-:W-:Y:S07]  /*51e0*/  HMMA.16816.F32 R164, R4.reuse, R24, R172 ;  /* 0x0000001804a4723c */ /* 0x040fee00000018ac */
[----:B------:R-:W-:Y:S01]  /*51f0*/  MOV R175, R133 ;  /* 0x0000008500af7202 */ /* 0x000fe20000000f00 */
[----:B------:R-:W-:Y:S01]  /*5200*/  IMAD.MOV.U32 R174, RZ, RZ, R134 ;  /* 0x000000ffffae7224 */ /* 0x000fe200078e0086 */
[----:B------:R-:W-:Y:S01]  /*5210*/  MOV R172, R128 ;  /* 0x0000008000ac7202 */ /* 0x000fe20000000f00 */
[----:B------:R-:W-:Y:S01]  /*5220*/  IMAD.MOV.U32 R173, RZ, RZ, R135 ;  /* 0x000000ffffad7224 */ /* 0x000fe200078e0087 */
[----:B------:R-:W-:Y:S01]  /*5230*/  HMMA.16816.F32 R160, R4, R26, R120 ;  /* 0x0000001a04a0723c */ /* 0x000fe20000001878 */
[----:B------:R-:W-:-:S06]  /*5240*/  IMAD.MOV.U32 R25, RZ, RZ, R130 ;  /* 0x000000ffff197224 */ /* 0x000fcc00078e0082 */
[----:B------:R-:W-:Y:S01]  /*5250*/  IMAD.MOV.U32 R120, RZ, RZ, R234 ;  /* 0x000000ffff787224 */ /* 0x000fe200078e00ea */
[C---:B------:R-:W-:Y:S01]  /*5260*/  HMMA.16816.F32 R132, R4.reuse, R18, R72 ;  /* 0x000000120484723c */ /* 0x040fe20000001848 */
[----:B------:R-:W1:Y:S01]  /*5270*/  LDSM.16.MT88.4 R16, [R236+0x7100] ;  /* 0x00710000ec10783b */ /* 0x000e620000004200 */
[----:B------:R4:W-:Y:S01]  /*5280*/  MUFU.EX2 R234, R10 ;  /* 0x0000000a00ea7308 */ /* 0x0009e20000000800 */
[----:B------:R-:W-:Y:S02]  /*5290*/  IMAD.MOV.U32 R121, RZ, RZ, R235 ;  /* 0x000000ffff797224 */ /* 0x000fe400078e00eb */
[----:B------:R-:W-:Y:S02]  /*52a0*/  IMAD.MOV.U32 R123, RZ, RZ, R93 ;  /* 0x000000ffff7b7224 */ /* 0x000fe400078e005d */
[----:B------:R-:W-:Y:S01]  /*52b0*/  MOV R74, R127 ;  /* 0x0000007f004a7202 */ /* 0x000fe20000000f00 */
[----:B--2---:R-:W-:Y:S01]  /*52c0*/  HMMA.16816.F32 R128, R4, R20, R116 ;  /* 0x000000140480723c */ /* 0x004fe20000001874 */
[----:B------:R-:W-:-:S02]  /*52d0*/  IMAD.MOV.U32 R73, RZ, RZ, R241 ;  /* 0x000000ffff497224 */ /* 0x000fc400078e00f1 */
[----:B------:R-:W-:Y:S02]  /*52e0*/  IMAD.MOV.U32 R75, RZ, RZ, R92 ;  /* 0x000000ffff4b7224 */ /* 0x000fe400078e005c */
[----:B------:R-:W-:Y:S02]  /*52f0*/  IMAD.MOV.U32 R122, RZ, RZ, R95 ;  /* 0x000000ffff7a7224 */ /* 0x000fe400078e005f */
[----:B------:R-:W-:Y:S01]  /*5300*/  MOV R21, R238 ;  /* 0x000000ee00157202 */ /* 0x000fe20000000f00 */
[----:B---3--:R-:W-:Y:S01]  /*5310*/  HMMA.16816.F32 R124, R4, R12, R64 ;  /* 0x0000000c047c723c */ /* 0x008fe20000001840 */
[----:B------:R-:W-:Y:S01]  /*5320*/  MOV R20, R94 ;  /* 0x0000005e00147202 */ /* 0x000fe20000000f00 */
[----:B----4-:R-:W-:-:S04]  /*5330*/  FFMA.FTZ R10, R229, c[0x0][0x2d0], -R9 ;  /* 0x0000b400e50a7a23 */ /* 0x010fc80000010809 */
[----:B------:R2:W3:Y:S02]  /*5340*/  MUFU.EX2 R241, R10 ;  /* 0x0000000a00f17308 */ /* 0x0004e40000000800 */
[C---:B------:R-:W-:Y:S01]  /*5350*/  HMMA.16816.F32 R116, R4.reuse, R14, R56 ;  /* 0x0000000e0474723c */ /* 0x040fe20000001838 */
[----:B------:R-:W4:Y:S07]  /*5360*/  LDSM.16.MT88.4 R12, [R103+0x7100] ;  /* 0x00710000670c783b */ /* 0x000f2e0000004200 */
[----:B------:R-:W-:Y:S01]  /*5370*/  HMMA.16816.F32 R140, R4, R22, R108 ;  /* 0x00000016048c723c */ /* 0x000fe2000000186c */
[----:B--2---:R-:W-:-:S07]  /*5380*/  FFMA.FTZ R10, R228, c[0x0][0x2d0], -R9 ;  /* 0x0000b400e40a7a23 */ /* 0x004fce0000010809 */
[C---:B------:R-:W-:Y:S01]  /*5390*/  HMMA.16816.F32 R108, R4.reuse, R32, R52 ;  /* 0x00000020046c723c */ /* 0x040fe20000001834 */
[----:B------:R2:W-:Y:S07]  /*53a0*/  MUFU.EX2 R238, R10 ;  /* 0x0000000a00ee7308 */ /* 0x0005ee0000000800 */
[C---:B------:R-:W-:Y:S01]  /*53b0*/  HMMA.16816.F32 R96, R4.reuse, R34, R48 ;  /* 0x000000220460723c */ /* 0x040fe20000001830 */
[----:B------:R-:W-:Y:S07]  /*53c0*/  LDSM.16.MT88.4 R32, [R0+0x4900] ;  /* 0x004900000020783b */ /* 0x000fee0000004200 */
[----:B-1----:R-:W-:Y:S01]  /*53d0*/  HMMA.16816.F32 R48, R4, R16, R40 ;  /* 0x000000100430723c */ /* 0x002fe20000001828 */
[----:B--2---:R-:W-:-:S04]  /*53e0*/  FFMA.FTZ R10, R231, c[0x0][0x2d0], -R9 ;  /* 0x0000b400e70a7a23 */ /* 0x004fc80000010809 */
[----:B------:R1:W-:Y:S03]  /*53f0*/  MUFU.EX2 R235, R10 ;  /* 0x0000000a00eb7308 */ /* 0x0003e60000000800 */
[C---:B----4-:R-:W-:Y:S08]  /*5400*/  HMMA.16816.F32 R92, R4.reuse, R12, R44 ;  /* 0x0000000c045c723c */ /* 0x050ff0000000182c */
[----:B------:R-:W-:Y:S01]  /*5410*/  HMMA.16816.F32 R52, R4, R14, R36 ;  /* 0x0000000e0434723c */ /* 0x000fe20000001824 */
[----:B------:R-:W-:Y:S01]  /*5420*/  LDSM.16.MT88.4 R12, [R2+0x7900] ;  /* 0x00790000020c783b */ /* 0x000fe20000004200 */
[----:B-1----:R-:W-:Y:S01]  /*5430*/  FFMA.FTZ R10, R192, c[0x0][0x2d0], -R8 ;  /* 0x0000b400c00a7a23 */ /* 0x002fe20000010808 */
[----:B------:R-:W-:-:S02]  /*5440*/  MOV R192, R25 ;  /* 0x0000001900c07202 */ /* 0x000fc40000000f00 */
[----:B------:R-:W1:Y:S01]  /*5450*/  LDSM.16.MT88.4 R24, [R0+0x7100] ;  /* 0x007100000018783b */ /* 0x000e620000004200 */
[----:B------:R2:W-:Y:S02]  /*5460*/  MUFU.EX2 R231, R10 ;  /* 0x0000000a00e77308 */ /* 0x0005e40000000800 */
[----:B------:R-:W-:Y:S01]  /*5470*/  HMMA.16816.F32 R44, R4, R18, R60 ;  /* 0x00000012042c723c */ /* 0x000fe2000000183c */
[----:B------:R-:W-:Y:S01]  /*5480*/  LDSM.16.MT88.4 R16, [R2+0x4900] ;  /* 0x004900000210783b */ /* 0x000fe20000004200 */
[----:B--2---:R-:W-:Y:S02]  /*5490*/  FFMA.FTZ R10, R194, c[0x0][0x2d0], -R8 ;  /* 0x0000b400c20a7a23 */ /* 0x004fe40000010808 */
[----:B------:R-:W-:Y:S02]  /*54a0*/  IMAD.MOV.U32 R194, RZ, RZ, R20 ;  /* 0x000000ffffc27224 */ /* 0x000fe400078e0014 */
[----:B------:R2:W4:Y:S02]  /*54b0*/  MUFU.EX2 R230, R10 ;  /* 0x0000000a00e67308 */ /* 0x0005240000000800 */
[----:B--2---:R-:W-:-:S02]  /*54c0*/  FFMA.FTZ R10, R193, c[0x0][0x2d0], -R8 ;  /* 0x0000b400c10a7a23 */ /* 0x004fc40000010808 */
[----:B------:R-:W-:Y:S01]  /*54d0*/  IMAD.MOV.U32 R193, RZ, RZ, R21 ;  /* 0x000000ffffc17224 */ /* 0x000fe200078e0015 */
[C---:B-1----:R-:W-:Y:S01]  /*54e0*/  HMMA.16816.F32 R40, R4.reuse, R24, R76 ;  /* 0x000000180428723c */ /* 0x042fe2000000184c */
[----:B------:R-:W1:Y:S02]  /*54f0*/  LDSM.16.MT88.4 R20, [R2+0x1900] ;  /* 0x001900000214783b */ /* 0x000e640000004200 */
[----:B------:R2:W-:Y:S05]  /*5500*/  MUFU.EX2 R228, R10 ;  /* 0x0000000a00e47308 */ /* 0x0005ea0000000800 */
[----:B------:R-:W-:Y:S01]  /*5510*/  HMMA.16816.F32 R36, R4, R26, R68 ;  /* 0x0000001a0424723c */ /* 0x000fe20000001844 */
[----:B------:R-:W-:Y:S06]  /*5520*/  LDSM.16.MT88.4 R24, [R236+0x1900] ;  /* 0x00190000ec18783b */ /* 0x000fec0000004200 */
[----:B---3--:R-:W-:-:S02]  /*5530*/  F2FP.PACK_AB R4, R241, R234 ;  /* 0x000000eaf104723e */ /* 0x008fc400000000ff */
[----:B----4-:R-:W-:Y:S01]  /*5540*/  F2FP.PACK_AB R5, R230, R231 ;  /* 0x000000e7e605723e */ /* 0x010fe200000000ff */
[----:B--2---:R-:W-:Y:S01]  /*5550*/  FFMA.FTZ R10, R195, c[0x0][0x2d0], -R8 ;  /* 0x0000b400c30a7a23 */ /* 0x004fe20000010808 */
[----:B------:R-:W-:Y:S02]  /*5560*/  F2FP.PACK_AB R6, R235, R238 ;  /* 0x000000eeeb06723e */ /* 0x000fe400000000ff */
[----:B------:R-:W-:Y:S01]  /*5570*/  MOV R195, R73 ;  /* 0x0000004900c37202 */ /* 0x000fe20000000f00 */
[----:B------:R-:W2:Y:S02]  /*5580*/  MUFU.EX2 R229, R10 ;  /* 0x0000000a00e57308 */ /* 0x000ea40000000800 */
[----:B--2---:R-:W-:Y:S01]  /*5590*/  F2FP.PACK_AB R7, R229, R228 ;  /* 0x000000e4e507723e */ /* 0x004fe200000000ff */
[----:B------:R-:W-:-:S06]  /*55a0*/  IMAD.MOV.U32 R10, RZ, RZ, R30 ;  /* 0x000000ffff0a7224 */ /* 0x000fcc00078e001e */
[C---:B------:R-:W-:Y:S08]  /*55b0*/  HMMA.16816.F32 R76, R4.reuse, R12, R88 ;  /* 0x0000000c044c723c */ /* 0x040ff00000001858 */
[C---:B------:R-:W-:Y:S01]  /*55c0*/  HMMA.16816.F32 R64, R4.reuse, R14, R104 ;  /* 0x0000000e0440723c */ /* 0x040fe20000001868 */
[----:B------:R-:W2:Y:S07]  /*55d0*/  LDSM.16.MT88.4 R12, [R236+0x4900] ;  /* 0x00490000ec0c783b */ /* 0x000eae0000004200 */
[C---:B-1----:R-:W-:Y:S07]  /*55e0*/  HMMA.16816.F32 R56, R4.reuse, R22, R80 ;  /* 0x000000160438723c */ /* 0x042fee0000001850 */
[----:B------:R-:W-:Y:S01]  /*55f0*/  IMAD.MOV.U32 R81, RZ, RZ, R31 ;  /* 0x000000ffff517224 */ /* 0x000fe200078e001f */
[----:B------:R-:W-:Y:S01]  /*5600*/  MOV R82, R28 ;  /* 0x0000001c00527202 */ /* 0x000fe20000000f00 */
[----:B------:R-:W-:Y:S01]  /*5610*/  IMAD.MOV.U32 R83, RZ, RZ, R29 ;  /* 0x000000ffff537224 */ /* 0x000fe200078e001d */
[C---:B------:R-:W-:Y:S01]  /*5620*/  HMMA.16816.F32 R144, R4.reuse, R16, R144 ;  /* 0x000000100490723c */ /* 0x040fe20000001890 */
[----:B------:R-:W1:Y:S07]  /*5630*/  LDSM.16.MT88.4 R28, [R103+0x1900] ;  /* 0x00190000671c783b */ /* 0x000e6e0000004200 */
[C---:B------:R-:W-:Y:S01]  /*5640*/  HMMA.16816.F32 R60, R4.reuse, R18, R84 ;  /* 0x00000012043c723c */ /* 0x040fe20000001854 */
[----:B------:R-:W3:Y:S07]  /*5650*/  LDSM.16.MT88.4 R16, [R103+0x4900] ;  /* 0x004900006710783b */ /* 0x000eee0000004200 */
[C---:B------:R-:W-:Y:S01]  /*5660*/  HMMA.16816.F32 R112, R4.reuse, R20, R112 ;  /* 0x000000140470723c */ /* 0x040fe20000001870 */
[----:B------:R-:W4:Y:S07]  /*5670*/  LDSM.16.MT88.4 R20, [R0+0x1900] ;  /* 0x001900000014783b */ /* 0x000f2e0000004200 */
[C---:B--2---:R-:W-:Y:S08]  /*5680*/  HMMA.16816.F32 R124, R4.reuse, R12, R124 ;  /* 0x0000000c047c723c */ /* 0x044ff0000000187c */
[C---:B------:R-:W-:Y:S01]  /*5690*/  HMMA.16816.F32 R84, R4.reuse, R14, R116 ;  /* 0x0000000e0454723c */ /* 0x040fe20000001874 */
[----:B------:R-:W2:Y:S06]  /*56a0*/  LDSM.16.MT88.4 R12, [R103+0x7900] ;  /* 0x00790000670c783b */ /* 0x000eac0000004200 */
[----:B------:R-:W-:Y:S01]  /*56b0*/  IMAD.MOV.U32 R119, RZ, RZ, R179 ;  /* 0x000000ffff777224 */ /* 0x000fe200078e00b3 */
[C---:B------:R-:W-:Y:S08]  /*56c0*/  HMMA.16816.F32 R108, R4.reuse, R32, R108 ;  /* 0x00000020046c723c */ /* 0x040ff0000000186c */
[C---:B-1----:R-:W-:Y:S07]  /*56d0*/  HMMA.16816.F32 R104, R4.reuse, R28, R148 ;  /* 0x0000001c0468723c */ /* 0x042fee0000001894 */
[----:B------:R-:W-:Y:S01]  /*56e0*/  IMAD.MOV.U32 R29, RZ, RZ, R120 ;  /* 0x000000ffff1d7224 */ /* 0x000fe200078e0078 */
[----:B------:R-:W-:Y:S01]  /*56f0*/  HMMA.16816.F32 R68, R4, R30, R168 ;  /* 0x0000001e0444723c */ /* 0x000fe200000018a8 */
[----:B------:R-:W-:Y:S01]  /*5700*/  MOV R28, R121 ;  /* 0x00000079001c7202 */ /* 0x000fe20000000f00 */
[----:B------:R-:W-:Y:S01]  /*5710*/  IMAD.MOV.U32 R151, RZ, RZ, R194 ;  /* 0x000000ffff977224 */ /* 0x000fe200078e00c2 */
[----:B------:R-:W-:Y:S01]  /*5720*/  MOV R150, R192 ;  /* 0x000000c000967202 */ /* 0x000fe20000000f00 */
[----:B------:R-:W-:-:S02]  /*5730*/  IMAD.MOV.U32 R149, RZ, RZ, R172 ;  /* 0x000000ffff957224 */ /* 0x000fc400078e00ac */
[----:B------:R-:W-:Y:S02]  /*5740*/  IMAD.MOV.U32 R148, RZ, RZ, R173 ;  /* 0x000000ffff947224 */ /* 0x000fe400078e00ad */
[----:B------:R-:W-:Y:S01]  /*5750*/  IMAD.MOV.U32 R31, RZ, RZ, R122 ;  /* 0x000000ffff1f7224 */ /* 0x000fe200078e007a */
[----:B---3--:R-:W-:Y:S01]  /*5760*/  HMMA.16816.F32 R136, R4, R16, R136 ;  /* 0x000000100488723c */ /* 0x008fe20000001888 */
[----:B------:R-:W-:-:S07]  /*5770*/  IMAD.MOV.U32 R30, RZ, RZ, R123 ;  /* 0x000000ffff1e7224 */ /* 0x000fce00078e007b */
[C---:B------:R-:W-:Y:S07]  /*5780*/  HMMA.16816.F32 R120, R4.reuse, R24, R164 ;  /* 0x000000180478723c */ /* 0x040fee00000018a4 */
[----:B------:R-:W-:Y:S01]  /*5790*/  MOV R25, R74 ;  /* 0x0000004a00197202 */ /* 0x000fe20000000f00 */
[----:B------:R-:W-:Y:S01]  /*57a0*/  IMAD.MOV.U32 R24, RZ, RZ, R75 ;  /* 0x000000ffff187224 */ /* 0x000fe200078e004b */
[----:B------:R-:W-:Y:S01]  /*57b0*/  HMMA.16816.F32 R132, R4, R18, R132 ;  /* 0x000000120484723c */ /* 0x000fe20000001884 */
[----:B------:R-:W1:Y:S02]  /*57c0*/  LDSM.16.MT88.4 R16, [R236+0x7900] ;  /* 0x00790000ec10783b */ /* 0x000e640000004200 */
[----:B------:R-:W-:-:S05]  /*57d0*/  IMAD.MOV.U32 R116, RZ, RZ, R24 ;  /* 0x000000ffff747224 */ /* 0x000fca00078e0018 */
[C---:B------:R-:W-:Y:S07]  /*57e0*/  HMMA.16816.F32 R72, R4.reuse, R26, R160 ;  /* 0x0000001a0448723c */ /* 0x040fee00000018a0 */
[----:B------:R-:W-:Y:S01]  /*57f0*/  IMAD.MOV.U32 R27, RZ, RZ, R81 ;  /* 0x000000ffff1b7224 */ /* 0x000fe200078e0051 */
[----:B------:R-:W-:Y:S01]  /*5800*/  MOV R160, R82 ;  /* 0x0000005200a07202 */ /* 0x000fe20000000f00 */
[----:B------:R-:W-:Y:S01]  /*5810*/  IMAD.MOV.U32 R161, RZ, RZ, R83 ;  /* 0x000000ffffa17224 */ /* 0x000fe200078e0053 */
[----:B----4-:R-:W-:Y:S01]  /*5820*/  HMMA.16816.F32 R128, R4, R20, R128 ;  /* 0x000000140480723c */ /* 0x010fe20000001880 */
[----:B------:R-:W-:Y:S01]  /*5830*/  IMAD.MOV.U32 R162, RZ, RZ, R10 ;  /* 0x000000ffffa27224 */ /* 0x000fe200078e000a */
[----:B------:R-:W-:Y:S01]  /*5840*/  MOV R163, R195 ;  /* 0x000000c300a37202 */ /* 0x000fe20000000f00 */
[----:B------:R-:W-:-:S02]  /*5850*/  FFMA.FTZ R10, R248, c[0x0][0x2d0], -R9 ;  /* 0x0000b400f80a7a23 */ /* 0x000fc40000010809 */
[----:B------:R-:W-:Y:S02]  /*5860*/  IMAD.MOV.U32 R26, RZ, RZ, R193 ;  /* 0x000000ffff1a7224 */ /* 0x000fe400078e00c1 */
[----:B------:R-:W-:Y:S01]  /*5870*/  IMAD.MOV.U32 R117, RZ, RZ, R27 ;  /* 0x000000ffff757224 */ /* 0x000fe200078e001b */
[C---:B------:R-:W-:Y:S01]  /*5880*/  HMMA.16816.F32 R80, R4.reuse, R22, R140 ;  /* 0x000000160450723c */ /* 0x040fe2000000188c */
[----:B------:R-:W3:Y:S06]  /*5890*/  LDSM.16.MT88.4 R20, [R0+0x7900] ;  /* 0x007900000014783b */ /* 0x000eec0000004200 */
[----:B------:R-:W-:Y:S01]  /*58a0*/  MOV R143, R178 ;  /* 0x000000b2008f7202 */ /* 0x000fe20000000f00 */
[----:B------:R-:W-:Y:S01]  /*58b0*/  IMAD.MOV.U32 R141, RZ, RZ, R175 ;  /* 0x000000ffff8d7224 */ /* 0x000fe200078e00af */
[----:B------:R4:W-:Y:S01]  /*58c0*/  MUFU.EX2 R178, R10 ;  /* 0x0000000a00b27308 */ /* 0x0009e20000000800 */
[----:B------:R-:W-:Y:S01]  /*58d0*/  MOV R140, R174 ;  /* 0x000000ae008c7202 */ /* 0x000fe20000000f00 */
[----:B--2---:R-:W-:Y:S01]  /*58e0*/  HMMA.16816.F32 R192, R4, R12, R92 ;  /* 0x0000000c04c0723c */ /* 0x004fe2000000185c */
[----:B------:R-:W-:-:S02]  /*58f0*/  IMAD.MOV.U32 R142, RZ, RZ, R177 ;  /* 0x000000ffff8e7224 */ /* 0x000fc400078e00b1 */
[----:B------:R-:W-:Y:S02]  /*5900*/  IMAD.MOV.U32 R118, RZ, RZ, R143 ;  /* 0x000000ffff767224 */ /* 0x000fe400078e008f */
[----:B------:R-:W-:Y:S02]  /*5910*/  IMAD.MOV.U32 R248, RZ, RZ, R142 ;  /* 0x000000fffff87224 */ /* 0x000fe400078e008e */
[----:B------:R-:W-:Y:S01]  /*5920*/  IMAD.MOV.U32 R94, RZ, RZ, R176 ;  /* 0x000000ffff5e7224 */ /* 0x000fe200078e00b0 */
[----:B------:R-:W-:Y:S01]  /*5930*/  HMMA.16816.F32 R172, R4, R14, R52 ;  /* 0x0000000e04ac723c */ /* 0x000fe20000001834 */
[----:B------:R-:W2:Y:S01]  /*5940*/  LDSM.16.MT88.4 R12, [R2+0x8100] ;  /* 0x00810000020c783b */ /* 0x000ea20000004200 */
[----:B------:R-:W-:Y:S01]  /*5950*/  MOV R93, R180 ;  /* 0x000000b4005d7202 */ /* 0x000fe20000000f00 */
[----:B------:R-:W-:Y:S02]  /*5960*/  IMAD.MOV.U32 R92, RZ, RZ, R181 ;  /* 0x000000ffff5c7224 */ /* 0x000fe400078e00b5 */
[----:B------:R-:W-:-:S02]  /*5970*/  IMAD.MOV.U32 R95, RZ, RZ, R29 ;  /* 0x000000ffff5f7224 */ /* 0x000fc400078e001d */
[----:B----4-:R-:W-:Y:S01]  /*5980*/  FFMA.FTZ R10, R247, c[0x0][0x2d0], -R9 ;  /* 0x0000b400f70a7a23 */ /* 0x010fe20000010809 */
[C---:B-1----:R-:W-:Y:S01]  /*5990*/  HMMA.16816.F32 R168, R4.reuse, R16, R48 ;  /* 0x0000001004a8723c */ /* 0x042fe20000001830 */
[----:B------:R-:W-:Y:S01]  /*59a0*/  IMAD.MOV.U32 R52, RZ, RZ, R140 ;  /* 0x000000ffff347224 */ /* 0x000fe200078e008c */
[----:B------:R-:W-:Y:S01]  /*59b0*/  MOV R54, R183 ;  /* 0x000000b700367202 */ /* 0x000fe20000000f00 */
[----:B------:R1:W-:Y:S01]  /*59c0*/  MUFU.EX2 R179, R10 ;  /* 0x0000000a00b37308 */ /* 0x0003e20000000800 */
[----:B------:R-:W-:Y:S01]  /*59d0*/  IMAD.MOV.U32 R55, RZ, RZ, R182 ;  /* 0x000000ffff377224 */ /* 0x000fe200078e00b6 */
[----:B------:R-:W-:Y:S01]  /*59e0*/  MOV R247, R26 ;  /* 0x0000001a00f77202 */ /* 0x000fe20000000f00 */
[----:B------:R-:W-:Y:S02]  /*59f0*/  IMAD.MOV.U32 R53, RZ, RZ, R102 ;  /* 0x000000ffff357224 */ /* 0x000fe400078e0066 */
[----:B------:R-:W-:Y:S01]  /*5a00*/  HMMA.16816.F32 R88, R4, R18, R44 ;  /* 0x000000120458723c */ /* 0x000fe2000000182c */
[----:B------:R-:W4:Y:S01]  /*5a10*/  LDSM.16.MT88.4 R16, [R2+0x5100] ;  /* 0x005100000210783b */ /* 0x000f220000004200 */
[----:B------:R-:W-:-:S06]  /*5a20*/  IMAD.MOV.U32 R49, RZ, RZ, R101 ;  /* 0x000000ffff317224 */ /* 0x000fcc00078e0065 */
[----:B------:R-:W-:Y:S01]  /*5a30*/  HMMA.16816.F32 R164, R4, R34, R96 ;  /* 0x0000002204a4723c */ /* 0x000fe20000001860 */
[----:B-1----:R-:W-:-:S04]  /*5a40*/  FFMA.FTZ R10, R251, c[0x0][0x2d0], -R9 ;  /* 0x0000b400fb0a7a23 */ /* 0x002fc80000010809 */
[----:B------:R1:W-:Y:S03]  /*5a50*/  MUFU.EX2 R177, R10 ;  /* 0x0000000a00b17308 */ /* 0x0003e60000000800 */
[----:B---3--:R-:W-:Y:S01]  /*5a60*/  HMMA.16816.F32 R180, R4, R20, R40 ;  /* 0x0000001404b4723c */ /* 0x008fe20000001828 */
[----:B------:R-:W-:Y:S01]  /*5a70*/  IMAD.MOV.U32 R98, RZ, RZ, R30 ;  /* 0x000000ffff627224 */ /* 0x000fe200078e001e */
[----:B------:R-:W-:Y:S01]  /*5a80*/  MOV R96, R28 ;  /* 0x0000001c00607202 */ /* 0x000fe20000000f00 */
[----:B------:R-:W-:Y:S01]  /*5a90*/  IMAD.MOV.U32 R97, RZ, RZ, R31 ;  /* 0x000000ffff617224 */ /* 0x000fe200078e001f */
[----:B------:R-:W-:Y:S02]  /*5aa0*/  MOV R99, R25 ;  /* 0x0000001900637202 */ /* 0x000fe40000000f00 */
[----:B------:R-:W-:Y:S01]  /*5ab0*/  LDSM.16.MT88.4 R24, [R2+0x2100] ;  /* 0x002100000218783b */ /* 0x000fe20000004200 */
[----:B-1----:R-:W-:Y:S01]  /*5ac0*/  FFMA.FTZ R10, R119, c[0x0][0x2d0], -R9 ;  /* 0x0000b400770a7a23 */ /* 0x002fe20000010809 */
[----:B------:R-:W-:-:S02]  /*5ad0*/  MOV R119, R141 ;  /* 0x0000008d00777202 */ /* 0x000fc40000000f00 */
[----:B------:R-:W-:Y:S01]  /*5ae0*/  HMMA.16816.F32 R140, R4, R22, R36 ;  /* 0x00000016048c723c */ /* 0x000fe20000001824 */
[----:B------:R1:W3:Y:S01]  /*5af0*/  MUFU.EX2 R176, R10 ;  /* 0x0000000a00b07308 */ /* 0x0002e20000000800 */
[----:B------:R-:W5:Y:S05]  /*5b00*/  LDSM.16.MT88.4 R20, [R103+0x2100] ;  /* 0x002100006714783b */ /* 0x000f6a0000004200 */
[----:B------:R-:W-:-:S04]  /*5b10*/  FFMA.FTZ R4, R245, c[0x0][0x2d0], -R8 ;  /* 0x0000b400f5047a23 */ /* 0x000fc80000010808 */
[----:B------:R2:W-:Y:S01]  /*5b20*/  MUFU.EX2 R51, R4 ;  /* 0x0000000400337308 */ /* 0x0005e20000000800 */
[----:B-1----:R-:W-:Y:S01]  /*5b30*/  FFMA.FTZ R10, R243, c[0x0][0x2d0], -R8 ;  /* 0x0000b400f30a7a23 */ /* 0x002fe20000010808 */
[----:B---3--:R-:W-:-:S06]  /*5b40*/  F2FP.PACK_AB R6, R176, R177 ;  /* 0x000000b1b006723e */ /* 0x008fcc00000000ff */
[----:B------:R1:W-:Y:S01]  /*5b50*/  MUFU.EX2 R101, R10 ;  /* 0x0000000a00657308 */ /* 0x0003e20000000800 */
[----:B--2---:R-:W-:-:S07]  /*5b60*/  FFMA.FTZ R4, R244, c[0x0][0x2d0], -R8 ;  /* 0x0000b400f4047a23 */ /* 0x004fce0000010808 */
[----:B------:R2:W3:Y:S01]  /*5b70*/  MUFU.EX2 R102, R4 ;  /* 0x0000000400667308 */ /* 0x0004e20000000800 */
[----:B-1----:R-:W-:-:S07]  /*5b80*/  FFMA.FTZ R10, R242, c[0x0][0x2d0], -R8 ;  /* 0x0000b400f20a7a23 */ /* 0x002fce0000010808 */
[----:B------:R-:W1:Y:S01]  /*5b90*/  MUFU.EX2 R50, R10 ;  /* 0x0000000a00327308 */ /* 0x000e620000000800 */
[----:B--2---:R-:W-:Y:S02]  /*5ba0*/  F2FP.PACK_AB R4, R179, R178 ;  /* 0x000000b2b304723e */ /* 0x004fe400000000ff */
[----:B---3--:R-:W-:Y:S02]  /*5bb0*/  F2FP.PACK_AB R7, R102, R51 ;  /* 0x000000336607723e */ /* 0x008fe400000000ff */
[----:B-1----:R-:W-:Y:S01]  /*5bc0*/  F2FP.PACK_AB R5, R50, R101 ;  /* 0x000000653205723e */ /* 0x002fe200000000ff */
[----:B------:R-:W-:-:S04]  /*5bd0*/  FFMA.FTZ R10, R49, c[0x0][0x2d0], -R9 ;  /* 0x0000b400310a7a23 */ /* 0x000fc80000010809 */
[----:B------:R1:W-:Y:S02]  /*5be0*/  MUFU.EX2 R48, R10 ;  /* 0x0000000a00307308 */ /* 0x0003e40000000800 */
[C---:B------:R-:W-:Y:S08]  /*5bf0*/  HMMA.16816.F32 R76, R4.reuse, R12, R76 ;  /* 0x0000000c044c723c */ /* 0x040ff0000000184c */
[----:B------:R-:W-:Y:S01]  /*5c00*/  HMMA.16816.F32 R32, R4, R14, R64 ;  /* 0x0000000e0420723c */ /* 0x000fe20000001840 */
[----:B------:R-:W2:Y:S01]  /*5c10*/  LDSM.16.MT88.4 R12, [R236+0x2100] ;  /* 0x00210000ec0c783b */ /* 0x000ea20000004200 */
[----:B-1----:R-:W-:-:S05]  /*5c20*/  FFMA.FTZ R10, R247, c[0x0][0x2d0], -R9 ;  /* 0x0000b400f70a7a23 */ /* 0x002fca0000010809 */
[----:B------:R-:W-:Y:S01]  /*5c30*/  MOV R66, R161 ;  /* 0x000000a100427202 */ /* 0x000fe20000000f00 */
[----:B----4-:R-:W-:Y:S01]  /*5c40*/  HMMA.16816.F32 R144, R4, R16, R144 ;  /* 0x000000100490723c */ /* 0x010fe20000001890 */
[----:B------:R-:W-:Y:S01]  /*5c50*/  IMAD.MOV.U32 R65, RZ, RZ, R160 ;  /* 0x000000ffff417224 */ /* 0x000fe200078e00a0 */
[----:B------:R1:W-:Y:S01]  /*5c60*/  MUFU.EX2 R49, R10 ;  /* 0x0000000a00317308 */ /* 0x0003e20000000800 */
[----:B------:R-:W-:-:S05]  /*5c70*/  MOV R67, R163 ;  /* 0x000000a300437202 */ /* 0x000fca0000000f00 */
[C---:B------:R-:W-:Y:S01]  /*5c80*/  HMMA.16816.F32 R28, R4.reuse, R18, R60 ;  /* 0x00000012041c723c */ /* 0x040fe2000000183c */
[----:B------:R-:W3:Y:S07]  /*5c90*/  LDSM.16.MT88.4 R16, [R0+0x2100] ;  /* 0x002100000010783b */ /* 0x000eee0000004200 */
[----:B-----5:R-:W-:Y:S01]  /*5ca0*/  HMMA.16816.F32 R104, R4, R20, R104 ;  /* 0x000000140468723c */ /* 0x020fe20000001868 */
[--C-:B-1----:R-:W-:Y:S01]  /*5cb0*/  FFMA.FTZ R10, R248, c[0x0][0x2d0], -R9.reuse ;  /* 0x0000b400f80a7a23 */ /* 0x102fe20000010809 */
[----:B------:R-:W-:Y:S01]  /*5cc0*/  MOV R248, R52 ;  /* 0x0000003400f87202 */ /* 0x000fe20000000f00 */
[----:B------:R-:W-:-:S02]  /*5cd0*/  FFMA.FTZ R9, R53, c[0x0][0x2d0], -R9 ;  /* 0x0000b40035097a23 */ /* 0x000fc40000010809 */
[----:B------:R-:W-:Y:S01]  /*5ce0*/  IMAD.MOV.U32 R52, RZ, RZ, R54 ;  /* 0x000000ffff347224 */ /* 0x000fe200078e0036 */
[----:B------:R-:W-:Y:S02]  /*5cf0*/  MOV R54, R92 ;  /* 0x0000005c00367202 */ /* 0x000fe40000000f00 */
[C---:B------:R-:W-:Y:S01]  /*5d00*/  HMMA.16816.F32 R36, R4.reuse, R22, R68 ;  /* 0x000000160424723c */ /* 0x040fe20000001844 */
[----:B------:R-:W1:Y:S01]  /*5d10*/  LDSM.16.MT88.4 R20, [R103+0x5100] ;  /* 0x005100006714783b */ /* 0x000e620000004200 */
[----:B------:R4:W-:Y:S01]  /*5d20*/  MUFU.EX2 R42, R9 ;  /* 0x00000009002a7308 */ /* 0x0009e20000000800 */
[----:B------:R-:W-:Y:S02]  /*5d30*/  IMAD.MOV.U32 R53, RZ, RZ, R55 ;  /* 0x000000ffff357224 */ /* 0x000fe400078e0037 */
[----:B------:R-:W-:Y:S01]  /*5d40*/  IMAD.MOV.U32 R55, RZ, RZ, R93 ;  /* 0x000000ffff377224 */ /* 0x000fe200078e005d */
[----:B------:R-:W-:Y:S01]  /*5d50*/  MOV R93, R95 ;  /* 0x0000005f005d7202 */ /* 0x000fe20000000f00 */
[----:B------:R-:W-:Y:S01]  /*5d60*/  IMAD.MOV.U32 R92, RZ, RZ, R94 ;  /* 0x000000ffff5c7224 */ /* 0x000fe200078e005e */
[C---:B------:R-:W-:Y:S01]  /*5d70*/  HMMA.16816.F32 R112, R4.reuse, R24, R112 ;  /* 0x000000180470723c */ /* 0x040fe20000001870 */
[----:B------:R-:W-:Y:S01]  /*5d80*/  IMAD.MOV.U32 R95, RZ, RZ, R97 ;  /* 0x000000ffff5f7224 */ /* 0x000fe200078e0061 */
[----:B------:R-:W-:Y:S01]  /*5d90*/  MOV R251, R55 ;  /* 0x0000003700fb7202 */ /* 0x000fe20000000f00 */
[----:B------:R-:W-:Y:S01]  /*5da0*/  IMAD.MOV.U32 R247, RZ, RZ, R54 ;  /* 0x000000fffff77224 */ /* 0x000fe200078e0036 */
[----:B------:R-:W5:Y:S01]  /*5db0*/  MUFU.EX2 R43, R10 ;  /* 0x0000000a002b7308 */ /* 0x000f620000000800 */
[----:B------:R-:W-:Y:S01]  /*5dc0*/  IMAD.MOV.U32 R94, RZ, RZ, R96 ;  /* 0x000000ffff5e7224 */ /* 0x000fe200078e0060 */
[----:B------:R-:W-:Y:S01]  /*5dd0*/  MOV R96, R98 ;  /* 0x0000006200607202 */ /* 0x000fe20000000f00 */
[----:B------:R-:W-:Y:S01]  /*5de0*/  IMAD.MOV.U32 R97, RZ, RZ, R99 ;  /* 0x000000ffff617224 */ /* 0x000fe200078e0063 */
[C---:B--2---:R-:W-:Y:S01]  /*5df0*/  HMMA.16816.F32 R120, R4.reuse, R12, R120 ;  /* 0x0000000c0478723c */ /* 0x044fe20000001878 */
[----:B------:R-:W-:Y:S01]  /*5e00*/  IMAD.MOV.U32 R98, RZ, RZ, R116 ;  /* 0x000000ffff627224 */ /* 0x000fe200078e0074 */
[----:B------:R-:W-:Y:S01]  /*5e10*/  MOV R99, R117 ;  /* 0x0000007500637202 */ /* 0x000fe20000000f00 */
[----:B----4-:R-:W-:Y:S01]  /*5e20*/  FFMA.FTZ R9, R118, c[0x0][0x2d0], -R8 ;  /* 0x0000b40076097a23 */ /* 0x010fe20000010808 */
[----:B------:R-:W-:Y:S01]  /*5e30*/  MOV R242, R93 ;  /* 0x0000005d00f27202 */ /* 0x000fe20000000f00 */
[----:B------:R-:W-:Y:S01]  /*5e40*/  IMAD.MOV.U32 R243, RZ, RZ, R92 ;  /* 0x000000fffff37224 */ /* 0x000fe200078e005c */
[----:B------:R-:W-:Y:S01]  /*5e50*/  MOV R64, R97 ;  /* 0x0000006100407202 */ /* 0x000fe20000000f00 */
[----:B------:R-:W-:Y:S01]  /*5e60*/  IMAD.MOV.U32 R245, RZ, RZ, R98 ;  /* 0x000000fffff57224 */ /* 0x000fe200078e0062 */
[----:B------:R-:W-:Y:S01]  /*5e70*/  HMMA.16816.F32 R44, R4, R14, R72 ;  /* 0x0000000e042c723c */ /* 0x000fe20000001848 */
[----:B------:R-:W2:Y:S01]  /*5e80*/  LDSM.16.MT88.4 R12, [R236+0x5100] ;  /* 0x00510000ec0c783b */ /* 0x000ea20000004200 */
[----:B------:R-:W-:-:S02]  /*5e90*/  MOV R244, R99 ;  /* 0x0000006300f47202 */ /* 0x000fc40000000f00 */
[----:B-----5:R-:W-:-:S03]  /*5ea0*/  F2FP.PACK_AB R98, R42, R43 ;  /* 0x0000002b2a62723e */ /* 0x020fc600000000ff */
[----:B------:R-:W-:Y:S01]  /*5eb0*/  IMAD.MOV.U32 R73, RZ, RZ, R94 ;  /* 0x000000ffff497224 */ /* 0x000fe200078e005e */
[----:B---3--:R-:W-:Y:S01]  /*5ec0*/  HMMA.16816.F32 R128, R4, R16, R128 ;  /* 0x000000100480723c */ /* 0x008fe20000001880 */
[----:B------:R-:W-:Y:S01]  /*5ed0*/  MOV R74, R95 ;  /* 0x0000005f004a7202 */ /* 0x000fe20000000f00 */
[----:B------:R-:W-:Y:S01]  /*5ee0*/  IMAD.MOV.U32 R75, RZ, RZ, R96 ;  /* 0x000000ffff4b7224 */ /* 0x000fe200078e0060 */
[----:B------:R-:W-:-:S05]  /*5ef0*/  F2FP.PACK_AB R96, R49, R48 ;  /* 0x000000303160723e */ /* 0x000fca00000000ff */
[C---:B------:R-:W-:Y:S01]  /*5f00*/  HMMA.16816.F32 R60, R4.reuse, R18, R80 ;  /* 0x00000012043c723c */ /* 0x040fe20000001850 */
[----:B------:R-:W3:Y:S04]  /*5f10*/  LDSM.16.MT88.4 R16, [R0+0x5100] ;  /* 0x005100000010783b */ /* 0x000ee80000004200 */
[----:B------:R-:W-:Y:S03]  /*5f20*/  LDSM.16.MT88.4 R80, [R2+0x8900] ;  /* 0x008900000250783b */ /* 0x000fe60000004200 */
[C---:B-1----:R-:W-:Y:S01]  /*5f30*/  HMMA.16816.F32 R136, R4.reuse, R20, R136 ;  /* 0x000000140488723c */ /* 0x042fe20000001888 */
[----:B------:R1:W-:Y:S07]  /*5f40*/  MUFU.EX2 R21, R9 ;  /* 0x0000000900157308 */ /* 0x0003ee0000000800 */
[C---:B------:R-:W-:Y:S07]  /*5f50*/  HMMA.16816.F32 R24, R4.reuse, R26, R56 ;  /* 0x0000001a0418723c */ /* 0x040fee0000001838 */
[----:B------:R-:W-:Y:S01]  /*5f60*/  IMAD.MOV.U32 R59, RZ, RZ, R162 ;  /* 0x000000ffff3b7224 */ /* 0x000fe200078e00a2 */
[----:B------:R-:W-:Y:S01]  /*5f70*/  MOV R57, R149 ;  /* 0x0000009500397202 */ /* 0x000fe20000000f00 */
[----:B-1----:R-:W-:Y:S01]  /*5f80*/  FFMA.FTZ R9, R119, c[0x0][0x2d0], -R8 ;  /* 0x0000b40077097a23 */ /* 0x002fe20000010808 */
[C---:B--2---:R-:W-:Y:S01]  /*5f90*/  HMMA.16816.F32 R68, R4.reuse, R12, R124 ;  /* 0x0000000c0444723c */ /* 0x044fe2000000187c */
[----:B------:R-:W-:Y:S01]  /*5fa0*/  LDSM.16.MT88.4 R116, [R2+0x2900] ;  /* 0x002900000274783b */ /* 0x000fe20000004200 */
[----:B------:R-:W-:Y:S01]  /*5fb0*/  IMAD.MOV.U32 R56, RZ, RZ, R148 ;  /* 0x000000ffff387224 */ /* 0x000fe200078e0094 */
[----:B------:R1:W2:Y:S01]  /*5fc0*/  MUFU.EX2 R40, R9 ;  /* 0x0000000900287308 */ /* 0x0002a20000000800 */
[----:B------:R-:W-:Y:S01]  /*5fd0*/  IMAD.MOV.U32 R58, RZ, RZ, R150 ;  /* 0x000000ffff3a7224 */ /* 0x000fe200078e0096 */
[----:B------:R-:W-:Y:S03]  /*5fe0*/  LDSM.16.MT88.4 R124, [R236+0x2900] ;  /* 0x00290000ec7c783b */ /* 0x000fe60000004200 */
[C---:B------:R-:W-:Y:S01]  /*5ff0*/  HMMA.16816.F32 R84, R4.reuse, R14, R84 ;  /* 0x0000000e0454723c */ /* 0x040fe20000001854 */
[----:B------:R-:W4:Y:S07]  /*6000*/  LDSM.16.MT88.4 R12, [R103+0x8100] ;  /* 0x00810000670c783b */ /* 0x000f2e0000004200 */
[----:B---3--:R-:W-:Y:S01]  /*6010*/  HMMA.16816.F32 R160, R4, R16, R108 ;  /* 0x0000001004a0723c */ /* 0x008fe2000000186c */
[----:B------:R-:W-:Y:S01]  /*6020*/  LDSM.16.MT88.4 R108, [R103+0x2900] ;  /* 0x00290000676c783b */ /* 0x000fe20000004200 */
[--C-:B-1----:R-:W-:Y:S01]  /*6030*/  FFMA.FTZ R9, R248, c[0x0][0x2d0], -R8.reuse ;  /* 0x0000b400f8097a23 */ /* 0x102fe20000010808 */
[----:B--2---:R-:W-:Y:S01]  /*6040*/  F2FP.PACK_AB R97, R40, R21 ;  /* 0x000000152861723e */ /* 0x004fe200000000ff */
[----:B------:R-:W-:-:S02]  /*6050*/  FFMA.FTZ R8, R52, c[0x0][0x2d0], -R8 ;  /* 0x0000b40034087a23 */ /* 0x000fc40000010808 */
[----:B------:R-:W-:Y:S01]  /*6060*/  IMAD.MOV.U32 R248, RZ, RZ, R53 ;  /* 0x000000fffff87224 */ /* 0x000fe200078e0035 */
[----:B------:R-:W-:Y:S01]  /*6070*/  MUFU.EX2 R41, R9 ;  /* 0x0000000900297308 */ /* 0x000fe20000000800 */
[C---:B------:R-:W-:Y:S01]  /*6080*/  HMMA.16816.F32 R52, R4.reuse, R22, R132 ;  /* 0x000000160434723c */ /* 0x040fe20000001884 */
[----:B------:R-:W-:Y:S06]  /*6090*/  LDSM.16.MT88.4 R132, [R0+0x2900] ;  /* 0x002900000084783b */ /* 0x000fec0000004200 */
[----:B------:R-:W-:Y:S01]  /*60a0*/  IMAD.MOV.U32 R22, RZ, RZ, R11 ;  /* 0x000000ffff167224 */ /* 0x000fe200078e000b */
[----:B------:R1:W2:Y:S01]  /*60b0*/  MUFU.EX2 R20, R8 ;  /* 0x0000000800147308 */ /* 0x0002a20000000800 */
[----:B------:R-:W-:Y:S01]  /*60c0*/  HMMA.16816.F32 R92, R4, R18, R164 ;  /* 0x00000012045c723c */ /* 0x000fe200000018a4 */
[----:B------:R-:W3:Y:S01]  /*60d0*/  LDSM.16.MT88.4 R16, [R0+0x8100] ;  /* 0x008100000010783b */ /* 0x000ee20000004200 */
[----:B------:R-:W-:-:S03]  /*60e0*/  MOV R23, R151 ;  /* 0x0000009700177202 */ /* 0x000fc60000000f00 */
[----:B------:R-:W-:Y:S04]  /*60f0*/  LDSM.16.MT88.4 R148, [R2+0x5900] ;  /* 0x005900000294783b */ /* 0x000fe80000004200 */
[----:B-1----:R-:W1:Y:S01]  /*6100*/  LDSM.16.MT88.4 R8, [R236+0x8100] ;  /* 0x00810000ec08783b */ /* 0x002e620000004200 */
[----:B--2---:R-:W-:Y:S01]  /*6110*/  F2FP.PACK_AB R99, R20, R41 ;  /* 0x000000291463723e */ /* 0x004fe200000000ff */
[C---:B----4-:R-:W-:Y:S07]  /*6120*/  HMMA.16816.F32 R164, R4.reuse, R12, R192 ;  /* 0x0000000c04a4723c */ /* 0x050fee00000018c0 */
[----:B------:R-:W-:Y:S01]  /*6130*/  IMAD.MOV.U32 R192, RZ, RZ, R64 ;  /* 0x000000ffffc07224 */ /* 0x000fe200078e0040 */
[----:B------:R-:W-:Y:S01]  /*6140*/  HMMA.16816.F32 R12, R4, R14, R172 ;  /* 0x0000000e040c723c */ /* 0x000fe200000018ac */
[----:B------:R-:W-:Y:S01]  /*6150*/  MOV R193, R75 ;  /* 0x0000004b00c17202 */ /* 0x000fe20000000f00 */
[----:B------:R-:W-:Y:S01]  /*6160*/  IMAD.MOV.U32 R194, RZ, RZ, R74 ;  /* 0x000000ffffc27224 */ /* 0x000fe200078e004a */
[----:B------:R-:W-:-:S02]  /*6170*/  MOV R195, R73 ;  /* 0x0000004900c37202 */ /* 0x000fc40000000f00 */
[----:B------:R-:W-:Y:S03]  /*6180*/  LDSM.16.MT88.4 R72, [R103+0x8900] ;  /* 0x008900006748783b */ /* 0x000fe60000004200 */
[C---:B------:R-:W-:Y:S08]  /*6190*/  HMMA.16816.F32 R112, R96.reuse, R116, R112 ;  /* 0x000000746070723c */ /* 0x040ff00000001870 */
[----:B------:R-:W-:Y:S08]  /*61a0*/  HMMA.16816.F32 R116, R96, R118, R24 ;  /* 0x000000766074723c */ /* 0x000ff00000001818 */
[C---:B---3--:R-:W-:Y:S08]  /*61b0*/  HMMA.16816.F32 R24, R4.reuse, R16, R180 ;  /* 0x000000100418723c */ /* 0x048ff000000018b4 */
[C---:B-1----:R-:W-:Y:S07]  /*61c0*/  HMMA.16816.F32 R172, R4.reuse, R10, R88 ;  /* 0x0000000a04ac723c */ /* 0x042fee0000001858 */
[----:B------:R-:W-:Y:S01]  /*61d0*/  MOV R11, R67 ;  /* 0x00000043000b7202 */ /* 0x000fe20000000f00 */
[----:B------:R-:W-:Y:S01]  /*61e0*/  IMAD.MOV.U32 R88, RZ, RZ, R56 ;  /* 0x000000ffff587224 */ /* 0x000fe200078e0038 */
[----:B------:R-:W-:Y:S01]  /*61f0*/  MOV R89, R57 ;  /* 0x0000003900597202 */ /* 0x000fe20000000f00 */
[----:B------:R-:W-:Y:S01]  /*6200*/  IMAD.MOV.U32 R90, RZ, RZ, R58 ;  /* 0x000000ffff5a7224 */ /* 0x000fe200078e003a */
[----:B------:R-:W-:Y:S01]  /*6210*/  HMMA.16816.F32 R168, R4, R8, R168 ;  /* 0x0000000804a8723c */ /* 0x000fe200000018a8 */
[----:B------:R-:W-:-:S02]  /*6220*/  MOV R91, R59 ;  /* 0x0000003b005b7202 */ /* 0x000fc40000000f00 */
[----:B------:R-:W-:Y:S01]  /*6230*/  FADD.FTZ R2, R90, R89 ;  /* 0x000000595a027221 */ /* 0x000fe20000010000 */
[----:B------:R-:W-:Y:S03]  /*6240*/  LDSM.16.MT88.4 R56, [R236+0x5900] ;  /* 0x00590000ec38783b */ /* 0x000fe60000004200 */
[----:B------:R-:W-:Y:S01]  /*6250*/  MOV R8, R65 ;  /* 0x0000004100087202 */ /* 0x000fe20000000f00 */
[----:B------:R-:W-:Y:S01]  /*6260*/  HMMA.16816.F32 R16, R4, R18, R140 ;  /* 0x000000120410723c */ /* 0x000fe2000000188c */
[----:B------:R-:W-:Y:S01]  /*6270*/  IMAD.MOV.U32 R9, RZ, RZ, R66 ;  /* 0x000000ffff097224 */ /* 0x000fe200078e0042 */
[----:B------:R-:W1:Y:S02]  /*6280*/  LDSM.16.MT88.4 R140, [R103+0x5900] ;  /* 0x00590000678c783b */ /* 0x000e640000004200 */
[----:B------:R-:W-:Y:S02]  /*6290*/  FADD.FTZ R2, R8, R2 ;  /* 0x0000000208027221 */ /* 0x000fe40000010000 */
[----:B------:R-:W2:Y:S01]  /*62a0*/  LDSM.16.MT88.4 R64, [R0+0x5900] ;  /* 0x005900000040783b */ /* 0x000ea20000004200 */
[----:B------:R-:W-:Y:S01]  /*62b0*/  FADD.FTZ R4, R88, R11 ;  /* 0x0000000b58047221 */ /* 0x000fe20000010000 */
[----:B------:R-:W-:Y:S01]  /*62c0*/  HMMA.16816.F32 R128, R96, R132, R128 ;  /* 0x000000846080723c */ /* 0x000fe20000001880 */
[----:B------:R-:W-:-:S02]  /*62d0*/  FADD.FTZ R2, R192, R2 ;  /* 0x00000002c0027221 */ /* 0x000fc40000010000 */
[----:B------:R-:W-:Y:S02]  /*62e0*/  FADD.FTZ R4, R91, R4 ;  /* 0x000000045b047221 */ /* 0x000fe40000010000 */
[----:B------:R-:W-:Y:S01]  /*62f0*/  FADD.FTZ R2, R194, R2 ;  /* 0x00000002c2027221 */ /* 0x000fe20000010000 */
[----:B------:R-:W3:Y:S01]  /*6300*/  LDSM.16.MT88.4 R88, [R236+0x8900] ;  /* 0x00890000ec58783b */ /* 0x000ee20000004200 */
[----:B------:R-:W-:Y:S01]  /*6310*/  FADD.FTZ R4, R9, R4 ;  /* 0x0000000409047221 */ /* 0x000fe20000010000 */
[----:B------:R-:W-:Y:S01]  /*6320*/  HMMA.16816.F32 R132, R96, R134, R60 ;  /* 0x000000866084723c */ /* 0x000fe2000000183c */
[----:B------:R-:W-:Y:S01]  /*6330*/  FADD.FTZ R2, R22, R2 ;  /* 0x0000000216027221 */ /* 0x000fe20000010000 */
[----:B------:R4:W5:Y:S01]  /*6340*/  LDSM.16.MT88.4 R8, [R0+0x8900] ;  /* 0x008900000008783b */ /* 0x0009620000004200 */
[----:B------:R-:W-:-:S04]  /*6350*/  FADD.FTZ R4, R193, R4 ;  /* 0x00000004c1047221 */ /* 0x000fc80000010000 */
[----:B------:R-:W-:Y:S01]  /*6360*/  FADD.FTZ R4, R195, R4 ;  /* 0x00000004c3047221 */ /* 0x000fe20000010000 */
[C---:B------:R-:W-:Y:S03]  /*6370*/  HMMA.16816.F32 R144, R96.reuse, R148, R144 ;  /* 0x000000946090723c */ /* 0x040fe60000001890 */
[----:B------:R-:W-:Y:S02]  /*6380*/  FADD.FTZ R5, R23, R4 ;  /* 0x0000000417057221 */ /* 0x000fe40000010000 */
[----:B------:R-:W-:Y:S02]  /*6390*/  FADD.FTZ R4, R244, R2 ;  /* 0x00000002f4047221 */ /* 0x000fe40000010000 */
[----:B------:R-:W-:Y:S01]  /*63a0*/  FADD.FTZ R2, R245, R5 ;  /* 0x00000005f5027221 */ /* 0x000fe20000010000 */
[----:B------:R-:W-:Y:S03]  /*63b0*/  HMMA.16816.F32 R76, R96, R80, R76 ;  /* 0x00000050604c723c */ /* 0x000fe6000000184c */
[----:B------:R-:W-:-:S04]  /*63c0*/  FADD.FTZ R2, R243, R2 ;  /* 0x00000002f3027221 */ /* 0x000fc80000010000 */
[----:B------:R-:W-:Y:S01]  /*63d0*/  FADD.FTZ R2, R251, R2 ;  /* 0x00000002fb027221 */ /* 0x000fe20000010000 */
[C---:B------:R-:W-:Y:S01]  /*63e0*/  HMMA.16816.F32 R104, R96.reuse, R108, R104 ;  /* 0x0000006c6068723c */ /* 0x040fe20000001868 */
[----:B----4-:R-:W-:Y:S02]  /*63f0*/  FADD.FTZ R0, R242, R4 ;  /* 0x00000004f2007221 */ /* 0x010fe40000010000 */
[----:B------:R-:W-:Y:S02]  /*6400*/  FADD.FTZ R2, R247, R2 ;  /* 0x00000002f7027221 */ /* 0x000fe40000010000 */
[----:B------:R-:W-:Y:S02]  /*6410*/  FADD.FTZ R0, R252, R0 ;  /* 0x00000000fc007221 */ /* 0x000fe40000010000 */
[----:B------:R-:W-:Y:S01]  /*6420*/  FADD.FTZ R2, R248, R2 ;  /* 0x00000002f8027221 */ /* 0x000fe20000010000 */
[----:B-1----:R-:W-:Y:S01]  /*6430*/  HMMA.16816.F32 R136, R96, R140, R136 ;  /* 0x0000008c6088723c */ /* 0x002fe20000001888 */
        /* <DEDUP_REMOVED lines=18> */
[----:B--2---:R-:W-:Y:S01]  /*6560*/  HMMA.16816.F32 R60, R96, R64, R160 ;  /* 0x00000040603c723c */ /* 0x004fe200000018a0 */
[----:B------:R-:W-:-:S04]  /*6570*/  FADD.FTZ R0, R50, R0 ;  /* 0x0000000032007221 */ /* 0x000fc80000010000 */
[----:B------:R-:W-:Y:S02]  /*6580*/  FADD.FTZ R2, R51, R0 ;  /* 0x0000000033027221 */ /* 0x000fe40000010000 */
        /* <DEDUP_REMOVED lines=14> */
[C---:B---3--:R-:W-:Y:S02]  /*6670*/  HMMA.16816.F32 R84, R96.reuse, R88, R168 ;  /* 0x000000586054723c */ /* 0x048fe400000018a8 */
[----:B------:R1:W-:Y:S06]  /*6680*/  STL [R1+0xc], R4 ;  /* 0x00000c0401007387 */ /* 0x0003ec0000100800 */
[C---:B------:R-:W-:Y:S08]  /*6690*/  HMMA.16816.F32 R148, R96.reuse, R150, R28 ;  /* 0x000000966094723c */ /* 0x040ff0000000181c */
[C---:B------:R-:W-:Y:S08]  /*66a0*/  HMMA.16816.F32 R80, R96.reuse, R82, R32 ;  /* 0x000000526050723c */ /* 0x040ff00000001820 */
[C---:B------:R-:W-:Y:S08]  /*66b0*/  HMMA.16816.F32 R108, R96.reuse, R110, R36 ;  /* 0x0000006e606c723c */ /* 0x040ff00000001824 */
[C---:B------:R-:W-:Y:S08]  /*66c0*/  HMMA.16816.F32 R124, R96.reuse, R126, R44 ;  /* 0x0000007e607c723c */ /* 0x040ff0000000182c */
[C---:B------:R-:W-:Y:S08]  /*66d0*/  HMMA.16816.F32 R72, R96.reuse, R74, R12 ;  /* 0x0000004a6048723c */ /* 0x040ff0000000180c */
[C---:B------:R-:W-:Y:S08]  /*66e0*/  HMMA.16816.F32 R88, R96.reuse, R90, R172 ;  /* 0x0000005a6058723c */ /* 0x040ff000000018ac */
[C---:B-----5:R-:W-:Y:S08]  /*66f0*/  HMMA.16816.F32 R92, R96.reuse, R8, R24 ;  /* 0x00000008605c723c */ /* 0x060ff00000001818 */
[----:B------:R-:W-:Y:S01]  /*6700*/  HMMA.16816.F32 R96, R96, R10, R16 ;  /* 0x0000000a6060723c */ /* 0x000fe20000001810 */
[----:B------:R-:W-:Y:S07]  /*6710*/  @!P0 BRA `(.L_x_1149) ;  /* 0x0000023000008947 */ /* 0x000fee0003800000 */
[----:B-1----:R-:W2:Y:S04]  /*6720*/  LDL.64 R242, [R1+0x18] ;  /* 0x0000180001f27983 */ /* 0x002ea80000100a00 */
[----:B------:R-:W3:Y:S01]  /*6730*/  LDL R248, [R1+0x8] ;  /* 0x0000080001f87983 */ /* 0x000ee20000100800 */
[----:B------:R-:W-:Y:S01]  /*6740*/  UIADD3 UR5, UR28, -0x3, URZ ;  /* 0xfffffffd1c057890 */ /* 0x000fe2000fffe03f */
[----:B------:R-:W-:-:S02]  /*6750*/  IMAD.MOV.U32 R247, RZ, RZ, c[0x0][0x1e0] ;  /* 0x00007800fff77624 */ /* 0x000fc400078e00ff */
[----:B------:R-:W-:Y:S01]  /*6760*/  IMAD.MOV.U32 R251, RZ, RZ, c[0x0][0x1e4] ;  /* 0x00007900fffb7624 */ /* 0x000fe200078e00ff */
[----:B------:R-:W-:Y:S01]  /*6770*/  USHF.R.S32.HI UR4, URZ, 0x1f, UR5 ;  /* 0x0000001f3f047899 */ /* 0x000fe20008011405 */
[C---:B------:R-:W-:Y:S01]  /*6780*/  IMAD.SHL.U32 R8, R247.reuse, 0x40, RZ ;  /* 0x00000040f7087824 */ /* 0x040fe200078e00ff */
[----:B------:R-:W-:Y:S01]  /*6790*/  UIMAD UR6, UR6, UR5, URZ ;  /* 0x00000005060672a4 */ /* 0x000fe2000f8e023f */
[----:B------:R-:W-:Y:S01]  /*67a0*/  IMAD.U32 R6, RZ, RZ, UR5 ;  /* 0x00000005ff067e24 */ /* 0x000fe2000f8e00ff */
[----:B------:R-:W-:Y:S02]  /*67b0*/  SHF.L.U64.HI R2, R247, 0x6, R251 ;  /* 0x00000006f7027819 */ /* 0x000fe400000102fb */
[----:B------:R-:W-:Y:S01]  /*67c0*/  UIMAD UR4, UR4, UR18, UR6 ;  /* 0x00000012040472a4 */ /* 0x000fe2000f8e0206 */
[----:B--2---:R-:W-:-:S05]  /*67d0*/  IMAD.WIDE.U32 R6, R6, UR18, R242 ;  /* 0x0000001206067c25 */ /* 0x004fca000f8e00f2 */
[----:B------:R-:W-:Y:S02]  /*67e0*/  IADD3 R0, R7, UR4, RZ ;  /* 0x0000000407007c10 */ /* 0x000fe4000fffe0ff */
[----:B------:R-:W-:-:S04]  /*67f0*/  LEA R4, P0, R6, c[0x0][0x1c8], 0x1 ;  /* 0x0000720006047a11 */ /* 0x000fc800078008ff */
[----:B------:R-:W-:Y:S02]  /*6800*/  LEA.HI.X R5, R6, c[0x0][0x1cc], R0, 0x1, P0 ;  /* 0x0000730006057a11 */ /* 0x000fe400000f0c00 */
[--C-:B------:R-:W-:Y:S02]  /*6810*/  IADD3 R12, P6, P5, R8, 0x80, R4.reuse ;  /* 0x00000080080c7810 */ /* 0x100fe40007dde004 */
[-C--:B------:R-:W-:Y:S01]  /*6820*/  IADD3 R6, P0, R4, R8.reuse, RZ ;  /* 0x0000000804067210 */ /* 0x080fe20007f1e0ff */
[----:B------:R-:W-:Y:S01]  /*6830*/  @!PT LDS RZ, [RZ] ;  /* 0x00000000fffff984 */ /* 0x000fe20000000800 */
[----:B------:R-:W-:Y:S01]  /*6840*/  @!PT LDS RZ, [RZ] ;  /* 0x00000000fffff984 */ /* 0x000fe20000000800 */
[----:B------:R-:W-:Y:S01]  /*6850*/  @!PT LDS RZ, [RZ] ;  /* 0x00000000fffff984 */ /* 0x000fe20000000800 */
[----:B---3--:R1:W-:Y:S01]  /*6860*/  LDGSTS.E.BYPASS.LTC128B.128 [R248+0x12100], [R4.64], !P4 ;  /* 0x1210000004f87fae */ /* 0x0083e2000e101d58 */
[--C-:B------:R-:W-:Y:S02]  /*6870*/  IADD3.X R13, R2, RZ, R5.reuse, P6, P5 ;  /* 0x000000ff020d7210 */ /* 0x100fe400037ea405 */
        /* <DEDUP_REMOVED lines=13> */
.L_x_1149:
[----:B-1----:R-:W-:Y:S01]  /*6950*/  ULDC.64 UR4, c[0x0][0x2c8] ;  /* 0x0000b20000047ab9 */ /* 0x002fe20000000a00 */
[----:B------:R-:W0:Y:S01]  /*6960*/  LDGDEPBAR ;  /* 0x00000000000079af */ /* 0x000e220000000000 */
[----:B------:R-:W-:-:S02]  /*6970*/  UIMAD.WIDE.U32 UR6, UR8, UR4, URZ ;  /* 0x00000004080672a5 */ /* 0x000fc4000f8e003f */
[----:B------:R-:W-:Y:S02]  /*6980*/  UIADD3 UR28, UR28, -0x2, URZ ;  /* 0xfffffffe1c1c7890 */ /* 0x000fe4000fffe03f */
[----:B------:R-:W-:Y:S02]  /*6990*/  @UP2 USHF.R.U32.HI UR8, URZ, UR5, UR7 ;  /* 0x000000053f082299 */ /* 0x000fe40008011607 */
[----:B------:R-:W-:Y:S02]  /*69a0*/  UMOV UR12, URZ ;  /* 0x0000003f000c7c82 */ /* 0x000fe40008000000 */
[----:B------:R-:W-:-:S04]  /*69b0*/  UIADD3 UR8, UR8, UR14, -UR16 ;  /* 0x0000000e08087290 */ /* 0x000fc8000fffe810 */
[----:B------:R-:W-:-:S04]  /*69c0*/  UIMAD.WIDE UR4, UR8, 0x2aaaaaab, URZ ;  /* 0x2aaaaaab080478a5 */ /* 0x000fc8000f8e023f */
[----:B------:R-:W-:-:S04]  /*69d0*/  USHF.R.U32.HI UR13, URZ, 0x1f, UR5 ;  /* 0x0000001f3f0d7899 */ /* 0x000fc80008011605 */
[----:B------:R-:W-:-:S03]  /*69e0*/  ULEA.HI.SX32 UR13, UR5, UR13, 0x1c ;  /* 0x0000000d050d7291 */ /* 0x000fc6000f8fe23f */
[----:B------:R-:W-:Y:S02]  /*69f0*/  UMOV UR5, 0x1 ;  /* 0x0000000100057882 */ /* 0x000fe40000000000 */
[----:B------:R-:W-:-:S04]  /*6a00*/  UISETP.LT.AND UP0, UPT, URZ, UR13, UPT ;  /* 0x0000000d3f00728c */ /* 0x000fc8000bf01270 */
[----:B------:R-:W-:-:S04]  /*6a10*/  USEL UR13, URZ, UR13, !UP0 ;  /* 0x0000000d3f0d7287 */ /* 0x000fc8000c000000 */
[----:B------:R-:W-:-:S06]  /*6a20*/  UISETP.GE.AND UP0, UPT, UR28, UR13, UPT ;  /* 0x0000000d1c00728c */ /* 0x000fcc000bf06270 */
[----:B------:R-:W-:-:S13]  /*6a30*/  PLOP3.LUT P0, PT, PT, PT, UP0, 0x80, 0x0 ;  /* 0x000000000000781c */ /* 0x000fda0003f0f008 */
[----:B------:R-:W-:Y:S05]  /*6a40*/  @!P0 BRA `(.L_x_1150) ;  /* 0x0000489000008947 */ /* 0x000fea0003800000 */
[----:B------:R-:W2:Y:S01]  /*6a50*/  LDL R0, [R1+0x4] ;  /* 0x0000040001007983 */ /* 0x000ea20000100800 */
[----:B------:R-:W-:Y:S01]  /*6a60*/  PLOP3.LUT P5, PT, PT, PT, UP2, 0x80, 0x0 ;  /* 0x000000000000781c */ /* 0x000fe20003faf028 */
[----:B------:R-:W-:Y:S01]  /*6a70*/  IMAD.MOV.U32 R239, RZ, RZ, 0x20 ;  /* 0x00000020ffef7424 */ /* 0x000fe200078e00ff */
[----:B------:R-:W-:Y:S01]  /*6a80*/  PLOP3.LUT P0, PT, PT, PT, UP2, 0x80, 0x0 ;  /* 0x000000000000781c */ /* 0x000fe20003f0f028 */
[----:B------:R-:W-:Y:S01]  /*6a90*/  IMAD.MOV.U32 R102, RZ, RZ, R3 ;  /* 0x000000ffff667224 */ /* 0x000fe200078e0003 */
[----:B------:R-:W-:Y:S01]  /*6aa0*/  UMOV UR12, URZ ;  /* 0x0000003f000c7c82 */ /* 0x000fe20008000000 */
[----:B------:R-:W-:Y:S01]  /*6ab0*/  IMAD.MOV.U32 R101, RZ, RZ, R100 ;  /* 0x000000ffff657224 */ /* 0x000fe200078e0064 */
[----:B------:R-:W-:Y:S01]  /*6ac0*/  SEL R239, R239, 0xffffffe0, !P1 ;  /* 0xffffffe0efef7807 */ /* 0x000fe20004800000 */
[----:B------:R-:W-:Y:S02]  /*6ad0*/  UMOV UR5, 0x1 ;  /* 0x0000000100057882 */ /* 0x000fe40000000000 */
[----:B------:R-:W-:-:S02]  /*6ae0*/  UMOV UR15, UR28 ;  /* 0x0000001c000f7c82 */ /* 0x000fc40008000000 */
[----:B------:R-:W-:Y:S02]  /*6af0*/  ULDC.64 UR8, c[0x0][0x208] ;  /* 0x0000820000087ab9 */ /* 0x000fe40000000a00 */
[----:B------:R-:W-:Y:S01]  /*6b00*/  ULDC.64 UR6, c[0x0][0x1e0] ;  /* 0x0000780000067ab9 */ /* 0x000fe20000000a00 */
[----:B--2---:R-:W-:-:S05]  /*6b10*/  @P5 IMAD.HI.U32 R0, R0, c[0x0][0x2c8], RZ ;  /* 0x0000b20000005a27 */ /* 0x004fca00078e00ff */
[----:B------:R-:W-:-:S05]  /*6b20*/  @P0 SHF.R.U32.HI R0, RZ, c[0x0][0x2cc], R0 ;  /* 0x0000b300ff000a19 */ /* 0x000fca0000011600 */
[----:B------:R1:W-:Y:S02]  /*6b30*/  @P0 STL [R1], R0 ;  /* 0x0000000001000387 */ /* 0x0003e40000100800 */
.L_x_1151:
[----:B------:R-:W2:Y:S01]  /*6b40*/  LDL.64 R38, [R1+0x20] ;  /* 0x0000200001267983 */ /* 0x000ea20000100a00 */
[----:B------:R-:W-:Y:S04]  /*6b50*/  DEPBAR.LE SB0, 0x2 ;  /* 0x000080800000791a */ /* 0x000fe80000000000 */
[----:B------:R-:W-:Y:S01]  /*6b60*/  MOV R3, UR5 ;  /* 0x0000000500037c02 */ /* 0x000fe20008000f00 */
[----:B------:R-:W3:Y:S01]  /*6b70*/  LDL.64 R36, [R1+0x28] ;  /* 0x0000280001247983 */ /* 0x000ee20000100a00 */
[----:B------:R-:W-:Y:S01]  /*6b80*/  UISETP.GE.AND UP0, UPT, UR15, 0x1, UPT ;  /* 0x000000010f00788c */ /* 0x000fe2000bf06270 */
[----:B------:R-:W-:Y:S01]  /*6b90*/  MOV R100, UR12 ;  /* 0x0000000c00647c02 */ /* 0x000fe20008000f00 */
[----:B------:R-:W-:Y:S01]  /*6ba0*/  UIADD3 UR28, UR15, -0x1, URZ ;  /* 0xffffffff0f1c7890 */ /* 0x000fe2000fffe03f */
[C---:B------:R-:W-:Y:S01]  /*6bb0*/  IMAD R48, R3.reuse, 0x9000, R237 ;  /* 0x0000900003307824 */ /* 0x040fe200078e02ed */
[----:B------:R-:W-:Y:S01]  /*6bc0*/  UIMAD UR4, UR5, 0x9000, URZ ;  /* 0x00009000050478a4 */ /* 0x000fe2000f8e023f */
[----:B------:R-:W4:Y:S04]  /*6bd0*/  LDL R46, [R1+0x8] ;  /* 0x00000800012e7983 */ /* 0x000f280000100800 */
[----:B------:R-:W-:Y:S01]  /*6be0*/  BAR.SYNC.DEFER_BLOCKING 0x0 ;  /* 0x0000000000007b1d */ /* 0x000fe20000010000 */
[----:B------:R-:W-:Y:S01]  /*6bf0*/  PLOP3.LUT P0, PT, PT, PT, UP0, 0x80, 0x0 ;  /* 0x000000000000781c */ /* 0x000fe20003f0f008 */
[----:B------:R-:W-:Y:S01]  /*6c00*/  @UP0 USHF.R.S32.HI UR17, URZ, 0x1f, UR28 ;  /* 0x0000001f3f110899 */ /* 0x000fe2000801141c */
[----:B------:R-:W-:Y:S01]  /*6c10*/  IMAD R3, R3, 0x9000, R233 ;  /* 0x0000900003037824 */ /* 0x000fe200078e02e9 */
[----:B------:R-:W-:Y:S02]  /*6c20*/  @UP0 UIMAD.WIDE.U32 UR18, UR28, UR8, URZ ;  /* 0x000000081c1202a5 */ /* 0x000fe4000f8e003f */
[----:B------:R-:W-:Y:S02]  /*6c30*/  @UP0 UIMAD UR17, UR17, UR8, URZ ;  /* 0x00000008111102a4 */ /* 0x000fe4000f8e023f */
[----:B-1----:R-:W-:Y:S01]  /*6c40*/  IADD3 R0, R239, R3, RZ ;  /* 0x00000003ef007210 */ /* 0x002fe20007ffe0ff */
[----:B------:R-:W-:Y:S01]  /*6c50*/  UISETP.GE.AND UP1, UPT, UR12, 0x1, UPT ;  /* 0x000000010c00788c */ /* 0x000fe2000bf26270 */
[----:B------:R-:W-:Y:S01]  /*6c60*/  MOV R2, UR18 ;  /* 0x0000001200027c02 */ /* 0x000fe20008000f00 */
[----:B------:R-:W-:Y:S04]  /*6c70*/  @UP0 UIMAD UR17, UR28, UR9, UR17 ;  /* 0x000000091c1102a4 */ /* 0x000fe8000f8e0211 */
[----:B------:R-:W-:Y:S04]  /*6c80*/  @UP0 UIADD3 UR17, UR19, UR17, URZ ;  /* 0x0000001113110290 */ /* 0x000fe8000fffe03f */
[----:B------:R-:W-:Y:S02]  /*6c90*/  @UP0 UIMAD UR17, UR17, 0x60, URZ ;  /* 0x00000060111108a4 */ /* 0x000fe4000f8e023f */
[----:B------:R-:W-:Y:S01]  /*6ca0*/  UISETP.GE.AND UP0, UPT, UR15, 0x2, UPT ;  /* 0x000000020f00788c */ /* 0x000fe2000bf06270 */
[----:B------:R-:W1:Y:S08]  /*6cb0*/  LDSM.16.M88.4 R8, [R48+0x12100] ;  /* 0x012100003008783b */ /* 0x000e700000000200 */
[----:B------:R-:W5:Y:S02]  /*6cc0*/  LDSM.16.M88.4 R16, [R48+0x12900] ;  /* 0x012900003010783b */ /* 0x000f640000000200 */
[----:B------:R-:W-:Y:S04]  /*6cd0*/  @UP0 UIADD3 UR18, UR15, -0x2, URZ ;  /* 0xfffffffe0f120890 */ /* 0x000fe8000fffe03f */
[----:B------:R-:W-:Y:S02]  /*6ce0*/  @UP0 UIMAD.WIDE.U32 UR20, UR18, UR6, URZ ;  /* 0x00000006121402a5 */ /* 0x000fe4000f8e003f */
[----:B------:R-:W5:Y:S08]  /*6cf0*/  LDSM.16.M88.4 R24, [R48+0x13100] ;  /* 0x013100003018783b */ /* 0x000f700000000200 */
[----:B------:R-:W4:Y:S04]  /*6d00*/  LDL R234, [R1+0x14] ;  /* 0x0000140001ea7983 */ /* 0x000f280000100800 */
[----:B------:R-:W5:Y:S08]  /*6d10*/  LDSM.16.M88.4 R32, [R48+0x13900] ;  /* 0x013900003020783b */ /* 0x000f700000000200 */
[----:B------:R-:W2:Y:S01]  /*6d20*/  LDSM.16.M88.4 R40, [R48+0x14100] ;  /* 0x014100003028783b */ /* 0x000ea20000000200 */
[C---:B-1----:R-:W-:Y:S07]  /*6d30*/  HMMA.16816.F32 R4, R152.reuse, R8, RZ ;  /* 0x000000089804723c */ /* 0x042fee00000018ff */
[----:B------:R-:W1:Y:S01]  /*6d40*/  LDSM.16.M88.4 R48, [R48+0x14900] ;  /* 0x014900003030783b */ /* 0x000e620000000200 */
[C---:B------:R-:W-:Y:S07]  /*6d50*/  HMMA.16816.F32 R8, R152.reuse, R10, RZ ;  /* 0x0000000a9808723c */ /* 0x040fee00000018ff */
[----:B------:R-:W1:Y:S01]  /*6d60*/  LDSM.16.M88.4 R160, [R0] ;  /* 0x0000000000a0783b */ /* 0x000e620000000200 */
[C---:B-----5:R-:W-:Y:S07]  /*6d70*/  HMMA.16816.F32 R12, R152.reuse, R16, RZ ;  /* 0x00000010980c723c */ /* 0x060fee00000018ff */
[----:B------:R-:W5:Y:S01]  /*6d80*/  LDSM.16.M88.4 R164, [R0+0x800] ;  /* 0x0008000000a4783b */ /* 0x000f620000000200 */
[C---:B------:R-:W-:Y:S07]  /*6d90*/  HMMA.16816.F32 R16, R152.reuse, R18, RZ ;  /* 0x000000129810723c */ /* 0x040fee00000018ff */
[----:B------:R-:W1:Y:S01]  /*6da0*/  LDSM.16.M88.4 R168, [R0+0x1000] ;  /* 0x0010000000a8783b */ /* 0x000e620000000200 */
[C---:B------:R-:W-:Y:S07]  /*6db0*/  HMMA.16816.F32 R20, R152.reuse, R24, RZ ;  /* 0x000000189814723c */ /* 0x040fee00000018ff */
[----:B------:R-:W1:Y:S01]  /*6dc0*/  LDSM.16.M88.4 R172, [R0+0x1800] ;  /* 0x0018000000ac783b */ /* 0x000e620000000200 */
[C---:B------:R-:W-:Y:S07]  /*6dd0*/  HMMA.16816.F32 R24, R152.reuse, R26, RZ ;  /* 0x0000001a9818723c */ /* 0x040fee00000018ff */
[----:B------:R-:W1:Y:S01]  /*6de0*/  LDSM.16.M88.4 R176, [R0+0x2000] ;  /* 0x0020000000b0783b */ /* 0x000e620000000200 */
[C---:B------:R-:W-:Y:S07]  /*6df0*/  HMMA.16816.F32 R28, R152.reuse, R32, RZ ;  /* 0x00000020981c723c */ /* 0x040fee00000018ff */
[----:B------:R-:W1:Y:S01]  /*6e00*/  LDSM.16.M88.4 R180, [R0+0x2800] ;  /* 0x0028000000b4783b */ /* 0x000e620000000200 */
[C---:B------:R-:W-:Y:S07]  /*6e10*/  HMMA.16816.F32 R32, R152.reuse, R34, RZ ;  /* 0x000000229820723c */ /* 0x040fee00000018ff */
[----:B------:R-:W4:Y:S01]  /*6e20*/  LDL R235, [R1] ;  /* 0x0000000001eb7983 */ /* 0x000f220000100800 */
[----:B--2---:R-:W-:Y:S01]  /*6e30*/  @P0 MOV R45, R39 ;  /* 0x00000027002d0202 */ /* 0x004fe20000000f00 */
[----:B---3--:R-:W-:Y:S02]  /*6e40*/  @P0 IMAD.MOV.U32 R44, RZ, RZ, R36 ;  /* 0x000000ffff2c0224 */ /* 0x008fe400078e0024 */
[C---:B------:R-:W-:Y:S02]  /*6e50*/  HMMA.16816.F32 R36, R152.reuse, R40, RZ ;  /* 0x000000289824723c */ /* 0x040fe400000018ff */
[----:B------:R-:W-:Y:S04]  /*6e60*/  @P0 IMAD.WIDE.U32 R44, R2, 0x60, R44 ;  /* 0x00000060022c0825 */ /* 0x000fe800078e002c */
[----:B----4-:R-:W-:Y:S01]  /*6e70*/  @P0 IMAD R100, R100, 0x9000, R46 ;  /* 0x0000900064640824 */ /* 0x010fe200078e022e */
[----:B------:R-:W-:Y:S01]  /*6e80*/  @P0 SHF.L.U32 R2, R44, 0x1, RZ ;  /* 0x000000012c020819 */ /* 0x000fe200000006ff */
[C---:B------:R-:W-:Y:S01]  /*6e90*/  HMMA.16816.F32 R40, R152.reuse, R42, RZ ;  /* 0x0000002a9828723c */ /* 0x040fe200000018ff */
[----:B------:R-:W-:Y:S01]  /*6ea0*/  @P0 IADD3 R194, R45, UR17, RZ ;  /* 0x000000112dc20c10 */ /* 0x000fe2000fffe0ff */
[----:B------:R-:W-:Y:S02]  /*6eb0*/  UIMAD UR17, UR15, -0x60, URZ ;  /* 0xffffffa00f1178a4 */ /* 0x000fe4000f8e023f */
[----:B------:R-:W-:Y:S02]  /*6ec0*/  @P0 IADD3 R192, P1, R2, c[0x0][0x1f8], RZ ;  /* 0x00007e0002c00a10 */ /* 0x000fe40007f3e0ff */
[----:B------:R-:W-:Y:S02]  /*6ed0*/  @P0 SHF.L.U64.HI R194, R44, 0x1, R194 ;  /* 0x000000012cc20819 */ /* 0x000fe400000102c2 */
[C---:B-1----:R-:W-:Y:S01]  /*6ee0*/  HMMA.16816.F32 R44, R152.reuse, R48, RZ ;  /* 0x00000030982c723c */ /* 0x042fe200000018ff */
[----:B------:R-:W-:Y:S03]  /*6ef0*/  @P0 IADD3 R228, P5, R2, 0x80, RZ ;  /* 0x0000008002e40810 */ /* 0x000fe60007fbe0ff */
[----:B------:R-:W-:Y:S02]  /*6f00*/  @P0 IADD3.X R193, R194, c[0x0][0x1fc], RZ, P1, !PT ;  /* 0x00007f00c2c10a10 */ /* 0x000fe40000ffe4ff */
[----:B------:R-:W-:Y:S02]  /*6f10*/  @P0 IADD3 R228, P1, R228, c[0x0][0x1f8], RZ ;  /* 0x00007e00e4e40a10 */ /* 0x000fe40007f3e0ff */
[----:B------:R-:W-:Y:S01]  /*6f20*/  HMMA.16816.F32 R48, R152, R50, RZ ;  /* 0x000000329830723c */ /* 0x000fe200000018ff */
[----:B------:R-:W-:Y:S01]  /*6f30*/  @!PT LDS RZ, [RZ] ;  /* 0x00000000fffff984 */ /* 0x000fe20000000800 */
[----:B------:R-:W-:Y:S01]  /*6f40*/  @!PT LDS RZ, [RZ] ;  /* 0x00000000fffff984 */ /* 0x000fe20000000800 */
[----:B------:R-:W-:Y:S01]  /*6f50*/  @!PT LDS RZ, [RZ] ;  /* 0x00000000fffff984 */ /* 0x000fe20000000800 */
[----:B------:R1:W-:Y:S03]  /*6f60*/  @P0 LDGSTS.E.BYPASS.LTC128B.128 [R100+0x100], [R192.64], !P4 ;  /* 0x00100000c0640fae */ /* 0x0003e6000e101d58 */
[--C-:B------:R-:W-:Y:S02]  /*6f70*/  @P0 IADD3.X R229, RZ, c[0x0][0x1fc], R194.reuse, P1, P5 ;  /* 0x00007f00ffe50a10 */ /* 0x100fe40000fea4c2 */
[----:B------:R-:W-:Y:S02]  /*6f80*/  @P0 IADD3 R2, P6, R2, 0x100, RZ ;  /* 0x0000010002020810 */ /* 0x000fe40007fde0ff */
[C---:B------:R-:W-:Y:S01]  /*6f90*/  HMMA.16816.F32 R4, R156.reuse, R160, R4 ;  /* 0x000000a09c04723c */ /* 0x040fe20000001804 */
[----:B------:R2:W-:Y:S06]  /*6fa0*/  @P0 LDGSTS.E.BYPASS.LTC128B.128 [R100+0x3100], [R228.64], !P3 ;  /* 0x03100000e4640fae */ /* 0x0005ec000d901d58 */
[----:B------:R-:W-:Y:S01]  /*6fb0*/  @P0 IADD3 R160, P1, R192, UR11, RZ ;  /* 0x0000000bc0a00c10 */ /* 0x000fe2000ff3e0ff */
[C---:B------:R-:W-:Y:S04]  /*6fc0*/  HMMA.16816.F32 R8, R156.reuse, R162, R8 ;  /* 0x000000a29c08723c */ /* 0x040fe80000001808 */
[----:B------:R-:W-:Y:S03]  /*6fd0*/  @P0 IADD3.X R161, R193, UR10, RZ, P1, !PT ;  /* 0x0000000ac1a10c10 */ /* 0x000fe60008ffe4ff */
[----:B------:R-:W-:Y:S01]  /*6fe0*/  @P0 IADD3 R162, P1, R160, UR11, RZ ;  /* 0x0000000ba0a20c10 */ /* 0x000fe2000ff3e0ff */
[C---:B-----5:R-:W-:Y:S04]  /*6ff0*/  HMMA.16816.F32 R12, R156.reuse, R164, R12 ;  /* 0x000000a49c0c723c */ /* 0x060fe8000000180c */
[----:B------:R-:W-:Y:S04]  /*7000*/  @P0 IADD3.X R163, R161, UR10, RZ, P1, !PT ;  /* 0x0000000aa1a30c10 */ /* 0x000fe80008ffe4ff */
[C---:B------:R-:W-:Y:S04]  /*7010*/  HMMA.16816.F32 R16, R156.reuse, R166, R16 ;  /* 0x000000a69c10723c */ /* 0x040fe80000001810 */
[----:B--2---:R-:W-:Y:S01]  /*7020*/  @P0 IADD3 R228, P5, R2, c[0x0][0x1f8], RZ ;  /* 0x00007e0002e40a10 */ /* 0x004fe20007fbe0ff */
[C---:B------:R-:W-:Y:S03]  /*7030*/  IMAD.IADD R2, R232.reuse, 0x1, R3 ;  /* 0x00000001e8027824 */ /* 0x040fe600078e0203 */
[C---:B------:R-:W-:Y:S04]  /*7040*/  HMMA.16816.F32 R20, R156.reuse, R168, R20 ;  /* 0x000000a89c14723c */ /* 0x040fe80000001814 */
[----:B------:R-:W-:Y:S04]  /*7050*/  @P0 IADD3.X R229, RZ, c[0x0][0x1fc], R194, P5, P6 ;  /* 0x00007f00ffe50a10 */ /* 0x000fe80002fec4c2 */
[C---:B------:R-:W-:Y:S01]  /*7060*/  HMMA.16816.F32 R24, R156.reuse, R170, R24 ;  /* 0x000000aa9c18723c */ /* 0x040fe20000001818 */
[----:B------:R2:W-:Y:S07]  /*7070*/  @P0 LDGSTS.E.BYPASS.LTC128B.128 [R100+0x6100], [R228.64], !P2 ;  /* 0x06100000e4640fae */ /* 0x0005ee000d101d58 */
[C---:B------:R-:W-:Y:S01]  /*7080*/  HMMA.16816.F32 R28, R156.reuse, R172, R28 ;  /* 0x000000ac9c1c723c */ /* 0x040fe2000000181c */
[----:B------:R1:W-:Y:S07]  /*7090*/  @P0 LDGSTS.E.BYPASS.LTC128B.128 [R100+0x1100], [R160.64], !P4 ;  /* 0x01100000a0640fae */ /* 0x0003ee000e101d58 */
[C---:B------:R-:W-:Y:S01]  /*70a0*/  HMMA.16816.F32 R32, R156.reuse, R174, R32 ;  /* 0x000000ae9c20723c */ /* 0x040fe20000001820 */
[----:B------:R1:W-:Y:S07]  /*70b0*/  @P0 LDGSTS.E.BYPASS.LTC128B.128 [R100+0x4100], [R160.64+0x80], !P3 ;  /* 0x04100080a0640fae */ /* 0x0003ee000d901d58 */
[C---:B------:R-:W-:Y:S01]  /*70c0*/  HMMA.16816.F32 R36, R156.reuse, R176, R36 ;  /* 0x000000b09c24723c */ /* 0x040fe20000001824 */
[----:B------:R1:W-:Y:S03]  /*70d0*/  @P0 LDGSTS.E.BYPASS.LTC128B.128 [R100+0x7100], [R160.64+0x100], !P2 ;  /* 0x07100100a0640fae */ /* 0x0003e6000d101d58 */
[----:B--2---:R-:W-:Y:S04]  /*70e0*/  IADD3 R228, R232, R0, RZ ;  /* 0x00000000e8e47210 */ /* 0x004fe80007ffe0ff */
[C---:B------:R-:W-:Y:S01]  /*70f0*/  HMMA.16816.F32 R40, R156.reuse, R178, R40 ;  /* 0x000000b29c28723c */ /* 0x040fe20000001828 */
[----:B------:R1:W-:Y:S07]  /*7100*/  @P0 LDGSTS.E.BYPASS.LTC128B.128 [R100+0x2100], [R162.64], !P4 ;  /* 0x02100000a2640fae */ /* 0x0003ee000e101d58 */
[C---:B------:R-:W-:Y:S01]  /*7110*/  HMMA.16816.F32 R44, R156.reuse, R180, R44 ;  /* 0x000000b49c2c723c */ /* 0x040fe2000000182c */
[----:B------:R1:W-:Y:S07]  /*7120*/  @P0 LDGSTS.E.BYPASS.LTC128B.128 [R100+0x5100], [R162.64+0x80], !P3 ;  /* 0x05100080a2640fae */ /* 0x0003ee000d901d58 */
[----:B------:R-:W-:Y:S01]  /*7130*/  HMMA.16816.F32 R48, R156, R182, R48 ;  /* 0x000000b69c30723c */ /* 0x000fe20000001830 */
[----:B------:R1:W-:Y:S01]  /*7140*/  @P0 LDGSTS.E.BYPASS.LTC128B.128 [R100+0x8100], [R162.64+0x100], !P2 ;  /* 0x08100100a2640fae */ /* 0x0003e2000d101d58 */
[----:B------:R-:W-:Y:S07]  /*7150*/  PLOP3.LUT P0, PT, PT, PT, UP2, 0x80, 0x0 ;  /* 0x000000000000781c */ /* 0x000fee0003f0f028 */
[----:B------:R-:W-:Y:S08]  /*7160*/  LDSM.16.M88.4 R164, [R2+0x800] ;  /* 0x0008000002a4783b */ /* 0x000ff00000000200 */
[----:B------:R-:W-:Y:S08]  /*7170*/  LDSM.16.M88.4 R168, [R2+0x1000] ;  /* 0x0010000002a8783b */ /* 0x000ff00000000200 */
[----:B------:R-:W-:Y:S01]  /*7180*/  LDSM.16.M88.4 R172, [R2+0x1800] ;  /* 0x0018000002ac783b */ /* 0x000fe20000000200 */
[----:B-1----:R-:W-:Y:S07]  /*7190*/  IADD3 R100, R239, R3, R232 ;  /* 0x00000003ef647210 */ /* 0x002fee0007ffe0e8 */
[----:B------:R-:W1:Y:S08]  /*71a0*/  LDSM.16.M88.4 R160, [R2] ;  /* 0x0000000002a0783b */ /* 0x000e700000000200 */
[----:B------:R-:W0:Y:S08]  /*71b0*/  LDGDEPBAR ;  /* 0x00000000000079af */ /* 0x000e300000000000 */
[----:B------:R-:W2:Y:S08]  /*71c0*/  LDSM.16.M88.4 R176, [R2+0x2000] ;  /* 0x0020000002b0783b */ /* 0x000eb00000000200 */
[----:B------:R-:W-:Y:S08]  /*71d0*/  LDSM.16.M88.4 R180, [R228+0x800] ;  /* 0x00080000e4b4783b */ /* 0x000ff00000000200 */
[----:B------:R-:W-:Y:S01]  /*71e0*/  LDSM.16.M88.4 R192, [R228+0x1000] ;  /* 0x00100000e4c0783b */ /* 0x000fe20000000200 */
[C---:B-1----:R-:W-:Y:S08]  /*71f0*/  HMMA.16816.F32 R4, R184.reuse, R160, R4 ;  /* 0x000000a0b804723c */ /* 0x042ff00000001804 */
[C---:B------:R-:W-:Y:S01]  /*7200*/  HMMA.16816.F32 R8, R184.reuse, R162, R8 ;  /* 0x000000a2b808723c */ /* 0x040fe20000001808 */
[----:B------:R-:W1:Y:S07]  /*7210*/  LDSM.16.M88.4 R160, [R2+0x2800] ;  /* 0x0028000002a0783b */ /* 0x000e6e0000000200 */
[C---:B------:R-:W-:Y:S08]  /*7220*/  HMMA.16816.F32 R12, R184.reuse, R164, R12 ;  /* 0x000000a4b80c723c */ /* 0x040ff0000000180c */
[C---:B------:R-:W-:Y:S01]  /*7230*/  HMMA.16816.F32 R16, R184.reuse, R166, R16 ;  /* 0x000000a6b810723c */ /* 0x040fe20000001810 */
[----:B------:R-:W3:Y:S07]  /*7240*/  LDSM.16.M88.4 R164, [R228] ;  /* 0x00000000e4a4783b */ /* 0x000eee0000000200 */
[C---:B------:R-:W-:Y:S08]  /*7250*/  HMMA.16816.F32 R20, R184.reuse, R168, R20 ;  /* 0x000000a8b814723c */ /* 0x040ff00000001814 */
[C---:B------:R-:W-:Y:S01]  /*7260*/  HMMA.16816.F32 R24, R184.reuse, R170, R24 ;  /* 0x000000aab818723c */ /* 0x040fe20000001818 */
[----:B------:R-:W4:Y:S07]  /*7270*/  LDSM.16.M88.4 R168, [R228+0x1800] ;  /* 0x00180000e4a8783b */ /* 0x000f2e0000000200 */
[C---:B------:R-:W-:Y:S08]  /*7280*/  HMMA.16816.F32 R28, R184.reuse, R172, R28 ;  /* 0x000000acb81c723c */ /* 0x040ff0000000181c */
[C---:B------:R-:W-:Y:S01]  /*7290*/  HMMA.16816.F32 R32, R184.reuse, R174, R32 ;  /* 0x000000aeb820723c */ /* 0x040fe20000001820 */
[----:B------:R-:W5:Y:S07]  /*72a0*/  LDSM.16.M88.4 R172, [R228+0x2000] ;  /* 0x00200000e4ac783b */ /* 0x000f6e0000000200 */
[C---:B--2---:R-:W-:Y:S08]  /*72b0*/  HMMA.16816.F32 R36, R184.reuse, R176, R36 ;  /* 0x000000b0b824723c */ /* 0x044ff00000001824 */
        /* <DEDUP_REMOVED lines=8> */
[C---:B------:R-:W-:Y:S08]  /*7340*/  HMMA.16816.F32 R12, R188.reuse, R180, R12 ;  /* 0x000000b4bc0c723c */ /* 0x040ff0000000180c */
[C---:B------:R-:W-:Y:S01]  /*7350*/  HMMA.16816.F32 R16, R188.reuse, R182, R16 ;  /* 0x000000b6bc10723c */ /* 0x040fe20000001810 */
[----:B------:R-:W-:Y:S07]  /*7360*/  LDSM.16.M88.4 R180, [R3+0x5000] ;  /* 0x0050000003b4783b */ /* 0x000fee0000000200 */
[C---:B------:R-:W-:Y:S08]  /*7370*/  HMMA.16816.F32 R20, R188.reuse, R192, R20 ;  /* 0x000000c0bc14723c */ /* 0x040ff00000001814 */
        /* <DEDUP_REMOVED lines=8> */
[C---:B--2---:R-:W-:Y:S08]  /*7400*/  HMMA.16816.F32 R44, R188.reuse, R176, R44 ;  /* 0x000000b0bc2c723c */ /* 0x044ff0000000182c */
        /* <DEDUP_REMOVED lines=14> */
[C---:B------:R-:W-:Y:S08]  /*74f0*/  HMMA.16816.F32 R36, R196.reuse, R180, R36 ;  /* 0x000000b4c424723c */ /* 0x040ff00000001824 */
        /* <DEDUP_REMOVED lines=21> */
[----:B------:R-:W-:Y:S01]  /*7650*/  HMMA.16816.F32 R48, R200, R182, R48 ;  /* 0x000000b6c830723c */ /* 0x000fe20000001830 */
[----:B------:R-:W-:Y:S07]  /*7660*/  LDSM.16.M88.4 R180, [R3+0x6800] ;  /* 0x0068000003b4783b */ /* 0x000fee0000000200 */
[C---:B--2---:R-:W-:Y:S08]  /*7670*/  HMMA.16816.F32 R4, R204.reuse, R176, R4 ;  /* 0x000000b0cc04723c */ /* 0x044ff00000001804 */
[C---:B------:R-:W-:Y:S01]  /*7680*/  HMMA.16816.F32 R8, R204.reuse, R178, R8 ;  /* 0x000000b2cc08723c */ /* 0x040fe20000001808 */
[----:B------:R-:W-:Y:S07]  /*7690*/  LDSM.16.M88.4 R176, [R228+0x3000] ;  /* 0x00300000e4b0783b */ /* 0x000fee0000000200 */
[C---:B-1----:R-:W-:Y:S01]  /*76a0*/  HMMA.16816.F32 R12, R204.reuse, R160, R12 ;  /* 0x000000a0cc0c723c */ /* 0x042fe2000000180c */
[----:B------:R-:W-:Y:S07]  /*76b0*/  LDSM.16.M88.4 R228, [R228+0x6000] ;  /* 0x00600000e4e4783b */ /* 0x000fee0000000200 */
[C---:B------:R-:W-:Y:S01]  /*76c0*/  HMMA.16816.F32 R16, R204.reuse, R162, R16 ;  /* 0x000000a2cc10723c */ /* 0x040fe20000001810 */
[----:B------:R-:W1:Y:S07]  /*76d0*/  LDSM.16.M88.4 R160, [R2+0x5800] ;  /* 0x0058000002a0783b */ /* 0x000e6e0000000200 */
[C---:B---3--:R-:W-:Y:S08]  /*76e0*/  HMMA.16816.F32 R20, R204.reuse, R164, R20 ;  /* 0x000000a4cc14723c */ /* 0x048ff00000001814 */
[C---:B------:R-:W-:Y:S01]  /*76f0*/  HMMA.16816.F32 R24, R204.reuse, R166, R24 ;  /* 0x000000a6cc18723c */ /* 0x040fe20000001818 */
[----:B------:R-:W2:Y:S07]  /*7700*/  LDSM.16.M88.4 R164, [R100+0x3800] ;  /* 0x0038000064a4783b */ /* 0x000eae0000000200 */
[C---:B----4-:R-:W-:Y:S08]  /*7710*/  HMMA.16816.F32 R28, R204.reuse, R168, R28 ;  /* 0x000000a8cc1c723c */ /* 0x050ff0000000181c */
[C---:B------:R-:W-:Y:S01]  /*7720*/  HMMA.16816.F32 R32, R204.reuse, R170, R32 ;  /* 0x000000aacc20723c */ /* 0x040fe20000001820 */
[----:B------:R-:W3:Y:S07]  /*7730*/  LDSM.16.M88.4 R168, [R100+0x4000] ;  /* 0x0040000064a8783b */ /* 0x000eee0000000200 */
[C---:B-----5:R-:W-:Y:S08]  /*7740*/  HMMA.16816.F32 R36, R204.reuse, R172, R36 ;  /* 0x000000accc24723c */ /* 0x060ff00000001824 */
[C---:B------:R-:W-:Y:S01]  /*7750*/  HMMA.16816.F32 R40, R204.reuse, R174, R40 ;  /* 0x000000aecc28723c */ /* 0x040fe20000001828 */
[----:B------:R-:W4:Y:S07]  /*7760*/  LDSM.16.M88.4 R172, [R100+0x4800] ;  /* 0x0048000064ac783b */ /* 0x000f2e0000000200 */
[C---:B-1----:R-:W-:Y:S08]  /*7770*/  HMMA.16816.F32 R44, R204.reuse, R160, R44 ;  /* 0x000000a0cc2c723c */ /* 0x042ff0000000182c */
[----:B------:R-:W-:Y:S01]  /*7780*/  HMMA.16816.F32 R48, R204, R162, R48 ;  /* 0x000000a2cc30723c */ /* 0x000fe20000001830 */
[----:B------:R-:W1:Y:S07]  /*7790*/  LDSM.16.M88.4 R160, [R100+0x5000] ;  /* 0x0050000064a0783b */ /* 0x000e6e0000000200 */
[C---:B------:R-:W-:Y:S08]  /*77a0*/  HMMA.16816.F32 R4, R208.reuse, R176, R4 ;  /* 0x000000b0d004723c */ /* 0x040ff00000001804 */
        /* <DEDUP_REMOVED lines=11> */
[C---:B-1----:R-:W-:Y:S08]  /*7860*/  HMMA.16816.F32 R36, R208.reuse, R160, R36 ;  /* 0x000000a0d024723c */ /* 0x042ff00000001824 */
[C---:B------:R-:W-:Y:S01]  /*7870*/  HMMA.16816.F32 R40, R208.reuse, R162, R40 ;  /* 0x000000a2d028723c */ /* 0x040fe20000001828 */
[----:B------:R-:W1:Y:S07]  /*7880*/  LDSM.16.M88.4 R160, [R3+0x8000] ;  /* 0x0080000003a0783b */ /* 0x000e6e0000000200 */
[C---:B--2---:R-:W-:Y:S08]  /*7890*/  HMMA.16816.F32 R44, R208.reuse, R164, R44 ;  /* 0x000000a4d02c723c */ /* 0x044ff0000000182c */
[----:B------:R-:W-:Y:S01]  /*78a0*/  HMMA.16816.F32 R48, R208, R166, R48 ;  /* 0x000000a6d030723c */ /* 0x000fe20000001830 */
[----:B------:R-:W2:Y:S07]  /*78b0*/  LDSM.16.M88.4 R164, [R3+0x8800] ;  /* 0x0088000003a4783b */ /* 0x000eae0000000200 */
[C---:B------:R-:W-:Y:S08]  /*78c0*/  HMMA.16816.F32 R4, R212.reuse, R176, R4 ;  /* 0x000000b0d404723c */ /* 0x040ff00000001804 */
[C---:B------:R-:W-:Y:S01]  /*78d0*/  HMMA.16816.F32 R8, R212.reuse, R178, R8 ;  /* 0x000000b2d408723c */ /* 0x040fe20000001808 */
[----:B------:R-:W4:Y:S07]  /*78e0*/  LDSM.16.M88.4 R176, [R0+0x6800] ;  /* 0x0068000000b0783b */ /* 0x000f2e0000000200 */
[C---:B------:R-:W-:Y:S08]  /*78f0*/  HMMA.16816.F32 R12, R212.reuse, R180, R12 ;  /* 0x000000b4d40c723c */ /* 0x040ff0000000180c */
[C---:B------:R-:W-:Y:S01]  /*7900*/  HMMA.16816.F32 R16, R212.reuse, R182, R16 ;  /* 0x000000b6d410723c */ /* 0x040fe20000001810 */
[----:B------:R-:W5:Y:S07]  /*7910*/  LDSM.16.M88.4 R180, [R0+0x7000] ;  /* 0x0070000000b4783b */ /* 0x000f6e0000000200 */
        /* <DEDUP_REMOVED lines=8> */
[----:B------:R1:W3:Y:S07]  /*79a0*/  LDSM.16.M88.4 R160, [R0+0x8800] ;  /* 0x0088000000a0783b */ /* 0x0002ee0000000200 */
[C---:B--2---:R-:W-:Y:S08]  /*79b0*/  HMMA.16816.F32 R44, R212.reuse, R164, R44 ;  /* 0x000000a4d42c723c */ /* 0x044ff0000000182c */
[----:B------:R-:W-:Y:S01]  /*79c0*/  HMMA.16816.F32 R48, R212, R166, R48 ;  /* 0x000000a6d430723c */ /* 0x000fe20000001830 */
[----:B------:R-:W3:Y:S07]  /*79d0*/  LDSM.16.M88.4 R164, [R2+0x6000] ;  /* 0x0060000002a4783b */ /* 0x000eee0000000200 */
[C---:B------:R-:W-:Y:S01]  /*79e0*/  HMMA.16816.F32 R4, R216.reuse, R172, R4 ;  /* 0x000000acd804723c */ /* 0x040fe20000001804 */
[----:B-1----:R1:W2:Y:S07]  /*79f0*/  LDL R0, [R1+0x4] ;  /* 0x0000040001007983 */ /* 0x0022ae0000100800 */
[C---:B------:R-:W-:Y:S01]  /*7a00*/  HMMA.16816.F32 R8, R216.reuse, R174, R8 ;  /* 0x000000aed808723c */ /* 0x040fe20000001808 */
[----:B------:R-:W1:Y:S07]  /*7a10*/  LDSM.16.M88.4 R172, [R2+0x6800] ;  /* 0x0068000002ac783b */ /* 0x000e6e0000000200 */
[C---:B----4-:R-:W-:Y:S08]  /*7a20*/  HMMA.16816.F32 R12, R216.reuse, R176, R12 ;  /* 0x000000b0d80c723c */ /* 0x050ff0000000180c */
        /* <DEDUP_REMOVED lines=8> */
[C---:B---3--:R-:W-:Y:S08]  /*7ab0*/  HMMA.16816.F32 R36, R216.reuse, R168, R36 ;  /* 0x000000a8d824723c */ /* 0x048ff00000001824 */
[C---:B------:R-:W-:Y:S01]  /*7ac0*/  HMMA.16816.F32 R40, R216.reuse, R170, R40 ;  /* 0x000000aad828723c */ /* 0x040fe20000001828 */
[----:B------:R3:W4:Y:S07]  /*7ad0*/  LDSM.16.M88.4 R168, [R2+0x7000] ;  /* 0x0070000002a8783b */ /* 0x00072e0000000200 */
[C---:B------:R-:W-:Y:S08]  /*7ae0*/  HMMA.16816.F32 R44, R216.reuse, R160, R44 ;  /* 0x000000a0d82c723c */ /* 0x040ff0000000182c */
[----:B------:R-:W-:Y:S01]  /*7af0*/  HMMA.16816.F32 R48, R216, R162, R48 ;  /* 0x000000a2d830723c */ /* 0x000fe20000001830 */
[----:B------:R-:W5:Y:S07]  /*7b00*/  LDSM.16.M88.4 R160, [R100+0x6800] ;  /* 0x0068000064a0783b */ /* 0x000f6e0000000200 */
[C---:B------:R-:W-:Y:S01]  /*7b10*/  HMMA.16816.F32 R4, R220.reuse, R164, R4 ;  /* 0x000000a4dc04723c */ /* 0x040fe20000001804 */
[----:B---3--:R-:W-:Y:S07]  /*7b20*/  IMAD.U32 R2, RZ, RZ, UR16 ;  /* 0x00000010ff027e24 */ /* 0x008fee000f8e00ff */
[C---:B------:R-:W-:Y:S08]  /*7b30*/  HMMA.16816.F32 R8, R220.reuse, R166, R8 ;  /* 0x000000a6dc08723c */ /* 0x040ff00000001808 */
[C---:B-1----:R-:W-:Y:S08]  /*7b40*/  HMMA.16816.F32 R12, R220.reuse, R172, R12 ;  /* 0x000000acdc0c723c */ /* 0x042ff0000000180c */
        /* <DEDUP_REMOVED lines=11> */
[C---:B-----5:R-:W-:Y:S08]  /*7c00*/  HMMA.16816.F32 R12, R224.reuse, R160, R12 ;  /* 0x000000a0e00c723c */ /* 0x060ff0000000180c */
        /* <DEDUP_REMOVED lines=21> */
[----:B------:R-:W5:Y:S10]  /*7d60*/  MUFU.TANH R165, R8 ;  /* 0x0000000800a57308 */ /* 0x000f740000002400 */
[----:B------:R-:W1:Y:S01]  /*7d70*/  MUFU.TANH R164, R9 ;  /* 0x0000000900a47308 */ /* 0x000e620000002400 */
[----:B----4-:R-:W4:Y:S09]  /*7d80*/  LDSM.16.M88.4 R4, [R100+0x7000] ;  /* 0x007000006404783b */ /* 0x010f320000000200 */
[----:B------:R-:W-:Y:S10]  /*7d90*/  MUFU.TANH R161, R10 ;  /* 0x0000000a00a17308 */ /* 0x000ff40000002400 */
[----:B------:R1:W-:Y:S01]  /*7da0*/  MUFU.TANH R160, R11 ;  /* 0x0000000b00a07308 */ /* 0x0003e20000002400 */
[----:B--2---:R-:W-:Y:S09]  /*7db0*/  @P0 MOV R0, R235 ;  /* 0x000000eb00000202 */ /* 0x004ff20000000f00 */
[----:B------:R-:W-:Y:S01]  /*7dc0*/  MUFU.TANH R15, R15 ;  /* 0x0000000f000f7308 */ /* 0x000fe20000002400 */
[----:B------:R-:W-:Y:S09]  /*7dd0*/  SHFL.IDX PT, R3, R0, 0x1, 0x1c1f ;  /* 0x003c1f0000037f89 */ /* 0x000ff200000e0000 */
[----:B------:R-:W2:Y:S01]  /*7de0*/  MUFU.TANH R12, R12 ;  /* 0x0000000c000c7308 */ /* 0x000ea20000002400 */
[C---:B----4-:R-:W-:Y:S01]  /*7df0*/  HMMA.16816.F32 R20, R224.reuse, R4, R20 ;  /* 0x00000004e014723c */ /* 0x050fe20000001814 */
[----:B-1----:R-:W1:Y:S08]  /*7e00*/  LDSM.16.M88.4 R8, [R100+0x7800] ;  /* 0x007800006408783b */ /* 0x002e700000000200 */
[----:B------:R-:W4:Y:S01]  /*7e10*/  MUFU.TANH R13, R13 ;  /* 0x0000000d000d7308 */ /* 0x000f220000002400 */
[C---:B------:R-:W-:Y:S01]  /*7e20*/  HMMA.16816.F32 R24, R224.reuse, R6, R24 ;  /* 0x00000006e018723c */ /* 0x040fe20000001818 */
[----:B------:R-:W2:Y:S08]  /*7e30*/  LDSM.16.M88.4 R4, [R100+0x8000] ;  /* 0x008000006404783b */ /* 0x000eb00000000200 */
[----:B------:R-:W1:Y:S05]  /*7e40*/  MUFU.TANH R16, R16 ;  /* 0x0000001000107308 */ /* 0x000e6a0000002400 */
        /* <DEDUP_REMOVED lines=16> */
[----:B------:R2:W1:Y:S01]  /*7f50*/  SHFL.IDX PT, R4, R0, RZ, 0x1c1f ;  /* 0x001c1fff00047589 */ /* 0x00046200000e0000 */
[----:B------:R-:W-:Y:S06]  /*7f60*/  MUFU.TANH R23, R23 ;  /* 0x0000001700177308 */ /* 0x000fec0000002400 */
[C---:B------:R-:W-:Y:S04]  /*7f70*/  HMMA.16816.F32 R40, R224.reuse, R6, R40 ;  /* 0x00000006e028723c */ /* 0x040fe80000001828 */
[----:B------:R-:W-:Y:S01]  /*7f80*/  MUFU.TANH R22, R22 ;  /* 0x0000001600167308 */ /* 0x000fe20000002400 */
[----:B------:R-:W-:Y:S01]  /*7f90*/  BAR.SYNC.DEFER_BLOCKING 0x0 ;  /* 0x0000000000007b1d */ /* 0x000fe20000010000 */
[----:B------:R-:W-:Y:S02]  /*7fa0*/  FMUL.FTZ R28, R28, c[0x0][0x320] ;  /* 0x0000c8001c1c7a20 */ /* 0x000fe40000410000 */
[----:B------:R-:W-:Y:S04]  /*7fb0*/  FMUL.FTZ R29, R29, c[0x0][0x320] ;  /* 0x0000c8001d1d7a20 */ /* 0x000fe80000410000 */
[----:B------:R-:W-:Y:S02]  /*7fc0*/  FMUL.FTZ R31, R31, c[0x0][0x320] ;  /* 0x0000c8001f1f7a20 */ /* 0x000fe40000410000 */
[----:B------:R-:W-:Y:S01]  /*7fd0*/  FMUL.FTZ R30, R30, c[0x0][0x320] ;  /* 0x0000c8001e1e7a20 */ /* 0x000fe20000410000 */
[----:B--2---:R-:W-:Y:S01]  /*7fe0*/  MOV R0, UR17 ;  /* 0x0000001100007c02 */ /* 0x004fe20008000f00 */
[----:B------:R-:W-:Y:S01]  /*7ff0*/  FMUL.FTZ R36, R36, c[0x0][0x320] ;  /* 0x0000c80024247a20 */ /* 0x000fe20000410000 */
[----:B------:R-:W-:Y:S01]  /*8000*/  @UP0 USHF.R.S32.HI UR17, URZ, 0x1f, UR18 ;  /* 0x0000001f3f110899 */ /* 0x000fe20008011412 */
[----:B------:R-:W-:Y:S01]  /*8010*/  FMUL.FTZ R37, R37, c[0x0][0x320] ;  /* 0x0000c80025257a20 */ /* 0x000fe20000410000 */
[----:B------:R-:W-:Y:S01]  /*8020*/  IADD3 R0, -R234, 0x1, R0 ;  /* 0x00000001ea007810 */ /* 0x000fe20007ffe100 */
[----:B------:R-:W-:Y:S01]  /*8030*/  FMUL.FTZ R38, R38, c[0x0][0x320] ;  /* 0x0000c80026267a20 */ /* 0x000fe20000410000 */
[----:B------:R-:W-:Y:S01]  /*8040*/  @UP0 UIMAD UR17, UR17, UR6, URZ ;  /* 0x00000006111102a4 */ /* 0x000fe2000f8e023f */
[----:B------:R-:W-:Y:S01]  /*8050*/  FMUL.FTZ R39, R39, c[0x0][0x320] ;  /* 0x0000c80027277a20 */ /* 0x000fe20000410000 */
[----:B------:R-:W-:Y:S01]  /*8060*/  IADD3 R0, -R2, UR14, R0 ;  /* 0x0000000e02007c10 */ /* 0x000fe2000fffe100 */
[C---:B-1----:R-:W-:Y:S01]  /*8070*/  HMMA.16816.F32 R44, R224.reuse, R8, R44 ;  /* 0x00000008e02c723c */ /* 0x042fe2000000182c */
[----:B------:R-:W-:Y:S02]  /*8080*/  @UP0 UIMAD UR17, UR18, UR7, UR17 ;  /* 0x00000007121102a4 */ /* 0x000fe4000f8e0211 */
[C---:B------:R-:W-:Y:S01]  /*8090*/  IADD3 R2, R0.reuse, R4, RZ ;  /* 0x0000000400027210 */ /* 0x040fe20007ffe0ff */
[----:B------:R-:W-:Y:S01]  /*80a0*/  MUFU.TANH R28, R28 ;  /* 0x0000001c001c7308 */ /* 0x000fe20000002400 */
[----:B------:R-:W-:Y:S01]  /*80b0*/  IADD3 R0, R0, R3, RZ ;  /* 0x0000000300007210 */ /* 0x000fe20007ffe0ff */
[----:B------:R-:W-:Y:S01]  /*80c0*/  FMUL.FTZ R42, R42, c[0x0][0x320] ;  /* 0x0000c8002a2a7a20 */ /* 0x000fe20000410000 */
[C---:B------:R-:W-:Y:S01]  /*80d0*/  ISETP.GT.AND P5, PT, R2.reuse, RZ, PT ;  /* 0x000000ff0200720c */ /* 0x040fe20003fa4270 */
[----:B------:R-:W-:Y:S01]  /*80e0*/  HMMA.16816.F32 R48, R224, R10, R48 ;  /* 0x0000000ae030723c */ /* 0x000fe20000001830 */
[----:B------:R-:W-:Y:S02]  /*80f0*/  UIADD3 UR18, UR12, 0x1, URZ ;  /* 0x000000010c127890 */ /* 0x000fe4000fffe03f */
[----:B------:R-:W-:Y:S01]  /*8100*/  ISETP.GT.AND P1, PT, R2, 0x1, PT ;  /* 0x000000010200780c */ /* 0x000fe20003f24270 */
[----:B------:R-:W-:Y:S01]  /*8110*/  FMUL.FTZ R32, R32, c[0x0][0x320] ;  /* 0x0000c80020207a20 */ /* 0x000fe20000410000 */
[----:B------:R-:W-:Y:S01]  /*8120*/  FSEL R4, R170, -INF , P5 ;  /* 0xff800000aa047808 */ /* 0x000fe20002800000 */
[----:B------:R-:W1:Y:S01]  /*8130*/  MUFU.TANH R24, R24 ;  /* 0x0000001800187308 */ /* 0x000e620000002400 */
[----:B---3--:R-:W-:Y:S01]  /*8140*/  FSEL R3, R169, -INF , P1 ;  /* 0xff800000a9037808 */ /* 0x008fe20000800000 */
[----:B------:R-:W-:Y:S01]  /*8150*/  FMUL.FTZ R33, R33, c[0x0][0x320] ;  /* 0x0000c80021217a20 */ /* 0x000fe20000410000 */
[C---:B------:R-:W-:Y:S01]  /*8160*/  ISETP.GT.AND P5, PT, R2.reuse, 0x8, PT ;  /* 0x000000080200780c */ /* 0x040fe20003fa4270 */
[----:B------:R-:W-:Y:S01]  /*8170*/  USEL UR12, UR18, URZ, !UP1 ;  /* 0x0000003f120c7287 */ /* 0x000fe2000c800000 */
[----:B------:R-:W-:Y:S01]  /*8180*/  ISETP.GT.AND P1, PT, R2, 0x9, PT ;  /* 0x000000090200780c */ /* 0x000fe20003f24270 */
[----:B------:R-:W-:Y:S01]  /*8190*/  FMUL.FTZ R35, R35, c[0x0][0x320] ;  /* 0x0000c80023237a20 */ /* 0x000fe20000410000 */
[----:B------:R-:W-:Y:S01]  /*81a0*/  FMNMX.FTZ R11, R4, R101, !PT ;  /* 0x00000065040b7209 */ /* 0x000fe20007810000 */
[----:B------:R-:W-:Y:S01]  /*81b0*/  FMUL.FTZ R40, R40, c[0x0][0x320] ;  /* 0x0000c80028287a20 */ /* 0x000fe20000410000 */
[----:B-----5:R-:W-:Y:S01]  /*81c0*/  FSEL R6, R165, -INF , P5 ;  /* 0xff800000a5067808 */ /* 0x020fe20002800000 */
[----:B------:R-:W2:Y:S01]  /*81d0*/  MUFU.TANH R25, R25 ;  /* 0x0000001900197308 */ /* 0x000ea20000002400 */
[----:B------:R-:W-:Y:S01]  /*81e0*/  FMNMX.FTZ R11, R3, R11, !PT ;  /* 0x0000000b030b7209 */ /* 0x000fe20007810000 */
[----:B------:R-:W-:Y:S01]  /*81f0*/  FMUL.FTZ R34, R34, c[0x0][0x320] ;  /* 0x0000c80022227a20 */ /* 0x000fe20000410000 */
[----:B------:R-:W-:Y:S01]  /*8200*/  ISETP.GT.AND P5, PT, R2, 0x10, PT ;  /* 0x000000100200780c */ /* 0x000fe20003fa4270 */
[----:B------:R-:W-:Y:S01]  /*8210*/  FMUL.FTZ R41, R41, c[0x0][0x320] ;  /* 0x0000c80029297a20 */ /* 0x000fe20000410000 */
[----:B------:R-:W-:Y:S01]  /*8220*/  FSEL R5, R164, -INF , P1 ;  /* 0xff800000a4057808 */ /* 0x000fe20000800000 */
[----:B------:R-:W-:Y:S01]  /*8230*/  FMUL.FTZ R44, R44, c[0x0][0x320] ;  /* 0x0000c8002c2c7a20 */ /* 0x000fe20000410000 */
[----:B------:R-:W-:Y:S01]  /*8240*/  FMNMX.FTZ R11, R6, R11, !PT ;  /* 0x0000000b060b7209 */ /* 0x000fe20007810000 */
[----:B------:R-:W-:Y:S01]  /*8250*/  FMUL.FTZ R45, R45, c[0x0][0x320] ;  /* 0x0000c8002d2d7a20 */ /* 0x000fe20000410000 */
[----:B------:R-:W-:Y:S01]  /*8260*/  ISETP.GT.AND P6, PT, R0, 0x1, PT ;  /* 0x000000010000780c */ /* 0x000fe20003fc4270 */
[----:B------:R-:W3:Y:S01]  /*8270*/  MUFU.TANH R29, R29 ;  /* 0x0000001d001d7308 */ /* 0x000ee20000002400 */
[----:B------:R-:W-:Y:S01]  /*8280*/  ISETP.GT.AND P1, PT, R2, 0x11, PT ;  /* 0x000000110200780c */ /* 0x000fe20003f24270 */
[----:B------:R-:W-:Y:S01]  /*8290*/  FMUL.FTZ R48, R48, c[0x0][0x320] ;  /* 0x0000c80030307a20 */ /* 0x000fe20000410000 */
[----:B------:R-:W-:Y:S01]  /*82a0*/  FSEL R8, R166, -INF , P6 ;  /* 0xff800000a6087808 */ /* 0x000fe20003000000 */
[----:B------:R-:W-:Y:S01]  /*82b0*/  FMUL.FTZ R49, R49, c[0x0][0x320] ;  /* 0x0000c80031317a20 */ /* 0x000fe20000410000 */
[----:B------:R-:W-:Y:S01]  /*82c0*/  FSEL R166, R12, -INF , P5 ;  /* 0xff8000000ca67808 */ /* 0x000fe20002800000 */
[----:B------:R-:W-:Y:S01]  /*82d0*/  FMUL.FTZ R43, R43, c[0x0][0x320] ;  /* 0x0000c8002b2b7a20 */ /* 0x000fe20000410000 */
[----:B------:R-:W-:Y:S01]  /*82e0*/  FMNMX.FTZ R11, R5, R11, !PT ;  /* 0x0000000b050b7209 */ /* 0x000fe20007810000 */
[----:B------:R-:W-:Y:S01]  /*82f0*/  FMUL.FTZ R46, R46, c[0x0][0x320] ;  /* 0x0000c8002e2e7a20 */ /* 0x000fe20000410000 */
[----:B------:R-:W-:Y:S01]  /*8300*/  ISETP.GT.AND P0, PT, R0, RZ, PT ;  /* 0x000000ff0000720c */ /* 0x000fe20003f04270 */
[----:B------:R-:W5:Y:S01]  /*8310*/  MUFU.TANH R19, R19 ;  /* 0x0000001300137308 */ /* 0x000f620000002400 */
[----:B------:R-:W-:Y:S01]  /*8320*/  ISETP.GT.AND P5, PT, R2, 0x18, PT ;  /* 0x000000180200780c */ /* 0x000fe20003fa4270 */
[----:B------:R-:W-:Y:S01]  /*8330*/  @UP0 USHF.L.U64.HI UR18, UR6, 0x6, UR7 ;  /* 0x0000000606120899 */ /* 0x000fe20008010207 */
[----:B------:R-:W-:Y:S01]  /*8340*/  FSEL R9, R167, -INF , P0 ;  /* 0xff800000a7097808 */ /* 0x000fe20000000000 */
[----:B------:R-:W-:Y:S01]  /*8350*/  @UP0 UIADD3 UR17, UR21, UR17, URZ ;  /* 0x0000001115110290 */ /* 0x000fe2000fffe03f */
[----:B----4-:R-:W-:Y:S01]  /*8360*/  FSEL R167, R13, -INF , P1 ;  /* 0xff8000000da77808 */ /* 0x010fe20000800000 */
[----:B------:R-:W-:Y:S01]  /*8370*/  FMUL.FTZ R13, R50, c[0x0][0x320] ;  /* 0x0000c800320d7a20 */ /* 0x000fe20000410000 */
[----:B------:R-:W-:Y:S01]  /*8380*/  FMNMX.FTZ R11, R166, R11, !PT ;  /* 0x0000000ba60b7209 */ /* 0x000fe20007810000 */
[----:B------:R-:W-:Y:S01]  /*8390*/  @UP0 UIMAD UR17, UR17, 0x60, URZ ;  /* 0x00000060111108a4 */ /* 0x000fe2000f8e023f */
[----:B------:R-:W-:Y:S01]  /*83a0*/  FSEL R170, R16, -INF , P5 ;  /* 0xff80000010aa7808 */ /* 0x000fe20002800000 */
[----:B------:R4:W1:Y:S01]  /*83b0*/  MUFU.TANH R168, R14 ;  /* 0x0000000e00a87308 */ /* 0x0008620000002400 */
[C---:B------:R-:W-:Y:S01]  /*83c0*/  ISETP.GT.AND P1, PT, R2.reuse, 0x19, PT ;  /* 0x000000190200780c */ /* 0x040fe20003f24270 */
[----:B------:R-:W-:Y:S01]  /*83d0*/  UISETP.GE.AND UP1, UPT, UR5, 0x1, UPT ;  /* 0x000000010500788c */ /* 0x000fe2000bf26270 */
[----:B------:R-:W-:Y:S02]  /*83e0*/  FMNMX.FTZ R11, R167, R11, !PT ;  /* 0x0000000ba70b7209 */ /* 0x000fe40007810000 */
[----:B------:R-:W-:Y:S02]  /*83f0*/  ISETP.GT.AND P5, PT, R2, 0x20, PT ;  /* 0x000000200200780c */ /* 0x000fe40003fa4270 */
[----:B------:R-:W-:Y:S02]  /*8400*/  FSEL R171, R17, -INF , P1 ;  /* 0xff80000011ab7808 */ /* 0x000fe40000800000 */
[----:B------:R-:W-:Y:S01]  /*8410*/  FMNMX.FTZ R11, R170, R11, !PT ;  /* 0x0000000baa0b7209 */ /* 0x000fe20007810000 */
[----:B------:R-:W3:Y:S01]  /*8420*/  MUFU.TANH R32, R32 ;  /* 0x0000002000207308 */ /* 0x000ee20000002400 */
[----:B------:R-:W-:Y:S02]  /*8430*/  FSEL R174, R20, -INF , P5 ;  /* 0xff80000014ae7808 */ /* 0x000fe40002800000 */
[----:B------:R-:W-:Y:S02]  /*8440*/  ISETP.GT.AND P1, PT, R2, 0x21, PT ;  /* 0x000000210200780c */ /* 0x000fe40003f24270 */
[----:B------:R-:W-:Y:S02]  /*8450*/  FMNMX.FTZ R11, R171, R11, !PT ;  /* 0x0000000bab0b7209 */ /* 0x000fe40007810000 */
[----:B------:R-:W-:Y:S02]  /*8460*/  FSEL R175, R21, -INF , P1 ;  /* 0xff80000015af7808 */ /* 0x000fe40000800000 */
[----:B------:R-:W-:Y:S01]  /*8470*/  FMNMX.FTZ R11, R174, R11, !PT ;  /* 0x0000000bae0b7209 */ /* 0x000fe20007810000 */
[----:B------:R-:W-:Y:S01]  /*8480*/  MUFU.TANH R27, R27 ;  /* 0x0000001b001b7308 */ /* 0x000fe20000002400 */
[----:B------:R-:W-:Y:S02]  /*8490*/  ISETP.GT.AND P5, PT, R2, 0x28, PT ;  /* 0x000000280200780c */ /* 0x000fe40003fa4270 */
[----:B------:R-:W-:Y:S01]  /*84a0*/  ISETP.GT.AND P6, PT, R0, 0x9, PT ;  /* 0x000000090000780c */ /* 0x000fe20003fc4270 */
[----:B----4-:R-:W-:Y:S01]  /*84b0*/  FMUL.FTZ R14, R47, c[0x0][0x320] ;  /* 0x0000c8002f0e7a20 */ /* 0x010fe20000410000 */
[----:B-1----:R-:W-:Y:S02]  /*84c0*/  FSEL R178, R24, -INF , P5 ;  /* 0xff80000018b27808 */ /* 0x002fe40002800000 */
[C---:B------:R-:W-:Y:S02]  /*84d0*/  ISETP.GT.AND P1, PT, R2.reuse, 0x29, PT ;  /* 0x000000290200780c */ /* 0x040fe40003f24270 */
[----:B------:R-:W-:Y:S01]  /*84e0*/  FMNMX.FTZ R11, R175, R11, !PT ;  /* 0x0000000baf0b7209 */ /* 0x000fe20007810000 */
[----:B------:R-:W1:Y:S01]  /*84f0*/  MUFU.TANH R18, R18 ;  /* 0x0000001200127308 */ /* 0x000e620000002400 */
[----:B------:R-:W-:Y:S02]  /*8500*/  ISETP.GT.AND P5, PT, R2, 0x30, PT ;  /* 0x000000300200780c */ /* 0x000fe40003fa4270 */
[----:B--2---:R-:W-:Y:S02]  /*8510*/  FSEL R179, R25, -INF , P1 ;  /* 0xff80000019b37808 */ /* 0x004fe40000800000 */
[----:B------:R-:W-:Y:S02]  /*8520*/  FMNMX.FTZ R11, R178, R11, !PT ;  /* 0x0000000bb20b7209 */ /* 0x000fe40007810000 */
[----:B------:R-:W-:Y:S02]  /*8530*/  FSEL R10, R160, -INF , P6 ;  /* 0xff800000a00a7808 */ /* 0x000fe40003000000 */
[C---:B------:R-:W-:Y:S01]  /*8540*/  ISETP.GT.AND P6, PT, R0.reuse, 0x11, PT ;  /* 0x000000110000780c */ /* 0x040fe20003fc4270 */
[----:B------:R-:W2:Y:S01]  /*8550*/  MUFU.TANH R33, R33 ;  /* 0x0000002100217308 */ /* 0x000ea20000002400 */
[----:B------:R-:W-:Y:S02]  /*8560*/  FMNMX.FTZ R12, R9, R102, !PT ;  /* 0x00000066090c7209 */ /* 0x000fe40007810000 */
[----:B------:R-:W-:Y:S02]  /*8570*/  ISETP.GT.AND P0, PT, R0, 0x8, PT ;  /* 0x000000080000780c */ /* 0x000fe40003f04270 */
[----:B------:R-:W-:Y:S02]  /*8580*/  FSEL R169, R15, -INF , P6 ;  /* 0xff8000000fa97808 */ /* 0x000fe40003000000 */
[----:B------:R-:W-:Y:S02]  /*8590*/  FSEL R182, R28, -INF , P5 ;  /* 0xff8000001cb67808 */ /* 0x000fe40002800000 */
[----:B------:R-:W-:Y:S01]  /*85a0*/  ISETP.GT.AND P1, PT, R2, 0x31, PT ;  /* 0x000000310200780c */ /* 0x000fe20003f24270 */
[----:B------:R-:W4:Y:S01]  /*85b0*/  MUFU.TANH R31, R31 ;  /* 0x0000001f001f7308 */ /* 0x000f220000002400 */
[----:B------:R-:W-:Y:S02]  /*85c0*/  ISETP.GT.AND P6, PT, R0, 0x19, PT ;  /* 0x000000190000780c */ /* 0x000fe40003fc4270 */
[----:B------:R-:W-:Y:S02]  /*85d0*/  FMNMX.FTZ R11, R179, R11, !PT ;  /* 0x0000000bb30b7209 */ /* 0x000fe40007810000 */
[----:B------:R-:W-:Y:S02]  /*85e0*/  FSEL R7, R161, -INF , P0 ;  /* 0xff800000a1077808 */ /* 0x000fe40000000000 */
[----:B------:R-:W-:Y:S02]  /*85f0*/  FMNMX.FTZ R12, R8, R12, !PT ;  /* 0x0000000c080c7209 */ /* 0x000fe40007810000 */
[----:B---3--:R-:W-:Y:S01]  /*8600*/  FSEL R183, R29, -INF , P1 ;  /* 0xff8000001db77808 */ /* 0x008fe20000800000 */
[----:B------:R-:W3:Y:S01]  /*8610*/  MUFU.TANH R36, R36 ;  /* 0x0000002400247308 */ /* 0x000ee20000002400 */
[----:B-----5:R-:W-:Y:S02]  /*8620*/  FSEL R173, R19, -INF , P6 ;  /* 0xff80000013ad7808 */ /* 0x020fe40003000000 */
[C---:B------:R-:W-:Y:S02]  /*8630*/  ISETP.GT.AND P6, PT, R0.reuse, 0x21, PT ;  /* 0x000000210000780c */ /* 0x040fe40003fc4270 */
[----:B------:R-:W-:Y:S02]  /*8640*/  ISETP.GT.AND P0, PT, R0, 0x10, PT ;  /* 0x000000100000780c */ /* 0x000fe40003f04270 */
[----:B------:R-:W-:Y:S02]  /*8650*/  ISETP.GT.AND P5, PT, R2, 0x38, PT ;  /* 0x000000380200780c */ /* 0x000fe40003fa4270 */
[----:B------:R-:W-:Y:S01]  /*8660*/  FMNMX.FTZ R11, R182, R11, !PT ;  /* 0x0000000bb60b7209 */ /* 0x000fe20007810000 */
[----:B------:R-:W5:Y:S01]  /*8670*/  MUFU.TANH R37, R37 ;  /* 0x0000002500257308 */ /* 0x000f620000002400 */
[----:B------:R-:W-:Y:S02]  /*8680*/  FMNMX.FTZ R12, R7, R12, !PT ;  /* 0x0000000c070c7209 */ /* 0x000fe40007810000 */
[----:B------:R-:W-:Y:S02]  /*8690*/  FSEL R177, R23, -INF , P6 ;  /* 0xff80000017b17808 */ /* 0x000fe40003000000 */
[----:B------:R-:W-:Y:S02]  /*86a0*/  FSEL R168, R168, -INF , P0 ;  /* 0xff800000a8a87808 */ /* 0x000fe40000000000 */
[----:B------:R-:W-:Y:S02]  /*86b0*/  FSEL R229, R32, -INF , P5 ;  /* 0xff80000020e57808 */ /* 0x000fe40002800000 */
[C---:B------:R-:W-:Y:S01]  /*86c0*/  ISETP.GT.AND P0, PT, R0.reuse, 0x18, PT ;  /* 0x000000180000780c */ /* 0x040fe20003f04270 */
[----:B------:R-:W3:Y:S01]  /*86d0*/  MUFU.TANH R26, R26 ;  /* 0x0000001a001a7308 */ /* 0x000ee20000002400 */
[----:B------:R-:W-:Y:S02]  /*86e0*/  ISETP.GT.AND P6, PT, R0, 0x29, PT ;  /* 0x000000290000780c */ /* 0x000fe40003fc4270 */
[----:B------:R-:W-:Y:S02]  /*86f0*/  ISETP.GT.AND P1, PT, R2, 0x39, PT ;  /* 0x000000390200780c */ /* 0x000fe40003f24270 */
[----:B------:R-:W-:Y:S02]  /*8700*/  FMNMX.FTZ R11, R183, R11, !PT ;  /* 0x0000000bb70b7209 */ /* 0x000fe40007810000 */
[----:B------:R-:W-:Y:S02]  /*8710*/  FMNMX.FTZ R12, R10, R12, !PT ;  /* 0x0000000c0a0c7209 */ /* 0x000fe40007810000 */
[----:B-1----:R-:W-:Y:S01]  /*8720*/  FSEL R172, R18, -INF , P0 ;  /* 0xff80000012ac7808 */ /* 0x002fe20000000000 */
[----:B------:R-:W1:Y:S01]  /*8730*/  MUFU.TANH R35, R35 ;  /* 0x0000002300237308 */ /* 0x000e620000002400 */
[C---:B------:R-:W-:Y:S02]  /*8740*/  ISETP.GT.AND P0, PT, R0.reuse, 0x20, PT ;  /* 0x000000200000780c */ /* 0x040fe40003f04270 */
[----:B------:R-:W-:Y:S02]  /*8750*/  FSEL R181, R27, -INF , P6 ;  /* 0xff8000001bb57808 */ /* 0x000fe40003000000 */
[----:B------:R-:W-:Y:S02]  /*8760*/  ISETP.GT.AND P6, PT, R0, 0x31, PT ;  /* 0x000000310000780c */ /* 0x000fe40003fc4270 */
[----:B------:R-:W-:Y:S02]  /*8770*/  ISETP.GT.AND P5, PT, R2, 0x40, PT ;  /* 0x000000400200780c */ /* 0x000fe40003fa4270 */
[----:B------:R-:W-:Y:S01]  /*8780*/  FMNMX.FTZ R11, R229, R11, !PT ;  /* 0x0000000be50b7209 */ /* 0x000fe20007810000 */
[----:B------:R-:W1:Y:S01]  /*8790*/  MUFU.TANH R30, R30 ;  /* 0x0000001e001e7308 */ /* 0x000e620000002400 */
[----:B--2---:R-:W-:Y:S02]  /*87a0*/  FSEL R230, R33, -INF , P1 ;  /* 0xff80000021e67808 */ /* 0x004fe40000800000 */
[----:B------:R-:W-:Y:S02]  /*87b0*/  FMNMX.FTZ R12, R168, R12, !PT ;  /* 0x0000000ca80c7209 */ /* 0x000fe40007810000 */
[----:B------:R-:W-:Y:S02]  /*87c0*/  FSEL R176, R22, -INF , P0 ;  /* 0xff80000016b07808 */ /* 0x000fe40000000000 */
[----:B----4-:R-:W-:Y:S02]  /*87d0*/  FSEL R228, R31, -INF , P6 ;  /* 0xff8000001fe47808 */ /* 0x010fe40003000000 */
[----:B---3--:R-:W-:Y:S01]  /*87e0*/  FSEL R248, R36, -INF , P5 ;  /* 0xff80000024f87808 */ /* 0x008fe20002800000 */
[----:B------:R-:W2:Y:S01]  /*87f0*/  MUFU.TANH R40, R40 ;  /* 0x0000002800287308 */ /* 0x000ea20000002400 */
[----:B------:R-:W-:Y:S02]  /*8800*/  ISETP.GT.AND P1, PT, R2, 0x41, PT ;  /* 0x000000410200780c */ /* 0x000fe40003f24270 */
[----:B------:R-:W-:Y:S02]  /*8810*/  FMNMX.FTZ R11, R230, R11, !PT ;  /* 0x0000000be60b7209 */ /* 0x000fe40007810000 */
[C---:B------:R-:W-:Y:S02]  /*8820*/  ISETP.GT.AND P0, PT, R0.reuse, 0x28, PT ;  /* 0x000000280000780c */ /* 0x040fe40003f04270 */
[----:B------:R-:W-:Y:S02]  /*8830*/  ISETP.GT.AND P6, PT, R0, 0x39, PT ;  /* 0x000000390000780c */ /* 0x000fe40003fc4270 */
[----:B------:R-:W-:Y:S01]  /*8840*/  FMNMX.FTZ R12, R169, R12, !PT ;  /* 0x0000000ca90c7209 */ /* 0x000fe20007810000 */
[----:B------:R-:W3:Y:S01]  /*8850*/  MUFU.TANH R34, R34 ;  /* 0x0000002200227308 */ /* 0x000ee20000002400 */
[----:B-----5:R-:W-:Y:S02]  /*8860*/  FSEL R249, R37, -INF , P1 ;  /* 0xff80000025f97808 */ /* 0x020fe40000800000 */
[----:B------:R-:W-:Y:S02]  /*8870*/  FMNMX.FTZ R11, R248, R11, !PT ;  /* 0x0000000bf80b7209 */ /* 0x000fe40007810000 */
[----:B------:R-:W-:Y:S02]  /*8880*/  FSEL R180, R26, -INF , P0 ;  /* 0xff8000001ab47808 */ /* 0x000fe40000000000 */
[----:B------:R-:W-:Y:S02]  /*8890*/  ISETP.GT.AND P0, PT, R0, 0x30, PT ;  /* 0x000000300000780c */ /* 0x000fe40003f04270 */
[----:B-1----:R-:W-:Y:S01]  /*88a0*/  FSEL R238, R35, -INF , P6 ;  /* 0xff80000023ee7808 */ /* 0x002fe20003000000 */
[----:B------:R-:W1:Y:S01]  /*88b0*/  MUFU.TANH R41, R41 ;  /* 0x0000002900297308 */ /* 0x000e620000002400 */
[----:B------:R-:W-:Y:S02]  /*88c0*/  ISETP.GT.AND P6, PT, R2, 0x48, PT ;  /* 0x000000480200780c */ /* 0x000fe40003fc4270 */
[----:B------:R-:W-:Y:S02]  /*88d0*/  FMNMX.FTZ R12, R172, R12, !PT ;  /* 0x0000000cac0c7209 */ /* 0x000fe40007810000 */
[----:B------:R-:W-:Y:S02]  /*88e0*/  FSEL R193, R30, -INF , P0 ;  /* 0xff8000001ec17808 */ /* 0x000fe40000000000 */
[----:B------:R-:W-:Y:S01]  /*88f0*/  FMNMX.FTZ R100, R249, R11, !PT ;  /* 0x0000000bf9647209 */ /* 0x000fe20007810000 */
[----:B------:R-:W-:Y:S01]  /*8900*/  LDSM.16.MT88.4 R28, [R236+UR4+0x100] ;  /* 0x00010004ec1c783b */ /* 0x000fe20008004200 */
[----:B--2---:R-:W-:Y:S01]  /*8910*/  FSEL R192, R40, -INF , P6 ;  /* 0xff80000028c07808 */ /* 0x004fe20003000000 */
[----:B------:R-:W2:Y:S01]  /*8920*/  MUFU.TANH R38, R38 ;  /* 0x0000002600267308 */ /* 0x000ea20000002400 */
[----:B------:R-:W-:Y:S02]  /*8930*/  ISETP.GT.AND P0, PT, R0, 0x38, PT ;  /* 0x000000380000780c */ /* 0x000fe40003f04270 */
[----:B------:R-:W-:Y:S02]  /*8940*/  ISETP.GT.AND P5, PT, R2, 0x49, PT ;  /* 0x000000490200780c */ /* 0x000fe40003fa4270 */
[----:B------:R-:W-:Y:S02]  /*8950*/  FMNMX.FTZ R12, R173, R12, !PT ;  /* 0x0000000cad0c7209 */ /* 0x000fe40007810000 */
[----:B---3--:R-:W-:Y:S02]  /*8960*/  FSEL R235, R34, -INF , P0 ;  /* 0xff80000022eb7808 */ /* 0x008fe40000000000 */
[----:B------:R-:W-:Y:S01]  /*8970*/  ISETP.GT.AND P0, PT, R0, 0x40, PT ;  /* 0x000000400000780c */ /* 0x000fe20003f04270 */
[----:B------:R-:W3:Y:S01]  /*8980*/  MUFU.TANH R44, R44 ;  /* 0x0000002c002c7308 */ /* 0x000ee20000002400 */
[----:B------:R-:W-:Y:S02]  /*8990*/  ISETP.GT.AND P1, PT, R2, 0x50, PT ;  /* 0x000000500200780c */ /* 0x000fe40003f24270 */
[----:B------:R-:W-:Y:S02]  /*89a0*/  FMNMX.FTZ R100, R192, R100, !PT ;  /* 0x00000064c0647209 */ /* 0x000fe40007810000 */
[----:B-1----:R-:W-:Y:S02]  /*89b0*/  FSEL R194, R41, -INF , P5 ;  /* 0xff80000029c27808 */ /* 0x002fe40002800000 */
[----:B------:R-:W-:Y:S02]  /*89c0*/  FMNMX.FTZ R12, R176, R12, !PT ;  /* 0x0000000cb00c7209 */ /* 0x000fe40007810000 */
[----:B------:R-:W-:Y:S01]  /*89d0*/  FMNMX.FTZ R100, R194, R100, !PT ;  /* 0x00000064c2647209 */ /* 0x000fe20007810000 */
[----:B------:R-:W1:Y:S01]  /*89e0*/  MUFU.TANH R45, R45 ;  /* 0x0000002d002d7308 */ /* 0x000e620000002400 */
[----:B------:R-:W-:Y:S02]  /*89f0*/  FMNMX.FTZ R12, R177, R12, !PT ;  /* 0x0000000cb10c7209 */ /* 0x000fe40007810000 */
[----:B------:R-:W-:Y:S02]  /*8a00*/  ISETP.GT.AND P6, PT, R2, 0x58, PT ;  /* 0x000000580200780c */ /* 0x000fe40003fc4270 */
[----:B--2---:R-:W-:Y:S02]  /*8a10*/  FSEL R250, R38, -INF , P0 ;  /* 0xff80000026fa7808 */ /* 0x004fe40000000000 */
[----:B------:R-:W-:Y:S02]  /*8a20*/  ISETP.GT.AND P0, PT, R2, 0x51, PT ;  /* 0x000000510200780c */ /* 0x000fe40003f04270 */
[----:B------:R-:W-:Y:S01]  /*8a30*/  FMNMX.FTZ R12, R180, R12, !PT ;  /* 0x0000000cb40c7209 */ /* 0x000fe20007810000 */
[----:B------:R-:W2:Y:S01]  /*8a40*/  MUFU.TANH R48, R48 ;  /* 0x0000003000307308 */ /* 0x000ea20000002400 */
[----:B------:R-:W-:Y:S02]  /*8a50*/  ISETP.GT.AND P5, PT, R2, 0x59, PT ;  /* 0x000000590200780c */ /* 0x000fe40003fa4270 */
[----:B------:R-:W-:Y:S01]  /*8a60*/  FMNMX.FTZ R2, R181, R12, !PT ;  /* 0x0000000cb5027209 */ /* 0x000fe20007810000 */
[----:B------:R-:W-:Y:S01]  /*8a70*/  FMUL.FTZ R12, R51, c[0x0][0x320] ;  /* 0x0000c800330c7a20 */ /* 0x000fe20000410000 */
[----:B---3--:R-:W-:Y:S02]  /*8a80*/  FSEL R47, R44, -INF , P1 ;  /* 0xff8000002c2f7808 */ /* 0x008fe40000800000 */
[----:B------:R-:W-:Y:S02]  /*8a90*/  FMNMX.FTZ R2, R193, R2, !PT ;  /* 0x00000002c1027209 */ /* 0x000fe40007810000 */
[----:B------:R-:W-:Y:S01]  /*8aa0*/  FMNMX.FTZ R100, R47, R100, !PT ;  /* 0x000000642f647209 */ /* 0x000fe20007810000 */
[----:B------:R-:W3:Y:S01]  /*8ab0*/  MUFU.TANH R49, R49 ;  /* 0x0000003100317308 */ /* 0x000ee20000002400 */
[----:B------:R-:W-:Y:S02]  /*8ac0*/  FMNMX.FTZ R2, R228, R2, !PT ;  /* 0x00000002e4027209 */ /* 0x000fe40007810000 */
[----:B------:R-:W-:Y:S02]  /*8ad0*/  ISETP.GT.AND P1, PT, R0, 0x41, PT ;  /* 0x000000410000780c */ /* 0x000fe40003f24270 */
[----:B-1----:R-:W-:Y:S02]  /*8ae0*/  FSEL R25, R45, -INF , P0 ;  /* 0xff8000002d197808 */ /* 0x002fe40000000000 */
[----:B------:R-:W-:Y:S02]  /*8af0*/  FMNMX.FTZ R2, R235, R2, !PT ;  /* 0x00000002eb027209 */ /* 0x000fe40007810000 */
[----:B------:R-:W-:Y:S01]  /*8b00*/  FMNMX.FTZ R100, R25, R100, !PT ;  /* 0x0000006419647209 */ /* 0x000fe20007810000 */
[----:B------:R-:W1:Y:S01]  /*8b10*/  MUFU.TANH R39, R39 ;  /* 0x0000002700277308 */ /* 0x000e620000002400 */
[----:B------:R-:W-:Y:S02]  /*8b20*/  FMNMX.FTZ R2, R238, R2, !PT ;  /* 0x00000002ee027209 */ /* 0x000fe40007810000 */
[----:B------:R-:W-:Y:S02]  /*8b30*/  ISETP.GT.AND P0, PT, R0, 0x48, PT ;  /* 0x000000480000780c */ /* 0x000fe40003f04270 */
[----:B--2---:R-:W-:Y:S02]  /*8b40*/  FSEL R234, R48, -INF , P6 ;  /* 0xff80000030ea7808 */ /* 0x004fe40003000000 */
[----:B------:R-:W-:Y:S02]  /*8b50*/  FMNMX.FTZ R2, R250, R2, !PT ;  /* 0x00000002fa027209 */ /* 0x000fe40007810000 */
[----:B------:R-:W-:Y:S01]  /*8b60*/  FMNMX.FTZ R100, R234, R100, !PT ;  /* 0x00000064ea647209 */ /* 0x000fe20007810000 */
[----:B------:R-:W2:Y:S01]  /*8b70*/  MUFU.TANH R42, R42 ;  /* 0x0000002a002a7308 */ /* 0x000ea20000002400 */
[----:B---3--:R-:W-:Y:S04]  /*8b80*/  FSEL R231, R49, -INF , P5 ;  /* 0xff80000031e77808 */ /* 0x008fe80002800000 */
[----:B------:R-:W-:Y:S05]  /*8b90*/  FMNMX.FTZ R100, R231, R100, !PT ;  /* 0x00000064e7647209 */ /* 0x000fea0007810000 */
[----:B------:R-:W3:Y:S01]  /*8ba0*/  MUFU.TANH R43, R43 ;  /* 0x0000002b002b7308 */ /* 0x000ee20000002400 */
[----:B------:R-:W4:Y:S01]  /*8bb0*/  SHFL.BFLY PT, R11, R100, 0x2, 0x1f ;  /* 0x0c401f00640b7f89 */ /* 0x000f2200000e0000 */
[----:B-1----:R-:W-:Y:S02]  /*8bc0*/  FSEL R247, R39, -INF , P1 ;  /* 0xff80000027f77808 */ /* 0x002fe40000800000 */
[----:B------:R-:W-:Y:S02]  /*8bd0*/  ISETP.GT.AND P1, PT, R0, 0x49, PT ;  /* 0x000000490000780c */ /* 0x000fe40003f24270 */
[----:B------:R-:W-:Y:S04]  /*8be0*/  FMNMX.FTZ R2, R247, R2, !PT ;  /* 0x00000002f7027209 */ /* 0x000fe80007810000 */
[----:B------:R-:W1:Y:S01]  /*8bf0*/  MUFU.TANH R46, R46 ;  /* 0x0000002e002e7308 */ /* 0x000e620000002400 */
[----:B--2---:R-:W-:Y:S02]  /*8c00*/  FSEL R251, R42, -INF , P0 ;  /* 0xff8000002afb7808 */ /* 0x004fe40000000000 */
[C---:B------:R-:W-:Y:S02]  /*8c10*/  ISETP.GT.AND P0, PT, R0.reuse, 0x50, PT ;  /* 0x000000500000780c */ /* 0x040fe40003f04270 */
[----:B------:R-:W-:Y:S05]  /*8c20*/  FMNMX.FTZ R2, R251, R2, !PT ;  /* 0x00000002fb027209 */ /* 0x000fea0007810000 */
[----:B------:R-:W2:Y:S01]  /*8c30*/  MUFU.TANH R14, R14 ;  /* 0x0000000e000e7308 */ /* 0x000ea20000002400 */
[----:B---3--:R-:W-:Y:S02]  /*8c40*/  FSEL R252, R43, -INF , P1 ;  /* 0xff8000002bfc7808 */ /* 0x008fe40000800000 */
[----:B------:R-:W-:Y:S02]  /*8c50*/  ISETP.GT.AND P1, PT, R0, 0x51, PT ;  /* 0x000000510000780c */ /* 0x000fe40003f24270 */
[----:B------:R-:W-:Y:S05]  /*8c60*/  FMNMX.FTZ R2, R252, R2, !PT ;  /* 0x00000002fc027209 */ /* 0x000fea0007810000 */
[----:B------:R-:W3:Y:S01]  /*8c70*/  MUFU.TANH R13, R13 ;  /* 0x0000000d000d7308 */ /* 0x000ee20000002400 */
[----:B----4-:R-:W-:Y:S02]  /*8c80*/  FMNMX.FTZ R100, R100, R11, !PT ;  /* 0x0000000b64647209 */ /* 0x010fe40007810000 */
[----:B-1----:R-:W-:Y:S02]  /*8c90*/  FSEL R244, R46, -INF , P0 ;  /* 0xff8000002ef47808 */ /* 0x002fe40000000000 */
[----:B------:R-:W-:Y:S01]  /*8ca0*/  ISETP.GT.AND P0, PT, R0, 0x58, PT ;  /* 0x000000580000780c */ /* 0x000fe20003f04270 */
[----:B------:R-:W1:Y:S01]  /*8cb0*/  SHFL.BFLY PT, R11, R100, 0x1, 0x1f ;  /* 0x0c201f00640b7f89 */ /* 0x000e6200000e0000 */
[----:B------:R-:W-:Y:S03]  /*8cc0*/  FMNMX.FTZ R2, R244, R2, !PT ;  /* 0x00000002f4027209 */ /* 0x000fe60007810000 */
[----:B------:R-:W4:Y:S01]  /*8cd0*/  MUFU.TANH R12, R12 ;  /* 0x0000000c000c7308 */ /* 0x000f220000002400 */
[----:B--2---:R-:W-:Y:S02]  /*8ce0*/  FSEL R241, R14, -INF , P1 ;  /* 0xff8000000ef17808 */ /* 0x004fe40000800000 */
[----:B------:R-:W-:Y:S02]  /*8cf0*/  ISETP.GT.AND P1, PT, R0, 0x59, PT ;  /* 0x000000590000780c */ /* 0x000fe40003f24270 */
[----:B------:R-:W-:Y:S02]  /*8d00*/  FMNMX.FTZ R0, R241, R2, !PT ;  /* 0x00000002f1007209 */ /* 0x000fe40007810000 */
[----:B---3--:R-:W-:Y:S04]  /*8d10*/  FSEL R195, R13, -INF , P0 ;  /* 0xff8000000dc37808 */ /* 0x008fe80000000000 */
[----:B------:R-:W-:Y:S02]  /*8d20*/  FMNMX.FTZ R0, R195, R0, !PT ;  /* 0x00000000c3007209 */ /* 0x000fe40007810000 */
[----:B-1----:R-:W-:Y:S02]  /*8d30*/  FMNMX.FTZ R100, R100, R11, !PT ;  /* 0x0000000b64647209 */ /* 0x002fe40007810000 */
[----:B----4-:R-:W-:Y:S03]  /*8d40*/  FSEL R24, R12, -INF , P1 ;  /* 0xff8000000c187808 */ /* 0x010fe60000800000 */
[C---:B------:R-:W-:Y:S01]  /*8d50*/  FMUL.FTZ R164, R100.reuse, c[0x0][0x2d0] ;  /* 0x0000b40064a47a20 */ /* 0x040fe20000410000 */
[----:B------:R-:W-:Y:S01]  /*8d60*/  FSETP.NEU.FTZ.AND P1, PT, R100, -INF , PT ;  /* 0xff8000006400780b */ /* 0x000fe20003f3d000 */
[----:B------:R-:W-:Y:S01]  /*8d70*/  LDSM.16.MT88.4 R12, [R103+UR4+0x100] ;  /* 0x00010004670c783b */ /* 0x000fe20008004200 */
[----:B------:R-:W-:Y:S02]  /*8d80*/  FMNMX.FTZ R0, R24, R0, !PT ;  /* 0x0000000018007209 */ /* 0x000fe40007810000 */
[----:B------:R-:W-:Y:S05]  /*8d90*/  FSEL R164, R164, RZ, P1 ;  /* 0x000000ffa4a47208 */ /* 0x000fea0000800000 */
[----:B------:R-:W1:Y:S01]  /*8da0*/  SHFL.BFLY PT, R2, R0, 0x2, 0x1f ;  /* 0x0c401f0000027f89 */ /* 0x000e6200000e0000 */
[--C-:B------:R-:W-:Y:S02]  /*8db0*/  FFMA.FTZ R3, R3, c[0x0][0x2d0], -R164.reuse ;  /* 0x0000b40003037a23 */ /* 0x100fe400000108a4 */
[--C-:B------:R-:W-:Y:S02]  /*8dc0*/  FFMA.FTZ R4, R4, c[0x0][0x2d0], -R164.reuse ;  /* 0x0000b40004047a23 */ /* 0x100fe400000108a4 */
[----:B------:R-:W-:Y:S01]  /*8dd0*/  MUFU.EX2 R245, R3 ;  /* 0x0000000300f57308 */ /* 0x000fe20000000800 */
[--C-:B------:R-:W-:Y:S02]  /*8de0*/  FFMA.FTZ R6, R6, c[0x0][0x2d0], -R164.reuse ;  /* 0x0000b40006067a23 */ /* 0x100fe400000108a4 */
[----:B------:R-:W-:Y:S07]  /*8df0*/  FFMA.FTZ R5, R5, c[0x0][0x2d0], -R164 ;  /* 0x0000b40005057a23 */ /* 0x000fee00000108a4 */
[----:B------:R-:W2:Y:S01]  /*8e00*/  MUFU.EX2 R242, R4 ;  /* 0x0000000400f27308 */ /* 0x000ea20000000800 */
[----:B-1----:R-:W-:Y:S09]  /*8e10*/  FMNMX.FTZ R0, R0, R2, !PT ;  /* 0x0000000200007209 */ /* 0x002ff20007810000 */
[----:B------:R-:W-:Y:S01]  /*8e20*/  MUFU.EX2 R19, R6 ;  /* 0x0000000600137308 */ /* 0x000fe20000000800 */
[----:B------:R-:W1:Y:S09]  /*8e30*/  SHFL.BFLY PT, R2, R0, 0x1, 0x1f ;  /* 0x0c201f0000027f89 */ /* 0x000e7200000e0000 */
[----:B------:R-:W3:Y:S01]  /*8e40*/  MUFU.EX2 R246, R5 ;  /* 0x0000000500f67308 */ /* 0x000ee20000000800 */
[----:B--2---:R-:W-:Y:S02]  /*8e50*/  F2FP.PACK_AB R160, R245, R242 ;  /* 0x000000f2f5a0723e */ /* 0x004fe400000000ff */
[----:B-1----:R-:W-:Y:S02]  /*8e60*/  FMNMX.FTZ R3, R0, R2, !PT ;  /* 0x0000000200037209 */ /* 0x002fe40007810000 */
[----:B------:R-:W-:Y:S02]  /*8e70*/  FSEL R2, R100, RZ, P1 ;  /* 0x000000ff64027208 */ /* 0x000fe40000800000 */
[C---:B------:R-:W-:Y:S01]  /*8e80*/  FSETP.NEU.FTZ.AND P0, PT, R3.reuse, -INF , PT ;  /* 0xff8000000300780b */ /* 0x040fe20003f1d000 */
[C---:B------:R-:W-:Y:S01]  /*8e90*/  FMUL.FTZ R165, R3.reuse, c[0x0][0x2d0] ;  /* 0x0000b40003a57a20 */ /* 0x040fe20000410000 */
[----:B---3--:R-:W-:Y:S01]  /*8ea0*/  F2FP.PACK_AB R162, R246, R19 ;  /* 0x00000013f6a2723e */ /* 0x008fe200000000ff */
[----:B------:R-:W-:Y:S01]  /*8eb0*/  FADD.FTZ R2, -R2, R101 ;  /* 0x0000006502027221 */ /* 0x000fe20000010100 */
[----:B------:R-:W-:Y:S02]  /*8ec0*/  FSEL R0, R3, RZ, P0 ;  /* 0x000000ff03007208 */ /* 0x000fe40000000000 */
[----:B------:R-:W-:Y:S01]  /*8ed0*/  FSEL R165, R165, RZ, P0 ;  /* 0x000000ffa5a57208 */ /* 0x000fe20000000000 */
[----:B------:R-:W-:Y:S01]  /*8ee0*/  FMUL.FTZ R2, R2, c[0x0][0x2d0] ;  /* 0x0000b40002027a20 */ /* 0x000fe20000410000 */
[----:B------:R-:W-:Y:S01]  /*8ef0*/  IADD3 R101, R236, UR4, RZ ;  /* 0x00000004ec657c10 */ /* 0x000fe2000fffe0ff */
[----:B------:R-:W-:Y:S01]  /*8f00*/  FADD.FTZ R0, -R0, R102 ;  /* 0x0000006600007221 */ /* 0x000fe20000010100 */
[----:B------:R-:W-:Y:S01]  /*8f10*/  IADD3 R102, R103, UR4, RZ ;  /* 0x0000000467667c10 */ /* 0x000fe2000fffe0ff */
[--C-:B------:R-:W-:Y:S01]  /*8f20*/  FFMA.FTZ R9, R9, c[0x0][0x2d0], -R165.reuse ;  /* 0x0000b40009097a23 */ /* 0x100fe200000108a5 */
[----:B------:R-:W-:Y:S01]  /*8f30*/  PLOP3.LUT P0, PT, PT, PT, UP0, 0x80, 0x0 ;  /* 0x000000000000781c */ /* 0x000fe20003f0f008 */
[----:B------:R-:W-:Y:S01]  /*8f40*/  FMUL.FTZ R0, R0, c[0x0][0x2d0] ;  /* 0x0000b40000007a20 */ /* 0x000fe20000410000 */
[----:B------:R-:W1:Y:S01]  /*8f50*/  MUFU.EX2 R2, R2 ;  /* 0x0000000200027308 */ /* 0x000e620000000800 */
[--C-:B------:R-:W-:Y:S01]  /*8f60*/  FFMA.FTZ R8, R8, c[0x0][0x2d0], -R165.reuse ;  /* 0x0000b40008087a23 */ /* 0x100fe200000108a5 */
[----:B------:R-:W-:Y:S01]  /*8f70*/  IADD3 R102, R240, R102, RZ ;  /* 0x00000066f0667210 */ /* 0x000fe20007ffe0ff */
[--C-:B------:R-:W-:Y:S02]  /*8f80*/  FFMA.FTZ R7, R7, c[0x0][0x2d0], -R165.reuse ;  /* 0x0000b40007077a23 */ /* 0x100fe400000108a5 */
[----:B------:R-:W-:Y:S02]  /*8f90*/  FFMA.FTZ R10, R10, c[0x0][0x2d0], -R165 ;  /* 0x0000b4000a0a7a23 */ /* 0x000fe400000108a5 */
[----:B------:R-:W2:Y:S01]  /*8fa0*/  LDSM.16.MT88.4 R20, [R102+0x100] ;  /* 0x000100006614783b */ /* 0x000ea20000004200 */
[----:B------:R-:W-:Y:S02]  /*8fb0*/  IMAD.IADD R101, R240, 0x1, R101 ;  /* 0x00000001f0657824 */ /* 0x000fe400078e0265 */
[----:B------:R-:W3:Y:S05]  /*8fc0*/  MUFU.EX2 R243, R9 ;  /* 0x0000000900f37308 */ /* 0x000eea0000000800 */
[----:B------:R-:W4:Y:S05]  /*8fd0*/  LDSM.16.MT88.4 R36, [R101+0x100] ;  /* 0x000100006524783b */ /* 0x000f2a0000004200 */
[----:B------:R-:W5:Y:S01]  /*8fe0*/  MUFU.EX2 R26, R8 ;  /* 0x00000008001a7308 */ /* 0x000f620000000800 */
[C---:B-1----:R-:W-:Y:S02]  /*8ff0*/  FMUL.FTZ R4, R2.reuse, R104 ;  /* 0x0000006802047220 */ /* 0x042fe40000410000 */
[C---:B------:R-:W-:Y:S02]  /*9000*/  FMUL.FTZ R5, R2.reuse, R105 ;  /* 0x0000006902057220 */ /* 0x040fe40000410000 */
[C---:B------:R-:W-:Y:S05]  /*9010*/  FMUL.FTZ R16, R2.reuse, R116 ;  /* 0x0000007402107220 */ /* 0x040fea0000410000 */
[----:B------:R-:W1:Y:S01]  /*9020*/  MUFU.EX2 R17, R7 ;  /* 0x0000000700117308 */ /* 0x000e620000000800 */
[C---:B------:R-:W-:Y:S01]  /*9030*/  FMUL.FTZ R32, R2.reuse, R132 ;  /* 0x0000008402207220 */ /* 0x040fe20000410000 */
[----:B------:R-:W-:Y:S01]  /*9040*/  MOV R132, R242 ;  /* 0x000000f200847202 */ /* 0x000fe20000000f00 */
[C---:B------:R-:W-:Y:S01]  /*9050*/  FMUL.FTZ R33, R2.reuse, R133 ;  /* 0x0000008502217220 */ /* 0x040fe20000410000 */
[----:B---3--:R-:W-:Y:S01]  /*9060*/  MOV R133, R243 ;  /* 0x000000f300857202 */ /* 0x008fe20000000f00 */
[C---:B------:R-:W-:Y:S02]  /*9070*/  FMUL.FTZ R9, R2.reuse, R109 ;  /* 0x0000006d02097220 */ /* 0x040fe40000410000 */
[C---:B------:R-:W-:Y:S02]  /*9080*/  FMUL.FTZ R40, R2.reuse, R140 ;  /* 0x0000008c02287220 */ /* 0x040fe40000410000 */
[C---:B------:R-:W-:Y:S01]  /*9090*/  FMUL.FTZ R41, R2.reuse, R141 ;  /* 0x0000008d02297220 */ /* 0x040fe20000410000 */
[----:B------:R-:W3:Y:S01]  /*90a0*/  MUFU.EX2 R18, R10 ;  /* 0x0000000a00127308 */ /* 0x000ee20000000800 */
[C---:B------:R-:W-:Y:S02]  /*90b0*/  FMUL.FTZ R48, R2.reuse, R148 ;  /* 0x0000009402307220 */ /* 0x040fe40000410000 */
[----:B------:R-:W-:Y:S01]  /*90c0*/  FMUL.FTZ R49, R2, R149 ;  /* 0x0000009502317220 */ /* 0x000fe20000410000 */
[----:B-----5:R-:W-:Y:S01]  /*90d0*/  F2FP.PACK_AB R161, R26, R243 ;  /* 0x000000f31aa1723e */ /* 0x020fe200000000ff */
[C---:B------:R-:W-:Y:S01]  /*90e0*/  FMUL.FTZ R8, R2.reuse, R108 ;  /* 0x0000006c02087220 */ /* 0x040fe20000410000 */
[----:B------:R-:W-:Y:S01]  /*90f0*/  MOV R149, R195 ;  /* 0x000000c300957202 */ /* 0x000fe20000000f00 */
[C---:B------:R-:W-:Y:S02]  /*9100*/  FMUL.FTZ R52, R2.reuse, R52 ;  /* 0x0000003402347220 */ /* 0x040fe40000410000 */
[C---:B------:R-:W-:Y:S01]  /*9110*/  FMUL.FTZ R53, R2.reuse, R53 ;  /* 0x0000003502357220 */ /* 0x040fe20000410000 */
[----:B------:R-:W5:Y:S01]  /*9120*/  MUFU.EX2 R0, R0 ;  /* 0x0000000000007308 */ /* 0x000f620000000800 */
[C---:B------:R-:W-:Y:S02]  /*9130*/  FMUL.FTZ R56, R2.reuse, R56 ;  /* 0x0000003802387220 */ /* 0x040fe40000410000 */
[C---:B------:R-:W-:Y:S01]  /*9140*/  FMUL.FTZ R57, R2.reuse, R57 ;  /* 0x0000003902397220 */ /* 0x040fe20000410000 */
[----:B-1----:R-:W-:Y:S01]  /*9150*/  MOV R116, R17 ;  /* 0x0000001100747202 */ /* 0x002fe20000000f00 */
[C---:B------:R-:W-:Y:S02]  /*9160*/  FMUL.FTZ R60, R2.reuse, R60 ;  /* 0x0000003c023c7220 */ /* 0x040fe40000410000 */
[C---:B------:R-:W-:Y:S01]  /*9170*/  FMUL.FTZ R61, R2.reuse, R61 ;  /* 0x0000003d023d7220 */ /* 0x040fe20000410000 */
[----:B------:R-:W-:Y:S01]  /*9180*/  MOV R140, R116 ;  /* 0x00000074008c7202 */ /* 0x000fe20000000f00 */
[C---:B------:R-:W-:Y:S02]  /*9190*/  FMUL.FTZ R64, R2.reuse, R64 ;  /* 0x0000004002407220 */ /* 0x040fe40000410000 */
[C---:B------:R-:W-:Y:S02]  /*91a0*/  FMUL.FTZ R65, R2.reuse, R65 ;  /* 0x0000004102417220 */ /* 0x040fe40000410000 */
[----:B------:R-:W-:Y:S01]  /*91b0*/  FMUL.FTZ R68, R2, R68 ;  /* 0x0000004402447220 */ /* 0x000fe20000410000 */
[----:B---3--:R-:W-:Y:S01]  /*91c0*/  F2FP.PACK_AB R163, R18, R17 ;  /* 0x0000001112a3723e */ /* 0x008fe200000000ff */
[C---:B------:R-:W-:Y:S01]  /*91d0*/  FMUL.FTZ R17, R2.reuse, R117 ;  /* 0x0000007502117220 */ /* 0x040fe20000410000 */
[----:B------:R-:W-:Y:S01]  /*91e0*/  MOV R117, R18 ;  /* 0x0000001200757202 */ /* 0x000fe20000000f00 */
[C---:B------:R-:W-:Y:S02]  /*91f0*/  FMUL.FTZ R69, R2.reuse, R69 ;  /* 0x0000004502457220 */ /* 0x040fe40000410000 */
[C---:B------:R-:W-:Y:S02]  /*9200*/  FMUL.FTZ R72, R2.reuse, R72 ;  /* 0x0000004802487220 */ /* 0x040fe40000410000 */
[C---:B------:R-:W-:Y:S02]  /*9210*/  FMUL.FTZ R73, R2.reuse, R73 ;  /* 0x0000004902497220 */ /* 0x040fe40000410000 */
[----:B------:R-:W-:Y:S02]  /*9220*/  FMUL.FTZ R76, R2, R76 ;  /* 0x0000004c024c7220 */ /* 0x000fe40000410000 */
[C---:B-----5:R-:W-:Y:S02]  /*9230*/  FMUL.FTZ R6, R0.reuse, R106 ;  /* 0x0000006a00067220 */ /* 0x060fe40000410000 */
[C---:B------:R-:W-:Y:S02]  /*9240*/  FMUL.FTZ R7, R0.reuse, R107 ;  /* 0x0000006b00077220 */ /* 0x040fe40000410000 */
[----:B------:R-:W-:Y:S01]  /*9250*/  LDSM.16.MT88.4 R104, [R102+0x3100] ;  /* 0x003100006668783b */ /* 0x000fe20000004200 */
[C---:B------:R-:W-:Y:S02]  /*9260*/  FMUL.FTZ R10, R0.reuse, R110 ;  /* 0x0000006e000a7220 */ /* 0x040fe40000410000 */
[C---:B------:R-:W-:Y:S02]  /*9270*/  FMUL.FTZ R11, R0.reuse, R111 ;  /* 0x0000006f000b7220 */ /* 0x040fe40000410000 */
[C---:B------:R-:W-:Y:S03]  /*9280*/  HMMA.16816.F32 R4, R160.reuse, R12, R4 ;  /* 0x0000000ca004723c */ /* 0x040fe60000001804 */
[----:B------:R-:W-:Y:S02]  /*9290*/  LDSM.16.MT88.4 R108, [R236+UR4+0x3100] ;  /* 0x00310004ec6c783b */ /* 0x000fe40008004200 */
[----:B------:R-:W-:Y:S02]  /*92a0*/  FMUL.FTZ R27, R0, R127 ;  /* 0x0000007f001b7220 */ /* 0x000fe40000410000 */
[C---:B------:R-:W-:Y:S01]  /*92b0*/  FMUL.FTZ R12, R2.reuse, R112 ;  /* 0x00000070020c7220 */ /* 0x040fe20000410000 */
[C---:B------:R-:W-:Y:S04]  /*92c0*/  HMMA.16816.F32 R8, R160.reuse, R14, R8 ;  /* 0x0000000ea008723c */ /* 0x040fe80000001808 */
[----:B------:R-:W-:Y:S02]  /*92d0*/  FMUL.FTZ R13, R2, R113 ;  /* 0x00000071020d7220 */ /* 0x000fe40000410000 */
[C---:B------:R-:W-:Y:S01]  /*92e0*/  FMUL.FTZ R18, R0.reuse, R118 ;  /* 0x0000007600127220 */ /* 0x040fe20000410000 */
[----:B------:R-:W-:Y:S01]  /*92f0*/  MOV R118, R19 ;  /* 0x0000001300767202 */ /* 0x000fe20000000f00 */
[C---:B------:R-:W-:Y:S04]  /*9300*/  FMUL.FTZ R14, R0.reuse, R114 ;  /* 0x00000072000e7220 */ /* 0x040fe80000410000 */
[C---:B------:R-:W-:Y:S02]  /*9310*/  FMUL.FTZ R15, R0.reuse, R115 ;  /* 0x00000073000f7220 */ /* 0x040fe40000410000 */
[----:B------:R-:W-:Y:S01]  /*9320*/  LDSM.16.MT88.4 R112, [R101+0x3100] ;  /* 0x003100006570783b */ /* 0x000fe20000004200 */
[C---:B------:R-:W-:Y:S02]  /*9330*/  FMUL.FTZ R19, R0.reuse, R119 ;  /* 0x0000007700137220 */ /* 0x040fe40000410000 */
[----:B------:R-:W-:Y:S02]  /*9340*/  IMAD.MOV.U32 R119, RZ, RZ, R26 ;  /* 0x000000ffff777224 */ /* 0x000fe400078e001a */
        /* <DEDUP_REMOVED lines=12> */
[----:B------:R-:W-:Y:S01]  /*9410*/  FMUL.FTZ R24, R2, R124 ;  /* 0x0000007c02187220 */ /* 0x000fe20000410000 */
[----:B------:R-:W1:Y:S01]  /*9420*/  LDSM.16.MT88.4 R44, [R103+UR4+0x3100] ;  /* 0x00310004672c783b */ /* 0x000e620008004200 */
[----:B------:R-:W-:Y:S01]  /*9430*/  MOV R148, R121 ;  /* 0x0000007900947202 */ /* 0x000fe20000000f00 */
[C---:B------:R-:W-:Y:S01]  /*9440*/  FMUL.FTZ R35, R0.reuse, R135 ;  /* 0x0000008700237220 */ /* 0x040fe20000410000 */
[----:B------:R-:W-:Y:S01]  /*9450*/  MOV R135, R117 ;  /* 0x0000007500877202 */ /* 0x000fe20000000f00 */
[C---:B------:R-:W-:Y:S03]  /*9460*/  HMMA.16816.F32 R20, R160.reuse, R28, R20 ;  /* 0x0000001ca014723c */ /* 0x040fe60000001814 */
[----:B------:R-:W-:Y:S01]  /*9470*/  FMUL.FTZ R42, R0, R142 ;  /* 0x0000008e002a7220 */ /* 0x000fe20000410000 */
[----:B------:R-:W-:Y:S01]  /*9480*/  LDSM.16.MT88.4 R124, [R103+UR4+0x3900] ;  /* 0x00390004677c783b */ /* 0x000fe20008004200 */
[----:B------:R-:W-:Y:S02]  /*9490*/  IMAD.MOV.U32 R142, RZ, RZ, R118 ;  /* 0x000000ffff8e7224 */ /* 0x000fe400078e0076 */
[C---:B------:R-:W-:Y:S01]  /*94a0*/  FMUL.FTZ R28, R2.reuse, R128 ;  /* 0x00000080021c7220 */ /* 0x040fe20000410000 */
[C---:B------:R-:W-:Y:S04]  /*94b0*/  HMMA.16816.F32 R24, R160.reuse, R30, R24 ;  /* 0x0000001ea018723c */ /* 0x040fe80000001818 */
[----:B------:R-:W-:Y:S02]  /*94c0*/  FMUL.FTZ R29, R2, R129 ;  /* 0x00000081021d7220 */ /* 0x000fe40000410000 */
[C---:B------:R-:W-:Y:S01]  /*94d0*/  FMUL.FTZ R43, R0.reuse, R143 ;  /* 0x0000008f002b7220 */ /* 0x040fe20000410000 */
[----:B------:R-:W-:Y:S01]  /*94e0*/  MOV R143, R119 ;  /* 0x00000077008f7202 */ /* 0x000fe20000000f00 */
[C---:B------:R-:W-:Y:S01]  /*94f0*/  FMUL.FTZ R30, R0.reuse, R130 ;  /* 0x00000082001e7220 */ /* 0x040fe20000410000 */
[----:B------:R-:W-:Y:S03]  /*9500*/  LDSM.16.MT88.4 R116, [R102+0x900] ;  /* 0x000900006674783b */ /* 0x000fe60000004200 */
[C---:B------:R-:W-:Y:S02]  /*9510*/  FMUL.FTZ R31, R0.reuse, R131 ;  /* 0x00000083001f7220 */ /* 0x040fe40000410000 */
[C---:B------:R-:W-:Y:S01]  /*9520*/  FMUL.FTZ R50, R0.reuse, R150 ;  /* 0x0000009600327220 */ /* 0x040fe20000410000 */
[----:B------:R-:W-:Y:S01]  /*9530*/  MOV R150, R231 ;  /* 0x000000e700967202 */ /* 0x000fe20000000f00 */
[C---:B------:R-:W-:Y:S01]  /*9540*/  FMUL.FTZ R51, R0.reuse, R151 ;  /* 0x0000009700337220 */ /* 0x040fe20000410000 */
[----:B------:R-:W-:Y:S01]  /*9550*/  LDSM.16.MT88.4 R128, [R102+0x3900] ;  /* 0x003900006680783b */ /* 0x000fe20000004200 */
[----:B------:R-:W-:Y:S01]  /*9560*/  MOV R151, R234 ;  /* 0x000000ea00977202 */ /* 0x000fe20000000f00 */
[C---:B----4-:R-:W-:Y:S03]  /*9570*/  HMMA.16816.F32 R28, R160.reuse, R36, R28 ;  /* 0x00000024a01c723c */ /* 0x050fe6000000181c */
[C---:B------:R-:W-:Y:S02]  /*9580*/  FMUL.FTZ R54, R0.reuse, R54 ;  /* 0x0000003600367220 */ /* 0x040fe40000410000 */
[----:B------:R-:W-:Y:S02]  /*9590*/  FMUL.FTZ R55, R0, R55 ;  /* 0x0000003700377220 */ /* 0x000fe40000410000 */
[C---:B------:R-:W-:Y:S01]  /*95a0*/  FMUL.FTZ R36, R2.reuse, R136 ;  /* 0x0000008802247220 */ /* 0x040fe20000410000 */
[C---:B------:R-:W-:Y:S04]  /*95b0*/  HMMA.16816.F32 R32, R160.reuse, R38, R32 ;  /* 0x00000026a020723c */ /* 0x040fe80000001820 */
[----:B------:R-:W-:Y:S02]  /*95c0*/  FMUL.FTZ R37, R2, R137 ;  /* 0x0000008902257220 */ /* 0x000fe40000410000 */
[C---:B------:R-:W-:Y:S02]  /*95d0*/  FMUL.FTZ R58, R0.reuse, R58 ;  /* 0x0000003a003a7220 */ /* 0x040fe40000410000 */
[C---:B------:R-:W-:Y:S04]  /*95e0*/  FMUL.FTZ R38, R0.reuse, R138 ;  /* 0x0000008a00267220 */ /* 0x040fe80000410000 */
[C---:B------:R-:W-:Y:S01]  /*95f0*/  FMUL.FTZ R39, R0.reuse, R139 ;  /* 0x0000008b00277220 */ /* 0x040fe20000410000 */
[----:B------:R-:W-:Y:S01]  /*9600*/  MOV R139, R246 ;  /* 0x000000f6008b7202 */ /* 0x000fe20000000f00 */
[C---:B------:R-:W-:Y:S02]  /*9610*/  FMUL.FTZ R59, R0.reuse, R59 ;  /* 0x0000003b003b7220 */ /* 0x040fe40000410000 */
[C---:B------:R-:W-:Y:S02]  /*9620*/  FMUL.FTZ R62, R0.reuse, R62 ;  /* 0x0000003e003e7220 */ /* 0x040fe40000410000 */
[C---:B------:R-:W-:Y:S01]  /*9630*/  FMUL.FTZ R63, R0.reuse, R63 ;  /* 0x0000003f003f7220 */ /* 0x040fe20000410000 */
[C---:B-1----:R-:W-:Y:S03]  /*9640*/  HMMA.16816.F32 R36, R160.reuse, R44, R36 ;  /* 0x0000002ca024723c */ /* 0x042fe60000001824 */
[C---:B------:R-:W-:Y:S02]  /*9650*/  FMUL.FTZ R66, R0.reuse, R66 ;  /* 0x0000004200427220 */ /* 0x040fe40000410000 */
[----:B------:R-:W-:Y:S02]  /*9660*/  FMUL.FTZ R67, R0, R67 ;  /* 0x0000004300437220 */ /* 0x000fe40000410000 */
[C---:B------:R-:W-:Y:S01]  /*9670*/  FMUL.FTZ R44, R2.reuse, R144 ;  /* 0x00000090022c7220 */ /* 0x040fe20000410000 */
[C---:B------:R-:W-:Y:S04]  /*9680*/  HMMA.16816.F32 R40, R160.reuse, R46, R40 ;  /* 0x0000002ea028723c */ /* 0x040fe80000001828 */
[----:B------:R-:W-:Y:S02]  /*9690*/  FMUL.FTZ R45, R2, R145 ;  /* 0x00000091022d7220 */ /* 0x000fe40000410000 */
[C---:B------:R-:W-:Y:S02]  /*96a0*/  FMUL.FTZ R70, R0.reuse, R70 ;  /* 0x0000004600467220 */ /* 0x040fe40000410000 */
[C---:B------:R-:W-:Y:S04]  /*96b0*/  FMUL.FTZ R46, R0.reuse, R146 ;  /* 0x00000092002e7220 */ /* 0x040fe80000410000 */
[C---:B------:R-:W-:Y:S02]  /*96c0*/  FMUL.FTZ R47, R0.reuse, R147 ;  /* 0x00000093002f7220 */ /* 0x040fe40000410000 */
[C---:B------:R-:W-:Y:S02]  /*96d0*/  FMUL.FTZ R71, R0.reuse, R71 ;  /* 0x0000004700477220 */ /* 0x040fe40000410000 */
[C---:B------:R-:W-:Y:S02]  /*96e0*/  FMUL.FTZ R74, R0.reuse, R74 ;  /* 0x0000004a004a7220 */ /* 0x040fe40000410000 */
[----:B------:R-:W-:Y:S01]  /*96f0*/  FMUL.FTZ R75, R0, R75 ;  /* 0x0000004b004b7220 */ /* 0x000fe20000410000 */
[C---:B------:R-:W-:Y:S03]  /*9700*/  HMMA.16816.F32 R44, R160.reuse, R104, R44 ;  /* 0x00000068a02c723c */ /* 0x040fe6000000182c */
[----:B------:R-:W-:Y:S02]  /*9710*/  FMUL.FTZ R77, R2, R77 ;  /* 0x0000004d024d7220 */ /* 0x000fe40000410000 */
[C---:B------:R-:W-:Y:S02]  /*9720*/  FMUL.FTZ R78, R0.reuse, R78 ;  /* 0x0000004e004e7220 */ /* 0x040fe40000410000 */
[----:B------:R-:W-:Y:S01]  /*9730*/  FMUL.FTZ R79, R0, R79 ;  /* 0x0000004f004f7220 */ /* 0x000fe20000410000 */
[C---:B------:R-:W-:Y:S01]  /*9740*/  HMMA.16816.F32 R48, R160.reuse, R106, R48 ;  /* 0x0000006aa030723c */ /* 0x040fe20000001830 */
[----:B------:R-:W1:Y:S03]  /*9750*/  LDSM.16.MT88.4 R104, [R103+UR4+0x6100] ;  /* 0x006100046768783b */ /* 0x000e660008004200 */
[C---:B------:R-:W-:Y:S02]  /*9760*/  FMUL.FTZ R80, R2.reuse, R80 ;  /* 0x0000005002507220 */ /* 0x040fe40000410000 */
[----:B------:R-:W-:Y:S02]  /*9770*/  FMUL.FTZ R81, R2, R81 ;  /* 0x0000005102517220 */ /* 0x000fe40000410000 */
[C---:B------:R-:W-:Y:S04]  /*9780*/  HMMA.16816.F32 R52, R160.reuse, R108, R52 ;  /* 0x0000006ca034723c */ /* 0x040fe80000001834 */
[C---:B------:R-:W-:Y:S02]  /*9790*/  FMUL.FTZ R82, R0.reuse, R82 ;  /* 0x0000005200527220 */ /* 0x040fe40000410000 */
[----:B------:R-:W-:Y:S02]  /*97a0*/  FMUL.FTZ R83, R0, R83 ;  /* 0x0000005300537220 */ /* 0x000fe40000410000 */
[C---:B------:R-:W-:Y:S04]  /*97b0*/  HMMA.16816.F32 R56, R160.reuse, R110, R56 ;  /* 0x0000006ea038723c */ /* 0x040fe80000001838 */
[--C-:B------:R-:W-:Y:S02]  /*97c0*/  FFMA.FTZ R108, R166, c[0x0][0x2d0], -R164.reuse ;  /* 0x0000b400a66c7a23 */ /* 0x100fe400000108a4 */
[C---:B------:R-:W-:Y:S02]  /*97d0*/  FMUL.FTZ R84, R2.reuse, R84 ;  /* 0x0000005402547220 */ /* 0x040fe40000410000 */
[C---:B------:R-:W-:Y:S01]  /*97e0*/  HMMA.16816.F32 R60, R160.reuse, R112, R60 ;  /* 0x00000070a03c723c */ /* 0x040fe2000000183c */
[----:B------:R2:W-:Y:S03]  /*97f0*/  MUFU.EX2 R136, R108 ;  /* 0x0000006c00887308 */ /* 0x0005e60000000800 */
[----:B------:R-:W-:Y:S02]  /*9800*/  FMUL.FTZ R85, R2, R85 ;  /* 0x0000005502557220 */ /* 0x000fe40000410000 */
[C---:B------:R-:W-:Y:S02]  /*9810*/  FMUL.FTZ R86, R0.reuse, R86 ;  /* 0x0000005600567220 */ /* 0x040fe40000410000 */
[C---:B------:R-:W-:Y:S04]  /*9820*/  HMMA.16816.F32 R64, R160.reuse, R114, R64 ;  /* 0x00000072a040723c */ /* 0x040fe80000001840 */
[----:B------:R-:W-:Y:S01]  /*9830*/  FFMA.FTZ R112, R167, c[0x0][0x2d0], -R164 ;  /* 0x0000b400a7707a23 */ /* 0x000fe200000108a4 */
[----:B------:R-:W-:Y:S01]  /*9840*/  MOV R167, R244 ;  /* 0x000000f400a77202 */ /* 0x000fe20000000f00 */
[----:B------:R-:W-:Y:S02]  /*9850*/  FMUL.FTZ R87, R0, R87 ;  /* 0x0000005700577220 */ /* 0x000fe40000410000 */
[----:B------:R3:W-:Y:S01]  /*9860*/  MUFU.EX2 R138, R112 ;  /* 0x00000070008a7308 */ /* 0x0007e20000000800 */
[C---:B-1----:R-:W-:Y:S03]  /*9870*/  HMMA.16816.F32 R68, R160.reuse, R104, R68 ;  /* 0x00000068a044723c */ /* 0x042fe60000001844 */
[C---:B------:R-:W-:Y:S02]  /*9880*/  FMUL.FTZ R88, R2.reuse, R88 ;  /* 0x0000005802587220 */ /* 0x040fe40000410000 */
[----:B------:R-:W-:Y:S02]  /*9890*/  FMUL.FTZ R89, R2, R89 ;  /* 0x0000005902597220 */ /* 0x000fe40000410000 */
[----:B------:R-:W-:Y:S01]  /*98a0*/  FFMA.FTZ R104, R169, c[0x0][0x2d0], -R165 ;  /* 0x0000b400a9687a23 */ /* 0x000fe200000108a5 */
[C---:B------:R-:W-:Y:S01]  /*98b0*/  HMMA.16816.F32 R72, R160.reuse, R106, R72 ;  /* 0x0000006aa048723c */ /* 0x040fe20000001848 */
[----:B--2---:R-:W1:Y:S02]  /*98c0*/  LDSM.16.MT88.4 R108, [R102+0x6100] ;  /* 0x00610000666c783b */ /* 0x004e640000004200 */
[----:B------:R2:W-:Y:S01]  /*98d0*/  MUFU.EX2 R141, R104 ;  /* 0x00000068008d7308 */ /* 0x0005e20000000800 */
[----:B------:R-:W-:Y:S02]  /*98e0*/  IMAD.MOV.U32 R169, RZ, RZ, R122 ;  /* 0x000000ffffa97224 */ /* 0x000fe400078e007a */
[C---:B------:R-:W-:Y:S02]  /*98f0*/  FMUL.FTZ R90, R0.reuse, R90 ;  /* 0x0000005a005a7220 */ /* 0x040fe40000410000 */
[----:B------:R-:W-:Y:S04]  /*9900*/  FMUL.FTZ R91, R0, R91 ;  /* 0x0000005b005b7220 */ /* 0x000fe80000410000 */
[----:B------:R-:W-:Y:S02]  /*9910*/  IMAD.MOV.U32 R137, RZ, RZ, R245 ;  /* 0x000000ffff897224 */ /* 0x000fe400078e00f5 */
[----:B------:R-:W-:Y:S02]  /*9920*/  FMUL.FTZ R92, R2, R92 ;  /* 0x0000005c025c7220 */ /* 0x000fe40000410000 */
[----:B---3--:R-:W-:Y:S01]  /*9930*/  FFMA.FTZ R112, R168, c[0x0][0x2d0], -R165 ;  /* 0x0000b400a8707a23 */ /* 0x008fe200000108a5 */
[----:B------:R-:W-:Y:S01]  /*9940*/  MOV R168, R120 ;  /* 0x0000007800a87202 */ /* 0x000fe20000000f00 */
[----:B------:R-:W-:Y:S01]  /*9950*/  FMUL.FTZ R93, R2, R93 ;  /* 0x0000005d025d7220 */ /* 0x000fe20000410000 */
[----:B------:R-:W-:Y:S01]  /*9960*/  LDSM.16.MT88.4 R120, [R101+0x900] ;  /* 0x000900006578783b */ /* 0x000fe20000004200 */
[----:B------:R3:W4:Y:S01]  /*9970*/  MUFU.EX2 R134, R112 ;  /* 0x0000007000867308 */ /* 0x0007220000000800 */
[C---:B------:R-:W-:Y:S02]  /*9980*/  FMUL.FTZ R94, R0.reuse, R94 ;  /* 0x0000005e005e7220 */ /* 0x040fe40000410000 */
[----:B------:R-:W-:Y:S02]  /*9990*/  FMUL.FTZ R95, R0, R95 ;  /* 0x0000005f005f7220 */ /* 0x000fe40000410000 */
[----:B------:R-:W-:Y:S02]  /*99a0*/  FMUL.FTZ R96, R2, R96 ;  /* 0x0000006002607220 */ /* 0x000fe40000410000 */
[----:B--2---:R-:W-:Y:S02]  /*99b0*/  FFMA.FTZ R104, R170, c[0x0][0x2d0], -R164 ;  /* 0x0000b400aa687a23 */ /* 0x004fe400000108a4 */
[----:B------:R-:W-:Y:S02]  /*99c0*/  IMAD.MOV.U32 R170, RZ, RZ, R194 ;  /* 0x000000ffffaa7224 */ /* 0x000fe400078e00c2 */
[----:B------:R2:W-:Y:S01]  /*99d0*/  MUFU.EX2 R144, R104 ;  /* 0x0000006800907308 */ /* 0x0005e20000000800 */
[----:B------:R-:W-:Y:S02]  /*99e0*/  FMUL.FTZ R97, R2, R97 ;  /* 0x0000006102617220 */ /* 0x000fe40000410000 */
[C---:B------:R-:W-:Y:S02]  /*99f0*/  FMUL.FTZ R98, R0.reuse, R98 ;  /* 0x0000006200627220 */ /* 0x040fe40000410000 */
[----:B------:R-:W-:Y:S02]  /*9a00*/  FMUL.FTZ R99, R0, R99 ;  /* 0x0000006300637220 */ /* 0x000fe40000410000 */
[----:B------:R-:W-:Y:S01]  /*9a10*/  IMAD.MOV.U32 R166, RZ, RZ, R241 ;  /* 0x000000ffffa67224 */ /* 0x000fe200078e00f1 */
[C---:B-1----:R-:W-:Y:S01]  /*9a20*/  HMMA.16816.F32 R76, R160.reuse, R108, R76 ;  /* 0x0000006ca04c723c */ /* 0x042fe2000000184c */
[----:B---3--:R-:W1:Y:S06]  /*9a30*/  LDSM.16.MT88.4 R112, [R236+UR4+0x6100] ;  /* 0x00610004ec70783b */ /* 0x008e6c0008004200 */
[--C-:B------:R-:W-:Y:S01]  /*9a40*/  FFMA.FTZ R108, R171, c[0x0][0x2d0], -R164.reuse ;  /* 0x0000b400ab6c7a23 */ /* 0x100fe200000108a4 */
[C---:B------:R-:W-:Y:S03]  /*9a50*/  HMMA.16816.F32 R80, R160.reuse, R110, R80 ;  /* 0x0000006ea050723c */ /* 0x040fe60000001850 */
[----:B------:R3:W5:Y:S01]  /*9a60*/  MUFU.EX2 R147, R108 ;  /* 0x0000006c00937308 */ /* 0x0007620000000800 */
[----:B------:R-:W-:Y:S01]  /*9a70*/  MOV R171, R192 ;  /* 0x000000c000ab7202 */ /* 0x000fe20000000f00 */
[----:B--2---:R-:W2:Y:S01]  /*9a80*/  LDSM.16.MT88.4 R104, [R101+0x6100] ;  /* 0x006100006568783b */ /* 0x004ea20000004200 */
[--C-:B---3--:R-:W-:Y:S07]  /*9a90*/  FFMA.FTZ R108, R172, c[0x0][0x2d0], -R165.reuse ;  /* 0x0000b400ac6c7a23 */ /* 0x108fee00000108a5 */
[----:B------:R3:W-:Y:S01]  /*9aa0*/  MUFU.EX2 R145, R108 ;  /* 0x0000006c00917308 */ /* 0x0007e20000000800 */
[C---:B-1----:R-:W-:Y:S07]  /*9ab0*/  HMMA.16816.F32 R84, R160.reuse, R112, R84 ;  /* 0x00000070a054723c */ /* 0x042fee0000001854 */
[--C-:B------:R-:W-:Y:S01]  /*9ac0*/  FFMA.FTZ R112, R173, c[0x0][0x2d0], -R165.reuse ;  /* 0x0000b400ad707a23 */ /* 0x100fe200000108a5 */
[C---:B------:R-:W-:Y:S03]  /*9ad0*/  HMMA.16816.F32 R88, R160.reuse, R114, R88 ;  /* 0x00000072a058723c */ /* 0x040fe60000001858 */
[----:B------:R1:W1:Y:S05]  /*9ae0*/  MUFU.EX2 R146, R112 ;  /* 0x0000007000927308 */ /* 0x00026a0000000800 */
[C---:B--2---:R-:W-:Y:S01]  /*9af0*/  HMMA.16816.F32 R92, R160.reuse, R104, R92 ;  /* 0x00000068a05c723c */ /* 0x044fe2000000185c */
[----:B---3--:R-:W2:Y:S06]  /*9b00*/  LDSM.16.MT88.4 R108, [R103+UR4+0x900] ;  /* 0x00090004676c783b */ /* 0x008eac0008004200 */
[----:B----4-:R-:W-:Y:S01]  /*9b10*/  F2FP.PACK_AB R105, R141, R134 ;  /* 0x000000868d69723e */ /* 0x010fe200000000ff */
[----:B------:R-:W-:Y:S04]  /*9b20*/  HMMA.16816.F32 R96, R160, R106, R96 ;  /* 0x0000006aa060723c */ /* 0x000fe80000001860 */
[----:B------:R-:W-:Y:S03]  /*9b30*/  F2FP.PACK_AB R104, R138, R136 ;  /* 0x000000888a68723e */ /* 0x000fe600000000ff */
[----:B-----5:R-:W-:Y:S01]  /*9b40*/  F2FP.PACK_AB R106, R147, R144 ;  /* 0x00000090936a723e */ /* 0x020fe200000000ff */
[----:B-1----:R-:W1:Y:S01]  /*9b50*/  LDSM.16.MT88.4 R112, [R236+UR4+0x900] ;  /* 0x00090004ec70783b */ /* 0x002e620008004200 */
        /* <DEDUP_REMOVED lines=10> */
[C---:B------:R-:W-:Y:S07]  /*9c00*/  HMMA.16816.F32 R28, R104.reuse, R120, R28 ;  /* 0x00000078681c723c */ /* 0x040fee000000181c */
[--C-:B------:R-:W-:Y:S01]  /*9c10*/  FFMA.FTZ R120, R174, c[0x0][0x2d0], -R164.reuse ;  /* 0x0000b400ae787a23 */ /* 0x100fe200000108a4 */
[C---:B------:R-:W-:Y:S03]  /*9c20*/  HMMA.16816.F32 R32, R104.reuse, R122, R32 ;  /* 0x0000007a6820723c */ /* 0x040fe60000001820 */
[----:B------:R4:W-:Y:S05]  /*9c30*/  MUFU.EX2 R246, R120 ;  /* 0x0000007800f67308 */ /* 0x0009ea0000000800 */
[C---:B------:R-:W-:Y:S08]  /*9c40*/  HMMA.16816.F32 R36, R104.reuse, R124, R36 ;  /* 0x0000007c6824723c */ /* 0x040ff00000001824 */
[C---:B------:R-:W-:Y:S01]  /*9c50*/  HMMA.16816.F32 R40, R104.reuse, R126, R40 ;  /* 0x0000007e6828723c */ /* 0x040fe20000001828 */
[----:B------:R-:W-:Y:S07]  /*9c60*/  LDSM.16.MT88.4 R124, [R101+0x6900] ;  /* 0x00690000657c783b */ /* 0x000fee0000004200 */
[C---:B------:R-:W-:Y:S01]  /*9c70*/  HMMA.16816.F32 R44, R104.reuse, R128, R44 ;  /* 0x00000080682c723c */ /* 0x040fe2000000182c */
[----:B----4-:R-:W4:Y:S07]  /*9c80*/  LDSM.16.MT88.4 R120, [R102+0x6900] ;  /* 0x006900006678783b */ /* 0x010f2e0000004200 */
[C---:B------:R-:W-:Y:S01]  /*9c90*/  HMMA.16816.F32 R48, R104.reuse, R130, R48 ;  /* 0x000000826830723c */ /* 0x040fe20000001830 */
[----:B------:R-:W-:Y:S07]  /*9ca0*/  LDSM.16.MT88.4 R128, [R236+UR4+0x4100] ;  /* 0x00410004ec80783b */ /* 0x000fee0008004200 */
[C---:B--2---:R-:W-:Y:S07]  /*9cb0*/  HMMA.16816.F32 R52, R104.reuse, R108, R52 ;  /* 0x0000006c6834723c */ /* 0x044fee0000001834 */
[--C-:B------:R-:W-:Y:S01]  /*9cc0*/  FFMA.FTZ R108, R175, c[0x0][0x2d0], -R164.reuse ;  /* 0x0000b400af6c7a23 */ /* 0x100fe200000108a4 */
[C---:B------:R-:W-:Y:S03]  /*9cd0*/  HMMA.16816.F32 R56, R104.reuse, R110, R56 ;  /* 0x0000006e6838723c */ /* 0x040fe60000001838 */
[----:B------:R2:W5:Y:S05]  /*9ce0*/  MUFU.EX2 R245, R108 ;  /* 0x0000006c00f57308 */ /* 0x00056a0000000800 */
[C---:B---3--:R-:W-:Y:S07]  /*9cf0*/  HMMA.16816.F32 R60, R104.reuse, R116, R60 ;  /* 0x00000074683c723c */ /* 0x048fee000000183c */
[--C-:B------:R-:W-:Y:S01]  /*9d00*/  FFMA.FTZ R116, R177, c[0x0][0x2d0], -R165.reuse ;  /* 0x0000b400b1747a23 */ /* 0x100fe200000108a5 */
[C---:B------:R-:W-:Y:S03]  /*9d10*/  HMMA.16816.F32 R64, R104.reuse, R118, R64 ;  /* 0x000000766840723c */ /* 0x040fe60000001840 */
[----:B------:R3:W-:Y:S05]  /*9d20*/  MUFU.EX2 R243, R116 ;  /* 0x0000007400f37308 */ /* 0x0007ea0000000800 */
[C---:B-1----:R-:W-:Y:S04]  /*9d30*/  HMMA.16816.F32 R68, R104.reuse, R112, R68 ;  /* 0x000000706844723c */ /* 0x042fe80000001844 */
[--C-:B--2---:R-:W-:Y:S03]  /*9d40*/  FFMA.FTZ R108, R176, c[0x0][0x2d0], -R165.reuse ;  /* 0x0000b400b06c7a23 */ /* 0x104fe600000108a5 */
[--C-:B------:R-:W-:Y:S01]  /*9d50*/  FFMA.FTZ R112, R179, c[0x0][0x2d0], -R164.reuse ;  /* 0x0000b400b3707a23 */ /* 0x100fe200000108a4 */
[C---:B------:R-:W-:Y:S01]  /*9d60*/  HMMA.16816.F32 R72, R104.reuse, R114, R72 ;  /* 0x000000726848723c */ /* 0x040fe20000001848 */
[----:B------:R1:W2:Y:S07]  /*9d70*/  MUFU.EX2 R244, R108 ;  /* 0x0000006c00f47308 */ /* 0x0002ae0000000800 */
[C---:B----4-:R-:W-:Y:S03]  /*9d80*/  HMMA.16816.F32 R76, R104.reuse, R120, R76 ;  /* 0x00000078684c723c */ /* 0x050fe6000000184c */
[----:B------:R4:W-:Y:S01]  /*9d90*/  MUFU.EX2 R241, R112 ;  /* 0x0000007000f17308 */ /* 0x0009e20000000800 */
[--C-:B---3--:R-:W-:Y:S03]  /*9da0*/  FFMA.FTZ R116, R178, c[0x0][0x2d0], -R164.reuse ;  /* 0x0000b400b2747a23 */ /* 0x108fe600000108a4 */
[--C-:B------:R-:W-:Y:S01]  /*9db0*/  FFMA.FTZ R120, R181, c[0x0][0x2d0], -R165.reuse ;  /* 0x0000b400b5787a23 */ /* 0x100fe200000108a5 */
[C---:B------:R-:W-:Y:S05]  /*9dc0*/  HMMA.16816.F32 R80, R104.reuse, R122, R80 ;  /* 0x0000007a6850723c */ /* 0x040fea0000001850 */
[----:B------:R3:W2:Y:S01]  /*9dd0*/  MUFU.EX2 R242, R116 ;  /* 0x0000007400f27308 */ /* 0x0006a20000000800 */
[----:B-1----:R-:W1:Y:S09]  /*9de0*/  LDSM.16.MT88.4 R108, [R236+UR4+0x6900] ;  /* 0x00690004ec6c783b */ /* 0x002e720008004200 */
[----:B------:R2:W-:Y:S01]  /*9df0*/  MUFU.EX2 R234, R120 ;  /* 0x0000007800ea7308 */ /* 0x0005e20000000800 */
[--C-:B----4-:R-:W-:Y:S09]  /*9e00*/  FFMA.FTZ R112, R180, c[0x0][0x2d0], -R165.reuse ;  /* 0x0000b400b4707a23 */ /* 0x110ff200000108a5 */
[----:B------:R4:W1:Y:S01]  /*9e10*/  MUFU.EX2 R231, R112 ;  /* 0x0000007000e77308 */ /* 0x0008620000000800 */
[----:B---3--:R-:W-:Y:S08]  /*9e20*/  LDSM.16.MT88.4 R116, [R102+0x1100] ;  /* 0x001100006674783b */ /* 0x008ff00000004200 */
[----:B--2---:R-:W-:Y:S01]  /*9e30*/  LDSM.16.MT88.4 R120, [R101+0x1100] ;  /* 0x001100006578783b */ /* 0x004fe20000004200 */
[C---:B-1----:R-:W-:Y:S07]  /*9e40*/  HMMA.16816.F32 R84, R104.reuse, R108, R84 ;  /* 0x0000006c6854723c */ /* 0x042fee0000001854 */
[----:B----4-:R-:W1:Y:S01]  /*9e50*/  LDSM.16.MT88.4 R112, [R103+UR4+0x1100] ;  /* 0x001100046770783b */ /* 0x010e620008004200 */
[C---:B------:R-:W-:Y:S07]  /*9e60*/  HMMA.16816.F32 R88, R104.reuse, R110, R88 ;  /* 0x0000006e6858723c */ /* 0x040fee0000001858 */
[----:B------:R-:W2:Y:S01]  /*9e70*/  LDSM.16.MT88.4 R108, [R236+UR4+0x1100] ;  /* 0x00110004ec6c783b */ /* 0x000ea20008004200 */
        /* <DEDUP_REMOVED lines=16> */
[C---:B------:R-:W-:Y:S07]  /*9f80*/  HMMA.16816.F32 R28, R104.reuse, R120, R28 ;  /* 0x00000078681c723c */ /* 0x040fee000000181c */
[--C-:B------:R-:W-:Y:S01]  /*9f90*/  FFMA.FTZ R120, R182, c[0x0][0x2d0], -R164.reuse ;  /* 0x0000b400b6787a23 */ /* 0x100fe200000108a4 */
[C---:B------:R-:W-:Y:S03]  /*9fa0*/  HMMA.16816.F32 R32, R104.reuse, R122, R32 ;  /* 0x0000007a6820723c */ /* 0x040fe60000001820 */
[----:B------:R4:W-:Y:S05]  /*9fb0*/  MUFU.EX2 R192, R120 ;  /* 0x0000007800c07308 */ /* 0x0009ea0000000800 */
[C---:B-1----:R-:W-:Y:S08]  /*9fc0*/  HMMA.16816.F32 R36, R104.reuse, R112, R36 ;  /* 0x000000706824723c */ /* 0x042ff00000001824 */
[C---:B------:R-:W-:Y:S01]  /*9fd0*/  HMMA.16816.F32 R40, R104.reuse, R114, R40 ;  /* 0x000000726828723c */ /* 0x040fe20000001828 */
[----:B------:R-:W1:Y:S07]  /*9fe0*/  LDSM.16.MT88.4 R112, [R102+0x7100] ;  /* 0x007100006670783b */ /* 0x000e6e0000004200 */
[C---:B------:R-:W-:Y:S01]  /*9ff0*/  HMMA.16816.F32 R44, R104.reuse, R124, R44 ;  /* 0x0000007c682c723c */ /* 0x040fe2000000182c */
[----:B----4-:R-:W4:Y:S07]  /*a000*/  LDSM.16.MT88.4 R120, [R236+UR4+0x7100] ;  /* 0x00710004ec78783b */ /* 0x010f2e0008004200 */
        /* <DEDUP_REMOVED lines=8> */
[----:B------:R3:W5:Y:S05]  /*a090*/  MUFU.EX2 R195, R116 ;  /* 0x0000007400c37308 */ /* 0x00076a0000000800 */
[C---:B--2---:R-:W-:Y:S07]  /*a0a0*/  HMMA.16816.F32 R68, R104.reuse, R108, R68 ;  /* 0x0000006c6844723c */ /* 0x044fee0000001844 */
[--C-:B------:R-:W-:Y:S01]  /*a0b0*/  FFMA.FTZ R108, R228, c[0x0][0x2d0], -R165.reuse ;  /* 0x0000b400e46c7a23 */ /* 0x100fe200000108a5 */
[C---:B------:R-:W-:Y:S04]  /*a0c0*/  HMMA.16816.F32 R72, R104.reuse, R110, R72 ;  /* 0x0000006e6848723c */ /* 0x040fe80000001848 */
[----:B------:R-:W-:Y:S04]  /*a0d0*/  MOV R228, R132 ;  /* 0x0000008400e47202 */ /* 0x000fe80000000f00 */
[C---:B-1----:R-:W-:Y:S04]  /*a0e0*/  HMMA.16816.F32 R76, R104.reuse, R112, R76 ;  /* 0x00000070684c723c */ /* 0x042fe8000000184c */
[--C-:B---3--:R-:W-:Y:S02]  /*a0f0*/  FFMA.FTZ R116, R193, c[0x0][0x2d0], -R165.reuse ;  /* 0x0000b400c1747a23 */ /* 0x108fe400000108a5 */
[----:B------:R1:W-:Y:S02]  /*a100*/  MUFU.EX2 R193, R108 ;  /* 0x0000006c00c17308 */ /* 0x0003e40000000800 */
[C---:B------:R-:W-:Y:S01]  /*a110*/  HMMA.16816.F32 R80, R104.reuse, R114, R80 ;  /* 0x000000726850723c */ /* 0x040fe20000001850 */
[----:B------:R-:W-:Y:S07]  /*a120*/  LDSM.16.MT88.4 R112, [R102+0x1900] ;  /* 0x001900006670783b */ /* 0x000fee0000004200 */
[C---:B----4-:R-:W-:Y:S01]  /*a130*/  HMMA.16816.F32 R84, R104.reuse, R120, R84 ;  /* 0x000000786854723c */ /* 0x050fe20000001854 */
[----:B------:R2:W2:Y:S06]  /*a140*/  MUFU.EX2 R194, R116 ;  /* 0x0000007400c27308 */ /* 0x0004ac0000000800 */
[--C-:B------:R-:W-:Y:S01]  /*a150*/  FFMA.FTZ R120, R238, c[0x0][0x2d0], -R165.reuse ;  /* 0x0000b400ee787a23 */ /* 0x100fe200000108a5 */
[C---:B------:R-:W-:Y:S03]  /*a160*/  HMMA.16816.F32 R88, R104.reuse, R122, R88 ;  /* 0x0000007a6858723c */ /* 0x040fe60000001858 */
[----:B------:R4:W-:Y:S01]  /*a170*/  MUFU.EX2 R181, R120 ;  /* 0x0000007800b57308 */ /* 0x0009e20000000800 */
[----:B------:R-:W-:Y:S01]  /*a180*/  MOV R238, R141 ;  /* 0x0000008d00ee7202 */ /* 0x000fe20000000f00 */
[--C-:B-1----:R-:W-:Y:S01]  /*a190*/  FFMA.FTZ R108, R229, c[0x0][0x2d0], -R164.reuse ;  /* 0x0000b400e56c7a23 */ /* 0x102fe200000108a4 */
[----:B------:R-:W-:Y:S02]  /*a1a0*/  MOV R229, R147 ;  /* 0x0000009300e57202 */ /* 0x000fe40000000f00 */
[----:B------:R-:W4:Y:S05]  /*a1b0*/  LDL.LU R147, [R1+0xc] ;  /* 0x00000c0001937983 */ /* 0x000f2a0000300800 */
[----:B------:R1:W-:Y:S01]  /*a1c0*/  MUFU.EX2 R183, R108 ;  /* 0x0000006c00b77308 */ /* 0x0003e20000000800 */
[----:B--2---:R-:W2:Y:S08]  /*a1d0*/  LDSM.16.MT88.4 R116, [R101+0x7100] ;  /* 0x007100006574783b */ /* 0x004eb00000004200 */
[----:B----4-:R-:W-:Y:S01]  /*a1e0*/  LDSM.16.MT88.4 R120, [R236+UR4+0x1900] ;  /* 0x00190004ec78783b */ /* 0x010fe20008004200 */
[----:B-1----:R-:W-:Y:S01]  /*a1f0*/  FFMA.FTZ R108, R230, c[0x0][0x2d0], -R164 ;  /* 0x0000b400e66c7a23 */ /* 0x002fe200000108a4 */
[----:B------:R-:W-:Y:S02]  /*a200*/  MOV R230, R145 ;  /* 0x0000009100e67202 */ /* 0x000fe40000000f00 */
[----:B------:R-:W-:Y:S01]  /*a210*/  MOV R145, R133 ;  /* 0x0000008500917202 */ /* 0x000fe20000000f00 */
[----:B------:R1:W4:Y:S01]  /*a220*/  MUFU.EX2 R182, R108 ;  /* 0x0000006c00b67308 */ /* 0x0003220000000800 */
[C---:B--2---:R-:W-:Y:S08]  /*a230*/  HMMA.16816.F32 R92, R104.reuse, R116, R92 ;  /* 0x00000074685c723c */ /* 0x044ff0000000185c */
[----:B------:R-:W-:Y:S01]  /*a240*/  HMMA.16816.F32 R96, R104, R118, R96 ;  /* 0x000000766860723c */ /* 0x000fe20000001860 */
[----:B------:R-:W-:Y:S03]  /*a250*/  LDSM.16.MT88.4 R116, [R102+0x4900] ;  /* 0x004900006674783b */ /* 0x000fe60000004200 */
[--C-:B-1----:R-:W-:Y:S02]  /*a260*/  FFMA.FTZ R108, R235, c[0x0][0x2d0], -R165.reuse ;  /* 0x0000b400eb6c7a23 */ /* 0x102fe400000108a5 */
[----:B------:R-:W-:Y:S01]  /*a270*/  IMAD.MOV.U32 R235, RZ, RZ, R144 ;  /* 0x000000ffffeb7224 */ /* 0x000fe200078e0090 */
[----:B-----5:R-:W-:Y:S01]  /*a280*/  F2FP.PACK_AB R104, R195, R192 ;  /* 0x000000c0c368723e */ /* 0x020fe200000000ff */
[----:B------:R1:W2:Y:S01]  /*a290*/  MUFU.EX2 R180, R108 ;  /* 0x0000006c00b47308 */ /* 0x0002a20000000800 */
[----:B------:R-:W-:Y:S03]  /*a2a0*/  F2FP.PACK_AB R105, R193, R194 ;  /* 0x000000c2c169723e */ /* 0x000fe600000000ff */
[----:B----4-:R-:W-:Y:S02]  /*a2b0*/  F2FP.PACK_AB R106, R182, R183 ;  /* 0x000000b7b66a723e */ /* 0x010fe400000000ff */
[----:B------:R-:W-:Y:S01]  /*a2c0*/  MOV R144, R142 ;  /* 0x0000008e00907202 */ /* 0x000fe20000000f00 */
        /* <DEDUP_REMOVED lines=9> */
[----:B------:R-:W-:Y:S01]  /*a360*/  FFMA.FTZ R120, R248, c[0x0][0x2d0], -R164 ;  /* 0x0000b400f8787a23 */ /* 0x000fe200000108a4 */
[C---:B------:R-:W-:Y:S03]  /*a370*/  HMMA.16816.F32 R24, R104.reuse, R122, R24 ;  /* 0x0000007a6818723c */ /* 0x040fe60000001818 */
        /* <DEDUP_REMOVED lines=9> */
[----:B------:R-:W-:Y:S04]  /*a410*/  IMAD.MOV.U32 R252, RZ, RZ, R134 ;  /* 0x000000fffffc7224 */ /* 0x000fe800078e0086 */
[C---:B------:R-:W-:Y:S07]  /*a420*/  HMMA.16816.F32 R44, R104.reuse, R116, R44 ;  /* 0x00000074682c723c */ /* 0x040fee000000182c */
[--C-:B------:R-:W-:Y:S01]  /*a430*/  FFMA.FTZ R116, R249, c[0x0][0x2d0], -R164.reuse ;  /* 0x0000b400f9747a23 */ /* 0x100fe200000108a4 */
[C---:B------:R-:W-:Y:S01]  /*a440*/  HMMA.16816.F32 R48, R104.reuse, R118, R48 ;  /* 0x000000766830723c */ /* 0x040fe20000001830 */
[----:B------:R-:W3:Y:S02]  /*a450*/  LDL.64 R248, [R1+0x30] ;  /* 0x0000300001f87983 */ /* 0x000ee40000100a00 */
[----:B------:R2:W2:Y:S05]  /*a460*/  MUFU.EX2 R179, R116 ;  /* 0x0000007400b37308 */ /* 0x0004aa0000000800 */
[C---:B-1----:R-:W-:Y:S01]  /*a470*/  HMMA.16816.F32 R52, R104.reuse, R108, R52 ;  /* 0x0000006c6834723c */ /* 0x042fe20000001834 */
[----:B-----5:R-:W-:Y:S06]  /*a480*/  LDSM.16.MT88.4 R128, [R236+UR4+0x5100] ;  /* 0x00510004ec80783b */ /* 0x020fec0008004200 */
[--C-:B------:R-:W-:Y:S01]  /*a490*/  FFMA.FTZ R108, R247, c[0x0][0x2d0], -R165.reuse ;  /* 0x0000b400f76c7a23 */ /* 0x100fe200000108a5 */
[C---:B------:R-:W-:Y:S03]  /*a4a0*/  HMMA.16816.F32 R56, R104.reuse, R110, R56 ;  /* 0x0000006e6838723c */ /* 0x040fe60000001838 */
[----:B------:R1:W-:Y:S01]  /*a4b0*/  MUFU.EX2 R176, R108 ;  /* 0x0000006c00b07308 */ /* 0x0003e20000000800 */
[----:B------:R-:W-:Y:S02]  /*a4c0*/  MOV R247, R138 ;  /* 0x0000008a00f77202 */ /* 0x000fe40000000f00 */
[----:B------:R-:W-:Y:S02]  /*a4d0*/  MOV R138, R137 ;  /* 0x00000089008a7202 */ /* 0x000fe40000000f00 */
[C---:B--2---:R-:W-:Y:S04]  /*a4e0*/  HMMA.16816.F32 R60, R104.reuse, R112, R60 ;  /* 0x00000070683c723c */ /* 0x044fe8000000183c */
[--C-:B------:R-:W-:Y:S01]  /*a4f0*/  FFMA.FTZ R116, R250, c[0x0][0x2d0], -R165.reuse ;  /* 0x0000b400fa747a23 */ /* 0x100fe200000108a5 */
[----:B------:R-:W-:Y:S02]  /*a500*/  MOV R137, R135 ;  /* 0x0000008700897202 */ /* 0x000fe40000000f00 */
[--C-:B------:R-:W-:Y:S01]  /*a510*/  FFMA.FTZ R112, R171, c[0x0][0x2d0], -R164.reuse ;  /* 0x0000b400ab707a23 */ /* 0x100fe200000108a4 */
[C---:B------:R-:W-:Y:S01]  /*a520*/  HMMA.16816.F32 R64, R104.reuse, R114, R64 ;  /* 0x000000726840723c */ /* 0x040fe20000001840 */
[----:B------:R2:W5:Y:S01]  /*a530*/  MUFU.EX2 R174, R116 ;  /* 0x0000007400ae7308 */ /* 0x0005620000000800 */
[----:B------:R-:W-:Y:S06]  /*a540*/  LDSM.16.MT88.4 R132, [R101+0x2900] ;  /* 0x002900006584783b */ /* 0x000fec0000004200 */
[C---:B----4-:R-:W-:Y:S03]  /*a550*/  HMMA.16816.F32 R68, R104.reuse, R120, R68 ;  /* 0x000000786844723c */ /* 0x050fe60000001844 */
[----:B------:R4:W-:Y:S01]  /*a560*/  MUFU.EX2 R177, R112 ;  /* 0x0000007000b17308 */ /* 0x0009e20000000800 */
[----:B-1----:R-:W-:Y:S04]  /*a570*/  LDSM.16.MT88.4 R108, [R236+UR4+0x7900] ;  /* 0x00790004ec6c783b */ /* 0x002fe80008004200 */
[C---:B------:R-:W-:Y:S04]  /*a580*/  HMMA.16816.F32 R72, R104.reuse, R122, R72 ;  /* 0x0000007a6848723c */ /* 0x040fe80000001848 */
[----:B------:R-:W-:Y:S08]  /*a590*/  LDSM.16.MT88.4 R120, [R102+0x2100] ;  /* 0x002100006678783b */ /* 0x000ff00000004200 */
[----:B--2---:R-:W1:Y:S01]  /*a5a0*/  LDSM.16.MT88.4 R116, [R102+0x7900] ;  /* 0x007900006674783b */ /* 0x004e620000004200 */
[----:B----4-:R-:W-:Y:S04]  /*a5b0*/  FFMA.FTZ R112, R170, c[0x0][0x2d0], -R164 ;  /* 0x0000b400aa707a23 */ /* 0x010fe800000108a4 */
[----:B------:R2:W4:Y:S01]  /*a5c0*/  MUFU.EX2 R175, R112 ;  /* 0x0000007000af7308 */ /* 0x0005220000000800 */
[----:B------:R-:W-:Y:S01]  /*a5d0*/  FFMA.FTZ R2, R2, R147, R228 ;  /* 0x0000009302027223 */ /* 0x000fe200000100e4 */
[----:B------:R-:W-:Y:S01]  /*a5e0*/  MOV R228, R146 ;  /* 0x0000009200e47202 */ /* 0x000fe20000000f00 */
[--C-:B--2---:R-:W-:Y:S02]  /*a5f0*/  FFMA.FTZ R112, R251, c[0x0][0x2d0], -R165.reuse ;  /* 0x0000b400fb707a23 */ /* 0x104fe400000108a5 */
[----:B------:R-:W2:Y:S05]  /*a600*/  LDL.64 R250, [R1+0x18] ;  /* 0x0000180001fa7983 */ /* 0x000eaa0000100a00 */
        /* <DEDUP_REMOVED lines=12> */
[----:B-----5:R-:W-:Y:S03]  /*a6d0*/  F2FP.PACK_AB R105, R176, R174 ;  /* 0x000000aeb069723e */ /* 0x020fe600000000ff */
[----:B------:R-:W-:Y:S02]  /*a6e0*/  F2FP.PACK_AB R106, R175, R177 ;  /* 0x000000b1af6a723e */ /* 0x000fe400000000ff */
        /* <DEDUP_REMOVED lines=17> */
[----:B------:R-:W-:Y:S01]  /*a800*/  FFMA.FTZ R124, R169, c[0x0][0x2d0], -R164 ;  /* 0x0000b400a97c7a23 */ /* 0x000fe200000108a4 */
[C---:B------:R-:W-:Y:S03]  /*a810*/  HMMA.16816.F32 R48, R104.reuse, R126, R48 ;  /* 0x0000007e6830723c */ /* 0x040fe60000001830 */
[----:B------:R1:W-:Y:S05]  /*a820*/  MUFU.EX2 R171, R124 ;  /* 0x0000007c00ab7308 */ /* 0x0003ea0000000800 */
[C---:B------:R-:W-:Y:S07]  /*a830*/  HMMA.16816.F32 R52, R104.reuse, R128, R52 ;  /* 0x000000806834723c */ /* 0x040fee0000001834 */
[----:B------:R-:W-:Y:S01]  /*a840*/  MOV R128, R143 ;  /* 0x0000008f00807202 */ /* 0x000fe20000000f00 */
[C---:B------:R-:W-:Y:S04]  /*a850*/  HMMA.16816.F32 R56, R104.reuse, R130, R56 ;  /* 0x000000826838723c */ /* 0x040fe80000001838 */
[----:B------:R-:W-:Y:S02]  /*a860*/  IMAD.MOV.U32 R129, RZ, RZ, R140 ;  /* 0x000000ffff817224 */ /* 0x000fe400078e008c */
[----:B------:R-:W-:Y:S02]  /*a870*/  LDSM.16.MT88.4 R140, [R103+UR4+0x5900] ;  /* 0x00590004678c783b */ /* 0x000fe40008004200 */
[C---:B-----5:R-:W-:Y:S06]  /*a880*/  HMMA.16816.F32 R60, R104.reuse, R120, R60 ;  /* 0x00000078683c723c */ /* 0x060fec000000183c */
[----:B-1----:R-:W-:Y:S01]  /*a890*/  LDSM.16.MT88.4 R124, [R236+UR4+0x2900] ;  /* 0x00290004ec7c783b */ /* 0x002fe20008004200 */
[--C-:B------:R-:W-:Y:S01]  /*a8a0*/  FFMA.FTZ R120, R168, c[0x0][0x2d0], -R164.reuse ;  /* 0x0000b400a8787a23 */ /* 0x100fe200000108a4 */
[C---:B------:R-:W-:Y:S03]  /*a8b0*/  HMMA.16816.F32 R64, R104.reuse, R122, R64 ;  /* 0x0000007a6840723c */ /* 0x040fe60000001840 */
[----:B------:R1:W5:Y:S05]  /*a8c0*/  MUFU.EX2 R170, R120 ;  /* 0x0000007800aa7308 */ /* 0x00036a0000000800 */
[C---:B----4-:R-:W-:Y:S07]  /*a8d0*/  HMMA.16816.F32 R68, R104.reuse, R108, R68 ;  /* 0x0000006c6844723c */ /* 0x050fee0000001844 */
[--C-:B------:R-:W-:Y:S01]  /*a8e0*/  FFMA.FTZ R108, R166, c[0x0][0x2d0], -R165.reuse ;  /* 0x0000b400a66c7a23 */ /* 0x100fe200000108a5 */
[C---:B------:R-:W-:Y:S03]  /*a8f0*/  HMMA.16816.F32 R72, R104.reuse, R110, R72 ;  /* 0x0000006e6848723c */ /* 0x040fe60000001848 */
[----:B------:R4:W-:Y:S05]  /*a900*/  MUFU.EX2 R168, R108 ;  /* 0x0000006c00a87308 */ /* 0x0009ea0000000800 */
[C---:B------:R-:W-:Y:S04]  /*a910*/  HMMA.16816.F32 R76, R104.reuse, R112, R76 ;  /* 0x00000070684c723c */ /* 0x040fe8000000184c */
[--C-:B-1----:R-:W-:Y:S01]  /*a920*/  FFMA.FTZ R120, R167, c[0x0][0x2d0], -R165.reuse ;  /* 0x0000b400a7787a23 */ /* 0x102fe200000108a5 */
[----:B-----5:R-:W-:Y:S03]  /*a930*/  F2FP.PACK_AB R160, R170, R171 ;  /* 0x000000abaaa0723e */ /* 0x020fe600000000ff */
[C---:B------:R-:W-:Y:S01]  /*a940*/  HMMA.16816.F32 R80, R104.reuse, R114, R80 ;  /* 0x000000726850723c */ /* 0x040fe20000001850 */
[----:B------:R-:W1:Y:S07]  /*a950*/  MUFU.EX2 R169, R120 ;  /* 0x0000007800a97308 */ /* 0x000e6e0000000800 */
[C---:B------:R-:W-:Y:S04]  /*a960*/  HMMA.16816.F32 R84, R104.reuse, R116, R84 ;  /* 0x000000746854723c */ /* 0x040fe80000001854 */
[--C-:B----4-:R-:W-:Y:S02]  /*a970*/  FFMA.FTZ R108, R151, c[0x0][0x2d0], -R164.reuse ;  /* 0x0000b400976c7a23 */ /* 0x110fe400000108a4 */
[----:B------:R-:W-:Y:S02]  /*a980*/  FFMA.FTZ R164, R150, c[0x0][0x2d0], -R164 ;  /* 0x0000b40096a47a23 */ /* 0x000fe400000108a4 */
[C---:B------:R-:W-:Y:S01]  /*a990*/  HMMA.16816.F32 R88, R104.reuse, R118, R88 ;  /* 0x000000766858723c */ /* 0x040fe20000001858 */
[----:B------:R4:W-:Y:S01]  /*a9a0*/  MUFU.EX2 R167, R108 ;  /* 0x0000006c00a77308 */ /* 0x0009e20000000800 */
[----:B------:R-:W-:Y:S02]  /*a9b0*/  LDSM.16.MT88.4 R116, [R102+0x2900] ;  /* 0x002900006674783b */ /* 0x000fe40000004200 */
[----:B-1----:R-:W-:Y:S06]  /*a9c0*/  F2FP.PACK_AB R161, R168, R169 ;  /* 0x000000a9a8a1723e */ /* 0x002fec00000000ff */
[----:B------:R-:W1:Y:S01]  /*a9d0*/  LDSM.16.MT88.4 R120, [R101+0x8100] ;  /* 0x008100006578783b */ /* 0x000e620000004200 */
[----:B------:R-:W5:Y:S01]  /*a9e0*/  MUFU.EX2 R166, R164 ;  /* 0x000000a400a67308 */ /* 0x000f620000000800 */
[--C-:B----4-:R-:W-:Y:S02]  /*a9f0*/  FFMA.FTZ R108, R149, c[0x0][0x2d0], -R165.reuse ;  /* 0x0000b400956c7a23 */ /* 0x110fe400000108a5 */
[----:B------:R-:W-:Y:S07]  /*aa00*/  FFMA.FTZ R165, R148, c[0x0][0x2d0], -R165 ;  /* 0x0000b40094a57a23 */ /* 0x000fee00000108a5 */
[----:B------:R4:W-:Y:S01]  /*aa10*/  MUFU.EX2 R164, R108 ;  /* 0x0000006c00a47308 */ /* 0x0009e20000000800 */
[----:B------:R-:W-:Y:S01]  /*aa20*/  LDSM.16.MT88.4 R148, [R102+0x5900] ;  /* 0x005900006694783b */ /* 0x000fe20000004200 */
[----:B-----5:R-:W-:Y:S08]  /*aa30*/  F2FP.PACK_AB R162, R166, R167 ;  /* 0x000000a7a6a2723e */ /* 0x020ff000000000ff */
[----:B------:R-:W5:Y:S01]  /*aa40*/  MUFU.EX2 R165, R165 ;  /* 0x000000a500a57308 */ /* 0x000f620000000800 */
[C---:B-1----:R-:W-:Y:S01]  /*aa50*/  HMMA.16816.F32 R92, R104.reuse, R120, R92 ;  /* 0x00000078685c723c */ /* 0x042fe2000000185c */
[----:B----4-:R-:W1:Y:S07]  /*aa60*/  LDSM.16.MT88.4 R108, [R103+UR4+0x2900] ;  /* 0x00290004676c783b */ /* 0x010e6e0008004200 */
[----:B------:R-:W-:Y:S04]  /*aa70*/  HMMA.16816.F32 R96, R104, R122, R96 ;  /* 0x0000007a6860723c */ /* 0x000fe80000001860 */
[----:B-----5:R-:W-:Y:S07]  /*aa80*/  F2FP.PACK_AB R163, R165, R164 ;  /* 0x000000a4a5a3723e */ /* 0x020fee00000000ff */
[C---:B-1----:R-:W-:Y:S01]  /*aa90*/  HMMA.16816.F32 R104, R160.reuse, R108, R4 ;  /* 0x0000006ca068723c */ /* 0x042fe20000001804 */
[----:B------:R-:W1:Y:S07]  /*aaa0*/  LDSM.16.MT88.4 R4, [R236+UR4+0x5900] ;  /* 0x00590004ec04783b */ /* 0x000e6e0008004200 */
[C---:B------:R-:W-:Y:S01]  /*aab0*/  HMMA.16816.F32 R108, R160.reuse, R110, R8 ;  /* 0x0000006ea06c723c */ /* 0x040fe20000001808 */
[----:B------:R-:W4:Y:S07]  /*aac0*/  LDSM.16.MT88.4 R8, [R101+0x5900] ;  /* 0x005900006508783b */ /* 0x000f2e0000004200 */
[C---:B------:R-:W-:Y:S07]  /*aad0*/  HMMA.16816.F32 R112, R160.reuse, R116, R12 ;  /* 0x00000074a070723c */ /* 0x040fee000000180c */
[----:B------:R-:W-:Y:S01]  /*aae0*/  IMAD.MOV.U32 R13, RZ, RZ, R144 ;  /* 0x000000ffff0d7224 */ /* 0x000fe200078e0090 */
[C---:B------:R-:W-:Y:S01]  /*aaf0*/  HMMA.16816.F32 R116, R160.reuse, R118, R16 ;  /* 0x00000076a074723c */ /* 0x040fe20000001810 */
[----:B------:R-:W5:Y:S03]  /*ab00*/  LDL.LU R144, [R1+0x10] ;  /* 0x0000100001907983 */ /* 0x000f660000300800 */
[----:B------:R-:W-:Y:S02]  /*ab10*/  MOV R12, R128 ;  /* 0x00000080000c7202 */ /* 0x000fe40000000f00 */
[----:B------:R-:W-:Y:S01]  /*ab20*/  MOV R14, R129 ;  /* 0x00000081000e7202 */ /* 0x000fe20000000f00 */
[----:B------:R-:W-:Y:S01]  /*ab30*/  IMAD.MOV.U32 R18, RZ, RZ, R137 ;  /* 0x000000ffff127224 */ /* 0x000fe200078e0089 */
[C---:B------:R-:W-:Y:S01]  /*ab40*/  HMMA.16816.F32 R120, R160.reuse, R124, R20 ;  /* 0x0000007ca078723c */ /* 0x040fe20000001814 */
[----:B------:R-:W2:Y:S03]  /*ab50*/  LDL R21, [R1+0x38] ;  /* 0x0000380001157983 */ /* 0x000ea60000100800 */
[----:B------:R-:W-:Y:S02]  /*ab60*/  MOV R15, R139 ;  /* 0x0000008b000f7202 */ /* 0x000fe40000000f00 */
[----:B------:R-:W-:Y:S02]  /*ab70*/  MOV R17, R138 ;  /* 0x0000008a00117202 */ /* 0x000fe40000000f00 */
[C---:B------:R-:W-:Y:S04]  /*ab80*/  HMMA.16816.F32 R124, R160.reuse, R126, R24 ;  /* 0x0000007ea07c723c */ /* 0x040fe80000001818 */
[----:B------:R-:W-:Y:S01]  /*ab90*/  FADD.FTZ R2, R17, R2 ;  /* 0x0000000211027221 */ /* 0x000fe20000010000 */
[----:B------:R-:W-:Y:S03]  /*aba0*/  MOV R19, R136 ;  /* 0x0000008800137202 */ /* 0x000fe60000000f00 */
[C---:B------:R-:W-:Y:S04]  /*abb0*/  HMMA.16816.F32 R128, R160.reuse, R132, R28 ;  /* 0x00000084a080723c */ /* 0x040fe8000000181c */
[----:B------:R-:W-:Y:S04]  /*abc0*/  FADD.FTZ R2, R13, R2 ;  /* 0x000000020d027221 */ /* 0x000fe80000010000 */
[C---:B------:R-:W-:Y:S08]  /*abd0*/  HMMA.16816.F32 R132, R160.reuse, R134, R32 ;  /* 0x00000086a084723c */ /* 0x040ff00000001820 */
[C---:B------:R-:W-:Y:S08]  /*abe0*/  HMMA.16816.F32 R136, R160.reuse, R140, R36 ;  /* 0x0000008ca088723c */ /* 0x040ff00000001824 */
[C---:B------:R-:W-:Y:S04]  /*abf0*/  HMMA.16816.F32 R140, R160.reuse, R142, R40 ;  /* 0x0000008ea08c723c */ /* 0x040fe80000001828 */
[----:B-----5:R-:W-:Y:S04]  /*ac00*/  FFMA.FTZ R0, R0, R144, R145 ;  /* 0x0000009000007223 */ /* 0x020fe80000010091 */
[C---:B------:R-:W-:Y:S04]  /*ac10*/  HMMA.16816.F32 R144, R160.reuse, R148, R44 ;  /* 0x00000094a090723c */ /* 0x040fe8000000182c */
[----:B------:R-:W-:Y:S04]  /*ac20*/  FADD.FTZ R0, R12, R0 ;  /* 0x000000000c007221 */ /* 0x000fe80000010000 */
[----:B------:R-:W-:Y:S01]  /*ac30*/  FADD.FTZ R16, R14, R0 ;  /* 0x000000000e107221 */ /* 0x000fe20000010000 */
[C---:B------:R-:W-:Y:S03]  /*ac40*/  HMMA.16816.F32 R148, R160.reuse, R150, R48 ;  /* 0x00000096a094723c */ /* 0x040fe60000001830 */
[----:B------:R-:W-:Y:S02]  /*ac50*/  FADD.FTZ R0, R15, R2 ;  /* 0x000000020f007221 */ /* 0x000fe40000010000 */
[----:B------:R-:W5:Y:S01]  /*ac60*/  LDSM.16.MT88.4 R12, [R103+UR4+0x8900] ;  /* 0x00890004670c783b */ /* 0x000f620008004200 */
[----:B------:R-:W-:Y:S02]  /*ac70*/  FADD.FTZ R2, R18, R16 ;  /* 0x0000001012027221 */ /* 0x000fe40000010000 */
[C---:B-1----:R-:W-:Y:S04]  /*ac80*/  HMMA.16816.F32 R52, R160.reuse, R4, R52 ;  /* 0x00000004a034723c */ /* 0x042fe80000001834 */
[----:B---3--:R-:W-:Y:S01]  /*ac90*/  @P0 MOV R18, R248 ;  /* 0x000000f800120202 */ /* 0x008fe20000000f00 */
[----:B------:R-:W-:Y:S01]  /*aca0*/  FADD.FTZ R0, R19, R0 ;  /* 0x0000000013007221 */ /* 0x000fe20000010000 */
[----:B--2---:R-:W-:Y:S01]  /*acb0*/  @P0 MOV R19, R251 ;  /* 0x000000fb00130202 */ /* 0x004fe20000000f00 */
[----:B------:R-:W-:Y:S01]  /*acc0*/  IMAD.U32 R5, RZ, RZ, UR21 ;  /* 0x00000015ff057e24 */ /* 0x000fe2000f8e00ff */
[----:B------:R-:W-:Y:S01]  /*acd0*/  MOV R4, UR20 ;  /* 0x0000001400047c02 */ /* 0x000fe20008000f00 */
[C---:B------:R-:W-:Y:S03]  /*ace0*/  HMMA.16816.F32 R56, R160.reuse, R6, R56 ;  /* 0x00000006a038723c */ /* 0x040fe60000001838 */
[----:B------:R-:W-:Y:S02]  /*acf0*/  FADD.FTZ R2, R252, R2 ;  /* 0x00000002fc027221 */ /* 0x000fe40000010000 */
[----:B------:R-:W-:Y:S02]  /*ad00*/  @P0 IMAD.WIDE.U32 R18, R4, 0x60, R18 ;  /* 0x0000006004120825 */ /* 0x000fe400078e0012 */
[----:B------:R1:W2:Y:S01]  /*ad10*/  LDSM.16.MT88.4 R4, [R102+0x8900] ;  /* 0x008900006604783b */ /* 0x0002a20000004200 */
[C---:B----4-:R-:W-:Y:S04]  /*ad20*/  HMMA.16816.F32 R60, R160.reuse, R8, R60 ;  /* 0x00000008a03c723c */ /* 0x050fe8000000183c */
[----:B------:R-:W-:Y:S02]  /*ad30*/  FADD.FTZ R0, R247, R0 ;  /* 0x00000000f7007221 */ /* 0x000fe40000010000 */
[----:B------:R-:W-:Y:S02]  /*ad40*/  FADD.FTZ R2, R238, R2 ;  /* 0x00000002ee027221 */ /* 0x000fe40000010000 */
[----:B------:R-:W-:Y:S01]  /*ad50*/  FADD.FTZ R0, R235, R0 ;  /* 0x00000000eb007221 */ /* 0x000fe20000010000 */
[C---:B------:R-:W-:Y:S01]  /*ad60*/  HMMA.16816.F32 R64, R160.reuse, R10, R64 ;  /* 0x0000000aa040723c */ /* 0x040fe20000001840 */
[----:B------:R-:W3:Y:S02]  /*ad70*/  LDSM.16.MT88.4 R8, [R236+UR4+0x8900] ;  /* 0x00890004ec08783b */ /* 0x000ee40008004200 */
[----:B------:R-:W-:Y:S02]  /*ad80*/  FADD.FTZ R2, R230, R2 ;  /* 0x00000002e6027221 */ /* 0x000fe40000010000 */
[----:B------:R-:W-:Y:S02]  /*ad90*/  FADD.FTZ R0, R229, R0 ;  /* 0x00000000e5007221 */ /* 0x000fe40000010000 */
[----:B------:R-:W-:Y:S02]  /*ada0*/  FADD.FTZ R16, R228, R2 ;  /* 0x00000002e4107221 */ /* 0x000fe40000010000 */
[----:B------:R-:W-:Y:S01]  /*adb0*/  FADD.FTZ R2, R246, R0 ;  /* 0x00000000f6027221 */ /* 0x000fe20000010000 */
[C---:B-----5:R-:W-:Y:S03]  /*adc0*/  HMMA.16816.F32 R68, R160.reuse, R12, R68 ;  /* 0x0000000ca044723c */ /* 0x060fe60000001844 */
[----:B------:R-:W-:Y:S01]  /*add0*/  FADD.FTZ R2, R245, R2 ;  /* 0x00000002f5027221 */ /* 0x000fe20000010000 */
[----:B-1----:R-:W-:Y:S01]  /*ade0*/  MOV R102, R3 ;  /* 0x0000000300667202 */ /* 0x002fe20000000f00 */
[----:B------:R-:W-:Y:S03]  /*adf0*/  FADD.FTZ R0, R244, R16 ;  /* 0x00000010f4007221 */ /* 0x000fe60000010000 */
[C---:B------:R-:W-:Y:S01]  /*ae00*/  HMMA.16816.F32 R72, R160.reuse, R14, R72 ;  /* 0x0000000ea048723c */ /* 0x040fe20000001848 */
[----:B------:R1:W4:Y:S03]  /*ae10*/  LDSM.16.MT88.4 R12, [R101+0x8900] ;  /* 0x00890000650c783b */ /* 0x0003260000004200 */
[----:B------:R-:W-:Y:S02]  /*ae20*/  FADD.FTZ R16, R243, R0 ;  /* 0x00000000f3107221 */ /* 0x000fe40000010000 */
[----:B------:R-:W-:Y:S02]  /*ae30*/  FADD.FTZ R0, R242, R2 ;  /* 0x00000002f2007221 */ /* 0x000fe40000010000 */
[----:B------:R-:W-:Y:S01]  /*ae40*/  @P0 IMAD.SHL.U32 R2, R18, 0x2, RZ ;  /* 0x0000000212020824 */ /* 0x000fe200078e00ff */
[C---:B--2---:R-:W-:Y:S03]  /*ae50*/  HMMA.16816.F32 R76, R160.reuse, R4, R76 ;  /* 0x00000004a04c723c */ /* 0x044fe6000000184c */
[----:B------:R-:W-:Y:S01]  /*ae60*/  FADD.FTZ R17, R241, R0 ;  /* 0x00000000f1117221 */ /* 0x000fe20000010000 */
[----:B------:R-:W-:Y:S01]  /*ae70*/  MOV R0, UR12 ;  /* 0x0000000c00007c02 */ /* 0x000fe20008000f00 */
[----:B------:R-:W-:Y:S01]  /*ae80*/  FADD.FTZ R20, R231, R16 ;  /* 0x00000010e7147221 */ /* 0x000fe20000010000 */
[----:B------:R-:W-:Y:S01]  /*ae90*/  @P0 IADD3 R16, R19, UR17, RZ ;  /* 0x0000001113100c10 */ /* 0x000fe2000fffe0ff */
[----:B------:R-:W-:Y:S01]  /*aea0*/  FADD.FTZ R22, R192, R17 ;  /* 0x00000011c0167221 */ /* 0x000fe20000010000 */
[C---:B------:R-:W-:Y:S01]  /*aeb0*/  HMMA.16816.F32 R80, R160.reuse, R6, R80 ;  /* 0x00000006a050723c */ /* 0x040fe20000001850 */
[----:B------:R-:W-:Y:S02]  /*aec0*/  @UP0 USHF.L.U32 UR17, UR6, 0x6, URZ ;  /* 0x0000000606110899 */ /* 0x000fe4000800063f */
[----:B------:R-:W-:Y:S01]  /*aed0*/  UISETP.GT.AND UP0, UPT, UR15, UR13, UPT ;  /* 0x0000000d0f00728c */ /* 0x000fe2000bf04270 */
[----:B------:R-:W-:Y:S01]  /*aee0*/  @P0 IMAD R0, R0, 0x4800, R21 ;  /* 0x0000480000000824 */ /* 0x000fe200078e0215 */
[----:B------:R-:W-:Y:S01]  /*aef0*/  @P0 SHF.L.U64.HI R18, R18, 0x1, R16 ;  /* 0x0000000112120819 */ /* 0x000fe20000010210 */
[----:B------:R-:W-:Y:S01]  /*af00*/  FADD.FTZ R19, R234, R20 ;  /* 0x00000014ea137221 */ /* 0x000fe20000010000 */
[----:B------:R-:W-:Y:S01]  /*af10*/  @P0 IADD3 R16, P6, R2, c[0x0][0x1c8], RZ ;  /* 0x0000720002100a10 */ /* 0x000fe20007fde0ff */
[----:B------:R-:W-:Y:S01]  /*af20*/  FADD.FTZ R22, R195, R22 ;  /* 0x00000016c3167221 */ /* 0x000fe20000010000 */
[----:B------:R-:W-:Y:S01]  /*af30*/  @P0 SHF.L.U32 R0, R0, 0x1, RZ ;  /* 0x0000000100000819 */ /* 0x000fe200000006ff */
[C---:B---3--:R-:W-:Y:S01]  /*af40*/  HMMA.16816.F32 R84, R160.reuse, R8, R84 ;  /* 0x00000008a054723c */ /* 0x048fe20000001854 */
[----:B------:R-:W-:Y:S02]  /*af50*/  UIADD3 UR15, UR5, 0x1, URZ ;  /* 0x00000001050f7890 */ /* 0x000fe4000fffe03f */
[----:B------:R-:W-:Y:S01]  /*af60*/  @P0 IADD3.X R17, R18, c[0x0][0x1cc], RZ, P6, !PT ;  /* 0x0000730012110a10 */ /* 0x000fe200037fe4ff */
[----:B------:R-:W-:Y:S01]  /*af70*/  FADD.FTZ R4, R183, R22 ;  /* 0x00000016b7047221 */ /* 0x000fe20000010000 */
[----:B------:R-:W-:Y:S01]  /*af80*/  @P0 IADD3 R20, P5, R2, 0x80, RZ ;  /* 0x0000008002140810 */ /* 0x000fe20007fbe0ff */
[----:B------:R-:W-:Y:S01]  /*af90*/  FADD.FTZ R19, R194, R19 ;  /* 0x00000013c2137221 */ /* 0x000fe20000010000 */
[----:B------:R-:W-:Y:S01]  /*afa0*/  USEL UR5, UR15, URZ, !UP1 ;  /* 0x0000003f0f057287 */ /* 0x000fe2000c800000 */
[----:B------:R-:W-:Y:S01]  /*afb0*/  @!PT LDS RZ, [RZ] ;  /* 0x00000000fffff984 */ /* 0x000fe20000000800 */
[----:B------:R-:W-:Y:S01]  /*afc0*/  @!PT LDS RZ, [RZ] ;  /* 0x00000000fffff984 */ /* 0x000fe20000000800 */
[----:B------:R-:W-:Y:S01]  /*afd0*/  @!PT LDS RZ, [RZ] ;  /* 0x00000000fffff984 */ /* 0x000fe20000000800 */
[----:B------:R2:W-:Y:S01]  /*afe0*/  @P0 LDGSTS.E.BYPASS.LTC128B.128 [R0+0x12100], [R16.64], !P4 ;  /* 0x1210000010000fae */ /* 0x0005e2000e101d58 */
[----:B------:R-:W-:Y:S01]  /*aff0*/  @P0 IADD3 R20, P1, R20, c[0x0][0x1c8], RZ ;  /* 0x0000720014140a10 */ /* 0x000fe20007f3e0ff */
[C---:B------:R-:W-:Y:S01]  /*b000*/  HMMA.16816.F32 R88, R160.reuse, R10, R88 ;  /* 0x0000000aa058723c */ /* 0x040fe20000001858 */
[----:B------:R-:W-:Y:S02]  /*b010*/  UMOV UR15, UR28 ;  /* 0x0000001c000f7c82 */ /* 0x000fe40008000000 */
[----:B------:R-:W-:Y:S01]  /*b020*/  @P0 IADD3.X R21, RZ, c[0x0][0x1cc], R18, P1, P5 ;  /* 0x00007300ff150a10 */ /* 0x000fe20000fea412 */
[----:B------:R-:W-:Y:S01]  /*b030*/  FADD.FTZ R4, R182, R4 ;  /* 0x00000004b6047221 */ /* 0x000fe20000010000 */
[----:B------:R-:W-:Y:S01]  /*b040*/  @P0 IADD3 R2, P5, R2, 0x100, RZ ;  /* 0x0000010002020810 */ /* 0x000fe20007fbe0ff */
[----:B------:R-:W-:Y:S01]  /*b050*/  FADD.FTZ R5, R193, R19 ;  /* 0x00000013c1057221 */ /* 0x000fe20000010000 */
[----:B-1----:R-:W-:Y:S01]  /*b060*/  MOV R101, R100 ;  /* 0x0000006400657202 */ /* 0x002fe20000000f00 */
[----:B------:R2:W-:Y:S01]  /*b070*/  @P0 LDGSTS.E.BYPASS.LTC128B.128 [R0+0x15100], [R20.64], !P3 ;  /* 0x1510000014000fae */ /* 0x0005e2000d901d58 */
[----:B------:R-:W-:Y:S01]  /*b080*/  @P0 IADD3 R6, P1, R2, c[0x0][0x1c8], RZ ;  /* 0x0000720002060a10 */ /* 0x000fe20007f3e0ff */
[C---:B----4-:R-:W-:Y:S03]  /*b090*/  HMMA.16816.F32 R92, R160.reuse, R12, R92 ;  /* 0x0000000ca05c723c */ /* 0x050fe6000000185c */
[----:B------:R-:W-:Y:S01]  /*b0a0*/  @P0 IADD3.X R7, RZ, c[0x0][0x1cc], R18, P1, P5 ;  /* 0x00007300ff070a10 */ /* 0x000fe20000fea412 */
[----:B------:R-:W-:Y:S04]  /*b0b0*/  FADD.FTZ R5, R180, R5 ;  /* 0x00000005b4057221 */ /* 0x000fe80000010000 */
[----:B------:R1:W-:Y:S01]  /*b0c0*/  @P0 LDGSTS.E.BYPASS.LTC128B.128 [R0+0x18100], [R6.64], !P2 ;  /* 0x1810000006000fae */ /* 0x0003e2000d101d58 */
[----:B------:R-:W-:Y:S01]  /*b0d0*/  FADD.FTZ R2, R181, R5 ;  /* 0x00000005b5027221 */ /* 0x000fe20000010000 */
[----:B------:R-:W-:Y:S03]  /*b0e0*/  HMMA.16816.F32 R96, R160, R14, R96 ;  /* 0x0000000ea060723c */ /* 0x000fe60000001860 */
[----:B------:R-:W-:Y:S01]  /*b0f0*/  FADD.FTZ R5, R178, R4 ;  /* 0x00000004b2057221 */ /* 0x000fe20000010000 */
[----:B------:R-:W-:Y:S01]  /*b100*/  @P0 IADD3 R4, P1, R16, UR17, RZ ;  /* 0x0000001110040c10 */ /* 0x000fe2000ff3e0ff */
[----:B------:R-:W-:Y:S02]  /*b110*/  FADD.FTZ R18, R174, R2 ;  /* 0x00000002ae127221 */ /* 0x000fe40000010000 */
[----:B------:R-:W-:Y:S01]  /*b120*/  FADD.FTZ R2, R179, R5 ;  /* 0x00000005b3027221 */ /* 0x000fe20000010000 */
[----:B------:R-:W-:Y:S01]  /*b130*/  @P0 IADD3.X R5, R17, UR18, RZ, P1, !PT ;  /* 0x0000001211050c10 */ /* 0x000fe20008ffe4ff */
[----:B------:R-:W-:Y:S03]  /*b140*/  FADD.FTZ R8, R176, R18 ;  /* 0x00000012b0087221 */ /* 0x000fe60000010000 */
[----:B------:R-:W-:Y:S01]  /*b150*/  FADD.FTZ R2, R177, R2 ;  /* 0x00000002b1027221 */ /* 0x000fe20000010000 */
[----:B------:R3:W-:Y:S03]  /*b160*/  @P0 LDGSTS.E.BYPASS.LTC128B.128 [R0+0x13100], [R4.64], !P4 ;  /* 0x1310000004000fae */ /* 0x0007e6000e101d58 */
[----:B------:R-:W-:Y:S04]  /*b170*/  FADD.FTZ R2, R175, R2 ;  /* 0x00000002af027221 */ /* 0x000fe80000010000 */
[----:B------:R-:W-:Y:S01]  /*b180*/  FADD.FTZ R2, R171, R2 ;  /* 0x00000002ab027221 */ /* 0x000fe20000010000 */
[----:B------:R3:W-:Y:S03]  /*b190*/  @P0 LDGSTS.E.BYPASS.LTC128B.128 [R0+0x16100], [R4.64+0x80], !P3 ;  /* 0x1610008004000fae */ /* 0x0007e6000d901d58 */
[----:B------:R-:W-:Y:S01]  /*b1a0*/  FADD.FTZ R2, R170, R2 ;  /* 0x00000002aa027221 */ /* 0x000fe20000010000 */
[----:B-1----:R-:W-:Y:S03]  /*b1b0*/  @P0 IADD3 R6, P1, R4, UR17, RZ ;  /* 0x0000001104060c10 */ /* 0x002fe6000ff3e0ff */
[----:B------:R-:W-:Y:S01]  /*b1c0*/  FADD.FTZ R2, R167, R2 ;  /* 0x00000002a7027221 */ /* 0x000fe20000010000 */
[----:B------:R3:W-:Y:S01]  /*b1d0*/  @P0 LDGSTS.E.BYPASS.LTC128B.128 [R0+0x19100], [R4.64+0x100], !P2 ;  /* 0x1910010004000fae */ /* 0x0007e2000d101d58 */
[----:B------:R-:W-:Y:S02]  /*b1e0*/  @P0 IADD3.X R7, R5, UR18, RZ, P1, !PT ;  /* 0x0000001205070c10 */ /* 0x000fe40008ffe4ff */
[----:B------:R-:W-:Y:S05]  /*b1f0*/  FADD.FTZ R2, R166, R2 ;  /* 0x00000002a6027221 */ /* 0x000fea0000010000 */
[----:B------:R2:W-:Y:S08]  /*b200*/  @P0 LDGSTS.E.BYPASS.LTC128B.128 [R0+0x14100], [R6.64], !P4 ;  /* 0x1410000006000fae */ /* 0x0005f0000e101d58 */
[----:B------:R2:W-:Y:S08]  /*b210*/  @P0 LDGSTS.E.BYPASS.LTC128B.128 [R0+0x17100], [R6.64+0x80], !P3 ;  /* 0x1710008006000fae */ /* 0x0005f0000d901d58 */
[----:B------:R2:W-:Y:S01]  /*b220*/  @P0 LDGSTS.E.BYPASS.LTC128B.128 [R0+0x1a100], [R6.64+0x100], !P2 ;  /* 0x1a10010006000fae */ /* 0x0005e2000d101d58 */
[----:B------:R-:W-:Y:S01]  /*b230*/  PLOP3.LUT P0, PT, PT, PT, UP0, 0x80, 0x0 ;  /* 0x000000000000781c */ /* 0x000fe20003f0f008 */
[----:B---3--:R-:W-:Y:S06]  /*b240*/  FADD.FTZ R4, R173, R8 ;  /* 0x00000008ad047221 */ /* 0x008fec0000010000 */
[----:B------:R1:W-:Y:S04]  /*b250*/  STL [R1+0xc], R2 ;  /* 0x00000c0201007387 */ /* 0x0003e80000100800 */
[----:B------:R-:W0:Y:S01]  /*b260*/  LDGDEPBAR ;  /* 0x00000000000079af */ /* 0x000e220000000000 */
[----:B--2---:R-:W-:Y:S04]  /*b270*/  FADD.FTZ R0, R172, R4 ;  /* 0x00000004ac007221 */ /* 0x004fe80000010000 */
[----:B------:R-:W-:Y:S04]  /*b280*/  FADD.FTZ R0, R169, R0 ;  /* 0x00000000a9007221 */ /* 0x000fe80000010000 */
[----:B------:R-:W-:Y:S04]  /*b290*/  FADD.FTZ R0, R168, R0 ;  /* 0x00000000a8007221 */ /* 0x000fe80000010000 */
[----:B------:R-:W-:Y:S04]  /*b2a0*/  FADD.FTZ R0, R164, R0 ;  /* 0x00000000a4007221 */ /* 0x000fe80000010000 */
[----:B------:R-:W-:Y:S05]  /*b2b0*/  FADD.FTZ R0, R165, R0 ;  /* 0x00000000a5007221 */ /* 0x000fea0000010000 */
[----:B------:R1:W-:Y:S01]  /*b2c0*/  STL [R1+0x10], R0 ;  /* 0x0000100001007387 */ /* 0x0003e20000100800 */
[----:B------:R-:W-:-:S05]  /*b2d0*/  @P0 BRA `(.L_x_1151) ;  /* 0xffffb86000000947 */ /* 0x000fca000383ffff */
.L_x_1150:
[----:B------:R-:W-:-:S13]  /*b2e0*/  ISETP.LE.AND P0, PT, RZ, UR28, PT ;  /* 0x0000001cff007c0c */ /* 0x000fda000bf03270 */
[----:B------:R-:W-:Y:S05]  /*b2f0*/  @!P0 BRA `(.L_x_1152) ;  /* 0x000041c000008947 */ /* 0x000fea0003800000 */
[----:B-1----:R-:W2:Y:S01]  /*b300*/  LDL.LU R0, [R1+0x40] ;  /* 0x0000400001007983 */ /* 0x002ea20000300800 */
[----:B------:R-:W-:Y:S01]  /*b310*/  ULDC.64 UR6, c[0x0][0x1e0] ;  /* 0x0000780000067ab9 */ /* 0x000fe20000000a00 */
[----:B------:R-:W-:Y:S01]  /*b320*/  IMAD.MOV.U32 R238, RZ, RZ, 0x40 ;  /* 0x00000040ffee7424 */ /* 0x000fe200078e00ff */
[----:B------:R-:W-:Y:S01]  /*b330*/  UIADD3 UR21, UP1, UR11, 0x80, URZ ;  /* 0x000000800b157890 */ /* 0x000fe2000ff3e03f */
[----:B------:R-:W-:Y:S01]  /*b340*/  MOV R101, R3 ;  /* 0x0000000300657202 */ /* 0x000fe20000000f00 */
[----:B------:R-:W-:Y:S02]  /*b350*/  UIADD3 UR23, UP0, UR11, 0x100, URZ ;  /* 0x000001000b177890 */ /* 0x000fe4000ff1e03f */
[----:B------:R-:W-:Y:S02]  /*b360*/  UIMAD.WIDE.U32 UR8, UR6, 0x40, URZ ;  /* 0x00000040060878a5 */ /* 0x000fe4000f8e003f */
[----:B------:R-:W-:Y:S02]  /*b370*/  USHF.L.U32 UR18, UR7, 0x6, URZ ;  /* 0x0000000607127899 */ /* 0x000fe4000800063f */
[----:B------:R-:W-:-:S02]  /*b380*/  UIADD3.X UR20, URZ, UR10, URZ, UP1, !UPT ;  /* 0x0000000a3f147290 */ /* 0x000fc40008ffe43f */
[----:B------:R-:W-:Y:S02]  /*b390*/  UIADD3.X UR22, URZ, UR10, URZ, UP0, !UPT ;  /* 0x0000000a3f167290 */ /* 0x000fe400087fe43f */
[----:B------:R-:W-:Y:S02]  /*b3a0*/  UIADD3 UR18, UR9, UR18, URZ ;  /* 0x0000001209127290 */ /* 0x000fe4000fffe03f */
[----:B------:R-:W-:Y:S02]  /*b3b0*/  UIADD3 UR17, UP1, UR8, 0x80, URZ ;  /* 0x0000008008117890 */ /* 0x000fe4000ff3e03f */
[----:B------:R-:W-:Y:S02]  /*b3c0*/  UIADD3 UR19, UP0, UR8, 0x100, URZ ;  /* 0x0000010008137890 */ /* 0x000fe4000ff1e03f */
[----:B------:R-:W-:Y:S02]  /*b3d0*/  USHF.L.U64.HI UR14, UR6, 0x6, UR7 ;  /* 0x00000006060e7899 */ /* 0x000fe40008010207 */
[----:B------:R-:W-:-:S02]  /*b3e0*/  USHF.L.U32 UR13, UR6, 0x6, URZ ;  /* 0x00000006060d7899 */ /* 0x000fc4000800063f */
[----:B------:R-:W-:Y:S02]  /*b3f0*/  UIADD3.X UR16, URZ, UR18, URZ, UP1, !UPT ;  /* 0x000000123f107290 */ /* 0x000fe40008ffe43f */
[----:B------:R-:W-:Y:S02]  /*b400*/  UIADD3.X UR18, URZ, UR18, URZ, UP0, !UPT ;  /* 0x000000123f127290 */ /* 0x000fe400087fe43f */
[----:B------:R-:W-:Y:S02]  /*b410*/  ULDC.64 UR8, c[0x0][0x208] ;  /* 0x0000820000087ab9 */ /* 0x000fe40000000a00 */
[----:B------:R-:W-:Y:S01]  /*b420*/  ULDC.64 UR6, c[0x0][0x1e0] ;  /* 0x0000780000067ab9 */ /* 0x000fe20000000a00 */
[----:B--2---:R-:W-:Y:S01]  /*b430*/  LOP3.LUT P0, RZ, R0, 0x4, RZ, 0xc0, !PT ;  /* 0x0000000400ff7812 */ /* 0x004fe2000780c0ff */
[----:B------:R-:W-:-:S03]  /*b440*/  IMAD.MOV.U32 R0, RZ, RZ, R100 ;  /* 0x000000ffff007224 */ /* 0x000fc600078e0064 */
[----:B------:R-:W-:Y:S02]  /*b450*/  SEL R238, R238, 0xffffffc0, !P0 ;  /* 0xffffffc0eeee7807 */ /* 0x000fe40004000000 */
.L_x_1153:
[----:B------:R-:W2:Y:S01]  /*b460*/  LDL.64 R44, [R1+0x20] ;  /* 0x00002000012c7983 */ /* 0x000ea20000100a00 */
[----:B------:R-:W-:Y:S04]  /*b470*/  DEPBAR.LE SB0, 0x2 ;  /* 0x000080800000791a */ /* 0x000fe80000000000 */
[----:B------:R-:W-:Y:S01]  /*b480*/  UIMAD UR4, UR5, 0x9000, URZ ;  /* 0x00009000050478a4 */ /* 0x000fe2000f8e023f */
[----:B------:R-:W2:Y:S01]  /*b490*/  LDL.64 R38, [R1+0x28] ;  /* 0x0000280001267983 */ /* 0x000ea20000100a00 */
[----:B------:R-:W-:Y:S01]  /*b4a0*/  UISETP.NE.AND UP0, UPT, UR28, URZ, UPT ;  /* 0x0000003f1c00728c */ /* 0x000fe2000bf05270 */
[----:B------:R-:W-:Y:S01]  /*b4b0*/  MOV R100, UR12 ;  /* 0x0000000c00647c02 */ /* 0x000fe20008000f00 */
[----:B------:R-:W-:Y:S02]  /*b4c0*/  UIADD3 UR27, UR28, -0x1, URZ ;  /* 0xffffffff1c1b7890 */ /* 0x000fe4000fffe03f */
[----:B------:R-:W-:Y:S01]  /*b4d0*/  IADD3 R3, R237, UR4, RZ ;  /* 0x00000004ed037c10 */ /* 0x000fe2000fffe0ff */
[----:B------:R-:W3:Y:S04]  /*b4e0*/  LDL R46, [R1+0x8] ;  /* 0x00000800012e7983 */ /* 0x000ee80000100800 */
[----:B------:R-:W-:Y:S01]  /*b4f0*/  BAR.SYNC.DEFER_BLOCKING 0x0 ;  /* 0x0000000000007b1d */ /* 0x000fe20000010000 */
[----:B------:R-:W-:Y:S01]  /*b500*/  PLOP3.LUT P0, PT, PT, PT, UP0, 0x80, 0x0 ;  /* 0x000000000000781c */ /* 0x000fe20003f0f008 */
[----:B------:R-:W-:Y:S01]  /*b510*/  @UP0 USHF.R.S32.HI UR15, URZ, 0x1f, UR27 ;  /* 0x0000001f3f0f0899 */ /* 0x000fe2000801141b */
[-C--:B-1----:R-:W-:Y:S01]  /*b520*/  IADD3 R2, R239, R3.reuse, RZ ;  /* 0x00000003ef027210 */ /* 0x082fe20007ffe0ff */
[----:B------:R-:W-:Y:S01]  /*b530*/  @UP0 UIMAD.WIDE.U32 UR30, UR27, UR8, URZ ;  /* 0x000000081b1e02a5 */ /* 0x000fe2000f8e003f */
[----:B------:R-:W-:Y:S01]  /*b540*/  IADD3 R3, R238, R3, RZ ;  /* 0x00000003ee037210 */ /* 0x000fe20007ffe0ff */
[----:B------:R-:W-:Y:S04]  /*b550*/  @UP0 UIMAD UR15, UR15, UR8, URZ ;  /* 0x000000080f0f02a4 */ /* 0x000fe8000f8e023f */
[----:B------:R-:W-:Y:S01]  /*b560*/  MOV R36, UR30 ;  /* 0x0000001e00247c02 */ /* 0x000fe20008000f00 */
[----:B------:R-:W-:Y:S04]  /*b570*/  @UP0 UIMAD UR15, UR27, UR9, UR15 ;  /* 0x000000091b0f02a4 */ /* 0x000fe8000f8e020f */
[----:B------:R-:W-:Y:S04]  /*b580*/  @UP0 UIADD3 UR15, UR31, UR15, URZ ;  /* 0x0000000f1f0f0290 */ /* 0x000fe8000fffe03f */
[----:B------:R-:W-:Y:S02]  /*b590*/  @UP0 UIMAD UR15, UR15, 0x60, URZ ;  /* 0x000000600f0f08a4 */ /* 0x000fe4000f8e023f */
[----:B------:R-:W-:Y:S01]  /*b5a0*/  UISETP.GE.AND UP0, UPT, UR28, 0x2, UPT ;  /* 0x000000021c00788c */ /* 0x000fe2000bf06270 */
[----:B------:R-:W1:Y:S08]  /*b5b0*/  LDSM.16.M88.4 R8, [R237+UR4+0x12100] ;  /* 0x01210004ed08783b */ /* 0x000e700008000200 */
[----:B------:R-:W4:Y:S02]  /*b5c0*/  LDSM.16.M88.4 R16, [R237+UR4+0x12900] ;  /* 0x01290004ed10783b */ /* 0x000f240008000200 */
[----:B------:R-:W-:Y:S04]  /*b5d0*/  @UP0 UIADD3 UR26, UR28, -0x2, URZ ;  /* 0xfffffffe1c1a0890 */ /* 0x000fe8000fffe03f */
[----:B------:R-:W-:Y:S02]  /*b5e0*/  @UP0 UIMAD.WIDE.U32 UR30, UR26, UR6, URZ ;  /* 0x000000061a1e02a5 */ /* 0x000fe4000f8e003f */
[----:B------:R-:W5:Y:S08]  /*b5f0*/  LDSM.16.M88.4 R24, [R237+UR4+0x13100] ;  /* 0x01310004ed18783b */ /* 0x000f700008000200 */
[----:B------:R-:W5:Y:S08]  /*b600*/  LDSM.16.M88.4 R32, [R237+UR4+0x13900] ;  /* 0x01390004ed20783b */ /* 0x000f700008000200 */
[----:B------:R-:W2:Y:S01]  /*b610*/  LDSM.16.M88.4 R40, [R237+UR4+0x14100] ;  /* 0x01410004ed28783b */ /* 0x000ea20008000200 */
[C---:B-1----:R-:W-:Y:S07]  /*b620*/  HMMA.16816.F32 R4, R152.reuse, R8, RZ ;  /* 0x000000089804723c */ /* 0x042fee00000018ff */
[----:B------:R-:W1:Y:S01]  /*b630*/  LDSM.16.M88.4 R48, [R237+UR4+0x14900] ;  /* 0x01490004ed30783b */ /* 0x000e620008000200 */
[C---:B------:R-:W-:Y:S07]  /*b640*/  HMMA.16816.F32 R8, R152.reuse, R10, RZ ;  /* 0x0000000a9808723c */ /* 0x040fee00000018ff */
[----:B------:R-:W1:Y:S01]  /*b650*/  LDSM.16.M88.4 R160, [R2+0x12100] ;  /* 0x0121000002a0783b */ /* 0x000e620000000200 */
[C---:B----4-:R-:W-:Y:S07]  /*b660*/  HMMA.16816.F32 R12, R152.reuse, R16, RZ ;  /* 0x00000010980c723c */ /* 0x050fee00000018ff */
[----:B------:R-:W4:Y:S01]  /*b670*/  LDSM.16.M88.4 R164, [R2+0x12900] ;  /* 0x0129000002a4783b */ /* 0x000f220000000200 */
[C---:B------:R-:W-:Y:S07]  /*b680*/  HMMA.16816.F32 R16, R152.reuse, R18, RZ ;  /* 0x000000129810723c */ /* 0x040fee00000018ff */
[----:B------:R-:W1:Y:S01]  /*b690*/  LDSM.16.M88.4 R168, [R2+0x13100] ;  /* 0x0131000002a8783b */ /* 0x000e620000000200 */
[C---:B-----5:R-:W-:Y:S07]  /*b6a0*/  HMMA.16816.F32 R20, R152.reuse, R24, RZ ;  /* 0x000000189814723c */ /* 0x060fee00000018ff */
[----:B------:R-:W5:Y:S01]  /*b6b0*/  LDSM.16.M88.4 R172, [R2+0x13900] ;  /* 0x0139000002ac783b */ /* 0x000f620000000200 */
[C---:B------:R-:W-:Y:S07]  /*b6c0*/  HMMA.16816.F32 R24, R152.reuse, R26, RZ ;  /* 0x0000001a9818723c */ /* 0x040fee00000018ff */
[----:B------:R-:W1:Y:S01]  /*b6d0*/  LDSM.16.M88.4 R176, [R2+0x14100] ;  /* 0x0141000002b0783b */ /* 0x000e620000000200 */
[C---:B------:R-:W-:Y:S07]  /*b6e0*/  HMMA.16816.F32 R28, R152.reuse, R32, RZ ;  /* 0x00000020981c723c */ /* 0x040fee00000018ff */
[----:B------:R-:W1:Y:S01]  /*b6f0*/  LDSM.16.M88.4 R180, [R2+0x14900] ;  /* 0x0149000002b4783b */ /* 0x000e620000000200 */
[C---:B------:R-:W-:Y:S01]  /*b700*/  HMMA.16816.F32 R32, R152.reuse, R34, RZ ;  /* 0x000000229820723c */ /* 0x040fe200000018ff */
[----:B--2---:R-:W-:Y:S05]  /*b710*/  @P0 MOV R44, R38 ;  /* 0x00000026002c0202 */ /* 0x004fea0000000f00 */
[----:B------:R-:W-:Y:S02]  /*b720*/  @P0 IMAD.WIDE.U32 R44, R36, 0x60, R44 ;  /* 0x00000060242c0825 */ /* 0x000fe400078e002c */
[C---:B------:R-:W-:Y:S04]  /*b730*/  HMMA.16816.F32 R36, R152.reuse, R40, RZ ;  /* 0x000000289824723c */ /* 0x040fe800000018ff */
[----:B---3--:R-:W-:Y:S01]  /*b740*/  @P0 IMAD R100, R100, 0x9000, R46 ;  /* 0x0000900064640824 */ /* 0x008fe200078e022e */
[----:B------:R-:W-:Y:S02]  /*b750*/  @P0 SHF.L.U32 R192, R44, 0x1, RZ ;  /* 0x000000012cc00819 */ /* 0x000fe400000006ff */
[----:B------:R-:W-:Y:S01]  /*b760*/  @P0 IADD3 R102, R45, UR15, RZ ;  /* 0x0000000f2d660c10 */ /* 0x000fe2000fffe0ff */
[----:B------:R-:W-:Y:S01]  /*b770*/  @UP0 USHF.R.S32.HI UR15, URZ, 0x1f, UR26 ;  /* 0x0000001f3f0f0899 */ /* 0x000fe2000801141a */
[----:B------:R-:W-:Y:S01]  /*b780*/  @P0 IADD3 R228, P6, R192, 0x80, RZ ;  /* 0x00000080c0e40810 */ /* 0x000fe20007fde0ff */
[C---:B------:R-:W-:Y:S02]  /*b790*/  HMMA.16816.F32 R40, R152.reuse, R42, RZ ;  /* 0x0000002a9828723c */ /* 0x040fe400000018ff */
[----:B------:R-:W-:Y:S01]  /*b7a0*/  @P0 SHF.L.U64.HI R102, R44, 0x1, R102 ;  /* 0x000000012c660819 */ /* 0x000fe20000010266 */
[----:B------:R-:W-:Y:S01]  /*b7b0*/  @UP0 UIMAD UR15, UR15, UR6, URZ ;  /* 0x000000060f0f02a4 */ /* 0x000fe2000f8e023f */
[----:B------:R-:W-:Y:S02]  /*b7c0*/  @P0 IADD3 R228, P5, R228, c[0x0][0x1f8], RZ ;  /* 0x00007e00e4e40a10 */ /* 0x000fe40007fbe0ff */
[C---:B------:R-:W-:Y:S01]  /*b7d0*/  @P0 IADD3 R194, P1, R192.reuse, 0x100, RZ ;  /* 0x00000100c0c20810 */ /* 0x040fe20007f3e0ff */
[----:B------:R-:W-:Y:S01]  /*b7e0*/  @UP0 UIMAD UR15, UR26, UR7, UR15 ;  /* 0x000000071a0f02a4 */ /* 0x000fe2000f8e020f */
[C---:B-1----:R-:W-:Y:S01]  /*b7f0*/  HMMA.16816.F32 R44, R152.reuse, R48, RZ ;  /* 0x00000030982c723c */ /* 0x042fe200000018ff */
[--C-:B------:R-:W-:Y:S01]  /*b800*/  @P0 IADD3.X R229, RZ, c[0x0][0x1fc], R102.reuse, P5, P6 ;  /* 0x00007f00ffe50a10 */ /* 0x100fe20002fec466 */
[----:B------:R-:W-:Y:S02]  /*b810*/  UIADD3 UR26, UR12, 0x1, URZ ;  /* 0x000000010c1a7890 */ /* 0x000fe4000fffe03f */
[----:B------:R-:W-:Y:S01]  /*b820*/  @P0 IADD3 R192, P6, R192, c[0x0][0x1f8], RZ ;  /* 0x00007e00c0c00a10 */ /* 0x000fe20007fde0ff */
[----:B------:R-:W-:Y:S01]  /*b830*/  @UP0 UIADD3 UR15, UR31, UR15, URZ ;  /* 0x0000000f1f0f0290 */ /* 0x000fe2000fffe03f */
[----:B------:R-:W-:Y:S02]  /*b840*/  @P0 IADD3 R194, P5, R194, c[0x0][0x1f8], RZ ;  /* 0x00007e00c2c20a10 */ /* 0x000fe40007fbe0ff */
[----:B------:R-:W-:Y:S01]  /*b850*/  HMMA.16816.F32 R48, R152, R50, RZ ;  /* 0x000000329830723c */ /* 0x000fe200000018ff */
[----:B------:R-:W-:Y:S01]  /*b860*/  @P0 IADD3.X R193, R102, c[0x0][0x1fc], RZ, P6, !PT ;  /* 0x00007f0066c10a10 */ /* 0x000fe200037fe4ff */
[----:B------:R-:W-:Y:S02]  /*b870*/  @UP0 UIMAD UR15, UR15, 0x60, URZ ;  /* 0x000000600f0f08a4 */ /* 0x000fe4000f8e023f */
[----:B------:R-:W-:Y:S02]  /*b880*/  @P0 IADD3.X R195, RZ, c[0x0][0x1fc], R102, P5, P1 ;  /* 0x00007f00ffc30a10 */ /* 0x000fe40002fe2466 */
[----:B------:R-:W-:Y:S01]  /*b890*/  @!PT LDS RZ, [RZ] ;  /* 0x00000000fffff984 */ /* 0x000fe20000000800 */
[----:B------:R-:W-:Y:S01]  /*b8a0*/  @!PT LDS RZ, [RZ] ;  /* 0x00000000fffff984 */ /* 0x000fe20000000800 */
[----:B------:R-:W-:Y:S01]  /*b8b0*/  @!PT LDS RZ, [RZ] ;  /* 0x00000000fffff984 */ /* 0x000fe20000000800 */
[----:B------:R1:W-:Y:S01]  /*b8c0*/  @P0 LDGSTS.E.BYPASS.LTC128B.128 [R100+0x100], [R192.64], !P4 ;  /* 0x00100000c0640fae */ /* 0x0003e2000e101d58 */
[----:B------:R-:W-:Y:S01]  /*b8d0*/  IADD3 R102, R238, R2, RZ ;  /* 0x00000002ee667210 */ /* 0x000fe20007ffe0ff */
[C---:B------:R-:W-:Y:S06]  /*b8e0*/  HMMA.16816.F32 R4, R156.reuse, R160, R4 ;  /* 0x000000a09c04723c */ /* 0x040fec0000001804 */
[----:B------:R2:W-:Y:S02]  /*b8f0*/  @P0 LDGSTS.E.BYPASS.LTC128B.128 [R100+0x3100], [R228.64], !P3 ;  /* 0x03100000e4640fae */ /* 0x0005e4000d901d58 */
[C---:B------:R-:W-:Y:S06]  /*b900*/  HMMA.16816.F32 R8, R156.reuse, R162, R8 ;  /* 0x000000a29c08723c */ /* 0x040fec0000001808 */
[----:B------:R3:W-:Y:S02]  /*b910*/  @P0 LDGSTS.E.BYPASS.LTC128B.128 [R100+0x6100], [R194.64], !P2 ;  /* 0x06100000c2640fae */ /* 0x0007e4000d101d58 */
[C---:B----4-:R-:W-:Y:S08]  /*b920*/  HMMA.16816.F32 R12, R156.reuse, R164, R12 ;  /* 0x000000a49c0c723c */ /* 0x050ff0000000180c */
[C---:B------:R-:W-:Y:S04]  /*b930*/  HMMA.16816.F32 R16, R156.reuse, R166, R16 ;  /* 0x000000a69c10723c */ /* 0x040fe80000001810 */
[----:B-1----:R-:W-:Y:S04]  /*b940*/  @P0 IADD3 R192, P1, R192, UR11, RZ ;  /* 0x0000000bc0c00c10 */ /* 0x002fe8000ff3e0ff */
[C---:B------:R-:W-:Y:S04]  /*b950*/  HMMA.16816.F32 R20, R156.reuse, R168, R20 ;  /* 0x000000a89c14723c */ /* 0x040fe80000001814 */
[----:B------:R-:W-:Y:S02]  /*b960*/  @P0 IADD3.X R193, R193, UR10, RZ, P1, !PT ;  /* 0x0000000ac1c10c10 */ /* 0x000fe40008ffe4ff */
[C---:B------:R-:W-:Y:S02]  /*b970*/  @P0 IADD3 R160, P6, R192.reuse, UR11, RZ ;  /* 0x0000000bc0a00c10 */ /* 0x040fe4000ffde0ff */
[C---:B------:R-:W-:Y:S01]  /*b980*/  HMMA.16816.F32 R24, R156.reuse, R170, R24 ;  /* 0x000000aa9c18723c */ /* 0x040fe20000001818 */
[----:B------:R1:W-:Y:S03]  /*b990*/  @P0 LDGSTS.E.BYPASS.LTC128B.128 [R100+0x1100], [R192.64], !P4 ;  /* 0x01100000c0640fae */ /* 0x0003e6000e101d58 */
[C---:B------:R-:W-:Y:S02]  /*b9a0*/  @P0 IADD3.X R161, R193.reuse, UR10, RZ, P6, !PT ;  /* 0x0000000ac1a10c10 */ /* 0x040fe4000b7fe4ff */
[C---:B--2---:R-:W-:Y:S02]  /*b9b0*/  @P0 IADD3 R228, P5, R192.reuse, UR21, RZ ;  /* 0x00000015c0e40c10 */ /* 0x044fe4000ffbe0ff */
[C---:B-----5:R-:W-:Y:S01]  /*b9c0*/  HMMA.16816.F32 R28, R156.reuse, R172, R28 ;  /* 0x000000ac9c1c723c */ /* 0x060fe2000000181c */
[----:B------:R1:W-:Y:S03]  /*b9d0*/  @P0 LDGSTS.E.BYPASS.LTC128B.128 [R100+0x4100], [R192.64+0x80], !P3 ;  /* 0x04100080c0640fae */ /* 0x0003e6000d901d58 */
[C---:B------:R-:W-:Y:S02]  /*b9e0*/  @P0 IADD3.X R229, R193.reuse, UR20, RZ, P5, !PT ;  /* 0x00000014c1e50c10 */ /* 0x040fe4000affe4ff */
[----:B---3--:R-:W-:Y:S02]  /*b9f0*/  @P0 IADD3 R194, P1, R192, UR23, RZ ;  /* 0x00000017c0c20c10 */ /* 0x008fe4000ff3e0ff */
[C---:B------:R-:W-:Y:S01]  /*ba00*/  HMMA.16816.F32 R32, R156.reuse, R174, R32 ;  /* 0x000000ae9c20723c */ /* 0x040fe20000001820 */
[----:B------:R1:W-:Y:S03]  /*ba10*/  @P0 LDGSTS.E.BYPASS.LTC128B.128 [R100+0x7100], [R192.64+0x100], !P2 ;  /* 0x07100100c0640fae */ /* 0x0003e6000d101d58 */
[----:B------:R-:W-:Y:S04]  /*ba20*/  @P0 IADD3.X R195, R193, UR22, RZ, P1, !PT ;  /* 0x00000016c1c30c10 */ /* 0x000fe80008ffe4ff */
[C---:B------:R-:W-:Y:S01]  /*ba30*/  HMMA.16816.F32 R36, R156.reuse, R176, R36 ;  /* 0x000000b09c24723c */ /* 0x040fe20000001824 */
[----:B------:R2:W-:Y:S07]  /*ba40*/  @P0 LDGSTS.E.BYPASS.LTC128B.128 [R100+0x2100], [R160.64], !P4 ;  /* 0x02100000a0640fae */ /* 0x0005ee000e101d58 */
[C---:B------:R-:W-:Y:S01]  /*ba50*/  HMMA.16816.F32 R40, R156.reuse, R178, R40 ;  /* 0x000000b29c28723c */ /* 0x040fe20000001828 */
[----:B------:R1:W-:Y:S07]  /*ba60*/  @P0 LDGSTS.E.BYPASS.LTC128B.128 [R100+0x5100], [R228.64], !P3 ;  /* 0x05100000e4640fae */ /* 0x0003ee000d901d58 */
[C---:B------:R-:W-:Y:S01]  /*ba70*/  HMMA.16816.F32 R44, R156.reuse, R180, R44 ;  /* 0x000000b49c2c723c */ /* 0x040fe2000000182c */
[----:B------:R1:W-:Y:S01]  /*ba80*/  @P0 LDGSTS.E.BYPASS.LTC128B.128 [R100+0x8100], [R194.64], !P2 ;  /* 0x08100000c2640fae */ /* 0x0003e2000d101d58 */
[----:B------:R-:W-:Y:S01]  /*ba90*/  PLOP3.LUT P0, PT, PT, PT, UP0, 0x80, 0x0 ;  /* 0x000000000000781c */ /* 0x000fe20003f0f008 */
[----:B------:R-:W-:Y:S04]  /*baa0*/  UISETP.GE.AND UP0, UPT, UR12, 0x1, UPT ;  /* 0x000000010c00788c */ /* 0x000fe8000bf06270 */
[----:B------:R-:W-:Y:S01]  /*bab0*/  USEL UR12, UR26, URZ, !UP0 ;  /* 0x0000003f1a0c7287 */ /* 0x000fe2000c000000 */
[----:B------:R-:W-:Y:S01]  /*bac0*/  HMMA.16816.F32 R48, R156, R182, R48 ;  /* 0x000000b69c30723c */ /* 0x000fe20000001830 */
[----:B------:R-:W-:Y:S01]  /*bad0*/  LDSM.16.M88.4 R164, [R3+0x13100] ;  /* 0x0131000003a4783b */ /* 0x000fe20000000200 */
[----:B------:R-:W-:Y:S07]  /*bae0*/  UISETP.GE.AND UP0, UPT, UR5, 0x1, UPT ;  /* 0x000000010500788c */ /* 0x000fee000bf06270 */
[----:B--2---:R-:W2:Y:S08]  /*baf0*/  LDSM.16.M88.4 R160, [R3+0x12100] ;  /* 0x0121000003a0783b */ /* 0x004eb00000000200 */
[----:B------:R-:W0:Y:S01]  /*bb00*/  LDGDEPBAR ;  /* 0x00000000000079af */ /* 0x000e220000000000 */
[----:B-1----:R-:W-:Y:S04]  /*bb10*/  IADD3 R100, R238, UR4, R237 ;  /* 0x00000004ee647c10 */ /* 0x002fe8000fffe0ed */
[----:B------:R-:W-:Y:S03]  /*bb20*/  IADD3 R100, R239, R100, RZ ;  /* 0x00000064ef647210 */ /* 0x000fe60007ffe0ff */
[----:B------:R-:W1:Y:S08]  /*bb30*/  LDSM.16.M88.4 R192, [R3+0x12900] ;  /* 0x0129000003c0783b */ /* 0x000e700000000200 */
[----:B------:R-:W3:Y:S08]  /*bb40*/  LDSM.16.M88.4 R168, [R3+0x13900] ;  /* 0x0139000003a8783b */ /* 0x000ef00000000200 */
[----:B------:R-:W4:Y:S01]  /*bb50*/  LDSM.16.M88.4 R172, [R3+0x14100] ;  /* 0x0141000003ac783b */ /* 0x000f220000000200 */
[C---:B--2---:R-:W-:Y:S07]  /*bb60*/  HMMA.16816.F32 R4, R184.reuse, R160, R4 ;  /* 0x000000a0b804723c */ /* 0x044fee0000001804 */
[----:B------:R-:W-:Y:S01]  /*bb70*/  LDSM.16.M88.4 R176, [R102+0x12100] ;  /* 0x0121000066b0783b */ /* 0x000fe20000000200 */
[C---:B------:R-:W-:Y:S07]  /*bb80*/  HMMA.16816.F32 R8, R184.reuse, R162, R8 ;  /* 0x000000a2b808723c */ /* 0x040fee0000001808 */
[----:B------:R-:W2:Y:S01]  /*bb90*/  LDSM.16.M88.4 R160, [R3+0x14900] ;  /* 0x0149000003a0783b */ /* 0x000ea20000000200 */
[C---:B-1----:R-:W-:Y:S07]  /*bba0*/  HMMA.16816.F32 R12, R184.reuse, R192, R12 ;  /* 0x000000c0b80c723c */ /* 0x042fee000000180c */
[----:B------:R-:W1:Y:S01]  /*bbb0*/  LDSM.16.M88.4 R180, [R102+0x12900] ;  /* 0x0129000066b4783b */ /* 0x000e620000000200 */
[C---:B------:R-:W-:Y:S07]  /*bbc0*/  HMMA.16816.F32 R16, R184.reuse, R194, R16 ;  /* 0x000000c2b810723c */ /* 0x040fee0000001810 */
[----:B------:R-:W-:Y:S01]  /*bbd0*/  LDSM.16.M88.4 R192, [R237+UR4+0x16100] ;  /* 0x01610004edc0783b */ /* 0x000fe20008000200 */
[C---:B------:R-:W-:Y:S07]  /*bbe0*/  HMMA.16816.F32 R20, R184.reuse, R164, R20 ;  /* 0x000000a4b814723c */ /* 0x040fee0000001814 */
[----:B------:R-:W-:Y:S01]  /*bbf0*/  LDSM.16.M88.4 R228, [R237+UR4+0x16900] ;  /* 0x01690004ede4783b */ /* 0x000fe20008000200 */
[C---:B------:R-:W-:Y:S07]  /*bc00*/  HMMA.16816.F32 R24, R184.reuse, R166, R24 ;  /* 0x000000a6b818723c */ /* 0x040fee0000001818 */
[----:B------:R-:W5:Y:S01]  /*bc10*/  LDSM.16.M88.4 R164, [R102+0x13100] ;  /* 0x0131000066a4783b */ /* 0x000f620000000200 */
[C---:B---3--:R-:W-:Y:S07]  /*bc20*/  HMMA.16816.F32 R28, R184.reuse, R168, R28 ;  /* 0x000000a8b81c723c */ /* 0x048fee000000181c */
[----:B------:R-:W-:Y:S01]  /*bc30*/  LDSM.16.M88.4 R232, [R2+0x19900] ;  /* 0x0199000002e8783b */ /* 0x000fe20000000200 */
[C---:B------:R-:W-:Y:S07]  /*bc40*/  HMMA.16816.F32 R32, R184.reuse, R170, R32 ;  /* 0x000000aab820723c */ /* 0x040fee0000001820 */
[----:B------:R-:W3:Y:S01]  /*bc50*/  LDSM.16.M88.4 R168, [R102+0x13900] ;  /* 0x0139000066a8783b */ /* 0x000ee20000000200 */
[C---:B----4-:R-:W-:Y:S08]  /*bc60*/  HMMA.16816.F32 R36, R184.reuse, R172, R36 ;  /* 0x000000acb824723c */ /* 0x050ff00000001824 */
[C---:B------:R-:W-:Y:S01]  /*bc70*/  HMMA.16816.F32 R40, R184.reuse, R174, R40 ;  /* 0x000000aeb828723c */ /* 0x040fe20000001828 */
[----:B------:R-:W-:Y:S07]  /*bc80*/  LDSM.16.M88.4 R172, [R102+0x14900] ;  /* 0x0149000066ac783b */ /* 0x000fee0000000200 */
[C---:B--2---:R-:W-:Y:S08]  /*bc90*/  HMMA.16816.F32 R44, R184.reuse, R160, R44 ;  /* 0x000000a0b82c723c */ /* 0x044ff0000000182c */
[----:B------:R-:W-:Y:S01]  /*bca0*/  HMMA.16816.F32 R48, R184, R162, R48 ;  /* 0x000000a2b830723c */ /* 0x000fe20000001830 */
[----:B------:R-:W2:Y:S07]  /*bcb0*/  LDSM.16.M88.4 R160, [R102+0x14100] ;  /* 0x0141000066a0783b */ /* 0x000eae0000000200 */
[C---:B------:R-:W-:Y:S08]  /*bcc0*/  HMMA.16816.F32 R4, R188.reuse, R176, R4 ;  /* 0x000000b0bc04723c */ /* 0x040ff00000001804 */
[C---:B------:R-:W-:Y:S01]  /*bcd0*/  HMMA.16816.F32 R8, R188.reuse, R178, R8 ;  /* 0x000000b2bc08723c */ /* 0x040fe20000001808 */
[----:B------:R-:W4:Y:S07]  /*bce0*/  LDSM.16.M88.4 R176, [R237+UR4+0x15100] ;  /* 0x01510004edb0783b */ /* 0x000f2e0008000200 */
[C---:B-1----:R-:W-:Y:S08]  /*bcf0*/  HMMA.16816.F32 R12, R188.reuse, R180, R12 ;  /* 0x000000b4bc0c723c */ /* 0x042ff0000000180c */
[C---:B------:R-:W-:Y:S01]  /*bd00*/  HMMA.16816.F32 R16, R188.reuse, R182, R16 ;  /* 0x000000b6bc10723c */ /* 0x040fe20000001810 */
[----:B------:R-:W1:Y:S07]  /*bd10*/  LDSM.16.M88.4 R180, [R237+UR4+0x15900] ;  /* 0x01590004edb4783b */ /* 0x000e6e0008000200 */
[C---:B-----5:R-:W-:Y:S08]  /*bd20*/  HMMA.16816.F32 R20, R188.reuse, R164, R20 ;  /* 0x000000a4bc14723c */ /* 0x060ff00000001814 */
[C---:B------:R-:W-:Y:S01]  /*bd30*/  HMMA.16816.F32 R24, R188.reuse, R166, R24 ;  /* 0x000000a6bc18723c */ /* 0x040fe20000001818 */
[----:B------:R-:W5:Y:S07]  /*bd40*/  LDSM.16.M88.4 R164, [R237+UR4+0x17100] ;  /* 0x01710004eda4783b */ /* 0x000f6e0008000200 */
[C---:B---3--:R-:W-:Y:S08]  /*bd50*/  HMMA.16816.F32 R28, R188.reuse, R168, R28 ;  /* 0x000000a8bc1c723c */ /* 0x048ff0000000181c */
[C---:B------:R-:W-:Y:S01]  /*bd60*/  HMMA.16816.F32 R32, R188.reuse, R170, R32 ;  /* 0x000000aabc20723c */ /* 0x040fe20000001820 */
[----:B------:R-:W3:Y:S07]  /*bd70*/  LDSM.16.M88.4 R168, [R237+UR4+0x17900] ;  /* 0x01790004eda8783b */ /* 0x000eee0008000200 */
[C---:B--2---:R-:W-:Y:S08]  /*bd80*/  HMMA.16816.F32 R36, R188.reuse, R160, R36 ;  /* 0x000000a0bc24723c */ /* 0x044ff00000001824 */
[C---:B------:R-:W-:Y:S01]  /*bd90*/  HMMA.16816.F32 R40, R188.reuse, R162, R40 ;  /* 0x000000a2bc28723c */ /* 0x040fe20000001828 */
[----:B------:R-:W2:Y:S07]  /*bda0*/  LDSM.16.M88.4 R160, [R2+0x15100] ;  /* 0x0151000002a0783b */ /* 0x000eae0000000200 */
[C---:B------:R-:W-:Y:S08]  /*bdb0*/  HMMA.16816.F32 R44, R188.reuse, R172, R44 ;  /* 0x000000acbc2c723c */ /* 0x040ff0000000182c */
[----:B------:R-:W-:Y:S01]  /*bdc0*/  HMMA.16816.F32 R48, R188, R174, R48 ;  /* 0x000000aebc30723c */ /* 0x000fe20000001830 */
[----:B------:R-:W2:Y:S07]  /*bdd0*/  LDSM.16.M88.4 R172, [R2+0x15900] ;  /* 0x0159000002ac783b */ /* 0x000eae0000000200 */
[C---:B----4-:R-:W-:Y:S08]  /*bde0*/  HMMA.16816.F32 R4, R196.reuse, R176, R4 ;  /* 0x000000b0c404723c */ /* 0x050ff00000001804 */
[C---:B------:R-:W-:Y:S01]  /*bdf0*/  HMMA.16816.F32 R8, R196.reuse, R178, R8 ;  /* 0x000000b2c408723c */ /* 0x040fe20000001808 */
[----:B------:R-:W4:Y:S07]  /*be00*/  LDSM.16.M88.4 R176, [R2+0x16100] ;  /* 0x0161000002b0783b */ /* 0x000f2e0000000200 */
[C---:B-1----:R-:W-:Y:S08]  /*be10*/  HMMA.16816.F32 R12, R196.reuse, R180, R12 ;  /* 0x000000b4c40c723c */ /* 0x042ff0000000180c */
[C---:B------:R-:W-:Y:S01]  /*be20*/  HMMA.16816.F32 R16, R196.reuse, R182, R16 ;  /* 0x000000b6c410723c */ /* 0x040fe20000001810 */
[----:B------:R-:W-:Y:S07]  /*be30*/  LDSM.16.M88.4 R180, [R2+0x17900] ;  /* 0x0179000002b4783b */ /* 0x000fee0000000200 */
[C---:B------:R-:W-:Y:S08]  /*be40*/  HMMA.16816.F32 R20, R196.reuse, R192, R20 ;  /* 0x000000c0c414723c */ /* 0x040ff00000001814 */
[C---:B------:R-:W-:Y:S01]  /*be50*/  HMMA.16816.F32 R24, R196.reuse, R194, R24 ;  /* 0x000000c2c418723c */ /* 0x040fe20000001818 */
[----:B------:R-:W-:Y:S07]  /*be60*/  LDSM.16.M88.4 R192, [R3+0x15100] ;  /* 0x0151000003c0783b */ /* 0x000fee0000000200 */
[C---:B------:R-:W-:Y:S08]  /*be70*/  HMMA.16816.F32 R28, R196.reuse, R228, R28 ;  /* 0x000000e4c41c723c */ /* 0x040ff0000000181c */
[C---:B------:R-:W-:Y:S01]  /*be80*/  HMMA.16816.F32 R32, R196.reuse, R230, R32 ;  /* 0x000000e6c420723c */ /* 0x040fe20000001820 */
[----:B------:R-:W-:Y:S07]  /*be90*/  LDSM.16.M88.4 R228, [R3+0x15900] ;  /* 0x0159000003e4783b */ /* 0x000fee0000000200 */
[C---:B-----5:R-:W-:Y:S08]  /*bea0*/  HMMA.16816.F32 R36, R196.reuse, R164, R36 ;  /* 0x000000a4c424723c */ /* 0x060ff00000001824 */
[C---:B------:R-:W-:Y:S01]  /*beb0*/  HMMA.16816.F32 R40, R196.reuse, R166, R40 ;  /* 0x000000a6c428723c */ /* 0x040fe20000001828 */
[----:B------:R-:W1:Y:S07]  /*bec0*/  LDSM.16.M88.4 R164, [R2+0x16900] ;  /* 0x0169000002a4783b */ /* 0x000e6e0000000200 */
[C---:B---3--:R-:W-:Y:S08]  /*bed0*/  HMMA.16816.F32 R44, R196.reuse, R168, R44 ;  /* 0x000000a8c42c723c */ /* 0x048ff0000000182c */
[----:B------:R-:W-:Y:S01]  /*bee0*/  HMMA.16816.F32 R48, R196, R170, R48 ;  /* 0x000000aac430723c */ /* 0x000fe20000001830 */
[----:B------:R-:W3:Y:S07]  /*bef0*/  LDSM.16.M88.4 R168, [R2+0x17100] ;  /* 0x0171000002a8783b */ /* 0x000eee0000000200 */
[C---:B--2---:R-:W-:Y:S08]  /*bf00*/  HMMA.16816.F32 R4, R200.reuse, R160, R4 ;  /* 0x000000a0c804723c */ /* 0x044ff00000001804 */
[C---:B------:R-:W-:Y:S01]  /*bf10*/  HMMA.16816.F32 R8, R200.reuse, R162, R8 ;  /* 0x000000a2c808723c */ /* 0x040fe20000001808 */
[----:B------:R-:W2:Y:S07]  /*bf20*/  LDSM.16.M88.4 R160, [R3+0x16100] ;  /* 0x0161000003a0783b */ /* 0x000eae0000000200 */
[C---:B------:R-:W-:Y:S08]  /*bf30*/  HMMA.16816.F32 R12, R200.reuse, R172, R12 ;  /* 0x000000acc80c723c */ /* 0x040ff0000000180c */
[C---:B------:R-:W-:Y:S01]  /*bf40*/  HMMA.16816.F32 R16, R200.reuse, R174, R16 ;  /* 0x000000aec810723c */ /* 0x040fe20000001810 */
[----:B------:R-:W5:Y:S07]  /*bf50*/  LDSM.16.M88.4 R172, [R3+0x16900] ;  /* 0x0169000003ac783b */ /* 0x000f6e0000000200 */
[C---:B----4-:R-:W-:Y:S08]  /*bf60*/  HMMA.16816.F32 R20, R200.reuse, R176, R20 ;  /* 0x000000b0c814723c */ /* 0x050ff00000001814 */
[C---:B------:R-:W-:Y:S01]  /*bf70*/  HMMA.16816.F32 R24, R200.reuse, R178, R24 ;  /* 0x000000b2c818723c */ /* 0x040fe20000001818 */
[----:B------:R-:W-:Y:S07]  /*bf80*/  LDSM.16.M88.4 R176, [R100+0x16100] ;  /* 0x0161000064b0783b */ /* 0x000fee0000000200 */
[C---:B-1----:R-:W-:Y:S08]  /*bf90*/  HMMA.16816.F32 R28, R200.reuse, R164, R28 ;  /* 0x000000a4c81c723c */ /* 0x042ff0000000181c */
[C---:B------:R-:W-:Y:S01]  /*bfa0*/  HMMA.16816.F32 R32, R200.reuse, R166, R32 ;  /* 0x000000a6c820723c */ /* 0x040fe20000001820 */
[----:B------:R-:W1:Y:S07]  /*bfb0*/  LDSM.16.M88.4 R164, [R3+0x17100] ;  /* 0x0171000003a4783b */ /* 0x000e6e0000000200 */
[C---:B---3--:R-:W-:Y:S08]  /*bfc0*/  HMMA.16816.F32 R36, R200.reuse, R168, R36 ;  /* 0x000000a8c824723c */ /* 0x048ff00000001824 */
[C---:B------:R-:W-:Y:S01]  /*bfd0*/  HMMA.16816.F32 R40, R200.reuse, R170, R40 ;  /* 0x000000aac828723c */ /* 0x040fe20000001828 */
[----:B------:R-:W3:Y:S07]  /*bfe0*/  LDSM.16.M88.4 R168, [R3+0x17900] ;  /* 0x0179000003a8783b */ /* 0x000eee0000000200 */
[C---:B------:R-:W-:Y:S08]  /*bff0*/  HMMA.16816.F32 R44, R200.reuse, R180, R44 ;  /* 0x000000b4c82c723c */ /* 0x040ff0000000182c */
[----:B------:R-:W-:Y:S01]  /*c000*/  HMMA.16816.F32 R48, R200, R182, R48 ;  /* 0x000000b6c830723c */ /* 0x000fe20000001830 */
[----:B------:R-:W-:Y:S07]  /*c010*/  LDSM.16.M88.4 R180, [R100+0x16900] ;  /* 0x0169000064b4783b */ /* 0x000fee0000000200 */
[C---:B------:R-:W-:Y:S08]  /*c020*/  HMMA.16816.F32 R4, R204.reuse, R192, R4 ;  /* 0x000000c0cc04723c */ /* 0x040ff00000001804 */
[C---:B------:R-:W-:Y:S01]  /*c030*/  HMMA.16816.F32 R8, R204.reuse, R194, R8 ;  /* 0x000000c2cc08723c */ /* 0x040fe20000001808 */
[----:B------:R-:W-:Y:S07]  /*c040*/  LDSM.16.M88.4 R192, [R237+UR4+0x18100] ;  /* 0x01810004edc0783b */ /* 0x000fee0008000200 */
[C---:B------:R-:W-:Y:S08]  /*c050*/  HMMA.16816.F32 R12, R204.reuse, R228, R12 ;  /* 0x000000e4cc0c723c */ /* 0x040ff0000000180c */
[C---:B------:R-:W-:Y:S01]  /*c060*/  HMMA.16816.F32 R16, R204.reuse, R230, R16 ;  /* 0x000000e6cc10723c */ /* 0x040fe20000001810 */
[----:B------:R-:W-:Y:S07]  /*c070*/  LDSM.16.M88.4 R228, [R237+UR4+0x1a900] ;  /* 0x01a90004ede4783b */ /* 0x000fee0008000200 */
[C---:B--2---:R-:W-:Y:S08]  /*c080*/  HMMA.16816.F32 R20, R204.reuse, R160, R20 ;  /* 0x000000a0cc14723c */ /* 0x044ff00000001814 */
[C---:B------:R-:W-:Y:S01]  /*c090*/  HMMA.16816.F32 R24, R204.reuse, R162, R24 ;  /* 0x000000a2cc18723c */ /* 0x040fe20000001818 */
[----:B------:R-:W2:Y:S07]  /*c0a0*/  LDSM.16.M88.4 R160, [R102+0x15100] ;  /* 0x0151000066a0783b */ /* 0x000eae0000000200 */
[C---:B-----5:R-:W-:Y:S08]  /*c0b0*/  HMMA.16816.F32 R28, R204.reuse, R172, R28 ;  /* 0x000000accc1c723c */ /* 0x060ff0000000181c */
[C---:B------:R-:W-:Y:S01]  /*c0c0*/  HMMA.16816.F32 R32, R204.reuse, R174, R32 ;  /* 0x000000aecc20723c */ /* 0x040fe20000001820 */
[----:B------:R-:W4:Y:S07]  /*c0d0*/  LDSM.16.M88.4 R172, [R100+0x15900] ;  /* 0x0159000064ac783b */ /* 0x000f2e0000000200 */
[C---:B-1----:R-:W-:Y:S08]  /*c0e0*/  HMMA.16816.F32 R36, R204.reuse, R164, R36 ;  /* 0x000000a4cc24723c */ /* 0x042ff00000001824 */
[C---:B------:R-:W-:Y:S01]  /*c0f0*/  HMMA.16816.F32 R40, R204.reuse, R166, R40 ;  /* 0x000000a6cc28723c */ /* 0x040fe20000001828 */
[----:B------:R-:W1:Y:S07]  /*c100*/  LDSM.16.M88.4 R164, [R100+0x17100] ;  /* 0x0171000064a4783b */ /* 0x000e6e0000000200 */
[C---:B---3--:R-:W-:Y:S08]  /*c110*/  HMMA.16816.F32 R44, R204.reuse, R168, R44 ;  /* 0x000000a8cc2c723c */ /* 0x048ff0000000182c */
[----:B------:R-:W-:Y:S01]  /*c120*/  HMMA.16816.F32 R48, R204, R170, R48 ;  /* 0x000000aacc30723c */ /* 0x000fe20000001830 */
[----:B------:R-:W3:Y:S07]  /*c130*/  LDSM.16.M88.4 R168, [R100+0x17900] ;  /* 0x0179000064a8783b */ /* 0x000eee0000000200 */
[C---:B--2---:R-:W-:Y:S08]  /*c140*/  HMMA.16816.F32 R4, R208.reuse, R160, R4 ;  /* 0x000000a0d004723c */ /* 0x044ff00000001804 */
[C---:B------:R-:W-:Y:S01]  /*c150*/  HMMA.16816.F32 R8, R208.reuse, R162, R8 ;  /* 0x000000a2d008723c */ /* 0x040fe20000001808 */
[----:B------:R-:W2:Y:S07]  /*c160*/  LDSM.16.M88.4 R160, [R237+UR4+0x18900] ;  /* 0x01890004eda0783b */ /* 0x000eae0008000200 */
[C---:B----4-:R-:W-:Y:S08]  /*c170*/  HMMA.16816.F32 R12, R208.reuse, R172, R12 ;  /* 0x000000acd00c723c */ /* 0x050ff0000000180c */
[C---:B------:R-:W-:Y:S01]  /*c180*/  HMMA.16816.F32 R16, R208.reuse, R174, R16 ;  /* 0x000000aed010723c */ /* 0x040fe20000001810 */
[----:B------:R-:W4:Y:S07]  /*c190*/  LDSM.16.M88.4 R172, [R237+UR4+0x19100] ;  /* 0x01910004edac783b */ /* 0x000f2e0008000200 */
[C---:B------:R-:W-:Y:S08]  /*c1a0*/  HMMA.16816.F32 R20, R208.reuse, R176, R20 ;  /* 0x000000b0d014723c */ /* 0x040ff00000001814 */
[C---:B------:R-:W-:Y:S01]  /*c1b0*/  HMMA.16816.F32 R24, R208.reuse, R178, R24 ;  /* 0x000000b2d018723c */ /* 0x040fe20000001818 */
[----:B------:R-:W5:Y:S07]  /*c1c0*/  LDSM.16.M88.4 R176, [R237+UR4+0x19900] ;  /* 0x01990004edb0783b */ /* 0x000f6e0008000200 */
[C---:B------:R-:W-:Y:S08]  /*c1d0*/  HMMA.16816.F32 R28, R208.reuse, R180, R28 ;  /* 0x000000b4d01c723c */ /* 0x040ff0000000181c */
[C---:B------:R-:W-:Y:S01]  /*c1e0*/  HMMA.16816.F32 R32, R208.reuse, R182, R32 ;  /* 0x000000b6d020723c */ /* 0x040fe20000001820 */
[----:B------:R-:W2:Y:S07]  /*c1f0*/  LDSM.16.M88.4 R180, [R237+UR4+0x1a100] ;  /* 0x01a10004edb4783b */ /* 0x000eae0008000200 */
[C---:B-1----:R-:W-:Y:S08]  /*c200*/  HMMA.16816.F32 R36, R208.reuse, R164, R36 ;  /* 0x000000a4d024723c */ /* 0x042ff00000001824 */
[C---:B------:R-:W-:Y:S01]  /*c210*/  HMMA.16816.F32 R40, R208.reuse, R166, R40 ;  /* 0x000000a6d028723c */ /* 0x040fe20000001828 */
[----:B------:R-:W1:Y:S07]  /*c220*/  LDSM.16.M88.4 R164, [R2+0x18100] ;  /* 0x0181000002a4783b */ /* 0x000e6e0000000200 */
[C---:B---3--:R-:W-:Y:S08]  /*c230*/  HMMA.16816.F32 R44, R208.reuse, R168, R44 ;  /* 0x000000a8d02c723c */ /* 0x048ff0000000182c */
[----:B------:R-:W-:Y:S01]  /*c240*/  HMMA.16816.F32 R48, R208, R170, R48 ;  /* 0x000000aad030723c */ /* 0x000fe20000001830 */
[----:B------:R-:W3:Y:S07]  /*c250*/  LDSM.16.M88.4 R168, [R2+0x18900] ;  /* 0x0189000002a8783b */ /* 0x000eee0000000200 */
[C---:B------:R-:W-:Y:S08]  /*c260*/  HMMA.16816.F32 R4, R212.reuse, R192, R4 ;  /* 0x000000c0d404723c */ /* 0x040ff00000001804 */
        /* <DEDUP_REMOVED lines=32> */
[C---:B----4-:R-:W-:Y:S08]  /*c470*/  HMMA.16816.F32 R44, R216.reuse, R172, R44 ;  /* 0x000000acd82c723c */ /* 0x050ff0000000182c */
[----:B------:R-:W-:Y:S08]  /*c480*/  HMMA.16816.F32 R48, R216, R174, R48 ;  /* 0x000000aed830723c */ /* 0x000ff00000001830 */
[C---:B-----5:R-:W-:Y:S08]  /*c490*/  HMMA.16816.F32 R4, R220.reuse, R176, R4 ;  /* 0x000000b0dc04723c */ /* 0x060ff00000001804 */
[C---:B------:R-:W-:Y:S08]  /*c4a0*/  HMMA.16816.F32 R8, R220.reuse, R178, R8 ;  /* 0x000000b2dc08723c */ /* 0x040ff00000001808 */
[C---:B-1----:R-:W-:Y:S08]  /*c4b0*/  HMMA.16816.F32 R12, R220.reuse, R164, R12 ;  /* 0x000000a4dc0c723c */ /* 0x042ff0000000180c */
        /* <DEDUP_REMOVED lines=42> */
[----:B------:R2:W-:Y:S10]  /*c760*/  MUFU.TANH R165, R11 ;  /* 0x0000000b00a57308 */ /* 0x0005f40000002400 */
[----:B------:R-:W5:Y:S10]  /*c770*/  MUFU.TANH R162, R12 ;  /* 0x0000000c00a27308 */ /* 0x000f740000002400 */
[----:B------:R-:W3:Y:S01]  /*c780*/  MUFU.TANH R163, R13 ;  /* 0x0000000d00a37308 */ /* 0x000ee20000002400 */
[C---:B-1----:R-:W-:Y:S01]  /*c790*/  HMMA.16816.F32 R20, R224.reuse, R4, R20 ;  /* 0x00000004e014723c */ /* 0x042fe20000001814 */
[----:B--2---:R-:W1:Y:S08]  /*c7a0*/  LDSM.16.M88.4 R8, [R100+0x19900] ;  /* 0x019900006408783b */ /* 0x004e700000000200 */
[----:B------:R-:W2:Y:S01]  /*c7b0*/  MUFU.TANH R173, R14 ;  /* 0x0000000e00ad7308 */ /* 0x000ea20000002400 */
        /* <DEDUP_REMOVED lines=19> */
[----:B------:R-:W-:Y:S07]  /*c8f0*/  BAR.SYNC.DEFER_BLOCKING 0x0 ;  /* 0x0000000000007b1d */ /* 0x000fee0000010000 */
[C---:B------:R-:W-:Y:S04]  /*c900*/  HMMA.16816.F32 R40, R224.reuse, R6, R40 ;  /* 0x00000006e028723c */ /* 0x040fe80000001828 */
[----:B------:R-:W-:Y:S02]  /*c910*/  FMUL.FTZ R28, R28, c[0x0][0x320] ;  /* 0x0000c8001c1c7a20 */ /* 0x000fe40000410000 */
[----:B------:R-:W-:Y:S02]  /*c920*/  FMUL.FTZ R29, R29, c[0x0][0x320] ;  /* 0x0000c8001d1d7a20 */ /* 0x000fe40000410000 */
[----:B------:R-:W-:Y:S01]  /*c930*/  FMUL.FTZ R30, R30, c[0x0][0x320] ;  /* 0x0000c8001e1e7a20 */ /* 0x000fe20000410000 */
[----:B---3--:R-:W-:Y:S03]  /*c940*/  FMNMX.FTZ R100, R102, R2, !PT ;  /* 0x0000000266647209 */ /* 0x008fe60007810000 */
[----:B------:R-:W-:Y:S01]  /*c950*/  FMUL.FTZ R31, R31, c[0x0][0x320] ;  /* 0x0000c8001f1f7a20 */ /* 0x000fe20000410000 */
[----:B----4-:R-:W-:Y:S01]  /*c960*/  FMNMX.FTZ R2, R164, R3, !PT ;  /* 0x00000003a4027209 */ /* 0x010fe20007810000 */
[----:B------:R-:W-:Y:S01]  /*c970*/  FMUL.FTZ R32, R32, c[0x0][0x320] ;  /* 0x0000c80020207a20 */ /* 0x000fe20000410000 */
[----:B-----5:R-:W-:Y:S01]  /*c980*/  FMNMX.FTZ R100, R162, R100, !PT ;  /* 0x00000064a2647209 */ /* 0x020fe20007810000 */
[----:B------:R-:W-:Y:S01]  /*c990*/  FMUL.FTZ R36, R36, c[0x0][0x320] ;  /* 0x0000c80024247a20 */ /* 0x000fe20000410000 */
[----:B------:R-:W2:Y:S01]  /*c9a0*/  MUFU.TANH R172, R17 ;  /* 0x0000001100ac7308 */ /* 0x000ea20000002400 */
[----:B------:R-:W-:Y:S01]  /*c9b0*/  LDSM.16.MT88.4 R12, [R103+UR4+0x100] ;  /* 0x00010004670c783b */ /* 0x000fe20008004200 */
[----:B------:R-:W-:Y:S01]  /*c9c0*/  FMUL.FTZ R37, R37, c[0x0][0x320] ;  /* 0x0000c80025257a20 */ /* 0x000fe20000410000 */
[----:B------:R-:W-:Y:S01]  /*c9d0*/  FMNMX.FTZ R2, R165, R2, !PT ;  /* 0x00000002a5027209 */ /* 0x000fe20007810000 */
[----:B------:R-:W-:Y:S01]  /*c9e0*/  FMUL.FTZ R38, R38, c[0x0][0x320] ;  /* 0x0000c80026267a20 */ /* 0x000fe20000410000 */
[----:B------:R-:W-:Y:S01]  /*c9f0*/  FMNMX.FTZ R100, R163, R100, !PT ;  /* 0x00000064a3647209 */ /* 0x000fe20007810000 */
[----:B------:R-:W-:Y:S01]  /*ca00*/  FMUL.FTZ R39, R39, c[0x0][0x320] ;  /* 0x0000c80027277a20 */ /* 0x000fe20000410000 */
[----:B------:R-:W-:Y:S01]  /*ca10*/  FMNMX.FTZ R2, R173, R2, !PT ;  /* 0x00000002ad027209 */ /* 0x000fe20007810000 */
[C---:B-1----:R-:W-:Y:S02]  /*ca20*/  HMMA.16816.F32 R44, R224.reuse, R8, R44 ;  /* 0x00000008e02c723c */ /* 0x042fe4000000182c */
[----:B------:R-:W-:Y:S01]  /*ca30*/  MUFU.TANH R193, R28 ;  /* 0x0000001c00c17308 */ /* 0x000fe20000002400 */
[----:B------:R-:W-:Y:S01]  /*ca40*/  FMUL.FTZ R33, R33, c[0x0][0x320] ;  /* 0x0000c80021217a20 */ /* 0x000fe20000410000 */
[----:B------:R-:W-:Y:S01]  /*ca50*/  FMNMX.FTZ R100, R171, R100, !PT ;  /* 0x00000064ab647209 */ /* 0x000fe20007810000 */
[----:B------:R-:W-:Y:S01]  /*ca60*/  FMUL.FTZ R34, R34, c[0x0][0x320] ;  /* 0x0000c80022227a20 */ /* 0x000fe20000410000 */
[----:B------:R-:W-:Y:S01]  /*ca70*/  FMNMX.FTZ R2, R175, R2, !PT ;  /* 0x00000002af027209 */ /* 0x000fe20007810000 */
[----:B------:R-:W-:Y:S01]  /*ca80*/  FMUL.FTZ R35, R35, c[0x0][0x320] ;  /* 0x0000c80023237a20 */ /* 0x000fe20000410000 */
[----:B------:R-:W-:Y:S04]  /*ca90*/  HMMA.16816.F32 R48, R224, R10, R48 ;  /* 0x0000000ae030723c */ /* 0x000fe80000001830 */
[----:B------:R-:W1:Y:S01]  /*caa0*/  MUFU.TANH R180, R24 ;  /* 0x0000001800b47308 */ /* 0x000e620000002400 */
[----:B------:R-:W-:Y:S02]  /*cab0*/  FMUL.FTZ R42, R42, c[0x0][0x320] ;  /* 0x0000c8002a2a7a20 */ /* 0x000fe40000410000 */
[----:B------:R-:W-:Y:S01]  /*cac0*/  FMUL.FTZ R40, R40, c[0x0][0x320] ;  /* 0x0000c80028287a20 */ /* 0x000fe20000410000 */
[----:B--2---:R-:W-:Y:S01]  /*cad0*/  FMNMX.FTZ R100, R172, R100, !PT ;  /* 0x00000064ac647209 */ /* 0x004fe20007810000 */
[----:B------:R-:W-:Y:S03]  /*cae0*/  FMUL.FTZ R41, R41, c[0x0][0x320] ;  /* 0x0000c80029297a20 */ /* 0x000fe60000410000 */
[----:B------:R-:W-:Y:S01]  /*caf0*/  FMNMX.FTZ R100, R177, R100, !PT ;  /* 0x00000064b1647209 */ /* 0x000fe20007810000 */
[----:B------:R-:W-:Y:S01]  /*cb00*/  FMUL.FTZ R43, R43, c[0x0][0x320] ;  /* 0x0000c8002b2b7a20 */ /* 0x000fe20000410000 */
[----:B------:R-:W2:Y:S02]  /*cb10*/  MUFU.TANH R179, R25 ;  /* 0x0000001900b37308 */ /* 0x000ea40000002400 */
[----:B------:R-:W-:Y:S01]  /*cb20*/  FMNMX.FTZ R100, R178, R100, !PT ;  /* 0x00000064b2647209 */ /* 0x000fe20007810000 */
        /* <DEDUP_REMOVED lines=10> */
[----:B------:R-:W1:Y:S01]  /*cbd0*/  MUFU.TANH R241, R32 ;  /* 0x0000002000f17308 */ /* 0x000e620000002400 */
[----:B--2---:R-:W-:Y:S04]  /*cbe0*/  FMNMX.FTZ R100, R179, R100, !PT ;  /* 0x00000064b3647209 */ /* 0x004fe80007810000 */
[----:B------:R-:W-:Y:S05]  /*cbf0*/  FMNMX.FTZ R100, R193, R100, !PT ;  /* 0x00000064c1647209 */ /* 0x000fea0007810000 */
[----:B------:R-:W2:Y:S01]  /*cc00*/  MUFU.TANH R242, R33 ;  /* 0x0000002100f27308 */ /* 0x000ea20000002400 */
[----:B---3--:R-:W-:Y:S09]  /*cc10*/  FMNMX.FTZ R100, R194, R100, !PT ;  /* 0x00000064c2647209 */ /* 0x008ff20007810000 */
[----:B------:R-:W3:Y:S01]  /*cc20*/  MUFU.TANH R233, R36 ;  /* 0x0000002400e97308 */ /* 0x000ee20000002400 */
[----:B-1----:R-:W-:Y:S09]  /*cc30*/  FMNMX.FTZ R100, R241, R100, !PT ;  /* 0x00000064f1647209 */ /* 0x002ff20007810000 */
[----:B------:R-:W-:Y:S01]  /*cc40*/  MUFU.TANH R250, R48 ;  /* 0x0000003000fa7308 */ /* 0x000fe20000002400 */
[----:B--2---:R-:W-:Y:S09]  /*cc50*/  FMNMX.FTZ R100, R242, R100, !PT ;  /* 0x00000064f2647209 */ /* 0x004ff20007810000 */
[----:B------:R-:W1:Y:S01]  /*cc60*/  MUFU.TANH R251, R42 ;  /* 0x0000002a00fb7308 */ /* 0x000e620000002400 */
[----:B---3--:R-:W-:Y:S09]  /*cc70*/  FMNMX.FTZ R100, R233, R100, !PT ;  /* 0x00000064e9647209 */ /* 0x008ff20007810000 */
[----:B------:R-:W2:Y:S10]  /*cc80*/  MUFU.TANH R24, R37 ;  /* 0x0000002500187308 */ /* 0x000eb40000002400 */
[----:B------:R-:W3:Y:S01]  /*cc90*/  MUFU.TANH R245, R40 ;  /* 0x0000002800f57308 */ /* 0x000ee20000002400 */
[----:B-1----:R-:W-:Y:S09]  /*cca0*/  MOV R48, R251 ;  /* 0x000000fb00307202 */ /* 0x002ff20000000f00 */
        /* <DEDUP_REMOVED lines=9> */
[----:B---3--:R-:W-:Y:S04]  /*cd40*/  FMNMX.FTZ R100, R234, R100, !PT ;  /* 0x00000064ea647209 */ /* 0x008fe80007810000 */
[----:B------:R-:W-:Y:S05]  /*cd50*/  FMNMX.FTZ R100, R250, R100, !PT ;  /* 0x00000064fa647209 */ /* 0x000fea0007810000 */
        /* <DEDUP_REMOVED lines=31> */
[----:B------:R2:W-:Y:S01]  /*cf50*/  MUFU.EX2 R5, R4 ;  /* 0x0000000400057308 */ /* 0x0005e20000000800 */
[----:B---3--:R-:W-:Y:S09]  /*cf60*/  FMNMX.FTZ R2, R247, R2, !PT ;  /* 0x00000002f7027209 */ /* 0x008ff20007810000 */
[----:B------:R-:W3:Y:S01]  /*cf70*/  MUFU.TANH R230, R43 ;  /* 0x0000002b00e67308 */ /* 0x000ee20000002400 */
[----:B-1----:R-:W-:Y:S04]  /*cf80*/  FMNMX.FTZ R2, R246, R2, !PT ;  /* 0x00000002f6027209 */ /* 0x002fe80007810000 */
[----:B------:R-:W-:Y:S05]  /*cf90*/  FMNMX.FTZ R2, R48, R2, !PT ;  /* 0x0000000230027209 */ /* 0x000fea0007810000 */
[----:B------:R-:W1:Y:S01]  /*cfa0*/  MUFU.TANH R248, R46 ;  /* 0x0000002e00f87308 */ /* 0x000e620000002400 */
[--C-:B--2---:R-:W-:Y:S01]  /*cfb0*/  FFMA.FTZ R4, R167, c[0x0][0x2d0], -R160.reuse ;  /* 0x0000b400a7047a23 */ /* 0x104fe200000108a0 */
[----:B------:R-:W-:Y:S08]  /*cfc0*/  MOV R167, R16 ;  /* 0x0000001000a77202 */ /* 0x000ff00000000f00 */
[----:B------:R-:W2:Y:S01]  /*cfd0*/  MUFU.TANH R249, R47 ;  /* 0x0000002f00f97308 */ /* 0x000ea20000002400 */
[----:B---3--:R-:W-:Y:S09]  /*cfe0*/  FMNMX.FTZ R2, R230, R2, !PT ;  /* 0x00000002e6027209 */ /* 0x008ff20007810000 */
[----:B------:R-:W3:Y:S01]  /*cff0*/  MUFU.TANH R231, R50 ;  /* 0x0000003200e77308 */ /* 0x000ee20000002400 */
[----:B-1----:R-:W-:Y:S09]  /*d000*/  FMNMX.FTZ R2, R248, R2, !PT ;  /* 0x00000002f8027209 */ /* 0x002ff20007810000 */
[----:B------:R-:W1:Y:S01]  /*d010*/  MUFU.TANH R235, R51 ;  /* 0x0000003300eb7308 */ /* 0x000e620000002400 */
[----:B--2---:R-:W-:Y:S01]  /*d020*/  FMNMX.FTZ R2, R249, R2, !PT ;  /* 0x00000002f9027209 */ /* 0x004fe20007810000 */
[----:B------:R-:W-:Y:S08]  /*d030*/  LDSM.16.MT88.4 R44, [R103+UR4+0x3100] ;  /* 0x00310004672c783b */ /* 0x000ff00008004200 */
[----:B------:R2:W4:Y:S01]  /*d040*/  MUFU.EX2 R6, R4 ;  /* 0x0000000400067308 */ /* 0x0005220000000800 */
[----:B---3--:R-:W-:Y:S04]  /*d050*/  FMNMX.FTZ R2, R231, R2, !PT ;  /* 0x00000002e7027209 */ /* 0x008fe80007810000 */
[----:B-1----:R-:W-:Y:S05]  /*d060*/  FMNMX.FTZ R2, R235, R2, !PT ;  /* 0x00000002eb027209 */ /* 0x002fea0007810000 */
        /* <DEDUP_REMOVED lines=11> */
[----:B------:R1:W5:Y:S02]  /*d120*/  MUFU.EX2 R2, R0 ;  /* 0x0000000000027308 */ /* 0x0003640000000800 */
[C---:B------:R-:W-:Y:S04]  /*d130*/  FMUL.FTZ R161, R3.reuse, c[0x0][0x2d0] ;  /* 0x0000b40003a17a20 */ /* 0x040fe80000410000 */
[----:B--2---:R-:W-:Y:S01]  /*d140*/  FFMA.FTZ R4, R170, c[0x0][0x2d0], -R161 ;  /* 0x0000b400aa047a23 */ /* 0x004fe200000108a1 */
[----:B----4-:R-:W-:Y:S03]  /*d150*/  MOV R170, R6 ;  /* 0x0000000600aa7202 */ /* 0x010fe60000000f00 */
[----:B------:R2:W-:Y:S01]  /*d160*/  MUFU.EX2 R169, R4 ;  /* 0x0000000400a97308 */ /* 0x0005e20000000800 */
[----:B-1----:R-:W-:Y:S01]  /*d170*/  FADD.FTZ R0, -R3, R101 ;  /* 0x0000006503007221 */ /* 0x002fe20000010100 */
[----:B------:R-:W-:Y:S01]  /*d180*/  IADD3 R101, R236, UR4, RZ ;  /* 0x00000004ec657c10 */ /* 0x000fe2000fffe0ff */
[----:B-----5:R-:W-:Y:S02]  /*d190*/  FMUL.FTZ R8, R2, R108 ;  /* 0x0000006c02087220 */ /* 0x020fe40000410000 */
        /* <DEDUP_REMOVED lines=12> */
[----:B------:R4:W-:Y:S01]  /*d260*/  MUFU.EX2 R229, R4 ;  /* 0x0000000400e57308 */ /* 0x0009e20000000800 */
        /* <DEDUP_REMOVED lines=9> */
[----:B------:R-:W-:Y:S02]  /*d300*/  FMUL.FTZ R57, R2, R57 ;  /* 0x0000003902397220 */ /* 0x000fe40000410000 */
[----:B-1----:R-:W-:Y:S01]  /*d310*/  FMUL.FTZ R6, R0, R106 ;  /* 0x0000006a00067220 */ /* 0x002fe20000410000 */
[----:B------:R-:W-:Y:S01]  /*d320*/  F2FP.PACK_AB R106, R252, R166 ;  /* 0x000000a6fc6a723e */ /* 0x000fe200000000ff */
[C---:B------:R-:W-:Y:S02]  /*d330*/  FMUL.FTZ R7, R0.reuse, R107 ;  /* 0x0000006b00077220 */ /* 0x040fe40000410000 */
[C---:B------:R-:W-:Y:S02]  /*d340*/  FMUL.FTZ R10, R0.reuse, R110 ;  /* 0x0000006e000a7220 */ /* 0x040fe40000410000 */
[C---:B------:R-:W-:Y:S02]  /*d350*/  FMUL.FTZ R11, R0.reuse, R111 ;  /* 0x0000006f000b7220 */ /* 0x040fe40000410000 */
[----:B------:R-:W-:Y:S01]  /*d360*/  FMUL.FTZ R18, R0, R118 ;  /* 0x0000007600127220 */ /* 0x000fe20000410000 */
[----:B------:R-:W1:Y:S01]  /*d370*/  LDSM.16.MT88.4 R108, [R102+0x3100] ;  /* 0x00310000666c783b */ /* 0x000e620000004200 */
[--C-:B----4-:R-:W-:Y:S02]  /*d380*/  FFMA.FTZ R4, R164, c[0x0][0x2d0], -R161.reuse ;  /* 0x0000b400a4047a23 */ /* 0x110fe400000108a1 */
[C---:B------:R-:W-:Y:S02]  /*d390*/  FMUL.FTZ R19, R0.reuse, R119 ;  /* 0x0000007700137220 */ /* 0x040fe40000410000 */
[----:B------:R4:W5:Y:S01]  /*d3a0*/  MUFU.EX2 R5, R4 ;  /* 0x0000000400057308 */ /* 0x0009620000000800 */
[C---:B------:R-:W-:Y:S02]  /*d3b0*/  FMUL.FTZ R26, R0.reuse, R126 ;  /* 0x0000007e001a7220 */ /* 0x040fe40000410000 */
[C---:B------:R-:W-:Y:S01]  /*d3c0*/  FMUL.FTZ R27, R0.reuse, R127 ;  /* 0x0000007f001b7220 */ /* 0x040fe20000410000 */
[----:B------:R-:W-:Y:S01]  /*d3d0*/  LDSM.16.MT88.4 R116, [R101+0x3100] ;  /* 0x003100006574783b */ /* 0x000fe20000004200 */
[C---:B------:R-:W-:Y:S02]  /*d3e0*/  FMUL.FTZ R34, R0.reuse, R134 ;  /* 0x0000008600227220 */ /* 0x040fe40000410000 */
        /* <DEDUP_REMOVED lines=8> */
[----:B------:R-:W-:Y:S01]  /*d470*/  LDSM.16.MT88.4 R132, [R102+0x4100] ;  /* 0x004100006684783b */ /* 0x000fe20000004200 */
[C---:B------:R-:W-:Y:S02]  /*d480*/  FMUL.FTZ R54, R0.reuse, R54 ;  /* 0x0000003600367220 */ /* 0x040fe40000410000 */
[C---:B------:R-:W-:Y:S02]  /*d490*/  FMUL.FTZ R55, R0.reuse, R55 ;  /* 0x0000003700377220 */ /* 0x040fe40000410000 */
[C---:B------:R-:W-:Y:S02]  /*d4a0*/  FMUL.FTZ R58, R0.reuse, R58 ;  /* 0x0000003a003a7220 */ /* 0x040fe40000410000 */
[----:B------:R-:W-:Y:S02]  /*d4b0*/  FMUL.FTZ R59, R0, R59 ;  /* 0x0000003b003b7220 */ /* 0x000fe40000410000 */
[--C-:B----4-:R-:W-:Y:S01]  /*d4c0*/  FFMA.FTZ R4, R165, c[0x0][0x2d0], -R161.reuse ;  /* 0x0000b400a5047a23 */ /* 0x110fe200000108a1 */
[----:B-----5:R-:W-:Y:S01]  /*d4d0*/  MOV R165, R5 ;  /* 0x0000000500a57202 */ /* 0x020fe20000000f00 */
[C---:B------:R-:W-:Y:S01]  /*d4e0*/  FMUL.FTZ R5, R2.reuse, R105 ;  /* 0x0000006902057220 */ /* 0x040fe20000410000 */
[----:B------:R-:W-:Y:S01]  /*d4f0*/  F2FP.PACK_AB R105, R229, R169 ;  /* 0x000000a9e569723e */ /* 0x000fe200000000ff */
        /* <DEDUP_REMOVED lines=19> */
[C---:B------:R-:W-:Y:S05]  /*d630*/  HMMA.16816.F32 R4, R104.reuse, R12, R4 ;  /* 0x0000000c6804723c */ /* 0x040fea0000001804 */
[----:B------:R-:W-:Y:S02]  /*d640*/  FMUL.FTZ R75, R0, R75 ;  /* 0x0000004b004b7220 */ /* 0x000fe40000410000 */
[C---:B------:R-:W-:Y:S01]  /*d650*/  FMUL.FTZ R12, R2.reuse, R112 ;  /* 0x00000070020c7220 */ /* 0x040fe20000410000 */
[C---:B------:R-:W-:Y:S04]  /*d660*/  HMMA.16816.F32 R8, R104.reuse, R14, R8 ;  /* 0x0000000e6808723c */ /* 0x040fe80000001808 */
[C---:B------:R-:W-:Y:S02]  /*d670*/  FMUL.FTZ R13, R2.reuse, R113 ;  /* 0x00000071020d7220 */ /* 0x040fe40000410000 */
[----:B------:R-:W-:Y:S02]  /*d680*/  FMUL.FTZ R76, R2, R76 ;  /* 0x0000004c024c7220 */ /* 0x000fe40000410000 */
[C---:B------:R-:W-:Y:S04]  /*d690*/  FMUL.FTZ R14, R0.reuse, R114 ;  /* 0x00000072000e7220 */ /* 0x040fe80000410000 */
[----:B------:R-:W-:Y:S02]  /*d6a0*/  FMUL.FTZ R15, R0, R115 ;  /* 0x00000073000f7220 */ /* 0x000fe40000410000 */
[----:B------:R-:W4:Y:S01]  /*d6b0*/  LDSM.16.MT88.4 R112, [R236+UR4+0x3100] ;  /* 0x00310004ec70783b */ /* 0x000f220008004200 */
[----:B------:R-:W-:Y:S02]  /*d6c0*/  FMUL.FTZ R77, R2, R77 ;  /* 0x0000004d024d7220 */ /* 0x000fe40000410000 */
[C---:B------:R-:W-:Y:S02]  /*d6d0*/  FMUL.FTZ R78, R0.reuse, R78 ;  /* 0x0000004e004e7220 */ /* 0x040fe40000410000 */
[C---:B---3--:R-:W-:Y:S03]  /*d6e0*/  HMMA.16816.F32 R12, R104.reuse, R20, R12 ;  /* 0x00000014680c723c */ /* 0x048fe6000000180c */
        /* <DEDUP_REMOVED lines=9> */
[----:B------:R-:W-:Y:S02]  /*d780*/  LDSM.16.MT88.4 R124, [R236+UR4+0x900] ;  /* 0x00090004ec7c783b */ /* 0x000fe40008004200 */
        /* <DEDUP_REMOVED lines=16> */
[C---:B--2---:R-:W-:Y:S03]  /*d890*/  HMMA.16816.F32 R28, R104.reuse, R36, R28 ;  /* 0x00000024681c723c */ /* 0x044fe6000000181c */
        /* <DEDUP_REMOVED lines=37> */
[C---:B----4-:R-:W-:Y:S07]  /*daf0*/  HMMA.16816.F32 R52, R104.reuse, R112, R52 ;  /* 0x000000706834723c */ /* 0x050fee0000001834 */
        /* <DEDUP_REMOVED lines=10> */
[----:B--2---:R-:W1:Y:S06]  /*dba0*/  LDSM.16.MT88.4 R112, [R102+0x6100] ;  /* 0x006100006670783b */ /* 0x004e6c0000004200 */
[--C-:B------:R-:W-:Y:S01]  /*dbb0*/  FFMA.FTZ R108, R172, c[0x0][0x2d0], -R160.reuse ;  /* 0x0000b400ac6c7a23 */ /* 0x100fe200000108a0 */
[C---:B------:R-:W-:Y:S03]  /*dbc0*/  HMMA.16816.F32 R72, R104.reuse, R110, R72 ;  /* 0x0000006e6848723c */ /* 0x040fe60000001848 */
[----:B------:R2:W-:Y:S01]  /*dbd0*/  MUFU.EX2 R249, R108 ;  /* 0x0000006c00f97308 */ /* 0x0005e20000000800 */
[----:B------:R-:W-:Y:S01]  /*dbe0*/  MOV R172, R242 ;  /* 0x000000f200ac7202 */ /* 0x000fe20000000f00 */
[--C-:B---3--:R-:W-:Y:S01]  /*dbf0*/  FFMA.FTZ R116, R171, c[0x0][0x2d0], -R160.reuse ;  /* 0x0000b400ab747a23 */ /* 0x108fe200000108a0 */
[----:B------:R-:W-:Y:S07]  /*dc00*/  MOV R171, R243 ;  /* 0x000000f300ab7202 */ /* 0x000fee0000000f00 */
[----:B------:R3:W5:Y:S01]  /*dc10*/  MUFU.EX2 R250, R116 ;  /* 0x0000007400fa7308 */ /* 0x0007620000000800 */
[--C-:B--2---:R-:W-:Y:S01]  /*dc20*/  FFMA.FTZ R108, R173, c[0x0][0x2d0], -R161.reuse ;  /* 0x0000b400ad6c7a23 */ /* 0x104fe200000108a1 */
[----:B------:R-:W-:Y:S08]  /*dc30*/  MOV R173, R241 ;  /* 0x000000f100ad7202 */ /* 0x000ff00000000f00 */
        /* <DEDUP_REMOVED lines=19> */
[----:B-1----:R-:W1:Y:S02]  /*dd70*/  LDSM.16.MT88.4 R116, [R101+0x900] ;  /* 0x000900006574783b */ /* 0x002e640000004200 */
        /* <DEDUP_REMOVED lines=10> */
[----:B------:R-:W-:Y:S07]  /*de20*/  LDSM.16.MT88.4 R124, [R236+UR4+0x1100] ;  /* 0x00110004ec7c783b */ /* 0x000fee0008004200 */
        /* <DEDUP_REMOVED lines=8> */
[----:B-1----:R-:W1:Y:S06]  /*deb0*/  LDSM.16.MT88.4 R116, [R103+UR4+0x6900] ;  /* 0x006900046774783b */ /* 0x002e6c0008004200 */
[--C-:B------:R-:W-:Y:S01]  /*dec0*/  FFMA.FTZ R108, R178, c[0x0][0x2d0], -R160.reuse ;  /* 0x0000b400b26c7a23 */ /* 0x100fe200000108a0 */
[C---:B------:R-:W-:Y:S03]  /*ded0*/  HMMA.16816.F32 R48, R104.reuse, R110, R48 ;  /* 0x0000006e6830723c */ /* 0x040fe60000001830 */
[----:B------:R4:W5:Y:S05]  /*dee0*/  MUFU.EX2 R244, R108 ;  /* 0x0000006c00f47308 */ /* 0x00096a0000000800 */
[C---:B--2---:R-:W-:Y:S07]  /*def0*/  HMMA.16816.F32 R52, R104.reuse, R112, R52 ;  /* 0x000000706834723c */ /* 0x044fee0000001834 */
[--C-:B------:R-:W-:Y:S01]  /*df00*/  FFMA.FTZ R112, R180, c[0x0][0x2d0], -R160.reuse ;  /* 0x0000b400b4707a23 */ /* 0x100fe200000108a0 */
[C---:B------:R-:W-:Y:S03]  /*df10*/  HMMA.16816.F32 R56, R104.reuse, R114, R56 ;  /* 0x000000726838723c */ /* 0x040fe60000001838 */
[----:B------:R2:W-:Y:S05]  /*df20*/  MUFU.EX2 R243, R112 ;  /* 0x0000007000f37308 */ /* 0x0005ea0000000800 */
        /* <DEDUP_REMOVED lines=10> */
[----:B------:R2:W2:Y:S01]  /*dfd0*/  MUFU.EX2 R235, R116 ;  /* 0x0000007400eb7308 */ /* 0x0004a20000000800 */
[----:B----4-:R-:W-:Y:S01]  /*dfe0*/  LDSM.16.MT88.4 R120, [R101+0x6900] ;  /* 0x006900006578783b */ /* 0x010fe20000004200 */
[C---:B---3--:R-:W-:Y:S07]  /*dff0*/  HMMA.16816.F32 R76, R104.reuse, R108, R76 ;  /* 0x0000006c684c723c */ /* 0x048fee000000184c */
[----:B-1----:R-:W1:Y:S01]  /*e000*/  LDSM.16.MT88.4 R112, [R236+UR4+0x6900] ;  /* 0x00690004ec70783b */ /* 0x002e620008004200 */
[--C-:B------:R-:W-:Y:S01]  /*e010*/  FFMA.FTZ R108, R192, c[0x0][0x2d0], -R161.reuse ;  /* 0x0000b400c06c7a23 */ /* 0x100fe200000108a1 */
[C---:B------:R-:W-:Y:S03]  /*e020*/  HMMA.16816.F32 R80, R104.reuse, R110, R80 ;  /* 0x0000006e6850723c */ /* 0x040fe60000001850 */
[----:B------:R3:W-:Y:S01]  /*e030*/  MUFU.EX2 R232, R108 ;  /* 0x0000006c00e87308 */ /* 0x0007e20000000800 */
[--C-:B--2---:R-:W-:Y:S09]  /*e040*/  FFMA.FTZ R116, R182, c[0x0][0x2d0], -R161.reuse ;  /* 0x0000b400b6747a23 */ /* 0x104ff200000108a1 */
[----:B------:R2:W4:Y:S01]  /*e050*/  MUFU.EX2 R234, R116 ;  /* 0x0000007400ea7308 */ /* 0x0005220000000800 */
[----:B---3--:R-:W-:Y:S08]  /*e060*/  LDSM.16.MT88.4 R108, [R102+0x1100] ;  /* 0x00110000666c783b */ /* 0x008ff00000004200 */
[----:B--2---:R-:W2:Y:S01]  /*e070*/  LDSM.16.MT88.4 R116, [R103+UR4+0x1100] ;  /* 0x001100046774783b */ /* 0x004ea20008004200 */
[C---:B-1----:R-:W-:Y:S08]  /*e080*/  HMMA.16816.F32 R84, R104.reuse, R112, R84 ;  /* 0x000000706854723c */ /* 0x042ff00000001854 */
[C---:B------:R-:W-:Y:S01]  /*e090*/  HMMA.16816.F32 R88, R104.reuse, R114, R88 ;  /* 0x000000726858723c */ /* 0x040fe20000001858 */
[----:B------:R-:W1:Y:S07]  /*e0a0*/  LDSM.16.MT88.4 R112, [R103+UR4+0x4100] ;  /* 0x004100046770783b */ /* 0x000e6e0008004200 */
[C---:B------:R-:W-:Y:S08]  /*e0b0*/  HMMA.16816.F32 R92, R104.reuse, R120, R92 ;  /* 0x00000078685c723c */ /* 0x040ff0000000185c */
[----:B------:R-:W-:Y:S01]  /*e0c0*/  HMMA.16816.F32 R96, R104, R122, R96 ;  /* 0x0000007a6860723c */ /* 0x000fe20000001860 */
[----:B------:R-:W3:Y:S06]  /*e0d0*/  LDSM.16.MT88.4 R120, [R236+UR4+0x4100] ;  /* 0x00410004ec78783b */ /* 0x000eec0008004200 */
[----:B-----5:R-:W-:Y:S02]  /*e0e0*/  F2FP.PACK_AB R104, R244, R242 ;  /* 0x000000f2f468723e */ /* 0x020fe400000000ff */
        /* <DEDUP_REMOVED lines=11> */
[----:B------:R-:W-:Y:S07]  /*e1a0*/  LDSM.16.MT88.4 R124, [R102+0x1900] ;  /* 0x00190000667c783b */ /* 0x000fee0000004200 */
        /* <DEDUP_REMOVED lines=8> */
[----:B-----5:R-:W-:Y:S07]  /*e230*/  LDSM.16.MT88.4 R128, [R101+0x1900] ;  /* 0x001900006580783b */ /* 0x020fee0000004200 */
[C---:B------:R-:W-:Y:S01]  /*e240*/  HMMA.16816.F32 R48, R104.reuse, R134, R48 ;  /* 0x000000866830723c */ /* 0x040fe20000001830 */
[----:B------:R-:W-:Y:S07]  /*e250*/  LDSM.16.MT88.4 R132, [R102+0x5100] ;  /* 0x005100006684783b */ /* 0x000fee0000004200 */
[C---:B---3--:R-:W-:Y:S07]  /*e260*/  HMMA.16816.F32 R52, R104.reuse, R120, R52 ;  /* 0x000000786834723c */ /* 0x048fee0000001834 */
[--C-:B------:R-:W-:Y:S01]  /*e270*/  FFMA.FTZ R120, R193, c[0x0][0x2d0], -R160.reuse ;  /* 0x0000b400c1787a23 */ /* 0x100fe200000108a0 */
[C---:B------:R-:W-:Y:S03]  /*e280*/  HMMA.16816.F32 R56, R104.reuse, R122, R56 ;  /* 0x0000007a6838723c */ /* 0x040fe60000001838 */
        /* <DEDUP_REMOVED lines=12> */
[----:B--2---:R-:W2:Y:S04]  /*e350*/  LDSM.16.MT88.4 R116, [R236+UR4+0x7100] ;  /* 0x00710004ec74783b */ /* 0x004ea80008004200 */
[C---:B------:R-:W-:Y:S04]  /*e360*/  HMMA.16816.F32 R80, R104.reuse, R114, R80 ;  /* 0x000000726850723c */ /* 0x040fe80000001850 */
[----:B------:R-:W-:Y:S01]  /*e370*/  LDSM.16.MT88.4 R112, [R236+UR4+0x1900] ;  /* 0x00190004ec70783b */ /* 0x000fe20008004200 */
[--C-:B---3--:R-:W-:Y:S04]  /*e380*/  FFMA.FTZ R120, R228, c[0x0][0x2d0], -R161.reuse ;  /* 0x0000b400e4787a23 */ /* 0x108fe800000108a1 */
[----:B------:R3:W5:Y:S03]  /*e390*/  MUFU.EX2 R228, R120 ;  /* 0x0000007800e47308 */ /* 0x0007660000000800 */
[--C-:B-1----:R-:W-:Y:S07]  /*e3a0*/  FFMA.FTZ R108, R172, c[0x0][0x2d0], -R160.reuse ;  /* 0x0000b400ac6c7a23 */ /* 0x102fee00000108a0 */
[----:B------:R1:W1:Y:S01]  /*e3b0*/  MUFU.EX2 R194, R108 ;  /* 0x0000006c00c27308 */ /* 0x0002620000000800 */
[C---:B--2---:R-:W-:Y:S01]  /*e3c0*/  HMMA.16816.F32 R84, R104.reuse, R116, R84 ;  /* 0x000000746854723c */ /* 0x044fe20000001854 */
[----:B---3--:R-:W2:Y:S07]  /*e3d0*/  LDSM.16.MT88.4 R120, [R101+0x7100] ;  /* 0x007100006578783b */ /* 0x008eae0000004200 */
[C---:B------:R-:W-:Y:S01]  /*e3e0*/  HMMA.16816.F32 R88, R104.reuse, R118, R88 ;  /* 0x000000766858723c */ /* 0x040fe20000001858 */
[----:B------:R-:W-:Y:S03]  /*e3f0*/  LDSM.16.MT88.4 R116, [R103+UR4+0x4900] ;  /* 0x004900046774783b */ /* 0x000fe60008004200 */
[--C-:B-1----:R-:W-:Y:S04]  /*e400*/  FFMA.FTZ R108, R171, c[0x0][0x2d0], -R161.reuse ;  /* 0x0000b400ab6c7a23 */ /* 0x102fe800000108a1 */
[----:B------:R1:W3:Y:S02]  /*e410*/  MUFU.EX2 R193, R108 ;  /* 0x0000006c00c17308 */ /* 0x0002e40000000800 */
[----:B-1----:R-:W1:Y:S01]  /*e420*/  LDSM.16.MT88.4 R108, [R103+UR4+0x1900] ;  /* 0x00190004676c783b */ /* 0x002e620008004200 */
[C---:B--2---:R-:W-:Y:S08]  /*e430*/  HMMA.16816.F32 R92, R104.reuse, R120, R92 ;  /* 0x00000078685c723c */ /* 0x044ff0000000185c */
[----:B------:R-:W-:Y:S01]  /*e440*/  HMMA.16816.F32 R96, R104, R122, R96 ;  /* 0x0000007a6860723c */ /* 0x000fe20000001860 */
[----:B------:R-:W2:Y:S06]  /*e450*/  LDSM.16.MT88.4 R120, [R102+0x4900] ;  /* 0x004900006678783b */ /* 0x000eac0000004200 */
[----:B----4-:R-:W-:Y:S02]  /*e460*/  F2FP.PACK_AB R104, R230, R231 ;  /* 0x000000e7e668723e */ /* 0x010fe400000000ff */
[----:B-----5:R-:W-:Y:S03]  /*e470*/  F2FP.PACK_AB R105, R228, R229 ;  /* 0x000000e5e469723e */ /* 0x020fe600000000ff */
[----:B------:R-:W-:Y:S02]  /*e480*/  F2FP.PACK_AB R106, R194, R195 ;  /* 0x000000c3c26a723e */ /* 0x000fe400000000ff */
[----:B---3--:R-:W-:Y:S07]  /*e490*/  F2FP.PACK_AB R107, R192, R193 ;  /* 0x000000c1c06b723e */ /* 0x008fee00000000ff */
[C---:B-1----:R-:W-:Y:S08]  /*e4a0*/  HMMA.16816.F32 R4, R104.reuse, R108, R4 ;  /* 0x0000006c6804723c */ /* 0x042ff00000001804 */
[C---:B------:R-:W-:Y:S01]  /*e4b0*/  HMMA.16816.F32 R8, R104.reuse, R110, R8 ;  /* 0x0000006e6808723c */ /* 0x040fe20000001808 */
[----:B------:R-:W1:Y:S07]  /*e4c0*/  LDSM.16.MT88.4 R108, [R236+UR4+0x4900] ;  /* 0x00490004ec6c783b */ /* 0x000e6e0008004200 */
[C---:B------:R-:W-:Y:S08]  /*e4d0*/  HMMA.16816.F32 R12, R104.reuse, R124, R12 ;  /* 0x0000007c680c723c */ /* 0x040ff0000000180c */
[C---:B------:R-:W-:Y:S01]  /*e4e0*/  HMMA.16816.F32 R16, R104.reuse, R126, R16 ;  /* 0x0000007e6810723c */ /* 0x040fe20000001810 */
[----:B------:R-:W-:Y:S07]  /*e4f0*/  LDSM.16.MT88.4 R124, [R236+UR4+0x2100] ;  /* 0x00210004ec7c783b */ /* 0x000fee0008004200 */
[C---:B------:R-:W-:Y:S08]  /*e500*/  HMMA.16816.F32 R20, R104.reuse, R112, R20 ;  /* 0x000000706814723c */ /* 0x040ff00000001814 */
[C---:B------:R-:W-:Y:S01]  /*e510*/  HMMA.16816.F32 R24, R104.reuse, R114, R24 ;  /* 0x000000726818723c */ /* 0x040fe20000001818 */
[----:B------:R-:W3:Y:S07]  /*e520*/  LDSM.16.MT88.4 R112, [R101+0x4900] ;  /* 0x004900006570783b */ /* 0x000eee0000004200 */
[C---:B------:R-:W-:Y:S08]  /*e530*/  HMMA.16816.F32 R28, R104.reuse, R128, R28 ;  /* 0x00000080681c723c */ /* 0x040ff0000000181c */
[C---:B------:R-:W-:Y:S01]  /*e540*/  HMMA.16816.F32 R32, R104.reuse, R130, R32 ;  /* 0x000000826820723c */ /* 0x040fe20000001820 */
[----:B------:R-:W-:Y:S07]  /*e550*/  LDSM.16.MT88.4 R128, [R101+0x2100] ;  /* 0x002100006580783b */ /* 0x000fee0000004200 */
        /* <DEDUP_REMOVED lines=8> */
[C---:B-1----:R-:W-:Y:S01]  /*e5e0*/  HMMA.16816.F32 R52, R104.reuse, R108, R52 ;  /* 0x0000006c6834723c */ /* 0x042fe20000001834 */
[----:B----4-:R-:W1:Y:S06]  /*e5f0*/  LDSM.16.MT88.4 R116, [R103+UR4+0x7900] ;  /* 0x007900046774783b */ /* 0x010e6c0008004200 */
[--C-:B------:R-:W-:Y:S01]  /*e600*/  FFMA.FTZ R108, R150, c[0x0][0x2d0], -R161.reuse ;  /* 0x0000b400966c7a23 */ /* 0x100fe200000108a1 */
[C---:B------:R-:W-:Y:S03]  /*e610*/  HMMA.16816.F32 R56, R104.reuse, R110, R56 ;  /* 0x0000006e6838723c */ /* 0x040fe60000001838 */
[----:B------:R4:W-:Y:S05]  /*e620*/  MUFU.EX2 R181, R108 ;  /* 0x0000006c00b57308 */ /* 0x0009ea0000000800 */
[C---:B---3--:R-:W-:Y:S01]  /*e630*/  HMMA.16816.F32 R60, R104.reuse, R112, R60 ;  /* 0x00000070683c723c */ /* 0x048fe2000000183c */
[----:B--2---:R-:W2:Y:S06]  /*e640*/  LDSM.16.MT88.4 R120, [R102+0x7900] ;  /* 0x007900006678783b */ /* 0x004eac0000004200 */
[--C-:B------:R-:W-:Y:S01]  /*e650*/  FFMA.FTZ R112, R148, c[0x0][0x2d0], -R160.reuse ;  /* 0x0000b40094707a23 */ /* 0x100fe200000108a0 */
[C---:B------:R-:W-:Y:S03]  /*e660*/  HMMA.16816.F32 R64, R104.reuse, R114, R64 ;  /* 0x000000726840723c */ /* 0x040fe60000001840 */
[----:B------:R3:W-:Y:S01]  /*e670*/  MUFU.EX2 R179, R112 ;  /* 0x0000007000b37308 */ /* 0x0007e20000000800 */
[--C-:B----4-:R-:W-:Y:S02]  /*e680*/  FFMA.FTZ R108, R149, c[0x0][0x2d0], -R161.reuse ;  /* 0x0000b400956c7a23 */ /* 0x110fe400000108a1 */
[----:B------:R-:W-:Y:S07]  /*e690*/  LDSM.16.MT88.4 R148, [R102+0x5900] ;  /* 0x005900006694783b */ /* 0x000fee0000004200 */
[----:B------:R4:W4:Y:S01]  /*e6a0*/  MUFU.EX2 R180, R108 ;  /* 0x0000006c00b47308 */ /* 0x0009220000000800 */
[C---:B-1----:R-:W-:Y:S07]  /*e6b0*/  HMMA.16816.F32 R68, R104.reuse, R116, R68 ;  /* 0x000000746844723c */ /* 0x042fee0000001844 */
[--C-:B------:R-:W-:Y:S01]  /*e6c0*/  FFMA.FTZ R116, R147, c[0x0][0x2d0], -R160.reuse ;  /* 0x0000b40093747a23 */ /* 0x100fe200000108a0 */
[C---:B------:R-:W-:Y:S01]  /*e6d0*/  HMMA.16816.F32 R72, R104.reuse, R118, R72 ;  /* 0x000000766848723c */ /* 0x040fe20000001848 */
[----:B---3--:R-:W-:Y:S02]  /*e6e0*/  LDSM.16.MT88.4 R112, [R101+0x7900] ;  /* 0x007900006570783b */ /* 0x008fe40000004200 */
[----:B------:R1:W3:Y:S01]  /*e6f0*/  MUFU.EX2 R178, R116 ;  /* 0x0000007400b27308 */ /* 0x0002e20000000800 */
[----:B------:R-:W-:Y:S04]  /*e700*/  MOV R147, R170 ;  /* 0x000000aa00937202 */ /* 0x000fe80000000f00 */
[C---:B--2---:R-:W-:Y:S01]  /*e710*/  HMMA.16816.F32 R76, R104.reuse, R120, R76 ;  /* 0x00000078684c723c */ /* 0x044fe2000000184c */
[----:B----4-:R-:W2:Y:S06]  /*e720*/  LDSM.16.MT88.4 R108, [R236+UR4+0x7900] ;  /* 0x00790004ec6c783b */ /* 0x010eac0008004200 */
[--C-:B------:R-:W-:Y:S01]  /*e730*/  FFMA.FTZ R120, R145, c[0x0][0x2d0], -R161.reuse ;  /* 0x0000b40091787a23 */ /* 0x100fe200000108a1 */
[C---:B------:R-:W-:Y:S03]  /*e740*/  HMMA.16816.F32 R80, R104.reuse, R122, R80 ;  /* 0x0000007a6850723c */ /* 0x040fe60000001850 */
[----:B------:R4:W-:Y:S01]  /*e750*/  MUFU.EX2 R176, R120 ;  /* 0x0000007800b07308 */ /* 0x0009e20000000800 */
[----:B------:R-:W-:Y:S02]  /*e760*/  MOV R145, R138 ;  /* 0x0000008a00917202 */ /* 0x000fe40000000f00 */
[----:B------:R-:W-:Y:S01]  /*e770*/  MOV R138, R169 ;  /* 0x000000a9008a7202 */ /* 0x000fe20000000f00 */
[--C-:B-1----:R-:W-:Y:S01]  /*e780*/  FFMA.FTZ R116, R146, c[0x0][0x2d0], -R161.reuse ;  /* 0x0000b40092747a23 */ /* 0x102fe200000108a1 */
[----:B------:R-:W-:Y:S04]  /*e790*/  MOV R146, R137 ;  /* 0x0000008900927202 */ /* 0x000fe80000000f00 */
[----:B------:R-:W-:Y:S01]  /*e7a0*/  MOV R137, R166 ;  /* 0x000000a600897202 */ /* 0x000fe20000000f00 */
[----:B------:R1:W1:Y:S01]  /*e7b0*/  MUFU.EX2 R177, R116 ;  /* 0x0000007400b17308 */ /* 0x0002620000000800 */
[----:B----4-:R-:W-:Y:S01]  /*e7c0*/  LDSM.16.MT88.4 R120, [R102+0x2100] ;  /* 0x002100006678783b */ /* 0x010fe20000004200 */
[C---:B--2---:R-:W-:Y:S07]  /*e7d0*/  HMMA.16816.F32 R84, R104.reuse, R108, R84 ;  /* 0x0000006c6854723c */ /* 0x044fee0000001854 */
[----:B-1----:R-:W1:Y:S01]  /*e7e0*/  LDSM.16.MT88.4 R116, [R103+UR4+0x2100] ;  /* 0x002100046774783b */ /* 0x002e620008004200 */
[C---:B------:R-:W-:Y:S07]  /*e7f0*/  HMMA.16816.F32 R88, R104.reuse, R110, R88 ;  /* 0x0000006e6858723c */ /* 0x040fee0000001858 */
[----:B------:R-:W2:Y:S01]  /*e800*/  LDSM.16.MT88.4 R108, [R103+UR4+0x5100] ;  /* 0x00510004676c783b */ /* 0x000ea20008004200 */
[C---:B------:R-:W-:Y:S08]  /*e810*/  HMMA.16816.F32 R92, R104.reuse, R112, R92 ;  /* 0x00000070685c723c */ /* 0x040ff0000000185c */
[----:B------:R-:W-:Y:S01]  /*e820*/  HMMA.16816.F32 R96, R104, R114, R96 ;  /* 0x000000726860723c */ /* 0x000fe20000001860 */
[----:B------:R-:W4:Y:S06]  /*e830*/  LDSM.16.MT88.4 R112, [R236+UR4+0x5100] ;  /* 0x00510004ec70783b */ /* 0x000f2c0008004200 */
[----:B-----5:R-:W-:Y:S02]  /*e840*/  F2FP.PACK_AB R104, R182, R183 ;  /* 0x000000b7b668723e */ /* 0x020fe400000000ff */
[----:B------:R-:W-:Y:S03]  /*e850*/  F2FP.PACK_AB R105, R180, R181 ;  /* 0x000000b5b469723e */ /* 0x000fe600000000ff */
[----:B---3--:R-:W-:Y:S02]  /*e860*/  F2FP.PACK_AB R106, R178, R179 ;  /* 0x000000b3b26a723e */ /* 0x008fe400000000ff */
[----:B------:R-:W-:Y:S07]  /*e870*/  F2FP.PACK_AB R107, R176, R177 ;  /* 0x000000b1b06b723e */ /* 0x000fee00000000ff */
[C---:B-1----:R-:W-:Y:S08]  /*e880*/  HMMA.16816.F32 R4, R104.reuse, R116, R4 ;  /* 0x000000746804723c */ /* 0x042ff00000001804 */
[C---:B------:R-:W-:Y:S01]  /*e890*/  HMMA.16816.F32 R8, R104.reuse, R118, R8 ;  /* 0x000000766808723c */ /* 0x040fe20000001808 */
[----:B------:R-:W1:Y:S07]  /*e8a0*/  LDSM.16.MT88.4 R116, [R101+0x5100] ;  /* 0x005100006574783b */ /* 0x000e6e0000004200 */
[C---:B------:R-:W-:Y:S08]  /*e8b0*/  HMMA.16816.F32 R12, R104.reuse, R120, R12 ;  /* 0x00000078680c723c */ /* 0x040ff0000000180c */
[C---:B------:R-:W-:Y:S01]  /*e8c0*/  HMMA.16816.F32 R16, R104.reuse, R122, R16 ;  /* 0x0000007a6810723c */ /* 0x040fe20000001810 */
[----:B------:R-:W3:Y:S07]  /*e8d0*/  LDSM.16.MT88.4 R120, [R103+UR4+0x8100] ;  /* 0x008100046778783b */ /* 0x000eee0008004200 */
        /* <DEDUP_REMOVED lines=9> */
[C---:B------:R-:W-:Y:S08]  /*e970*/  HMMA.16816.F32 R44, R104.reuse, R132, R44 ;  /* 0x00000084682c723c */ /* 0x040ff0000000182c */
[C---:B------:R-:W-:Y:S01]  /*e980*/  HMMA.16816.F32 R48, R104.reuse, R134, R48 ;  /* 0x000000866830723c */ /* 0x040fe20000001830 */
[----:B------:R-:W-:Y:S07]  /*e990*/  LDSM.16.MT88.4 R132, [R101+0x2900] ;  /* 0x002900006584783b */ /* 0x000fee0000004200 */
[C---:B----4-:R-:W-:Y:S07]  /*e9a0*/  HMMA.16816.F32 R52, R104.reuse, R112, R52 ;  /* 0x000000706834723c */ /* 0x050fee0000001834 */
[--C-:B------:R-:W-:Y:S01]  /*e9b0*/  FFMA.FTZ R112, R144, c[0x0][0x2d0], -R160.reuse ;  /* 0x0000b40090707a23 */ /* 0x100fe200000108a0 */
[C---:B------:R-:W-:Y:S03]  /*e9c0*/  HMMA.16816.F32 R56, R104.reuse, R114, R56 ;  /* 0x000000726838723c */ /* 0x040fe60000001838 */
[----:B------:R4:W-:Y:S01]  /*e9d0*/  MUFU.EX2 R175, R112 ;  /* 0x0000007000af7308 */ /* 0x0009e20000000800 */
[----:B------:R-:W-:Y:S04]  /*e9e0*/  MOV R144, R165 ;  /* 0x000000a500907202 */ /* 0x000fe80000000f00 */
[C---:B-1----:R-:W-:Y:S07]  /*e9f0*/  HMMA.16816.F32 R60, R104.reuse, R116, R60 ;  /* 0x00000074683c723c */ /* 0x042fee000000183c */
[--C-:B------:R-:W-:Y:S01]  /*ea00*/  FFMA.FTZ R116, R141, c[0x0][0x2d0], -R161.reuse ;  /* 0x0000b4008d747a23 */ /* 0x100fe200000108a1 */
[C---:B------:R-:W-:Y:S03]  /*ea10*/  HMMA.16816.F32 R64, R104.reuse, R118, R64 ;  /* 0x000000766840723c */ /* 0x040fe60000001840 */
[----:B------:R1:W-:Y:S05]  /*ea20*/  MUFU.EX2 R172, R116 ;  /* 0x0000007400ac7308 */ /* 0x0003ea0000000800 */
[C---:B---3--:R-:W-:Y:S04]  /*ea30*/  HMMA.16816.F32 R68, R104.reuse, R120, R68 ;  /* 0x000000786844723c */ /* 0x048fe80000001844 */
[--C-:B----4-:R-:W-:Y:S03]  /*ea40*/  FFMA.FTZ R112, R143, c[0x0][0x2d0], -R160.reuse ;  /* 0x0000b4008f707a23 */ /* 0x110fe600000108a0 */
[--C-:B------:R-:W-:Y:S01]  /*ea50*/  FFMA.FTZ R120, R140, c[0x0][0x2d0], -R160.reuse ;  /* 0x0000b4008c787a23 */ /* 0x100fe200000108a0 */
[C---:B------:R-:W-:Y:S01]  /*ea60*/  HMMA.16816.F32 R72, R104.reuse, R122, R72 ;  /* 0x0000007a6848723c */ /* 0x040fe20000001848 */
[----:B------:R3:W4:Y:S07]  /*ea70*/  MUFU.EX2 R174, R112 ;  /* 0x0000007000ae7308 */ /* 0x00072e0000000800 */
[C---:B--2---:R-:W-:Y:S03]  /*ea80*/  HMMA.16816.F32 R76, R104.reuse, R108, R76 ;  /* 0x0000006c684c723c */ /* 0x044fe6000000184c */
[----:B------:R2:W-:Y:S01]  /*ea90*/  MUFU.EX2 R171, R120 ;  /* 0x0000007800ab7308 */ /* 0x0005e20000000800 */
[----:B-1----:R-:W-:Y:S03]  /*eaa0*/  LDSM.16.MT88.4 R116, [R101+0x8100] ;  /* 0x008100006574783b */ /* 0x002fe60000004200 */
[--C-:B------:R-:W-:Y:S01]  /*eab0*/  FFMA.FTZ R108, R136, c[0x0][0x2d0], -R161.reuse ;  /* 0x0000b400886c7a23 */ /* 0x100fe200000108a1 */
[C---:B------:R-:W-:Y:S04]  /*eac0*/  HMMA.16816.F32 R80, R104.reuse, R110, R80 ;  /* 0x0000006e6850723c */ /* 0x040fe80000001850 */
[----:B------:R-:W-:Y:S01]  /*ead0*/  MOV R136, R168 ;  /* 0x000000a800887202 */ /* 0x000fe20000000f00 */
[----:B------:R1:W-:Y:S01]  /*eae0*/  MUFU.EX2 R169, R108 ;  /* 0x0000006c00a97308 */ /* 0x0003e20000000800 */
[--C-:B---3--:R-:W-:Y:S02]  /*eaf0*/  FFMA.FTZ R112, R142, c[0x0][0x2d0], -R161.reuse ;  /* 0x0000b4008e707a23 */ /* 0x108fe400000108a1 */
[----:B------:R-:W-:Y:S07]  /*eb00*/  LDSM.16.MT88.4 R140, [R103+UR4+0x5900] ;  /* 0x00590004678c783b */ /* 0x000fee0008004200 */
[----:B------:R3:W5:Y:S01]  /*eb10*/  MUFU.EX2 R173, R112 ;  /* 0x0000007000ad7308 */ /* 0x0007620000000800 */
[----:B--2---:R-:W-:Y:S01]  /*eb20*/  FFMA.FTZ R120, R139, c[0x0][0x2d0], -R160 ;  /* 0x0000b4008b787a23 */ /* 0x004fe200000108a0 */
[----:B----4-:R-:W-:Y:S02]  /*eb30*/  F2FP.PACK_AB R160, R174, R175 ;  /* 0x000000afaea0723e */ /* 0x010fe400000000ff */
[----:B------:R-:W-:Y:S06]  /*eb40*/  MOV R139, R164 ;  /* 0x000000a4008b7202 */ /* 0x000fec0000000f00 */
[----:B------:R2:W4:Y:S01]  /*eb50*/  MUFU.EX2 R170, R120 ;  /* 0x0000007800aa7308 */ /* 0x0005220000000800 */
[----:B-1----:R-:W-:Y:S02]  /*eb60*/  FFMA.FTZ R108, R167, c[0x0][0x2d0], -R161 ;  /* 0x0000b400a76c7a23 */ /* 0x002fe400000108a1 */
[----:B------:R-:W-:Y:S07]  /*eb70*/  LDSM.16.MT88.4 R164, [R236+UR4+0x5900] ;  /* 0x00590004eca4783b */ /* 0x000fee0008004200 */
[----:B------:R-:W1:Y:S01]  /*eb80*/  MUFU.EX2 R168, R108 ;  /* 0x0000006c00a87308 */ /* 0x000e620000000800 */
[----:B---3--:R-:W3:Y:S01]  /*eb90*/  LDSM.16.MT88.4 R112, [R236+UR4+0x8100] ;  /* 0x00810004ec70783b */ /* 0x008ee20008004200 */
[----:B-----5:R-:W-:Y:S07]  /*eba0*/  F2FP.PACK_AB R161, R172, R173 ;  /* 0x000000adaca1723e */ /* 0x020fee00000000ff */
[----:B--2---:R-:W2:Y:S01]  /*ebb0*/  LDSM.16.MT88.4 R120, [R103+UR4+0x2900] ;  /* 0x002900046778783b */ /* 0x004ea20008004200 */
[----:B----4-:R-:W-:Y:S02]  /*ebc0*/  F2FP.PACK_AB R162, R170, R171 ;  /* 0x000000abaaa2723e */ /* 0x010fe400000000ff */
[----:B-1----:R-:W-:Y:S01]  /*ebd0*/  F2FP.PACK_AB R163, R168, R169 ;  /* 0x000000a9a8a3723e */ /* 0x002fe200000000ff */
[C---:B---3--:R-:W-:Y:S08]  /*ebe0*/  HMMA.16816.F32 R84, R104.reuse, R112, R84 ;  /* 0x000000706854723c */ /* 0x048ff00000001854 */
[C---:B------:R-:W-:Y:S08]  /*ebf0*/  HMMA.16816.F32 R88, R104.reuse, R114, R88 ;  /* 0x000000726858723c */ /* 0x040ff00000001858 */
[C---:B------:R-:W-:Y:S08]  /*ec00*/  HMMA.16816.F32 R92, R104.reuse, R116, R92 ;  /* 0x00000074685c723c */ /* 0x040ff0000000185c */
[----:B------:R-:W-:Y:S08]  /*ec10*/  HMMA.16816.F32 R96, R104, R118, R96 ;  /* 0x000000766860723c */ /* 0x000ff00000001860 */
[C---:B--2---:R-:W-:Y:S01]  /*ec20*/  HMMA.16816.F32 R104, R160.reuse, R120, R4 ;  /* 0x00000078a068723c */ /* 0x044fe20000001804 */
[----:B------:R-:W1:Y:S07]  /*ec30*/  LDSM.16.MT88.4 R4, [R101+0x5900] ;  /* 0x005900006504783b */ /* 0x000e6e0000004200 */
[C---:B------:R-:W-:Y:S01]  /*ec40*/  HMMA.16816.F32 R108, R160.reuse, R122, R8 ;  /* 0x0000007aa06c723c */ /* 0x040fe20000001808 */
[----:B------:R-:W2:Y:S07]  /*ec50*/  LDSM.16.MT88.4 R8, [R103+UR4+0x8900] ;  /* 0x008900046708783b */ /* 0x000eae0008004200 */
[C---:B------:R-:W-:Y:S01]  /*ec60*/  HMMA.16816.F32 R112, R160.reuse, R124, R12 ;  /* 0x0000007ca070723c */ /* 0x040fe2000000180c */
[----:B------:R-:W3:Y:S06]  /*ec70*/  LDL.LU R12, [R1+0x10] ;  /* 0x00001000010c7983 */ /* 0x000eec0000300800 */
[----:B------:R-:W-:Y:S01]  /*ec80*/  MOV R15, R145 ;  /* 0x00000091000f7202 */ /* 0x000fe20000000f00 */
[C---:B------:R-:W-:Y:S01]  /*ec90*/  HMMA.16816.F32 R116, R160.reuse, R126, R16 ;  /* 0x0000007ea074723c */ /* 0x040fe20000001810 */
[----:B------:R-:W4:Y:S03]  /*eca0*/  LDL.64 R16, [R1+0x30] ;  /* 0x0000300001107983 */ /* 0x000f260000100a00 */
[----:B------:R-:W-:Y:S02]  /*ecb0*/  MOV R13, R147 ;  /* 0x00000093000d7202 */ /* 0x000fe40000000f00 */
[----:B------:R-:W-:Y:S02]  /*ecc0*/  MOV R14, R146 ;  /* 0x00000092000e7202 */ /* 0x000fe40000000f00 */
[C---:B------:R-:W-:Y:S01]  /*ecd0*/  HMMA.16816.F32 R120, R160.reuse, R128, R20 ;  /* 0x00000080a078723c */ /* 0x040fe20000001814 */
[----:B------:R-:W4:Y:S03]  /*ece0*/  LDL.64 R22, [R1+0x18] ;  /* 0x0000180001167983 */ /* 0x000f260000100a00 */
[----:B------:R-:W-:Y:S02]  /*ecf0*/  MOV R18, R144 ;  /* 0x0000009000127202 */ /* 0x000fe40000000f00 */
[----:B------:R-:W-:Y:S02]  /*ed00*/  MOV R19, R139 ;  /* 0x0000008b00137202 */ /* 0x000fe40000000f00 */
[C---:B------:R-:W-:Y:S01]  /*ed10*/  HMMA.16816.F32 R124, R160.reuse, R130, R24 ;  /* 0x00000082a07c723c */ /* 0x040fe20000001818 */
[----:B------:R-:W5:Y:S03]  /*ed20*/  LDL.LU R27, [R1+0xc] ;  /* 0x00000c00011b7983 */ /* 0x000f660000300800 */
[----:B------:R-:W-:Y:S02]  /*ed30*/  MOV R20, R138 ;  /* 0x0000008a00147202 */ /* 0x000fe40000000f00 */
[----:B------:R-:W-:Y:S02]  /*ed40*/  MOV R21, R137 ;  /* 0x0000008900157202 */ /* 0x000fe40000000f00 */
[C---:B------:R-:W-:Y:S04]  /*ed50*/  HMMA.16816.F32 R128, R160.reuse, R132, R28 ;  /* 0x00000084a080723c */ /* 0x040fe8000000181c */
[----:B------:R-:W-:Y:S04]  /*ed60*/  MOV R26, R136 ;  /* 0x00000088001a7202 */ /* 0x000fe80000000f00 */
        /* <DEDUP_REMOVED lines=10> */
[C---:B------:R-:W-:Y:S01]  /*ee10*/  HMMA.16816.F32 R72, R160.reuse, R10, R72 ;  /* 0x0000000aa048723c */ /* 0x040fe20000001848 */
[----:B------:R1:W-:Y:S03]  /*ee20*/  LDSM.16.MT88.4 R8, [R101+0x8900] ;  /* 0x008900006508783b */ /* 0x0003e60000004200 */
[----:B-1----:R-:W-:Y:S01]  /*ee30*/  MOV R101, R3 ;  /* 0x0000000300657202 */ /* 0x002fe20000000f00 */
[----:B---3--:R-:W-:Y:S01]  /*ee40*/  FFMA.FTZ R0, R0, R12, R20 ;  /* 0x0000000c00007223 */ /* 0x008fe20000010014 */
[----:B------:R-:W-:Y:S03]  /*ee50*/  MOV R12, UR30 ;  /* 0x0000001e000c7c02 */ /* 0x000fe60008000f00 */
[----:B------:R-:W-:Y:S03]  /*ee60*/  FADD.FTZ R14, R14, R0 ;  /* 0x000000000e0e7221 */ /* 0x000fe60000010000 */
[----:B----4-:R-:W-:Y:S05]  /*ee70*/  @P0 MOV R17, R23 ;  /* 0x0000001700110202 */ /* 0x010fea0000000f00 */
[----:B------:R-:W-:Y:S04]  /*ee80*/  @P0 IMAD.WIDE.U32 R16, R12, 0x60, R16 ;  /* 0x000000600c100825 */ /* 0x000fe800078e0010 */
[----:B-----5:R-:W-:Y:S04]  /*ee90*/  FFMA.FTZ R2, R2, R27, R26 ;  /* 0x0000001b02027223 */ /* 0x020fe8000001001a */
[----:B------:R-:W-:Y:S01]  /*eea0*/  FADD.FTZ R2, R13, R2 ;  /* 0x000000020d027221 */ /* 0x000fe20000010000 */
[----:B------:R-:W-:Y:S03]  /*eeb0*/  MOV R13, UR31 ;  /* 0x0000001f000d7c02 */ /* 0x000fe60008000f00 */
[----:B------:R-:W-:Y:S02]  /*eec0*/  FADD.FTZ R0, R21, R2 ;  /* 0x0000000215007221 */ /* 0x000fe40000010000 */
[----:B------:R-:W2:Y:S01]  /*eed0*/  LDL R21, [R1+0x38] ;  /* 0x0000380001157983 */ /* 0x000ea20000100800 */
[----:B------:R-:W-:Y:S02]  /*eee0*/  FADD.FTZ R2, R18, R14 ;  /* 0x0000000e12027221 */ /* 0x000fe40000010000 */
[----:B------:R-:W-:Y:S02]  /*eef0*/  FADD.FTZ R0, R15, R0 ;  /* 0x000000000f007221 */ /* 0x000fe40000010000 */
[----:B------:R-:W1:Y:S01]  /*ef00*/  LDSM.16.MT88.4 R12, [R102+0x8900] ;  /* 0x00890000660c783b */ /* 0x000e620000004200 */
[----:B------:R-:W-:Y:S02]  /*ef10*/  FADD.FTZ R18, R19, R2 ;  /* 0x0000000213127221 */ /* 0x000fe40000010000 */
[----:B------:R-:W-:Y:S02]  /*ef20*/  FADD.FTZ R2, R252, R0 ;  /* 0x00000000fc027221 */ /* 0x000fe40000010000 */
[----:B------:R-:W-:Y:S01]  /*ef30*/  FADD.FTZ R0, R248, R18 ;  /* 0x00000012f8007221 */ /* 0x000fe20000010000 */
[----:B------:R-:W-:Y:S01]  /*ef40*/  @P0 IADD3 R18, R17, UR15, RZ ;  /* 0x0000000f11120c10 */ /* 0x000fe2000fffe0ff */
[----:B------:R-:W-:Y:S01]  /*ef50*/  FADD.FTZ R4, R251, R2 ;  /* 0x00000002fb047221 */ /* 0x000fe20000010000 */
[----:B------:R-:W-:Y:S01]  /*ef60*/  MOV R17, UR12 ;  /* 0x0000000c00117c02 */ /* 0x000fe20008000f00 */
[----:B------:R-:W-:Y:S01]  /*ef70*/  FADD.FTZ R0, R247, R0 ;  /* 0x00000000f7007221 */ /* 0x000fe20000010000 */
[C---:B------:R-:W-:Y:S01]  /*ef80*/  @P0 SHF.L.U32 R2, R16.reuse, 0x1, RZ ;  /* 0x0000000110020819 */ /* 0x040fe200000006ff */
[----:B------:R-:W-:Y:S01]  /*ef90*/  UIADD3 UR15, UR5, 0x1, URZ ;  /* 0x00000001050f7890 */ /* 0x000fe2000fffe03f */
[----:B------:R-:W-:Y:S01]  /*efa0*/  @P0 SHF.L.U64.HI R18, R16, 0x1, R18 ;  /* 0x0000000110120819 */ /* 0x000fe20000010212 */
[----:B------:R-:W-:Y:S01]  /*efb0*/  FADD.FTZ R0, R246, R0 ;  /* 0x00000000f6007221 */ /* 0x000fe20000010000 */
[----:B------:R-:W-:Y:S01]  /*efc0*/  @P0 IADD3 R22, P6, R2, 0x80, RZ ;  /* 0x0000008002160810 */ /* 0x000fe20007fde0ff */
[----:B------:R-:W-:Y:S01]  /*efd0*/  FADD.FTZ R16, R250, R4 ;  /* 0x00000004fa107221 */ /* 0x000fe20000010000 */
[----:B------:R-:W-:Y:S01]  /*efe0*/  USEL UR5, UR15, URZ, !UP0 ;  /* 0x0000003f0f057287 */ /* 0x000fe2000c000000 */
[----:B------:R-:W3:Y:S01]  /*eff0*/  LDSM.16.MT88.4 R4, [R236+UR4+0x8900] ;  /* 0x00890004ec04783b */ /* 0x000ee20008004200 */
[----:B------:R-:W-:Y:S01]  /*f000*/  FADD.FTZ R19, R245, R0 ;  /* 0x00000000f5137221 */ /* 0x000fe20000010000 */
[----:B------:R-:W-:Y:S01]  /*f010*/  @P0 IADD3 R22, P5, R22, c[0x0][0x1c8], RZ ;  /* 0x0000720016160a10 */ /* 0x000fe20007fbe0ff */
[----:B------:R-:W-:Y:S01]  /*f020*/  FADD.FTZ R20, R249, R16 ;  /* 0x00000010f9147221 */ /* 0x000fe20000010000 */
[----:B------:R-:W-:Y:S02]  /*f030*/  @P0 IADD3 R16, P1, R2, c[0x0][0x1c8], RZ ;  /* 0x0000720002100a10 */ /* 0x000fe40007f3e0ff */
[----:B------:R-:W-:Y:S01]  /*f040*/  @P0 IADD3.X R23, RZ, c[0x0][0x1cc], R18, P5, P6 ;  /* 0x00007300ff170a10 */ /* 0x000fe20002fec412 */
[----:B------:R-:W-:Y:S01]  /*f050*/  FADD.FTZ R20, R242, R20 ;  /* 0x00000014f2147221 */ /* 0x000fe20000010000 */
[C---:B-1----:R-:W-:Y:S08]  /*f060*/  HMMA.16816.F32 R76, R160.reuse, R12, R76 ;  /* 0x0000000ca04c723c */ /* 0x042ff0000000184c */
[C---:B------:R-:W-:Y:S08]  /*f070*/  HMMA.16816.F32 R80, R160.reuse, R14, R80 ;  /* 0x0000000ea050723c */ /* 0x040ff00000001850 */
[C---:B---3--:R-:W-:Y:S08]  /*f080*/  HMMA.16816.F32 R84, R160.reuse, R4, R84 ;  /* 0x00000004a054723c */ /* 0x048ff00000001854 */
[C---:B------:R-:W-:Y:S08]  /*f090*/  HMMA.16816.F32 R88, R160.reuse, R6, R88 ;  /* 0x00000006a058723c */ /* 0x040ff00000001858 */
[C---:B------:R-:W-:Y:S08]  /*f0a0*/  HMMA.16816.F32 R92, R160.reuse, R8, R92 ;  /* 0x00000008a05c723c */ /* 0x040ff0000000185c */
[----:B------:R-:W-:Y:S04]  /*f0b0*/  HMMA.16816.F32 R96, R160, R10, R96 ;  /* 0x0000000aa060723c */ /* 0x000fe80000001860 */
[----:B--2---:R-:W-:Y:S01]  /*f0c0*/  @P0 IMAD R0, R17, 0x4800, R21 ;  /* 0x0000480011000824 */ /* 0x004fe200078e0215 */
[----:B------:R-:W-:Y:S01]  /*f0d0*/  @P0 IADD3.X R17, R18, c[0x0][0x1cc], RZ, P1, !PT ;  /* 0x0000730012110a10 */ /* 0x000fe20000ffe4ff */
[----:B------:R-:W-:Y:S01]  /*f0e0*/  FADD.FTZ R21, R233, R19 ;  /* 0x00000013e9157221 */ /* 0x000fe20000010000 */
[----:B------:R-:W-:Y:S01]  /*f0f0*/  @P0 IADD3 R2, P1, R2, 0x100, RZ ;  /* 0x0000010002020810 */ /* 0x000fe20007f3e0ff */
[----:B------:R-:W-:Y:S01]  /*f100*/  FADD.FTZ R19, R244, R20 ;  /* 0x00000014f4137221 */ /* 0x000fe20000010000 */
[----:B------:R-:W-:Y:S03]  /*f110*/  @P0 SHF.L.U32 R0, R0, 0x1, RZ ;  /* 0x0000000100000819 */ /* 0x000fe600000006ff */
[----:B------:R-:W-:Y:S01]  /*f120*/  FADD.FTZ R21, R235, R21 ;  /* 0x00000015eb157221 */ /* 0x000fe20000010000 */
[----:B------:R-:W-:Y:S01]  /*f130*/  @P0 IADD3 R20, P5, R2, c[0x0][0x1c8], RZ ;  /* 0x0000720002140a10 */ /* 0x000fe20007fbe0ff */
[----:B------:R-:W-:Y:S01]  /*f140*/  FADD.FTZ R19, R243, R19 ;  /* 0x00000013f3137221 */ /* 0x000fe20000010000 */
[----:B------:R-:W-:Y:S01]  /*f150*/  @!PT LDS RZ, [RZ] ;  /* 0x00000000fffff984 */ /* 0x000fe20000000800 */
[----:B------:R-:W-:Y:S01]  /*f160*/  @!PT LDS RZ, [RZ] ;  /* 0x00000000fffff984 */ /* 0x000fe20000000800 */
[----:B------:R-:W-:Y:S01]  /*f170*/  @!PT LDS RZ, [RZ] ;  /* 0x00000000fffff984 */ /* 0x000fe20000000800 */
[----:B------:R1:W-:Y:S01]  /*f180*/  @P0 LDGSTS.E.BYPASS.LTC128B.128 [R0+0x12100], [R16.64], !P4 ;  /* 0x1210000010000fae */ /* 0x0003e2000e101d58 */
[----:B------:R-:W-:Y:S01]  /*f190*/  FADD.FTZ R2, R234, R21 ;  /* 0x00000015ea027221 */ /* 0x000fe20000010000 */
[----:B------:R-:W-:Y:S01]  /*f1a0*/  @P0 IADD3.X R21, RZ, c[0x0][0x1cc], R18, P5, P1 ;  /* 0x00007300ff150a10 */ /* 0x000fe20002fe2412 */
[----:B------:R-:W-:Y:S01]  /*f1b0*/  FADD.FTZ R13, R241, R19 ;  /* 0x00000013f10d7221 */ /* 0x000fe20000010000 */
[----:B------:R-:W-:Y:S01]  /*f1c0*/  @P0 IADD3 R12, P5, R16, UR13, RZ ;  /* 0x0000000d100c0c10 */ /* 0x000fe2000ffbe0ff */
[----:B------:R-:W-:Y:S02]  /*f1d0*/  FADD.FTZ R2, R232, R2 ;  /* 0x00000002e8027221 */ /* 0x000fe40000010000 */
[----:B------:R-:W-:Y:S01]  /*f1e0*/  FADD.FTZ R15, R231, R13 ;  /* 0x0000000de70f7221 */ /* 0x000fe20000010000 */
[----:B------:R2:W-:Y:S01]  /*f1f0*/  @P0 LDGSTS.E.BYPASS.LTC128B.128 [R0+0x15100], [R22.64], !P3 ;  /* 0x1510000016000fae */ /* 0x0005e2000d901d58 */
[----:B------:R-:W-:Y:S01]  /*f200*/  @P0 IADD3.X R13, R17, UR14, RZ, P5, !PT ;  /* 0x0000000e110d0c10 */ /* 0x000fe2000affe4ff */
[----:B------:R-:W-:Y:S01]  /*f210*/  FADD.FTZ R2, R229, R2 ;  /* 0x00000002e5027221 */ /* 0x000fe20000010000 */
[C---:B------:R-:W-:Y:S02]  /*f220*/  @P0 IADD3 R14, P1, R12.reuse, UR13, RZ ;  /* 0x0000000d0c0e0c10 */ /* 0x040fe4000ff3e0ff */
[----:B------:R-:W-:Y:S01]  /*f230*/  @P0 IADD3 R6, P5, R12, UR17, RZ ;  /* 0x000000110c060c10 */ /* 0x000fe2000ffbe0ff */
[----:B------:R-:W-:Y:S02]  /*f240*/  FADD.FTZ R2, R228, R2 ;  /* 0x00000002e4027221 */ /* 0x000fe40000010000 */
[----:B------:R2:W-:Y:S01]  /*f250*/  @P0 LDGSTS.E.BYPASS.LTC128B.128 [R0+0x18100], [R20.64], !P2 ;  /* 0x1810000014000fae */ /* 0x0005e2000d101d58 */
[----:B------:R-:W-:Y:S01]  /*f260*/  @P0 IADD3.X R7, R13, UR16, RZ, P5, !PT ;  /* 0x000000100d070c10 */ /* 0x000fe2000affe4ff */
[----:B------:R-:W-:Y:S04]  /*f270*/  FADD.FTZ R2, R193, R2 ;  /* 0x00000002c1027221 */ /* 0x000fe80000010000 */
[----:B------:R-:W-:Y:S02]  /*f280*/  FADD.FTZ R2, R192, R2 ;  /* 0x00000002c0027221 */ /* 0x000fe40000010000 */
[----:B------:R3:W-:Y:S02]  /*f290*/  @P0 LDGSTS.E.BYPASS.LTC128B.128 [R0+0x13100], [R12.64], !P4 ;  /* 0x131000000c000fae */ /* 0x0007e4000e101d58 */
[----:B------:R-:W-:Y:S02]  /*f2a0*/  FADD.FTZ R2, R181, R2 ;  /* 0x00000002b5027221 */ /* 0x000fe40000010000 */
[----:B-1----:R-:W-:Y:S01]  /*f2b0*/  FADD.FTZ R16, R230, R15 ;  /* 0x0000000fe6107221 */ /* 0x002fe20000010000 */
[----:B------:R-:W-:Y:S01]  /*f2c0*/  @P0 IADD3.X R15, R13, UR14, RZ, P1, !PT ;  /* 0x0000000e0d0f0c10 */ /* 0x000fe20008ffe4ff */
[----:B------:R-:W-:Y:S02]  /*f2d0*/  FADD.FTZ R2, R180, R2 ;  /* 0x00000002b4027221 */ /* 0x000fe40000010000 */
[----:B------:R3:W-:Y:S01]  /*f2e0*/  @P0 LDGSTS.E.BYPASS.LTC128B.128 [R0+0x16100], [R12.64+0x80], !P3 ;  /* 0x161000800c000fae */ /* 0x0007e2000d901d58 */
[----:B------:R-:W-:Y:S02]  /*f2f0*/  FADD.FTZ R4, R195, R16 ;  /* 0x00000010c3047221 */ /* 0x000fe40000010000 */
[----:B------:R-:W-:Y:S02]  /*f300*/  FADD.FTZ R2, R177, R2 ;  /* 0x00000002b1027221 */ /* 0x000fe40000010000 */
[----:B------:R-:W-:Y:S02]  /*f310*/  FADD.FTZ R4, R194, R4 ;  /* 0x00000004c2047221 */ /* 0x000fe40000010000 */
[----:B------:R-:W-:Y:S01]  /*f320*/  FADD.FTZ R2, R176, R2 ;  /* 0x00000002b0027221 */ /* 0x000fe20000010000 */
[----:B------:R3:W-:Y:S01]  /*f330*/  @P0 LDGSTS.E.BYPASS.LTC128B.128 [R0+0x19100], [R12.64+0x100], !P2 ;  /* 0x191001000c000fae */ /* 0x0007e2000d101d58 */
[----:B------:R-:W-:Y:S01]  /*f340*/  FADD.FTZ R5, R183, R4 ;  /* 0x00000004b7057221 */ /* 0x000fe20000010000 */
[----:B------:R-:W-:Y:S06]  /*f350*/  @P0 IADD3 R4, P1, R12, UR19, RZ ;  /* 0x000000130c040c10 */ /* 0x000fec000ff3e0ff */
[----:B------:R2:W-:Y:S08]  /*f360*/  @P0 LDGSTS.E.BYPASS.LTC128B.128 [R0+0x14100], [R14.64], !P4 ;  /* 0x141000000e000fae */ /* 0x0005f0000e101d58 */
[----:B------:R1:W-:Y:S01]  /*f370*/  @P0 LDGSTS.E.BYPASS.LTC128B.128 [R0+0x17100], [R6.64], !P3 ;  /* 0x1710000006000fae */ /* 0x0003e2000d901d58 */
[----:B---3--:R-:W-:Y:S01]  /*f380*/  FADD.FTZ R12, R182, R5 ;  /* 0x00000005b60c7221 */ /* 0x008fe20000010000 */
[----:B------:R-:W-:Y:S06]  /*f390*/  @P0 IADD3.X R5, R13, UR18, RZ, P1, !PT ;  /* 0x000000120d050c10 */ /* 0x000fec0008ffe4ff */
[----:B------:R2:W-:Y:S01]  /*f3a0*/  @P0 LDGSTS.E.BYPASS.LTC128B.128 [R0+0x1a100], [R4.64], !P2 ;  /* 0x1a10000004000fae */ /* 0x0005e2000d101d58 */
[----:B------:R-:W-:Y:S01]  /*f3b0*/  ISETP.LT.AND P0, PT, RZ, UR28, PT ;  /* 0x0000001cff007c0c */ /* 0x000fe2000bf01270 */
[----:B------:R-:W-:Y:S06]  /*f3c0*/  UMOV UR28, UR27 ;  /* 0x0000001b001c7c82 */ /* 0x000fec0008000000 */
[----:B------:R-:W0:Y:S01]  /*f3d0*/  LDGDEPBAR ;  /* 0x00000000000079af */ /* 0x000e220000000000 */
[----:B-1----:R-:W-:Y:S04]  /*f3e0*/  FADD.FTZ R6, R179, R12 ;  /* 0x0000000cb3067221 */ /* 0x002fe80000010000 */
        /* <DEDUP_REMOVED lines=13> */
.L_x_1152:
        /* <DEDUP_REMOVED lines=125> */
.L_x_1146:
        /* <DEDUP_REMOVED lines=152> */
.L_x_1155:
        /* <DEDUP_REMOVED lines=139> */
.L_x_1157:
[----:B---3--:R-:W-:Y:S05]  /*10ec0*/  BSYNC B0 ;  /* 0x0000000000007941 */ /* 0x008fea0003800000 */
.L_x_1156:
        /* <DEDUP_REMOVED lines=23> */
.L_x_1159:
[----:B------:R-:W-:Y:S05]  /*11040*/  BSYNC B0 ;  /* 0x0000000000007941 */ /* 0x000fea0003800000 */
.L_x_1158:
        /* <DEDUP_REMOVED lines=23> */
.L_x_1161:
[----:B------:R-:W-:Y:S05]  /*111c0*/  BSYNC B0 ;  /* 0x0000000000007941 */ /* 0x000fea0003800000 */
.L_x_1160:
        /* <DEDUP_REMOVED lines=24> */
.L_x_1154:
        /* <DEDUP_REMOVED lines=19> */
.L_x_1162:
        /* <DEDUP_REMOVED lines=42> */
.L_x_1164:
[----:B------:R-:W-:Y:S05]  /*11720*/  BSYNC B0 ;  /* 0x0000000000007941 */ /* 0x000fea0003800000 */
.L_x_1163:
        /* <DEDUP_REMOVED lines=66> */
.L_x_1166:
[----:B------:R-:W-:Y:S05]  /*11b50*/  BSYNC B0 ;  /* 0x0000000000007941 */ /* 0x000fea0003800000 */
.L_x_1165:
        /* <DEDUP_REMOVED lines=21> */
.L_x_1168:
[----:B------:R-:W-:Y:S05]  /*11cb0*/  BSYNC B0 ;  /* 0x0000000000007941 */ /* 0x000fea0003800000 */
.L_x_1167:
        /* <DEDUP_REMOVED lines=21> */
.L_x_1170:
[----:B------:R-:W-:Y:S05]  /*11e10*/  BSYNC B0 ;  /* 0x0000000000007941 */ /* 0x000fea0003800000 */
.L_x_1169:
        /* <DEDUP_REMOVED lines=22> */
.L_x_1171:
        /* <DEDUP_REMOVED lines=16> */
.L_x_2586:


//--------------------- .text._ZN7cutlass13device_kernelIN5flash19enable_sm80_to_sm89INS1_16FlashAttnFwdSm80INS1_25CollectiveMainloopFwdSm80ILi8ELi2ELb0EN4cute5tupleIJNS5_1CILi128EEENS7_ILi64EEENS7_ILi192EEEEEELi192ENS_6half_tEfNS_4arch4Sm80ELb1ELb0ELb1ELb1ELb0ELb1ELb1ELb0EEENS1_21CollectiveEpilogueFwdINS6_IJS8_SA_S9_EEENS6_IJNS7_ILi1EEESI_SI_EEESC_SE_Li256ELb1ELb1ELb0ELb0EEENS1_19SingleTileSchedulerILb1ELb0ELb1ELi128EEEEEEEEEvNT_6ParamsE --------------------------
	.section	.text._ZN7cutlass13device_kernelIN5flash19enable_sm80_to_sm89INS1_16FlashAttnFwdSm80INS1_25CollectiveMainloopFwdSm80ILi8ELi2ELb0EN4cute5tupleIJNS5_1CILi128EEENS7_ILi64EEENS7_ILi192EEEEEELi192ENS_6half_tEfNS_4arch4Sm80ELb1ELb0ELb1ELb1ELb0ELb1ELb1ELb0EEENS1_21CollectiveEpilogueFwdINS6_IJS8_SA_S9_EEENS6_IJNS7_ILi1EEESI_SI_EEESC_SE_Li256ELb1ELb1ELb0ELb0EEENS1_19SingleTileSchedulerILb1ELb0ELb1ELi128EEEEEEEEEvNT_6ParamsE,"ax",@progbits
	.sectioninfo	@"SHI_REGISTERS=255"
	.align	128
.text._ZN7cutlass13device_kernelIN5flash19enable_sm80_to_sm89INS1_16FlashAttnFwdSm80INS1_25CollectiveMainloopFwdSm80ILi8ELi2ELb0EN4cute5tupleIJNS5_1CILi128EEENS7_ILi64EEENS7_ILi192EEEEEELi192ENS_6half_tEfNS_4arch4Sm80ELb1ELb0ELb1ELb1ELb0ELb1ELb1ELb0EEENS1_21CollectiveEpilogueFwdINS6_IJS8_SA_S9_EEENS6_IJNS7_ILi1EEESI_SI_EEESC_SE_Li256ELb1ELb1ELb0ELb0EEENS1_19SingleTileSchedulerILb1ELb0ELb1ELi128EEEEEEEEEvNT_6ParamsE:
        .type           _ZN7cutlass13device_kernelIN5flash19enable_sm80_to_sm89INS1_16FlashAttnFwdSm80INS1_25CollectiveMainloopFwdSm80ILi8ELi2ELb0EN4cute5tupleIJNS5_1CILi128EEENS7_ILi64EEENS7_ILi192EEEEEELi192ENS_6half_tEfNS_4arch4Sm80ELb1ELb0ELb1ELb1ELb0ELb1ELb1ELb0EEENS1_21CollectiveEpilogueFwdINS6_IJS8_SA_S9_EEENS6_IJNS7_ILi1EEESI_SI_EEESC_SE_Li256ELb1ELb1ELb0ELb0EEENS1_19SingleTileSchedulerILb1ELb0ELb1ELi128EEEEEEEEEvNT_6ParamsE,@function
        .size           _ZN7cutlass13device_kernelIN5flash19enable_sm80_to_sm89INS1_16FlashAttnFwdSm80INS1_25CollectiveMainloopFwdSm80ILi8ELi2ELb0EN4cute5tupleIJNS5_1CILi128EEENS7_ILi64EEENS7_ILi192EEEEEELi192ENS_6half_tEfNS_4arch4Sm80ELb1ELb0ELb1ELb1ELb0ELb1ELb1ELb0EEENS1_21CollectiveEpilogueFwdINS6_IJS8_SA_S9_EEENS6_IJNS7_ILi1EEESI_SI_EEESC_SE_Li256ELb1ELb1ELb0ELb0EEENS1_19SingleTileSchedulerILb1ELb0ELb1ELi128EEEEEEEEEvNT_6ParamsE,(.L_x_2587 - _ZN7cutlass13device_kernelIN5flash19enable_sm80_to_sm89INS1_16FlashAttnFwdSm80INS1_25CollectiveMainloopFwdSm80ILi8ELi2ELb0EN4cute5tupleIJNS5_1CILi128EEENS7_ILi64EEENS7_ILi192EEEEEELi192ENS_6half_tEfNS_4arch4Sm80ELb1ELb0ELb1ELb1ELb0ELb1ELb1ELb0EEENS1_21CollectiveEpilogueFwdINS6_IJS8_SA_S9_EEENS6_IJNS7_ILi1EEESI_SI_EEESC_SE_Li256ELb1ELb1ELb0ELb0EEENS1_19SingleTileSchedulerILb1ELb0ELb1ELi128EEEEEEEEEvNT_6ParamsE)
        .other          _ZN7cutlass13device_kernelIN5flash19enable_sm80_to_sm89INS1_16FlashAttnFwdSm80INS1_25CollectiveMainloopFwdSm80ILi8ELi2ELb0EN4cute5tupleIJNS5_1CILi128EEENS7_ILi64EEENS7_ILi192EEEEEELi192ENS_6half_tEfNS_4arch4Sm80ELb1ELb0ELb1ELb1ELb0ELb1ELb1ELb0EEENS1_21CollectiveEpilogueFwdINS6_IJS8_SA_S9_EEENS6_IJNS7_ILi1EEESI_SI_EEESC_SE_Li256ELb1ELb1ELb0ELb0EEENS1_19SingleTileSchedulerILb1ELb0ELb1ELi128EEEEEEEEEvNT_6ParamsE,@"STO_CUDA_ENTRY STV_DEFAULT"
_ZN7cutlass13device_kernelIN5flash19enable_sm80_to_sm89INS1_16FlashAttnFwdSm80INS1_25CollectiveMainloopFwdSm80ILi8ELi2ELb0EN4cute5tupleIJNS5_1CILi128EEENS7_ILi64EEENS7_ILi192EEEEEELi192ENS_6half_tEfNS_4arch4Sm80ELb1ELb0ELb1ELb1ELb0ELb1ELb1ELb0EEENS1_21CollectiveEpilogueFwdINS6_IJS8_SA_S9_EEENS6_IJNS7_ILi1EEESI_SI_EEESC_SE_Li256ELb1ELb1ELb0ELb0EEENS1_19SingleTileSchedulerILb1ELb0ELb1ELi128EEEEEEEEEvNT_6ParamsE:
        /* <DEDUP_REMOVED lines=16> */
.L_x_1173:
        /* <DEDUP_REMOVED lines=8> */
.L_x_1175:
[----:B------:R-:W-:-:S04]  /*0180*/  MOV R5, c[0x0][0x54c] ;  /* 0x0001530000057a02 */ /* 0x000fc80000000f00 */
.L_x_1174:
[----:B------:R-:W-:Y:S01]  /*0190*/  USHF.L.U32 UR4, UR4, 0x7, URZ ;  /* 0x0000000704047899 */ /* 0x000fe2000800063f */
[----:B-----5:R-:W-:-:S05]  /*01a0*/  IMAD R5, R5, c[0x0][0x548], RZ ;  /* 0x0001520005057a24 */ /* 0x020fca00078e02ff */
[----:B------:R-:W-:-:S04]  /*01b0*/  MOV R92, UR4 ;  /* 0x00000004005c7c02 */ /* 0x000fc80008000f00 */
[----:B------:R-:W-:-:S04]  /*01c0*/  ISETP.GE.AND P0, PT, R92, R5, PT ;  /* 0x000000055c00720c */ /* 0x000fc80003f06270 */
[----:B------:R-:W-:Y:S01]  /*01d0*/  SEL R196, R196, 0xffffffff, !P0 ;  /* 0xffffffffc4c47807 */ /* 0x000fe20004000000 */
[----:B------:R-:W-:Y:S05]  /*01e0*/  BRA `(.L_x_1176) ;  /* 0x0000013000007947 */ /* 0x000fea0003800000 */
.L_x_1172:
[----:B------:R-:W-:-:S04]  /*01f0*/  ISETP.NE.U32.AND P0, PT, RZ, c[0x0][0x568], PT ;  /* 0x00015a00ff007a0c */ /* 0x000fc80003f05070 */
[----:B------:R-:W-:-:S13]  /*0200*/  ISETP.NE.AND.EX P0, PT, RZ, c[0x0][0x56c], PT, P0 ;  /* 0x00015b00ff007a0c */ /* 0x000fda0003f05300 */
[----:B------:R-:W-:Y:S05]  /*0210*/  @!P0 BRA `(.L_x_1177) ;  /* 0x0000002000008947 */ /* 0x000fea0003800000 */
[----:B------:R1:W5:Y:S01]  /*0220*/  LDG.E R5, [R4.64] ;  /* 0x0000000604057981 */ /* 0x000362000c1e1900 */
[----:B------:R-:W-:Y:S05]  /*0230*/  BRA `(.L_x_1178) ;  /* 0x0000009000007947 */ /* 0x000fea0003800000 */
.L_x_1177:
        /* <DEDUP_REMOVED lines=8> */
.L_x_1179:
[----:B------:R-:W-:-:S04]  /*02c0*/  MOV R5, c[0x0][0x54c] ;  /* 0x0001530000057a02 */ /* 0x000fc80000000f00 */
.L_x_1178:
[----:B------:R-:W-:Y:S01]  /*02d0*/  USHF.L.U32 UR4, UR4, 0x7, URZ ;  /* 0x0000000704047899 */ /* 0x000fe2000800063f */
[----:B-----5:R-:W-:-:S05]  /*02e0*/  IMAD R5, R5, c[0x0][0x548], RZ ;  /* 0x0001520005057a24 */ /* 0x020fca00078e02ff */
[----:B------:R-:W-:-:S04]  /*02f0*/  MOV R92, UR4 ;  /* 0x00000004005c7c02 */ /* 0x000fc80008000f00 */
[----:B------:R-:W-:-:S04]  /*0300*/  ISETP.GE.AND P0, PT, R92, R5, PT ;  /* 0x000000055c00720c */ /* 0x000fc80003f06270 */
[----:B------:R-:W-:-:S04]  /*0310*/  SEL R196, R196, 0xffffffff, !P0 ;  /* 0xffffffffc4c47807 */ /* 0x000fc80004000000 */
.L_x_1176:
        /* <DEDUP_REMOVED lines=35> */
.L_x_1180:
[----:B-1----:R-:W-:-:S04]  /*0550*/  ISETP.NE.U32.AND P0, PT, RZ, c[0x0][0x368], PT ;  /* 0x0000da00ff007a0c */ /* 0x002fc80003f05070 */
[----:B------:R-:W-:-:S13]  /*0560*/  ISETP.NE.AND.EX P0, PT, RZ, c[0x0][0x36c], PT, P0 ;  /* 0x0000db00ff007a0c */ /* 0x000fda0003f05300 */
[----:B------:R-:W-:Y:S05]  /*0570*/  @!P0 BRA `(.L_x_1181) ;  /* 0x0000003000008947 */ /* 0x000fea0003800000 */
[----:B------:R-:W-:-:S06]  /*0580*/  IMAD.WIDE R6, R196, R3, c[0x0][0x368] ;  /* 0x0000da00c4067625 */ /* 0x000fcc00078e0203 */
[----:B------:R1:W5:Y:S01]  /*0590*/  LDG.E R6, [R6.64] ;  /* 0x0000000606067981 */ /* 0x000362000c1e1900 */
[----:B------:R-:W-:Y:S05]  /*05a0*/  BRA `(.L_x_1182) ;  /* 0x0000004000007947 */ /* 0x000fea0003800000 */
.L_x_1181:
[----:B------:R-:W-:Y:S05]  /*05b0*/  @!P5 BRA `(.L_x_1182) ;  /* 0x000000300000d947 */ /* 0x000fea0003800000 */
[----:B------:R-:W2:Y:S04]  /*05c0*/  LDG.E R6, [R8.64] ;  /* 0x0000000608067981 */ /* 0x000ea8000c1e1900 */
[----:B------:R-:W2:Y:S02]  /*05d0*/  LDG.E R5, [R8.64+0x4] ;  /* 0x0000040608057981 */ /* 0x000ea4000c1e1900 */
[----:B--2---:R-:W-:Y:S02]  /*05e0*/  IADD3 R6, -R6, R5, RZ ;  /* 0x0000000506067210 */ /* 0x004fe40007ffe1ff */
.L_x_1182:
[----:B------:R-:W2:Y:S04]  /*05f0*/  @P4 LDG.E R0, [R10.64] ;  /* 0x000000060a004981 */ /* 0x000ea8000c1e1900 */
[----:B------:R-:W2:Y:S01]  /*0600*/  @P4 LDG.E R5, [R10.64+0x4] ;  /* 0x000004060a054981 */ /* 0x000ea2000c1e1900 */
[----:B------:R-:W-:Y:S01]  /*0610*/  IMAD.MOV.U32 R216, RZ, RZ, c[0x0][0x2c4] ;  /* 0x0000b100ffd87624 */ /* 0x000fe200078e00ff */
[----:B------:R-:W-:Y:S01]  /*0620*/  ISETP.NE.U32.AND P0, PT, RZ, c[0x0][0x378], PT ;  /* 0x0000de00ff007a0c */ /* 0x000fe20003f05070 */
[----:B-----5:R-:W-:-:S03]  /*0630*/  IMAD.MOV.U32 R85, RZ, RZ, R6 ;  /* 0x000000ffff557224 */ /* 0x020fc600078e0006 */
[----:B------:R-:W-:Y:S02]  /*0640*/  ISETP.NE.AND P1, PT, R216, 0x1, PT ;  /* 0x00000001d800780c */ /* 0x000fe40003f25270 */
[----:B------:R-:W-:Y:S02]  /*0650*/  IADD3 R2, R92, 0x7f, RZ ;  /* 0x0000007f5c027810 */ /* 0x000fe40007ffe0ff */
[----:B------:R-:W-:-:S09]  /*0660*/  ISETP.NE.AND.EX P0, PT, RZ, c[0x0][0x37c], PT, P0 ;  /* 0x0000df00ff007a0c */ /* 0x000fd20003f05300 */
[----:B------:R-:W-:-:S04]  /*0670*/  @P1 IADD3 R4, R92, 0x7f, RZ ;  /* 0x0000007f5c041810 */ /* 0x000fc80007ffe0ff */
[----:B------:R-:W-:-:S04]  /*0680*/  @P0 IMAD.WIDE R8, R196, R3, c[0x0][0x378] ;  /* 0x0000de00c4080625 */ /* 0x000fc800078e0203 */
[----:B------:R-:W-:Y:S01]  /*0690*/  @P1 IMAD.HI.U32 R4, R4, c[0x0][0x2c8], RZ ;  /* 0x0000b20004041a27 */ /* 0x000fe200078e00ff */
[----:B------:R3:W5:Y:S01]  /*06a0*/  @P0 LDG.E R85, [R8.64] ;  /* 0x0000000608550981 */ /* 0x000762000c1e1900 */
[----:B------:R-:W-:-:S03]  /*06b0*/  LOP3.LUT R197, R197, 0xfffffff7, RZ, 0xc0, !PT ;  /* 0xfffffff7c5c57812 */ /* 0x000fc600078ec0ff */
[----:B------:R-:W-:Y:S02]  /*06c0*/  @P1 SHF.R.U32.HI R2, RZ, c[0x0][0x2cc], R4 ;  /* 0x0000b300ff021a19 */ /* 0x000fe40000011604 */
[----:B------:R-:W-:Y:S01]  /*06d0*/  @P1 LOP3.LUT R197, R197, 0x8, RZ, 0xfc, !PT ;  /* 0x00000008c5c51812 */ /* 0x000fe200078efcff */
[----:B--2---:R-:W-:Y:S02]  /*06e0*/  @P4 IMAD.IADD R93, R5, 0x1, -R0 ;  /* 0x00000001055d4824 */ /* 0x004fe400078e0a00 */
[----:B------:R-:W-:-:S04]  /*06f0*/  IMAD.IADD R0, R6, 0x1, -R90 ;  /* 0x0000000106007824 */ /* 0x000fc800078e0a5a */
[----:B------:R-:W-:Y:S02]  /*0700*/  IMAD.IADD R215, R0, 0x1, R93 ;  /* 0x0000000100d77824 */ /* 0x000fe400078e025d */
[----:B------:R-:W-:-:S03]  /*0710*/  IMAD.MOV R11, RZ, RZ, -R0 ;  /* 0x000000ffff0b7224 */ /* 0x000fc600078e0a00 */
[C---:B------:R-:W-:Y:S02]  /*0720*/  IADD3 R87, R215.reuse, 0x40, -R218 ;  /* 0x00000040d7577810 */ /* 0x040fe40007ffe8da */
[----:B-1----:R-:W-:Y:S02]  /*0730*/  IADD3 R7, R215, 0x3f, RZ ;  /* 0x0000003fd7077810 */ /* 0x002fe40007ffe0ff */
[----:B------:R-:W-:Y:S01]  /*0740*/  IMNMX R11, RZ, R11, !PT ;  /* 0x0000000bff0b7217 */ /* 0x000fe20007800200 */
[----:B------:R-:W-:Y:S01]  /*0750*/  IMAD.IADD R5, R87, 0x1, R2 ;  /* 0x0000000157057824 */ /* 0x000fe200078e0202 */
[----:B------:R-:W-:-:S04]  /*0760*/  SHF.R.S32.HI R4, RZ, 0x1f, R7 ;  /* 0x0000001fff047819 */ /* 0x000fc80000011407 */
[----:B------:R-:W-:Y:S02]  /*0770*/  SHF.R.S32.HI R2, RZ, 0x1f, R5 ;  /* 0x0000001fff027819 */ /* 0x000fe40000011405 */
[----:B------:R-:W-:Y:S02]  /*0780*/  LEA.HI R4, R4, R7, RZ, 0x6 ;  /* 0x0000000704047211 */ /* 0x000fe400078f30ff */
[----:B------:R-:W-:Y:S02]  /*0790*/  LEA.HI R2, R2, R5, RZ, 0x6 ;  /* 0x0000000502027211 */ /* 0x000fe400078f30ff */
[----:B------:R-:W-:Y:S02]  /*07a0*/  SHF.R.S32.HI R88, RZ, 0x6, R4 ;  /* 0x00000006ff587819 */ /* 0x000fe40000011404 */
[----:B------:R-:W-:-:S04]  /*07b0*/  SHF.R.S32.HI R5, RZ, 0x6, R2 ;  /* 0x00000006ff057819 */ /* 0x000fc80000011402 */
[----:B------:R-:W-:-:S05]  /*07c0*/  IMNMX R5, R88, R5, PT ;  /* 0x0000000558057217 */ /* 0x000fca0003800200 */
[----:B------:R-:W-:-:S05]  /*07d0*/  IMAD R0, R5, 0x40, -R0 ;  /* 0x0000004005007824 */ /* 0x000fca00078e0a00 */
        /* <DEDUP_REMOVED lines=10> */
[----:B---3--:R-:W-:-:S04]  /*0880*/  ISETP.NE.U32.AND P3, PT, RZ, c[0x0][0x340], PT ;  /* 0x0000d000ff007a0c */ /* 0x008fc80003f65070 */
        /* <DEDUP_REMOVED lines=14> */
[----:B------:R-:W-:Y:S01]  /*0970*/  IMAD R146, R195, c[0x0][0x244], R146 ;  /* 0x00009100c3927a24 */ /* 0x000fe200078e0292 */
[----:B------:R-:W-:Y:S01]  /*0980*/  IADD3 R17, P0, R10, R17, RZ ;  /* 0x000000110a117210 */ /* 0x000fe20007f1e0ff */
[----:B------:R-:W-:Y:S01]  /*0990*/  IMAD.SHL.U32 R96, R0, 0x40, RZ ;  /* 0x0000004000607824 */ /* 0x000fe200078e00ff */
[----:B------:R-:W-:Y:S01]  /*09a0*/  SHF.L.U64.HI R95, R98, R131, c[0x0][0x23c] ;  /* 0x00008f00625f7619 */ /* 0x000fe20000010283 */
[----:B------:R-:W-:Y:S01]  /*09b0*/  IMAD.IADD R8, R84, 0x1, -R7 ;  /* 0x0000000154087824 */ /* 0x000fe200078e0a07 */
[----:B------:R-:W-:Y:S01]  /*09c0*/  LEA.HI.X.SX32 R20, R10, R3, 0x1, P0 ;  /* 0x000000030a147211 */ /* 0x000fe200000f0eff */
[----:B------:R-:W-:Y:S01]  /*09d0*/  IMAD.SHL.U32 R99, R98, 0x20, RZ ;  /* 0x0000002062637824 */ /* 0x000fe200078e00ff */
[----:B------:R-:W-:Y:S01]  /*09e0*/  SHF.L.U64.HI R94, R0, R131, c[0x0][0x25c] ;  /* 0x00009700005e7619 */ /* 0x000fe20000010283 */
[----:B------:R-:W-:Y:S01]  /*09f0*/  IMAD.SHL.U32 R8, R8, 0x8, RZ ;  /* 0x0000000808087824 */ /* 0x000fe200078e00ff */
[----:B------:R-:W-:Y:S01]  /*0a00*/  SHF.R.S32.HI R7, RZ, 0x1f, R18 ;  /* 0x0000001fff077819 */ /* 0x000fe20000011412 */
[----:B------:R-:W-:Y:S01]  /*0a10*/  IMAD R14, R20, c[0x0][0x238], RZ ;  /* 0x00008e00140e7a24 */ /* 0x000fe200078e02ff */
[----:B------:R-:W-:Y:S01]  /*0a20*/  SEL R144, R196, RZ, !P4 ;  /* 0x000000ffc4907207 */ /* 0x000fe20006000000 */
[----:B------:R-:W-:Y:S01]  /*0a30*/  IMAD R20, R20, c[0x0][0x258], RZ ;  /* 0x0000960014147a24 */ /* 0x000fe200078e02ff */
[----:B------:R-:W-:Y:S01]  /*0a40*/  SHF.R.S32.HI R9, RZ, 0x1f, R8 ;  /* 0x0000001fff097819 */ /* 0x000fe20000011408 */
[C---:B------:R-:W-:Y:S01]  /*0a50*/  IMAD R14, R17.reuse, c[0x0][0x23c], R14 ;  /* 0x00008f00110e7a24 */ /* 0x040fe200078e020e */
[----:B------:R-:W-:Y:S01]  /*0a60*/  ULDC.U8 UR4, c[0x0][0x298] ;  /* 0x0000a60000047ab9 */ /* 0x000fe20000000000 */
[----:B------:R-:W-:-:S02]  /*0a70*/  IMAD R20, R17, c[0x0][0x25c], R20 ;  /* 0x0000970011147a24 */ /* 0x000fc400078e0214 */
[----:B-1----:R-:W-:-:S04]  /*0a80*/  IMAD.WIDE.U32 R12, R17, c[0x0][0x238], R8 ;  /* 0x00008e00110c7a25 */ /* 0x002fc800078e0008 */
[----:B------:R-:W-:-:S04]  /*0a90*/  IMAD.WIDE.U32 R16, R17, c[0x0][0x258], R8 ;  /* 0x0000960011107a25 */ /* 0x000fc800078e0008 */
[----:B------:R-:W-:Y:S02]  /*0aa0*/  IMAD.IADD R15, R13, 0x1, R14 ;  /* 0x000000010d0f7824 */ /* 0x000fe400078e020e */
[----:B------:R-:W-:Y:S01]  /*0ab0*/  IMAD.IADD R21, R17, 0x1, R20 ;  /* 0x0000000111157824 */ /* 0x000fe200078e0214 */
[----:B------:R-:W-:Y:S01]  /*0ac0*/  SHF.R.S32.HI R17, RZ, 0x1f, R196 ;  /* 0x0000001fff117819 */ /* 0x000fe200000114c4 */
[----:B------:R-:W-:Y:S02]  /*0ad0*/  IMAD.MOV.U32 R14, RZ, RZ, R12 ;  /* 0x000000ffff0e7224 */ /* 0x000fe400078e000c */
[----:B------:R-:W-:Y:S01]  /*0ae0*/  IMAD R12, R95, R18, RZ ;  /* 0x000000125f0c7224 */ /* 0x000fe200078e02ff */
[----:B------:R-:W-:Y:S01]  /*0af0*/  SEL R149, R17, RZ, !P4 ;  /* 0x000000ff11957207 */ /* 0x000fe20006000000 */
[----:B------:R-:W-:-:S04]  /*0b00*/  IMAD.WIDE.U32 R14, R195, c[0x0][0x240], R14 ;  /* 0x00009000c30e7a25 */ /* 0x000fc800078e000e */
[----:B------:R-:W-:Y:S02]  /*0b10*/  IMAD R3, R94, R18, RZ ;  /* 0x000000125e037224 */ /* 0x000fe400078e02ff */
[----:B------:R-:W-:Y:S02]  /*0b20*/  IMAD.IADD R147, R15, 0x1, R146 ;  /* 0x000000010f937824 */ /* 0x000fe400078e0292 */
[----:B------:R-:W-:Y:S02]  /*0b30*/  IMAD.MOV.U32 R146, RZ, RZ, R14 ;  /* 0x000000ffff927224 */ /* 0x000fe400078e000e */
[----:B------:R-:W-:Y:S02]  /*0b40*/  IMAD.IADD R13, R93, 0x1, -R10 ;  /* 0x000000015d0d7824 */ /* 0x000fe400078e0a0a */
[----:B------:R-:W-:Y:S02]  /*0b50*/  IMAD R151, R149, c[0x0][0x248], RZ ;  /* 0x0000920095977a24 */ /* 0x000fe400078e02ff */
[----:B------:R-:W-:-:S02]  /*0b60*/  IMAD R9, R7, R97, R12 ;  /* 0x0000006107097224 */ /* 0x000fc400078e020c */
[----:B------:R-:W-:Y:S02]  /*0b70*/  IMAD R7, R7, R96, R3 ;  /* 0x0000006007077224 */ /* 0x000fe400078e0203 */
[----:B------:R-:W-:Y:S02]  /*0b80*/  IMAD.SHL.U32 R3, R10, 0x40, RZ ;  /* 0x000000400a037824 */ /* 0x000fe400078e00ff */
[----:B------:R-:W-:Y:S02]  /*0b90*/  IMAD R10, R18, -0x40, R13 ;  /* 0xffffffc0120a7824 */ /* 0x000fe400078e020d */
[C---:B------:R-:W-:Y:S01]  /*0ba0*/  IMAD R151, R144.reuse, c[0x0][0x24c], R151 ;  /* 0x0000930090977a24 */ /* 0x040fe200078e0297 */
[----:B------:R-:W-:Y:S01]  /*0bb0*/  LOP3.LUT R3, R3, 0x1c0, RZ, 0xc0, !PT ;  /* 0x000001c003037812 */ /* 0x000fe200078ec0ff */
[----:B------:R-:W-:Y:S01]  /*0bc0*/  IMAD.WIDE.U32 R146, R144, c[0x0][0x248], R146 ;  /* 0x0000920090927a25 */ /* 0x000fe200078e0092 */
[C---:B------:R-:W-:Y:S02]  /*0bd0*/  ISETP.GE.AND P1, PT, R10.reuse, 0x21, PT ;  /* 0x000000210a00780c */ /* 0x040fe40003f26270 */
[----:B------:R-:W-:Y:S01]  /*0be0*/  ISETP.GE.AND P2, PT, R10, 0x1, PT ;  /* 0x000000010a00780c */ /* 0x000fe20003f46270 */
[----:B------:R-:W-:Y:S01]  /*0bf0*/  IMAD.MOV.U32 R20, RZ, RZ, R16 ;  /* 0x000000ffff147224 */ /* 0x000fe200078e0010 */
[----:B------:R-:W-:Y:S01]  /*0c00*/  LOP3.LUT R10, R3, 0x38, R8, 0xf8, !PT ;  /* 0x00000038030a7812 */ /* 0x000fe200078ef808 */
[----:B------:R-:W-:Y:S01]  /*0c10*/  IMAD R14, R86, c[0x0][0x260], RZ ;  /* 0x00009800560e7a24 */ /* 0x000fe200078e02ff */
[----:B------:R-:W-:Y:S01]  /*0c20*/  SHF.R.U32.HI R3, RZ, 0x3, R3 ;  /* 0x00000003ff037819 */ /* 0x000fe20000011603 */
[----:B------:R-:W-:Y:S01]  /*0c30*/  IMAD.IADD R151, R147, 0x1, R151 ;  /* 0x0000000193977824 */ /* 0x000fe200078e0297 */
[----:B------:R-:W-:Y:S01]  /*0c40*/  LEA.HI R16, R5, R84, RZ, 0x6 ;  /* 0x0000005405107211 */ /* 0x000fe200078f30ff */
[----:B------:R-:W-:Y:S01]  /*0c50*/  IMAD.MOV.U32 R150, RZ, RZ, R146 ;  /* 0x000000ffff967224 */ /* 0x000fe200078e0092 */
[----:B------:R-:W-:Y:S01]  /*0c60*/  LOP3.LUT R3, R10, R3, RZ, 0x3c, !PT ;  /* 0x000000030a037212 */ /* 0x000fe200078e3cff */
[C---:B------:R-:W-:Y:S01]  /*0c70*/  IMAD R14, R195.reuse, c[0x0][0x264], R14 ;  /* 0x00009900c30e7a24 */ /* 0x040fe200078e020e */
[----:B------:R-:W-:Y:S01]  /*0c80*/  IADD3 R10, R8, 0x80, RZ ;  /* 0x00000080080a7810 */ /* 0x000fe20007ffe0ff */
[----:B------:R-:W-:-:S04]  /*0c90*/  IMAD.WIDE.U32 R20, R195, c[0x0][0x260], R20 ;  /* 0x00009800c3147a25 */ /* 0x000fc800078e0014 */
[----:B------:R-:W-:-:S04]  /*0ca0*/  IMAD.WIDE.U32 R12, R18, R97, R150 ;  /* 0x00000061120c7225 */ /* 0x000fc800078e0096 */
[----:B------:R-:W-:Y:S01]  /*0cb0*/  IMAD.IADD R15, R21, 0x1, R14 ;  /* 0x00000001150f7824 */ /* 0x000fe200078e020e */
[C---:B------:R-:W-:Y:S01]  /*0cc0*/  @P2 LEA R22, P0, R12.reuse, c[0x0][0x220], 0x1 ;  /* 0x000088000c162a11 */ /* 0x040fe200078008ff */
[----:B------:R-:W-:Y:S02]  /*0cd0*/  IMAD R149, R149, c[0x0][0x268], RZ ;  /* 0x00009a0095957a24 */ /* 0x000fe400078e02ff */
[----:B------:R-:W-:Y:S02]  /*0ce0*/  IMAD.IADD R13, R13, 0x1, R9 ;  /* 0x000000010d0d7824 */ /* 0x000fe400078e0209 */
[----:B------:R-:W-:Y:S02]  /*0cf0*/  IMAD.MOV.U32 R14, RZ, RZ, R20 ;  /* 0x000000ffff0e7224 */ /* 0x000fe400078e0014 */
[----:B------:R-:W-:Y:S01]  /*0d00*/  IMAD.MOV.U32 R9, RZ, RZ, 0x5 ;  /* 0x00000005ff097424 */ /* 0x000fe200078e00ff */
[----:B------:R-:W-:Y:S01]  /*0d10*/  @P2 LEA.HI.X R23, R12, c[0x0][0x224], R13, 0x1, P0 ;  /* 0x000089000c172a11 */ /* 0x000fe200000f0c0d */
[----:B------:R-:W-:-:S02]  /*0d20*/  IMAD R149, R144, c[0x0][0x26c], R149 ;  /* 0x00009b0090957a24 */ /* 0x000fc400078e0295 */
[----:B------:R-:W-:Y:S01]  /*0d30*/  IMAD.WIDE.U32 R144, R144, c[0x0][0x268], R14 ;  /* 0x00009a0090907a25 */ /* 0x000fe200078e000e */
[----:B------:R-:W-:Y:S02]  /*0d40*/  @P1 IADD3 R15, P4, R99, R12, RZ ;  /* 0x0000000c630f1210 */ /* 0x000fe40007f9e0ff */
[-C--:B------:R-:W-:Y:S01]  /*0d50*/  SHF.L.U64.HI R98, R98, R9.reuse, c[0x0][0x23c] ;  /* 0x00008f0062627619 */ /* 0x080fe20000010209 */
[----:B------:R-:W-:Y:S01]  /*0d60*/  IMAD.IADD R149, R145, 0x1, R149 ;  /* 0x0000000191957824 */ /* 0x000fe200078e0295 */
[----:B------:R-:W-:Y:S01]  /*0d70*/  IADD3 R14, R8, 0x40, RZ ;  /* 0x00000040080e7810 */ /* 0x000fe20007ffe0ff */
[----:B------:R-:W-:Y:S01]  /*0d80*/  IMAD.MOV.U32 R148, RZ, RZ, R144 ;  /* 0x000000ffff947224 */ /* 0x000fe200078e0090 */
[C---:B------:R-:W-:Y:S01]  /*0d90*/  SHF.L.U64.HI R104, R0.reuse, R9, c[0x0][0x25c] ;  /* 0x0000970000687619 */ /* 0x040fe20000010209 */
[----:B------:R-:W-:Y:S02]  /*0da0*/  IMAD.SHL.U32 R105, R0, 0x20, RZ ;  /* 0x0000002000697824 */ /* 0x000fe400078e00ff */
[----:B------:R-:W-:-:S02]  /*0db0*/  IMAD.IADD R154, R89, 0x1, R6 ;  /* 0x00000001599a7824 */ /* 0x000fc400078e0206 */
[----:B------:R-:W-:Y:S02]  /*0dc0*/  IMAD.MOV.U32 R102, RZ, RZ, 0x1 ;  /* 0x00000001ff667424 */ /* 0x000fe400078e00ff */
[----:B------:R-:W-:Y:S02]  /*0dd0*/  IMAD R152, R86, c[0x0][0x1e8], RZ ;  /* 0x00007a0056987a24 */ /* 0x000fe400078e02ff */
[----:B------:R-:W-:Y:S02]  /*0de0*/  IMAD.MOV.U32 R69, RZ, RZ, 0x1 ;  /* 0x00000001ff457424 */ /* 0x000fe400078e00ff */
[----:B------:R-:W-:Y:S02]  /*0df0*/  IMAD R152, R195, c[0x0][0x1ec], R152 ;  /* 0x00007b00c3987a24 */ /* 0x000fe400078e0298 */
[----:B------:R-:W-:Y:S01]  /*0e00*/  IMAD.MOV.U32 R51, RZ, RZ, RZ ;  /* 0x000000ffff337224 */ /* 0x000fe200078e00ff */
[--C-:B--2---:R-:W-:Y:S01]  /*0e10*/  @P3 SHF.R.S32.HI R21, RZ, 0x1f, R4.reuse ;  /* 0x0000001fff153819 */ /* 0x104fe20000011404 */
[----:B------:R-:W-:-:S02]  /*0e20*/  @P3 IMAD.MOV.U32 R20, RZ, RZ, R4 ;  /* 0x000000ffff143224 */ /* 0x000fc400078e0004 */
[----:B------:R-:W-:Y:S02]  /*0e30*/  @!P3 IMAD.MOV.U32 R20, RZ, RZ, R196 ;  /* 0x000000ffff14b224 */ /* 0x000fe400078e00c4 */
[----:B------:R-:W-:Y:S01]  /*0e40*/  @!P3 IMAD.MOV.U32 R21, RZ, RZ, R17 ;  /* 0x000000ffff15b224 */ /* 0x000fe200078e0011 */
[----:B------:R-:W-:Y:S01]  /*0e50*/  ISETP.GE.AND P3, PT, R10, c[0x0][0x1d4], PT ;  /* 0x000075000a007a0c */ /* 0x000fe20003f66270 */
[----:B------:R-:W-:Y:S01]  /*0e60*/  IMAD.SHL.U32 R10, R16, 0x8, RZ ;  /* 0x00000008100a7824 */ /* 0x000fe200078e00ff */
[----:B------:R-:W-:Y:S02]  /*0e70*/  SEL R166, R20, RZ, !P5 ;  /* 0x000000ff14a67207 */ /* 0x000fe40006800000 */
[----:B------:R-:W-:Y:S02]  /*0e80*/  SEL R4, R21, RZ, !P5 ;  /* 0x000000ff15047207 */ /* 0x000fe40006800000 */
[----:B------:R-:W-:Y:S01]  /*0e90*/  ISETP.GE.AND P5, PT, R8, c[0x0][0x1d4], PT ;  /* 0x0000750008007a0c */ /* 0x000fe20003fa6270 */
[----:B------:R-:W-:Y:S01]  /*0ea0*/  @P1 IMAD.X R8, R98, 0x1, R13, P4 ;  /* 0x0000000162081824 */ /* 0x000fe200020e060d */
[----:B------:R-:W-:Y:S01]  /*0eb0*/  ISETP.GE.AND P4, PT, R14, c[0x0][0x1d4], PT ;  /* 0x000075000e007a0c */ /* 0x000fe20003f86270 */
[----:B------:R-:W-:Y:S01]  /*0ec0*/  IMAD.WIDE.U32 R12, R18, R96, R148 ;  /* 0x00000060120c7225 */ /* 0x000fe200078e0094 */
[----:B------:R-:W-:-:S02]  /*0ed0*/  @P1 LEA R20, P0, R15, c[0x0][0x220], 0x1 ;  /* 0x000088000f141a11 */ /* 0x000fc400078008ff */
[----:B------:R-:W-:Y:S01]  /*0ee0*/  LOP3.LUT R10, R3, 0xfffffe00, R10, 0xf8, !PT ;  /* 0xfffffe00030a7812 */ /* 0x000fe200078ef80a */
[----:B------:R-:W-:Y:S01]  /*0ef0*/  IMAD.IADD R7, R13, 0x1, R7 ;  /* 0x000000010d077824 */ /* 0x000fe200078e0207 */
[----:B------:R-:W-:Y:S01]  /*0f00*/  @P1 LEA.HI.X R21, R15, c[0x0][0x224], R8, 0x1, P0 ;  /* 0x000089000f151a11 */ /* 0x000fe200000f0c08 */
[----:B------:R-:W-:Y:S01]  /*0f10*/  IMAD R103, R4, c[0x0][0x1f0], RZ ;  /* 0x00007c0004677a24 */ /* 0x000fe200078e02ff */
        /* <DEDUP_REMOVED lines=11> */
[----:B------:R-:W-:Y:S01]  /*0fd0*/  IMAD R103, R166, c[0x0][0x1f4], R103 ;  /* 0x00007d00a6677a24 */ /* 0x000fe200078e0267 */
[----:B------:R-:W-:Y:S01]  /*0fe0*/  LEA.HI R8, R5, R84, RZ, 0x2 ;  /* 0x0000005405087211 */ /* 0x000fe200078f10ff */
[----:B------:R1:W-:Y:S01]  /*0ff0*/  @P2 LDGSTS.E.BYPASS.LTC128B.128 [R15+0xe100], [R22.64+0x80], !P4 ;  /* 0x0e100080160f2fae */ /* 0x0003e2000e101d46 */
[----:B------:R-:W-:-:S02]  /*1000*/  IMAD R121, R4, c[0x0][0x218], RZ ;  /* 0x0000860004797a24 */ /* 0x000fc400078e02ff */
[----:B------:R-:W-:Y:S01]  /*1010*/  SHF.R.S32.HI R111, RZ, 0x2, R8 ;  /* 0x00000002ff6f7819 */ /* 0x000fe20000011408 */
[----:B------:R1:W-:Y:S01]  /*1020*/  @P2 LDGSTS.E.BYPASS.LTC128B.128 [R15+0x10100], [R22.64+0x100], !P3 ;  /* 0x10100100160f2fae */ /* 0x0003e2000d901d46 */
[----:B------:R-:W-:-:S03]  /*1030*/  IMAD R121, R166, c[0x0][0x21c], R121 ;  /* 0x00008700a6797a24 */ /* 0x000fc600078e0279 */
        /* <DEDUP_REMOVED lines=217> */
.L_x_1208:
        /* <DEDUP_REMOVED lines=90> */
.L_x_1188:
[----:B------:R-:W-:Y:S05]  /*2370*/  BSYNC B0 ;  /* 0x0000000000007941 */ /* 0x000fea0003800000 */
.L_x_1187:
        /* <DEDUP_REMOVED lines=89> */
.L_x_1191:
[----:B------:R-:W-:Y:S05]  /*2910*/  BSYNC B0 ;  /* 0x0000000000007941 */ /* 0x000fea0003800000 */
.L_x_1190:
        /* <DEDUP_REMOVED lines=56> */
.L_x_1193:
[----:B------:R-:W-:Y:S05]  /*2ca0*/  BSYNC B0 ;  /* 0x0000000000007941 */ /* 0x000fea0003800000 */
.L_x_1192:
        /* <DEDUP_REMOVED lines=56> */
.L_x_1195:
[----:B------:R-:W-:Y:S05]  /*3030*/  BSYNC B0 ;  /* 0x0000000000007941 */ /* 0x000fea0003800000 */
.L_x_1194:
        /* <DEDUP_REMOVED lines=56> */
.L_x_1197:
[----:B------:R-:W-:Y:S05]  /*33c0*/  BSYNC B0 ;  /* 0x0000000000007941 */ /* 0x000fea0003800000 */
.L_x_1196:
        /* <DEDUP_REMOVED lines=56> */
.L_x_1199:
[----:B------:R-:W-:Y:S05]  /*3750*/  BSYNC B0 ;  /* 0x0000000000007941 */ /* 0x000fea0003800000 */
.L_x_1198:
        /* <DEDUP_REMOVED lines=56> */
.L_x_1186:
        /* <DEDUP_REMOVED lines=47> */
.L_x_1201:
[----:B------:R-:W-:Y:S05]  /*3dd0*/  BSYNC B0 ;  /* 0x0000000000007941 */ /* 0x000fea0003800000 */
.L_x_1200:
        /* <DEDUP_REMOVED lines=153> */
.L_x_1203:
[----:B------:R-:W-:Y:S05]  /*4770*/  BSYNC B0 ;  /* 0x0000000000007941 */ /* 0x000fea0003800000 */
.L_x_1202:
        /* <DEDUP_REMOVED lines=118> */
.L_x_1205:
[----:B------:R-:W-:Y:S05]  /*4ee0*/  BSYNC B0 ;  /* 0x0000000000007941 */ /* 0x000fea0003800000 */
.L_x_1204:
        /* <DEDUP_REMOVED lines=120> */
.L_x_1185:
        /* <DEDUP_REMOVED lines=29> */
.L_x_1189:
[----:B------:R-:W-:Y:S05]  /*5840*/  BSYNC B1 ;  /* 0x0000000000017941 */ /* 0x000fea0003800000 */
.L_x_1184:
        /* <DEDUP_REMOVED lines=66> */
.L_x_1207:
[----:B-1----:R-:W-:Y:S05]  /*5c70*/  BSYNC B0 ;  /* 0x0000000000007941 */ /* 0x002fea0003800000 */
.L_x_1206:
        /* <DEDUP_REMOVED lines=33> */
.L_x_1183:
[----:B---3--:R-:W-:Y:S01]  /*5e90*/  ISETP.NE.AND P3, PT, R216, 0x1, PT ;  /* 0x00000001d800780c */ /* 0x008fe20003f65270 */
[----:B------:R-:W-:Y:S01]  /*5ea0*/  CS2R R98, SRZ ;  /* 0x0000000000627805 */ /* 0x000fe2000001ff00 */
[----:B------:R-:W-:Y:S01]  /*5eb0*/  IADD3 R2, R92, 0x7f, RZ ;  /* 0x0000007f5c027810 */ /* 0x000fe20007ffe0ff */
[----:B-1----:R-:W-:Y:S01]  /*5ec0*/  IMAD.MOV.U32 R5, RZ, RZ, RZ ;  /* 0x000000ffff057224 */ /* 0x002fe200078e00ff */
[----:B------:R-:W-:Y:S01]  /*5ed0*/  PLOP3.LUT P2, PT, PT, PT, PT, 0x80, 0x0 ;  /* 0x000000000000781c */ /* 0x000fe20003f4f070 */
[----:B------:R-:W-:Y:S01]  /*5ee0*/  IMAD.MOV.U32 R96, RZ, RZ, RZ ;  /* 0x000000ffff607224 */ /* 0x000fe200078e00ff */
[----:B------:R-:W-:Y:S01]  /*5ef0*/  CS2R R14, SRZ ;  /* 0x00000000000e7805 */ /* 0x000fe2000001ff00 */
[----:B------:R-:W-:Y:S01]  /*5f00*/  IMAD.MOV.U32 R94, RZ, RZ, RZ ;  /* 0x000000ffff5e7224 */ /* 0x000fe200078e00ff */
[----:B------:R-:W-:Y:S01]  /*5f10*/  CS2R R10, SRZ ;  /* 0x00000000000a7805 */ /* 0x000fe2000001ff00 */
[----:B------:R-:W-:Y:S01]  /*5f20*/  CS2R R8, SRZ ;  /* 0x0000000000087805 */ /* 0x000fe2000001ff00 */
[----:B------:R-:W-:Y:S01]  /*5f30*/  CS2R R12, SRZ ;  /* 0x00000000000c7805 */ /* 0x000fe2000001ff00 */
[----:B------:R-:W-:Y:S01]  /*5f40*/  IMAD.MOV.U32 R7, RZ, RZ, RZ ;  /* 0x000000ffff077224 */ /* 0x000fe200078e00ff */
[----:B------:R-:W-:Y:S01]  /*5f50*/  CS2R R82, SRZ ;  /* 0x0000000000527805 */ /* 0x000fe2000001ff00 */
[----:B------:R-:W-:Y:S01]  /*5f60*/  @P3 IMAD.HI.U32 R0, R2, c[0x0][0x2c8], RZ ;  /* 0x0000b20002003a27 */ /* 0x000fe200078e00ff */
[----:B------:R-:W-:Y:S01]  /*5f70*/  CS2R R80, SRZ ;  /* 0x0000000000507805 */ /* 0x000fe2000001ff00 */
[----:B-----5:R-:W-:Y:S01]  /*5f80*/  CS2R R78, SRZ ;  /* 0x00000000004e7805 */ /* 0x020fe2000001ff00 */
[----:B------:R-:W-:Y:S01]  /*5f90*/  CS2R R76, SRZ ;  /* 0x00000000004c7805 */ /* 0x000fe2000001ff00 */
[----:B------:R-:W-:Y:S01]  /*5fa0*/  CS2R R74, SRZ ;  /* 0x00000000004a7805 */ /* 0x000fe2000001ff00 */
[----:B------:R-:W-:Y:S01]  /*5fb0*/  @P3 SHF.R.U32.HI R2, RZ, c[0x0][0x2cc], R0 ;  /* 0x0000b300ff023a19 */ /* 0x000fe20000011600 */
[----:B------:R-:W-:Y:S01]  /*5fc0*/  CS2R R72, SRZ ;  /* 0x0000000000487805 */ /* 0x000fe2000001ff00 */
[----:B------:R-:W-:Y:S01]  /*5fd0*/  CS2R R70, SRZ ;  /* 0x0000000000467805 */ /* 0x000fe2000001ff00 */
[----:B------:R-:W-:Y:S01]  /*5fe0*/  CS2R R68, SRZ ;  /* 0x0000000000447805 */ /* 0x000fe2000001ff00 */
[----:B------:R-:W-:Y:S01]  /*5ff0*/  CS2R R66, SRZ ;  /* 0x0000000000427805 */ /* 0x000fe2000001ff00 */
[----:B------:R-:W-:Y:S01]  /*6000*/  IMAD.IADD R87, R87, 0x1, R2 ;  /* 0x0000000157577824 */ /* 0x000fe200078e0202 */
[----:B------:R-:W-:Y:S01]  /*6010*/  CS2R R64, SRZ ;  /* 0x0000000000407805 */ /* 0x000fe2000001ff00 */
[----:B------:R-:W-:Y:S01]  /*6020*/  CS2R R62, SRZ ;  /* 0x00000000003e7805 */ /* 0x000fe2000001ff00 */
[----:B------:R-:W-:Y:S01]  /*6030*/  CS2R R60, SRZ ;  /* 0x00000000003c7805 */ /* 0x000fe2000001ff00 */
[----:B------:R-:W-:Y:S01]  /*6040*/  CS2R R58, SRZ ;  /* 0x00000000003a7805 */ /* 0x000fe2000001ff00 */
[----:B------:R-:W-:Y:S01]  /*6050*/  SHF.R.S32.HI R0, RZ, 0x1f, R87 ;  /* 0x0000001fff007819 */ /* 0x000fe20000011457 */
[----:B------:R-:W-:Y:S01]  /*6060*/  CS2R R56, SRZ ;  /* 0x0000000000387805 */ /* 0x000fe2000001ff00 */
[----:B------:R-:W-:Y:S01]  /*6070*/  CS2R R54, SRZ ;  /* 0x0000000000367805 */ /* 0x000fe2000001ff00 */
[----:B------:R-:W-:Y:S01]  /*6080*/  CS2R R52, SRZ ;  /* 0x0000000000347805 */ /* 0x000fe2000001ff00 */
[----:B------:R-:W-:Y:S01]  /*6090*/  LEA.HI R0, R0, R87, RZ, 0x6 ;  /* 0x0000005700007211 */ /* 0x000fe200078f30ff */
[----:B------:R-:W-:Y:S01]  /*60a0*/  CS2R R50, SRZ ;  /* 0x0000000000327805 */ /* 0x000fe2000001ff00 */
[----:B------:R-:W-:Y:S01]  /*60b0*/  CS2R R48, SRZ ;  /* 0x0000000000307805 */ /* 0x000fe2000001ff00 */
[----:B------:R-:W-:Y:S01]  /*60c0*/  CS2R R46, SRZ ;  /* 0x00000000002e7805 */ /* 0x000fe2000001ff00 */
[----:B------:R-:W-:Y:S01]  /*60d0*/  SHF.R.S32.HI R95, RZ, 0x6, R0 ;  /* 0x00000006ff5f7819 */ /* 0x000fe20000011400 */
[----:B------:R-:W-:Y:S01]  /*60e0*/  IMAD.IADD R0, R89, 0x1, R90 ;  /* 0x0000000159007824 */ /* 0x000fe200078e025a */
[----:B------:R-:W-:Y:S01]  /*60f0*/  CS2R R44, SRZ ;  /* 0x00000000002c7805 */ /* 0x000fe2000001ff00 */
[----:B------:R-:W-:Y:S01]  /*6100*/  IMAD.MOV.U32 R90, RZ, RZ, RZ ;  /* 0x000000ffff5a7224 */ /* 0x000fe200078e00ff */
[----:B------:R-:W-:Y:S01]  /*6110*/  IMNMX R95, R88, R95, PT ;  /* 0x0000005f585f7217 */ /* 0x000fe20003800200 */
[----:B------:R-:W-:Y:S01]  /*6120*/  CS2R R42, SRZ ;  /* 0x00000000002a7805 */ /* 0x000fe2000001ff00 */
[----:B------:R-:W-:Y:S01]  /*6130*/  CS2R R88, SRZ ;  /* 0x0000000000587805 */ /* 0x000fe2000001ff00 */
[----:B------:R-:W-:Y:S01]  /*6140*/  CS2R R40, SRZ ;  /* 0x0000000000287805 */ /* 0x000fe2000001ff00 */
[----:B------:R-:W-:Y:S01]  /*6150*/  ISETP.GE.AND P0, PT, R95, 0x1, PT ;  /* 0x000000015f00780c */ /* 0x000fe20003f06270 */
        /* <DEDUP_REMOVED lines=29> */
[CC--:B------:R-:W-:Y:S02]  /*6330*/  LEA.HI R8, R7.reuse, R84.reuse, RZ, 0x3 ;  /* 0x0000005407087211 */ /* 0x0c0fe400078f18ff */
[----:B------:R-:W-:Y:S01]  /*6340*/  LEA.HI R15, R7, R84, RZ, 0x4 ;  /* 0x00000054070f7211 */ /* 0x000fe200078f20ff */
[----:B------:R-:W-:Y:S01]  /*6350*/  IMAD R2, R2, c[0x0][0x178], RZ ;  /* 0x00005e0002027a24 */ /* 0x000fe200078e02ff */
[----:B------:R-:W-:Y:S02]  /*6360*/  SHF.R.S32.HI R10, RZ, 0x3, R8 ;  /* 0x00000003ff0a7819 */ /* 0x000fe40000011408 */
[----:B------:R-:W-:Y:S01]  /*6370*/  LOP3.LUT R219, R8, 0xfffffff8, RZ, 0xc0, !PT ;  /* 0xfffffff808db7812 */ /* 0x000fe200078ec0ff */
[----:B------:R-:W-:Y:S01]  /*6380*/  IMAD R5, R91, c[0x0][0x17c], R2 ;  /* 0x00005f005b057a24 */ /* 0x000fe200078e0202 */
[----:B------:R-:W-:Y:S01]  /*6390*/  SHF.R.S32.HI R3, RZ, 0x4, R15 ;  /* 0x00000004ff037819 */ /* 0x000fe2000001140f */
[----:B------:R-:W-:Y:S01]  /*63a0*/  IMAD.SHL.U32 R203, R10, 0x40, RZ ;  /* 0x000000400acb7824 */ /* 0x000fe200078e00ff */
[----:B------:R-:W-:Y:S01]  /*63b0*/  ISETP.NE.U32.AND P2, PT, RZ, c[0x0][0x348], PT ;  /* 0x0000d200ff007a0c */ /* 0x000fe20003f45070 */
[----:B------:R-:W-:Y:S01]  /*63c0*/  IMAD.IADD R219, R84, 0x1, -R219 ;  /* 0x0000000154db7824 */ /* 0x000fe200078e0adb */
[----:B------:R-:W-:Y:S01]  /*63d0*/  LEA.HI R2, R15, R3, RZ, 0x1 ;  /* 0x000000030f027211 */ /* 0x000fe200078f08ff */
[----:B------:R-:W-:Y:S01]  /*63e0*/  IMAD.IADD R17, R17, 0x1, R5 ;  /* 0x0000000111117824 */ /* 0x000fe200078e0205 */
[----:B------:R-:W-:Y:S01]  /*63f0*/  LOP3.LUT R203, R203, 0x1c0, RZ, 0xc0, !PT ;  /* 0x000001c0cbcb7812 */ /* 0x000fe200078ec0ff */
[C---:B------:R-:W-:Y:S01]  /*6400*/  IMAD.SHL.U32 R20, R219.reuse, 0x8, RZ ;  /* 0x00000008db147824 */ /* 0x040fe200078e00ff */
[----:B------:R-:W-:Y:S01]  /*6410*/  LOP3.LUT R2, R2, 0xfffffffe, RZ, 0xc0, !PT ;  /* 0xfffffffe02027812 */ /* 0x000fe200078ec0ff */
[----:B------:R-:W-:Y:S01]  /*6420*/  IMAD R11, R219, 0x20, R10 ;  /* 0x00000020db0b7824 */ /* 0x000fe200078e020a */
[----:B------:R-:W-:Y:S01]  /*6430*/  SHF.R.S32.HI R9, RZ, 0x1f, R196 ;  /* 0x0000001fff097819 */ /* 0x000fe200000114c4 */
[----:B------:R-:W-:Y:S01]  /*6440*/  IMAD.WIDE.U32 R16, R195, c[0x0][0x1b8], R16 ;  /* 0x00006e00c3107a25 */ /* 0x000fe200078e0010 */
[----:B------:R-:W-:-:S02]  /*6450*/  LOP3.LUT R4, R203, 0x38, R20, 0xf8, !PT ;  /* 0x00000038cb047812 */ /* 0x000fc400078ef814 */
[----:B------:R-:W-:Y:S01]  /*6460*/  SHF.R.U32.HI R203, RZ, 0x3, R203 ;  /* 0x00000003ffcb7819 */ /* 0x000fe200000116cb */
[----:B------:R-:W-:Y:S01]  /*6470*/  IMAD.IADD R2, R3, 0x1, -R2 ;  /* 0x0000000103027824 */ /* 0x000fe200078e0a02 */
[----:B------:R-:W-:Y:S01]  /*6480*/  IADD3 R3, R20, 0x80, RZ ;  /* 0x0000008014037810 */ /* 0x000fe20007ffe0ff */
[----:B------:R-:W-:Y:S01]  /*6490*/  IMAD.SHL.U32 R5, R219, 0x40, RZ ;  /* 0x00000040db057824 */ /* 0x000fe200078e00ff */
[----:B------:R-:W-:Y:S01]  /*64a0*/  LOP3.LUT R203, R4, R203, RZ, 0x3c, !PT ;  /* 0x000000cb04cb7212 */ /* 0x000fe200078e3cff */
[----:B------:R-:W-:Y:S01]  /*64b0*/  IMAD R4, R86, c[0x0][0x1b8], RZ ;  /* 0x00006e0056047a24 */ /* 0x000fe200078e02ff */
[C---:B------:R-:W-:Y:S02]  /*64c0*/  ISETP.GE.AND P1, PT, R3.reuse, c[0x0][0x1d4], PT ;  /* 0x0000750003007a0c */ /* 0x040fe40003f26270 */
[----:B------:R-:W-:Y:S01]  /*64d0*/  ISETP.GE.AND P4, PT, R3, c[0x0][0x198], PT ;  /* 0x0000660003007a0c */ /* 0x000fe20003f86270 */
[----:B------:R-:W-:Y:S01]  /*64e0*/  IMAD R3, R195, c[0x0][0x1bc], R4 ;  /* 0x00006f00c3037a24 */ /* 0x000fe200078e0204 */
[----:B------:R-:W-:Y:S01]  /*64f0*/  ISETP.NE.AND.EX P2, PT, RZ, c[0x0][0x34c], PT, P2 ;  /* 0x0000d300ff007a0c */ /* 0x000fe20003f45320 */
[----:B------:R-:W-:Y:S01]  /*6500*/  IMAD.IADD R4, R92, 0x1, R11 ;  /* 0x000000015c047824 */ /* 0x000fe200078e020b */
[----:B------:R-:W-:Y:S01]  /*6510*/  LOP3.LUT R15, R15, 0xfffffff0, RZ, 0xc0, !PT ;  /* 0xfffffff00f0f7812 */ /* 0x000fe200078ec0ff */
[----:B------:R-:W-:Y:S01]  /*6520*/  IMAD.IADD R17, R17, 0x1, R3 ;  /* 0x0000000111117824 */ /* 0x000fe200078e0203 */
[----:B------:R-:W-:Y:S01]  /*6530*/  SEL R21, R9, RZ, !P2 ;  /* 0x000000ff09157207 */ /* 0x000fe20005000000 */
[----:B------:R-:W-:Y:S01]  /*6540*/  @P3 IMAD.HI.U32 R3, R4, c[0x0][0x2c8], RZ ;  /* 0x0000b20004033a27 */ /* 0x000fe200078e00ff */
[----:B------:R-:W-:-:S02]  /*6550*/  SEL R18, R196, RZ, !P2 ;  /* 0x000000ffc4127207 */ /* 0x000fc40005000000 */
[----:B------:R-:W-:Y:S01]  /*6560*/  LOP3.LUT R5, R5, 0x1c0, RZ, 0xc0, !PT ;  /* 0x000001c005057812 */ /* 0x000fe200078ec0ff */
[----:B------:R-:W-:Y:S01]  /*6570*/  IMAD.MOV.U32 R24, RZ, RZ, R4 ;  /* 0x000000ffff187224 */ /* 0x000fe200078e0004 */
[----:B------:R-:W-:Y:S01]  /*6580*/  @P3 SHF.R.U32.HI R24, RZ, c[0x0][0x2cc], R3 ;  /* 0x0000b300ff183a19 */ /* 0x000fe20000011603 */
[----:B------:R-:W-:Y:S01]  /*6590*/  IMAD R21, R21, c[0x0][0x1c0], RZ ;  /* 0x0000700015157a24 */ /* 0x000fe200078e02ff */
[----:B-1----:R-:W-:Y:S01]  /*65a0*/  SHF.R.S32.HI R13, RZ, 0x1f, R0 ;  /* 0x0000001fff0d7819 */ /* 0x002fe20000011400 */
[----:B------:R-:W-:Y:S01]  /*65b0*/  IMAD.IADD R22, R84, 0x1, -R15 ;  /* 0x0000000154167824 */ /* 0x000fe200078e0a0f */
[----:B------:R-:W-:Y:S01]  /*65c0*/  SHF.R.S32.HI R3, RZ, 0x1f, R24 ;  /* 0x0000001fff037819 */ /* 0x000fe20000011418 */
[C---:B------:R-:W-:Y:S01]  /*65d0*/  IMAD R21, R18.reuse, c[0x0][0x1c4], R21 ;  /* 0x0000710012157a24 */ /* 0x040fe200078e0215 */
[----:B------:R-:W-:Y:S01]  /*65e0*/  LOP3.LUT R8, R5, 0x8, R8, 0xf8, !PT ;  /* 0x0000000805087812 */ /* 0x000fe200078ef808 */
[----:B------:R-:W-:Y:S01]  /*65f0*/  IMAD.WIDE.U32 R18, R18, c[0x0][0x1c0], R16 ;  /* 0x0000700012127a25 */ /* 0x000fe200078e0010 */
[----:B------:R-:W-:-:S02]  /*6600*/  IADD3 R17, P2, R10, R0, RZ ;  /* 0x000000000a117210 */ /* 0x000fc40007f5e0ff */
[----:B------:R-:W-:Y:S01]  /*6610*/  SHF.R.S32.HI R15, RZ, 0x1f, R22 ;  /* 0x0000001fff0f7819 */ /* 0x000fe20000011416 */
[----:B------:R-:W-:Y:S01]  /*6620*/  IMAD.MOV R11, RZ, RZ, -R24 ;  /* 0x000000ffff0b7224 */ /* 0x000fe200078e0a18 */
[----:B------:R-:W-:Y:S01]  /*6630*/  SHF.R.U32.HI R5, RZ, 0x3, R5 ;  /* 0x00000003ff057819 */ /* 0x000fe20000011605 */
[----:B------:R-:W-:Y:S01]  /*6640*/  IMAD R3, R3, c[0x0][0x1b0], RZ ;  /* 0x00006c0003037a24 */ /* 0x000fe200078e02ff */
[----:B------:R-:W-:Y:S01]  /*6650*/  LEA.HI.X.SX32 R13, R10, R13, 0x1, P2 ;  /* 0x0000000d0a0d7211 */ /* 0x000fe200010f0eff */
[----:B------:R-:W-:Y:S01]  /*6660*/  IMAD R11, R11, c[0x0][0x2c4], R4 ;  /* 0x0000b1000b0b7a24 */ /* 0x000fe200078e0204 */
[----:B------:R-:W-:Y:S01]  /*6670*/  LEA.HI R4, R15, R22, RZ, 0x3 ;  /* 0x000000160f047211 */ /* 0x000fe200078f18ff */
[----:B------:R-:W-:Y:S01]  /*6680*/  IMAD.IADD R19, R19, 0x1, R21 ;  /* 0x0000000113137824 */ /* 0x000fe200078e0215 */
[----:B------:R-:W-:Y:S01]  /*6690*/  LOP3.LUT R5, R8, R5, RZ, 0x3c, !PT ;  /* 0x0000000508057212 */ /* 0x000fe200078e3cff */
[----:B------:R-:W-:Y:S01]  /*66a0*/  IMAD R3, R24, c[0x0][0x1b4], R3 ;  /* 0x00006d0018037a24 */ /* 0x000fe200078e0203 */
[----:B------:R-:W-:Y:S01]  /*66b0*/  LOP3.LUT R15, R4, 0xfffffff8, RZ, 0xc0, !PT ;  /* 0xfffffff8040f7812 */ /* 0x000fe200078ec0ff */
[----:B------:R-:W-:Y:S01]  /*66c0*/  IMAD.WIDE.U32 R24, R24, c[0x0][0x1b0], R18 ;  /* 0x00006c0018187a25 */ /* 0x000fe200078e0012 */
[----:B------:R-:W-:-:S02]  /*66d0*/  LEA.HI R14, R7, R84, RZ, 0x6 ;  /* 0x00000054070e7211 */ /* 0x000fc400078f30ff */
[----:B------:R-:W-:Y:S01]  /*66e0*/  SHF.R.S32.HI R21, RZ, 0x1f, R20 ;  /* 0x0000001fff157819 */ /* 0x000fe20000011414 */
[C---:B------:R-:W-:Y:S01]  /*66f0*/  IMAD R8, R13.reuse, c[0x0][0x1e0], RZ ;  /* 0x000078000d087a24 */ /* 0x040fe200078e02ff */
[----:B------:R-:W-:Y:S01]  /*6700*/  ISETP.NE.U32.AND P2, PT, RZ, c[0x0][0x350], PT ;  /* 0x0000d400ff007a0c */ /* 0x000fe20003f45070 */
[----:B------:R-:W-:Y:S01]  /*6710*/  IMAD R0, R13, c[0x0][0x208], RZ ;  /* 0x000082000d007a24 */ /* 0x000fe200078e02ff */
[----:B------:R-:W-:Y:S01]  /*6720*/  SHF.R.S32.HI R13, RZ, 0x1f, R11 ;  /* 0x0000001fff0d7819 */ /* 0x000fe2000001140b */
[----:B------:R-:W-:Y:S01]  /*6730*/  IMAD.IADD R25, R25, 0x1, R3 ;  /* 0x0000000119197824 */ /* 0x000fe200078e0203 */
[----:B------:R-:W-:Y:S01]  /*6740*/  ISETP.NE.AND.EX P2, PT, RZ, c[0x0][0x354], PT, P2 ;  /* 0x0000d500ff007a0c */ /* 0x000fe20003f45320 */
[----:B------:R-:W-:Y:S01]  /*6750*/  IMAD.IADD R3, R22, 0x1, -R15 ;  /* 0x0000000116037824 */ /* 0x000fe200078e0a0f */
[----:B------:R-:W-:Y:S01]  /*6760*/  LOP3.LUT P5, RZ, R219, 0x2, RZ, 0xc0, !PT ;  /* 0x00000002dbff7812 */ /* 0x000fe200078ac0ff */
[----:B------:R-:W-:Y:S01]  /*6770*/  IMAD R22, R13, c[0x0][0x1a8], RZ ;  /* 0x00006a000d167a24 */ /* 0x000fe200078e02ff */
[----:B------:R-:W-:Y:S01]  /*6780*/  LOP3.LUT R197, R197, 0xfffffffe, RZ, 0xc0, !PT ;  /* 0xfffffffec5c57812 */ /* 0x000fe200078ec0ff */
[----:B------:R-:W-:Y:S01]  /*6790*/  IMAD.SHL.U32 R14, R14, 0x8, RZ ;  /* 0x000000080e0e7824 */ /* 0x000fe200078e00ff */
[----:B------:R-:W-:Y:S01]  /*67a0*/  P2R R12, PR, RZ, 0x10 ;  /* 0x00000010ff0c7803 */ /* 0x000fe20000000000 */
[----:B------:R-:W-:Y:S01]  /*67b0*/  IMAD R8, R17, c[0x0][0x1e4], R8 ;  /* 0x0000790011087a24 */ /* 0x000fe200078e0208 */
[----:B------:R-:W-:Y:S01]  /*67c0*/  @P1 LOP3.LUT R197, R197, 0x1, RZ, 0xfc, !PT ;  /* 0x00000001c5c51812 */ /* 0x000fe200078efcff */
[----:B------:R-:W-:Y:S01]  /*67d0*/  IMAD.WIDE.U32 R18, R17, c[0x0][0x1e0], R20 ;  /* 0x0000780011127a25 */ /* 0x000fe200078e0014 */
[----:B------:R-:W-:-:S02]  /*67e0*/  LOP3.LUT R203, R203, 0xfffffe00, R14, 0xf8, !PT ;  /* 0xfffffe00cbcb7812 */ /* 0x000fc400078ef80e */
[----:B------:R-:W-:Y:S01]  /*67f0*/  LOP3.LUT R197, R197, 0xfffffffb, RZ, 0xc0, !PT ;  /* 0xfffffffbc5c57812 */ /* 0x000fe200078ec0ff */
[----:B------:R-:W-:Y:S01]  /*6800*/  IMAD R22, R11, c[0x0][0x1ac], R22 ;  /* 0x00006b000b167a24 */ /* 0x000fe200078e0216 */
[----:B------:R-:W-:Y:S01]  /*6810*/  LOP3.LUT P1, RZ, R219, 0x4, RZ, 0xc0, !PT ;  /* 0x00000004dbff7812 */ /* 0x000fe2000782c0ff */
[----:B------:R-:W-:Y:S01]  /*6820*/  IMAD.WIDE.U32 R24, R11, c[0x0][0x1a8], R24 ;  /* 0x00006a000b187a25 */ /* 0x000fe200078e0018 */
[----:B------:R-:W-:Y:S02]  /*6830*/  LEA.HI R11, R7, R84, RZ, 0x3 ;  /* 0x00000054070b7211 */ /* 0x000fe400078f18ff */
[----:B------:R-:W-:Y:S01]  /*6840*/  @P5 LOP3.LUT R197, R197, 0x4, RZ, 0xfc, !PT ;  /* 0x00000004c5c55812 */ /* 0x000fe200078efcff */
[----:B------:R-:W-:Y:S01]  /*6850*/  IMAD R0, R17, c[0x0][0x20c], R0 ;  /* 0x0000830011007a24 */ /* 0x000fe200078e0200 */
[----:B------:R-:W-:Y:S01]  /*6860*/  LOP3.LUT R11, R11, 0xfffffff8, RZ, 0xc0, !PT ;  /* 0xfffffff80b0b7812 */ /* 0x000fe200078ec0ff */
[----:B------:R-:W-:Y:S01]  /*6870*/  IMAD.WIDE.U32 R16, R17, c[0x0][0x208], R20 ;  /* 0x0000820011107a25 */ /* 0x000fe200078e0014 */
[----:B------:R-:W-:-:S03]  /*6880*/  ISETP.GE.AND P6, PT, R20, c[0x0][0x1d4], PT ;  /* 0x0000750014007a0c */ /* 0x000fc60003fc6270 */
[----:B------:R-:W-:Y:S02]  /*6890*/  IMAD.IADD R19, R19, 0x1, R8 ;  /* 0x0000000113137824 */ /* 0x000fe400078e0208 */
[----:B------:R-:W-:Y:S02]  /*68a0*/  IMAD.SHL.U32 R8, R3, 0x40, RZ ;  /* 0x0000004003087824 */ /* 0x000fe400078e00ff */
[----:B------:R-:W-:Y:S02]  /*68b0*/  IMAD.IADD R17, R17, 0x1, R0 ;  /* 0x0000000111117824 */ /* 0x000fe400078e0200 */
[C---:B------:R-:W-:Y:S02]  /*68c0*/  IMAD R5, R2.reuse, 0x200, R5 ;  /* 0x0000020002057824 */ /* 0x040fe400078e0205 */
[----:B------:R-:W-:Y:S02]  /*68d0*/  IMAD.SHL.U32 R2, R2, 0x8, RZ ;  /* 0x0000000802027824 */ /* 0x000fe400078e00ff */
[----:B------:R-:W-:-:S04]  /*68e0*/  IMAD.WIDE.U32 R206, R195, c[0x0][0x1e8], R18 ;  /* 0x00007a00c3ce7a25 */ /* 0x000fc800078e0012 */
[----:B------:R-:W-:Y:S02]  /*68f0*/  IMAD.IADD R18, R92, 0x1, R10 ;  /* 0x000000015c127824 */ /* 0x000fe400078e020a */
[----:B------:R-:W-:Y:S01]  /*6900*/  IMAD.WIDE.U32 R16, R195, c[0x0][0x210], R16 ;  /* 0x00008400c3107a25 */ /* 0x000fe200078e0010 */
[----:B--2---:R-:W-:-:S03]  /*6910*/  @P0 SHF.R.S32.HI R15, RZ, 0x1f, R6 ;  /* 0x0000001fff0f0819 */ /* 0x004fc60000011406 */
[----:B------:R-:W-:Y:S01]  /*6920*/  @P0 IMAD.MOV.U32 R14, RZ, RZ, R6 ;  /* 0x000000ffff0e0224 */ /* 0x000fe200078e0006 */
[----:B------:R-:W-:Y:S01]  /*6930*/  @!P0 MOV R14, R196 ;  /* 0x000000c4000e8202 */ /* 0x000fe20000000f00 */
[----:B------:R-:W-:Y:S01]  /*6940*/  @!P0 IMAD.MOV.U32 R15, RZ, RZ, R9 ;  /* 0x000000ffff0f8224 */ /* 0x000fe200078e0009 */
[----:B------:R-:W-:Y:S01]  /*6950*/  LEA R13, P0, R24, c[0x0][0x160], 0x1 ;  /* 0x00005800180d7a11 */ /* 0x000fe200078008ff */
[----:B------:R-:W-:Y:S01]  /*6960*/  IMAD.IADD R9, R25, 0x1, R22 ;  /* 0x0000000119097824 */ /* 0x000fe200078e0216 */
[----:B------:R-:W-:Y:S01]  /*6970*/  SEL R204, R14, RZ, !P2 ;  /* 0x000000ff0ecc7207 */ /* 0x000fe20005000000 */
[C---:B------:R-:W-:Y:S01]  /*6980*/  IMAD R6, R86.reuse, c[0x0][0x1e8], RZ ;  /* 0x00007a0056067a24 */ /* 0x040fe200078e02ff */
[----:B------:R-:W-:Y:S01]  /*6990*/  SEL R14, R15, RZ, !P2 ;  /* 0x000000ff0f0e7207 */ /* 0x000fe20005000000 */
[----:B------:R-:W-:Y:S01]  /*69a0*/  IMAD R86, R86, c[0x0][0x210], RZ ;  /* 0x0000840056567a24 */ /* 0x000fe200078e02ff */
[----:B------:R-:W-:Y:S01]  /*69b0*/  LEA.HI.X R0, R24, c[0x0][0x164], R9, 0x1, P0 ;  /* 0x0000590018007a11 */ /* 0x000fe200000f0c09 */
[C---:B------:R-:W-:Y:S01]  /*69c0*/  IMAD R6, R195.reuse, c[0x0][0x1ec], R6 ;  /* 0x00007b00c3067a24 */ /* 0x040fe200078e0206 */
[----:B------:R-:W-:Y:S01]  /*69d0*/  LOP3.LUT R9, R8, 0x1c0, RZ, 0xc0, !PT ;  /* 0x000001c008097812 */ /* 0x000fe200078ec0ff */
[----:B------:R-:W-:Y:S01]  /*69e0*/  IMAD R86, R195, c[0x0][0x214], R86 ;  /* 0x00008500c3567a24 */ /* 0x000fe200078e0256 */
[----:B------:R-:W-:Y:S01]  /*69f0*/  LOP3.LUT P2, RZ, R3, 0x4, RZ, 0xc0, !PT ;  /* 0x0000000403ff7812 */ /* 0x000fe2000784c0ff */
[----:B------:R-:W-:Y:S01]  /*6a00*/  IMAD.IADD R207, R6, 0x1, R207 ;  /* 0x0000000106cf7824 */ /* 0x000fe200078e02cf */
[----:B------:R-:W-:Y:S01]  /*6a10*/  LOP3.LUT R2, R9, 0x8, R2, 0xf8, !PT ;  /* 0x0000000809027812 */ /* 0x000fe200078ef802 */
[----:B------:R-:W-:Y:S01]  /*6a20*/  IMAD.IADD R87, R86, 0x1, R17 ;  /* 0x0000000156577824 */ /* 0x000fe200078e0211 */
[----:B------:R-:W-:Y:S01]  /*6a30*/  SHF.R.U32.HI R9, RZ, 0x3, R9 ;  /* 0x00000003ff097819 */ /* 0x000fe20000011609 */
[C---:B------:R-:W-:Y:S01]  /*6a40*/  IMAD R211, R14.reuse, c[0x0][0x1f0], RZ ;  /* 0x00007c000ed37a24 */ /* 0x040fe200078e02ff */
[----:B------:R-:W-:Y:S01]  /*6a50*/  LOP3.LUT P0, RZ, R3, 0x2, RZ, 0xc0, !PT ;  /* 0x0000000203ff7812 */ /* 0x000fe2000780c0ff */
[----:B------:R-:W-:Y:S01]  /*6a60*/  IMAD R209, R14, c[0x0][0x218], RZ ;  /* 0x000086000ed17a24 */ /* 0x000fe200078e02ff */
[----:B------:R-:W-:Y:S01]  /*6a70*/  LOP3.LUT R2, R2, R9, RZ, 0x3c, !PT ;  /* 0x0000000902027212 */ /* 0x000fe200078e3cff */
[----:B------:R-:W-:Y:S01]  /*6a80*/  IMAD R9, R218, c[0x0][0x2c4], RZ ;  /* 0x0000b100da097a24 */ /* 0x000fe200078e02ff */
[----:B------:R-:W-:Y:S01]  /*6a90*/  SHF.L.U32 R3, R4, 0x6, RZ ;  /* 0x0000000604037819 */ /* 0x000fe200000006ff */
[----:B------:R-:W-:Y:S01]  /*6aa0*/  IMAD.IADD R8, R84, 0x1, -R11 ;  /* 0x0000000154087824 */ /* 0x000fe200078e0a0b */
[----:B------:R-:W-:Y:S01]  /*6ab0*/  LEA.HI R6, R7, R84, RZ, 0x5 ;  /* 0x0000005407067211 */ /* 0x000fe200078f28ff */
[----:B------:R-:W-:Y:S01]  /*6ac0*/  IMAD.MOV.U32 R86, RZ, RZ, R16 ;  /* 0x000000ffff567224 */ /* 0x000fe200078e0010 */
[----:B------:R-:W-:Y:S01]  /*6ad0*/  LOP3.LUT R3, R2, 0xfffffe00, R3, 0xf8, !PT ;  /* 0xfffffe0002037812 */ /* 0x000fe200078ef803 */
[----:B------:R-:W-:Y:S01]  /*6ae0*/  IMAD.MOV.U32 R2, RZ, RZ, 0x10 ;  /* 0x00000010ff027424 */ /* 0x000fe200078e00ff */
[----:B------:R-:W-:Y:S01]  /*6af0*/  IADD3 R11, R20, 0x40, RZ ;  /* 0x00000040140b7810 */ /* 0x000fe20007ffe0ff */
[----:B------:R-:W-:Y:S01]  /*6b00*/  IMAD.MOV.U32 R4, RZ, RZ, 0x20 ;  /* 0x00000020ff047424 */ /* 0x000fe200078e00ff */
[----:B------:R1:W2:Y:S01]  /*6b10*/  SHFL.IDX PT, R22, R13, RZ, 0x181f ;  /* 0x00181fff0d167589 */ /* 0x0002a200000e0000 */
[----:B------:R-:W-:Y:S01]  /*6b20*/  IMAD R211, R204, c[0x0][0x1f4], R211 ;  /* 0x00007d00ccd37a24 */ /* 0x000fe200078e02d3 */
[----:B------:R-:W-:Y:S01]  /*6b30*/  SEL R2, R2, 0xfffffff0, !P0 ;  /* 0xfffffff002027807 */ /* 0x000fe20004000000 */
[----:B------:R-:W-:Y:S01]  /*6b40*/  IMAD R209, R204, c[0x0][0x21c], R209 ;  /* 0x00008700ccd17a24 */ /* 0x000fe200078e02d1 */
[----:B------:R-:W-:Y:S01]  /*6b50*/  ISETP.GE.AND P0, PT, R18, R9, PT ;  /* 0x000000091200720c */ /* 0x000fe20003f06270 */
[----:B------:R-:W-:Y:S01]  /*6b60*/  IMAD.WIDE.U32 R206, R204, c[0x0][0x1f0], R206 ;  /* 0x00007c00ccce7a25 */ /* 0x000fe200078e00ce */
[----:B------:R1:W3:Y:S01]  /*6b70*/  SHFL.IDX PT, R23, R0, RZ, 0x181f ;  /* 0x00181fff00177589 */ /* 0x0002e200000e0000 */
[----:B------:R-:W-:-:S02]  /*6b80*/  SEL R4, R4, 0xffffffe0, !P2 ;  /* 0xffffffe004047807 */ /* 0x000fc40005000000 */
[----:B------:R-:W-:Y:S01]  /*6b90*/  IMAD.SHL.U32 R8, R8, 0x8, RZ ;  /* 0x0000000808087824 */ /* 0x000fe200078e00ff */
[----:B------:R-:W-:Y:S01]  /*6ba0*/  ISETP.GE.AND P5, PT, R11, c[0x0][0x1d4], PT ;  /* 0x000075000b007a0c */ /* 0x000fe20003fa6270 */
[----:B------:R-:W-:Y:S01]  /*6bb0*/  IMAD.WIDE.U32 R204, R204, c[0x0][0x218], R86 ;  /* 0x00008600cccc7a25 */ /* 0x000fe200078e0056 */
[----:B------:R-:W-:Y:S02]  /*6bc0*/  SHF.R.S32.HI R86, RZ, 0x5, R6 ;  /* 0x00000005ff567819 */ /* 0x000fe40000011406 */
[----:B------:R-:W-:Y:S01]  /*6bd0*/  ISETP.GE.AND P2, PT, R8, c[0x0][0x198], PT ;  /* 0x0000660008007a0c */ /* 0x000fe20003f46270 */
[----:B------:R-:W-:Y:S01]  /*6be0*/  IMAD.IADD R211, R207, 0x1, R211 ;  /* 0x00000001cfd37824 */ /* 0x000fe200078e02d3 */
[----:B------:R-:W-:Y:S01]  /*6bf0*/  ISETP.GE.AND P3, PT, R11, c[0x0][0x198], PT ;  /* 0x000066000b007a0c */ /* 0x000fe20003f66270 */
[----:B------:R-:W-:Y:S01]  /*6c00*/  IMAD.IADD R209, R205, 0x1, R209 ;  /* 0x00000001cdd17824 */ /* 0x000fe200078e02d1 */
[----:B------:R-:W-:Y:S06]  /*6c10*/  @P0 BRA `(.L_x_1211) ;  /* 0x0000010000000947 */ /* 0x000fec0003800000 */
[----:B------:R-:W-:Y:S02]  /*6c20*/  IADD3 R14, R8, 0x80, RZ ;  /* 0x00000080080e7810 */ /* 0x000fe40007ffe0ff */
[----:B------:R-:W-:-:S02]  /*6c30*/  SHF.R.S32.HI R16, RZ, 0x1f, R11 ;  /* 0x0000001fff107819 */ /* 0x000fc4000001140b */
[----:B------:R-:W-:Y:S02]  /*6c40*/  SHF.R.S32.HI R15, RZ, 0x1f, R14 ;  /* 0x0000001fff0f7819 */ /* 0x000fe4000001140e */
[----:B------:R-:W-:Y:S02]  /*6c50*/  LEA.HI R16, R16, R11, RZ, 0x3 ;  /* 0x0000000b10107211 */ /* 0x000fe400078f18ff */
[----:B------:R-:W-:Y:S01]  /*6c60*/  LEA.HI R15, R15, R14, RZ, 0x3 ;  /* 0x0000000e0f0f7211 */ /* 0x000fe200078f18ff */
[----:B------:R-:W-:Y:S01]  /*6c70*/  IMAD.SHL.U32 R14, R203, 0x2, RZ ;  /* 0x00000002cb0e7824 */ /* 0x000fe200078e00ff */
[----:B--2---:R-:W-:Y:S02]  /*6c80*/  LEA R24, P0, R8, R22, 0x1 ;  /* 0x0000001608187211 */ /* 0x004fe400078008ff */
[----:B------:R-:W-:Y:S02]  /*6c90*/  LOP3.LUT R16, R16, 0xfffffff8, RZ, 0xc0, !PT ;  /* 0xfffffff810107812 */ /* 0x000fe400078ec0ff */
[----:B------:R-:W-:-:S02]  /*6ca0*/  LOP3.LUT R15, R15, 0xfffffff8, RZ, 0xc0, !PT ;  /* 0xfffffff80f0f7812 */ /* 0x000fc400078ec0ff */
[----:B---3--:R-:W-:Y:S01]  /*6cb0*/  LEA.HI.X R25, R8, R23, R21, 0x1, P0 ;  /* 0x0000001708197211 */ /* 0x008fe200000f0c15 */
[----:B------:R-:W-:-:S04]  /*6cc0*/  IMAD.WIDE R16, R16, 0x2, R22 ;  /* 0x0000000210107825 */ /* 0x000fc800078e0216 */
[----:B------:R-:W-:Y:S01]  /*6cd0*/  IMAD.WIDE R22, R15, 0x2, R22 ;  /* 0x000000020f167825 */ /* 0x000fe200078e0216 */
[----:B------:R-:W-:Y:S01]  /*6ce0*/  @!PT LDS RZ, [RZ] ;  /* 0x00000000fffff984 */ /* 0x000fe20000000800 */
[----:B------:R2:W-:Y:S04]  /*6cf0*/  LDGSTS.E.BYPASS.LTC128B.128 [R14+0x18100], [R24.64], !P2 ;  /* 0x18100000180e7fae */ /* 0x0005e8000d101d46 */
[----:B------:R2:W-:Y:S04]  /*6d00*/  LDGSTS.E.BYPASS.LTC128B.128 [R14+0x1c100], [R16.64], !P3 ;  /* 0x1c100000100e7fae */ /* 0x0005e8000d901d46 */
[----:B------:R2:W-:Y:S02]  /*6d10*/  LDGSTS.E.BYPASS.LTC128B.128 [R14+0x20100], [R22.64], !P4 ;  /* 0x20100000160e7fae */ /* 0x0005e4000e101d46 */
.L_x_1211:
[----:B------:R-:W-:Y:S05]  /*6d20*/  BSYNC B0 ;  /* 0x0000000000007941 */ /* 0x000fea0003800000 */
.L_x_1210:
        /* <DEDUP_REMOVED lines=22> */
.L_x_1213:
[----:B------:R-:W-:Y:S05]  /*6e90*/  BSYNC B0 ;  /* 0x0000000000007941 */ /* 0x000fea0003800000 */
.L_x_1212:
[----:B------:R-:W-:Y:S01]  /*6ea0*/  IADD3 R14, R18, 0x40, RZ ;  /* 0x00000040120e7810 */ /* 0x000fe20007ffe0ff */
[----:B---3--:R3:W1:Y:S01]  /*6eb0*/  SHFL.IDX PT, R23, R0, 0x2, 0x181f ;  /* 0x00581f0000177f89 */ /* 0x00866200000e0000 */
        /* <DEDUP_REMOVED lines=20> */
.L_x_1215:
[----:B------:R-:W-:Y:S05]  /*7000*/  BSYNC B0 ;  /* 0x0000000000007941 */ /* 0x000fea0003800000 */
.L_x_1214:
[----:B------:R-:W5:Y:S01]  /*7010*/  SHFL.IDX PT, R14, R13, 0x3, 0x181f ;  /* 0x00781f000d0e7f89 */ /* 0x000f6200000e0000 */
[----:B------:R-:W-:Y:S01]  /*7020*/  IADD3 R18, R18, 0x60, RZ ;  /* 0x0000006012127810 */ /* 0x000fe20007ffe0ff */
[----:B------:R-:W-:Y:S01]  /*7030*/  IMAD.SHL.U32 R132, R203, 0x2, RZ ;  /* 0x00000002cb847824 */ /* 0x000fe200078e00ff */
[----:B------:R-:W-:Y:S01]  /*7040*/  IADD3 R87, R95, -0x1, RZ ;  /* 0xffffffff5f577810 */ /* 0x000fe20007ffe0ff */
[----:B-1----:R1:W2:Y:S01]  /*7050*/  SHFL.IDX PT, R15, R0, 0x3, 0x181f ;  /* 0x00781f00000f7f89 */ /* 0x0022a200000e0000 */
[----:B------:R-:W-:Y:S01]  /*7060*/  ISETP.GE.AND P0, PT, R18, R9, PT ;  /* 0x000000091200720c */ /* 0x000fe20003f06270 */
[----:B------:R-:W-:Y:S01]  /*7070*/  IMAD.IADD R10, R215, 0x1, -R10 ;  /* 0x00000001d70a7824 */ /* 0x000fe200078e0a0a */
[----:B------:R-:W-:Y:S01]  /*7080*/  IADD3 R202, R132, 0x100, RZ ;  /* 0x0000010084ca7810 */ /* 0x000fe20007ffe0ff */
[----:B------:R-:W-:-:S02]  /*7090*/  IMAD.MOV.U32 R50, RZ, RZ, 0x6 ;  /* 0x00000006ff327424 */ /* 0x000fc400078e00ff */
[----:B------:R-:W-:Y:S02]  /*70a0*/  IMAD R10, R87, -0x40, R10 ;  /* 0xffffffc0570a7824 */ /* 0x000fe400078e020a */
[----:B------:R-:W-:Y:S02]  /*70b0*/  IMAD.MOV.U32 R210, RZ, RZ, R206 ;  /* 0x000000ffffd27224 */ /* 0x000fe400078e00ce */
[----:B------:R-:W-:Y:S02]  /*70c0*/  IMAD.MOV.U32 R200, RZ, RZ, 0x5 ;  /* 0x00000005ffc87424 */ /* 0x000fe400078e00ff */
[----:B------:R-:W-:Y:S02]  /*70d0*/  IMAD.MOV.U32 R208, RZ, RZ, R204 ;  /* 0x000000ffffd07224 */ /* 0x000fe400078e00cc */
[C---:B-----5:R-:W-:Y:S02]  /*70e0*/  @!P0 LEA R18, P4, R8.reuse, R14, 0x1 ;  /* 0x0000000e08128211 */ /* 0x060fe400078808ff */
[----:B-123--:R-:W-:-:S02]  /*70f0*/  IADD3 R0, R8, 0x80, RZ ;  /* 0x0000008008007810 */ /* 0x00efc40007ffe0ff */
[----:B------:R-:W-:Y:S02]  /*7100*/  @!P0 LEA.HI.X R19, R8, R15, R21, 0x1, P4 ;  /* 0x0000000f08138211 */ /* 0x000fe400020f0c15 */
[----:B------:R-:W-:Y:S02]  /*7110*/  @!P0 SHF.R.S32.HI R13, RZ, 0x1f, R0 ;  /* 0x0000001fff0d8819 */ /* 0x000fe40000011400 */
[----:B------:R-:W-:Y:S01]  /*7120*/  LOP3.LUT P4, RZ, R197, 0x1, RZ, 0xc0, !PT ;  /* 0x00000001c5ff7812 */ /* 0x000fe2000788c0ff */
[----:B------:R-:W-:Y:S01]  /*7130*/  @!PT LDS RZ, [RZ] ;  /* 0x00000000fffff984 */ /* 0x000fe20000000800 */
[----:B------:R1:W-:Y:S01]  /*7140*/  @!P0 LDGSTS.E.BYPASS.LTC128B.128 [R132+0x1b100], [R18.64], !P2 ;  /* 0x1b10000012848fae */ /* 0x0003e2000d101d46 */
[----:B------:R-:W-:Y:S02]  /*7150*/  ISETP.NE.AND P2, PT, R12, RZ, PT ;  /* 0x000000ff0c00720c */ /* 0x000fe40003f45270 */
[----:B------:R-:W-:-:S04]  /*7160*/  @!P0 SHF.R.S32.HI R12, RZ, 0x1f, R11 ;  /* 0x0000001fff0c8819 */ /* 0x000fc8000001140b */
[----:B------:R-:W-:Y:S02]  /*7170*/  @!P0 LEA.HI R17, R12, R11, RZ, 0x3 ;  /* 0x0000000b0c118211 */ /* 0x000fe400078f18ff */
[----:B------:R-:W-:Y:S02]  /*7180*/  @!P0 LEA.HI R12, R13, R0, RZ, 0x3 ;  /* 0x000000000d0c8211 */ /* 0x000fe400078f18ff */
[----:B------:R-:W-:Y:S02]  /*7190*/  @!P0 LOP3.LUT R17, R17, 0xfffffff8, RZ, 0xc0, !PT ;  /* 0xfffffff811118812 */ /* 0x000fe400078ec0ff */
[----:B------:R-:W-:-:S03]  /*71a0*/  @!P0 LOP3.LUT R12, R12, 0xfffffff8, RZ, 0xc0, !PT ;  /* 0xfffffff80c0c8812 */ /* 0x000fc600078ec0ff */
[----:B------:R-:W-:-:S04]  /*71b0*/  @!P0 IMAD.WIDE R20, R17, 0x2, R14 ;  /* 0x0000000211148825 */ /* 0x000fc800078e020e */
[----:B------:R-:W-:Y:S01]  /*71c0*/  @!P0 IMAD.WIDE R16, R12, 0x2, R14 ;  /* 0x000000020c108825 */ /* 0x000fe200078e020e */
[----:B------:R2:W-:Y:S01]  /*71d0*/  @!P0 LDGSTS.E.BYPASS.LTC128B.128 [R132+0x1f100], [R20.64], !P3 ;  /* 0x1f10000014848fae */ /* 0x0005e2000d901d46 */
[----:B------:R-:W-:Y:S02]  /*71e0*/  SHF.R.S32.HI R12, RZ, 0x1f, R87 ;  /* 0x0000001fff0c7819 */ /* 0x000fe40000011457 */
[----:B------:R-:W-:Y:S01]  /*71f0*/  IMAD.MOV.U32 R15, RZ, RZ, c[0x0][0x1e0] ;  /* 0x00007800ff0f7624 */ /* 0x000fe200078e00ff */
[----:B------:R3:W-:Y:S01]  /*7200*/  @!P0 LDGSTS.E.BYPASS.LTC128B.128 [R132+0x23100], [R16.64], !P2 ;  /* 0x2310000010848fae */ /* 0x0007e2000d101d46 */
[----:B------:R-:W-:Y:S02]  /*7210*/  ISETP.GE.AND P2, PT, R10, 0x1, PT ;  /* 0x000000010a00780c */ /* 0x000fe40003f46270 */
[C---:B------:R-:W-:Y:S01]  /*7220*/  IMAD.SHL.U32 R93, R15.reuse, 0x40, RZ ;  /* 0x000000400f5d7824 */ /* 0x040fe200078e00ff */
[C---:B------:R-:W-:Y:S01]  /*7230*/  SHF.L.U64.HI R94, R15.reuse, R50, c[0x0][0x1e4] ;  /* 0x000079000f5e7619 */ /* 0x040fe20000010232 */
[C---:B------:R-:W-:Y:S01]  /*7240*/  IMAD.SHL.U32 R199, R15.reuse, 0x20, RZ ;  /* 0x000000200fc77824 */ /* 0x040fe200078e00ff */
[----:B------:R-:W0:Y:S01]  /*7250*/  LDGDEPBAR ;  /* 0x00000000000079af */ /* 0x000e220000000000 */
[----:B------:R-:W-:-:S02]  /*7260*/  SHF.L.U64.HI R198, R15, R200, c[0x0][0x1e4] ;  /* 0x000079000fc67619 */ /* 0x000fc400000102c8 */
[----:B------:R-:W-:-:S04]  /*7270*/  IMAD R13, R94, R87, RZ ;  /* 0x000000575e0d7224 */ /* 0x000fc800078e02ff */
[-C--:B------:R-:W-:Y:S02]  /*7280*/  IMAD R13, R12, R93.reuse, R13 ;  /* 0x0000005d0c0d7224 */ /* 0x080fe400078e020d */
[----:B---3--:R-:W-:-:S04]  /*7290*/  IMAD.WIDE.U32 R16, R87, R93, R210 ;  /* 0x0000005d57107225 */ /* 0x008fc800078e00d2 */
[----:B------:R-:W-:Y:S01]  /*72a0*/  IMAD.IADD R13, R17, 0x1, R13 ;  /* 0x00000001110d7824 */ /* 0x000fe200078e020d */
[----:B------:R-:W-:Y:S01]  /*72b0*/  BAR.SYNC.DEFER_BLOCKING 0x0 ;  /* 0x0000000000007b1d */ /* 0x000fe20000010000 */
[----:B--2---:R-:W-:-:S04]  /*72c0*/  @P2 LEA R20, P0, R16, c[0x0][0x1c8], 0x1 ;  /* 0x0000720010142a11 */ /* 0x004fc800078008ff */
[----:B------:R-:W-:Y:S02]  /*72d0*/  @P2 LEA.HI.X R21, R16, c[0x0][0x1cc], R13, 0x1, P0 ;  /* 0x0000730010152a11 */ /* 0x000fe400000f0c0d */
[----:B------:R-:W-:-:S13]  /*72e0*/  ISETP.GT.AND P0, PT, R10, 0x20, PT ;  /* 0x000000200a00780c */ /* 0x000fda0003f04270 */
[----:B------:R-:W-:Y:S01]  /*72f0*/  @P0 IADD3 R14, P3, R199, R16, RZ ;  /* 0x00000010c70e0210 */ /* 0x000fe20007f7e0ff */
[----:B------:R-:W-:Y:S01]  /*7300*/  @!PT LDS RZ, [RZ] ;  /* 0x00000000fffff984 */ /* 0x000fe20000000800 */
[----:B------:R-:W-:Y:S01]  /*7310*/  @!PT LDS RZ, [RZ] ;  /* 0x00000000fffff984 */ /* 0x000fe20000000800 */
[----:B------:R-:W-:Y:S01]  /*7320*/  @!PT LDS RZ, [RZ] ;  /* 0x00000000fffff984 */ /* 0x000fe20000000800 */
[----:B------:R2:W-:Y:S04]  /*7330*/  @P2 LDGSTS.E.BYPASS.LTC128B.128 [R132+0xc100], [R20.64], !P6 ;  /* 0x0c10000014842fae */ /* 0x0005e8000f101d46 */
[----:B------:R-:W-:Y:S01]  /*7340*/  @P0 IMAD.X R13, R198, 0x1, R13, P3 ;  /* 0x00000001c60d0824 */ /* 0x000fe200018e060d */
[C---:B-1----:R-:W-:Y:S01]  /*7350*/  @P0 LEA R18, P3, R14.reuse, c[0x0][0x1c8], 0x1 ;  /* 0x000072000e120a11 */ /* 0x042fe200078608ff */
[----:B------:R2:W-:Y:S03]  /*7360*/  @P2 LDGSTS.E.BYPASS.LTC128B.128 [R132+0xe100], [R20.64+0x80], !P5 ;  /* 0x0e10008014842fae */ /* 0x0005e6000e901d46 */
[----:B------:R-:W-:Y:S01]  /*7370*/  @P0 LEA.HI.X R19, R14, c[0x0][0x1cc], R13, 0x1, P3 ;  /* 0x000073000e130a11 */ /* 0x000fe200018f0c0d */
[----:B------:R-:W-:Y:S01]  /*7380*/  IMAD.MOV.U32 R13, RZ, RZ, c[0x0][0x208] ;  /* 0x00008200ff0d7624 */ /* 0x000fe200078e00ff */
[----:B------:R2:W-:Y:S01]  /*7390*/  @P2 LDGSTS.E.BYPASS.LTC128B.128 [R132+0x10100], [R20.64+0x100], !P4 ;  /* 0x1010010014842fae */ /* 0x0005e2000e101d46 */
[----:B------:R-:W-:-:S02]  /*73a0*/  ISETP.GE.AND P3, PT, R8, c[0x0][0x1d4], PT ;  /* 0x0000750008007a0c */ /* 0x000fc40003f66270 */
[C---:B------:R-:W-:Y:S01]  /*73b0*/  IMAD.SHL.U32 R51, R13.reuse, 0x40, RZ ;  /* 0x000000400d337824 */ /* 0x040fe200078e00ff */
[C---:B------:R-:W-:Y:S01]  /*73c0*/  SHF.L.U64.HI R50, R13.reuse, R50, c[0x0][0x20c] ;  /* 0x000083000d327619 */ /* 0x040fe20000010232 */
[----:B------:R-:W-:Y:S01]  /*73d0*/  IMAD.SHL.U32 R201, R13, 0x20, RZ ;  /* 0x000000200dc97824 */ /* 0x000fe200078e00ff */
[----:B------:R2:W-:Y:S01]  /*73e0*/  @P0 LDGSTS.E.BYPASS.LTC128B.128 [R132+0xd100], [R18.64], !P6 ;  /* 0x0d10000012840fae */ /* 0x0005e2000f101d46 */
[----:B------:R-:W-:Y:S01]  /*73f0*/  IMAD.WIDE.U32 R16, R87, R51, R208 ;  /* 0x0000003357107225 */ /* 0x000fe200078e00d0 */
[----:B------:R-:W-:Y:S02]  /*7400*/  SHF.L.U64.HI R200, R13, R200, c[0x0][0x20c] ;  /* 0x000083000dc87619 */ /* 0x000fe400000102c8 */
[----:B------:R2:W-:Y:S01]  /*7410*/  @P0 LDGSTS.E.BYPASS.LTC128B.128 [R132+0xf100], [R18.64+0x80], !P5 ;  /* 0x0f10008012840fae */ /* 0x0005e2000e901d46 */
[----:B------:R-:W-:Y:S01]  /*7420*/  IMAD R14, R50, R87, RZ ;  /* 0x00000057320e7224 */ /* 0x000fe200078e02ff */
[C---:B------:R-:W-:Y:S01]  /*7430*/  SHF.L.U64.HI R48, R201.reuse, 0x1, R200 ;  /* 0x00000001c9307819 */ /* 0x040fe200000102c8 */
[----:B------:R-:W-:Y:S01]  /*7440*/  IMAD.SHL.U32 R49, R201, 0x2, RZ ;  /* 0x00000002c9317824 */ /* 0x000fe200078e00ff */
[----:B------:R2:W-:Y:S01]  /*7450*/  @P0 LDGSTS.E.BYPASS.LTC128B.128 [R132+0x11100], [R18.64+0x100], !P4 ;  /* 0x1110010012840fae */ /* 0x0005e2000e101d46 */
[----:B------:R-:W-:Y:S01]  /*7460*/  IMAD R12, R12, R51, R14 ;  /* 0x000000330c0c7224 */ /* 0x000fe200078e020e */
[----:B------:R-:W-:-:S02]  /*7470*/  LEA R14, P0, R16, c[0x0][0x1f8], 0x1 ;  /* 0x00007e00100e7a11 */ /* 0x000fc400078008ff */
[----:B------:R-:W-:Y:S01]  /*7480*/  ISETP.GE.AND P2, PT, R11, c[0x0][0x1d4], PT ;  /* 0x000075000b007a0c */ /* 0x000fe20003f46270 */
[----:B------:R-:W-:Y:S01]  /*7490*/  IMAD.IADD R12, R17, 0x1, R12 ;  /* 0x00000001110c7824 */ /* 0x000fe200078e020c */
[----:B------:R-:W0:Y:S04]  /*74a0*/  LDGDEPBAR ;  /* 0x00000000000079af */ /* 0x000e280000000000 */
[----:B------:R-:W-:Y:S02]  /*74b0*/  LEA.HI.X R15, R16, c[0x0][0x1fc], R12, 0x1, P0 ;  /* 0x00007f00100f7a11 */ /* 0x000fe400000f0c0c */
[----:B------:R-:W-:-:S05]  /*74c0*/  IADD3 R12, P0, R49, R14, RZ ;  /* 0x0000000e310c7210 */ /* 0x000fca0007f1e0ff */
[----:B------:R-:W-:Y:S01]  /*74d0*/  IMAD.X R13, R48, 0x1, R15, P0 ;  /* 0x00000001300d7824 */ /* 0x000fe200000e060f */
[C---:B------:R-:W-:Y:S02]  /*74e0*/  ISETP.LT.OR P0, PT, R10.reuse, 0x1, P3 ;  /* 0x000000010a00780c */ /* 0x040fe40001f01670 */
[----:B------:R-:W-:-:S11]  /*74f0*/  ISETP.LT.OR P3, PT, R10, 0x21, P3 ;  /* 0x000000210a00780c */ /* 0x000fd60001f61670 */
[----:B------:R2:W-:Y:S01]  /*7500*/  LDGSTS.E.BYPASS.LTC128B.128 [R132+0x100], [R14.64], !P0 ;  /* 0x001000000e847fae */ /* 0x0005e2000c101d46 */
[C---:B------:R-:W-:Y:S02]  /*7510*/  ISETP.LT.OR P0, PT, R10.reuse, 0x1, P2 ;  /* 0x000000010a00780c */ /* 0x040fe40001701670 */
[----:B------:R-:W-:-:S11]  /*7520*/  ISETP.LT.OR P2, PT, R10, 0x21, P2 ;  /* 0x000000210a00780c */ /* 0x000fd60001741670 */
[----:B------:R2:W-:Y:S01]  /*7530*/  LDGSTS.E.BYPASS.LTC128B.128 [R132+0x2100], [R14.64+0x80], !P0 ;  /* 0x021000800e847fae */ /* 0x0005e2000c101d46 */
[----:B------:R-:W-:-:S04]  /*7540*/  ISETP.GE.AND P0, PT, R0, c[0x0][0x1d4], PT ;  /* 0x0000750000007a0c */ /* 0x000fc80003f06270 */
[C---:B------:R-:W-:Y:S02]  /*7550*/  ISETP.LT.OR P4, PT, R10.reuse, 0x1, P0 ;  /* 0x000000010a00780c */ /* 0x040fe40000781670 */
[----:B------:R-:W-:-:S11]  /*7560*/  ISETP.LT.OR P0, PT, R10, 0x21, P0 ;  /* 0x000000210a00780c */ /* 0x000fd60000701670 */
[----:B------:R2:W-:Y:S01]  /*7570*/  LDGSTS.E.BYPASS.LTC128B.128 [R132+0x4100], [R14.64+0x100], !P4 ;  /* 0x041001000e847fae */ /* 0x0005e2000e101d46 */
[----:B------:R-:W-:-:S03]  /*7580*/  LOP3.LUT P4, RZ, R197, 0x1, RZ, 0xc0, !PT ;  /* 0x00000001c5ff7812 */ /* 0x000fc6000788c0ff */
[----:B------:R2:W-:Y:S04]  /*7590*/  LDGSTS.E.BYPASS.LTC128B.128 [R132+0x1100], [R12.64], !P3 ;  /* 0x011000000c847fae */ /* 0x0005e8000d901d46 */
[----:B------:R2:W-:Y:S01]  /*75a0*/  LDGSTS.E.BYPASS.LTC128B.128 [R132+0x3100], [R12.64+0x80], !P2 ;  /* 0x031000800c847fae */ /* 0x0005e2000d101d46 */
[----:B------:R-:W-:-:S03]  /*75b0*/  ISETP.GE.AND P2, PT, R95, 0x2, PT ;  /* 0x000000025f00780c */ /* 0x000fc60003f46270 */
        /* <DEDUP_REMOVED lines=8> */
[----:B--2---:R-:W-:-:S03]  /*7640*/  LEA R12, P0, R10, c[0x0][0x1c8], 0x1 ;  /* 0x000072000a0c7a11 */ /* 0x004fc600078008ff */
        /* <DEDUP_REMOVED lines=10> */
.L_x_1216:
[----:B------:R-:W-:Y:S01]  /*76f0*/  ISETP.LT.AND P0, PT, RZ, c[0x0][0x27c], PT ;  /* 0x00009f00ff007a0c */ /* 0x000fe20003f01270 */
[----:B------:R-:W0:Y:S01]  /*7700*/  LDGDEPBAR ;  /* 0x00000000000079af */ /* 0x000e220000000000 */
[----:B------:R-:W-:Y:S01]  /*7710*/  IMAD R0, R86, 0x400, R3 ;  /* 0x0000040056007824 */ /* 0x000fe200078e0203 */
[----:B------:R-:W-:-:S10]  /*7720*/  ISETP.NE.AND P3, PT, R216, 0x1, PT ;  /* 0x00000001d800780c */ /* 0x000fd40003f65270 */
[----:B------:R-:W-:Y:S05]  /*7730*/  @P0 BRA `(.L_x_1217) ;  /* 0x0000002000000947 */ /* 0x000fea0003800000 */
[----:B------:R-:W-:-:S04]  /*7740*/  DEPBAR.LE SB0, 0x3 ;  /* 0x000080c00000791a */ /* 0x000fc80000000000 */
[----:B------:R-:W-:Y:S05]  /*7750*/  BRA `(.L_x_1218) ;  /* 0x00006de000007947 */ /* 0x000fea0003800000 */
.L_x_1217:
[----:B------:R-:W-:Y:S01]  /*7760*/  ULDC.U8 UR4, c[0x0][0x298] ;  /* 0x0000a60000047ab9 */ /* 0x000fe20000000000 */
[----:B------:R-:W-:Y:S01]  /*7770*/  SHF.R.S32.HI R8, RZ, 0x1f, R85 ;  /* 0x0000001fff087819 */ /* 0x000fe20000011455 */
[----:B--2---:R-:W-:Y:S01]  /*7780*/  IMAD.WIDE.U32 R14, R85, c[0x0][0x280], RZ ;  /* 0x0000a000550e7a25 */ /* 0x004fe200078e00ff */
[----:B------:R-:W-:Y:S01]  /*7790*/  ISETP.NE.AND P0, PT, RZ, UR4, PT ;  /* 0x00000004ff007c0c */ /* 0x000fe2000bf05270 */
[----:B------:R-:W-:Y:S01]  /*77a0*/  BSSY B2, `(.L_x_1218) ;  /* 0x00006d9000027945 */ /* 0x000fe20003800000 */
[-C--:B------:R-:W-:Y:S01]  /*77b0*/  LEA.HI R53, R7, R84.reuse, RZ, 0x2 ;  /* 0x0000005407357211 */ /* 0x080fe200078f10ff */
[C---:B-1----:R-:W-:Y:S02]  /*77c0*/  IMAD R10, R8.reuse, c[0x0][0x280], RZ ;  /* 0x0000a000080a7a24 */ /* 0x042fe400078e02ff */
        /* <DEDUP_REMOVED lines=34> */
[----:B----4-:R1:W2:Y:S01]  /*79f0*/  SHFL.IDX PT, R22, R14, RZ, 0x1c1f ;  /* 0x001c1fff0e167589 */ /* 0x0102a200000e0000 */
        /* <DEDUP_REMOVED lines=78> */
.L_x_1221:
[----:B--2---:R-:W-:Y:S05]  /*7ee0*/  BSYNC B0 ;  /* 0x0000000000007941 */ /* 0x004fea0003800000 */
.L_x_1220:
        /* <DEDUP_REMOVED lines=117> */
.L_x_1223:
[----:B--2---:R-:W-:Y:S05]  /*8640*/  BSYNC B0 ;  /* 0x0000000000007941 */ /* 0x004fea0003800000 */
.L_x_1222:
        /* <DEDUP_REMOVED lines=11> */
[----:B------:R-:W-:-:S04]  /*8700*/  IMAD.IADD R8, R53, 0x1, -R8 ;  /* 0x0000000135087824 */ /* 0x000fc800078e0a08 */
        /* <DEDUP_REMOVED lines=12> */
[----:B----4-:R-:W-:Y:S01]  /*87d0*/  LOP3.LUT R15, R57, R10, RZ, 0x3c, !PT ;  /* 0x0000000a390f7212 */ /* 0x010fe200078e3cff */
        /* <DEDUP_REMOVED lines=10> */
[----:B------:R-:W-:-:S02]  /*8880*/  IMAD R15, R86, 0x200, R15 ;  /* 0x00000200560f7824 */ /* 0x000fc400078e020f */
[----:B------:R-:W-:Y:S01]  /*8890*/  IMAD.MOV.U32 R8, RZ, RZ, R30 ;  /* 0x000000ffff087224 */ /* 0x000fe200078e001e */
[----:B------:R-:W-:Y:S01]  /*88a0*/  PRMT R29, R10, 0x5410, R11 ;  /* 0x000054100a1d7816 */ /* 0x000fe2000000000b */
[----:B------:R-:W-:Y:S01]  /*88b0*/  IMAD.MOV.U32 R11, RZ, RZ, R60 ;  /* 0x000000ffff0b7224 */ /* 0x000fe200078e003c */
[C---:B------:R-:W-:Y:S01]  /*88c0*/  IADD3 R12, R15.reuse, 0x20, RZ ;  /* 0x000000200f0c7810 */ /* 0x040fe20007ffe0ff */
[----:B------:R-:W-:Y:S01]  /*88d0*/  IMAD.MOV.U32 R10, RZ, RZ, R61 ;  /* 0x000000ffff0a7224 */ /* 0x000fe200078e003d */
[----:B------:R-:W-:Y:S02]  /*88e0*/  @P0 IADD3 R12, R15, -0x20, RZ ;  /* 0xffffffe00f0c0810 */ /* 0x000fe40007ffe0ff */
[----:B------:R-:W-:Y:S02]  /*88f0*/  ISETP.GE.AND P0, PT, R53, R44, PT ;  /* 0x0000002c3500720c */ /* 0x000fe40003f06270 */
        /* <DEDUP_REMOVED lines=15> */
[----:B------:R-:W-:Y:S02]  /*89f0*/  IMAD.MOV.U32 R11, RZ, RZ, R43 ;  /* 0x000000ffff0b7224 */ /* 0x000fe400078e002b */
[----:B------:R-:W-:-:S03]  /*8a00*/  IMAD.MOV.U32 R10, RZ, RZ, R54 ;  /* 0x000000ffff0a7224 */ /* 0x000fc600078e0036 */
[----:B------:R-:W-:Y:S02]  /*8a10*/  PRMT R35, R35, 0x5410, R11 ;  /* 0x0000541023237816 */ /* 0x000fe4000000000b */
[----:B------:R-:W-:Y:S01]  /*8a20*/  PRMT R41, R8, 0x5410, R10 ;  /* 0x0000541008297816 */ /* 0x000fe2000000000a */
[----:B------:R-:W-:Y:S05]  /*8a30*/  @P0 BRA `(.L_x_1225) ;  /* 0x0000117000000947 */ /* 0x000fea0003800000 */
[----:B------:R-:W-:Y:S01]  /*8a40*/  ISETP.GE.AND P0, PT, R83, c[0x0][0x27c], PT ;  /* 0x00009f0053007a0c */ /* 0x000fe20003f06270 */
[----:B------:R-:W-:-:S12]  /*8a50*/  BSSY B0, `(.L_x_1226) ;  /* 0x000002c000007945 */ /* 0x000fd80003800000 */
[----:B------:R-:W-:Y:S05]  /*8a60*/  @P0 BRA `(.L_x_1227) ;  /* 0x000002a000000947 */ /* 0x000fea0003800000 */
[----:B------:R-:W1:Y:S01]  /*8a70*/  LDS.128 R8, [R15] ;  /* 0x000000000f087984 */ /* 0x000e620000000c00 */
[--C-:B------:R-:W-:Y:S01]  /*8a80*/  SHF.R.U32.HI R85, RZ, 0x10, R89.reuse ;  /* 0x00000010ff557819 */ /* 0x100fe20000011659 */
[--C-:B------:R-:W-:Y:S01]  /*8a90*/  HADD2.F32 R98, -RZ, R75.reuse.H1_H1 ;  /* 0x3000004bff627230 */ /* 0x100fe20000004100 */
[----:B------:R-:W-:Y:S01]  /*8aa0*/  SHF.R.U64 R82, R88, 0x10, R89 ;  /* 0x0000001058527819 */ /* 0x000fe20000001259 */
[----:B------:R-:W-:Y:S01]  /*8ab0*/  HADD2.F32 R75, -RZ, R75.H0_H0 ;  /* 0x2000004bff4b7230 */ /* 0x000fe20000004100 */
[--C-:B------:R-:W-:Y:S01]  /*8ac0*/  SHF.R.U32.HI R81, RZ, 0x10, R91.reuse ;  /* 0x00000010ff517819 */ /* 0x100fe2000001165b */
[----:B------:R-:W-:Y:S01]  /*8ad0*/  HADD2.F32 R85, -RZ, R85.H0_H0 ;  /* 0x20000055ff557230 */ /* 0x000fe20000004100 */
[----:B------:R-:W-:Y:S01]  /*8ae0*/  SHF.R.U64 R57, R90, 0x10, R91 ;  /* 0x000000105a397819 */ /* 0x000fe2000000125b */
[----:B------:R-:W-:Y:S02]  /*8af0*/  HADD2.F32 R82, -RZ, R82.H0_H0 ;  /* 0x20000052ff527230 */ /* 0x000fe40000004100 */
[----:B------:R-:W-:-:S02]  /*8b00*/  HADD2.F32 R102, -RZ, R81.H0_H0 ;  /* 0x20000051ff667230 */ /* 0x000fc40000004100 */
[----:B------:R-:W-:Y:S02]  /*8b10*/  HADD2.F32 R99, -RZ, R80.H1_H1 ;  /* 0x30000050ff637230 */ /* 0x000fe40000004100 */
        /* <DEDUP_REMOVED lines=31> */
.L_x_1227:
[----:B------:R-:W-:Y:S05]  /*8d10*/  BSYNC B0 ;  /* 0x0000000000007941 */ /* 0x000fea0003800000 */
.L_x_1226:
        /* <DEDUP_REMOVED lines=45> */
[----:B------:R1:W-:Y:S02]  /*8ff0*/  STS.128 [R12], R8 ;  /* 0x000000080c007388 */ /* 0x0003e40000000c00 */
.L_x_1229:
[----:B------:R-:W-:Y:S05]  /*9000*/  BSYNC B0 ;  /* 0x0000000000007941 */ /* 0x000fea0003800000 */
.L_x_1228:
        /* <DEDUP_REMOVED lines=46> */
.L_x_1231:
[----:B------:R-:W-:Y:S05]  /*92f0*/  BSYNC B0 ;  /* 0x0000000000007941 */ /* 0x000fea0003800000 */
.L_x_1230:
        /* <DEDUP_REMOVED lines=46> */
.L_x_1233:
[----:B------:R-:W-:Y:S05]  /*95e0*/  BSYNC B0 ;  /* 0x0000000000007941 */ /* 0x000fea0003800000 */
.L_x_1232:
        /* <DEDUP_REMOVED lines=36> */
[C---:B------:R-:W-:Y:S02]  /*9830*/  FMUL.FTZ R56, R69.reuse, R56 ;  /* 0x0000003845387220 */ /* 0x040fe40000410000 */
[----:B------:R-:W-:Y:S01]  /*9840*/  FFMA.FTZ R57, R8, R59, -R57 ;  /* 0x0000003b08397223 */ /* 0x000fe20000010839 */
        /* <DEDUP_REMOVED lines=8> */
.L_x_1235:
[----:B------:R-:W-:Y:S05]  /*98d0*/  BSYNC B0 ;  /* 0x0000000000007941 */ /* 0x000fea0003800000 */
.L_x_1234:
[----:B-1----:R-:W-:-:S04]  /*98e0*/  IADD3 R8, R83, 0x50, RZ ;  /* 0x0000005053087810 */ /* 0x002fc80007ffe0ff */
        /* <DEDUP_REMOVED lines=44> */
.L_x_1225:
[----:B------:R-:W-:Y:S05]  /*9bb0*/  BSYNC B1 ;  /* 0x0000000000017941 */ /* 0x000fea0003800000 */
.L_x_1224:
        /* <DEDUP_REMOVED lines=48> */
.L_x_1238:
[----:B------:R-:W-:Y:S05]  /*9ec0*/  BSYNC B0 ;  /* 0x0000000000007941 */ /* 0x000fea0003800000 */
.L_x_1237:
        /* <DEDUP_REMOVED lines=46> */
.L_x_1240:
[----:B------:R-:W-:Y:S05]  /*a1b0*/  BSYNC B0 ;  /* 0x0000000000007941 */ /* 0x000fea0003800000 */
.L_x_1239:
        /* <DEDUP_REMOVED lines=46> */
.L_x_1242:
[----:B------:R-:W-:Y:S05]  /*a4a0*/  BSYNC B0 ;  /* 0x0000000000007941 */ /* 0x000fea0003800000 */
.L_x_1241:
        /* <DEDUP_REMOVED lines=46> */
.L_x_1244:
[----:B------:R-:W-:Y:S05]  /*a790*/  BSYNC B0 ;  /* 0x0000000000007941 */ /* 0x000fea0003800000 */
.L_x_1243:
        /* <DEDUP_REMOVED lines=46> */
.L_x_1246:
[----:B------:R-:W-:Y:S05]  /*aa80*/  BSYNC B0 ;  /* 0x0000000000007941 */ /* 0x000fea0003800000 */
.L_x_1245:
        /* <DEDUP_REMOVED lines=46> */
.L_x_1219:
        /* <DEDUP_REMOVED lines=43> */
[----:B--234-:R-:W-:-:S04]  /*b020*/  @!P0 IMAD.WIDE R22, R57, 0x2, R20 ;  /* 0x0000000239168825 */ /* 0x01cfc800078e0214 */
[----:B-1----:R-:W-:Y:S01]  /*b030*/  @!P0 IMAD.WIDE R24, R57, 0x2, R16 ;  /* 0x0000000239188825 */ /* 0x002fe200078e0210 */
        /* <DEDUP_REMOVED lines=27> */
.L_x_1248:
[----:B------:R-:W-:Y:S05]  /*b1f0*/  BSYNC B0 ;  /* 0x0000000000007941 */ /* 0x000fea0003800000 */
.L_x_1247:
        /* <DEDUP_REMOVED lines=90> */
.L_x_1250:
[----:B-1--4-:R-:W-:Y:S05]  /*b7a0*/  BSYNC B0 ;  /* 0x0000000000007941 */ /* 0x012fea0003800000 */
.L_x_1249:
        /* <DEDUP_REMOVED lines=62> */
[----:B------:R-:W-:Y:S02]  /*bb90*/  LOP3.LUT R8, R12, 0x38, R8, 0xf8, !PT ;  /* 0x000000380c087812 */ /* 0x000fe400078ef808 */
        /* <DEDUP_REMOVED lines=91> */
.L_x_1254:
[----:B------:R-:W-:Y:S05]  /*c150*/  BSYNC B0 ;  /* 0x0000000000007941 */ /* 0x000fea0003800000 */
.L_x_1253:
        /* <DEDUP_REMOVED lines=20> */
[----:B------:R-:W-:Y:S02]  /*c2a0*/  LOP3.LUT R11, R11, 0x7fffe000, RZ, 0xc0, !PT ;  /* 0x7fffe0000b0b7812 */ /* 0x000fe400078ec0ff */
[----:B------:R-:W-:Y:S01]  /*c2b0*/  LEA.HI R13, R13, R8, RZ, 0x3 ;  /* 0x000000080d0d7211 */ /* 0x000fe200078f18ff */
[----:B------:R-:W-:Y:S01]  /*c2c0*/  IMAD.SHL.U32 R8, R8, 0x8, RZ ;  /* 0x0000000808087824 */ /* 0x000fe200078e00ff */
[----:B------:R-:W-:Y:S02]  /*c2d0*/  LOP3.LUT R15, R9, 0x38, R10, 0xf8, !PT ;  /* 0x00000038090f7812 */ /* 0x000fe400078ef80a */
[----:B------:R-:W-:Y:S02]  /*c2e0*/  SHF.L.U32 R13, R13, 0xa, RZ ;  /* 0x0000000a0d0d7819 */ /* 0x000fe400000006ff */
[----:B------:R-:W-:-:S02]  /*c2f0*/  SHF.R.U32.HI R10, RZ, 0x3, R9 ;  /* 0x00000003ff0a7819 */ /* 0x000fc40000011609 */
[C---:B------:R-:W-:Y:S02]  /*c300*/  LEA R12, R86.reuse, R11, 0x9 ;  /* 0x0000000b560c7211 */ /* 0x040fe400078e48ff */
[----:B------:R-:W-:Y:S02]  /*c310*/  LOP3.LUT R11, R9, 0x38, R8, 0xf8, !PT ;  /* 0x00000038090b7812 */ /* 0x000fe400078ef808 */
[----:B------:R-:W-:Y:S02]  /*c320*/  LOP3.LUT R9, R13, 0x7fffe000, RZ, 0xc0, !PT ;  /* 0x7fffe0000d097812 */ /* 0x000fe400078ec0ff */
[-C--:B------:R-:W-:Y:S02]  /*c330*/  LOP3.LUT R15, R15, R10.reuse, RZ, 0x3c, !PT ;  /* 0x0000000a0f0f7212 */ /* 0x080fe400078e3cff */
        /* <DEDUP_REMOVED lines=84> */
.L_x_1256:
[----:B------:R-:W-:Y:S05]  /*c880*/  BSYNC B0 ;  /* 0x0000000000007941 */ /* 0x000fea0003800000 */
.L_x_1255:
        /* <DEDUP_REMOVED lines=113> */
.L_x_1252:
[----:B------:R-:W-:Y:S05]  /*cfa0*/  BSYNC B1 ;  /* 0x0000000000017941 */ /* 0x000fea0003800000 */
.L_x_1251:
        /* <DEDUP_REMOVED lines=111> */
.L_x_1258:
[----:B------:R-:W-:Y:S05]  /*d6a0*/  BSYNC B0 ;  /* 0x0000000000007941 */ /* 0x000fea0003800000 */
.L_x_1257:
        /* <DEDUP_REMOVED lines=116> */
.L_x_1260:
[----:B------:R-:W-:Y:S05]  /*ddf0*/  BSYNC B0 ;  /* 0x0000000000007941 */ /* 0x000fea0003800000 */
.L_x_1259:
[----:B-1----:R-:W-:-:S04]  /*de00*/  IADD3 R14, R57, 0x40, RZ ;  /* 0x00000040390e7810 */ /* 0x002fc80007ffe0ff */
[----:B------:R-:W-:-:S13]  /*de10*/  ISETP.GE.AND P0, PT, R14, c[0x0][0x27c], PT ;  /* 0x00009f000e007a0c */ /* 0x000fda0003f06270 */
[----:B------:R-:W-:Y:S05]  /*de20*/  @P0 BRA `(.L_x_1236) ;  /* 0x0000070000000947 */ /* 0x000fea0003800000 */
[----:B------:R-:W-:Y:S01]  /*de30*/  SHF.R.S32.HI R13, RZ, 0x1f, R14 ;  /* 0x0000001fff0d7819 */ /* 0x000fe2000001140e */
[----:B------:R-:W-:Y:S01]  /*de40*/  IMAD.MOV.U32 R11, RZ, RZ, c[0x0][0x27c] ;  /* 0x00009f00ff0b7624 */ /* 0x000fe200078e00ff */
[----:B------:R-:W-:Y:S01]  /*de50*/  SHF.R.S32.HI R8, RZ, 0x1f, R53 ;  /* 0x0000001fff087819 */ /* 0x000fe20000011435 */
[----:B------:R-:W-:Y:S01]  /*de60*/  IMAD.SHL.U32 R12, R53, 0x40, RZ ;  /* 0x00000040350c7824 */ /* 0x000fe200078e00ff */
[----:B------:R-:W-:Y:S01]  /*de70*/  LEA.HI R9, R13, R14, RZ, 0x3 ;  /* 0x0000000e0d097211 */ /* 0x000fe200078f18ff */
[----:B------:R-:W-:Y:S01]  /*de80*/  HADD2.F32 R37, -RZ, R56.H0_H0 ;  /* 0x20000038ff257230 */ /* 0x000fe20000004100 */
[----:B------:R-:W-:Y:S01]  /*de90*/  LEA.HI R8, R8, R53, RZ, 0x3 ;  /* 0x0000003508087211 */ /* 0x000fe200078f18ff */
[--C-:B------:R-:W-:Y:S01]  /*dea0*/  HADD2.F32 R38, -RZ, R52.reuse.H0_H0 ;  /* 0x20000034ff267230 */ /* 0x100fe20000004100 */
[----:B------:R-:W-:Y:S01]  /*deb0*/  SHF.R.S32.HI R10, RZ, 0x3, R9 ;  /* 0x00000003ff0a7819 */ /* 0x000fe20000011409 */
[--C-:B------:R-:W-:Y:S01]  /*dec0*/  HADD2.F32 R42, -RZ, R55.reuse.H0_H0 ;  /* 0x20000037ff2a7230 */ /* 0x100fe20000004100 */
[----:B------:R-:W-:Y:S01]  /*ded0*/  LOP3.LUT R12, R12, 0x1c0, RZ, 0xc0, !PT ;  /* 0x000001c00c0c7812 */ /* 0x000fe200078ec0ff */
[----:B------:R-:W-:Y:S01]  /*dee0*/  IMAD.SHL.U32 R8, R8, 0x40, RZ ;  /* 0x0000004008087824 */ /* 0x000fe200078e00ff */
[----:B------:R-:W-:Y:S01]  /*def0*/  LEA.HI R11, R11, R10, RZ, 0x1d ;  /* 0x0000000a0b0b7211 */ /* 0x000fe200078fe8ff */
[----:B------:R-:W-:Y:S01]  /*df00*/  HADD2.F32 R52, -RZ, R52.H1_H1 ;  /* 0x30000034ff347230 */ /* 0x000fe20000004100 */
[----:B------:R-:W-:Y:S01]  /*df10*/  LEA.HI R13, R13, R14, RZ, 0x6 ;  /* 0x0000000e0d0d7211 */ /* 0x000fe200078f30ff */
[----:B------:R-:W-:Y:S01]  /*df20*/  HADD2.F32 R55, -RZ, R55.H1_H1 ;  /* 0x30000037ff377230 */ /* 0x000fe20000004100 */
        /* <DEDUP_REMOVED lines=41> */
[----:B------:R-:W-:Y:S02]  /*e1c0*/  HADD2.F32 R11, -RZ, R11.H1_H1 ;  /* 0x3000000bff0b7230 */ /* 0x000fe40000004100 */
        /* <DEDUP_REMOVED lines=27> */
[----:B------:R-:W-:-:S02]  /*e380*/  FMUL.FTZ R28, R13, R44 ;  /* 0x0000002c0d1c7220 */ /* 0x000fc40000410000 */
[----:B------:R-:W-:Y:S02]  /*e390*/  FMUL.FTZ R23, R27, R20 ;  /* 0x000000141b177220 */ /* 0x000fe40000410000 */
[-C--:B------:R-:W-:Y:S02]  /*e3a0*/  FMUL.FTZ R8, R14, R31.reuse ;  /* 0x0000001f0e087220 */ /* 0x080fe40000410000 */
[----:B------:R-:W-:Y:S02]  /*e3b0*/  FMUL.FTZ R44, R9, R44 ;  /* 0x0000002c092c7220 */ /* 0x000fe40000410000 */
[----:B------:R-:W-:Y:S02]  /*e3c0*/  FMUL.FTZ R20, R34, R20 ;  /* 0x0000001422147220 */ /* 0x000fe40000410000 */
[----:B------:R-:W-:Y:S02]  /*e3d0*/  FMUL.FTZ R31, R10, R31 ;  /* 0x0000001f0a1f7220 */ /* 0x000fe40000410000 */
        /* <DEDUP_REMOVED lines=21> */
.L_x_1236:
[----:B------:R-:W-:Y:S05]  /*e530*/  BSYNC B2 ;  /* 0x0000000000027941 */ /* 0x000fea0003800000 */
.L_x_1218:
[----:B------:R-:W-:-:S04]  /*e540*/  DEPBAR.LE SB0, 0x2 ;  /* 0x000080800000791a */ /* 0x000fc80000000000 */
[----:B------:R-:W-:Y:S01]  /*e550*/  IADD3 R217, R95, -0x2, RZ ;  /* 0xfffffffe5fd97810 */ /* 0x000fe20007ffe0ff */
[----:B------:R-:W-:Y:S01]  /*e560*/  IMAD.SHL.U32 R36, R0, 0x2, RZ ;  /* 0x0000000200247824 */ /* 0x000fe200078e00ff */
[----:B------:R-:W-:Y:S01]  /*e570*/  BAR.SYNC.DEFER_BLOCKING 0x0 ;  /* 0x0000000000007b1d */ /* 0x000fe20000010000 */
[----:B------:R-:W-:Y:S01]  /*e580*/  IMAD.SHL.U32 R187, R5, 0x2, RZ ;  /* 0x0000000205bb7824 */ /* 0x000fe200078e00ff */
[----:B-1----:R-:W-:Y:S01]  /*e590*/  @P2 SHF.R.S32.HI R8, RZ, 0x1f, R217 ;  /* 0x0000001fff082819 */ /* 0x002fe200000114d9 */
[----:B------:R-:W-:Y:S01]  /*e5a0*/  @P2 IMAD R50, R50, R217, RZ ;  /* 0x000000d932322224 */ /* 0x000fe200078e02ff */
[----:B------:R-:W-:Y:S01]  /*e5b0*/  LEA R189, R0, 0x18100, 0x1 ;  /* 0x0001810000bd7811 */ /* 0x000fe200078e08ff */
[-C--:B------:R-:W-:Y:S01]  /*e5c0*/  @P2 IMAD.WIDE.U32 R10, R217, R51.reuse, R208 ;  /* 0x00000033d90a2225 */ /* 0x080fe200078e00d0 */
[----:B------:R-:W-:Y:S01]  /*e5d0*/  LEA.HI R7, R7, R84, RZ, 0x2 ;  /* 0x0000005407077211 */ /* 0x000fe200078f10ff */
[----:B------:R-:W-:Y:S02]  /*e5e0*/  UMOV UR5, 0x1 ;  /* 0x0000000100057882 */ /* 0x000fe40000000000 */
[----:B------:R-:W-:Y:S01]  /*e5f0*/  @P2 IMAD R8, R8, R51, R50 ;  /* 0x0000003308082224 */ /* 0x000fe200078e0232 */
[----:B------:R-:W-:Y:S01]  /*e600*/  @P2 LEA R34, P0, R10, c[0x0][0x1f8], 0x1 ;  /* 0x00007e000a222a11 */ /* 0x000fe200078008ff */
[----:B------:R-:W-:Y:S01]  /*e610*/  IMAD.MOV.U32 R188, RZ, RZ, 0x20 ;  /* 0x00000020ffbc7424 */ /* 0x000fe200078e00ff */
[----:B------:R-:W-:Y:S01]  /*e620*/  LOP3.LUT R7, R7, 0xfffffffc, RZ, 0xc0, !PT ;  /* 0xfffffffc07077812 */ /* 0x000fe200078ec0ff */
[----:B------:R-:W-:-:S02]  /*e630*/  @P2 IMAD.IADD R8, R11, 0x1, R8 ;  /* 0x000000010b082824 */ /* 0x000fc400078e0208 */
[----:B------:R-:W-:Y:S02]  /*e640*/  IMAD.SHL.U32 R186, R2, 0x2, RZ ;  /* 0x0000000202ba7824 */ /* 0x000fe400078e00ff */
[----:B------:R-:W-:Y:S01]  /*e650*/  IMAD.MOV.U32 R0, RZ, RZ, 0x40 ;  /* 0x00000040ff007424 */ /* 0x000fe200078e00ff */
[----:B------:R-:W-:Y:S01]  /*e660*/  @P2 LEA.HI.X R35, R10, c[0x0][0x1fc], R8, 0x1, P0 ;  /* 0x00007f000a232a11 */ /* 0x000fe200000f0c08 */
[----:B------:R-:W-:Y:S01]  /*e670*/  IMAD.IADD R5, R189, 0x1, R186 ;  /* 0x00000001bd057824 */ /* 0x000fe200078e02ba */
[----:B------:R-:W-:Y:S01]  /*e680*/  @P2 IADD3 R32, P0, R49, R34, RZ ;  /* 0x0000002231202210 */ /* 0x000fe20007f1e0ff */
[----:B------:R-:W-:Y:S01]  /*e690*/  IMAD R185, R4, 0x2, R189 ;  /* 0x0000000204b97824 */ /* 0x000fe200078e02bd */
[----:B------:R-:W-:Y:S01]  /*e6a0*/  SEL R191, R0, 0xffffffc0, !P1 ;  /* 0xffffffc000bf7807 */ /* 0x000fe20004800000 */
[----:B------:R-:W-:Y:S01]  /*e6b0*/  IMAD R184, R4, 0x2, R5 ;  /* 0x0000000204b87824 */ /* 0x000fe200078e0205 */
[----:B------:R-:W-:Y:S01]  /*e6c0*/  LDSM.16.M88.4 R36, [R36+0x18100] ;  /* 0x018100002424783b */ /* 0x000fe20000000200 */
[----:B------:R-:W-:Y:S01]  /*e6d0*/  @P2 IMAD.X R33, R48, 0x1, R35, P0 ;  /* 0x0000000130212824 */ /* 0x000fe200000e0623 */
[----:B------:R-:W-:Y:S01]  /*e6e0*/  LOP3.LUT P0, RZ, R219, 0x2, RZ, 0xc0, !PT ;  /* 0x00000002dbff7812 */ /* 0x000fe2000780c0ff */
[----:B------:R-:W-:Y:S01]  /*e6f0*/  IMAD.IADD R85, R187, 0x1, R191 ;  /* 0x00000001bb557824 */ /* 0x000fe200078e02bf */
[----:B--2---:R-:W1:Y:S01]  /*e700*/  LDSM.16.M88.4 R16, [R187+0xc100] ;  /* 0x00c10000bb10783b */ /* 0x004e620000000200 */
[----:B------:R-:W-:Y:S01]  /*e710*/  IMAD.SHL.U32 R135, R3, 0x2, RZ ;  /* 0x0000000203877824 */ /* 0x000fe200078e00ff */
[----:B------:R-:W-:-:S02]  /*e720*/  SEL R188, R188, 0xffffffe0, !P0 ;  /* 0xffffffe0bcbc7807 */ /* 0x000fc40004000000 */
[----:B------:R-:W2:Y:S01]  /*e730*/  LDSM.16.M88.4 R60, [R187+0xc900] ;  /* 0x00c90000bb3c783b */ /* 0x000ea20000000200 */
[--C-:B------:R-:W-:Y:S02]  /*e740*/  IMAD R134, R4, 0x2, R135.reuse ;  /* 0x0000000204867824 */ /* 0x100fe400078e0287 */
[----:B------:R-:W-:Y:S01]  /*e750*/  IMAD.IADD R2, R187, 0x1, R188 ;  /* 0x00000001bb027824 */ /* 0x000fe200078e02bc */
[----:B------:R-:W-:Y:S01]  /*e760*/  LDSM.16.M88.4 R44, [R5] ;  /* 0x00000000052c783b */ /* 0x000fe20000000200 */
[C---:B------:R-:W-:Y:S02]  /*e770*/  IMAD.IADD R165, R186.reuse, 0x1, R134 ;  /* 0x00000001baa57824 */ /* 0x040fe400078e0286 */
[----:B------:R-:W-:Y:S01]  /*e780*/  IMAD.IADD R0, R191, 0x1, R2 ;  /* 0x00000001bf007824 */ /* 0x000fe200078e0202 */
[----:B------:R-:W3:Y:S01]  /*e790*/  LDSM.16.M88.4 R8, [R2+0xc100] ;  /* 0x00c100000208783b */ /* 0x000ee20000000200 */
[----:B------:R-:W-:-:S03]  /*e7a0*/  IMAD.IADD R173, R186, 0x1, R135 ;  /* 0x00000001baad7824 */ /* 0x000fc600078e0287 */
[----:B------:R-:W5:Y:S01]  /*e7b0*/  LDSM.16.M88.4 R52, [R187+0xd100] ;  /* 0x00d10000bb34783b */ /* 0x000f620000000200 */
[----:B------:R-:W-:-:S03]  /*e7c0*/  IMAD R4, R4, 0x2, R173 ;  /* 0x0000000204047824 */ /* 0x000fc600078e02ad */
[----:B------:R-:W4:Y:S04]  /*e7d0*/  LDSM.16.M88.4 R28, [R187+0xd900] ;  /* 0x00d90000bb1c783b */ /* 0x000f280000000200 */
[----:B------:R-:W3:Y:S04]  /*e7e0*/  LDSM.16.M88.4 R76, [R2+0xc900] ;  /* 0x00c90000024c783b */ /* 0x000ee80000000200 */
[----:B------:R-:W-:Y:S04]  /*e7f0*/  LDSM.16.M88.4 R72, [R2+0xd100] ;  /* 0x00d100000248783b */ /* 0x000fe80000000200 */
[----:B------:R-:W-:Y:S04]  /*e800*/  LDSM.16.M88.4 R68, [R2+0xd900] ;  /* 0x00d900000244783b */ /* 0x000fe80000000200 */
[----:B------:R-:W-:Y:S01]  /*e810*/  @!PT LDS RZ, [RZ] ;  /* 0x00000000fffff984 */ /* 0x000fe20000000800 */
[----:B------:R-:W-:Y:S01]  /*e820*/  @!PT LDS RZ, [RZ] ;  /* 0x00000000fffff984 */ /* 0x000fe20000000800 */
[----:B------:R-:W-:Y:S01]  /*e830*/  @!PT LDS RZ, [RZ] ;  /* 0x00000000fffff984 */ /* 0x000fe20000000800 */
[----:B------:R3:W-:Y:S01]  /*e840*/  @P2 LDGSTS.E.BYPASS.LTC128B.128 [R132+0x6100], [R34.64], !P6 ;  /* 0x0610000022842fae */ /* 0x0007e2000f101d46 */
[C---:B-1--4-:R-:W-:Y:S03]  /*e850*/  HMMA.16816.F32 R20, R36.reuse, R16, RZ ;  /* 0x000000102414723c */ /* 0x052fe600000018ff */
        /* <DEDUP_REMOVED lines=8> */
[----:B------:R-:W-:Y:S03]  /*e8e0*/  HMMA.16816.F32 R60, R36, R62, RZ ;  /* 0x0000003e243c723c */ /* 0x000fe600000018ff */
[----:B------:R-:W2:Y:S04]  /*e8f0*/  LDSM.16.M88.4 R12, [R85+0xc100] ;  /* 0x00c10000550c783b */ /* 0x000ea80000000200 */
[----:B------:R-:W4:Y:S01]  /*e900*/  LDSM.16.M88.4 R80, [R85+0xc900] ;  /* 0x00c900005550783b */ /* 0x000f220000000200 */
[----:B---3--:R-:W-:Y:S03]  /*e910*/  HMMA.16816.F32 R20, R44, R8, R20 ;  /* 0x000000082c14723c */ /* 0x008fe60000001814 */
[----:B------:R-:W-:Y:S04]  /*e920*/  LDSM.16.M88.4 R40, [R184] ;  /* 0x00000000b828783b */ /* 0x000fe80000000200 */
[----:B------:R-:W0:Y:S01]  /*e930*/  LDGDEPBAR ;  /* 0x00000000000079af */ /* 0x000e220000000000 */
[C---:B-----5:R-:W-:Y:S03]  /*e940*/  HMMA.16816.F32 R56, R36.reuse, R52, RZ ;  /* 0x000000342438723c */ /* 0x060fe600000018ff */
[----:B-1----:R-:W-:Y:S05]  /*e950*/  LDSM.16.M88.4 R32, [R85+0xd100] ;  /* 0x00d100005520783b */ /* 0x002fea0000000200 */
[----:B------:R-:W-:Y:S08]  /*e960*/  HMMA.16816.F32 R52, R36, R54, RZ ;  /* 0x000000362434723c */ /* 0x000ff000000018ff */
[----:B------:R-:W-:Y:S01]  /*e970*/  HMMA.16816.F32 R16, R44, R10, R16 ;  /* 0x0000000a2c10723c */ /* 0x000fe20000001810 */
[----:B------:R-:W1:Y:S07]  /*e980*/  LDSM.16.M88.4 R8, [R0+0xc100] ;  /* 0x00c100000008783b */ /* 0x000e6e0000000200 */
[C---:B------:R-:W-:Y:S08]  /*e990*/  HMMA.16816.F32 R48, R36.reuse, R28, RZ ;  /* 0x0000001c2430723c */ /* 0x040ff000000018ff */
[----:B------:R-:W-:Y:S01]  /*e9a0*/  HMMA.16816.F32 R36, R36, R30, RZ ;  /* 0x0000001e2424723c */ /* 0x000fe200000018ff */
[----:B------:R-:W3:Y:S07]  /*e9b0*/  LDSM.16.M88.4 R28, [R85+0xd900] ;  /* 0x00d90000551c783b */ /* 0x000eee0000000200 */
[C---:B------:R-:W-:Y:S08]  /*e9c0*/  HMMA.16816.F32 R64, R44.reuse, R76, R64 ;  /* 0x0000004c2c40723c */ /* 0x040ff00000001840 */
[----:B------:R-:W-:Y:S01]  /*e9d0*/  HMMA.16816.F32 R60, R44, R78, R60 ;  /* 0x0000004e2c3c723c */ /* 0x000fe2000000183c */
[----:B------:R-:W5:Y:S07]  /*e9e0*/  LDSM.16.M88.4 R76, [R0+0xc900] ;  /* 0x00c90000004c783b */ /* 0x000f6e0000000200 */
[----:B--2---:R-:W-:Y:S08]  /*e9f0*/  HMMA.16816.F32 R20, R24, R12, R20 ;  /* 0x0000000c1814723c */ /* 0x004ff00000001814 */
[C---:B------:R-:W-:Y:S08]  /*ea00*/  HMMA.16816.F32 R56, R44.reuse, R72, R56 ;  /* 0x000000482c38723c */ /* 0x040ff00000001838 */
[----:B------:R-:W-:Y:S01]  /*ea10*/  HMMA.16816.F32 R52, R44, R74, R52 ;  /* 0x0000004a2c34723c */ /* 0x000fe20000001834 */
[----:B------:R-:W-:Y:S07]  /*ea20*/  LDSM.16.M88.4 R72, [R0+0xd100] ;  /* 0x00d100000048783b */ /* 0x000fee0000000200 */
[----:B------:R-:W-:Y:S01]  /*ea30*/  HMMA.16816.F32 R16, R24, R14, R16 ;  /* 0x0000000e1810723c */ /* 0x000fe20000001810 */
[----:B------:R-:W-:Y:S07]  /*ea40*/  LDSM.16.M88.4 R12, [R189+0x4000] ;  /* 0x00400000bd0c783b */ /* 0x000fee0000000200 */
[C---:B------:R-:W-:Y:S08]  /*ea50*/  HMMA.16816.F32 R48, R44.reuse, R68, R48 ;  /* 0x000000442c30723c */ /* 0x040ff00000001830 */
[----:B------:R-:W-:Y:S01]  /*ea60*/  HMMA.16816.F32 R44, R44, R70, R36 ;  /* 0x000000462c2c723c */ /* 0x000fe20000001824 */
[----:B------:R-:W2:Y:S04]  /*ea70*/  LDSM.16.M88.4 R36, [R187+0xe100] ;  /* 0x00e10000bb24783b */ /* 0x000ea80000000200 */
[----:B------:R-:W2:Y:S03]  /*ea80*/  LDSM.16.M88.4 R68, [R0+0xd900] ;  /* 0x00d900000044783b */ /* 0x000ea60000000200 */
[C---:B----4-:R-:W-:Y:S08]  /*ea90*/  HMMA.16816.F32 R64, R24.reuse, R80, R64 ;  /* 0x000000501840723c */ /* 0x050ff00000001840 */
[----:B------:R-:W-:Y:S01]  /*eaa0*/  HMMA.16816.F32 R60, R24, R82, R60 ;  /* 0x00000052183c723c */ /* 0x000fe2000000183c */
[----:B------:R-:W-:Y:S07]  /*eab0*/  LDSM.16.M88.4 R80, [R5+0x4000] ;  /* 0x004000000550783b */ /* 0x000fee0000000200 */
[----:B-1----:R-:W-:Y:S08]  /*eac0*/  HMMA.16816.F32 R20, R40, R8, R20 ;  /* 0x000000082814723c */ /* 0x002ff00000001814 */
[C---:B------:R-:W-:Y:S08]  /*ead0*/  HMMA.16816.F32 R56, R24.reuse, R32, R56 ;  /* 0x000000201838723c */ /* 0x040ff00000001838 */
[----:B------:R-:W-:Y:S01]  /*eae0*/  HMMA.16816.F32 R52, R24, R34, R52 ;  /* 0x000000221834723c */ /* 0x000fe20000001834 */
[----:B------:R-:W1:Y:S07]  /*eaf0*/  LDSM.16.M88.4 R32, [R187+0xe900] ;  /* 0x00e90000bb20783b */ /* 0x000e6e0000000200 */
[----:B------:R-:W-:Y:S01]  /*eb00*/  HMMA.16816.F32 R16, R40, R10, R16 ;  /* 0x0000000a2810723c */ /* 0x000fe20000001810 */
[----:B------:R-:W4:Y:S07]  /*eb10*/  LDSM.16.M88.4 R8, [R2+0xe100] ;  /* 0x00e100000208783b */ /* 0x000f2e0000000200 */
[C---:B---3--:R-:W-:Y:S08]  /*eb20*/  HMMA.16816.F32 R48, R24.reuse, R28, R48 ;  /* 0x0000001c1830723c */ /* 0x048ff00000001830 */
[----:B------:R-:W-:Y:S01]  /*eb30*/  HMMA.16816.F32 R44, R24, R30, R44 ;  /* 0x0000001e182c723c */ /* 0x000fe2000000182c */
[----:B------:R-:W3:Y:S04]  /*eb40*/  LDSM.16.M88.4 R28, [R187+0xf100] ;  /* 0x00f10000bb1c783b */ /* 0x000ee80000000200 */
[----:B------:R-:W1:Y:S03]  /*eb50*/  LDSM.16.M88.4 R24, [R187+0xf900] ;  /* 0x00f90000bb18783b */ /* 0x000e660000000200 */
[C---:B-----5:R-:W-:Y:S08]  /*eb60*/  HMMA.16816.F32 R64, R40.reuse, R76, R64 ;  /* 0x0000004c2840723c */ /* 0x060ff00000001840 */
        /* <DEDUP_REMOVED lines=12> */
[C---:B-1----:R-:W-:Y:S08]  /*ec30*/  HMMA.16816.F32 R64, R12.reuse, R32, R64 ;  /* 0x000000200c40723c */ /* 0x042ff00000001840 */
[----:B------:R-:W-:Y:S01]  /*ec40*/  HMMA.16816.F32 R60, R12, R34, R60 ;  /* 0x000000220c3c723c */ /* 0x000fe2000000183c */
[----:B------:R-:W1:Y:S07]  /*ec50*/  LDSM.16.M88.4 R32, [R85+0xe900] ;  /* 0x00e900005520783b */ /* 0x000e6e0000000200 */
[----:B----4-:R-:W-:Y:S08]  /*ec60*/  HMMA.16816.F32 R20, R80, R8, R20 ;  /* 0x000000085014723c */ /* 0x010ff00000001814 */
[C---:B---3--:R-:W-:Y:S08]  /*ec70*/  HMMA.16816.F32 R56, R12.reuse, R28, R56 ;  /* 0x0000001c0c38723c */ /* 0x048ff00000001838 */
[----:B------:R-:W-:Y:S01]  /*ec80*/  HMMA.16816.F32 R52, R12, R30, R52 ;  /* 0x0000001e0c34723c */ /* 0x000fe20000001834 */
[----:B------:R-:W-:Y:S07]  /*ec90*/  LDSM.16.M88.4 R28, [R85+0xf100] ;  /* 0x00f10000551c783b */ /* 0x000fee0000000200 */
[----:B------:R-:W-:Y:S01]  /*eca0*/  HMMA.16816.F32 R16, R80, R10, R16 ;  /* 0x0000000a5010723c */ /* 0x000fe20000001810 */
[----:B------:R-:W-:Y:S07]  /*ecb0*/  LDSM.16.M88.4 R8, [R0+0xe100] ;  /* 0x00e100000008783b */ /* 0x000fee0000000200 */
[C---:B------:R-:W-:Y:S08]  /*ecc0*/  HMMA.16816.F32 R48, R12.reuse, R24, R48 ;  /* 0x000000180c30723c */ /* 0x040ff00000001830 */
[----:B------:R-:W-:Y:S01]  /*ecd0*/  HMMA.16816.F32 R44, R12, R26, R44 ;  /* 0x0000001a0c2c723c */ /* 0x000fe2000000182c */
[----:B------:R-:W3:Y:S04]  /*ece0*/  LDSM.16.M88.4 R12, [R184+0x4000] ;  /* 0x00400000b80c783b */ /* 0x000ee80000000200 */
[----:B------:R-:W4:Y:S03]  /*ecf0*/  LDSM.16.M88.4 R24, [R85+0xf900] ;  /* 0x00f900005518783b */ /* 0x000f260000000200 */
[C---:B-----5:R-:W-:Y:S08]  /*ed00*/  HMMA.16816.F32 R64, R80.reuse, R76, R64 ;  /* 0x0000004c5040723c */ /* 0x060ff00000001840 */
[----:B------:R-:W-:Y:S08]  /*ed10*/  HMMA.16816.F32 R60, R80, R78, R60 ;  /* 0x0000004e503c723c */ /* 0x000ff0000000183c */
[----:B--2---:R-:W-:Y:S08]  /*ed20*/  HMMA.16816.F32 R20, R40, R36, R20 ;  /* 0x000000242814723c */ /* 0x004ff00000001814 */
[C---:B------:R-:W-:Y:S08]  /*ed30*/  HMMA.16816.F32 R56, R80.reuse, R72, R56 ;  /* 0x000000485038723c */ /* 0x040ff00000001838 */
[----:B------:R-:W-:Y:S01]  /*ed40*/  HMMA.16816.F32 R52, R80, R74, R52 ;  /* 0x0000004a5034723c */ /* 0x000fe20000001834 */
[----:B------:R-:W2:Y:S07]  /*ed50*/  LDSM.16.M88.4 R72, [R0+0xe900] ;  /* 0x00e900000048783b */ /* 0x000eae0000000200 */
[----:B------:R-:W-:Y:S01]  /*ed60*/  HMMA.16816.F32 R76, R40, R38, R16 ;  /* 0x00000026284c723c */ /* 0x000fe20000001810 */
[----:B------:R-:W-:Y:S04]  /*ed70*/  LDSM.16.M88.4 R36, [R189+0x8000] ;  /* 0x00800000bd24783b */ /* 0x000fe80000000200 */
[----:B------:R-:W5:Y:S03]  /*ed80*/  LDSM.16.M88.4 R16, [R187+0x10100] ;  /* 0x01010000bb10783b */ /* 0x000f660000000200 */
[C---:B------:R-:W-:Y:S08]  /*ed90*/  HMMA.16816.F32 R48, R80.reuse, R68, R48 ;  /* 0x000000445030723c */ /* 0x040ff00000001830 */
[----:B------:R-:W-:Y:S01]  /*eda0*/  HMMA.16816.F32 R44, R80, R70, R44 ;  /* 0x00000046502c723c */ /* 0x000fe2000000182c */
[----:B------:R-:W2:Y:S07]  /*edb0*/  LDSM.16.M88.4 R68, [R0+0xf100] ;  /* 0x00f100000044783b */ /* 0x000eae0000000200 */
[C---:B-1----:R-:W-:Y:S08]  /*edc0*/  HMMA.16816.F32 R64, R40.reuse, R32, R64 ;  /* 0x000000202840723c */ /* 0x042ff00000001840 */
[----:B------:R-:W-:Y:S01]  /*edd0*/  HMMA.16816.F32 R60, R40, R34, R60 ;  /* 0x00000022283c723c */ /* 0x000fe2000000183c */
[----:B------:R-:W-:Y:S07]  /*ede0*/  LDSM.16.M88.4 R32, [R5+0x8000] ;  /* 0x008000000520783b */ /* 0x000fee0000000200 */
[C---:B---3--:R-:W-:Y:S08]  /*edf0*/  HMMA.16816.F32 R20, R12.reuse, R8, R20 ;  /* 0x000000080c14723c */ /* 0x048ff00000001814 */
[----:B------:R-:W-:Y:S01]  /*ee00*/  HMMA.16816.F32 R76, R12, R10, R76 ;  /* 0x0000000a0c4c723c */ /* 0x000fe2000000184c */
[----:B------:R-:W1:Y:S07]  /*ee10*/  LDSM.16.M88.4 R8, [R187+0x10900] ;  /* 0x01090000bb08783b */ /* 0x000e6e0000000200 */
[C---:B------:R-:W-:Y:S08]  /*ee20*/  HMMA.16816.F32 R56, R40.reuse, R28, R56 ;  /* 0x0000001c2838723c */ /* 0x040ff00000001838 */
[C---:B------:R-:W-:Y:S01]  /*ee30*/  HMMA.16816.F32 R52, R40.reuse, R30, R52 ;  /* 0x0000001e2834723c */ /* 0x040fe20000001834 */
[----:B------:R-:W-:Y:S07]  /*ee40*/  LDSM.16.M88.4 R28, [R0+0xf900] ;  /* 0x00f90000001c783b */ /* 0x000fee0000000200 */
[C---:B----4-:R-:W-:Y:S08]  /*ee50*/  HMMA.16816.F32 R48, R40.reuse, R24, R48 ;  /* 0x000000182830723c */ /* 0x050ff00000001830 */
[----:B------:R-:W-:Y:S01]  /*ee60*/  HMMA.16816.F32 R44, R40, R26, R44 ;  /* 0x0000001a282c723c */ /* 0x000fe2000000182c */
[----:B------:R-:W3:Y:S04]  /*ee70*/  LDSM.16.M88.4 R24, [R2+0x10100] ;  /* 0x010100000218783b */ /* 0x000ee80000000200 */
[----:B------:R-:W-:Y:S03]  /*ee80*/  LDSM.16.M88.4 R40, [R185+0x8000] ;  /* 0x00800000b928783b */ /* 0x000fe60000000200 */
[C---:B--2---:R-:W-:Y:S08]  /*ee90*/  HMMA.16816.F32 R64, R12.reuse, R72, R64 ;  /* 0x000000480c40723c */ /* 0x044ff00000001840 */
[----:B------:R-:W-:Y:S01]  /*eea0*/  HMMA.16816.F32 R60, R12, R74, R60 ;  /* 0x0000004a0c3c723c */ /* 0x000fe2000000183c */
[----:B------:R-:W-:Y:S07]  /*eeb0*/  LDSM.16.M88.4 R72, [R187+0x11100] ;  /* 0x01110000bb48783b */ /* 0x000fee0000000200 */
[C---:B-----5:R-:W-:Y:S08]  /*eec0*/  HMMA.16816.F32 R20, R36.reuse, R16, R20 ;  /* 0x000000102414723c */ /* 0x060ff00000001814 */
[----:B------:R-:W-:Y:S01]  /*eed0*/  HMMA.16816.F32 R76, R36, R18, R76 ;  /* 0x00000012244c723c */ /* 0x000fe2000000184c */
[----:B------:R-:W2:Y:S07]  /*eee0*/  LDSM.16.M88.4 R16, [R2+0x10900] ;  /* 0x010900000210783b */ /* 0x000eae0000000200 */
[C---:B------:R-:W-:Y:S08]  /*eef0*/  HMMA.16816.F32 R56, R12.reuse, R68, R56 ;  /* 0x000000440c38723c */ /* 0x040ff00000001838 */
[----:B------:R-:W-:Y:S01]  /*ef00*/  HMMA.16816.F32 R68, R12, R70, R52 ;  /* 0x000000460c44723c */ /* 0x000fe20000001834 */
[----:B------:R-:W4:Y:S07]  /*ef10*/  LDSM.16.M88.4 R52, [R85+0x10100] ;  /* 0x010100005534783b */ /* 0x000f2e0000000200 */
[C---:B-1----:R-:W-:Y:S08]  /*ef20*/  HMMA.16816.F32 R64, R36.reuse, R8, R64 ;  /* 0x000000082440723c */ /* 0x042ff00000001840 */
[----:B------:R-:W-:Y:S01]  /*ef30*/  HMMA.16816.F32 R60, R36, R10, R60 ;  /* 0x0000000a243c723c */ /* 0x000fe2000000183c */
[----:B------:R-:W1:Y:S07]  /*ef40*/  LDSM.16.M88.4 R8, [R85+0x10900] ;  /* 0x010900005508783b */ /* 0x000e6e0000000200 */
[C---:B---3--:R-:W-:Y:S08]  /*ef50*/  HMMA.16816.F32 R20, R32.reuse, R24, R20 ;  /* 0x000000182014723c */ /* 0x048ff00000001814 */
[----:B------:R-:W-:Y:S01]  /*ef60*/  HMMA.16816.F32 R76, R32, R26, R76 ;  /* 0x0000001a204c723c */ /* 0x000fe2000000184c */
[----:B------:R-:W-:Y:S07]  /*ef70*/  LDSM.16.M88.4 R24, [R187+0x11900] ;  /* 0x01190000bb18783b */ /* 0x000fee0000000200 */
[C---:B------:R-:W-:Y:S08]  /*ef80*/  HMMA.16816.F32 R48, R12.reuse, R28, R48 ;  /* 0x0000001c0c30723c */ /* 0x040ff00000001830 */
[----:B------:R-:W-:Y:S01]  /*ef90*/  HMMA.16816.F32 R44, R12, R30, R44 ;  /* 0x0000001e0c2c723c */ /* 0x000fe2000000182c */
[----:B------:R-:W-:Y:S04]  /*efa0*/  LDSM.16.M88.4 R12, [R184+0x8000] ;  /* 0x00800000b80c783b */ /* 0x000fe80000000200 */
[----:B------:R-:W3:Y:S03]  /*efb0*/  LDSM.16.M88.4 R28, [R0+0x10100] ;  /* 0x01010000001c783b */ /* 0x000ee60000000200 */
[C---:B--2---:R-:W-:Y:S08]  /*efc0*/  HMMA.16816.F32 R64, R32.reuse, R16, R64 ;  /* 0x000000102040723c */ /* 0x044ff00000001840 */
[----:B------:R-:W-:Y:S01]  /*efd0*/  HMMA.16816.F32 R60, R32, R18, R60 ;  /* 0x00000012203c723c */ /* 0x000fe2000000183c */
[----:B------:R-:W2:Y:S07]  /*efe0*/  LDSM.16.M88.4 R16, [R2+0x11100] ;  /* 0x011100000210783b */ /* 0x000eae0000000200 */
[C---:B----4-:R-:W-:Y:S08]  /*eff0*/  HMMA.16816.F32 R20, R40.reuse, R52, R20 ;  /* 0x000000342814723c */ /* 0x050ff00000001814 */
[----:B------:R-:W-:Y:S01]  /*f000*/  HMMA.16816.F32 R76, R40, R54, R76 ;  /* 0x00000036284c723c */ /* 0x000fe2000000184c */
[----:B------:R-:W-:Y:S07]  /*f010*/  LDSM.16.M88.4 R52, [R0+0x10900] ;  /* 0x010900000034783b */ /* 0x000fee0000000200 */
[----:B------:R-:W-:Y:S08]  /*f020*/  HMMA.16816.F32 R56, R36, R72, R56 ;  /* 0x000000482438723c */ /* 0x000ff00000001838 */
[C---:B-1----:R-:W-:Y:S08]  /*f030*/  HMMA.16816.F32 R64, R40.reuse, R8, R64 ;  /* 0x000000082840723c */ /* 0x042ff00000001840 */
[----:B------:R-:W-:Y:S01]  /*f040*/  HMMA.16816.F32 R60, R40, R10, R60 ;  /* 0x0000000a283c723c */ /* 0x000fe2000000183c */
[----:B------:R-:W1:Y:S07]  /*f050*/  LDSM.16.M88.4 R8, [R85+0x11100] ;  /* 0x011100005508783b */ /* 0x000e6e0000000200 */
[----:B---3--:R-:W-:Y:S08]  /*f060*/  HMMA.16816.F32 R20, R12, R28, R20 ;  /* 0x0000001c0c14723c */ /* 0x008ff00000001814 */
[----:B------:R-:W-:Y:S08]  /*f070*/  HMMA.16816.F32 R68, R36, R74, R68 ;  /* 0x0000004a2444723c */ /* 0x000ff00000001844 */
[----:B------:R-:W-:Y:S01]  /*f080*/  HMMA.16816.F32 R76, R12, R30, R76 ;  /* 0x0000001e0c4c723c */ /* 0x000fe2000000184c */
[----:B------:R3:W4:Y:S07]  /*f090*/  LDSM.16.M88.4 R28, [R2+0x11900] ;  /* 0x01190000021c783b */ /* 0x00072e0000000200 */
[----:B--2---:R-:W-:Y:S01]  /*f0a0*/  HMMA.16816.F32 R56, R32, R16, R56 ;  /* 0x000000102038723c */ /* 0x004fe20000001838 */
[----:B------:R-:W-:-:S02]  /*f0b0*/  FMUL.FTZ R21, R21, c[0x0][0x320] ;  /* 0x0000c80015157a20 */ /* 0x000fc40000410000 */
[----:B------:R-:W-:Y:S02]  /*f0c0*/  FMUL.FTZ R22, R22, c[0x0][0x320] ;  /* 0x0000c80016167a20 */ /* 0x000fe40000410000 */
[----:B------:R-:W-:-:S03]  /*f0d0*/  FMUL.FTZ R5, R20, c[0x0][0x320] ;  /* 0x0000c80014057a20 */ /* 0x000fc60000410000 */
[C---:B------:R-:W-:Y:S01]  /*f0e0*/  HMMA.16816.F32 R48, R36.reuse, R24, R48 ;  /* 0x000000182430723c */ /* 0x040fe20000001830 */
[----:B------:R-:W-:Y:S07]  /*f0f0*/  MUFU.TANH R25, R21 ;  /* 0x0000001500197308 */ /* 0x000fee0000002400 */
[----:B------:R-:W-:Y:S01]  /*f100*/  HMMA.16816.F32 R44, R36, R26, R44 ;  /* 0x0000001a242c723c */ /* 0x000fe2000000182c */
[----:B------:R2:W-:Y:S01]  /*f110*/  MUFU.TANH R24, R22 ;  /* 0x0000001600187308 */ /* 0x0005e20000002400 */
[----:B---3--:R-:W-:-:S05]  /*f120*/  FMUL.FTZ R2, R78, c[0x0][0x320] ;  /* 0x0000c8004e027a20 */ /* 0x008fca0000410000 */
[----:B------:R-:W-:Y:S01]  /*f130*/  FMUL.FTZ R37, R23, c[0x0][0x320] ;  /* 0x0000c80017257a20 */ /* 0x000fe20000410000 */
[----:B------:R-:W-:Y:S01]  /*f140*/  HMMA.16816.F32 R68, R32, R18, R68 ;  /* 0x000000122044723c */ /* 0x000fe20000001844 */
[----:B------:R-:W3:Y:S01]  /*f150*/  LDSM.16.M88.4 R16, [R0+0x11100] ;  /* 0x011100000010783b */ /* 0x000ee20000000200 */
[----:B------:R-:W-:Y:S01]  /*f160*/  SHF.R.S32.HI R39, RZ, 0x1f, R86 ;  /* 0x0000001fff277819 */ /* 0x000fe20000011456 */
[----:B------:R-:W-:Y:S01]  /*f170*/  FMUL.FTZ R26, R76, c[0x0][0x320] ;  /* 0x0000c8004c1a7a20 */ /* 0x000fe20000410000 */
[----:B------:R-:W5:Y:S01]  /*f180*/  MUFU.TANH R5, R5 ;  /* 0x0000000500057308 */ /* 0x000f620000002400 */
[----:B------:R-:W-:Y:S01]  /*f190*/  FMUL.FTZ R27, R77, c[0x0][0x320] ;  /* 0x0000c8004d1b7a20 */ /* 0x000fe20000410000 */
[----:B------:R-:W-:Y:S01]  /*f1a0*/  LEA.HI R39, R39, R86, RZ, 0x3 ;  /* 0x0000005627277211 */ /* 0x000fe200078f18ff */
[----:B------:R-:W-:Y:S01]  /*f1b0*/  FMUL.FTZ R36, R79, c[0x0][0x320] ;  /* 0x0000c8004f247a20 */ /* 0x000fe20000410000 */
[----:B-1----:R-:W-:Y:S01]  /*f1c0*/  HMMA.16816.F32 R56, R40, R8, R56 ;  /* 0x000000082838723c */ /* 0x002fe20000001838 */
[----:B--2---:R-:W1:Y:S01]  /*f1d0*/  LDSM.16.M88.4 R20, [R85+0x11900] ;  /* 0x011900005514783b */ /* 0x004e620000000200 */
[----:B------:R-:W-:-:S02]  /*f1e0*/  LOP3.LUT R39, R39, 0xffffff8, RZ, 0xc0, !PT ;  /* 0x0ffffff827277812 */ /* 0x000fc400078ec0ff */
[----:B------:R-:W2:Y:S03]  /*f1f0*/  MUFU.TANH R26, R26 ;  /* 0x0000001a001a7308 */ /* 0x000ea60000002400 */
[----:B------:R-:W-:Y:S01]  /*f200*/  LOP3.LUT R9, R6, 0xffffffe0, RZ, 0xc0, !PT ;  /* 0xffffffe006097812 */ /* 0x000fe200078ec0ff */
[----:B----4-:R-:W-:Y:S01]  /*f210*/  HMMA.16816.F32 R48, R32, R28, R48 ;  /* 0x0000001c2030723c */ /* 0x010fe20000001830 */
[----:B------:R-:W-:-:S03]  /*f220*/  IMAD.IADD R39, R86, 0x1, -R39 ;  /* 0x0000000156277824 */ /* 0x000fc600078e0a27 */
[C---:B------:R-:W-:Y:S01]  /*f230*/  IMAD.IADD R6, R84.reuse, 0x1, -R9 ;  /* 0x0000000154067824 */ /* 0x040fe200078e0a09 */
[----:B------:R-:W4:Y:S01]  /*f240*/  MUFU.TANH R27, R27 ;  /* 0x0000001b001b7308 */ /* 0x000f220000002400 */
[----:B------:R-:W-:Y:S02]  /*f250*/  IMAD.IADD R84, R84, 0x1, -R7 ;  /* 0x0000000154547824 */ /* 0x000fe400078e0a07 */
[----:B------:R-:W-:Y:S05]  /*f260*/  HMMA.16816.F32 R44, R32, R30, R44 ;  /* 0x0000001e202c723c */ /* 0x000fea000000182c */
[----:B------:R-:W-:Y:S02]  /*f270*/  MUFU.TANH R37, R37 ;  /* 0x0000002500257308 */ /* 0x000fe40000002400 */
[----:B------:R-:W-:Y:S01]  /*f280*/  SHF.R.S32.HI R33, RZ, 0x1f, R6 ;  /* 0x0000001fff217819 */ /* 0x000fe20000011406 */
[----:B------:R-:W-:Y:S01]  /*f290*/  HMMA.16816.F32 R68, R40, R10, R68 ;  /* 0x0000000a2844723c */ /* 0x000fe20000001844 */
[----:B------:R-:W-:Y:S01]  /*f2a0*/  LEA.HI R35, R84, R84, RZ, 0x1 ;  /* 0x0000005454237211 */ /* 0x000fe200078f08ff */
[----:B------:R-:W2:Y:S01]  /*f2b0*/  LDSM.16.M88.4 R8, [R0+0x11900] ;  /* 0x011900000008783b */ /* 0x000ea20000000200 */
[----:B------:R-:W-:Y:S01]  /*f2c0*/  LEA.HI R33, R33, R6, RZ, 0x2 ;  /* 0x0000000621217211 */ /* 0x000fe200078f10ff */
[----:B------:R-:W-:-:S04]  /*f2d0*/  DEPBAR.LE SB0, 0x2 ;  /* 0x000080800000791a */ /* 0x000fc80000000000 */
[----:B------:R-:W-:Y:S01]  /*f2e0*/  LEA.HI.SX32 R32, R33, R92, 0x1e ;  /* 0x0000005c21207211 */ /* 0x000fe200078ff2ff */
[----:B---3--:R-:W-:Y:S01]  /*f2f0*/  HMMA.16816.F32 R56, R12, R16, R56 ;  /* 0x000000100c38723c */ /* 0x008fe20000001838 */
[----:B------:R-:W-:Y:S01]  /*f300*/  LOP3.LUT R35, R35, 0x1ffffffe, RZ, 0xc0, !PT ;  /* 0x1ffffffe23237812 */ /* 0x000fe200078ec0ff */
[----:B------:R-:W-:Y:S01]  /*f310*/  MUFU.TANH R2, R2 ;  /* 0x0000000200027308 */ /* 0x000fe20000002400 */
[----:B------:R-:W-:Y:S01]  /*f320*/  LOP3.LUT R33, R33, 0x7ffffffc, RZ, 0xc0, !PT ;  /* 0x7ffffffc21217812 */ /* 0x000fe200078ec0ff */
[----:B------:R-:W-:Y:S01]  /*f330*/  IMAD R32, R39, 0x10, R32 ;  /* 0x0000001027207824 */ /* 0x000fe200078e0220 */
[----:B------:R-:W-:Y:S01]  /*f340*/  BAR.SYNC.DEFER_BLOCKING 0x0 ;  /* 0x0000000000007b1d */ /* 0x000fe20000010000 */
[----:B------:R-:W-:Y:S02]  /*f350*/  IMAD.IADD R35, R84, 0x1, -R35 ;  /* 0x0000000154237824 */ /* 0x000fe400078e0a23 */
[----:B-1----:R-:W-:Y:S01]  /*f360*/  HMMA.16816.F32 R48, R40, R20, R48 ;  /* 0x000000142830723c */ /* 0x002fe20000001830 */
[----:B------:R-:W-:-:S02]  /*f370*/  IMAD.IADD R222, R6, 0x1, -R33 ;  /* 0x0000000106de7824 */ /* 0x000fc400078e0a21 */
[----:B------:R-:W-:Y:S01]  /*f380*/  IMAD R220, R35, 0x8, R32 ;  /* 0x0000000823dc7824 */ /* 0x000fe200078e0220 */
[----:B------:R-:W-:Y:S01]  /*f390*/  MUFU.TANH R36, R36 ;  /* 0x0000002400247308 */ /* 0x000fe20000002400 */
[----:B------:R-:W-:Y:S02]  /*f3a0*/  IMAD.SHL.U32 R222, R222, 0x2, RZ ;  /* 0x00000002dede7824 */ /* 0x000fe400078e00ff */
[----:B------:R-:W-:Y:S01]  /*f3b0*/  @P3 IMAD.HI.U32 R17, R220, c[0x0][0x2c8], RZ ;  /* 0x0000b200dc113a27 */ /* 0x000fe200078e00ff */
[----:B------:R-:W-:Y:S03]  /*f3c0*/  HMMA.16816.F32 R68, R12, R18, R68 ;  /* 0x000000120c44723c */ /* 0x000fe60000001844 */
[----:B------:R-:W-:Y:S01]  /*f3d0*/  IMAD.MOV.U32 R20, RZ, RZ, R220 ;  /* 0x000000ffff147224 */ /* 0x000fe200078e00dc */
[----:B------:R-:W-:-:S04]  /*f3e0*/  @P3 SHF.R.U32.HI R20, RZ, c[0x0][0x2cc], R17 ;  /* 0x0000b300ff143a19 */ /* 0x000fc80000011611 */
[----:B------:R-:W-:Y:S01]  /*f3f0*/  HMMA.16816.F32 R64, R12, R52, R64 ;  /* 0x000000340c40723c */ /* 0x000fe20000001840 */
[----:B------:R-:W1:Y:S01]  /*f400*/  SHFL.IDX PT, R18, R20, RZ, 0x1c1f ;  /* 0x001c1fff14127589 */ /* 0x000e6200000e0000 */
[----:B------:R-:W-:Y:S02]  /*f410*/  FMUL.FTZ R56, R56, c[0x0][0x320] ;  /* 0x0000c80038387a20 */ /* 0x000fe40000410000 */
[----:B------:R-:W-:Y:S01]  /*f420*/  FMUL.FTZ R57, R57, c[0x0][0x320] ;  /* 0x0000c80039397a20 */ /* 0x000fe20000410000 */
[----:B------:R-:W3:Y:S01]  /*f430*/  SHFL.IDX PT, R19, R20, 0x1, 0x1c1f ;  /* 0x003c1f0014137f89 */ /* 0x000ee200000e0000 */
[----:B------:R-:W-:Y:S01]  /*f440*/  MUFU.TANH R224, R56 ;  /* 0x0000003800e07308 */ /* 0x000fe20000002400 */
[----:B------:R-:W-:Y:S01]  /*f450*/  FMUL.FTZ R58, R58, c[0x0][0x320] ;  /* 0x0000c8003a3a7a20 */ /* 0x000fe20000410000 */
[----:B------:R-:W-:Y:S01]  /*f460*/  HMMA.16816.F32 R44, R40, R22, R44 ;  /* 0x00000016282c723c */ /* 0x000fe2000000182c */
[----:B------:R-:W-:Y:S01]  /*f470*/  FMUL.FTZ R59, R59, c[0x0][0x320] ;  /* 0x0000c8003b3b7a20 */ /* 0x000fe20000410000 */
[----:B------:R-:W-:Y:S04]  /*f480*/  LDSM.16.MT88.4 R124, [R135+0x100] ;  /* 0x00010000877c783b */ /* 0x000fe80000004200 */
[----:B------:R-:W-:Y:S01]  /*f490*/  MUFU.TANH R168, R57 ;  /* 0x0000003900a87308 */ /* 0x000fe20000002400 */
[----:B------:R-:W-:Y:S01]  /*f4a0*/  IMAD.MOV.U32 R22, RZ, RZ, -0x40 ;  /* 0xffffffc0ff167424 */ /* 0x000fe200078e00ff */
[----:B------:R-:W-:Y:S01]  /*f4b0*/  HMMA.16816.F32 R60, R12, R54, R60 ;  /* 0x000000360c3c723c */ /* 0x000fe2000000183c */
[----:B------:R-:W-:Y:S01]  /*f4c0*/  FMUL.FTZ R68, R68, c[0x0][0x320] ;  /* 0x0000c80044447a20 */ /* 0x000fe20000410000 */
[----:B------:R-:W-:Y:S01]  /*f4d0*/  LDSM.16.MT88.4 R116, [R173+0x100] ;  /* 0x00010000ad74783b */ /* 0x000fe20000004200 */
[----:B------:R-:W-:-:S02]  /*f4e0*/  IMAD R22, R87, R22, 0x1 ;  /* 0x0000000157167424 */ /* 0x000fc400078e0216 */
[--C-:B------:R-:W-:Y:S01]  /*f4f0*/  IMAD R87, R87, -0x40, R215.reuse ;  /* 0xffffffc057577824 */ /* 0x100fe200078e02d7 */
[----:B------:R-:W-:Y:S01]  /*f500*/  MUFU.TANH R170, R68 ;  /* 0x0000004400aa7308 */ /* 0x000fe20000002400 */
[----:B------:R-:W-:Y:S01]  /*f510*/  FMUL.FTZ R69, R69, c[0x0][0x320] ;  /* 0x0000c80045457a20 */ /* 0x000fe20000410000 */
[C---:B--2---:R-:W-:Y:S01]  /*f520*/  HMMA.16816.F32 R48, R12.reuse, R8, R48 ;  /* 0x000000080c30723c */ /* 0x044fe20000001830 */
[----:B------:R-:W-:Y:S01]  /*f530*/  FMUL.FTZ R28, R64, c[0x0][0x320] ;  /* 0x0000c800401c7a20 */ /* 0x000fe20000410000 */
[----:B------:R-:W-:Y:S01]  /*f540*/  LDSM.16.MT88.4 R108, [R134+0x100] ;  /* 0x00010000866c783b */ /* 0x000fe20000004200 */
[----:B------:R-:W-:Y:S02]  /*f550*/  FMUL.FTZ R29, R65, c[0x0][0x320] ;  /* 0x0000c800411d7a20 */ /* 0x000fe40000410000 */
[----:B------:R-:W-:Y:S01]  /*f560*/  FMUL.FTZ R16, R66, c[0x0][0x320] ;  /* 0x0000c80042107a20 */ /* 0x000fe20000410000 */
[----:B------:R-:W-:Y:S01]  /*f570*/  MUFU.TANH R214, R69 ;  /* 0x0000004500d67308 */ /* 0x000fe20000002400 */
[----:B------:R-:W-:Y:S01]  /*f580*/  IADD3 R9, -R222, R22, R215 ;  /* 0x00000016de097210 */ /* 0x000fe20007ffe1d7 */
[----:B------:R-:W-:Y:S01]  /*f590*/  HMMA.16816.F32 R44, R12, R10, R44 ;  /* 0x0000000a0c2c723c */ /* 0x000fe2000000182c */
[----:B------:R-:W-:Y:S01]  /*f5a0*/  FMUL.FTZ R17, R67, c[0x0][0x320] ;  /* 0x0000c80043117a20 */ /* 0x000fe20000410000 */
[----:B------:R-:W-:Y:S01]  /*f5b0*/  LDSM.16.MT88.4 R100, [R4+0x100] ;  /* 0x000100000464783b */ /* 0x000fe20000004200 */
[----:B------:R-:W-:-:S02]  /*f5c0*/  FMUL.FTZ R70, R70, c[0x0][0x320] ;  /* 0x0000c80046467a20 */ /* 0x000fc40000410000 */
[----:B------:R-:W-:Y:S01]  /*f5d0*/  IMAD.IADD R6, R9, 0x1, -R218 ;  /* 0x0000000109067824 */ /* 0x000fe200078e0ada */
[----:B------:R-:W2:Y:S01]  /*f5e0*/  MUFU.TANH R28, R28 ;  /* 0x0000001c001c7308 */ /* 0x000ea20000002400 */
[----:B------:R-:W-:Y:S01]  /*f5f0*/  IMAD.IADD R9, R87, 0x1, -R222 ;  /* 0x0000000157097824 */ /* 0x000fe200078e0ade */
[----:B------:R-:W-:Y:S01]  /*f600*/  LDSM.16.MT88.4 R64, [R165+0x2100] ;  /* 0x00210000a540783b */ /* 0x000fe20000004200 */
[----:B-1----:R-:W-:Y:S02]  /*f610*/  IMAD.IADD R8, R6, 0x1, R18 ;  /* 0x0000000106087824 */ /* 0x002fe400078e0212 */
[----:B------:R-:W-:Y:S01]  /*f620*/  FMUL.FTZ R30, R60, c[0x0][0x320] ;  /* 0x0000c8003c1e7a20 */ /* 0x000fe20000410000 */
[----:B------:R-:W-:Y:S01]  /*f630*/  LDSM.16.MT88.4 R40, [R135+0x2100] ;  /* 0x002100008728783b */ /* 0x000fe20000004200 */
[----:B------:R-:W-:Y:S01]  /*f640*/  FMUL.FTZ R31, R61, c[0x0][0x320] ;  /* 0x0000c8003d1f7a20 */ /* 0x000fe20000410000 */
[----:B------:R-:W-:Y:S01]  /*f650*/  IMNMX R8, R9, R8, PT ;  /* 0x0000000809087217 */ /* 0x000fe20003800200 */
[----:B------:R-:W1:Y:S01]  /*f660*/  MUFU.TANH R29, R29 ;  /* 0x0000001d001d7308 */ /* 0x000e620000002400 */
[----:B---3--:R-:W-:Y:S01]  /*f670*/  IMAD.IADD R6, R6, 0x1, R19 ;  /* 0x0000000106067824 */ /* 0x008fe200078e0213 */
[----:B------:R-:W-:Y:S01]  /*f680*/  LDSM.16.MT88.4 R72, [R135+0x4100] ;  /* 0x004100008748783b */ /* 0x000fe20000004200 */
[----:B------:R-:W-:Y:S01]  /*f690*/  ISETP.GT.AND P0, PT, R8, RZ, PT ;  /* 0x000000ff0800720c */ /* 0x000fe20003f04270 */
[----:B------:R-:W-:Y:S01]  /*f6a0*/  FMUL.FTZ R48, R48, c[0x0][0x320] ;  /* 0x0000c80030307a20 */ /* 0x000fe20000410000 */
[C---:B------:R-:W-:Y:S01]  /*f6b0*/  ISETP.GT.AND P1, PT, R8.reuse, 0x1, PT ;  /* 0x000000010800780c */ /* 0x040fe20003f24270 */
[----:B------:R-:W-:Y:S01]  /*f6c0*/  FMUL.FTZ R49, R49, c[0x0][0x320] ;  /* 0x0000c80031317a20 */ /* 0x000fe20000410000 */
[----:B-----5:R-:W-:Y:S01]  /*f6d0*/  FSEL R5, R5, -INF , P0 ;  /* 0xff80000005057808 */ /* 0x020fe20000000000 */
[----:B------:R-:W3:Y:S01]  /*f6e0*/  MUFU.TANH R30, R30 ;  /* 0x0000001e001e7308 */ /* 0x000ee20000002400 */
[----:B------:R-:W-:Y:S01]  /*f6f0*/  ISETP.GT.AND P0, PT, R8, 0x8, PT ;  /* 0x000000080800780c */ /* 0x000fe20003f04270 */
[----:B------:R-:W-:Y:S01]  /*f700*/  FMUL.FTZ R44, R44, c[0x0][0x320] ;  /* 0x0000c8002c2c7a20 */ /* 0x000fe20000410000 */
[----:B------:R-:W-:Y:S01]  /*f710*/  FSEL R32, R25, -INF , P1 ;  /* 0xff80000019207808 */ /* 0x000fe20000800000 */
[----:B------:R-:W-:Y:S01]  /*f720*/  FMUL.FTZ R45, R45, c[0x0][0x320] ;  /* 0x0000c8002d2d7a20 */ /* 0x000fe20000410000 */
[----:B------:R-:W-:Y:S01]  /*f730*/  ISETP.GT.AND P1, PT, R8, 0x9, PT ;  /* 0x000000090800780c */ /* 0x000fe20003f24270 */
[----:B------:R-:W-:Y:S01]  /*f740*/  FMUL.FTZ R7, R62, c[0x0][0x320] ;  /* 0x0000c8003e077a20 */ /* 0x000fe20000410000 */
[----:B------:R-:W-:Y:S01]  /*f750*/  FSEL R26, R26, -INF , P0 ;  /* 0xff8000001a1a7808 */ /* 0x000fe20000000000 */
[----:B------:R-:W5:Y:S01]  /*f760*/  MUFU.TANH R31, R31 ;  /* 0x0000001f001f7308 */ /* 0x000f620000002400 */
[C---:B------:R-:W-:Y:S01]  /*f770*/  ISETP.GT.AND P0, PT, R8.reuse, 0x10, PT ;  /* 0x000000100800780c */ /* 0x040fe20003f04270 */
[----:B------:R-:W-:Y:S01]  /*f780*/  FMUL.FTZ R0, R63, c[0x0][0x320] ;  /* 0x0000c8003f007a20 */ /* 0x000fe20000410000 */
[----:B----4-:R-:W-:Y:S01]  /*f790*/  FSEL R22, R27, -INF , P1 ;  /* 0xff8000001b167808 */ /* 0x010fe20000800000 */
[----:B------:R-:W-:Y:S01]  /*f7a0*/  FMUL.FTZ R71, R71, c[0x0][0x320] ;  /* 0x0000c80047477a20 */ /* 0x000fe20000410000 */
[----:B------:R-:W-:Y:S01]  /*f7b0*/  ISETP.GT.AND P1, PT, R8, 0x11, PT ;  /* 0x000000110800780c */ /* 0x000fe20003f24270 */
[----:B------:R-:W-:Y:S01]  /*f7c0*/  FMUL.FTZ R50, R50, c[0x0][0x320] ;  /* 0x0000c80032327a20 */ /* 0x000fe20000410000 */
[----:B------:R-:W-:Y:S01]  /*f7d0*/  IMNMX R9, R9, R6, PT ;  /* 0x0000000609097217 */ /* 0x000fe20003800200 */
[----:B------:R-:W4:Y:S01]  /*f7e0*/  MUFU.TANH R192, R48 ;  /* 0x0000003000c07308 */ /* 0x000f220000002400 */
[----:B--2---:R-:W-:Y:S01]  /*f7f0*/  FSEL R20, R28, -INF , P0 ;  /* 0xff8000001c147808 */ /* 0x004fe20000000000 */
[----:B------:R-:W-:Y:S01]  /*f800*/  FMUL.FTZ R51, R51, c[0x0][0x320] ;  /* 0x0000c80033337a20 */ /* 0x000fe20000410000 */
[----:B------:R-:W-:Y:S01]  /*f810*/  ISETP.GT.AND P0, PT, R8, 0x18, PT ;  /* 0x000000180800780c */ /* 0x000fe20003f04270 */
[----:B------:R-:W-:Y:S01]  /*f820*/  FMUL.FTZ R46, R46, c[0x0][0x320] ;  /* 0x0000c8002e2e7a20 */ /* 0x000fe20000410000 */
[----:B-1----:R-:W-:Y:S01]  /*f830*/  FSEL R6, R29, -INF , P1 ;  /* 0xff8000001d067808 */ /* 0x002fe20000800000 */
[----:B------:R-:W-:Y:S01]  /*f840*/  FMUL.FTZ R47, R47, c[0x0][0x320] ;  /* 0x0000c8002f2f7a20 */ /* 0x000fe20000410000 */
[----:B------:R-:W-:Y:S01]  /*f850*/  ISETP.GT.AND P1, PT, R8, 0x19, PT ;  /* 0x000000190800780c */ /* 0x000fe20003f24270 */
[----:B------:R-:W1:Y:S01]  /*f860*/  MUFU.TANH R190, R49 ;  /* 0x0000003100be7308 */ /* 0x000e620000002400 */
[----:B---3--:R-:W-:Y:S01]  /*f870*/  FSEL R18, R30, -INF , P0 ;  /* 0xff8000001e127808 */ /* 0x008fe20000000000 */
[----:B------:R-:W-:Y:S01]  /*f880*/  LDSM.16.MT88.4 R80, [R173+0x4100] ;  /* 0x00410000ad50783b */ /* 0x000fe20000004200 */
[----:B------:R-:W-:-:S02]  /*f890*/  ISETP.GT.AND P0, PT, R8, 0x20, PT ;  /* 0x000000200800780c */ /* 0x000fc40003f04270 */
[----:B-----5:R-:W-:Y:S01]  /*f8a0*/  FSEL R14, R31, -INF , P1 ;  /* 0xff8000001f0e7808 */ /* 0x020fe20000800000 */
[----:B------:R-:W-:Y:S01]  /*f8b0*/  LDSM.16.MT88.4 R88, [R134+0x4100] ;  /* 0x004100008658783b */ /* 0x000fe20000004200 */
[----:B------:R-:W-:Y:S01]  /*f8c0*/  ISETP.GT.AND P1, PT, R8, 0x21, PT ;  /* 0x000000210800780c */ /* 0x000fe20003f24270 */
[----:B------:R-:W2:Y:S01]  /*f8d0*/  MUFU.TANH R182, R44 ;  /* 0x0000002c00b67308 */ /* 0x000ea20000002400 */
[----:B------:R-:W-:Y:S01]  /*f8e0*/  FSEL R224, R224, -INF , P0 ;  /* 0xff800000e0e07808 */ /* 0x000fe20000000000 */
[----:B------:R-:W-:Y:S01]  /*f8f0*/  LDSM.16.MT88.4 R144, [R135+0x900] ;  /* 0x000900008790783b */ /* 0x000fe20000004200 */
[----:B------:R-:W-:Y:S02]  /*f900*/  ISETP.GT.AND P0, PT, R8, 0x28, PT ;  /* 0x000000280800780c */ /* 0x000fe40003f04270 */
[----:B------:R-:W-:Y:S01]  /*f910*/  FSEL R168, R168, -INF , P1 ;  /* 0xff800000a8a87808 */ /* 0x000fe20000800000 */
[----:B------:R-:W-:Y:S01]  /*f920*/  LDSM.16.MT88.4 R140, [R173+0x900] ;  /* 0x00090000ad8c783b */ /* 0x000fe20000004200 */
[----:B------:R-:W-:Y:S01]  /*f930*/  ISETP.GT.AND P1, PT, R8, 0x29, PT ;  /* 0x000000290800780c */ /* 0x000fe20003f24270 */
[----:B------:R-:W3:Y:S01]  /*f940*/  MUFU.TANH R180, R45 ;  /* 0x0000002d00b47308 */ /* 0x000ee20000002400 */
[----:B------:R-:W-:Y:S01]  /*f950*/  FSEL R170, R170, -INF , P0 ;  /* 0xff800000aaaa7808 */ /* 0x000fe20000000000 */
[----:B------:R-:W-:Y:S01]  /*f960*/  LDSM.16.MT88.4 R136, [R134+0x900] ;  /* 0x000900008688783b */ /* 0x000fe20000004200 */
[----:B------:R-:W-:-:S02]  /*f970*/  ISETP.GT.AND P0, PT, R8, 0x30, PT ;  /* 0x000000300800780c */ /* 0x000fc40003f04270 */
[----:B------:R-:W-:Y:S02]  /*f980*/  FSEL R214, R214, -INF , P1 ;  /* 0xff800000d6d67808 */ /* 0x000fe40000800000 */
[----:B------:R-:W-:Y:S01]  /*f990*/  ISETP.GT.AND P1, PT, R8, 0x31, PT ;  /* 0x000000310800780c */ /* 0x000fe20003f24270 */
[----:B------:R-:W5:Y:S01]  /*f9a0*/  MUFU.TANH R16, R16 ;  /* 0x0000001000107308 */ /* 0x000f620000002400 */
[----:B----4-:R-:W-:Y:S02]  /*f9b0*/  FSEL R192, R192, -INF , P0 ;  /* 0xff800000c0c07808 */ /* 0x010fe40000000000 */
[----:B------:R-:W-:Y:S02]  /*f9c0*/  ISETP.GT.AND P0, PT, R8, 0x38, PT ;  /* 0x000000380800780c */ /* 0x000fe40003f04270 */
[----:B-1----:R-:W-:Y:S02]  /*f9d0*/  FSEL R190, R190, -INF , P1 ;  /* 0xff800000bebe7808 */ /* 0x002fe40000800000 */
[----:B------:R-:W-:Y:S01]  /*f9e0*/  ISETP.GT.AND P1, PT, R8, 0x39, PT ;  /* 0x000000390800780c */ /* 0x000fe20003f24270 */
[----:B------:R-:W1:Y:S01]  /*f9f0*/  MUFU.TANH R17, R17 ;  /* 0x0000001100117308 */ /* 0x000e620000002400 */
[----:B--2---:R-:W-:-:S02]  /*fa00*/  FSEL R182, R182, -INF , P0 ;  /* 0xff800000b6b67808 */ /* 0x004fc40000000000 */
[C---:B------:R-:W-:Y:S02]  /*fa10*/  ISETP.GT.AND P0, PT, R9.reuse, RZ, PT ;  /* 0x000000ff0900720c */ /* 0x040fe40003f04270 */
[----:B---3--:R-:W-:Y:S02]  /*fa20*/  FSEL R180, R180, -INF , P1 ;  /* 0xff800000b4b47808 */ /* 0x008fe40000800000 */
[----:B------:R-:W-:Y:S01]  /*fa30*/  ISETP.GT.AND P1, PT, R9, 0x1, PT ;  /* 0x000000010900780c */ /* 0x000fe20003f24270 */
[----:B------:R-:W2:Y:S01]  /*fa40*/  MUFU.TANH R7, R7 ;  /* 0x0000000700077308 */ /* 0x000ea20000002400 */
[----:B------:R-:W-:Y:S02]  /*fa50*/  FMNMX.FTZ R15, R5, R32, !PT ;  /* 0x00000020050f7209 */ /* 0x000fe40007810000 */
[----:B------:R-:W-:Y:S02]  /*fa60*/  FSEL R11, R24, -INF , P0 ;  /* 0xff800000180b7808 */ /* 0x000fe40000000000 */
[----:B------:R-:W-:-:S02]  /*fa70*/  ISETP.GT.AND P0, PT, R9, 0x8, PT ;  /* 0x000000080900780c */ /* 0x000fc40003f04270 */
[----:B------:R-:W-:Y:S01]  /*fa80*/  FSEL R28, R37, -INF , P1 ;  /* 0xff800000251c7808 */ /* 0x000fe20000800000 */
[----:B------:R-:W3:Y:S01]  /*fa90*/  MUFU.TANH R0, R0 ;  /* 0x0000000000007308 */ /* 0x000ee20000002400 */
[----:B------:R-:W-:Y:S02]  /*faa0*/  FMNMX.FTZ R15, R26, R15, !PT ;  /* 0x0000000f1a0f7209 */ /* 0x000fe40007810000 */
[----:B------:R-:W-:Y:S02]  /*fab0*/  ISETP.GT.AND P1, PT, R9, 0x9, PT ;  /* 0x000000090900780c */ /* 0x000fe40003f24270 */
[----:B------:R-:W-:Y:S02]  /*fac0*/  FSEL R24, R2, -INF , P0 ;  /* 0xff80000002187808 */ /* 0x000fe40000000000 */
[----:B------:R-:W-:Y:S01]  /*fad0*/  FMNMX.FTZ R13, R11, R28, !PT ;  /* 0x0000001c0b0d7209 */ /* 0x000fe20007810000 */
[----:B------:R-:W4:Y:S01]  /*fae0*/  MUFU.TANH R174, R58 ;  /* 0x0000003a00ae7308 */ /* 0x000f220000002400 */
[----:B------:R-:W-:-:S02]  /*faf0*/  FMNMX.FTZ R15, R22, R15, !PT ;  /* 0x0000000f160f7209 */ /* 0x000fc40007810000 */
[C---:B------:R-:W-:Y:S02]  /*fb00*/  ISETP.GT.AND P0, PT, R9.reuse, 0x10, PT ;  /* 0x000000100900780c */ /* 0x040fe40003f04270 */
[----:B------:R-:W-:Y:S02]  /*fb10*/  FSEL R36, R36, -INF , P1 ;  /* 0xff80000024247808 */ /* 0x000fe40000800000 */
[----:B------:R-:W-:Y:S01]  /*fb20*/  FMNMX.FTZ R13, R24, R13, !PT ;  /* 0x0000000d180d7209 */ /* 0x000fe20007810000 */
[----:B------:R2:W2:Y:S01]  /*fb30*/  MUFU.TANH R212, R59 ;  /* 0x0000003b00d47308 */ /* 0x0004a20000002400 */
[----:B------:R-:W-:Y:S02]  /*fb40*/  FMNMX.FTZ R15, R20, R15, !PT ;  /* 0x0000000f140f7209 */ /* 0x000fe40007810000 */
[----:B------:R-:W-:Y:S02]  /*fb50*/  ISETP.GT.AND P1, PT, R9, 0x11, PT ;  /* 0x000000110900780c */ /* 0x000fe40003f24270 */
[----:B-----5:R-:W-:-:S02]  /*fb60*/  FSEL R16, R16, -INF , P0 ;  /* 0xff80000010107808 */ /* 0x020fc40000000000 */
[----:B------:R-:W-:Y:S01]  /*fb70*/  FMNMX.FTZ R13, R36, R13, !PT ;  /* 0x0000000d240d7209 */ /* 0x000fe20007810000 */
[----:B------:R-:W5:Y:S01]  /*fb80*/  MUFU.TANH R194, R70 ;  /* 0x0000004600c27308 */ /* 0x000f620000002400 */
[----:B------:R-:W-:Y:S02]  /*fb90*/  FMNMX.FTZ R15, R6, R15, !PT ;  /* 0x0000000f060f7209 */ /* 0x000fe40007810000 */
[----:B------:R-:W-:Y:S02]  /*fba0*/  ISETP.GT.AND P0, PT, R9, 0x18, PT ;  /* 0x000000180900780c */ /* 0x000fe40003f04270 */
[----:B-1----:R-:W-:Y:S02]  /*fbb0*/  FSEL R12, R17, -INF , P1 ;  /* 0xff800000110c7808 */ /* 0x002fe40000800000 */
[----:B------:R-:W-:Y:S01]  /*fbc0*/  FMNMX.FTZ R13, R16, R13, !PT ;  /* 0x0000000d100d7209 */ /* 0x000fe20007810000 */
[----:B------:R-:W1:Y:S01]  /*fbd0*/  MUFU.TANH R71, R71 ;  /* 0x0000004700477308 */ /* 0x000e620000002400 */
[----:B------:R-:W-:Y:S01]  /*fbe0*/  FMNMX.FTZ R15, R18, R15, !PT ;  /* 0x0000000f120f7209 */ /* 0x000fe20007810000 */
[----:B--2---:R-:W-:Y:S01]  /*fbf0*/  LDSM.16.MT88.4 R56, [R134+0x2100] ;  /* 0x002100008638783b */ /* 0x004fe20000004200 */
[----:B------:R-:W-:-:S02]  /*fc00*/  ISETP.GT.AND P1, PT, R9, 0x19, PT ;  /* 0x000000190900780c */ /* 0x000fc40003f24270 */
[----:B------:R-:W-:Y:S02]  /*fc10*/  FSEL R10, R7, -INF , P0 ;  /* 0xff800000070a7808 */ /* 0x000fe40000000000 */
[----:B------:R-:W-:Y:S01]  /*fc20*/  FMNMX.FTZ R13, R12, R13, !PT ;  /* 0x0000000d0c0d7209 */ /* 0x000fe20007810000 */
[----:B------:R-:W2:Y:S01]  /*fc30*/  MUFU.TANH R50, R50 ;  /* 0x0000003200327308 */ /* 0x000ea20000002400 */
[----:B------:R-:W-:Y:S02]  /*fc40*/  FMNMX.FTZ R15, R14, R15, !PT ;  /* 0x0000000f0e0f7209 */ /* 0x000fe40007810000 */
[----:B------:R-:W-:Y:S02]  /*fc50*/  ISETP.GT.AND P0, PT, R9, 0x20, PT ;  /* 0x000000200900780c */ /* 0x000fe40003f04270 */
[----:B---3--:R-:W-:Y:S02]  /*fc60*/  FSEL R8, R0, -INF , P1 ;  /* 0xff80000000087808 */ /* 0x008fe40000800000 */
[----:B------:R-:W-:Y:S01]  /*fc70*/  FMNMX.FTZ R13, R10, R13, !PT ;  /* 0x0000000d0a0d7209 */ /* 0x000fe20007810000 */
[----:B------:R-:W3:Y:S01]  /*fc80*/  MUFU.TANH R51, R51 ;  /* 0x0000003300337308 */ /* 0x000ee20000002400 */
[----:B------:R-:W-:-:S02]  /*fc90*/  FMNMX.FTZ R15, R224, R15, !PT ;  /* 0x0000000fe00f7209 */ /* 0x000fc40007810000 */
[C---:B------:R-:W-:Y:S02]  /*fca0*/  ISETP.GT.AND P1, PT, R9.reuse, 0x21, PT ;  /* 0x000000210900780c */ /* 0x040fe40003f24270 */
[----:B----4-:R-:W-:Y:S02]  /*fcb0*/  FSEL R174, R174, -INF , P0 ;  /* 0xff800000aeae7808 */ /* 0x010fe40000000000 */
[----:B------:R-:W-:Y:S01]  /*fcc0*/  FMNMX.FTZ R13, R8, R13, !PT ;  /* 0x0000000d080d7209 */ /* 0x000fe20007810000 */
[----:B------:R-:W4:Y:S01]  /*fcd0*/  MUFU.TANH R46, R46 ;  /* 0x0000002e002e7308 */ /* 0x000f220000002400 */
[----:B------:R-:W-:Y:S02]  /*fce0*/  FMNMX.FTZ R7, R168, R15, !PT ;  /* 0x0000000fa8077209 */ /* 0x000fe40007810000 */
[----:B------:R-:W-:Y:S02]  /*fcf0*/  ISETP.GT.AND P0, PT, R9, 0x28, PT ;  /* 0x000000280900780c */ /* 0x000fe40003f04270 */
[----:B------:R-:W-:-:S02]  /*fd00*/  FSEL R212, R212, -INF , P1 ;  /* 0xff800000d4d47808 */ /* 0x000fc40000800000 */
[----:B------:R-:W-:Y:S01]  /*fd10*/  FMNMX.FTZ R13, R174, R13, !PT ;  /* 0x0000000dae0d7209 */ /* 0x000fe20007810000 */
[----:B------:R-:W2:Y:S01]  /*fd20*/  MUFU.TANH R47, R47 ;  /* 0x0000002f002f7308 */ /* 0x000ea20000002400 */
[----:B------:R-:W-:Y:S02]  /*fd30*/  FMNMX.FTZ R7, R170, R7, !PT ;  /* 0x00000007aa077209 */ /* 0x000fe40007810000 */
[----:B------:R-:W-:Y:S02]  /*fd40*/  ISETP.GT.AND P1, PT, R9, 0x29, PT ;  /* 0x000000290900780c */ /* 0x000fe40003f24270 */
[----:B-----5:R-:W-:Y:S02]  /*fd50*/  FSEL R194, R194, -INF , P0 ;  /* 0xff800000c2c27808 */ /* 0x020fe40000000000 */
[----:B------:R-:W-:Y:S02]  /*fd60*/  FMNMX.FTZ R13, R212, R13, !PT ;  /* 0x0000000dd40d7209 */ /* 0x000fe40007810000 */
[----:B------:R-:W-:-:S02]  /*fd70*/  FMNMX.FTZ R7, R214, R7, !PT ;  /* 0x00000007d6077209 */ /* 0x000fc40007810000 */
[----:B------:R-:W-:Y:S02]  /*fd80*/  ISETP.GT.AND P0, PT, R9, 0x30, PT ;  /* 0x000000300900780c */ /* 0x000fe40003f04270 */
[----:B-1----:R-:W-:Y:S02]  /*fd90*/  FSEL R178, R71, -INF , P1 ;  /* 0xff80000047b27808 */ /* 0x002fe40000800000 */
[----:B------:R-:W-:Y:S02]  /*fda0*/  FMNMX.FTZ R13, R194, R13, !PT ;  /* 0x0000000dc20d7209 */ /* 0x000fe40007810000 */
[----:B------:R-:W-:Y:S02]  /*fdb0*/  FMNMX.FTZ R7, R192, R7, !PT ;  /* 0x00000007c0077209 */ /* 0x000fe40007810000 */
[----:B------:R-:W-:Y:S02]  /*fdc0*/  ISETP.GT.AND P2, PT, R9, 0x31, PT ;  /* 0x000000310900780c */ /* 0x000fe40003f44270 */
[----:B--2---:R-:W-:-:S02]  /*fdd0*/  FSEL R150, R50, -INF , P0 ;  /* 0xff80000032967808 */ /* 0x004fc40000000000 */
[----:B------:R-:W-:Y:S02]  /*fde0*/  FMNMX.FTZ R13, R178, R13, !PT ;  /* 0x0000000db20d7209 */ /* 0x000fe40007810000 */
[----:B------:R-:W-:Y:S02]  /*fdf0*/  FMNMX.FTZ R7, R190, R7, !PT ;  /* 0x00000007be077209 */ /* 0x000fe40007810000 */
[----:B------:R-:W-:Y:S02]  /*fe00*/  ISETP.GT.AND P1, PT, R9, 0x38, PT ;  /* 0x000000380900780c */ /* 0x000fe40003f24270 */
[----:B---3--:R-:W-:Y:S02]  /*fe10*/  FSEL R148, R51, -INF , P2 ;  /* 0xff80000033947808 */ /* 0x008fe40001000000 */
[----:B------:R-:W-:Y:S01]  /*fe20*/  FMNMX.FTZ R13, R150, R13, !PT ;  /* 0x0000000d960d7209 */ /* 0x000fe20007810000 */
[----:B------:R-:W-:Y:S01]  /*fe30*/  LDSM.16.MT88.4 R48, [R173+0x2100] ;  /* 0x00210000ad30783b */ /* 0x000fe20000004200 */
[----:B------:R-:W-:-:S02]  /*fe40*/  FMNMX.FTZ R7, R182, R7, !PT ;  /* 0x00000007b6077209 */ /* 0x000fc40007810000 */
[----:B------:R-:W-:Y:S02]  /*fe50*/  ISETP.GT.AND P0, PT, R9, 0x39, PT ;  /* 0x000000390900780c */ /* 0x000fe40003f04270 */
[----:B----4-:R-:W-:Y:S02]  /*fe60*/  FSEL R176, R46, -INF , P1 ;  /* 0xff8000002eb07808 */ /* 0x010fe40000800000 */
[----:B------:R-:W-:Y:S02]  /*fe70*/  FMNMX.FTZ R13, R148, R13, !PT ;  /* 0x0000000d940d7209 */ /* 0x000fe40007810000 */
[----:B------:R-:W-:Y:S02]  /*fe80*/  FMNMX.FTZ R0, R180, R7, !PT ;  /* 0x00000007b4007209 */ /* 0x000fe40007810000 */
[----:B------:R-:W-:Y:S02]  /*fe90*/  FSEL R172, R47, -INF , P0 ;  /* 0xff8000002fac7808 */ /* 0x000fe40000000000 */
        /* <DEDUP_REMOVED lines=19> */
[----:B------:R-:W-:Y:S01]  /*ffd0*/  LDSM.16.MT88.4 R32, [R165+0x900] ;  /* 0x00090000a520783b */ /* 0x000fe20000004200 */
[----:B------:R-:W-:Y:S01]  /*ffe0*/  FFMA.FTZ R157, R22, c[0x0][0x2d0], -R149 ;  /* 0x0000b400169d7a23 */ /* 0x000fe20000010895 */
[----:B------:R-:W-:Y:S01]  /*fff0*/  MUFU.EX2 R164, R164 ;  /* 0x000000a400a47308 */ /* 0x000fe20000000800 */
[--C-:B------:R-:W-:Y:S01]  /*10000*/  FFMA.FTZ R166, R11, c[0x0][0x2d0], -R171.reuse ;  /* 0x0000b4000ba67a23 */ /* 0x100fe200000108ab */
[----:B------:R-:W-:Y:S01]  /*10010*/  ISETP.GE.AND P0, PT, R95, 0x3, PT ;  /* 0x000000035f00780c */ /* 0x000fe20003f06270 */
[----:B------:R-:W-:-:S02]  /*10020*/  FFMA.FTZ R163, R28, c[0x0][0x2d0], -R171 ;  /* 0x0000b4001ca37a23 */ /* 0x000fc400000108ab */
[--C-:B------:R-:W-:Y:S01]  /*10030*/  FFMA.FTZ R158, R24, c[0x0][0x2d0], -R171.reuse ;  /* 0x0000b400189e7a23 */ /* 0x100fe200000108ab */
[----:B------:R-:W-:Y:S01]  /*10040*/  LDSM.16.MT88.4 R28, [R173+0x2900] ;  /* 0x00290000ad1c783b */ /* 0x000fe20000004200 */
[----:B------:R-:W-:Y:S01]  /*10050*/  FFMA.FTZ R159, R36, c[0x0][0x2d0], -R171 ;  /* 0x0000b400249f7a23 */ /* 0x000fe200000108ab */
[----:B------:R-:W1:Y:S01]  /*10060*/  MUFU.EX2 R161, R161 ;  /* 0x000000a100a17308 */ /* 0x000e620000000800 */
[--C-:B------:R-:W-:Y:S01]  /*10070*/  FFMA.FTZ R155, R6, c[0x0][0x2d0], -R149.reuse ;  /* 0x0000b400069b7a23 */ /* 0x100fe20000010895 */
[----:B------:R-:W-:Y:S01]  /*10080*/  LDSM.16.MT88.4 R24, [R134+0x2900] ;  /* 0x002900008618783b */ /* 0x000fe20000004200 */
[----:B------:R-:W-:Y:S02]  /*10090*/  FFMA.FTZ R3, R14, c[0x0][0x2d0], -R149 ;  /* 0x0000b4000e037a23 */ /* 0x000fe40000010895 */
[----:B------:R-:W-:Y:S01]  /*100a0*/  FFMA.FTZ R153, R12, c[0x0][0x2d0], -R171 ;  /* 0x0000b4000c997a23 */ /* 0x000fe200000108ab */
[----:B------:R-:W2:Y:S01]  /*100b0*/  LDSM.16.MT88.4 R4, [R4+0x4100] ;  /* 0x004100000404783b */ /* 0x000ea20000004200 */
[--C-:B------:R-:W-:Y:S01]  /*100c0*/  FFMA.FTZ R160, R20, c[0x0][0x2d0], -R149.reuse ;  /* 0x0000b40014a07a23 */ /* 0x100fe20000010895 */
[----:B------:R-:W-:Y:S01]  /*100d0*/  MUFU.EX2 R162, R162 ;  /* 0x000000a200a27308 */ /* 0x000fe20000000800 */
[----:B------:R-:W-:Y:S01]  /*100e0*/  FFMA.FTZ R152, R18, c[0x0][0x2d0], -R149 ;  /* 0x0000b40012987a23 */ /* 0x000fe20000010895 */
[----:B------:R-:W3:Y:S01]  /*100f0*/  LDSM.16.MT88.4 R12, [R165+0x2900] ;  /* 0x00290000a50c783b */ /* 0x000ee20000004200 */
[--C-:B------:R-:W-:Y:S01]  /*10100*/  FFMA.FTZ R156, R16, c[0x0][0x2d0], -R171.reuse ;  /* 0x0000b400109c7a23 */ /* 0x100fe200000108ab */
[----:B------:R-:W-:Y:S01]  /*10110*/  @P0 IADD3 R95, R95, -0x3, RZ ;  /* 0xfffffffd5f5f0810 */ /* 0x000fe20007ffe0ff */
[--C-:B------:R-:W-:Y:S01]  /*10120*/  FFMA.FTZ R133, R10, c[0x0][0x2d0], -R171.reuse ;  /* 0x0000b4000a857a23 */ /* 0x100fe200000108ab */
[----:B------:R-:W4:Y:S01]  /*10130*/  LDSM.16.MT88.4 R20, [R135+0x2900] ;  /* 0x002900008714783b */ /* 0x000f220000004200 */
[----:B------:R-:W-:Y:S01]  /*10140*/  FFMA.FTZ R154, R8, c[0x0][0x2d0], -R171 ;  /* 0x0000b400089a7a23 */ /* 0x000fe200000108ab */
[----:B------:R-:W5:Y:S01]  /*10150*/  MUFU.EX2 R157, R157 ;  /* 0x0000009d009d7308 */ /* 0x000f620000000800 */
[----:B-1----:R-:W-:Y:S01]  /*10160*/  F2FP.PACK_AB R96, R161, R164 ;  /* 0x000000a4a160723e */ /* 0x002fe200000000ff */
[----:B------:R-:W1:Y:S01]  /*10170*/  LDSM.16.MT88.4 R16, [R135+0x4900] ;  /* 0x004900008710783b */ /* 0x000e620000004200 */
[----:B------:R-:W-:-:S02]  /*10180*/  FFMA.FTZ R167, R224, c[0x0][0x2d0], -R149 ;  /* 0x0000b400e0a77a23 */ /* 0x000fc40000010895 */
[--C-:B------:R-:W-:Y:S02]  /*10190*/  FFMA.FTZ R168, R168, c[0x0][0x2d0], -R149.reuse ;  /* 0x0000b400a8a87a23 */ /* 0x100fe40000010895 */
[--C-:B------:R-:W-:Y:S01]  /*101a0*/  FFMA.FTZ R170, R170, c[0x0][0x2d0], -R149.reuse ;  /* 0x0000b400aaaa7a23 */ /* 0x100fe20000010895 */
[----:B------:R-:W-:Y:S01]  /*101b0*/  MUFU.EX2 R166, R166 ;  /* 0x000000a600a67308 */ /* 0x000fe20000000800 */
[----:B------:R-:W-:Y:S02]  /*101c0*/  FFMA.FTZ R169, R214, c[0x0][0x2d0], -R149 ;  /* 0x0000b400d6a97a23 */ /* 0x000fe40000010895 */
[--C-:B------:R-:W-:Y:S02]  /*101d0*/  FFMA.FTZ R174, R174, c[0x0][0x2d0], -R171.reuse ;  /* 0x0000b400aeae7a23 */ /* 0x100fe400000108ab */
[--C-:B------:R-:W-:Y:S02]  /*101e0*/  FFMA.FTZ R175, R212, c[0x0][0x2d0], -R171.reuse ;  /* 0x0000b400d4af7a23 */ /* 0x100fe400000108ab */
[--C-:B------:R-:W-:Y:S01]  /*101f0*/  FFMA.FTZ R177, R194, c[0x0][0x2d0], -R171.reuse ;  /* 0x0000b400c2b17a23 */ /* 0x100fe200000108ab */
[----:B------:R-:W2:Y:S01]  /*10200*/  MUFU.EX2 R163, R163 ;  /* 0x000000a300a37308 */ /* 0x000ea20000000800 */
[----:B-----5:R-:W-:Y:S01]  /*10210*/  F2FP.PACK_AB R98, R157, R162 ;  /* 0x000000a29d62723e */ /* 0x020fe200000000ff */
[----:B------:R-:W-:-:S02]  /*10220*/  FFMA.FTZ R178, R178, c[0x0][0x2d0], -R171 ;  /* 0x0000b400b2b27a23 */ /* 0x000fc400000108ab */
[----:B------:R-:W-:Y:S02]  /*10230*/  FFMA.FTZ R181, R182, c[0x0][0x2d0], -R149 ;  /* 0x0000b400b6b57a23 */ /* 0x000fe40000010895 */
[--C-:B------:R-:W-:Y:S02]  /*10240*/  FFMA.FTZ R182, R150, c[0x0][0x2d0], -R171.reuse ;  /* 0x0000b40096b67a23 */ /* 0x100fe400000108ab */
[----:B------:R-:W-:Y:S01]  /*10250*/  MUFU.EX2 R158, R158 ;  /* 0x0000009e009e7308 */ /* 0x000fe20000000800 */
[--C-:B------:R-:W-:Y:S02]  /*10260*/  FFMA.FTZ R183, R148, c[0x0][0x2d0], -R171.reuse ;  /* 0x0000b40094b77a23 */ /* 0x100fe400000108ab */
[----:B------:R-:W-:Y:S02]  /*10270*/  FFMA.FTZ R176, R176, c[0x0][0x2d0], -R171 ;  /* 0x0000b400b0b07a23 */ /* 0x000fe400000108ab */
[--C-:B------:R-:W-:Y:S02]  /*10280*/  FFMA.FTZ R179, R192, c[0x0][0x2d0], -R149.reuse ;  /* 0x0000b400c0b37a23 */ /* 0x100fe40000010895 */
[--C-:B------:R-:W-:Y:S01]  /*10290*/  FFMA.FTZ R190, R190, c[0x0][0x2d0], -R149.reuse ;  /* 0x0000b400bebe7a23 */ /* 0x100fe20000010895 */
[----:B------:R-:W5:Y:S01]  /*102a0*/  MUFU.EX2 R159, R159 ;  /* 0x0000009f009f7308 */ /* 0x000f620000000800 */
[----:B--2---:R-:W-:Y:S01]  /*102b0*/  F2FP.PACK_AB R97, R163, R166 ;  /* 0x000000a6a361723e */ /* 0x004fe200000000ff */
[----:B------:R-:W-:-:S02]  /*102c0*/  FFMA.FTZ R180, R180, c[0x0][0x2d0], -R149 ;  /* 0x0000b400b4b47a23 */ /* 0x000fc40000010895 */
[----:B------:R-:W-:Y:S01]  /*102d0*/  FFMA.FTZ R171, R172, c[0x0][0x2d0], -R171 ;  /* 0x0000b400acab7a23 */ /* 0x000fe200000108ab */
[----:B------:R-:W-:Y:S01]  /*102e0*/  LDSM.16.MT88.4 R148, [R173+0x3900] ;  /* 0x00390000ad94783b */ /* 0x000fe20000004200 */
[----:B------:R-:W-:Y:S02]  /*102f0*/  FADD.FTZ R161, R164, R161 ;  /* 0x000000a1a4a17221 */ /* 0x000fe40000010000 */
[----:B------:R-:W-:Y:S01]  /*10300*/  MUFU.EX2 R160, R160 ;  /* 0x000000a000a07308 */ /* 0x000fe20000000800 */
[----:B------:R-:W-:Y:S02]  /*10310*/  FADD.FTZ R163, R166, R163 ;  /* 0x000000a3a6a37221 */ /* 0x000fe40000010000 */
[----:B------:R-:W-:Y:S02]  /*10320*/  FADD.FTZ R162, R162, R161 ;  /* 0x000000a1a2a27221 */ /* 0x000fe40000010000 */
[----:B------:R-:W-:Y:S02]  /*10330*/  @P0 IMAD R94, R94, R95, RZ ;  /* 0x0000005f5e5e0224 */ /* 0x000fe400078e02ff */
[----:B------:R-:W-:Y:S01]  /*10340*/  FADD.FTZ R157, R157, R162 ;  /* 0x000000a29d9d7221 */ /* 0x000fe20000010000 */
[----:B-----5:R-:W-:Y:S01]  /*10350*/  F2FP.PACK_AB R99, R159, R158 ;  /* 0x0000009e9f63723e */ /* 0x020fe200000000ff */
[----:B------:R-:W2:Y:S01]  /*10360*/  MUFU.EX2 R155, R155 ;  /* 0x0000009b009b7308 */ /* 0x000ea20000000800 */
[----:B------:R-:W-:-:S02]  /*10370*/  FADD.FTZ R158, R158, R163 ;  /* 0x000000a39e9e7221 */ /* 0x000fc40000010000 */
[----:B------:R-:W-:Y:S02]  /*10380*/  IMAD.MOV.U32 R212, RZ, RZ, RZ ;  /* 0x000000ffffd47224 */ /* 0x000fe400078e00ff */
        /* <DEDUP_REMOVED lines=62> */
[C---:B----4-:R-:W-:Y:S08]  /*10770*/  HMMA.16816.F32 R36, R4.reuse, R20, R36 ;  /* 0x000000140424723c */ /* 0x050ff00000001824 */
[C---:B------:R-:W-:Y:S01]  /*10780*/  HMMA.16816.F32 R40, R4.reuse, R22, R40 ;  /* 0x000000160428723c */ /* 0x040fe20000001828 */
[----:B------:R-:W2:Y:S07]  /*10790*/  LDSM.16.MT88.4 R20, [R173+0x4900] ;  /* 0x00490000ad14783b */ /* 0x000eae0000004200 */
[C---:B------:R-:W-:Y:S08]  /*107a0*/  HMMA.16816.F32 R68, R4.reuse, R16, R68 ;  /* 0x000000100444723c */ /* 0x040ff00000001844 */
        /* <DEDUP_REMOVED lines=25> */
[----:B------:R-:W4:Y:S07]  /*10940*/  LDSM.16.MT88.4 R24, [R173+0x1100] ;  /* 0x00110000ad18783b */ /* 0x000f2e0000004200 */
[C---:B---3--:R-:W-:Y:S08]  /*10950*/  HMMA.16816.F32 R8, R4.reuse, R16, R8 ;  /* 0x000000100408723c */ /* 0x048ff00000001808 */
[----:B------:R-:W-:Y:S01]  /*10960*/  HMMA.16816.F32 R96, R4, R18, R96 ;  /* 0x000000120460723c */ /* 0x000fe20000001860 */
[----:B------:R-:W3:Y:S06]  /*10970*/  LDSM.16.MT88.4 R16, [R165+0x3100] ;  /* 0x00310000a510783b */ /* 0x000eec0000004200 */
[----:B------:R-:W-:Y:S01]  /*10980*/  F2FP.PACK_AB R4, R168, R167 ;  /* 0x000000a7a804723e */ /* 0x000fe200000000ff */
[----:B------:R-:W-:Y:S01]  /*10990*/  FADD.FTZ R167, R167, R152 ;  /* 0x00000098a7a77221 */ /* 0x000fe20000010000 */
[----:B------:R-:W-:Y:S01]  /*109a0*/  F2FP.PACK_AB R5, R175, R174 ;  /* 0x000000aeaf05723e */ /* 0x000fe200000000ff */
[----:B------:R-:W-:Y:S01]  /*109b0*/  FADD.FTZ R174, R174, R133 ;  /* 0x00000085aeae7221 */ /* 0x000fe20000010000 */
[----:B------:R-:W-:Y:S01]  /*109c0*/  F2FP.PACK_AB R6, R169, R170 ;  /* 0x000000aaa906723e */ /* 0x000fe200000000ff */
[----:B------:R-:W-:Y:S01]  /*109d0*/  FADD.FTZ R167, R168, R167 ;  /* 0x000000a7a8a77221 */ /* 0x000fe20000010000 */
[----:B------:R-:W-:Y:S01]  /*109e0*/  F2FP.PACK_AB R7, R178, R177 ;  /* 0x000000b1b207723e */ /* 0x000fe200000000ff */
[----:B------:R-:W-:-:S02]  /*109f0*/  FADD.FTZ R174, R175, R174 ;  /* 0x000000aeafae7221 */ /* 0x000fc40000010000 */
[----:B------:R-:W-:Y:S02]  /*10a00*/  FADD.FTZ R170, R170, R167 ;  /* 0x000000a7aaaa7221 */ /* 0x000fe40000010000 */
[----:B------:R-:W-:Y:S02]  /*10a10*/  FADD.FTZ R177, R177, R174 ;  /* 0x000000aeb1b17221 */ /* 0x000fe40000010000 */
[----:B-1----:R-:W-:Y:S01]  /*10a20*/  HMMA.16816.F32 R36, R4, R12, R36 ;  /* 0x0000000c0424723c */ /* 0x002fe20000001824 */
[----:B------:R-:W-:Y:S02]  /*10a30*/  FADD.FTZ R170, R169, R170 ;  /* 0x000000aaa9aa7221 */ /* 0x000fe40000010000 */
[----:B------:R-:W-:-:S05]  /*10a40*/  FADD.FTZ R177, R178, R177 ;  /* 0x000000b1b2b17221 */ /* 0x000fca0000010000 */
        /* <DEDUP_REMOVED lines=29> */
[C---:B----4-:R-:W-:Y:S08]  /*10c20*/  HMMA.16816.F32 R68, R4.reuse, R24, R68 ;  /* 0x000000180444723c */ /* 0x050ff00000001844 */
[C---:B------:R-:W-:Y:S01]  /*10c30*/  HMMA.16816.F32 R72, R4.reuse, R26, R72 ;  /* 0x0000001a0448723c */ /* 0x040fe20000001848 */
[----:B------:R-:W-:Y:S07]  /*10c40*/  LDSM.16.MT88.4 R24, [R134+0x3900] ;  /* 0x003900008618783b */ /* 0x000fee0000004200 */
        /* <DEDUP_REMOVED lines=21> */
[C---:B---3--:R-:W-:Y:S07]  /*10da0*/  HMMA.16816.F32 R68, R4.reuse, R16, R68 ;  /* 0x000000100444723c */ /* 0x048fee0000001844 */
[-C--:B------:R-:W-:Y:S01]  /*10db0*/  @P0 IMAD.WIDE.U32 R16, R95, R93.reuse, R210 ;  /* 0x0000005d5f100225 */ /* 0x080fe200078e00d2 */
[C---:B------:R-:W-:Y:S07]  /*10dc0*/  HMMA.16816.F32 R72, R4.reuse, R18, R72 ;  /* 0x000000120448723c */ /* 0x040fee0000001848 */
[----:B------:R-:W-:Y:S01]  /*10dd0*/  @P0 LEA R18, P1, R16, c[0x0][0x1c8], 0x1 ;  /* 0x0000720010120a11 */ /* 0x000fe200078208ff */
[C---:B------:R-:W-:Y:S08]  /*10de0*/  HMMA.16816.F32 R44, R4.reuse, R148, R44 ;  /* 0x00000094042c723c */ /* 0x040ff0000000182c */
[C---:B-1----:R-:W-:Y:S07]  /*10df0*/  HMMA.16816.F32 R84, R4.reuse, R12, R84 ;  /* 0x0000000c0454723c */ /* 0x042fee0000001854 */
[----:B------:R-:W-:Y:S01]  /*10e00*/  @P3 IMAD.HI.U32 R13, R92, c[0x0][0x2c8], RZ ;  /* 0x0000b2005c0d3a27 */ /* 0x000fe200078e00ff */
[----:B------:R-:W-:Y:S01]  /*10e10*/  @P0 SHF.R.S32.HI R12, RZ, 0x1f, R95 ;  /* 0x0000001fff0c0819 */ /* 0x000fe2000001145f */
[----:B------:R-:W-:Y:S03]  /*10e20*/  HMMA.16816.F32 R88, R4, R14, R88 ;  /* 0x0000000e0458723c */ /* 0x000fe60000001858 */
[----:B------:R-:W-:Y:S01]  /*10e30*/  @P3 SHF.R.U32.HI R92, RZ, c[0x0][0x2cc], R13 ;  /* 0x0000b300ff5c3a19 */ /* 0x000fe2000001160d */
[----:B------:R-:W-:-:S03]  /*10e40*/  @P0 IMAD R12, R12, R93, R94 ;  /* 0x0000005d0c0c0224 */ /* 0x000fc600078e025e */
[----:B------:R-:W-:Y:S01]  /*10e50*/  IADD3 R92, R92, R215, -R218 ;  /* 0x000000d75c5c7210 */ /* 0x000fe20007ffe8da */
[----:B------:R-:W-:Y:S01]  /*10e60*/  @P0 IMAD.IADD R13, R17, 0x1, R12 ;  /* 0x00000001110d0824 */ /* 0x000fe200078e020c */
[C---:B------:R-:W-:Y:S02]  /*10e70*/  HMMA.16816.F32 R48, R4.reuse, R150, R48 ;  /* 0x000000960430723c */ /* 0x040fe40000001830 */
[----:B------:R-:W-:Y:S02]  /*10e80*/  SHF.R.S32.HI R15, RZ, 0x1f, R92 ;  /* 0x0000001fff0f7819 */ /* 0x000fe4000001145c */
[----:B------:R-:W-:Y:S02]  /*10e90*/  @P0 LEA.HI.X R19, R16, c[0x0][0x1cc], R13, 0x1, P1 ;  /* 0x0000730010130a11 */ /* 0x000fe400008f0c0d */
[----:B------:R-:W-:Y:S02]  /*10ea0*/  LEA.HI R3, R15, R92, RZ, 0x6 ;  /* 0x0000005c0f037211 */ /* 0x000fe400078f30ff */
[----:B--2---:R-:W-:Y:S01]  /*10eb0*/  HMMA.16816.F32 R92, R4, R20, R8 ;  /* 0x00000014045c723c */ /* 0x004fe20000001808 */
[----:B------:R-:W-:Y:S01]  /*10ec0*/  @!PT LDS RZ, [RZ] ;  /* 0x00000000fffff984 */ /* 0x000fe20000000800 */
[----:B------:R-:W-:Y:S01]  /*10ed0*/  @!PT LDS RZ, [RZ] ;  /* 0x00000000fffff984 */ /* 0x000fe20000000800 */
[----:B------:R-:W-:Y:S01]  /*10ee0*/  @!PT LDS RZ, [RZ] ;  /* 0x00000000fffff984 */ /* 0x000fe20000000800 */
[----:B------:R1:W-:Y:S01]  /*10ef0*/  @P0 LDGSTS.E.BYPASS.LTC128B.128 [R132+0xc100], [R18.64], !P6 ;  /* 0x0c10000012840fae */ /* 0x0003e2000f101d46 */
[----:B------:R-:W-:-:S03]  /*10f00*/  SHF.R.S32.HI R3, RZ, 0x6, R3 ;  /* 0x00000006ff037819 */ /* 0x000fc60000011403 */
[----:B------:R1:W-:Y:S01]  /*10f10*/  @P0 LDGSTS.E.BYPASS.LTC128B.128 [R132+0xe100], [R18.64+0x80], !P5 ;  /* 0x0e10008012840fae */ /* 0x0003e2000e901d46 */
[----:B------:R-:W-:Y:S02]  /*10f20*/  IMNMX R234, RZ, R3, !PT ;  /* 0x00000003ffea7217 */ /* 0x000fe40007800200 */
[C---:B------:R-:W-:Y:S01]  /*10f30*/  @P0 LEA R8, P1, R199.reuse, R18, 0x1 ;  /* 0x00000012c7080211 */ /* 0x040fe200078208ff */
[----:B------:R1:W-:Y:S01]  /*10f40*/  @P0 LDGSTS.E.BYPASS.LTC128B.128 [R132+0x10100], [R18.64+0x100], !P4 ;  /* 0x1010010012840fae */ /* 0x0003e2000e101d46 */
[----:B------:R-:W-:Y:S02]  /*10f50*/  HMMA.16816.F32 R76, R4, R144, R76 ;  /* 0x00000090044c723c */ /* 0x000fe4000000184c */
[----:B------:R-:W-:-:S05]  /*10f60*/  @P0 LEA.HI.X R9, R199, R19, R198, 0x1, P1 ;  /* 0x00000013c7090211 */ /* 0x000fca00008f0cc6 */
[----:B------:R1:W-:Y:S01]  /*10f70*/  @P0 LDGSTS.E.BYPASS.LTC128B.128 [R132+0xd100], [R8.64], !P6 ;  /* 0x0d10000008840fae */ /* 0x0003e2000f101d46 */
[C---:B------:R-:W-:Y:S03]  /*10f80*/  HMMA.16816.F32 R80, R4.reuse, R146, R80 ;  /* 0x000000920450723c */ /* 0x040fe60000001850 */
[----:B------:R1:W-:Y:S04]  /*10f90*/  @P0 LDGSTS.E.BYPASS.LTC128B.128 [R132+0xf100], [R8.64+0x80], !P5 ;  /* 0x0f10008008840fae */ /* 0x0003e8000e901d46 */
[----:B------:R1:W-:Y:S01]  /*10fa0*/  @P0 LDGSTS.E.BYPASS.LTC128B.128 [R132+0x11100], [R8.64+0x100], !P4 ;  /* 0x1110010008840fae */ /* 0x0003e2000e101d46 */
[----:B------:R-:W-:Y:S01]  /*10fb0*/  ISETP.GE.AND P0, PT, R217, R234, PT ;  /* 0x000000ead900720c */ /* 0x000fe20003f06270 */
[C---:B------:R-:W-:Y:S02]  /*10fc0*/  HMMA.16816.F32 R128, R4.reuse, R140, R128 ;  /* 0x0000008c0480723c */ /* 0x040fe40000001880 */
[----:B------:R-:W0:Y:S06]  /*10fd0*/  LDGDEPBAR ;  /* 0x00000000000079af */ /* 0x000e2c0000000000 */
        /* <DEDUP_REMOVED lines=11> */
[C---:B-1----:R-:W-:Y:S01]  /*11090*/  IADD3 RZ, P1, R206.reuse, 0x40, RZ ;  /* 0x00000040ceff7810 */ /* 0x042fe20007f3e0ff */
[----:B------:R-:W-:Y:S01]  /*110a0*/  IMAD.MOV.U32 R132, RZ, RZ, R0 ;  /* 0x000000ffff847224 */ /* 0x000fe200078e0000 */
[----:B------:R-:W-:Y:S01]  /*110b0*/  IADD3 RZ, P0, R206, 0x80, RZ ;  /* 0x00000080ceff7810 */ /* 0x000fe20007f1e0ff */
[----:B------:R-:W-:Y:S01]  /*110c0*/  IMAD.MOV.U32 R3, RZ, RZ, R2 ;  /* 0x000000ffff037224 */ /* 0x000fe200078e0002 */
[----:B------:R-:W-:Y:S01]  /*110d0*/  IADD3.X R232, RZ, R211, RZ, P1, !PT ;  /* 0x000000d3ffe87210 */ /* 0x000fe20000ffe4ff */
[----:B------:R-:W-:Y:S01]  /*110e0*/  IMAD.MOV.U32 R212, RZ, RZ, RZ ;  /* 0x000000ffffd47224 */ /* 0x000fe200078e00ff */
[C---:B------:R-:W-:Y:S01]  /*110f0*/  IADD3 R227, P1, R204.reuse, 0x80, RZ ;  /* 0x00000080cce37810 */ /* 0x040fe20007f3e0ff */
[----:B------:R-:W-:Y:S01]  /*11100*/  IMAD.X R231, RZ, RZ, R211, P0 ;  /* 0x000000ffffe77224 */ /* 0x000fe200000e06d3 */
[----:B------:R-:W-:Y:S01]  /*11110*/  IADD3 R225, P0, R204, 0x40, RZ ;  /* 0x00000040cce17810 */ /* 0x000fe20007f1e0ff */
[----:B------:R-:W-:Y:S01]  /*11120*/  IMAD.IADD R133, R189, 0x1, R186 ;  /* 0x00000001bd857824 */ /* 0x000fe200078e02ba */
[----:B------:R-:W-:Y:S01]  /*11130*/  IADD3 R190, R187, 0xc100, RZ ;  /* 0x0000c100bbbe7810 */ /* 0x000fe20007ffe0ff */
[----:B------:R-:W-:Y:S01]  /*11140*/  @P3 IMAD.HI.U32 R229, R220, c[0x0][0x2c8], RZ ;  /* 0x0000b200dce53a27 */ /* 0x000fe200078e00ff */
[----:B------:R-:W-:Y:S01]  /*11150*/  MOV R230, 0x20 ;  /* 0x0000002000e67802 */ /* 0x000fe20000000f00 */
[----:B------:R-:W-:Y:S01]  /*11160*/  UMOV UR5, 0x1 ;  /* 0x0000000100057882 */ /* 0x000fe20000000000 */
[C---:B------:R-:W-:Y:S01]  /*11170*/  IADD3 R223, R206.reuse, 0x40, RZ ;  /* 0x00000040cedf7810 */ /* 0x040fe20007ffe0ff */
[----:B------:R-:W-:Y:S01]  /*11180*/  IMAD.MOV.U32 R228, RZ, RZ, -0x40 ;  /* 0xffffffc0ffe47424 */ /* 0x000fe200078e00ff */
[----:B------:R-:W-:Y:S01]  /*11190*/  IADD3 R221, R206, 0x80, RZ ;  /* 0x00000080cedd7810 */ /* 0x000fe20007ffe0ff */
[----:B------:R-:W-:Y:S01]  /*111a0*/  IMAD.X R226, RZ, RZ, R209, P1 ;  /* 0x000000ffffe27224 */ /* 0x000fe200008e06d1 */
[----:B------:R-:W-:-:S02]  /*111b0*/  IADD3.X R224, RZ, R209, RZ, P0, !PT ;  /* 0x000000d1ffe07210 */ /* 0x000fc400007fe4ff */
.L_x_1262:
[----:B------:R-:W-:Y:S04]  /*111c0*/  DEPBAR.LE SB0, 0x2 ;  /* 0x000080800000791a */ /* 0x000fe80000000000 */
[----:B------:R-:W-:Y:S01]  /*111d0*/  BAR.SYNC.DEFER_BLOCKING 0x0 ;  /* 0x0000000000007b1d */ /* 0x000fe20000010000 */
[----:B------:R-:W-:Y:S01]  /*111e0*/  MOV R193, UR5 ;  /* 0x0000000500c17c02 */ /* 0x000fe20008000f00 */
[----:B------:R-:W-:Y:S01]  /*111f0*/  UIMAD UR4, UR5, 0x6000, URZ ;  /* 0x00006000050478a4 */ /* 0x000fe2000f8e023f */
[C---:B------:R-:W-:Y:S01]  /*11200*/  ISETP.GE.AND P0, PT, R217.reuse, 0x1, PT ;  /* 0x00000001d900780c */ /* 0x040fe20003f06270 */
[----:B------:R-:W-:Y:S01]  /*11210*/  UIADD3 UR8, UR5, 0x1, URZ ;  /* 0x0000000105087890 */ /* 0x000fe2000fffe03f */
[----:B------:R-:W-:Y:S01]  /*11220*/  IADD3 R8, R217, -0x1, RZ ;  /* 0xffffffffd9087810 */ /* 0x000fe20007ffe0ff */
[----:B------:R-:W-:Y:S01]  /*11230*/  IMAD R152, R193, 0x6000, R187 ;  /* 0x00006000c1987824 */ /* 0x000fe200078e02bb */
[----:B------:R-:W-:Y:S01]  /*11240*/  LOP3.LUT P2, RZ, R219, 0x2, RZ, 0xc0, !PT ;  /* 0x00000002dbff7812 */ /* 0x000fe2000784c0ff */
[----:B------:R-:W-:Y:S01]  /*11250*/  IMAD R193, R193, 0x6000, R190 ;  /* 0x00006000c1c17824 */ /* 0x000fe200078e02be */
[----:B------:R-:W-:Y:S01]  /*11260*/  LOP3.LUT P3, RZ, R197, 0x1, RZ, 0xc0, !PT ;  /* 0x00000001c5ff7812 */ /* 0x000fe2000786c0ff */
[----:B------:R-:W-:Y:S01]  /*11270*/  UISETP.GE.AND UP0, UPT, UR5, 0x1, UPT ;  /* 0x000000010500788c */ /* 0x000fe2000bf06270 */
[----:B------:R-:W-:Y:S02]  /*11280*/  SEL R188, R230, 0xffffffe0, !P2 ;  /* 0xffffffe0e6bc7807 */ /* 0x000fe40005000000 */
[----:B------:R-:W-:Y:S01]  /*11290*/  ISETP.NE.AND P2, PT, R216, 0x1, PT ;  /* 0x00000001d800780c */ /* 0x000fe20003f45270 */
[----:B------:R-:W-:Y:S01]  /*112a0*/  USEL UR5, UR8, URZ, !UP0 ;  /* 0x0000003f08057287 */ /* 0x000fe2000c000000 */
[-C--:B------:R-:W-:Y:S01]  /*112b0*/  IADD3 R192, R188, R193.reuse, RZ ;  /* 0x000000c1bcc07210 */ /* 0x080fe20007ffe0ff */
[----:B------:R-:W-:Y:S01]  /*112c0*/  @P0 IMAD R171, R212, 0x6000, R202 ;  /* 0x00006000d4ab0824 */ /* 0x000fe200078e02ca */
[----:B------:R-:W-:Y:S02]  /*112d0*/  @P0 SHF.R.S32.HI R29, RZ, 0x1f, R8 ;  /* 0x0000001fff1d0819 */ /* 0x000fe40000011408 */
[----:B------:R-:W-:Y:S03]  /*112e0*/  IADD3 R194, R188, R193, R191 ;  /* 0x000000c1bcc27210 */ /* 0x000fe60007ffe0bf */
[----:B------:R-:W-:Y:S01]  /*112f0*/  @P0 IMAD R29, R29, c[0x0][0x208], RZ ;  /* 0x000082001d1d0a24 */ /* 0x000fe200078e02ff */
[----:B------:R-:W-:Y:S03]  /*11300*/  LDSM.16.M88.4 R136, [R189] ;  /* 0x00000000bd88783b */ /* 0x000fe60000000200 */
[C---:B------:R-:W-:Y:S02]  /*11310*/  @P0 IMAD R29, R8.reuse, c[0x0][0x20c], R29 ;  /* 0x00008300081d0a24 */ /* 0x040fe400078e021d */
[----:B------:R-:W-:Y:S03]  /*11320*/  @P0 IMAD.WIDE.U32 R8, R8, c[0x0][0x208], RZ ;  /* 0x0000820008080a25 */ /* 0x000fe600078e00ff */
[----:B------:R-:W1:Y:S02]  /*11330*/  LDSM.16.M88.4 R140, [R152+0xc100] ;  /* 0x00c10000988c783b */ /* 0x000e640000000200 */
[----:B------:R-:W-:Y:S02]  /*11340*/  @P0 SHF.L.U32 R0, R8, 0x6, RZ ;  /* 0x0000000608000819 */ /* 0x000fe400000006ff */
[----:B------:R-:W-:Y:S02]  /*11350*/  @P0 IADD3 R29, R9, R29, RZ ;  /* 0x0000001d091d0210 */ /* 0x000fe40007ffe0ff */
[----:B------:R-:W-:Y:S02]  /*11360*/  @P0 IADD3 R9, P1, R0, R204, RZ ;  /* 0x000000cc00090210 */ /* 0x000fe40007f3e0ff */
[----:B------:R-:W-:Y:S01]  /*11370*/  @P0 SHF.L.U64.HI R29, R8, 0x6, R29 ;  /* 0x00000006081d0819 */ /* 0x000fe2000001021d */
[----:B------:R-:W2:Y:S03]  /*11380*/  LDSM.16.M88.4 R144, [R152+0xc900] ;  /* 0x00c900009890783b */ /* 0x000ea60000000200 */
[----:B------:R-:W-:Y:S02]  /*11390*/  @P0 IADD3.X R2, R29, R209, RZ, P1, !PT ;  /* 0x000000d11d020210 */ /* 0x000fe40000ffe4ff */
[C---:B------:R-:W-:Y:S03]  /*113a0*/  @P0 LEA R168, P1, R9.reuse, c[0x0][0x1f8], 0x1 ;  /* 0x00007e0009a80a11 */ /* 0x040fe600078208ff */
[----:B------:R-:W3:Y:S01]  /*113b0*/  LDSM.16.M88.4 R148, [R152+0xd100] ;  /* 0x00d100009894783b */ /* 0x000ee20000000200 */
[----:B------:R-:W-:Y:S02]  /*113c0*/  @P0 LEA.HI.X R169, R9, c[0x0][0x1fc], R2, 0x1, P1 ;  /* 0x00007f0009a90a11 */ /* 0x000fe400008f0c02 */
[C---:B------:R-:W-:Y:S04]  /*113d0*/  @P0 IADD3 R9, P1, R0.reuse, R225, RZ ;  /* 0x000000e100090210 */ /* 0x040fe80007f3e0ff */
[----:B------:R-:W-:Y:S01]  /*113e0*/  @P0 IADD3.X R2, R29, R224, RZ, P1, !PT ;  /* 0x000000e01d020210 */ /* 0x000fe20000ffe4ff */
[----:B------:R-:W4:Y:S01]  /*113f0*/  LDSM.16.M88.4 R32, [R152+0xd900] ;  /* 0x00d900009820783b */ /* 0x000f220000000200 */
[C---:B------:R-:W-:Y:S04]  /*11400*/  @P0 LEA R164, P1, R9.reuse, c[0x0][0x1f8], 0x1 ;  /* 0x00007e0009a40a11 */ /* 0x040fe800078208ff */
[----:B------:R-:W-:Y:S02]  /*11410*/  @P0 LEA.HI.X R165, R9, c[0x0][0x1fc], R2, 0x1, P1 ;  /* 0x00007f0009a50a11 */ /* 0x000fe400008f0c02 */
[----:B------:R-:W-:Y:S01]  /*11420*/  @P0 IADD3 R2, P1, R0, R227, RZ ;  /* 0x000000e300020210 */ /* 0x000fe20007f3e0ff */
[----:B------:R-:W-:Y:S03]  /*11430*/  LDSM.16.M88.4 R152, [R192+0x800] ;  /* 0x00080000c098783b */ /* 0x000fe60000000200 */
[----:B------:R-:W-:Y:S02]  /*11440*/  @P0 IADD3.X R13, R29, R226, RZ, P1, !PT ;  /* 0x000000e21d0d0210 */ /* 0x000fe40000ffe4ff */
[C---:B------:R-:W-:Y:S01]  /*11450*/  @P0 LEA R166, P1, R2.reuse, c[0x0][0x1f8], 0x1 ;  /* 0x00007e0002a60a11 */ /* 0x040fe200078208ff */
[C---:B-1----:R-:W-:Y:S03]  /*11460*/  HMMA.16816.F32 R4, R136.reuse, R140, RZ ;  /* 0x0000008c8804723c */ /* 0x042fe600000018ff */
[----:B------:R-:W-:Y:S02]  /*11470*/  @P0 LEA.HI.X R167, R2, c[0x0][0x1fc], R13, 0x1, P1 ;  /* 0x00007f0002a70a11 */ /* 0x000fe400008f0c0d */
[----:B------:R-:W-:Y:S03]  /*11480*/  @P0 IADD3 R0, P1, R201, R0, RZ ;  /* 0x00000000c9000210 */ /* 0x000fe60007f3e0ff */
[C---:B------:R-:W-:Y:S01]  /*11490*/  HMMA.16816.F32 R8, R136.reuse, R142, RZ ;  /* 0x0000008e8808723c */ /* 0x040fe200000018ff */
[----:B------:R-:W-:Y:S01]  /*114a0*/  @P0 IADD3.X R29, R200, R29, RZ, P1, !PT ;  /* 0x0000001dc81d0210 */ /* 0x000fe20000ffe4ff */
[----:B------:R-:W-:Y:S02]  /*114b0*/  LDSM.16.M88.4 R140, [R133] ;  /* 0x00000000858c783b */ /* 0x000fe40000000200 */
[----:B------:R-:W-:Y:S04]  /*114c0*/  @P0 IADD3 R2, P1, R0, R204, RZ ;  /* 0x000000cc00020210 */ /* 0x000fe80007f3e0ff */
[C---:B--2---:R-:W-:Y:S01]  /*114d0*/  HMMA.16816.F32 R12, R136.reuse, R144, RZ ;  /* 0x00000090880c723c */ /* 0x044fe200000018ff */
[C---:B------:R-:W-:Y:S03]  /*114e0*/  @P0 IADD3.X R21, R29.reuse, R209, RZ, P1, !PT ;  /* 0x000000d11d150210 */ /* 0x040fe60000ffe4ff */
[C---:B------:R-:W-:Y:S04]  /*114f0*/  @P0 LEA R172, P1, R2.reuse, c[0x0][0x1f8], 0x1 ;  /* 0x00007e0002ac0a11 */ /* 0x040fe800078208ff */
[C---:B------:R-:W-:Y:S01]  /*11500*/  HMMA.16816.F32 R16, R136.reuse, R146, RZ ;  /* 0x000000928810723c */ /* 0x040fe200000018ff */
[----:B------:R-:W-:Y:S01]  /*11510*/  @P0 LEA.HI.X R173, R2, c[0x0][0x1fc], R21, 0x1, P1 ;  /* 0x00007f0002ad0a11 */ /* 0x000fe200008f0c15 */
[----:B------:R-:W1:Y:S02]  /*11520*/  LDSM.16.M88.4 R144, [R192] ;  /* 0x00000000c090783b */ /* 0x000e640000000200 */
[----:B------:R-:W-:Y:S04]  /*11530*/  @P0 IADD3 R2, P1, R0, R225, RZ ;  /* 0x000000e100020210 */ /* 0x000fe80007f3e0ff */
[C---:B---3--:R-:W-:Y:S01]  /*11540*/  HMMA.16816.F32 R20, R136.reuse, R148, RZ ;  /* 0x000000948814723c */ /* 0x048fe200000018ff */
[----:B------:R-:W-:Y:S03]  /*11550*/  @P0 IADD3.X R31, R29, R224, RZ, P1, !PT ;  /* 0x000000e01d1f0210 */ /* 0x000fe60000ffe4ff */
[C---:B------:R-:W-:Y:S04]  /*11560*/  @P0 LEA R174, P1, R2.reuse, c[0x0][0x1f8], 0x1 ;  /* 0x00007e0002ae0a11 */ /* 0x040fe800078208ff */
[C---:B------:R-:W-:Y:S01]  /*11570*/  HMMA.16816.F32 R24, R136.reuse, R150, RZ ;  /* 0x000000968818723c */ /* 0x040fe200000018ff */
[----:B------:R-:W-:Y:S01]  /*11580*/  @P0 LEA.HI.X R175, R2, c[0x0][0x1fc], R31, 0x1, P1 ;  /* 0x00007f0002af0a11 */ /* 0x000fe200008f0c1f */
[----:B------:R-:W2:Y:S02]  /*11590*/  LDSM.16.M88.4 R148, [R192+0x1000] ;  /* 0x00100000c094783b */ /* 0x000ea40000000200 */
[----:B------:R-:W-:Y:S02]  /*115a0*/  @P0 IADD3 R157, P1, R0, R227, RZ ;  /* 0x000000e3009d0210 */ /* 0x000fe40007f3e0ff */
[----:B------:R-:W-:Y:S02]  /*115b0*/  IADD3 R2, R191, R192, RZ ;  /* 0x000000c0bf027210 */ /* 0x000fe40007ffe0ff */
[----:B------:R-:W-:Y:S02]  /*115c0*/  @P0 IADD3.X R0, R29, R226, RZ, P1, !PT ;  /* 0x000000e21d000210 */ /* 0x000fe40000ffe4ff */
[C---:B----4-:R-:W-:Y:S02]  /*115d0*/  HMMA.16816.F32 R28, R136.reuse, R32, RZ ;  /* 0x00000020881c723c */ /* 0x050fe400000018ff */
[C---:B------:R-:W-:Y:S04]  /*115e0*/  @P0 LEA R176, P1, R157.reuse, c[0x0][0x1f8], 0x1 ;  /* 0x00007e009db00a11 */ /* 0x040fe800078208ff */
[----:B------:R-:W-:Y:S02]  /*115f0*/  @P0 LEA.HI.X R177, R157, c[0x0][0x1fc], R0, 0x1, P1 ;  /* 0x00007f009db10a11 */ /* 0x000fe400008f0c00 */
[----:B------:R-:W-:Y:S01]  /*11600*/  HMMA.16816.F32 R32, R136, R34, RZ ;  /* 0x000000228820723c */ /* 0x000fe200000018ff */
[----:B------:R-:W3:Y:S03]  /*11610*/  LDSM.16.M88.4 R156, [R192+0x1800] ;  /* 0x00180000c09c783b */ /* 0x000ee60000000200 */
[----:B------:R-:W-:Y:S04]  /*11620*/  IADD3 R0, R191, R193, RZ ;  /* 0x000000c1bf007210 */ /* 0x000fe80007ffe0ff */
[C---:B-1----:R-:W-:Y:S01]  /*11630*/  HMMA.16816.F32 R4, R140.reuse, R144, R4 ;  /* 0x000000908c04723c */ /* 0x042fe20000001804 */
[----:B------:R-:W-:Y:S01]  /*11640*/  @!PT LDS RZ, [RZ] ;  /* 0x00000000fffff984 */ /* 0x000fe20000000800 */
[----:B------:R-:W-:Y:S01]  /*11650*/  @!PT LDS RZ, [RZ] ;  /* 0x00000000fffff984 */ /* 0x000fe20000000800 */
[----:B------:R-:W-:Y:S01]  /*11660*/  @!PT LDS RZ, [RZ] ;  /* 0x00000000fffff984 */ /* 0x000fe20000000800 */
[----:B------:R1:W-:Y:S07]  /*11670*/  @P0 LDGSTS.E.BYPASS.LTC128B.128 [R171], [R168.64], !P6 ;  /* 0x00000000a8ab0fae */ /* 0x0003ee000f101d46 */
[C---:B------:R-:W-:Y:S01]  /*11680*/  HMMA.16816.F32 R8, R140.reuse, R146, R8 ;  /* 0x000000928c08723c */ /* 0x040fe20000001808 */
[----:B------:R4:W-:Y:S07]  /*11690*/  @P0 LDGSTS.E.BYPASS.LTC128B.128 [R171+0x2000], [R164.64], !P5 ;  /* 0x02000000a4ab0fae */ /* 0x0009ee000e901d46 */
[C---:B------:R-:W-:Y:S01]  /*116a0*/  HMMA.16816.F32 R12, R140.reuse, R152, R12 ;  /* 0x000000988c0c723c */ /* 0x040fe2000000180c */
[----:B------:R4:W-:Y:S07]  /*116b0*/  @P0 LDGSTS.E.BYPASS.LTC128B.128 [R171+0x4000], [R166.64], !P3 ;  /* 0x04000000a6ab0fae */ /* 0x0009ee000d901d46 */
[C---:B------:R-:W-:Y:S01]  /*116c0*/  HMMA.16816.F32 R16, R140.reuse, R154, R16 ;  /* 0x0000009a8c10723c */ /* 0x040fe20000001810 */
[----:B------:R1:W-:Y:S07]  /*116d0*/  @P0 LDGSTS.E.BYPASS.LTC128B.128 [R171+0x1000], [R172.64], !P6 ;  /* 0x01000000acab0fae */ /* 0x0003ee000f101d46 */
[C---:B--2---:R-:W-:Y:S01]  /*116e0*/  HMMA.16816.F32 R20, R140.reuse, R148, R20 ;  /* 0x000000948c14723c */ /* 0x044fe20000001814 */
[----:B------:R1:W-:Y:S07]  /*116f0*/  @P0 LDGSTS.E.BYPASS.LTC128B.128 [R171+0x3000], [R174.64], !P5 ;  /* 0x03000000aeab0fae */ /* 0x0003ee000e901d46 */
[C---:B------:R-:W-:Y:S01]  /*11700*/  HMMA.16816.F32 R24, R140.reuse, R150, R24 ;  /* 0x000000968c18723c */ /* 0x040fe20000001818 */
[----:B------:R1:W-:Y:S07]  /*11710*/  @P0 LDGSTS.E.BYPASS.LTC128B.128 [R171+0x5000], [R176.64], !P3 ;  /* 0x05000000b0ab0fae */ /* 0x0003ee000d901d46 */
[C---:B---3--:R-:W-:Y:S01]  /*11720*/  HMMA.16816.F32 R28, R140.reuse, R156, R28 ;  /* 0x0000009c8c1c723c */ /* 0x048fe2000000181c */
[----:B------:R-:W-:Y:S07]  /*11730*/  LDSM.16.M88.4 R136, [R185] ;  /* 0x00000000b988783b */ /* 0x000fee0000000200 */
[----:B------:R-:W-:Y:S01]  /*11740*/  HMMA.16816.F32 R32, R140, R158, R32 ;  /* 0x0000009e8c20723c */ /* 0x000fe20000001820 */
[----:B------:R-:W2:Y:S08]  /*11750*/  LDSM.16.M88.4 R160, [R0] ;  /* 0x0000000000a0783b */ /* 0x000eb00000000200 */
[----:B------:R-:W3:Y:S08]  /*11760*/  LDSM.16.M88.4 R144, [R0+0x800] ;  /* 0x000800000090783b */ /* 0x000ef00000000200 */
[----:B------:R-:W5:Y:S08]  /*11770*/  LDSM.16.M88.4 R152, [R0+0x1000] ;  /* 0x001000000098783b */ /* 0x000f700000000200 */
[----:B------:R-:W0:Y:S08]  /*11780*/  LDGDEPBAR ;  /* 0x00000000000079af */ /* 0x000e300000000000 */
[----:B------:R-:W5:Y:S01]  /*11790*/  LDSM.16.M88.4 R148, [R0+0x1800] ;  /* 0x001800000094783b */ /* 0x000f620000000200 */
[C---:B--2---:R-:W-:Y:S07]  /*117a0*/  HMMA.16816.F32 R4, R136.reuse, R160, R4 ;  /* 0x000000a08804723c */ /* 0x044fee0000001804 */
[----:B----4-:R-:W-:Y:S01]  /*117b0*/  LDSM.16.M88.4 R164, [R184] ;  /* 0x00000000b8a4783b */ /* 0x010fe20000000200 */
[C---:B------:R-:W-:Y:S07]  /*117c0*/  HMMA.16816.F32 R8, R136.reuse, R162, R8 ;  /* 0x000000a28808723c */ /* 0x040fee0000001808 */
[----:B-1----:R-:W1:Y:S01]  /*117d0*/  LDSM.16.M88.4 R168, [R2] ;  /* 0x0000000002a8783b */ /* 0x002e620000000200 */
[C---:B---3--:R-:W-:Y:S07]  /*117e0*/  HMMA.16816.F32 R12, R136.reuse, R144, R12 ;  /* 0x00000090880c723c */ /* 0x048fee000000180c */
[----:B------:R-:W2:Y:S01]  /*117f0*/  LDSM.16.M88.4 R140, [R2+0x800] ;  /* 0x00080000028c783b */ /* 0x000ea20000000200 */
[C---:B------:R-:W-:Y:S07]  /*11800*/  HMMA.16816.F32 R16, R136.reuse, R146, R16 ;  /* 0x000000928810723c */ /* 0x040fee0000001810 */
[----:B------:R-:W3:Y:S01]  /*11810*/  LDSM.16.M88.4 R156, [R2+0x1000] ;  /* 0x00100000029c783b */ /* 0x000ee20000000200 */
[C---:B-----5:R-:W-:Y:S07]  /*11820*/  HMMA.16816.F32 R20, R136.reuse, R152, R20 ;  /* 0x000000988814723c */ /* 0x060fee0000001814 */
[----:B------:R-:W4:Y:S01]  /*11830*/  LDSM.16.M88.4 R144, [R2+0x1800] ;  /* 0x001800000290783b */ /* 0x000f220000000200 */
[C---:B------:R-:W-:Y:S07]  /*11840*/  HMMA.16816.F32 R24, R136.reuse, R154, R24 ;  /* 0x0000009a8818723c */ /* 0x040fee0000001818 */
[----:B------:R-:W-:Y:S01]  /*11850*/  LDSM.16.M88.4 R152, [R193+0x2800] ;  /* 0x00280000c198783b */ /* 0x000fe20000000200 */
[C---:B------:R-:W-:Y:S07]  /*11860*/  HMMA.16816.F32 R28, R136.reuse, R148, R28 ;  /* 0x00000094881c723c */ /* 0x040fee000000181c */
[----:B------:R-:W-:Y:S01]  /*11870*/  LDSM.16.M88.4 R160, [R193+0x3800] ;  /* 0x00380000c1a0783b */ /* 0x000fe20000000200 */
[----:B------:R-:W-:Y:S07]  /*11880*/  HMMA.16816.F32 R32, R136, R150, R32 ;  /* 0x000000968820723c */ /* 0x000fee0000001820 */
[----:B------:R-:W-:Y:S01]  /*11890*/  LDSM.16.M88.4 R136, [R189+0x4000] ;  /* 0x00400000bd88783b */ /* 0x000fe20000000200 */
[C---:B-1----:R-:W-:Y:S07]  /*118a0*/  HMMA.16816.F32 R4, R164.reuse, R168, R4 ;  /* 0x000000a8a404723c */ /* 0x042fee0000001804 */
[----:B------:R-:W1:Y:S01]  /*118b0*/  LDSM.16.M88.4 R148, [R193+0x2000] ;  /* 0x00200000c194783b */ /* 0x000e620000000200 */
[C---:B------:R-:W-:Y:S07]  /*118c0*/  HMMA.16816.F32 R8, R164.reuse, R170, R8 ;  /* 0x000000aaa408723c */ /* 0x040fee0000001808 */
[----:B------:R-:W-:Y:S01]  /*118d0*/  LDSM.16.M88.4 R168, [R192+0x2000] ;  /* 0x00200000c0a8783b */ /* 0x000fe20000000200 */
[C---:B--2---:R-:W-:Y:S07]  /*118e0*/  HMMA.16816.F32 R12, R164.reuse, R140, R12 ;  /* 0x0000008ca40c723c */ /* 0x044fee000000180c */
[----:B------:R-:W-:Y:S01]  /*118f0*/  LDSM.16.M88.4 R172, [R192+0x2800] ;  /* 0x00280000c0ac783b */ /* 0x000fe20000000200 */
[C---:B------:R-:W-:Y:S07]  /*11900*/  HMMA.16816.F32 R16, R164.reuse, R142, R16 ;  /* 0x0000008ea410723c */ /* 0x040fee0000001810 */
[----:B------:R-:W2:Y:S01]  /*11910*/  LDSM.16.M88.4 R140, [R193+0x3000] ;  /* 0x00300000c18c783b */ /* 0x000ea20000000200 */
[C---:B---3--:R-:W-:Y:S07]  /*11920*/  HMMA.16816.F32 R20, R164.reuse, R156, R20 ;  /* 0x0000009ca414723c */ /* 0x048fee0000001814 */
[----:B------:R-:W-:Y:S01]  /*11930*/  LDSM.16.M88.4 R176, [R0+0x2000] ;  /* 0x0020000000b0783b */ /* 0x000fe20000000200 */
[C---:B------:R-:W-:Y:S07]  /*11940*/  HMMA.16816.F32 R24, R164.reuse, R158, R24 ;  /* 0x0000009ea418723c */ /* 0x040fee0000001818 */
[----:B------:R-:W3:Y:S01]  /*11950*/  LDSM.16.M88.4 R156, [R133+0x4000] ;  /* 0x00400000859c783b */ /* 0x000ee20000000200 */
[C---:B----4-:R-:W-:Y:S07]  /*11960*/  HMMA.16816.F32 R28, R164.reuse, R144, R28 ;  /* 0x00000090a41c723c */ /* 0x050fee000000181c */
[----:B------:R-:W-:Y:S01]  /*11970*/  LDSM.16.M88.4 R180, [R193+0x4000] ;  /* 0x00400000c1b4783b */ /* 0x000fe20000000200 */
[----:B------:R-:W-:Y:S07]  /*11980*/  HMMA.16816.F32 R32, R164, R146, R32 ;  /* 0x00000092a420723c */ /* 0x000fee0000001820 */
[----:B------:R-:W4:Y:S01]  /*11990*/  LDSM.16.M88.4 R144, [R192+0x3000] ;  /* 0x00300000c090783b */ /* 0x000f220000000200 */
        /* <DEDUP_REMOVED lines=22> */
[----:B------:R-:W4:Y:S07]  /*11b00*/  LDSM.16.M88.4 R144, [R194+0x2800] ;  /* 0x00280000c290783b */ /* 0x000f2e0000000200 */
        /* <DEDUP_REMOVED lines=44> */
[C---:B------:R-:W-:Y:S08]  /*11dd0*/  HMMA.16816.F32 R8, R164.reuse, R178, R8 ;  /* 0x000000b2a408723c */ /* 0x040ff00000001808 */
[C---:B----4-:R-:W-:Y:S08]  /*11de0*/  HMMA.16816.F32 R12, R164.reuse, R144, R12 ;  /* 0x00000090a40c723c */ /* 0x050ff0000000180c */
        /* <DEDUP_REMOVED lines=33> */
[----:B------:R-:W-:Y:S01]  /*12000*/  FMUL.FTZ R252, R16, c[0x0][0x320] ;  /* 0x0000c80010fc7a20 */ /* 0x000fe20000410000 */
[----:B------:R-:W-:Y:S01]  /*12010*/  MOV R16, R220 ;  /* 0x000000dc00107202 */ /* 0x000fe20000000f00 */
[----:B------:R-:W-:Y:S01]  /*12020*/  FMUL.FTZ R163, R12, c[0x0][0x320] ;  /* 0x0000c8000ca37a20 */ /* 0x000fe20000410000 */
[----:B------:R-:W-:Y:S01]  /*12030*/  @P2 SHF.R.U32.HI R16, RZ, c[0x0][0x2cc], R229 ;  /* 0x0000b300ff102a19 */ /* 0x000fe200000116e5 */
[----:B------:R-:W-:Y:S02]  /*12040*/  FMUL.FTZ R154, R7, c[0x0][0x320] ;  /* 0x0000c800079a7a20 */ /* 0x000fe40000410000 */
[----:B------:R-:W-:Y:S02]  /*12050*/  FMUL.FTZ R2, R5, c[0x0][0x320] ;  /* 0x0000c80005027a20 */ /* 0x000fe40000410000 */
[----:B------:R-:W-:Y:S01]  /*12060*/  SHFL.IDX PT, R12, R16, 0x1, 0x1c1f ;  /* 0x003c1f00100c7f89 */ /* 0x000fe200000e0000 */
[----:B------:R2:W-:Y:S01]  /*12070*/  MUFU.TANH R158, R11 ;  /* 0x0000000b009e7308 */ /* 0x0005e20000002400 */
[----:B------:R-:W-:Y:S02]  /*12080*/  FMUL.FTZ R17, R17, c[0x0][0x320] ;  /* 0x0000c80011117a20 */ /* 0x000fe40000410000 */
[----:B------:R-:W-:Y:S02]  /*12090*/  FMUL.FTZ R18, R18, c[0x0][0x320] ;  /* 0x0000c80012127a20 */ /* 0x000fe40000410000 */
        /* <DEDUP_REMOVED lines=9> */
[----:B------:R4:W-:Y:S01]  /*12130*/  MUFU.TANH R168, R13 ;  /* 0x0000000d00a87308 */ /* 0x0009e20000002400 */
[----:B------:R-:W-:Y:S01]  /*12140*/  FMUL.FTZ R27, R27, c[0x0][0x320] ;  /* 0x0000c8001b1b7a20 */ /* 0x000fe20000410000 */
[----:B--2---:R-:W-:Y:S01]  /*12150*/  LDSM.16.M88.4 R8, [R194+0x5800] ;  /* 0x00580000c208783b */ /* 0x004fe20000000200 */
[----:B------:R-:W-:Y:S07]  /*12160*/  DEPBAR.LE SB0, 0x2 ;  /* 0x000080800000791a */ /* 0x000fee0000000000 */
[----:B------:R2:W-:Y:S01]  /*12170*/  MUFU.TANH R170, R15 ;  /* 0x0000000f00aa7308 */ /* 0x0005e20000002400 */
[----:B---3--:R-:W3:Y:S09]  /*12180*/  SHFL.IDX PT, R14, R16, RZ, 0x1c1f ;  /* 0x001c1fff100e7589 */ /* 0x008ef200000e0000 */
[----:B------:R-:W5:Y:S01]  /*12190*/  MUFU.TANH R154, R154 ;  /* 0x0000009a009a7308 */ /* 0x000f620000002400 */
[----:B------:R-:W-:Y:S01]  /*121a0*/  BAR.SYNC.DEFER_BLOCKING 0x0 ;  /* 0x0000000000007b1d */ /* 0x000fe20000010000 */
[----:B----4-:R-:W-:Y:S05]  /*121b0*/  IMAD R13, R217, R228, 0x1 ;  /* 0x00000001d90d7424 */ /* 0x010fea00078e02e4 */
[----:B------:R-:W-:Y:S05]  /*121c0*/  IADD3 R13, R215, R13, -R222 ;  /* 0x0000000dd70d7210 */ /* 0x000fea0007ffe8de */
[----:B--2---:R-:W-:Y:S05]  /*121d0*/  IMAD.IADD R15, R13, 0x1, -R218 ;  /* 0x000000010d0f7824 */ /* 0x004fea00078e0ada */
[----:B---3--:R-:W-:Y:S04]  /*121e0*/  IADD3 R13, R15, R14, RZ ;  /* 0x0000000e0f0d7210 */ /* 0x008fe80007ffe0ff */
[C---:B------:R-:W-:Y:S01]  /*121f0*/  ISETP.GT.AND P0, PT, R13.reuse, RZ, PT ;  /* 0x000000ff0d00720c */ /* 0x040fe20003f04270 */
[C---:B------:R-:W-:Y:S05]  /*12200*/  HMMA.16816.F32 R28, R172.reuse, R8, R28 ;  /* 0x00000008ac1c723c */ /* 0x040fea000000181c */
[----:B------:R-:W-:Y:S01]  /*12210*/  ISETP.GT.AND P2, PT, R13, 0x1, PT ;  /* 0x000000010d00780c */ /* 0x000fe20003f44270 */
[----:B------:R-:W2:Y:S01]  /*12220*/  MUFU.TANH R153, R153 ;  /* 0x0000009900997308 */ /* 0x000ea20000002400 */
[----:B------:R-:W-:Y:S01]  /*12230*/  IADD3 R9, R15, R12, RZ ;  /* 0x0000000c0f097210 */ /* 0x000fe20007ffe0ff */
[----:B------:R-:W-:Y:S01]  /*12240*/  HMMA.16816.F32 R32, R172, R10, R32 ;  /* 0x0000000aac20723c */ /* 0x000fe20000001820 */
[----:B------:R-:W-:Y:S02]  /*12250*/  LDSM.16.MT88.4 R140, [R134+UR4+0x1900] ;  /* 0x00190004868c783b */ /* 0x000fe40008004200 */
[C---:B------:R-:W-:Y:S02]  /*12260*/  ISETP.GT.AND P1, PT, R9.reuse, RZ, PT ;  /* 0x000000ff0900720c */ /* 0x040fe40003f24270 */
[----:B-1----:R-:W-:Y:S02]  /*12270*/  FSEL R8, R0, -INF , P0 ;  /* 0xff80000000087808 */ /* 0x002fe40000000000 */
[----:B------:R-:W-:Y:S01]  /*12280*/  ISETP.GT.AND P0, PT, R9, 0x1, PT ;  /* 0x000000010900780c */ /* 0x000fe20003f04270 */
[----:B------:R-:W1:Y:S01]  /*12290*/  MUFU.TANH R2, R2 ;  /* 0x0000000200027308 */ /* 0x000e620000002400 */
[----:B------:R-:W-:Y:S03]  /*122a0*/  FMNMX.FTZ R11, R8, R3, !PT ;  /* 0x00000003080b7209 */ /* 0x000fe60007810000 */
[----:B-----5:R-:W-:Y:S02]  /*122b0*/  FSEL R154, R154, -INF , P0 ;  /* 0xff8000009a9a7808 */ /* 0x020fe40000000000 */
[----:B------:R-:W-:Y:S02]  /*122c0*/  ISETP.GT.AND P0, PT, R13, 0x9, PT ;  /* 0x000000090d00780c */ /* 0x000fe40003f04270 */
[----:B------:R-:W-:Y:S02]  /*122d0*/  FMUL.FTZ R28, R28, c[0x0][0x320] ;  /* 0x0000c8001c1c7a20 */ /* 0x000fe40000410000 */
[----:B------:R-:W3:Y:S01]  /*122e0*/  MUFU.TANH R155, R155 ;  /* 0x0000009b009b7308 */ /* 0x000ee20000002400 */
[----:B------:R-:W-:Y:S01]  /*122f0*/  FSEL R156, R156, -INF , P0 ;  /* 0xff8000009c9c7808 */ /* 0x000fe20000000000 */
[----:B------:R-:W-:Y:S01]  /*12300*/  FMUL.FTZ R29, R29, c[0x0][0x320] ;  /* 0x0000c8001d1d7a20 */ /* 0x000fe20000410000 */
[----:B------:R-:W-:Y:S01]  /*12310*/  ISETP.GT.AND P0, PT, R9, 0x9, PT ;  /* 0x000000090900780c */ /* 0x000fe20003f04270 */
[----:B------:R-:W-:Y:S01]  /*12320*/  FMUL.FTZ R30, R30, c[0x0][0x320] ;  /* 0x0000c8001e1e7a20 */ /* 0x000fe20000410000 */
[----:B--2---:R-:W-:Y:S01]  /*12330*/  FSEL R153, R153, -INF , P1 ;  /* 0xff80000099997808 */ /* 0x004fe20000800000 */
[----:B------:R-:W-:Y:S01]  /*12340*/  FMUL.FTZ R32, R32, c[0x0][0x320] ;  /* 0x0000c80020207a20 */ /* 0x000fe20000410000 */
[----:B------:R-:W-:Y:S01]  /*12350*/  ISETP.GT.AND P1, PT, R13, 0x8, PT ;  /* 0x000000080d00780c */ /* 0x000fe20003f24270 */
[----:B------:R-:W-:Y:S01]  /*12360*/  FMUL.FTZ R33, R33, c[0x0][0x320] ;  /* 0x0000c80021217a20 */ /* 0x000fe20000410000 */
[----:B------:R-:W-:Y:S01]  /*12370*/  FSEL R10, R158, -INF , P0 ;  /* 0xff8000009e0a7808 */ /* 0x000fe20000000000 */
[----:B------:R-:W2:Y:S01]  /*12380*/  MUFU.TANH R163, R163 ;  /* 0x000000a300a37308 */ /* 0x000ea20000002400 */
[----:B------:R-:W-:Y:S01]  /*12390*/  ISETP.GT.AND P0, PT, R13, 0x11, PT ;  /* 0x000000110d00780c */ /* 0x000fe20003f04270 */
[----:B------:R-:W-:Y:S01]  /*123a0*/  FMUL.FTZ R31, R31, c[0x0][0x320] ;  /* 0x0000c8001f1f7a20 */ /* 0x000fe20000410000 */
[----:B------:R-:W-:Y:S01]  /*123b0*/  FMNMX.FTZ R15, R153, R132, !PT ;  /* 0x00000084990f7209 */ /* 0x000fe20007810000 */
[----:B------:R-:W-:Y:S01]  /*123c0*/  FMUL.FTZ R34, R34, c[0x0][0x320] ;  /* 0x0000c80022227a20 */ /* 0x000fe20000410000 */
[----:B-1----:R-:W-:Y:S01]  /*123d0*/  FSEL R0, R2, -INF , P2 ;  /* 0xff80000002007808 */ /* 0x002fe20001000000 */
[----:B------:R-:W-:Y:S01]  /*123e0*/  FMUL.FTZ R35, R35, c[0x0][0x320] ;  /* 0x0000c80023237a20 */ /* 0x000fe20000410000 */
[----:B------:R-:W-:Y:S02]  /*123f0*/  FSEL R168, R168, -INF , P0 ;  /* 0xff800000a8a87808 */ /* 0x000fe40000000000 */
[----:B------:R-:W-:Y:S01]  /*12400*/  FMNMX.FTZ R11, R0, R11, !PT ;  /* 0x0000000b000b7209 */ /* 0x000fe20007810000 */
[----:B------:R-:W1:Y:S01]  /*12410*/  MUFU.TANH R176, R17 ;  /* 0x0000001100b07308 */ /* 0x000e620000002400 */
[----:B------:R-:W-:Y:S02]  /*12420*/  ISETP.GT.AND P0, PT, R9, 0x11, PT ;  /* 0x000000110900780c */ /* 0x000fe40003f04270 */
[----:B------:R-:W-:Y:S02]  /*12430*/  FMNMX.FTZ R15, R154, R15, !PT ;  /* 0x0000000f9a0f7209 */ /* 0x000fe40007810000 */
[----:B---3--:R-:W-:Y:S02]  /*12440*/  FSEL R12, R155, -INF , P1 ;  /* 0xff8000009b0c7808 */ /* 0x008fe40000800000 */
[----:B------:R-:W-:Y:S02]  /*12450*/  ISETP.GT.AND P1, PT, R9, 0x8, PT ;  /* 0x000000080900780c */ /* 0x000fe40003f24270 */
[----:B------:R-:W-:Y:S01]  /*12460*/  FMNMX.FTZ R11, R12, R11, !PT ;  /* 0x0000000b0c0b7209 */ /* 0x000fe20007810000 */
[----:B------:R-:W3:Y:S01]  /*12470*/  MUFU.TANH R252, R252 ;  /* 0x000000fc00fc7308 */ /* 0x000ee20000002400 */
[----:B------:R-:W-:Y:S02]  /*12480*/  FSEL R14, R157, -INF , P1 ;  /* 0xff8000009d0e7808 */ /* 0x000fe40000800000 */
[----:B------:R-:W-:Y:S02]  /*12490*/  ISETP.GT.AND P1, PT, R13, 0x10, PT ;  /* 0x000000100d00780c */ /* 0x000fe40003f24270 */
[----:B------:R-:W-:Y:S02]  /*124a0*/  FMNMX.FTZ R2, R156, R11, !PT ;  /* 0x0000000b9c027209 */ /* 0x000fe40007810000 */
[----:B--2---:R-:W-:Y:S02]  /*124b0*/  FSEL R163, R163, -INF , P1 ;  /* 0xff800000a3a37808 */ /* 0x004fe40000800000 */
[----:B------:R-:W-:Y:S01]  /*124c0*/  ISETP.GT.AND P1, PT, R9, 0x10, PT ;  /* 0x000000100900780c */ /* 0x000fe20003f24270 */
[----:B------:R-:W2:Y:S01]  /*124d0*/  MUFU.TANH R250, R18 ;  /* 0x0000001200fa7308 */ /* 0x000ea20000002400 */
[----:B------:R-:W-:Y:S02]  /*124e0*/  FSEL R170, R170, -INF , P0 ;  /* 0xff800000aaaa7808 */ /* 0x000fe40000000000 */
[----:B------:R-:W-:Y:S02]  /*124f0*/  ISETP.GT.AND P0, PT, R13, 0x19, PT ;  /* 0x000000190d00780c */ /* 0x000fe40003f04270 */
[----:B------:R-:W-:Y:S02]  /*12500*/  FSEL R167, R167, -INF , P1 ;  /* 0xff800000a7a77808 */ /* 0x000fe40000800000 */
[----:B------:R-:W-:Y:S02]  /*12510*/  ISETP.GT.AND P1, PT, R13, 0x18, PT ;  /* 0x000000180d00780c */ /* 0x000fe40003f24270 */
[----:B------:R-:W-:Y:S01]  /*12520*/  FMNMX.FTZ R11, R163, R2, !PT ;  /* 0x00000002a30b7209 */ /* 0x000fe20007810000 */
[----:B------:R-:W4:Y:S01]  /*12530*/  MUFU.TANH R182, R19 ;  /* 0x0000001300b67308 */ /* 0x000f220000002400 */
[----:B-1----:R-:W-:Y:S02]  /*12540*/  FSEL R176, R176, -INF , P0 ;  /* 0xff800000b0b07808 */ /* 0x002fe40000000000 */
[C---:B------:R-:W-:Y:S02]  /*12550*/  ISETP.GT.AND P0, PT, R9.reuse, 0x19, PT ;  /* 0x000000190900780c */ /* 0x040fe40003f04270 */
[----:B---3--:R-:W-:Y:S02]  /*12560*/  FSEL R252, R252, -INF , P1 ;  /* 0xff800000fcfc7808 */ /* 0x008fe40000800000 */
[----:B------:R-:W-:Y:S02]  /*12570*/  ISETP.GT.AND P1, PT, R9, 0x18, PT ;  /* 0x000000180900780c */ /* 0x000fe40003f24270 */
[----:B------:R-:W-:Y:S01]  /*12580*/  FMNMX.FTZ R11, R168, R11, !PT ;  /* 0x0000000ba80b7209 */ /* 0x000fe20007810000 */
[----:B------:R-:W1:Y:S01]  /*12590*/  MUFU.TANH R236, R21 ;  /* 0x0000001500ec7308 */ /* 0x000e620000002400 */
[----:B------:R-:W-:Y:S02]  /*125a0*/  FMNMX.FTZ R15, R14, R15, !PT ;  /* 0x0000000f0e0f7209 */ /* 0x000fe40007810000 */
[----:B------:R-:W-:Y:S02]  /*125b0*/  FMNMX.FTZ R11, R252, R11, !PT ;  /* 0x0000000bfc0b7209 */ /* 0x000fe40007810000 */
[----:B--2---:R-:W-:Y:S02]  /*125c0*/  FSEL R250, R250, -INF , P1 ;  /* 0xff800000fafa7808 */ /* 0x004fe40000800000 */
[----:B------:R-:W-:Y:S02]  /*125d0*/  ISETP.GT.AND P1, PT, R13, 0x20, PT ;  /* 0x000000200d00780c */ /* 0x000fe40003f24270 */
[----:B------:R-:W-:Y:S01]  /*125e0*/  FMNMX.FTZ R2, R10, R15, !PT ;  /* 0x0000000f0a027209 */ /* 0x000fe20007810000 */
[----:B------:R-:W2:Y:S01]  /*125f0*/  MUFU.TANH R248, R248 ;  /* 0x000000f800f87308 */ /* 0x000ea20000002400 */
[----:B------:R-:W-:Y:S02]  /*12600*/  FMNMX.FTZ R11, R176, R11, !PT ;  /* 0x0000000bb00b7209 */ /* 0x000fe40007810000 */
[----:B------:R-:W-:Y:S02]  /*12610*/  FMNMX.FTZ R15, R167, R2, !PT ;  /* 0x00000002a70f7209 */ /* 0x000fe40007810000 */
[----:B----4-:R-:W-:Y:S02]  /*12620*/  FSEL R182, R182, -INF , P0 ;  /* 0xff800000b6b67808 */ /* 0x010fe40000000000 */
[----:B------:R-:W-:Y:S02]  /*12630*/  ISETP.GT.AND P0, PT, R13, 0x21, PT ;  /* 0x000000210d00780c */ /* 0x000fe40003f04270 */
[----:B------:R-:W-:Y:S01]  /*12640*/  FMNMX.FTZ R15, R170, R15, !PT ;  /* 0x0000000faa0f7209 */ /* 0x000fe20007810000 */
[----:B------:R-:W3:Y:S01]  /*12650*/  MUFU.TANH R246, R22 ;  /* 0x0000001600f67308 */ /* 0x000ee20000002400 */
[----:B------:R-:W-:Y:S02]  /*12660*/  IADD3 R17, R134, UR4, RZ ;  /* 0x0000000486117c10 */ /* 0x000fe4000fffe0ff */
[----:B-1----:R-:W-:Y:S02]  /*12670*/  FSEL R236, R236, -INF , P0 ;  /* 0xff800000ecec7808 */ /* 0x002fe40000000000 */
[C---:B------:R-:W-:Y:S02]  /*12680*/  ISETP.GT.AND P0, PT, R9.reuse, 0x21, PT ;  /* 0x000000210900780c */ /* 0x040fe40003f04270 */
[----:B------:R-:W-:Y:S03]  /*12690*/  IADD3 R149, R186, R17, RZ ;  /* 0x00000011ba957210 */ /* 0x000fe60007ffe0ff */
[----:B------:R-:W1:Y:S02]  /*126a0*/  MUFU.TANH R242, R23 ;  /* 0x0000001700f27308 */ /* 0x000e640000002400 */
[----:B------:R-:W-:Y:S01]  /*126b0*/  LDSM.16.MT88.4 R144, [R149+0x1900] ;  /* 0x001900009590783b */ /* 0x000fe20000004200 */
[----:B--2---:R-:W-:Y:S02]  /*126c0*/  FSEL R248, R248, -INF , P1 ;  /* 0xff800000f8f87808 */ /* 0x004fe40000800000 */
[----:B------:R-:W-:Y:S02]  /*126d0*/  ISETP.GT.AND P1, PT, R9, 0x20, PT ;  /* 0x000000200900780c */ /* 0x000fe40003f24270 */
[----:B------:R-:W-:Y:S03]  /*126e0*/  FMNMX.FTZ R11, R248, R11, !PT ;  /* 0x0000000bf80b7209 */ /* 0x000fe60007810000 */
[----:B------:R-:W2:Y:S01]  /*126f0*/  MUFU.TANH R244, R24 ;  /* 0x0000001800f47308 */ /* 0x000ea20000002400 */
[----:B------:R-:W-:Y:S02]  /*12700*/  FMNMX.FTZ R11, R236, R11, !PT ;  /* 0x0000000bec0b7209 */ /* 0x000fe40007810000 */
[----:B---3--:R-:W-:Y:S02]  /*12710*/  FSEL R246, R246, -INF , P1 ;  /* 0xff800000f6f67808 */ /* 0x008fe40000800000 */
[C---:B------:R-:W-:Y:S05]  /*12720*/  ISETP.GT.AND P1, PT, R13.reuse, 0x28, PT ;  /* 0x000000280d00780c */ /* 0x040fea0003f24270 */
[----:B------:R-:W3:Y:S01]  /*12730*/  MUFU.TANH R240, R25 ;  /* 0x0000001900f07308 */ /* 0x000ee20000002400 */
[----:B-1----:R-:W-:Y:S02]  /*12740*/  FSEL R242, R242, -INF , P0 ;  /* 0xff800000f2f27808 */ /* 0x002fe40000000000 */
[C---:B------:R-:W-:Y:S07]  /*12750*/  ISETP.GT.AND P0, PT, R13.reuse, 0x29, PT ;  /* 0x000000290d00780c */ /* 0x040fee0003f04270 */
[----:B------:R-:W1:Y:S01]  /*12760*/  MUFU.TANH R192, R28 ;  /* 0x0000001c00c07308 */ /* 0x000e620000002400 */
[----:B--2---:R-:W-:Y:S02]  /*12770*/  FSEL R244, R244, -INF , P1 ;  /* 0xff800000f4f47808 */ /* 0x004fe40000800000 */
[C---:B------:R-:W-:Y:S02]  /*12780*/  ISETP.GT.AND P1, PT, R13.reuse, 0x30, PT ;  /* 0x000000300d00780c */ /* 0x040fe40003f24270 */
[----:B------:R-:W-:Y:S05]  /*12790*/  FMNMX.FTZ R11, R244, R11, !PT ;  /* 0x0000000bf40b7209 */ /* 0x000fea0007810000 */
[----:B------:R-:W2:Y:S01]  /*127a0*/  MUFU.TANH R180, R29 ;  /* 0x0000001d00b47308 */ /* 0x000ea20000002400 */
[----:B---3--:R-:W-:Y:S02]  /*127b0*/  FSEL R240, R240, -INF , P0 ;  /* 0xff800000f0f07808 */ /* 0x008fe40000000000 */
[C---:B------:R-:W-:Y:S02]  /*127c0*/  ISETP.GT.AND P0, PT, R13.reuse, 0x31, PT ;  /* 0x000000310d00780c */ /* 0x040fe40003f04270 */
[----:B------:R-:W-:Y:S05]  /*127d0*/  FMNMX.FTZ R11, R240, R11, !PT ;  /* 0x0000000bf00b7209 */ /* 0x000fea0007810000 */
[----:B------:R-:W3:Y:S01]  /*127e0*/  MUFU.TANH R172, R32 ;  /* 0x0000002000ac7308 */ /* 0x000ee20000002400 */
[----:B-1----:R-:W-:Y:S02]  /*127f0*/  FSEL R192, R192, -INF , P1 ;  /* 0xff800000c0c07808 */ /* 0x002fe40000800000 */
[C---:B------:R-:W-:Y:S02]  /*12800*/  ISETP.GT.AND P1, PT, R13.reuse, 0x38, PT ;  /* 0x000000380d00780c */ /* 0x040fe40003f24270 */
[----:B------:R-:W-:Y:S05]  /*12810*/  FMNMX.FTZ R11, R192, R11, !PT ;  /* 0x0000000bc00b7209 */ /* 0x000fea0007810000 */
[----:B------:R-:W1:Y:S01]  /*12820*/  MUFU.TANH R238, R26 ;  /* 0x0000001a00ee7308 */ /* 0x000e620000002400 */
[----:B--2---:R-:W-:Y:S02]  /*12830*/  FSEL R180, R180, -INF , P0 ;  /* 0xff800000b4b47808 */ /* 0x004fe40000000000 */
[----:B------:R-:W-:Y:S02]  /*12840*/  ISETP.GT.AND P0, PT, R13, 0x39, PT ;  /* 0x000000390d00780c */ /* 0x000fe40003f04270 */
[----:B------:R-:W-:Y:S05]  /*12850*/  FMNMX.FTZ R13, R250, R15, !PT ;  /* 0x0000000ffa0d7209 */ /* 0x000fea0007810000 */
[----:B------:R-:W2:Y:S01]  /*12860*/  MUFU.TANH R166, R33 ;  /* 0x0000002100a67308 */ /* 0x000ea20000002400 */
[----:B------:R-:W-:Y:S02]  /*12870*/  FMNMX.FTZ R11, R180, R11, !PT ;  /* 0x0000000bb40b7209 */ /* 0x000fe40007810000 */
[----:B------:R-:W-:Y:S02]  /*12880*/  FMNMX.FTZ R13, R182, R13, !PT ;  /* 0x0000000db60d7209 */ /* 0x000fe40007810000 */
[----:B---3--:R-:W-:Y:S02]  /*12890*/  FSEL R172, R172, -INF , P1 ;  /* 0xff800000acac7808 */ /* 0x008fe40000800000 */
[C---:B------:R-:W-:Y:S02]  /*128a0*/  ISETP.GT.AND P1, PT, R9.reuse, 0x28, PT ;  /* 0x000000280900780c */ /* 0x040fe40003f24270 */
[----:B------:R-:W-:Y:S01]  /*128b0*/  FMNMX.FTZ R13, R246, R13, !PT ;  /* 0x0000000df60d7209 */ /* 0x000fe20007810000 */
[----:B------:R-:W3:Y:S01]  /*128c0*/  MUFU.TANH R194, R27 ;  /* 0x0000001b00c27308 */ /* 0x000ee20000002400 */
[----:B------:R-:W-:Y:S02]  /*128d0*/  FMNMX.FTZ R11, R172, R11, !PT ;  /* 0x0000000bac0b7209 */ /* 0x000fe40007810000 */
[----:B------:R-:W-:Y:S02]  /*128e0*/  FMNMX.FTZ R13, R242, R13, !PT ;  /* 0x0000000df20d7209 */ /* 0x000fe40007810000 */
[----:B-1----:R-:W-:Y:S02]  /*128f0*/  FSEL R238, R238, -INF , P1 ;  /* 0xff800000eeee7808 */ /* 0x002fe40000800000 */
[C---:B------:R-:W-:Y:S02]  /*12900*/  ISETP.GT.AND P1, PT, R9.reuse, 0x30, PT ;  /* 0x000000300900780c */ /* 0x040fe40003f24270 */
[----:B------:R-:W-:Y:S01]  /*12910*/  FMNMX.FTZ R13, R238, R13, !PT ;  /* 0x0000000dee0d7209 */ /* 0x000fe20007810000 */
[----:B------:R-:W1:Y:S01]  /*12920*/  MUFU.TANH R178, R30 ;  /* 0x0000001e00b27308 */ /* 0x000e620000002400 */
[----:B--2---:R-:W-:Y:S02]  /*12930*/  FSEL R166, R166, -INF , P0 ;  /* 0xff800000a6a67808 */ /* 0x004fe40000000000 */
[C---:B------:R-:W-:Y:S02]  /*12940*/  ISETP.GT.AND P0, PT, R9.reuse, 0x29, PT ;  /* 0x000000290900780c */ /* 0x040fe40003f04270 */
[----:B------:R-:W-:Y:S05]  /*12950*/  FMNMX.FTZ R2, R166, R11, !PT ;  /* 0x0000000ba6027209 */ /* 0x000fea0007810000 */
[----:B------:R-:W2:Y:S01]  /*12960*/  MUFU.TANH R31, R31 ;  /* 0x0000001f001f7308 */ /* 0x000ea20000002400 */
[----:B------:R-:W4:Y:S01]  /*12970*/  SHFL.BFLY PT, R11, R2, 0x2, 0x1f ;  /* 0x0c401f00020b7f89 */ /* 0x000f2200000e0000 */
[----:B---3--:R-:W-:Y:S02]  /*12980*/  FSEL R194, R194, -INF , P0 ;  /* 0xff800000c2c27808 */ /* 0x008fe40000000000 */
[C---:B------:R-:W-:Y:S02]  /*12990*/  ISETP.GT.AND P0, PT, R9.reuse, 0x31, PT ;  /* 0x000000310900780c */ /* 0x040fe40003f04270 */
[----:B------:R-:W-:Y:S04]  /*129a0*/  FMNMX.FTZ R13, R194, R13, !PT ;  /* 0x0000000dc20d7209 */ /* 0x000fe80007810000 */
[----:B------:R-:W3:Y:S01]  /*129b0*/  MUFU.TANH R164, R34 ;  /* 0x0000002200a47308 */ /* 0x000ee20000002400 */
[----:B-1----:R-:W-:Y:S02]  /*129c0*/  FSEL R178, R178, -INF , P1 ;  /* 0xff800000b2b27808 */ /* 0x002fe40000800000 */
[----:B------:R-:W-:Y:S02]  /*129d0*/  ISETP.GT.AND P1, PT, R9, 0x38, PT ;  /* 0x000000380900780c */ /* 0x000fe40003f24270 */
[----:B------:R-:W-:Y:S05]  /*129e0*/  FMNMX.FTZ R13, R178, R13, !PT ;  /* 0x0000000db20d7209 */ /* 0x000fea0007810000 */
[----:B------:R-:W1:Y:S01]  /*129f0*/  MUFU.TANH R162, R35 ;  /* 0x0000002300a27308 */ /* 0x000e620000002400 */
[----:B--2---:R-:W-:Y:S02]  /*12a00*/  FSEL R174, R31, -INF , P0 ;  /* 0xff8000001fae7808 */ /* 0x004fe40000000000 */
[----:B------:R-:W-:Y:S01]  /*12a10*/  ISETP.GT.AND P0, PT, R9, 0x39, PT ;  /* 0x000000390900780c */ /* 0x000fe20003f04270 */
[----:B------:R-:W-:Y:S01]  /*12a20*/  LDSM.16.MT88.4 R28, [R134+UR4+0x100] ;  /* 0x00010004861c783b */ /* 0x000fe20008004200 */
[----:B------:R-:W-:Y:S02]  /*12a30*/  FMNMX.FTZ R13, R174, R13, !PT ;  /* 0x0000000dae0d7209 */ /* 0x000fe40007810000 */
[----:B----4-:R-:W-:Y:S02]  /*12a40*/  FMNMX.FTZ R11, R2, R11, !PT ;  /* 0x0000000b020b7209 */ /* 0x010fe40007810000 */
[----:B---3--:R-:W-:Y:S03]  /*12a50*/  FSEL R164, R164, -INF , P1 ;  /* 0xff800000a4a47808 */ /* 0x008fe60000800000 */
[----:B------:R-:W2:Y:S01]  /*12a60*/  SHFL.BFLY PT, R2, R11, 0x1, 0x1f ;  /* 0x0c201f000b027f89 */ /* 0x000ea200000e0000 */
[----:B------:R-:W-:Y:S02]  /*12a70*/  FMNMX.FTZ R13, R164, R13, !PT ;  /* 0x0000000da40d7209 */ /* 0x000fe40007810000 */
[----:B-1----:R-:W-:Y:S04]  /*12a80*/  FSEL R162, R162, -INF , P0 ;  /* 0xff800000a2a27808 */ /* 0x002fe80000000000 */
[----:B------:R-:W-:Y:S05]  /*12a90*/  FMNMX.FTZ R15, R162, R13, !PT ;  /* 0x0000000da20f7209 */ /* 0x000fea0007810000 */
[----:B------:R-:W1:Y:S01]  /*12aa0*/  SHFL.BFLY PT, R18, R15, 0x2, 0x1f ;  /* 0x0c401f000f127f89 */ /* 0x000e6200000e0000 */
[----:B--2---:R-:W-:Y:S04]  /*12ab0*/  FMNMX.FTZ R2, R11, R2, !PT ;  /* 0x000000020b027209 */ /* 0x004fe80007810000 */
[C---:B------:R-:W-:Y:S01]  /*12ac0*/  FSETP.NEU.FTZ.AND P1, PT, R2.reuse, -INF , PT ;  /* 0xff8000000200780b */ /* 0x040fe20003f3d000 */
[C---:B------:R-:W-:Y:S03]  /*12ad0*/  FMUL.FTZ R165, R2.reuse, c[0x0][0x2d0] ;  /* 0x0000b40002a57a20 */ /* 0x040fe60000410000 */
[----:B------:R-:W-:Y:S02]  /*12ae0*/  FSEL R4, R2, RZ, P1 ;  /* 0x000000ff02047208 */ /* 0x000fe40000800000 */
[----:B------:R-:W-:Y:S03]  /*12af0*/  FSEL R165, R165, RZ, P1 ;  /* 0x000000ffa5a57208 */ /* 0x000fe60000800000 */
[----:B------:R-:W-:Y:S02]  /*12b00*/  FADD.FTZ R4, -R4, R3 ;  /* 0x0000000304047221 */ /* 0x000fe40000010100 */
[--C-:B------:R-:W-:Y:S02]  /*12b10*/  FFMA.FTZ R159, R0, c[0x0][0x2d0], -R165.reuse ;  /* 0x0000b400009f7a23 */ /* 0x100fe400000108a5 */
[--C-:B------:R-:W-:Y:S01]  /*12b20*/  FFMA.FTZ R158, R12, c[0x0][0x2d0], -R165.reuse ;  /* 0x0000b4000c9e7a23 */ /* 0x100fe200000108a5 */
[----:B-1----:R-:W-:Y:S01]  /*12b30*/  FMNMX.FTZ R16, R15, R18, !PT ;  /* 0x000000120f107209 */ /* 0x002fe20007810000 */
[--C-:B------:R-:W-:Y:S02]  /*12b40*/  FFMA.FTZ R155, R156, c[0x0][0x2d0], -R165.reuse ;  /* 0x0000b4009c9b7a23 */ /* 0x100fe400000108a5 */
[--C-:B------:R-:W-:Y:S01]  /*12b50*/  FFMA.FTZ R160, R8, c[0x0][0x2d0], -R165.reuse ;  /* 0x0000b40008a07a23 */ /* 0x100fe200000108a5 */
[----:B------:R-:W-:Y:S01]  /*12b60*/  MUFU.EX2 R159, R159 ;  /* 0x0000009f009f7308 */ /* 0x000fe20000000800 */
[----:B------:R-:W1:Y:S01]  /*12b70*/  SHFL.BFLY PT, R9, R16, 0x1, 0x1f ;  /* 0x0c201f0010097f89 */ /* 0x000e6200000e0000 */
[--C-:B------:R-:W-:Y:S02]  /*12b80*/  FFMA.FTZ R163, R163, c[0x0][0x2d0], -R165.reuse ;  /* 0x0000b400a3a37a23 */ /* 0x100fe400000108a5 */
[--C-:B------:R-:W-:Y:S02]  /*12b90*/  FFMA.FTZ R168, R168, c[0x0][0x2d0], -R165.reuse ;  /* 0x0000b400a8a87a23 */ /* 0x100fe400000108a5 */
[--C-:B------:R-:W-:Y:S02]  /*12ba0*/  FFMA.FTZ R169, R252, c[0x0][0x2d0], -R165.reuse ;  /* 0x0000b400fca97a23 */ /* 0x100fe400000108a5 */
[--C-:B------:R-:W-:Y:S02]  /*12bb0*/  FFMA.FTZ R176, R176, c[0x0][0x2d0], -R165.reuse ;  /* 0x0000b400b0b07a23 */ /* 0x100fe400000108a5 */
[----:B------:R-:W2:Y:S01]  /*12bc0*/  MUFU.EX2 R160, R160 ;  /* 0x000000a000a07308 */ /* 0x000ea20000000800 */
[--C-:B------:R-:W-:Y:S02]  /*12bd0*/  FFMA.FTZ R173, R248, c[0x0][0x2d0], -R165.reuse ;  /* 0x0000b400f8ad7a23 */ /* 0x100fe400000108a5 */
[--C-:B------:R-:W-:Y:S02]  /*12be0*/  FFMA.FTZ R236, R236, c[0x0][0x2d0], -R165.reuse ;  /* 0x0000b400ecec7a23 */ /* 0x100fe400000108a5 */
[--C-:B------:R-:W-:Y:S02]  /*12bf0*/  FFMA.FTZ R177, R244, c[0x0][0x2d0], -R165.reuse ;  /* 0x0000b400f4b17a23 */ /* 0x100fe400000108a5 */
[--C-:B------:R-:W-:Y:S02]  /*12c00*/  FFMA.FTZ R240, R240, c[0x0][0x2d0], -R165.reuse ;  /* 0x0000b400f0f07a23 */ /* 0x100fe400000108a5 */
[--C-:B------:R-:W-:Y:S01]  /*12c10*/  FFMA.FTZ R181, R192, c[0x0][0x2d0], -R165.reuse ;  /* 0x0000b400c0b57a23 */ /* 0x100fe200000108a5 */
[----:B------:R-:W-:Y:S01]  /*12c20*/  MUFU.EX2 R158, R158 ;  /* 0x0000009e009e7308 */ /* 0x000fe20000000800 */
[--C-:B------:R-:W-:Y:S02]  /*12c30*/  FFMA.FTZ R180, R180, c[0x0][0x2d0], -R165.reuse ;  /* 0x0000b400b4b47a23 */ /* 0x100fe400000108a5 */
[--C-:B------:R-:W-:Y:S01]  /*12c40*/  FFMA.FTZ R172, R172, c[0x0][0x2d0], -R165.reuse ;  /* 0x0000b400acac7a23 */ /* 0x100fe200000108a5 */
[----:B-1----:R-:W-:Y:S01]  /*12c50*/  FMNMX.FTZ R0, R16, R9, !PT ;  /* 0x0000000910007209 */ /* 0x002fe20007810000 */
[----:B------:R-:W-:Y:S01]  /*12c60*/  FFMA.FTZ R165, R166, c[0x0][0x2d0], -R165 ;  /* 0x0000b400a6a57a23 */ /* 0x000fe200000108a5 */
[----:B------:R-:W-:Y:S02]  /*12c70*/  IADD3 R9, R135, UR4, RZ ;  /* 0x0000000487097c10 */ /* 0x000fe4000fffe0ff */
[C---:B------:R-:W-:Y:S01]  /*12c80*/  FSETP.NEU.FTZ.AND P0, PT, R0.reuse, -INF , PT ;  /* 0xff8000000000780b */ /* 0x040fe20003f1d000 */
[----:B------:R-:W-:Y:S01]  /*12c90*/  FMUL.FTZ R161, R0, c[0x0][0x2d0] ;  /* 0x0000b40000a17a20 */ /* 0x000fe20000410000 */
[----:B------:R-:W1:Y:S01]  /*12ca0*/  MUFU.EX2 R155, R155 ;  /* 0x0000009b009b7308 */ /* 0x000e620000000800 */
[----:B------:R-:W-:Y:S02]  /*12cb0*/  IADD3 R148, R186, R9, RZ ;  /* 0x00000009ba947210 */ /* 0x000fe40007ffe0ff */
[----:B------:R-:W-:Y:S02]  /*12cc0*/  FSEL R5, R0, RZ, P0 ;  /* 0x000000ff00057208 */ /* 0x000fe40000000000 */
[----:B------:R-:W-:Y:S01]  /*12cd0*/  FSEL R161, R161, RZ, P0 ;  /* 0x000000ffa1a17208 */ /* 0x000fe20000000000 */
[----:B------:R-:W-:Y:S01]  /*12ce0*/  LDSM.16.MT88.4 R20, [R148+0x100] ;  /* 0x000100009414783b */ /* 0x000fe20000004200 */
[----:B--2---:R-:W-:Y:S01]  /*12cf0*/  F2FP.PACK_AB R136, R159, R160 ;  /* 0x000000a09f88723e */ /* 0x004fe200000000ff */
[----:B------:R-:W-:Y:S01]  /*12d00*/  FADD.FTZ R3, -R5, R132 ;  /* 0x0000008405037221 */ /* 0x000fe20000010100 */
[----:B------:R-:W-:Y:S01]  /*12d10*/  ISETP.GE.AND P0, PT, R217, 0x2, PT ;  /* 0x00000002d900780c */ /* 0x000fe20003f06270 */
[--C-:B------:R-:W-:Y:S01]  /*12d20*/  FFMA.FTZ R156, R154, c[0x0][0x2d0], -R161.reuse ;  /* 0x0000b4009a9c7a23 */ /* 0x100fe200000108a1 */
[----:B------:R-:W-:Y:S01]  /*12d30*/  MUFU.EX2 R163, R163 ;  /* 0x000000a300a37308 */ /* 0x000fe20000000800 */
[--C-:B------:R-:W-:Y:S02]  /*12d40*/  FFMA.FTZ R154, R14, c[0x0][0x2d0], -R161.reuse ;  /* 0x0000b4000e9a7a23 */ /* 0x100fe400000108a1 */
[----:B------:R-:W2:Y:S01]  /*12d50*/  LDSM.16.MT88.4 R12, [R135+UR4+0x100] ;  /* 0x00010004870c783b */ /* 0x000ea20008004200 */
[----:B------:R-:W-:Y:S02]  /*12d60*/  FMUL.FTZ R132, R4, c[0x0][0x2d0] ;  /* 0x0000b40004847a20 */ /* 0x000fe40000410000 */
[--C-:B------:R-:W-:Y:S02]  /*12d70*/  FFMA.FTZ R157, R153, c[0x0][0x2d0], -R161.reuse ;  /* 0x0000b400999d7a23 */ /* 0x100fe400000108a1 */
[--C-:B------:R-:W-:Y:S02]  /*12d80*/  FFMA.FTZ R153, R10, c[0x0][0x2d0], -R161.reuse ;  /* 0x0000b4000a997a23 */ /* 0x100fe400000108a1 */
[----:B------:R-:W-:Y:S01]  /*12d90*/  FMUL.FTZ R7, R3, c[0x0][0x2d0] ;  /* 0x0000b40003077a20 */ /* 0x000fe20000410000 */
[----:B------:R-:W3:Y:S01]  /*12da0*/  MUFU.EX2 R132, R132 ;  /* 0x0000008400847308 */ /* 0x000ee20000000800 */
[--C-:B------:R-:W-:Y:S01]  /*12db0*/  FFMA.FTZ R167, R167, c[0x0][0x2d0], -R161.reuse ;  /* 0x0000b400a7a77a23 */ /* 0x100fe200000108a1 */
[----:B-1----:R-:W-:Y:S01]  /*12dc0*/  F2FP.PACK_AB R138, R155, R158 ;  /* 0x0000009e9b8a723e */ /* 0x002fe200000000ff */
[--C-:B------:R-:W-:Y:S02]  /*12dd0*/  FFMA.FTZ R170, R170, c[0x0][0x2d0], -R161.reuse ;  /* 0x0000b400aaaa7a23 */ /* 0x100fe400000108a1 */
[--C-:B------:R-:W-:Y:S02]  /*12de0*/  FFMA.FTZ R171, R250, c[0x0][0x2d0], -R161.reuse ;  /* 0x0000b400faab7a23 */ /* 0x100fe400000108a1 */
[--C-:B------:R-:W-:Y:S02]  /*12df0*/  FFMA.FTZ R182, R182, c[0x0][0x2d0], -R161.reuse ;  /* 0x0000b400b6b67a23 */ /* 0x100fe400000108a1 */
[--C-:B------:R-:W-:Y:S01]  /*12e00*/  FFMA.FTZ R175, R246, c[0x0][0x2d0], -R161.reuse ;  /* 0x0000b400f6af7a23 */ /* 0x100fe200000108a1 */
[----:B------:R-:W1:Y:S01]  /*12e10*/  MUFU.EX2 R3, R7 ;  /* 0x0000000700037308 */ /* 0x000e620000000800 */
[--C-:B------:R-:W-:Y:S02]  /*12e20*/  FFMA.FTZ R242, R242, c[0x0][0x2d0], -R161.reuse ;  /* 0x0000b400f2f27a23 */ /* 0x100fe400000108a1 */
[--C-:B------:R-:W-:Y:S02]  /*12e30*/  FFMA.FTZ R179, R238, c[0x0][0x2d0], -R161.reuse ;  /* 0x0000b400eeb37a23 */ /* 0x100fe400000108a1 */
[--C-:B------:R-:W-:Y:S02]  /*12e40*/  FFMA.FTZ R194, R194, c[0x0][0x2d0], -R161.reuse ;  /* 0x0000b400c2c27a23 */ /* 0x100fe400000108a1 */
[--C-:B------:R-:W-:Y:S02]  /*12e50*/  FFMA.FTZ R178, R178, c[0x0][0x2d0], -R161.reuse ;  /* 0x0000b400b2b27a23 */ /* 0x100fe400000108a1 */
[--C-:B------:R-:W-:Y:S01]  /*12e60*/  FFMA.FTZ R183, R174, c[0x0][0x2d0], -R161.reuse ;  /* 0x0000b400aeb77a23 */ /* 0x100fe200000108a1 */
[----:B------:R-:W-:Y:S01]  /*12e70*/  MUFU.EX2 R156, R156 ;  /* 0x0000009c009c7308 */ /* 0x000fe20000000800 */
[--C-:B------:R-:W-:Y:S02]  /*12e80*/  FFMA.FTZ R164, R164, c[0x0][0x2d0], -R161.reuse ;  /* 0x0000b400a4a47a23 */ /* 0x100fe400000108a1 */
[----:B------:R-:W-:Y:S02]  /*12e90*/  FFMA.FTZ R161, R162, c[0x0][0x2d0], -R161 ;  /* 0x0000b400a2a17a23 */ /* 0x000fe400000108a1 */
[C---:B---3--:R-:W-:Y:S02]  /*12ea0*/  FMUL.FTZ R4, R132.reuse, R128 ;  /* 0x0000008084047220 */ /* 0x048fe40000410000 */
[C---:B------:R-:W-:Y:S02]  /*12eb0*/  FMUL.FTZ R5, R132.reuse, R129 ;  /* 0x0000008184057220 */ /* 0x040fe40000410000 */
[C---:B------:R-:W-:Y:S01]  /*12ec0*/  FMUL.FTZ R8, R132.reuse, R124 ;  /* 0x0000007c84087220 */ /* 0x040fe20000410000 */
[----:B------:R-:W3:Y:S01]  /*12ed0*/  MUFU.EX2 R157, R157 ;  /* 0x0000009d009d7308 */ /* 0x000ee20000000800 */
[C---:B------:R-:W-:Y:S02]  /*12ee0*/  FMUL.FTZ R9, R132.reuse, R125 ;  /* 0x0000007d84097220 */ /* 0x040fe40000410000 */
[C---:B------:R-:W-:Y:S02]  /*12ef0*/  FMUL.FTZ R16, R132.reuse, R116 ;  /* 0x0000007484107220 */ /* 0x040fe40000410000 */
[C---:B-1----:R-:W-:Y:S02]  /*12f00*/  FMUL.FTZ R6, R3.reuse, R130 ;  /* 0x0000008203067220 */ /* 0x042fe40000410000 */
[C---:B------:R-:W-:Y:S02]  /*12f10*/  FMUL.FTZ R7, R3.reuse, R131 ;  /* 0x0000008303077220 */ /* 0x040fe40000410000 */
[C---:B------:R-:W-:Y:S01]  /*12f20*/  FMUL.FTZ R10, R3.reuse, R126 ;  /* 0x0000007e030a7220 */ /* 0x040fe20000410000 */
[----:B------:R-:W-:Y:S01]  /*12f30*/  MUFU.EX2 R154, R154 ;  /* 0x0000009a009a7308 */ /* 0x000fe20000000800 */
[C---:B------:R-:W-:Y:S01]  /*12f40*/  FMUL.FTZ R11, R3.reuse, R127 ;  /* 0x0000007f030b7220 */ /* 0x040fe20000410000 */
[----:B------:R-:W-:Y:S01]  /*12f50*/  LDSM.16.MT88.4 R128, [R134+UR4+0x1100] ;  /* 0x001100048680783b */ /* 0x000fe20008004200 */
[C---:B------:R-:W-:Y:S02]  /*12f60*/  FMUL.FTZ R17, R132.reuse, R117 ;  /* 0x0000007584117220 */ /* 0x040fe40000410000 */
[C---:B------:R-:W-:Y:S02]  /*12f70*/  FMUL.FTZ R18, R3.reuse, R118 ;  /* 0x0000007603127220 */ /* 0x040fe40000410000 */
[C---:B------:R-:W-:Y:S02]  /*12f80*/  FMUL.FTZ R19, R3.reuse, R119 ;  /* 0x0000007703137220 */ /* 0x040fe40000410000 */
[C---:B------:R-:W-:Y:S01]  /*12f90*/  FMUL.FTZ R24, R132.reuse, R108 ;  /* 0x0000006c84187220 */ /* 0x040fe20000410000 */
[----:B------:R-:W1:Y:S01]  /*12fa0*/  MUFU.EX2 R153, R153 ;  /* 0x0000009900997308 */ /* 0x000e620000000800 */
[----:B------:R-:W-:Y:S01]  /*12fb0*/  FMUL.FTZ R25, R132, R109 ;  /* 0x0000006d84197220 */ /* 0x000fe20000410000 */
[----:B------:R-:W-:Y:S01]  /*12fc0*/  LDSM.16.MT88.4 R116, [R134+UR4+0x900] ;  /* 0x000900048674783b */ /* 0x000fe20008004200 */
[C---:B------:R-:W-:Y:S01]  /*12fd0*/  FMUL.FTZ R26, R3.reuse, R110 ;  /* 0x0000006e031a7220 */ /* 0x040fe20000410000 */
[----:B---3--:R-:W-:Y:S01]  /*12fe0*/  F2FP.PACK_AB R137, R156, R157 ;  /* 0x0000009d9c89723e */ /* 0x008fe200000000ff */
[C---:B------:R-:W-:Y:S02]  /*12ff0*/  FMUL.FTZ R27, R3.reuse, R111 ;  /* 0x0000006f031b7220 */ /* 0x040fe40000410000 */
[C---:B------:R-:W-:Y:S02]  /*13000*/  FMUL.FTZ R32, R132.reuse, R100 ;  /* 0x0000006484207220 */ /* 0x040fe40000410000 */
[C---:B------:R-:W-:Y:S01]  /*13010*/  FMUL.FTZ R33, R132.reuse, R101 ;  /* 0x0000006584217220 */ /* 0x040fe20000410000 */
[----:B------:R-:W-:Y:S01]  /*13020*/  LDSM.16.MT88.4 R108, [R149+0x2100] ;  /* 0x00210000956c783b */ /* 0x000fe20000004200 */
[C---:B------:R-:W-:Y:S01]  /*13030*/  FMUL.FTZ R34, R3.reuse, R102 ;  /* 0x0000006603227220 */ /* 0x040fe20000410000 */
[----:B------:R-:W3:Y:S01]  /*13040*/  MUFU.EX2 R168, R168 ;  /* 0x000000a800a87308 */ /* 0x000ee20000000800 */
[C---:B------:R-:W-:Y:S02]  /*13050*/  FMUL.FTZ R35, R3.reuse, R103 ;  /* 0x0000006703237220 */ /* 0x040fe40000410000 */
[C---:B------:R-:W-:Y:S02]  /*13060*/  FMUL.FTZ R38, R3.reuse, R38 ;  /* 0x0000002603267220 */ /* 0x040fe40000410000 */
[C---:B------:R-:W-:Y:S01]  /*13070*/  FMUL.FTZ R36, R132.reuse, R36 ;  /* 0x0000002484247220 */ /* 0x040fe20000410000 */
[----:B------:R-:W-:Y:S01]  /*13080*/  LDSM.16.MT88.4 R100, [R134+UR4+0x2100] ;  /* 0x002100048664783b */ /* 0x000fe20008004200 */
[C---:B------:R-:W-:Y:S02]  /*13090*/  FMUL.FTZ R39, R3.reuse, R39 ;  /* 0x0000002703277220 */ /* 0x040fe40000410000 */
[C---:B------:R-:W-:Y:S01]  /*130a0*/  FMUL.FTZ R37, R132.reuse, R37 ;  /* 0x0000002584257220 */ /* 0x040fe20000410000 */
[----:B------:R-:W-:Y:S01]  /*130b0*/  MUFU.EX2 R167, R167 ;  /* 0x000000a700a77308 */ /* 0x000fe20000000800 */
[----:B------:R-:W-:Y:S01]  /*130c0*/  FMUL.FTZ R42, R3, R42 ;  /* 0x0000002a032a7220 */ /* 0x000fe20000410000 */
[----:B-1----:R-:W-:Y:S01]  /*130d0*/  F2FP.PACK_AB R139, R153, R154 ;  /* 0x0000009a998b723e */ /* 0x002fe200000000ff */
[C---:B------:R-:W-:Y:S01]  /*130e0*/  FMUL.FTZ R40, R132.reuse, R40 ;  /* 0x0000002884287220 */ /* 0x040fe20000410000 */
[----:B------:R-:W-:Y:S01]  /*130f0*/  LDSM.16.MT88.4 R124, [R135+UR4+0x2900] ;  /* 0x00290004877c783b */ /* 0x000fe20008004200 */
[C---:B------:R-:W-:Y:S02]  /*13100*/  FMUL.FTZ R43, R3.reuse, R43 ;  /* 0x0000002b032b7220 */ /* 0x040fe40000410000 */
[C---:B------:R-:W-:Y:S02]  /*13110*/  FMUL.FTZ R41, R132.reuse, R41 ;  /* 0x0000002984297220 */ /* 0x040fe40000410000 */
[C---:B--2---:R-:W-:Y:S01]  /*13120*/  HMMA.16816.F32 R4, R136.reuse, R12, R4 ;  /* 0x0000000c8804723c */ /* 0x044fe20000001804 */
        /* <DEDUP_REMOVED lines=9> */
[----:B------:R-:W2:Y:S01]  /*131c0*/  MUFU.EX2 R176, R176 ;  /* 0x000000b000b07308 */ /* 0x000ea20000000800 */
[----:B------:R-:W4:Y:S01]  /*131d0*/  LDSM.16.MT88.4 R120, [R149+0x100] ;  /* 0x000100009578783b */ /* 0x000f220000004200 */
[C---:B------:R-:W-:Y:S02]  /*131e0*/  FMUL.FTZ R50, R3.reuse, R50 ;  /* 0x0000003203327220 */ /* 0x040fe40000410000 */
[C---:B------:R-:W-:Y:S02]  /*131f0*/  FMUL.FTZ R44, R132.reuse, R44 ;  /* 0x0000002c842c7220 */ /* 0x040fe40000410000 */
[C---:B------:R-:W-:Y:S03]  /*13200*/  HMMA.16816.F32 R12, R136.reuse, R20, R12 ;  /* 0x00000014880c723c */ /* 0x040fe6000000180c */
[C---:B------:R-:W-:Y:S01]  /*13210*/  FMUL.FTZ R51, R3.reuse, R51 ;  /* 0x0000003303337220 */ /* 0x040fe20000410000 */
[----:B------:R-:W-:Y:S01]  /*13220*/  MUFU.EX2 R171, R171 ;  /* 0x000000ab00ab7308 */ /* 0x000fe20000000800 */
[C---:B------:R-:W-:Y:S02]  /*13230*/  FMUL.FTZ R45, R132.reuse, R45 ;  /* 0x0000002d842d7220 */ /* 0x040fe40000410000 */
[C---:B------:R-:W-:Y:S01]  /*13240*/  FMUL.FTZ R20, R132.reuse, R112 ;  /* 0x0000007084147220 */ /* 0x040fe20000410000 */
[C---:B------:R-:W-:Y:S04]  /*13250*/  HMMA.16816.F32 R16, R136.reuse, R22, R16 ;  /* 0x000000168810723c */ /* 0x040fe80000001810 */
[C---:B------:R-:W-:Y:S02]  /*13260*/  FMUL.FTZ R21, R132.reuse, R113 ;  /* 0x0000007184157220 */ /* 0x040fe40000410000 */
[C---:B------:R-:W-:Y:S01]  /*13270*/  FMUL.FTZ R48, R132.reuse, R48 ;  /* 0x0000003084307220 */ /* 0x040fe20000410000 */
[----:B------:R-:W5:Y:S01]  /*13280*/  MUFU.EX2 R182, R182 ;  /* 0x000000b600b67308 */ /* 0x000f620000000800 */
        /* <DEDUP_REMOVED lines=56> */
[C---:B------:R-:W-:Y:S01]  /*13610*/  FMUL.FTZ R78, R3.reuse, R78 ;  /* 0x0000004e034e7220 */ /* 0x040fe20000410000 */
[----:B------:R-:W4:Y:S01]  /*13620*/  MUFU.EX2 R180, R180 ;  /* 0x000000b400b47308 */ /* 0x000f220000000800 */
        /* <DEDUP_REMOVED lines=11> */
[----:B------:R-:W1:Y:S01]  /*136e0*/  MUFU.EX2 R183, R183 ;  /* 0x000000b700b77308 */ /* 0x000e620000000800 */
[C---:B------:R-:W-:Y:S02]  /*136f0*/  FMUL.FTZ R89, R132.reuse, R89 ;  /* 0x0000005984597220 */ /* 0x040fe40000410000 */
[C---:B------:R-:W-:Y:S01]  /*13700*/  FMUL.FTZ R86, R3.reuse, R86 ;  /* 0x0000005603567220 */ /* 0x040fe20000410000 */
[C---:B------:R-:W-:Y:S01]  /*13710*/  HMMA.16816.F32 R72, R136.reuse, R106, R72 ;  /* 0x0000006a8848723c */ /* 0x040fe20000001848 */
[----:B------:R-:W1:Y:S03]  /*13720*/  LDSM.16.MT88.4 R104, [R149+0x4100] ;  /* 0x004100009568783b */ /* 0x000e660000004200 */
[C---:B------:R-:W-:Y:S02]  /*13730*/  FMUL.FTZ R76, R132.reuse, R76 ;  /* 0x0000004c844c7220 */ /* 0x040fe40000410000 */
[C---:B------:R-:W-:Y:S01]  /*13740*/  FMUL.FTZ R77, R132.reuse, R77 ;  /* 0x0000004d844d7220 */ /* 0x040fe20000410000 */
[----:B------:R-:W-:Y:S01]  /*13750*/  MUFU.EX2 R172, R172 ;  /* 0x000000ac00ac7308 */ /* 0x000fe20000000800 */
[C---:B------:R-:W-:Y:S04]  /*13760*/  FMUL.FTZ R87, R3.reuse, R87 ;  /* 0x0000005703577220 */ /* 0x040fe80000410000 */
[C---:B------:R-:W-:Y:S01]  /*13770*/  FMUL.FTZ R92, R132.reuse, R92 ;  /* 0x0000005c845c7220 */ /* 0x040fe20000410000 */
[C---:B--2---:R-:W-:Y:S03]  /*13780*/  HMMA.16816.F32 R76, R136.reuse, R100, R76 ;  /* 0x00000064884c723c */ /* 0x044fe6000000184c */
[C---:B------:R-:W-:Y:S01]  /*13790*/  FMUL.FTZ R80, R132.reuse, R80 ;  /* 0x0000005084507220 */ /* 0x040fe20000410000 */
[----:B------:R-:W2:Y:S01]  /*137a0*/  MUFU.EX2 R165, R165 ;  /* 0x000000a500a57308 */ /* 0x000ea20000000800 */
[----:B------:R-:W-:Y:S02]  /*137b0*/  FMUL.FTZ R81, R132, R81 ;  /* 0x0000005184517220 */ /* 0x000fe40000410000 */
[C---:B------:R-:W-:Y:S01]  /*137c0*/  FMUL.FTZ R90, R3.reuse, R90 ;  /* 0x0000005a035a7220 */ /* 0x040fe20000410000 */
[----:B---3--:R-:W-:Y:S01]  /*137d0*/  F2FP.PACK_AB R100, R168, R163 ;  /* 0x000000a3a864723e */ /* 0x008fe200000000ff */
[----:B------:R-:W-:Y:S03]  /*137e0*/  FMUL.FTZ R93, R132, R93 ;  /* 0x0000005d845d7220 */ /* 0x000fe60000410000 */
[C---:B------:R-:W-:Y:S02]  /*137f0*/  HMMA.16816.F32 R80, R136.reuse, R102, R80 ;  /* 0x000000668850723c */ /* 0x040fe40000001850 */
[----:B------:R-:W-:Y:S01]  /*13800*/  MUFU.EX2 R164, R164 ;  /* 0x000000a400a47308 */ /* 0x000fe20000000800 */
[C---:B------:R-:W-:Y:S01]  /*13810*/  FMUL.FTZ R91, R3.reuse, R91 ;  /* 0x0000005b035b7220 */ /* 0x040fe20000410000 */
[----:B------:R-:W-:Y:S01]  /*13820*/  F2FP.PACK_AB R101, R170, R167 ;  /* 0x000000a7aa65723e */ /* 0x000fe200000000ff */
[C---:B------:R-:W-:Y:S02]  /*13830*/  FMUL.FTZ R96, R132.reuse, R96 ;  /* 0x0000006084607220 */ /* 0x040fe40000410000 */
[C---:B------:R-:W-:Y:S01]  /*13840*/  FMUL.FTZ R94, R3.reuse, R94 ;  /* 0x0000005e035e7220 */ /* 0x040fe20000410000 */
[C---:B----4-:R-:W-:Y:S04]  /*13850*/  HMMA.16816.F32 R84, R136.reuse, R108, R84 ;  /* 0x0000006c8854723c */ /* 0x050fe80000001854 */
[----:B------:R-:W-:Y:S01]  /*13860*/  FMUL.FTZ R97, R132, R97 ;  /* 0x0000006184617220 */ /* 0x000fe20000410000 */
[----:B------:R-:W-:Y:S01]  /*13870*/  F2FP.PACK_AB R102, R176, R169 ;  /* 0x000000a9b066723e */ /* 0x000fe200000000ff */
[C---:B------:R-:W-:Y:S01]  /*13880*/  FMUL.FTZ R95, R3.reuse, R95 ;  /* 0x0000005f035f7220 */ /* 0x040fe20000410000 */
[----:B-----5:R-:W-:Y:S01]  /*13890*/  F2FP.PACK_AB R103, R182, R171 ;  /* 0x000000abb667723e */ /* 0x020fe200000000ff */
[C---:B------:R-:W-:Y:S01]  /*138a0*/  HMMA.16816.F32 R88, R136.reuse, R110, R88 ;  /* 0x0000006e8858723c */ /* 0x040fe20000001858 */
[----:B------:R-:W3:Y:S01]  /*138b0*/  LDSM.16.MT88.4 R108, [R148+0x900] ;  /* 0x00090000946c783b */ /* 0x000ee20000004200 */
[----:B------:R-:W4:Y:S02]  /*138c0*/  MUFU.EX2 R161, R161 ;  /* 0x000000a100a17308 */ /* 0x000f240000000800 */
[C---:B------:R-:W-:Y:S02]  /*138d0*/  FMUL.FTZ R98, R3.reuse, R98 ;  /* 0x0000006203627220 */ /* 0x040fe40000410000 */
[C---:B------:R-:W-:Y:S02]  /*138e0*/  FMUL.FTZ R99, R3.reuse, R99 ;  /* 0x0000006303637220 */ /* 0x040fe40000410000 */
[C---:B-1----:R-:W-:Y:S04]  /*138f0*/  HMMA.16816.F32 R92, R136.reuse, R104, R92 ;  /* 0x00000068885c723c */ /* 0x042fe8000000185c */
[----:B------:R-:W-:Y:S02]  /*13900*/  FFMA.FTZ R157, R3, R214, R157 ;  /* 0x000000d6039d7223 */ /* 0x000fe4000001009d */
[----:B------:R-:W-:Y:S01]  /*13910*/  FFMA.FTZ R160, R132, R213, R160 ;  /* 0x000000d584a07223 */ /* 0x000fe200000100a0 */
[----:B------:R-:W-:Y:S01]  /*13920*/  MOV R132, R0 ;  /* 0x0000000000847202 */ /* 0x000fe20000000f00 */
[----:B------:R-:W-:Y:S01]  /*13930*/  HMMA.16816.F32 R96, R136, R106, R96 ;  /* 0x0000006a8860723c */ /* 0x000fe20000001860 */
[----:B------:R-:W1:Y:S03]  /*13940*/  LDSM.16.MT88.4 R104, [R148+0x2900] ;  /* 0x002900009468783b */ /* 0x000e660000004200 */
[----:B------:R-:W-:Y:S02]  /*13950*/  FADD.FTZ R159, R159, R160 ;  /* 0x000000a09f9f7221 */ /* 0x000fe40000010000 */
[----:B------:R-:W-:Y:S01]  /*13960*/  FADD.FTZ R157, R156, R157 ;  /* 0x0000009d9c9d7221 */ /* 0x000fe20000010000 */
[----:B------:R-:W-:Y:S01]  /*13970*/  F2FP.PACK_AB R136, R180, R181 ;  /* 0x000000b5b488723e */ /* 0x000fe200000000ff */
[C---:B------:R-:W-:Y:S05]  /*13980*/  HMMA.16816.F32 R4, R100.reuse, R112, R4 ;  /* 0x000000706404723c */ /* 0x040fea0000001804 */
[----:B------:R-:W-:Y:S01]  /*13990*/  F2FP.PACK_AB R137, R183, R178 ;  /* 0x000000b2b789723e */ /* 0x000fe200000000ff */
[----:B------:R-:W-:Y:S01]  /*139a0*/  FADD.FTZ R158, R158, R159 ;  /* 0x0000009f9e9e7221 */ /* 0x000fe20000010000 */
[----:B--2---:R-:W-:Y:S01]  /*139b0*/  F2FP.PACK_AB R138, R165, R172 ;  /* 0x000000aca58a723e */ /* 0x004fe200000000ff */
[C---:B------:R-:W-:Y:S01]  /*139c0*/  HMMA.16816.F32 R8, R100.reuse, R114, R8 ;  /* 0x000000726408723c */ /* 0x040fe20000001808 */
[----:B------:R-:W2:Y:S03]  /*139d0*/  LDSM.16.MT88.4 R112, [R134+UR4+0x2900] ;  /* 0x002900048670783b */ /* 0x000ea60008004200 */
[----:B----4-:R-:W-:Y:S01]  /*139e0*/  F2FP.PACK_AB R139, R161, R164 ;  /* 0x000000a4a18b723e */ /* 0x010fe200000000ff */
[----:B------:R-:W-:Y:S03]  /*139f0*/  FADD.FTZ R158, R155, R158 ;  /* 0x0000009e9b9e7221 */ /* 0x000fe60000010000 */
[C---:B---3--:R-:W-:Y:S04]  /*13a00*/  HMMA.16816.F32 R12, R100.reuse, R108, R12 ;  /* 0x0000006c640c723c */ /* 0x048fe8000000180c */
[----:B------:R-:W-:Y:S04]  /*13a10*/  FADD.FTZ R163, R163, R158 ;  /* 0x0000009ea3a37221 */ /* 0x000fe80000010000 */
[----:B------:R-:W-:Y:S01]  /*13a20*/  FADD.FTZ R168, R168, R163 ;  /* 0x000000a3a8a87221 */ /* 0x000fe20000010000 */
[C---:B------:R-:W-:Y:S01]  /*13a30*/  HMMA.16816.F32 R16, R100.reuse, R110, R16 ;  /* 0x0000006e6410723c */ /* 0x040fe20000001810 */
[----:B------:R-:W3:Y:S02]  /*13a40*/  LDSM.16.MT88.4 R108, [R149+0x2900] ;  /* 0x00290000956c783b */ /* 0x000ee40000004200 */
[----:B------:R-:W-:Y:S05]  /*13a50*/  FADD.FTZ R169, R169, R168 ;  /* 0x000000a8a9a97221 */ /* 0x000fea0000010000 */
[C---:B------:R-:W-:Y:S04]  /*13a60*/  HMMA.16816.F32 R20, R100.reuse, R116, R20 ;  /* 0x000000746414723c */ /* 0x040fe80000001814 */
[----:B------:R-:W-:Y:S04]  /*13a70*/  FADD.FTZ R176, R176, R169 ;  /* 0x000000a9b0b07221 */ /* 0x000fe80000010000 */
[C---:B------:R-:W-:Y:S01]  /*13a80*/  HMMA.16816.F32 R24, R100.reuse, R118, R24 ;  /* 0x000000766418723c */ /* 0x040fe20000001818 */
[----:B------:R-:W4:Y:S07]  /*13a90*/  LDSM.16.MT88.4 R116, [R135+UR4+0x4900] ;  /* 0x004900048774783b */ /* 0x000f2e0008004200 */
        /* <DEDUP_REMOVED lines=10> */
[C---:B------:R-:W-:Y:S01]  /*13b40*/  HMMA.16816.F32 R56, R100.reuse, R114, R56 ;  /* 0x000000726438723c */ /* 0x040fe20000001838 */
[----:B------:R-:W2:Y:S07]  /*13b50*/  LDSM.16.MT88.4 R112, [R134+UR4+0x4900] ;  /* 0x004900048670783b */ /* 0x000eae0008004200 */
[C---:B---3--:R-:W-:Y:S08]  /*13b60*/  HMMA.16816.F32 R60, R100.reuse, R108, R60 ;  /* 0x0000006c643c723c */ /* 0x048ff0000000183c */
[C---:B------:R-:W-:Y:S01]  /*13b70*/  HMMA.16816.F32 R64, R100.reuse, R110, R64 ;  /* 0x0000006e6440723c */ /* 0x040fe20000001840 */
[----:B------:R-:W3:Y:S07]  /*13b80*/  LDSM.16.MT88.4 R108, [R135+UR4+0x1100] ;  /* 0x00110004876c783b */ /* 0x000eee0008004200 */
[C---:B----4-:R-:W-:Y:S08]  /*13b90*/  HMMA.16816.F32 R68, R100.reuse, R116, R68 ;  /* 0x000000746444723c */ /* 0x050ff00000001844 */
[C---:B------:R-:W-:Y:S01]  /*13ba0*/  HMMA.16816.F32 R72, R100.reuse, R118, R72 ;  /* 0x000000766448723c */ /* 0x040fe20000001848 */
[----:B------:R-:W4:Y:S07]  /*13bb0*/  LDSM.16.MT88.4 R116, [R149+0x1100] ;  /* 0x001100009574783b */ /* 0x000f2e0000004200 */
[C---:B-1----:R-:W-:Y:S08]  /*13bc0*/  HMMA.16816.F32 R76, R100.reuse, R104, R76 ;  /* 0x00000068644c723c */ /* 0x042ff0000000184c */
[C---:B------:R-:W-:Y:S01]  /*13bd0*/  HMMA.16816.F32 R80, R100.reuse, R106, R80 ;  /* 0x0000006a6450723c */ /* 0x040fe20000001850 */
[----:B------:R-:W1:Y:S07]  /*13be0*/  LDSM.16.MT88.4 R104, [R135+UR4+0x3100] ;  /* 0x003100048768783b */ /* 0x000e6e0008004200 */
[C---:B--2---:R-:W-:Y:S08]  /*13bf0*/  HMMA.16816.F32 R84, R100.reuse, R112, R84 ;  /* 0x000000706454723c */ /* 0x044ff00000001854 */
        /* <DEDUP_REMOVED lines=12> */
[C---:B---3--:R-:W-:Y:S03]  /*13cc0*/  HMMA.16816.F32 R4, R100.reuse, R108, R4 ;  /* 0x0000006c6404723c */ /* 0x048fe60000001804 */
[----:B------:R-:W-:Y:S04]  /*13cd0*/  FADD.FTZ R240, R240, R177 ;  /* 0x000000b1f0f07221 */ /* 0x000fe80000010000 */
[----:B------:R-:W-:Y:S01]  /*13ce0*/  FADD.FTZ R181, R181, R240 ;  /* 0x000000f0b5b57221 */ /* 0x000fe20000010000 */
[C---:B------:R-:W-:Y:S01]  /*13cf0*/  HMMA.16816.F32 R8, R100.reuse, R110, R8 ;  /* 0x0000006e6408723c */ /* 0x040fe20000001808 */
[----:B------:R-:W2:Y:S03]  /*13d00*/  LDSM.16.MT88.4 R108, [R148+0x3100] ;  /* 0x00310000946c783b */ /* 0x000ea60000004200 */
        /* <DEDUP_REMOVED lines=9> */
[C---:B----4-:R-:W-:Y:S08]  /*13da0*/  HMMA.16816.F32 R28, R100.reuse, R116, R28 ;  /* 0x00000074641c723c */ /* 0x050ff0000000181c */
[C---:B------:R-:W-:Y:S01]  /*13db0*/  HMMA.16816.F32 R32, R100.reuse, R118, R32 ;  /* 0x000000766420723c */ /* 0x040fe20000001820 */
[----:B------:R-:W3:Y:S07]  /*13dc0*/  LDSM.16.MT88.4 R116, [R149+0x3100] ;  /* 0x003100009574783b */ /* 0x000eee0000004200 */
[C---:B-1----:R-:W-:Y:S08]  /*13dd0*/  HMMA.16816.F32 R36, R100.reuse, R104, R36 ;  /* 0x000000686424723c */ /* 0x042ff00000001824 */
[C---:B------:R-:W-:Y:S01]  /*13de0*/  HMMA.16816.F32 R40, R100.reuse, R106, R40 ;  /* 0x0000006a6428723c */ /* 0x040fe20000001828 */
[----:B------:R-:W1:Y:S07]  /*13df0*/  LDSM.16.MT88.4 R104, [R135+UR4+0x5100] ;  /* 0x005100048768783b */ /* 0x000e6e0008004200 */
[C---:B--2---:R-:W-:Y:S08]  /*13e00*/  HMMA.16816.F32 R44, R100.reuse, R108, R44 ;  /* 0x0000006c642c723c */ /* 0x044ff0000000182c */
[C---:B------:R-:W-:Y:S01]  /*13e10*/  HMMA.16816.F32 R48, R100.reuse, R110, R48 ;  /* 0x0000006e6430723c */ /* 0x040fe20000001830 */
[----:B------:R-:W2:Y:S07]  /*13e20*/  LDSM.16.MT88.4 R108, [R135+UR4+0x1900] ;  /* 0x00190004876c783b */ /* 0x000eae0008004200 */
[C---:B------:R-:W-:Y:S08]  /*13e30*/  HMMA.16816.F32 R52, R100.reuse, R112, R52 ;  /* 0x000000706434723c */ /* 0x040ff00000001834 */
[C---:B------:R-:W-:Y:S01]  /*13e40*/  HMMA.16816.F32 R56, R100.reuse, R114, R56 ;  /* 0x000000726438723c */ /* 0x040fe20000001838 */
[----:B------:R-:W4:Y:S07]  /*13e50*/  LDSM.16.MT88.4 R112, [R148+0x1900] ;  /* 0x001900009470783b */ /* 0x000f2e0000004200 */
[C---:B---3--:R-:W-:Y:S08]  /*13e60*/  HMMA.16816.F32 R60, R100.reuse, R116, R60 ;  /* 0x00000074643c723c */ /* 0x048ff0000000183c */
        /* <DEDUP_REMOVED lines=10> */
[C---:B------:R-:W-:Y:S01]  /*13f10*/  HMMA.16816.F32 R124, R136.reuse, R110, R8 ;  /* 0x0000006e887c723c */ /* 0x040fe20000001808 */
[----:B------:R-:W1:Y:S07]  /*13f20*/  LDSM.16.MT88.4 R8, [R135+UR4+0x3900] ;  /* 0x003900048708783b */ /* 0x000e6e0008004200 */
[C---:B----4-:R-:W-:Y:S01]  /*13f30*/  HMMA.16816.F32 R120, R136.reuse, R112, R12 ;  /* 0x000000708878723c */ /* 0x050fe2000000180c */
[----:B------:R-:W2:Y:S07]  /*13f40*/  LDSM.16.MT88.4 R12, [R148+0x3900] ;  /* 0x00390000940c783b */ /* 0x000eae0000004200 */
[C---:B------:R-:W-:Y:S01]  /*13f50*/  HMMA.16816.F32 R116, R136.reuse, R114, R16 ;  /* 0x000000728874723c */ /* 0x040fe20000001810 */
[----:B------:R-:W3:Y:S07]  /*13f60*/  LDSM.16.MT88.4 R16, [R134+UR4+0x3900] ;  /* 0x003900048610783b */ /* 0x000eee0008004200 */
[C---:B------:R-:W-:Y:S08]  /*13f70*/  HMMA.16816.F32 R112, R136.reuse, R140, R20 ;  /* 0x0000008c8870723c */ /* 0x040ff00000001814 */
[C---:B------:R-:W-:Y:S07]  /*13f80*/  HMMA.16816.F32 R108, R136.reuse, R142, R24 ;  /* 0x0000008e886c723c */ /* 0x040fee0000001818 */
[----:B------:R-:W-:Y:S01]  /*13f90*/  @P0 IADD3 R24, R217, -0x2, RZ ;  /* 0xfffffffed9180810 */ /* 0x000fe20007ffe0ff */
[C---:B------:R-:W-:Y:S04]  /*13fa0*/  HMMA.16816.F32 R104, R136.reuse, R144, R28 ;  /* 0x000000908868723c */ /* 0x040fe8000000181c */
[----:B------:R-:W-:Y:S04]  /*13fb0*/  @P0 SHF.R.S32.HI R20, RZ, 0x1f, R24 ;  /* 0x0000001fff140819 */ /* 0x000fe80000011418 */
[C---:B------:R-:W-:Y:S08]  /*13fc0*/  HMMA.16816.F32 R100, R136.reuse, R146, R32 ;  /* 0x000000928864723c */ /* 0x040ff00000001820 */
        /* <DEDUP_REMOVED lines=12> */
[----:B------:R-:W-:Y:S01]  /*14090*/  @P0 IADD3 R12, P1, R28, R206, RZ ;  /* 0x000000ce1c0c0210 */ /* 0x000fe20007f3e0ff */
[C---:B---3--:R-:W-:Y:S04]  /*140a0*/  HMMA.16816.F32 R52, R136.reuse, R16, R52 ;  /* 0x000000108834723c */ /* 0x048fe80000001834 */
[C---:B------:R-:W-:Y:S02]  /*140b0*/  @P0 IADD3.X R13, R29.reuse, R211, RZ, P1, !PT ;  /* 0x000000d31d0d0210 */ /* 0x040fe40000ffe4ff */
[C---:B------:R-:W-:Y:S02]  /*140c0*/  @P0 LEA R24, P1, R12.reuse, c[0x0][0x1c8], 0x1 ;  /* 0x000072000c180a11 */ /* 0x040fe400078208ff */
[C---:B------:R-:W-:Y:S04]  /*140d0*/  HMMA.16816.F32 R56, R136.reuse, R18, R56 ;  /* 0x000000128838723c */ /* 0x040fe80000001838 */
[----:B------:R-:W-:Y:S02]  /*140e0*/  @P0 LEA.HI.X R25, R12, c[0x0][0x1cc], R13, 0x1, P1 ;  /* 0x000073000c190a11 */ /* 0x000fe400008f0c0d */
[C---:B------:R-:W-:Y:S02]  /*140f0*/  @P0 IADD3 R13, P1, R28.reuse, R223, RZ ;  /* 0x000000df1c0d0210 */ /* 0x040fe40007f3e0ff */
[C---:B-1----:R-:W-:Y:S04]  /*14100*/  HMMA.16816.F32 R60, R136.reuse, R20, R60 ;  /* 0x00000014883c723c */ /* 0x042fe8000000183c */
[----:B------:R-:W-:Y:S01]  /*14110*/  @P0 IMAD.X R12, R29, 0x1, R232, P1 ;  /* 0x000000011d0c0824 */ /* 0x000fe200008e06e8 */
[C---:B------:R-:W-:Y:S04]  /*14120*/  @P0 LEA R26, P1, R13.reuse, c[0x0][0x1c8], 0x1 ;  /* 0x000072000d1a0a11 */ /* 0x040fe800078208ff */
[----:B------:R-:W-:Y:S01]  /*14130*/  @P0 LEA.HI.X R27, R13, c[0x0][0x1cc], R12, 0x1, P1 ;  /* 0x000073000d1b0a11 */ /* 0x000fe200008f0c0c */
[C---:B------:R-:W-:Y:S01]  /*14140*/  HMMA.16816.F32 R64, R136.reuse, R22, R64 ;  /* 0x000000168840723c */ /* 0x040fe20000001840 */
[----:B------:R-:W1:Y:S02]  /*14150*/  LDSM.16.MT88.4 R12, [R148+0x5900] ;  /* 0x00590000940c783b */ /* 0x000e640000004200 */
[----:B------:R-:W-:Y:S04]  /*14160*/  @P0 IADD3 R16, P1, R28, R221, RZ ;  /* 0x000000dd1c100210 */ /* 0x000fe80007f3e0ff */
[----:B------:R-:W-:Y:S02]  /*14170*/  @P0 IADD3.X R17, R29, R231, RZ, P1, !PT ;  /* 0x000000e71d110210 */ /* 0x000fe40000ffe4ff */
[C---:B------:R-:W-:Y:S01]  /*14180*/  @P0 LEA R20, P1, R16.reuse, c[0x0][0x1c8], 0x1 ;  /* 0x0000720010140a11 */ /* 0x040fe200078208ff */
[C---:B--2---:R-:W-:Y:S03]  /*14190*/  HMMA.16816.F32 R68, R136.reuse, R8, R68 ;  /* 0x000000088844723c */ /* 0x044fe60000001844 */
[----:B------:R-:W-:Y:S02]  /*141a0*/  @P0 LEA.HI.X R21, R16, c[0x0][0x1cc], R17, 0x1, P1 ;  /* 0x0000730010150a11 */ /* 0x000fe400008f0c11 */
[----:B------:R-:W2:Y:S01]  /*141b0*/  LDSM.16.MT88.4 R16, [R134+UR4+0x5900] ;  /* 0x005900048610783b */ /* 0x000ea20008004200 */
[----:B------:R-:W-:Y:S02]  /*141c0*/  @P0 IADD3 R28, P1, R199, R28, RZ ;  /* 0x0000001cc71c0210 */ /* 0x000fe40007f3e0ff */
[C---:B------:R-:W-:Y:S04]  /*141d0*/  HMMA.16816.F32 R72, R136.reuse, R10, R72 ;  /* 0x0000000a8848723c */ /* 0x040fe80000001848 */
[----:B------:R-:W-:Y:S02]  /*141e0*/  @P0 IADD3.X R29, R198, R29, RZ, P1, !PT ;  /* 0x0000001dc61d0210 */ /* 0x000fe40000ffe4ff */
[C---:B------:R-:W-:Y:S06]  /*141f0*/  @P0 IADD3 R23, P1, R28.reuse, R206, RZ ;  /* 0x000000ce1c170210 */ /* 0x040fec0007f3e0ff */
[----:B------:R-:W-:Y:S02]  /*14200*/  @P0 IADD3.X R8, R29, R211, RZ, P1, !PT ;  /* 0x000000d31d080210 */ /* 0x000fe40000ffe4ff */
[C---:B------:R-:W-:Y:S04]  /*14210*/  @P0 LEA R22, P1, R23.reuse, c[0x0][0x1c8], 0x1 ;  /* 0x0000720017160a11 */ /* 0x040fe800078208ff */
[----:B------:R-:W-:Y:S02]  /*14220*/  @P0 LEA.HI.X R23, R23, c[0x0][0x1cc], R8, 0x1, P1 ;  /* 0x0000730017170a11 */ /* 0x000fe400008f0c08 */
[----:B------:R-:W-:Y:S01]  /*14230*/  @P0 IADD3 R8, P1, R28, R223, RZ ;  /* 0x000000df1c080210 */ /* 0x000fe20007f3e0ff */
[C---:B-1----:R-:W-:Y:S03]  /*14240*/  HMMA.16816.F32 R76, R136.reuse, R12, R76 ;  /* 0x0000000c884c723c */ /* 0x042fe6000000184c */
        /* <DEDUP_REMOVED lines=46> */
.L_x_1261:
[----:B-1----:R-:W-:-:S13]  /*14530*/  ISETP.GE.AND P0, PT, R217, RZ, PT ;  /* 0x000000ffd900720c */ /* 0x002fda0003f06270 */
[----:B------:R-:W-:Y:S05]  /*14540*/  @!P0 BRA `(.L_x_1263) ;  /* 0x00002fa000008947 */ /* 0x000fea0003800000 */
[----:B------:R-:W1:Y:S01]  /*14550*/  S2R R3, SR_TID.X ;  /* 0x0000000000037919 */ /* 0x000e620000002100 */
[C---:B------:R-:W-:Y:S01]  /*14560*/  IADD3 RZ, P1, R204.reuse, 0x40, RZ ;  /* 0x00000040ccff7810 */ /* 0x040fe20007f3e0ff */
[----:B------:R-:W-:Y:S01]  /*14570*/  IMAD.MOV.U32 R192, RZ, RZ, 0x40 ;  /* 0x00000040ffc07424 */ /* 0x000fe200078e00ff */
[----:B------:R-:W-:Y:S01]  /*14580*/  IADD3 R219, P3, R204, 0x80, RZ ;  /* 0x00000080ccdb7810 */ /* 0x000fe20007f7e0ff */
[----:B------:R-:W-:Y:S01]  /*14590*/  IMAD.MOV.U32 R133, RZ, RZ, R2 ;  /* 0x000000ffff857224 */ /* 0x000fe200078e0002 */
[C---:B------:R-:W-:Y:S01]  /*145a0*/  IADD3 R216, P2, R206.reuse, 0x40, RZ ;  /* 0x00000040ced87810 */ /* 0x040fe20007f5e0ff */
[--C-:B------:R-:W-:Y:S01]  /*145b0*/  IMAD.X R220, RZ, RZ, R209.reuse, P1 ;  /* 0x000000ffffdc7224 */ /* 0x100fe200008e06d1 */
[----:B------:R-:W-:Y:S01]  /*145c0*/  IADD3 R194, P1, R206, 0x80, RZ ;  /* 0x00000080cec27810 */ /* 0x000fe20007f3e0ff */
[----:B------:R-:W-:Y:S01]  /*145d0*/  IMAD.X R218, RZ, RZ, R209, P3 ;  /* 0x000000ffffda7224 */ /* 0x000fe200018e06d1 */
[----:B------:R-:W-:Y:S01]  /*145e0*/  IADD3 R221, R204, 0x40, RZ ;  /* 0x00000040ccdd7810 */ /* 0x000fe20007ffe0ff */
[----:B------:R-:W-:-:S02]  /*145f0*/  IMAD.X R215, RZ, RZ, R211, P2 ;  /* 0x000000ffffd77224 */ /* 0x000fc400010e06d3 */
[----:B------:R-:W-:Y:S02]  /*14600*/  IMAD.X R193, RZ, RZ, R211, P1 ;  /* 0x000000ffffc17224 */ /* 0x000fe400008e06d3 */
[----:B------:R-:W-:Y:S01]  /*14610*/  IMAD.IADD R190, R189, 0x1, R186 ;  /* 0x00000001bdbe7824 */ /* 0x000fe200078e02ba */
[----:B-1----:R-:W-:-:S04]  /*14620*/  SHF.R.S32.HI R4, RZ, 0x1f, R3 ;  /* 0x0000001fff047819 */ /* 0x002fc80000011403 */
[----:B------:R-:W-:-:S04]  /*14630*/  LEA.HI R4, R4, R3, RZ, 0x3 ;  /* 0x0000000304047211 */ /* 0x000fc800078f18ff */
[----:B------:R-:W-:-:S05]  /*14640*/  LOP3.LUT R4, R4, 0xfffffff8, RZ, 0xc0, !PT ;  /* 0xfffffff804047812 */ /* 0x000fca00078ec0ff */
[----:B------:R-:W-:Y:S02]  /*14650*/  IMAD.IADD R4, R3, 0x1, -R4 ;  /* 0x0000000103047824 */ /* 0x000fe400078e0a04 */
[----:B------:R-:W-:-:S03]  /*14660*/  IMAD.MOV.U32 R3, RZ, RZ, R0 ;  /* 0x000000ffff037224 */ /* 0x000fc600078e0000 */
[----:B------:R-:W-:-:S04]  /*14670*/  LOP3.LUT P0, RZ, R4, 0x4, RZ, 0xc0, !PT ;  /* 0x0000000404ff7812 */ /* 0x000fc8000780c0ff */
[----:B------:R-:W-:Y:S02]  /*14680*/  SEL R192, R192, 0xffffffc0, !P0 ;  /* 0xffffffc0c0c07807 */ /* 0x000fe40004000000 */
.L_x_1264:
        /* <DEDUP_REMOVED lines=14> */
[----:B------:R-:W-:Y:S01]  /*14770*/  @P0 IMAD R175, R212, 0x6000, R202 ;  /* 0x00006000d4af0824 */ /* 0x000fe200078e02ca */
[----:B------:R-:W-:Y:S01]  /*14780*/  LDSM.16.M88.4 R32, [R189] ;  /* 0x00000000bd20783b */ /* 0x000fe20000000200 */
[----:B------:R-:W-:Y:S01]  /*14790*/  @P0 IMAD R155, R222, c[0x0][0x20c], R155 ;  /* 0x00008300de9b0a24 */ /* 0x000fe200078e029b */
[C---:B------:R-:W-:Y:S02]  /*147a0*/  @P0 IADD3 R149, P2, R132.reuse, R221, RZ ;  /* 0x000000dd84950210 */ /* 0x040fe40007f5e0ff */
[----:B------:R-:W-:Y:S02]  /*147b0*/  @P0 IADD3 R0, P1, R132, R204, RZ ;  /* 0x000000cc84000210 */ /* 0x000fe40007f3e0ff */
[----:B------:R-:W-:Y:S02]  /*147c0*/  @P0 IADD3 R155, R21, R155, RZ ;  /* 0x0000009b159b0210 */ /* 0x000fe40007ffe0ff */
[----:B------:R-:W1:Y:S01]  /*147d0*/  LDSM.16.M88.4 R8, [R187+UR4+0xc100] ;  /* 0x00c10004bb08783b */ /* 0x000e620008000200 */
        /* <DEDUP_REMOVED lines=10> */
[----:B------:R-:W-:Y:S02]  /*14880*/  @P0 LEA R168, P3, R29, c[0x0][0x1f8], 0x1 ;  /* 0x00007e001da80a11 */ /* 0x000fe400078608ff */
[----:B------:R-:W-:Y:S02]  /*14890*/  @P0 IADD3.X R0, R155, R218, RZ, P2, !PT ;  /* 0x000000da9b000210 */ /* 0x000fe400017fe4ff */
[----:B------:R-:W-:Y:S01]  /*148a0*/  @P0 IADD3 R132, P1, R201, R132, RZ ;  /* 0x00000084c9840210 */ /* 0x000fe20007f3e0ff */
[----:B------:R-:W4:Y:S01]  /*148b0*/  LDSM.16.M88.4 R136, [R187+UR4+0xd900] ;  /* 0x00d90004bb88783b */ /* 0x000f220008000200 */
[----:B------:R-:W-:Y:S02]  /*148c0*/  @P0 LEA.HI.X R169, R29, c[0x0][0x1fc], R0, 0x1, P3 ;  /* 0x00007f001da90a11 */ /* 0x000fe400018f0c00 */
[----:B------:R-:W-:Y:S02]  /*148d0*/  @P0 IADD3 R159, P2, R132, R204, RZ ;  /* 0x000000cc849f0210 */ /* 0x000fe40007f5e0ff */
[----:B------:R-:W-:Y:S02]  /*148e0*/  @P0 IADD3.X R155, R200, R155, RZ, P1, !PT ;  /* 0x0000009bc89b0210 */ /* 0x000fe40000ffe4ff */
[----:B------:R-:W-:Y:S01]  /*148f0*/  @P0 LEA R172, P4, R159, c[0x0][0x1f8], 0x1 ;  /* 0x00007e009fac0a11 */ /* 0x000fe200078808ff */
[----:B------:R-:W-:Y:S01]  /*14900*/  LDSM.16.M88.4 R140, [R190] ;  /* 0x00000000be8c783b */ /* 0x000fe20000000200 */
[----:B------:R-:W-:Y:S02]  /*14910*/  @P0 IADD3.X R0, R155, R209, RZ, P2, !PT ;  /* 0x000000d19b000210 */ /* 0x000fe400017fe4ff */
[C---:B------:R-:W-:Y:S02]  /*14920*/  @P0 IADD3 R153, P2, R132.reuse, R219, RZ ;  /* 0x000000db84990210 */ /* 0x040fe40007f5e0ff */
[----:B------:R-:W-:Y:S02]  /*14930*/  @P0 LEA.HI.X R173, R159, c[0x0][0x1fc], R0, 0x1, P4 ;  /* 0x00007f009fad0a11 */ /* 0x000fe400020f0c00 */
[----:B------:R-:W-:Y:S01]  /*14940*/  @P0 IADD3.X R0, R155, R218, RZ, P2, !PT ;  /* 0x000000da9b000210 */ /* 0x000fe200017fe4ff */
[C---:B-1----:R-:W-:Y:S01]  /*14950*/  HMMA.16816.F32 R4, R32.reuse, R8, RZ ;  /* 0x000000082004723c */ /* 0x042fe200000018ff */
[----:B------:R-:W1:Y:S02]  /*14960*/  LDSM.16.M88.4 R144, [R191+0xc100] ;  /* 0x00c10000bf90783b */ /* 0x000e640000000200 */
[----:B------:R-:W-:Y:S02]  /*14970*/  LOP3.LUT P4, RZ, R197, 0x1, RZ, 0xc0, !PT ;  /* 0x00000001c5ff7812 */ /* 0x000fe4000788c0ff */
[----:B------:R-:W-:Y:S03]  /*14980*/  @P0 IADD3 R2, P1, R132, R221, RZ ;  /* 0x000000dd84020210 */ /* 0x000fe60007f3e0ff */
[C---:B------:R-:W-:Y:S01]  /*14990*/  HMMA.16816.F32 R8, R32.reuse, R10, RZ ;  /* 0x0000000a2008723c */ /* 0x040fe200000018ff */
[----:B------:R-:W5:Y:S03]  /*149a0*/  LDSM.16.M88.4 R148, [R191+0xc900] ;  /* 0x00c90000bf94783b */ /* 0x000f660000000200 */
[C---:B------:R-:W-:Y:S04]  /*149b0*/  @P0 LEA R170, P3, R2.reuse, c[0x0][0x1f8], 0x1 ;  /* 0x00007e0002aa0a11 */ /* 0x040fe800078608ff */
[C---:B--2---:R-:W-:Y:S08]  /*149c0*/  HMMA.16816.F32 R12, R32.reuse, R16, RZ ;  /* 0x00000010200c723c */ /* 0x044ff000000018ff */
[C---:B------:R-:W-:Y:S08]  /*149d0*/  HMMA.16816.F32 R16, R32.reuse, R18, RZ ;  /* 0x000000122010723c */ /* 0x040ff000000018ff */
[C---:B---3--:R-:W-:Y:S08]  /*149e0*/  HMMA.16816.F32 R20, R32.reuse, R24, RZ ;  /* 0x000000182014723c */ /* 0x048ff000000018ff */
[C---:B------:R-:W-:Y:S08]  /*149f0*/  HMMA.16816.F32 R24, R32.reuse, R26, RZ ;  /* 0x0000001a2018723c */ /* 0x040ff000000018ff */
[C---:B----4-:R-:W-:Y:S07]  /*14a00*/  HMMA.16816.F32 R28, R32.reuse, R136, RZ ;  /* 0x00000088201c723c */ /* 0x050fee00000018ff */
[----:B------:R-:W-:Y:S01]  /*14a10*/  @P0 IADD3.X R137, R155, R220, RZ, P1, !PT ;  /* 0x000000dc9b890210 */ /* 0x000fe20000ffe4ff */
[----:B------:R-:W-:Y:S01]  /*14a20*/  HMMA.16816.F32 R32, R32, R138, RZ ;  /* 0x0000008a2020723c */ /* 0x000fe200000018ff */
[C---:B------:R-:W-:Y:S03]  /*14a30*/  @P0 LEA R180, P1, R153.reuse, c[0x0][0x1f8], 0x1 ;  /* 0x00007e0099b40a11 */ /* 0x040fe600078208ff */
[----:B------:R-:W-:Y:S02]  /*14a40*/  @P0 LEA.HI.X R171, R2, c[0x0][0x1fc], R137, 0x1, P3 ;  /* 0x00007f0002ab0a11 */ /* 0x000fe400018f0c89 */
[----:B------:R-:W-:Y:S01]  /*14a50*/  @P0 LEA.HI.X R181, R153, c[0x0][0x1fc], R0, 0x1, P1 ;  /* 0x00007f0099b50a11 */ /* 0x000fe200008f0c00 */
[----:B------:R-:W2:Y:S01]  /*14a60*/  LDSM.16.M88.4 R136, [R191+0xd100] ;  /* 0x00d10000bf88783b */ /* 0x000ea20000000200 */
[C---:B-1----:R-:W-:Y:S05]  /*14a70*/  HMMA.16816.F32 R4, R140.reuse, R144, R4 ;  /* 0x000000908c04723c */ /* 0x042fea0000001804 */
[C---:B------:R-:W-:Y:S02]  /*14a80*/  IADD3 R0, R192.reuse, R157, RZ ;  /* 0x0000009dc0007210 */ /* 0x040fe40007ffe0ff */
[----:B------:R-:W1:Y:S01]  /*14a90*/  LDSM.16.M88.4 R152, [R191+0xd900] ;  /* 0x00d90000bf98783b */ /* 0x000e620000000200 */
[C---:B------:R-:W-:Y:S04]  /*14aa0*/  HMMA.16816.F32 R8, R140.reuse, R146, R8 ;  /* 0x000000928c08723c */ /* 0x040fe80000001808 */
[C---:B------:R-:W-:Y:S03]  /*14ab0*/  IADD3 R2, R192.reuse, R191, RZ ;  /* 0x000000bfc0027210 */ /* 0x040fe60007ffe0ff */
[----:B------:R-:W-:Y:S01]  /*14ac0*/  @!PT LDS RZ, [RZ] ;  /* 0x00000000fffff984 */ /* 0x000fe20000000800 */
[----:B------:R-:W-:Y:S01]  /*14ad0*/  @!PT LDS RZ, [RZ] ;  /* 0x00000000fffff984 */ /* 0x000fe20000000800 */
[----:B------:R-:W-:Y:S01]  /*14ae0*/  @!PT LDS RZ, [RZ] ;  /* 0x00000000fffff984 */ /* 0x000fe20000000800 */
[----:B------:R3:W-:Y:S01]  /*14af0*/  @P0 LDGSTS.E.BYPASS.LTC128B.128 [R175], [R178.64], !P6 ;  /* 0x00000000b2af0fae */ /* 0x0007e2000f101d46 */
[C---:B-----5:R-:W-:Y:S07]  /*14b00*/  HMMA.16816.F32 R12, R140.reuse, R148, R12 ;  /* 0x000000948c0c723c */ /* 0x060fee000000180c */
[----:B------:R3:W-:Y:S01]  /*14b10*/  @P0 LDGSTS.E.BYPASS.LTC128B.128 [R175+0x2000], [R176.64], !P5 ;  /* 0x02000000b0af0fae */ /* 0x0007e2000e901d46 */
[C---:B------:R-:W-:Y:S07]  /*14b20*/  HMMA.16816.F32 R16, R140.reuse, R150, R16 ;  /* 0x000000968c10723c */ /* 0x040fee0000001810 */
[----:B------:R4:W-:Y:S01]  /*14b30*/  @P0 LDGSTS.E.BYPASS.LTC128B.128 [R175+0x4000], [R168.64], !P4 ;  /* 0x04000000a8af0fae */ /* 0x0009e2000e101d46 */
[C---:B--2---:R-:W-:Y:S07]  /*14b40*/  HMMA.16816.F32 R20, R140.reuse, R136, R20 ;  /* 0x000000888c14723c */ /* 0x044fee0000001814 */
[----:B------:R3:W-:Y:S01]  /*14b50*/  @P0 LDGSTS.E.BYPASS.LTC128B.128 [R175+0x1000], [R172.64], !P6 ;  /* 0x01000000acaf0fae */ /* 0x0007e2000f101d46 */
[C---:B------:R-:W-:Y:S07]  /*14b60*/  HMMA.16816.F32 R24, R140.reuse, R138, R24 ;  /* 0x0000008a8c18723c */ /* 0x040fee0000001818 */
[----:B------:R4:W-:Y:S01]  /*14b70*/  @P0 LDGSTS.E.BYPASS.LTC128B.128 [R175+0x3000], [R170.64], !P5 ;  /* 0x03000000aaaf0fae */ /* 0x0009e2000e901d46 */
[C---:B-1----:R-:W-:Y:S07]  /*14b80*/  HMMA.16816.F32 R28, R140.reuse, R152, R28 ;  /* 0x000000988c1c723c */ /* 0x042fee000000181c */
[----:B------:R3:W-:Y:S01]  /*14b90*/  @P0 LDGSTS.E.BYPASS.LTC128B.128 [R175+0x5000], [R180.64], !P4 ;  /* 0x05000000b4af0fae */ /* 0x0007e2000e101d46 */
[----:B------:R-:W-:Y:S01]  /*14ba0*/  ISETP.GE.AND P0, PT, R217, 0x2, PT ;  /* 0x00000002d900780c */ /* 0x000fe20003f06270 */
[----:B------:R-:W-:Y:S06]  /*14bb0*/  HMMA.16816.F32 R32, R140, R154, R32 ;  /* 0x0000009a8c20723c */ /* 0x000fec0000001820 */
[----:B------:R-:W-:Y:S08]  /*14bc0*/  LDSM.16.M88.4 R156, [R185] ;  /* 0x00000000b99c783b */ /* 0x000ff00000000200 */
[----:B------:R-:W1:Y:S08]  /*14bd0*/  LDSM.16.M88.4 R160, [R0+0xc100] ;  /* 0x00c1000000a0783b */ /* 0x000e700000000200 */
[----:B------:R-:W2:Y:S08]  /*14be0*/  LDSM.16.M88.4 R164, [R0+0xc900] ;  /* 0x00c9000000a4783b */ /* 0x000eb00000000200 */
[----:B------:R-:W5:Y:S08]  /*14bf0*/  LDSM.16.M88.4 R144, [R0+0xd100] ;  /* 0x00d100000090783b */ /* 0x000f700000000200 */
[----:B------:R-:W0:Y:S08]  /*14c00*/  LDGDEPBAR ;  /* 0x00000000000079af */ /* 0x000e300000000000 */
[----:B------:R-:W3:Y:S01]  /*14c10*/  LDSM.16.M88.4 R148, [R0+0xd900] ;  /* 0x00d900000094783b */ /* 0x000ee20000000200 */
[C---:B-1----:R-:W-:Y:S07]  /*14c20*/  HMMA.16816.F32 R4, R156.reuse, R160, R4 ;  /* 0x000000a09c04723c */ /* 0x042fee0000001804 */
[----:B------:R-:W-:Y:S01]  /*14c30*/  LDSM.16.M88.4 R136, [R184] ;  /* 0x00000000b888783b */ /* 0x000fe20000000200 */
[C---:B------:R-:W-:Y:S07]  /*14c40*/  HMMA.16816.F32 R8, R156.reuse, R162, R8 ;  /* 0x000000a29c08723c */ /* 0x040fee0000001808 */
[----:B----4-:R-:W1:Y:S01]  /*14c50*/  LDSM.16.M88.4 R168, [R2+0xc100] ;  /* 0x00c1000002a8783b */ /* 0x010e620000000200 */
[C---:B--2---:R-:W-:Y:S07]  /*14c60*/  HMMA.16816.F32 R12, R156.reuse, R164, R12 ;  /* 0x000000a49c0c723c */ /* 0x044fee000000180c */
[----:B------:R-:W2:Y:S01]  /*14c70*/  LDSM.16.M88.4 R140, [R2+0xc900] ;  /* 0x00c90000028c783b */ /* 0x000ea20000000200 */
[C---:B------:R-:W-:Y:S07]  /*14c80*/  HMMA.16816.F32 R16, R156.reuse, R166, R16 ;  /* 0x000000a69c10723c */ /* 0x040fee0000001810 */
[----:B------:R-:W4:Y:S01]  /*14c90*/  LDSM.16.M88.4 R152, [R2+0xd100] ;  /* 0x00d100000298783b */ /* 0x000f220000000200 */
[C---:B-----5:R-:W-:Y:S07]  /*14ca0*/  HMMA.16816.F32 R20, R156.reuse, R144, R20 ;  /* 0x000000909c14723c */ /* 0x060fee0000001814 */
[----:B------:R-:W5:Y:S01]  /*14cb0*/  LDSM.16.M88.4 R160, [R2+0xd900] ;  /* 0x00d9000002a0783b */ /* 0x000f620000000200 */
[C---:B------:R-:W-:Y:S07]  /*14cc0*/  HMMA.16816.F32 R24, R156.reuse, R146, R24 ;  /* 0x000000929c18723c */ /* 0x040fee0000001818 */
[----:B------:R-:W-:Y:S01]  /*14cd0*/  LDSM.16.M88.4 R144, [R189+0x4000] ;  /* 0x00400000bd90783b */ /* 0x000fe20000000200 */
[C---:B---3--:R-:W-:Y:S07]  /*14ce0*/  HMMA.16816.F32 R28, R156.reuse, R148, R28 ;  /* 0x000000949c1c723c */ /* 0x048fee000000181c */
[----:B------:R-:W3:Y:S01]  /*14cf0*/  LDSM.16.M88.4 R164, [R187+UR4+0xe100] ;  /* 0x00e10004bba4783b */ /* 0x000ee20008000200 */
[----:B------:R-:W-:Y:S07]  /*14d00*/  HMMA.16816.F32 R32, R156, R150, R32 ;  /* 0x000000969c20723c */ /* 0x000fee0000001820 */
[----:B------:R-:W3:Y:S01]  /*14d10*/  LDSM.16.M88.4 R148, [R187+UR4+0xe900] ;  /* 0x00e90004bb94783b */ /* 0x000ee20008000200 */
[C---:B-1----:R-:W-:Y:S07]  /*14d20*/  HMMA.16816.F32 R4, R136.reuse, R168, R4 ;  /* 0x000000a88804723c */ /* 0x042fee0000001804 */
[----:B------:R-:W1:Y:S01]  /*14d30*/  LDSM.16.M88.4 R156, [R187+UR4+0xf100] ;  /* 0x00f10004bb9c783b */ /* 0x000e620008000200 */
[C---:B------:R-:W-:Y:S07]  /*14d40*/  HMMA.16816.F32 R8, R136.reuse, R170, R8 ;  /* 0x000000aa8808723c */ /* 0x040fee0000001808 */
[----:B------:R-:W1:Y:S01]  /*14d50*/  LDSM.16.M88.4 R168, [R187+UR4+0xf900] ;  /* 0x00f90004bba8783b */ /* 0x000e620008000200 */
[C---:B--2---:R-:W-:Y:S07]  /*14d60*/  HMMA.16816.F32 R12, R136.reuse, R140, R12 ;  /* 0x0000008c880c723c */ /* 0x044fee000000180c */
[----:B------:R-:W-:Y:S01]  /*14d70*/  LDSM.16.M88.4 R172, [R191+0xf900] ;  /* 0x00f90000bfac783b */ /* 0x000fe20000000200 */
[C---:B------:R-:W-:Y:S07]  /*14d80*/  HMMA.16816.F32 R16, R136.reuse, R142, R16 ;  /* 0x0000008e8810723c */ /* 0x040fee0000001810 */
[----:B------:R-:W-:Y:S01]  /*14d90*/  LDSM.16.M88.4 R140, [R191+0xe100] ;  /* 0x00e10000bf8c783b */ /* 0x000fe20000000200 */
[C---:B----4-:R-:W-:Y:S07]  /*14da0*/  HMMA.16816.F32 R20, R136.reuse, R152, R20 ;  /* 0x000000988814723c */ /* 0x050fee0000001814 */
[----:B------:R-:W-:Y:S01]  /*14db0*/  LDSM.16.M88.4 R176, [R189+0x8000] ;  /* 0x00800000bdb0783b */ /* 0x000fe20000000200 */
[C---:B------:R-:W-:Y:S07]  /*14dc0*/  HMMA.16816.F32 R24, R136.reuse, R154, R24 ;  /* 0x0000009a8818723c */ /* 0x040fee0000001818 */
[----:B------:R-:W-:Y:S01]  /*14dd0*/  LDSM.16.M88.4 R152, [R191+0xe900] ;  /* 0x00e90000bf98783b */ /* 0x000fe20000000200 */
[C---:B-----5:R-:W-:Y:S07]  /*14de0*/  HMMA.16816.F32 R28, R136.reuse, R160, R28 ;  /* 0x000000a0881c723c */ /* 0x060fee000000181c */
[----:B------:R-:W-:Y:S01]  /*14df0*/  LDSM.16.M88.4 R180, [R187+UR4+0x10100] ;  /* 0x01010004bbb4783b */ /* 0x000fe20008000200 */
[----:B------:R-:W-:Y:S07]  /*14e00*/  HMMA.16816.F32 R32, R136, R162, R32 ;  /* 0x000000a28820723c */ /* 0x000fee0000001820 */
[----:B------:R-:W2:Y:S01]  /*14e10*/  LDSM.16.M88.4 R136, [R190+0x4000] ;  /* 0x00400000be88783b */ /* 0x000ea20000000200 */
[C---:B---3--:R-:W-:Y:S07]  /*14e20*/  HMMA.16816.F32 R4, R144.reuse, R164, R4 ;  /* 0x000000a49004723c */ /* 0x048fee0000001804 */
[----:B------:R-:W3:Y:S01]  /*14e30*/  LDSM.16.M88.4 R160, [R191+0xf100] ;  /* 0x00f10000bfa0783b */ /* 0x000ee20000000200 */
[C---:B------:R-:W-:Y:S07]  /*14e40*/  HMMA.16816.F32 R8, R144.reuse, R166, R8 ;  /* 0x000000a69008723c */ /* 0x040fee0000001808 */
[----:B------:R-:W-:Y:S01]  /*14e50*/  LDSM.16.M88.4 R164, [R2+0xe100] ;  /* 0x00e1000002a4783b */ /* 0x000fe20000000200 */
        /* <DEDUP_REMOVED lines=15> */
[C---:B---3--:R-:W-:Y:S08]  /*14f50*/  HMMA.16816.F32 R20, R136.reuse, R160, R20 ;  /* 0x000000a08814723c */ /* 0x048ff00000001814 */
[C---:B------:R-:W-:Y:S01]  /*14f60*/  HMMA.16816.F32 R24, R136.reuse, R162, R24 ;  /* 0x000000a28818723c */ /* 0x040fe20000001818 */
[----:B------:R-:W3:Y:S07]  /*14f70*/  LDSM.16.M88.4 R160, [R184+0x4000] ;  /* 0x00400000b8a0783b */ /* 0x000eee0000000200 */
[C---:B------:R-:W-:Y:S08]  /*14f80*/  HMMA.16816.F32 R28, R136.reuse, R172, R28 ;  /* 0x000000ac881c723c */ /* 0x040ff0000000181c */
[----:B------:R-:W-:Y:S07]  /*14f90*/  HMMA.16816.F32 R32, R136, R174, R32 ;  /* 0x000000ae8820723c */ /* 0x000fee0000001820 */
[----:B------:R-:W-:Y:S01]  /*14fa0*/  IADD3 R137, R192, UR4, R187 ;  /* 0x00000004c0897c10 */ /* 0x000fe2000fffe0bb */
[C---:B-1----:R-:W-:Y:S05]  /*14fb0*/  HMMA.16816.F32 R4, R148.reuse, R156, R4 ;  /* 0x0000009c9404723c */ /* 0x042fea0000001804 */
[----:B------:R-:W-:Y:S03]  /*14fc0*/  IADD3 R132, R188, R137, RZ ;  /* 0x00000089bc847210 */ /* 0x000fe60007ffe0ff */
[C---:B------:R-:W-:Y:S01]  /*14fd0*/  HMMA.16816.F32 R8, R148.reuse, R158, R8 ;  /* 0x0000009e9408723c */ /* 0x040fe20000001808 */
[----:B------:R-:W-:Y:S07]  /*14fe0*/  LDSM.16.M88.4 R156, [R191+0x10100] ;  /* 0x01010000bf9c783b */ /* 0x000fee0000000200 */
[C---:B--2---:R-:W-:Y:S01]  /*14ff0*/  HMMA.16816.F32 R12, R148.reuse, R140, R12 ;  /* 0x0000008c940c723c */ /* 0x044fe2000000180c */
[----:B------:R-:W1:Y:S07]  /*15000*/  LDSM.16.M88.4 R136, [R132+0xe900] ;  /* 0x00e900008488783b */ /* 0x000e6e0000000200 */
[C---:B------:R-:W-:Y:S01]  /*15010*/  HMMA.16816.F32 R16, R148.reuse, R142, R16 ;  /* 0x0000008e9410723c */ /* 0x040fe20000001810 */
[----:B------:R-:W2:Y:S07]  /*15020*/  LDSM.16.M88.4 R168, [R132+0xf100] ;  /* 0x00f1000084a8783b */ /* 0x000eae0000000200 */
[C---:B------:R-:W-:Y:S01]  /*15030*/  HMMA.16816.F32 R20, R148.reuse, R144, R20 ;  /* 0x000000909414723c */ /* 0x040fe20000001814 */
[----:B------:R-:W5:Y:S07]  /*15040*/  LDSM.16.M88.4 R172, [R132+0xf900] ;  /* 0x00f9000084ac783b */ /* 0x000f6e0000000200 */
[C---:B------:R-:W-:Y:S01]  /*15050*/  HMMA.16816.F32 R24, R148.reuse, R146, R24 ;  /* 0x000000929418723c */ /* 0x040fe20000001818 */
[----:B------:R-:W2:Y:S07]  /*15060*/  LDSM.16.M88.4 R140, [R187+UR4+0x10900] ;  /* 0x01090004bb8c783b */ /* 0x000eae0008000200 */
[C---:B----4-:R-:W-:Y:S01]  /*15070*/  HMMA.16816.F32 R28, R148.reuse, R152, R28 ;  /* 0x00000098941c723c */ /* 0x050fe2000000181c */
[----:B------:R-:W4:Y:S07]  /*15080*/  LDSM.16.M88.4 R144, [R187+UR4+0x11100] ;  /* 0x01110004bb90783b */ /* 0x000f2e0008000200 */
[----:B------:R-:W-:Y:S01]  /*15090*/  HMMA.16816.F32 R32, R148, R154, R32 ;  /* 0x0000009a9420723c */ /* 0x000fe20000001820 */
[----:B------:R-:W4:Y:S07]  /*150a0*/  LDSM.16.M88.4 R148, [R187+UR4+0x11900] ;  /* 0x01190004bb94783b */ /* 0x000f2e0008000200 */
[C---:B---3--:R-:W-:Y:S01]  /*150b0*/  HMMA.16816.F32 R4, R160.reuse, R164, R4 ;  /* 0x000000a4a004723c */ /* 0x048fe20000001804 */
[----:B------:R-:W3:Y:S07]  /*150c0*/  LDSM.16.M88.4 R152, [R190+0x8000] ;  /* 0x00800000be98783b */ /* 0x000eee0000000200 */
[C---:B------:R-:W-:Y:S01]  /*150d0*/  HMMA.16816.F32 R8, R160.reuse, R166, R8 ;  /* 0x000000a6a008723c */ /* 0x040fe20000001808 */
[----:B------:R-:W-:Y:S07]  /*150e0*/  LDSM.16.M88.4 R164, [R191+0x11900] ;  /* 0x01190000bfa4783b */ /* 0x000fee0000000200 */
[C---:B-1----:R-:W-:Y:S08]  /*150f0*/  HMMA.16816.F32 R12, R160.reuse, R136, R12 ;  /* 0x00000088a00c723c */ /* 0x042ff0000000180c */
[C---:B------:R-:W-:Y:S01]  /*15100*/  HMMA.16816.F32 R16, R160.reuse, R138, R16 ;  /* 0x0000008aa010723c */ /* 0x040fe20000001810 */
[----:B------:R-:W1:Y:S07]  /*15110*/  LDSM.16.M88.4 R136, [R191+0x10900] ;  /* 0x01090000bf88783b */ /* 0x000e6e0000000200 */
[C---:B--2---:R-:W-:Y:S08]  /*15120*/  HMMA.16816.F32 R20, R160.reuse, R168, R20 ;  /* 0x000000a8a014723c */ /* 0x044ff00000001814 */
[C---:B------:R-:W-:Y:S01]  /*15130*/  HMMA.16816.F32 R24, R160.reuse, R170, R24 ;  /* 0x000000aaa018723c */ /* 0x040fe20000001818 */
[----:B------:R-:W-:Y:S07]  /*15140*/  LDSM.16.M88.4 R168, [R185+0x8000] ;  /* 0x00800000b9a8783b */ /* 0x000fee0000000200 */
[C---:B-----5:R-:W-:Y:S08]  /*15150*/  HMMA.16816.F32 R28, R160.reuse, R172, R28 ;  /* 0x000000aca01c723c */ /* 0x060ff0000000181c */
[----:B------:R-:W-:Y:S01]  /*15160*/  HMMA.16816.F32 R32, R160, R174, R32 ;  /* 0x000000aea020723c */ /* 0x000fe20000001820 */
[----:B------:R-:W2:Y:S07]  /*15170*/  LDSM.16.M88.4 R160, [R191+0x11100] ;  /* 0x01110000bfa0783b */ /* 0x000eae0000000200 */
        /* <DEDUP_REMOVED lines=12> */
[----:B------:R-:W4:Y:S07]  /*15240*/  LDSM.16.M88.4 R148, [R0+0x11900] ;  /* 0x011900000094783b */ /* 0x000f2e0000000200 */
[C---:B---3--:R-:W-:Y:S01]  /*15250*/  HMMA.16816.F32 R4, R152.reuse, R156, R4 ;  /* 0x0000009c9804723c */ /* 0x048fe20000001804 */
[----:B------:R-:W3:Y:S07]  /*15260*/  LDSM.16.M88.4 R176, [R184+0x8000] ;  /* 0x00800000b8b0783b */ /* 0x000eee0000000200 */
        /* <DEDUP_REMOVED lines=86> */
[----:B-1----:R-:W-:Y:S09]  /*157d0*/  FMNMX.FTZ R13, R138, R13, !PT ;  /* 0x0000000d8a0d7209 */ /* 0x002ff20007810000 */
[----:B------:R-:W1:Y:S01]  /*157e0*/  MUFU.TANH R140, R18 ;  /* 0x00000012008c7308 */ /* 0x000e620000002400 */
[----:B---3--:R-:W-:Y:S09]  /*157f0*/  FMNMX.FTZ R0, R139, R0, !PT ;  /* 0x000000008b007209 */ /* 0x008ff20007810000 */
[----:B------:R-:W3:Y:S01]  /*15800*/  MUFU.TANH R136, R19 ;  /* 0x0000001300887308 */ /* 0x000ee20000002400 */
[----:B--2---:R-:W-:Y:S02]  /*15810*/  FMNMX.FTZ R0, R137, R0, !PT ;  /* 0x0000000089007209 */ /* 0x004fe40007810000 */
[----:B------:R-:W-:Y:S07]  /*15820*/  IADD3 R17, R134, UR4, RZ ;  /* 0x0000000486117c10 */ /* 0x000fee000fffe0ff */
        /* <DEDUP_REMOVED lines=53> */
[--C-:B------:R-:W-:Y:S01]  /*15b80*/  FFMA.FTZ R167, R139, c[0x0][0x2d0], -R152.reuse ;  /* 0x0000b4008ba77a23 */ /* 0x100fe20000010898 */
[----:B------:R-:W-:Y:S01]  /*15b90*/  IADD3 R5, R135, UR4, RZ ;  /* 0x0000000487057c10 */ /* 0x000fe2000fffe0ff */
[--C-:B------:R-:W-:Y:S02]  /*15ba0*/  FFMA.FTZ R177, R155, c[0x0][0x2d0], -R152.reuse ;  /* 0x0000b4009bb17a23 */ /* 0x100fe40000010898 */
        /* <DEDUP_REMOVED lines=8> */
[----:B------:R-:W1:Y:S01]  /*15c30*/  LDSM.16.MT88.4 R20, [R133+0x100] ;  /* 0x000100008514783b */ /* 0x000e620000004200 */
[--C-:B------:R-:W-:Y:S01]  /*15c40*/  FFMA.FTZ R157, R166, c[0x0][0x2d0], -R145.reuse ;  /* 0x0000b400a69d7a23 */ /* 0x100fe20000010891 */
[----:B------:R-:W3:Y:S01]  /*15c50*/  MUFU.EX2 R163, R163 ;  /* 0x000000a300a37308 */ /* 0x000ee20000000800 */
[----:B------:R-:W-:Y:S02]  /*15c60*/  FMUL.FTZ R3, R4, c[0x0][0x2d0] ;  /* 0x0000b40004037a20 */ /* 0x000fe40000410000 */
[C---:B--2---:R-:W-:Y:S02]  /*15c70*/  FMUL.FTZ R4, R132.reuse, R128 ;  /* 0x0000008084047220 */ /* 0x044fe40000410000 */
[C---:B------:R-:W-:Y:S02]  /*15c80*/  FMUL.FTZ R5, R132.reuse, R129 ;  /* 0x0000008184057220 */ /* 0x040fe40000410000 */
[C---:B------:R-:W-:Y:S02]  /*15c90*/  FMUL.FTZ R8, R132.reuse, R124 ;  /* 0x0000007c84087220 */ /* 0x040fe40000410000 */
[C---:B------:R-:W-:Y:S01]  /*15ca0*/  FMUL.FTZ R9, R132.reuse, R125 ;  /* 0x0000007d84097220 */ /* 0x040fe20000410000 */
[----:B------:R-:W2:Y:S01]  /*15cb0*/  MUFU.EX2 R3, R3 ;  /* 0x0000000300037308 */ /* 0x000ea20000000800 */
[C---:B------:R-:W-:Y:S02]  /*15cc0*/  FMUL.FTZ R16, R132.reuse, R116 ;  /* 0x0000007484107220 */ /* 0x040fe40000410000 */
[C---:B------:R-:W-:Y:S02]  /*15cd0*/  FMUL.FTZ R17, R132.reuse, R117 ;  /* 0x0000007584117220 */ /* 0x040fe40000410000 */
[C---:B------:R-:W-:Y:S02]  /*15ce0*/  FMUL.FTZ R24, R132.reuse, R108 ;  /* 0x0000006c84187220 */ /* 0x040fe40000410000 */
[C---:B------:R-:W-:Y:S02]  /*15cf0*/  FMUL.FTZ R25, R132.reuse, R109 ;  /* 0x0000006d84197220 */ /* 0x040fe40000410000 */
[C---:B------:R-:W-:Y:S01]  /*15d00*/  FMUL.FTZ R32, R132.reuse, R100 ;  /* 0x0000006484207220 */ /* 0x040fe20000410000 */
[----:B------:R-:W-:Y:S01]  /*15d10*/  MUFU.EX2 R162, R162 ;  /* 0x000000a200a27308 */ /* 0x000fe20000000800 */
[----:B------:R-:W-:Y:S02]  /*15d20*/  FMUL.FTZ R33, R132, R101 ;  /* 0x0000006584217220 */ /* 0x000fe40000410000 */
[--C-:B------:R-:W-:Y:S01]  /*15d30*/  FFMA.FTZ R166, R141, c[0x0][0x2d0], -R152.reuse ;  /* 0x0000b4008da67a23 */ /* 0x100fe20000010898 */
[----:B---3--:R-:W-:Y:S01]  /*15d40*/  F2FP.PACK_AB R128, R163, R164 ;  /* 0x000000a4a380723e */ /* 0x008fe200000000ff */
[--C-:B------:R-:W-:Y:S02]  /*15d50*/  FFMA.FTZ R168, R137, c[0x0][0x2d0], -R152.reuse ;  /* 0x0000b40089a87a23 */ /* 0x100fe40000010898 */
[--C-:B------:R-:W-:Y:S02]  /*15d60*/  FFMA.FTZ R169, R142, c[0x0][0x2d0], -R145.reuse ;  /* 0x0000b4008ea97a23 */ /* 0x100fe40000010891 */
[--C-:B------:R-:W-:Y:S01]  /*15d70*/  FFMA.FTZ R170, R138, c[0x0][0x2d0], -R145.reuse ;  /* 0x0000b4008aaa7a23 */ /* 0x100fe20000010891 */
        /* <DEDUP_REMOVED lines=16> */
[----:B------:R-:W-:Y:S01]  /*15e80*/  FMUL.FTZ R35, R3, R103 ;  /* 0x0000006703237220 */ /* 0x000fe20000410000 */
[----:B---3--:R-:W-:Y:S01]  /*15e90*/  F2FP.PACK_AB R130, R159, R162 ;  /* 0x000000a29f82723e */ /* 0x008fe200000000ff */
        /* <DEDUP_REMOVED lines=8> */
[----:B------:R-:W-:Y:S01]  /*15f20*/  FMUL.FTZ R37, R132, R37 ;  /* 0x0000002584257220 */ /* 0x000fe20000410000 */
[----:B------:R-:W-:Y:S01]  /*15f30*/  LDSM.16.MT88.4 R116, [R133+0x900] ;  /* 0x000900008574783b */ /* 0x000fe20000004200 */
[----:B------:R-:W3:Y:S01]  /*15f40*/  MUFU.EX2 R157, R157 ;  /* 0x0000009d009d7308 */ /* 0x000ee20000000800 */
[C---:B------:R-:W-:Y:S02]  /*15f50*/  FMUL.FTZ R38, R3.reuse, R38 ;  /* 0x0000002603267220 */ /* 0x040fe40000410000 */
[C---:B------:R-:W-:Y:S01]  /*15f60*/  FMUL.FTZ R39, R3.reuse, R39 ;  /* 0x0000002703277220 */ /* 0x040fe20000410000 */
[----:B--2---:R-:W-:Y:S01]  /*15f70*/  F2FP.PACK_AB R129, R160, R161 ;  /* 0x000000a1a081723e */ /* 0x004fe200000000ff */
[C---:B------:R-:W-:Y:S02]  /*15f80*/  FMUL.FTZ R40, R132.reuse, R40 ;  /* 0x0000002884287220 */ /* 0x040fe40000410000 */
        /* <DEDUP_REMOVED lines=8> */
[----:B------:R-:W-:Y:S01]  /*16010*/  FMUL.FTZ R47, R3, R47 ;  /* 0x0000002f032f7220 */ /* 0x000fe20000410000 */
[----:B------:R-:W2:Y:S01]  /*16020*/  MUFU.EX2 R166, R166 ;  /* 0x000000a600a67308 */ /* 0x000ea20000000800 */
[C---:B------:R-:W-:Y:S01]  /*16030*/  FMUL.FTZ R48, R132.reuse, R48 ;  /* 0x0000003084307220 */ /* 0x040fe20000410000 */
[----:B---3--:R-:W-:Y:S01]  /*16040*/  F2FP.PACK_AB R131, R157, R158 ;  /* 0x0000009e9d83723e */ /* 0x008fe200000000ff */
[C---:B------:R-:W-:Y:S02]  /*16050*/  FMUL.FTZ R49, R132.reuse, R49 ;  /* 0x0000003184317220 */ /* 0x040fe40000410000 */
[C---:B------:R-:W-:Y:S02]  /*16060*/  FMUL.FTZ R50, R3.reuse, R50 ;  /* 0x0000003203327220 */ /* 0x040fe40000410000 */
[C---:B------:R-:W-:Y:S02]  /*16070*/  FMUL.FTZ R51, R3.reuse, R51 ;  /* 0x0000003303337220 */ /* 0x040fe40000410000 */
[C---:B------:R-:W-:Y:S01]  /*16080*/  HMMA.16816.F32 R4, R128.reuse, R12, R4 ;  /* 0x0000000c8004723c */ /* 0x040fe20000001804 */
        /* <DEDUP_REMOVED lines=10> */
[----:B------:R-:W3:Y:S01]  /*16130*/  LDSM.16.MT88.4 R120, [R156+0x100] ;  /* 0x000100009c78783b */ /* 0x000ee20000004200 */
[C---:B------:R-:W-:Y:S02]  /*16140*/  FMUL.FTZ R54, R3.reuse, R54 ;  /* 0x0000003603367220 */ /* 0x040fe40000410000 */
[C---:B------:R-:W-:Y:S02]  /*16150*/  FMUL.FTZ R55, R3.reuse, R55 ;  /* 0x0000003703377220 */ /* 0x040fe40000410000 */
[C---:B-1----:R-:W-:Y:S03]  /*16160*/  HMMA.16816.F32 R12, R128.reuse, R20, R12 ;  /* 0x00000014800c723c */ /* 0x042fe6000000180c */
[C---:B------:R-:W-:Y:S01]  /*16170*/  FMUL.FTZ R56, R132.reuse, R56 ;  /* 0x0000003884387220 */ /* 0x040fe20000410000 */
[----:B------:R-:W1:Y:S01]  /*16180*/  MUFU.EX2 R170, R170 ;  /* 0x000000aa00aa7308 */ /* 0x000e620000000800 */
        /* <DEDUP_REMOVED lines=8> */
[----:B------:R-:W4:Y:S01]  /*16210*/  LDSM.16.MT88.4 R112, [R135+UR4+0x2100] ;  /* 0x002100048770783b */ /* 0x000f220008004200 */
[C---:B------:R-:W-:Y:S02]  /*16220*/  FMUL.FTZ R59, R3.reuse, R59 ;  /* 0x0000003b033b7220 */ /* 0x040fe40000410000 */
[C---:B------:R-:W-:Y:S01]  /*16230*/  FMUL.FTZ R60, R132.reuse, R60 ;  /* 0x0000003c843c7220 */ /* 0x040fe20000410000 */
[----:B------:R-:W5:Y:S01]  /*16240*/  MUFU.EX2 R172, R172 ;  /* 0x000000ac00ac7308 */ /* 0x000f620000000800 */
        /* <DEDUP_REMOVED lines=14> */
[C---:B---3--:R-:W-:Y:S02]  /*16330*/  HMMA.16816.F32 R28, R128.reuse, R120, R28 ;  /* 0x00000078801c723c */ /* 0x048fe4000000181c */
        /* <DEDUP_REMOVED lines=9> */
[C---:B----4-:R-:W-:Y:S04]  /*163d0*/  HMMA.16816.F32 R36, R128.reuse, R112, R36 ;  /* 0x000000708024723c */ /* 0x050fe80000001824 */
        /* <DEDUP_REMOVED lines=13> */
[----:B------:R-:W1:Y:S03]  /*164b0*/  LDSM.16.MT88.4 R104, [R135+UR4+0x4100] ;  /* 0x004100048768783b */ /* 0x000e660008004200 */
        /* <DEDUP_REMOVED lines=9> */
[C---:B------:R-:W-:Y:S04]  /*16550*/  HMMA.16816.F32 R60, R128.reuse, R108, R60 ;  /* 0x0000006c803c723c */ /* 0x040fe8000000183c */
[C---:B------:R-:W-:Y:S02]  /*16560*/  FMUL.FTZ R93, R132.reuse, R93 ;  /* 0x0000005d845d7220 */ /* 0x040fe40000410000 */
[C---:B------:R-:W-:Y:S02]  /*16570*/  FMUL.FTZ R94, R3.reuse, R94 ;  /* 0x0000005e035e7220 */ /* 0x040fe40000410000 */
[C---:B------:R-:W-:Y:S01]  /*16580*/  HMMA.16816.F32 R64, R128.reuse, R110, R64 ;  /* 0x0000006e8040723c */ /* 0x040fe20000001840 */
[----:B------:R-:W4:Y:S03]  /*16590*/  LDSM.16.MT88.4 R108, [R134+UR4+0x4100] ;  /* 0x00410004866c783b */ /* 0x000f260008004200 */
        /* <DEDUP_REMOVED lines=9> */
[C---:B------:R-:W-:Y:S01]  /*16630*/  FMUL.FTZ R78, R3.reuse, R78 ;  /* 0x0000004e034e7220 */ /* 0x040fe20000410000 */
[----:B------:R-:W-:Y:S01]  /*16640*/  MUFU.EX2 R176, R176 ;  /* 0x000000b000b07308 */ /* 0x000fe20000000800 */
[C---:B------:R-:W-:Y:S02]  /*16650*/  FMUL.FTZ R76, R132.reuse, R76 ;  /* 0x0000004c844c7220 */ /* 0x040fe40000410000 */
[----:B------:R-:W-:Y:S04]  /*16660*/  FMUL.FTZ R79, R3, R79 ;  /* 0x0000004f034f7220 */ /* 0x000fe80000410000 */
[C---:B------:R-:W-:Y:S02]  /*16670*/  FMUL.FTZ R77, R132.reuse, R77 ;  /* 0x0000004d844d7220 */ /* 0x040fe40000410000 */
[--C-:B------:R-:W-:Y:S02]  /*16680*/  FFMA.FTZ R181, R153, c[0x0][0x2d0], -R152.reuse ;  /* 0x0000b40099b57a23 */ /* 0x100fe40000010898 */
[--C-:B------:R-:W-:Y:S02]  /*16690*/  FFMA.FTZ R175, R175, c[0x0][0x2d0], -R152.reuse ;  /* 0x0000b400afaf7a23 */ /* 0x100fe40000010898 */
[--C-:B------:R-:W-:Y:S01]  /*166a0*/  FFMA.FTZ R178, R173, c[0x0][0x2d0], -R152.reuse ;  /* 0x0000b400adb27a23 */ /* 0x100fe20000010898 */
[C---:B---3--:R-:W-:Y:S01]  /*166b0*/  HMMA.16816.F32 R76, R128.reuse, R100, R76 ;  /* 0x00000064804c723c */ /* 0x048fe2000000184c */
[----:B------:R-:W-:Y:S02]  /*166c0*/  MUFU.EX2 R181, R181 ;  /* 0x000000b500b57308 */ /* 0x000fe40000000800 */
[C---:B------:R-:W-:Y:S02]  /*166d0*/  FMUL.FTZ R82, R3.reuse, R82 ;  /* 0x0000005203527220 */ /* 0x040fe40000410000 */
[----:B------:R-:W-:Y:S02]  /*166e0*/  FMUL.FTZ R80, R132, R80 ;  /* 0x0000005084507220 */ /* 0x000fe40000410000 */
[----:B------:R-:W-:Y:S01]  /*166f0*/  FMUL.FTZ R83, R3, R83 ;  /* 0x0000005303537220 */ /* 0x000fe20000410000 */
[----:B--2---:R-:W-:Y:S01]  /*16700*/  F2FP.PACK_AB R100, R166, R165 ;  /* 0x000000a5a664723e */ /* 0x004fe200000000ff */
[----:B------:R-:W-:Y:S02]  /*16710*/  FMUL.FTZ R81, R132, R81 ;  /* 0x0000005184517220 */ /* 0x000fe40000410000 */
[----:B------:R-:W-:Y:S01]  /*16720*/  MUFU.EX2 R175, R175 ;  /* 0x000000af00af7308 */ /* 0x000fe20000000800 */
[----:B------:R-:W-:Y:S01]  /*16730*/  F2FP.PACK_AB R101, R170, R169 ;  /* 0x000000a9aa65723e */ /* 0x000fe200000000ff */
[--C-:B------:R-:W-:Y:S02]  /*16740*/  FFMA.FTZ R173, R180, c[0x0][0x2d0], -R145.reuse ;  /* 0x0000b400b4ad7a23 */ /* 0x100fe40000010891 */
[--C-:B------:R-:W-:Y:S01]  /*16750*/  FFMA.FTZ R180, R154, c[0x0][0x2d0], -R145.reuse ;  /* 0x0000b4009ab47a23 */ /* 0x100fe20000010891 */
[C---:B------:R-:W-:Y:S03]  /*16760*/  HMMA.16816.F32 R80, R128.reuse, R102, R80 ;  /* 0x000000668050723c */ /* 0x040fe60000001850 */
[--C-:B------:R-:W-:Y:S02]  /*16770*/  FFMA.FTZ R174, R174, c[0x0][0x2d0], -R145.reuse ;  /* 0x0000b400aeae7a23 */ /* 0x100fe40000010891 */
[--C-:B------:R-:W-:Y:S01]  /*16780*/  FFMA.FTZ R179, R182, c[0x0][0x2d0], -R145.reuse ;  /* 0x0000b400b6b37a23 */ /* 0x100fe20000010891 */
[----:B------:R-:W-:Y:S01]  /*16790*/  MUFU.EX2 R178, R178 ;  /* 0x000000b200b27308 */ /* 0x000fe20000000800 */
[--C-:B------:R-:W-:Y:S01]  /*167a0*/  FFMA.FTZ R182, R151, c[0x0][0x2d0], -R152.reuse ;  /* 0x0000b40097b67a23 */ /* 0x100fe20000010898 */
[C---:B----4-:R-:W-:Y:S01]  /*167b0*/  HMMA.16816.F32 R84, R128.reuse, R108, R84 ;  /* 0x0000006c8054723c */ /* 0x050fe20000001854 */
[----:B------:R-:W-:Y:S03]  /*167c0*/  LDSM.16.MT88.4 R148, [R135+UR4+0x3900] ;  /* 0x003900048794783b */ /* 0x000fe60008004200 */
[----:B------:R-:W-:Y:S01]  /*167d0*/  FFMA.FTZ R152, R147, c[0x0][0x2d0], -R152 ;  /* 0x0000b40093987a23 */ /* 0x000fe20000010898 */
[----:B------:R-:W-:Y:S01]  /*167e0*/  F2FP.PACK_AB R102, R168, R167 ;  /* 0x000000a7a866723e */ /* 0x000fe200000000ff */
[----:B------:R-:W-:Y:S01]  /*167f0*/  FFMA.FTZ R145, R144, c[0x0][0x2d0], -R145 ;  /* 0x0000b40090917a23 */ /* 0x000fe20000010891 */
[----:B-----5:R-:W-:Y:S01]  /*16800*/  F2FP.PACK_AB R103, R172, R171 ;  /* 0x000000abac67723e */ /* 0x020fe200000000ff */
[C---:B------:R-:W-:Y:S01]  /*16810*/  HMMA.16816.F32 R88, R128.reuse, R110, R88 ;  /* 0x0000006e8058723c */ /* 0x040fe20000001858 */
[----:B------:R-:W2:Y:S01]  /*16820*/  LDSM.16.MT88.4 R108, [R134+UR4+0x900] ;  /* 0x00090004866c783b */ /* 0x000ea20008004200 */
[----:B------:R3:W-:Y:S02]  /*16830*/  MUFU.EX2 R224, R152 ;  /* 0x0000009800e07308 */ /* 0x0007e40000000800 */
[----:B------:R-:W-:Y:S02]  /*16840*/  FFMA.FTZ R161, R3, R214, R161 ;  /* 0x000000d603a17223 */ /* 0x000fe400000100a1 */
[----:B------:R-:W-:Y:S02]  /*16850*/  FFMA.FTZ R164, R132, R213, R164 ;  /* 0x000000d584a47223 */ /* 0x000fe400000100a4 */
[C---:B-1----:R-:W-:Y:S04]  /*16860*/  HMMA.16816.F32 R92, R128.reuse, R104, R92 ;  /* 0x00000068805c723c */ /* 0x042fe8000000185c */
[----:B------:R1:W-:Y:S01]  /*16870*/  MUFU.EX2 R228, R145 ;  /* 0x0000009100e47308 */ /* 0x0003e20000000800 */
[----:B------:R-:W-:Y:S02]  /*16880*/  FADD.FTZ R163, R163, R164 ;  /* 0x000000a4a3a37221 */ /* 0x000fe40000010000 */
[----:B------:R-:W-:Y:S01]  /*16890*/  FADD.FTZ R161, R160, R161 ;  /* 0x000000a1a0a17221 */ /* 0x000fe20000010000 */
[----:B------:R-:W-:Y:S01]  /*168a0*/  HMMA.16816.F32 R96, R128, R106, R96 ;  /* 0x0000006a8060723c */ /* 0x000fe20000001860 */
[----:B------:R-:W4:Y:S03]  /*168b0*/  LDSM.16.MT88.4 R104, [R156+0x2900] ;  /* 0x002900009c68783b */ /* 0x000f260000004200 */
[----:B------:R-:W-:Y:S02]  /*168c0*/  FADD.FTZ R162, R162, R163 ;  /* 0x000000a3a2a27221 */ /* 0x000fe40000010000 */
[----:B------:R-:W-:Y:S02]  /*168d0*/  MUFU.EX2 R173, R173 ;  /* 0x000000ad00ad7308 */ /* 0x000fe40000000800 */
[C---:B------:R-:W-:Y:S01]  /*168e0*/  HMMA.16816.F32 R4, R100.reuse, R112, R4 ;  /* 0x000000706404723c */ /* 0x040fe20000001804 */
[----:B---3--:R-:W-:Y:S04]  /*168f0*/  LDSM.16.MT88.4 R152, [R133+0x3900] ;  /* 0x003900008598783b */ /* 0x008fe80000004200 */
[----:B------:R-:W-:Y:S03]  /*16900*/  FADD.FTZ R162, R159, R162 ;  /* 0x000000a29fa27221 */ /* 0x000fe60000010000 */
[C---:B------:R-:W-:Y:S01]  /*16910*/  HMMA.16816.F32 R8, R100.reuse, R114, R8 ;  /* 0x000000726408723c */ /* 0x040fe20000001808 */
[----:B------:R-:W-:Y:S01]  /*16920*/  MUFU.EX2 R174, R174 ;  /* 0x000000ae00ae7308 */ /* 0x000fe20000000800 */
[----:B------:R-:W-:Y:S02]  /*16930*/  LDSM.16.MT88.4 R112, [R133+0x4900] ;  /* 0x004900008570783b */ /* 0x000fe40000004200 */
[----:B------:R-:W-:Y:S04]  /*16940*/  FADD.FTZ R165, R165, R162 ;  /* 0x000000a2a5a57221 */ /* 0x000fe80000010000 */
[C---:B------:R-:W-:Y:S02]  /*16950*/  HMMA.16816.F32 R12, R100.reuse, R116, R12 ;  /* 0x00000074640c723c */ /* 0x040fe4000000180c */
[----:B-1----:R-:W-:Y:S01]  /*16960*/  LDSM.16.MT88.4 R144, [R156+0x1900] ;  /* 0x001900009c90783b */ /* 0x002fe20000004200 */
[----:B------:R-:W-:Y:S01]  /*16970*/  MUFU.EX2 R179, R179 ;  /* 0x000000b300b37308 */ /* 0x000fe20000000800 */
[----:B------:R-:W-:Y:S04]  /*16980*/  FADD.FTZ R166, R166, R165 ;  /* 0x000000a5a6a67221 */ /* 0x000fe80000010000 */
[C---:B------:R-:W-:Y:S02]  /*16990*/  HMMA.16816.F32 R16, R100.reuse, R118, R16 ;  /* 0x000000766410723c */ /* 0x040fe40000001810 */
[----:B------:R-:W-:Y:S02]  /*169a0*/  LDSM.16.MT88.4 R116, [R134+UR4+0x4900] ;  /* 0x004900048674783b */ /* 0x000fe40008004200 */
[----:B------:R-:W-:Y:S01]  /*169b0*/  FADD.FTZ R167, R167, R166 ;  /* 0x000000a6a7a77221 */ /* 0x000fe20000010000 */
[----:B------:R-:W-:Y:S03]  /*169c0*/  MUFU.EX2 R180, R180 ;  /* 0x000000b400b47308 */ /* 0x000fe60000000800 */
[C---:B--2---:R-:W-:Y:S04]  /*169d0*/  HMMA.16816.F32 R20, R100.reuse, R108, R20 ;  /* 0x0000006c6414723c */ /* 0x044fe80000001814 */
[----:B------:R-:W-:Y:S03]  /*169e0*/  FADD.FTZ R167, R168, R167 ;  /* 0x000000a7a8a77221 */ /* 0x000fe60000010000 */
[----:B------:R-:W1:Y:S01]  /*169f0*/  MUFU.EX2 R182, R182 ;  /* 0x000000b600b67308 */ /* 0x000e620000000800 */
[C---:B------:R-:W-:Y:S01]  /*16a00*/  HMMA.16816.F32 R24, R100.reuse, R110, R24 ;  /* 0x0000006e6418723c */ /* 0x040fe20000001818 */
[----:B------:R-:W2:Y:S07]  /*16a10*/  LDSM.16.MT88.4 R108, [R135+UR4+0x4900] ;  /* 0x00490004876c783b */ /* 0x000eae0008004200 */
[C---:B------:R-:W-:Y:S08]  /*16a20*/  HMMA.16816.F32 R28, R100.reuse, R120, R28 ;  /* 0x00000078641c723c */ /* 0x040ff0000000181c */
[C---:B------:R-:W-:Y:S01]  /*16a30*/  HMMA.16816.F32 R32, R100.reuse, R122, R32 ;  /* 0x0000007a6420723c */ /* 0x040fe20000001820 */
[----:B------:R-:W-:Y:S07]  /*16a40*/  LDSM.16.MT88.4 R120, [R156+0x1100] ;  /* 0x001100009c78783b */ /* 0x000fee0000004200 */
[C---:B------:R-:W-:Y:S08]  /*16a50*/  HMMA.16816.F32 R36, R100.reuse, R124, R36 ;  /* 0x0000007c6424723c */ /* 0x040ff00000001824 */
[C---:B------:R-:W-:Y:S01]  /*16a60*/  HMMA.16816.F32 R40, R100.reuse, R126, R40 ;  /* 0x0000007e6428723c */ /* 0x040fe20000001828 */
[----:B------:R-:W-:Y:S07]  /*16a70*/  LDSM.16.MT88.4 R124, [R135+UR4+0x3100] ;  /* 0x00310004877c783b */ /* 0x000fee0008004200 */
[C---:B------:R-:W-:Y:S07]  /*16a80*/  HMMA.16816.F32 R44, R100.reuse, R136, R44 ;  /* 0x00000088642c723c */ /* 0x040fee000000182c */
[----:B-1----:R-:W-:Y:S01]  /*16a90*/  F2FP.PACK_AB R136, R182, R181 ;  /* 0x000000b5b688723e */ /* 0x002fe200000000ff */
[C---:B------:R-:W-:Y:S04]  /*16aa0*/  HMMA.16816.F32 R48, R100.reuse, R138, R48 ;  /* 0x0000008a6430723c */ /* 0x040fe80000001830 */
[----:B------:R-:W-:Y:S03]  /*16ab0*/  F2FP.PACK_AB R137, R226, R191 ;  /* 0x000000bfe289723e */ /* 0x000fe600000000ff */
[----:B------:R-:W-:Y:S01]  /*16ac0*/  F2FP.PACK_AB R138, R224, R183 ;  /* 0x000000b7e08a723e */ /* 0x000fe200000000ff */
[C---:B------:R-:W-:Y:S04]  /*16ad0*/  HMMA.16816.F32 R52, R100.reuse, R140, R52 ;  /* 0x0000008c6434723c */ /* 0x040fe80000001834 */
[----:B------:R-:W-:Y:S04]  /*16ae0*/  F2FP.PACK_AB R139, R228, R223 ;  /* 0x000000dfe48b723e */ /* 0x000fe800000000ff */
[C---:B------:R-:W-:Y:S01]  /*16af0*/  HMMA.16816.F32 R56, R100.reuse, R142, R56 ;  /* 0x0000008e6438723c */ /* 0x040fe20000001838 */
[----:B------:R-:W-:Y:S07]  /*16b00*/  LDSM.16.MT88.4 R140, [R134+UR4+0x1900] ;  /* 0x00190004868c783b */ /* 0x000fee0008004200 */
[C---:B----4-:R-:W-:Y:S08]  /*16b10*/  HMMA.16816.F32 R60, R100.reuse, R104, R60 ;  /* 0x00000068643c723c */ /* 0x050ff0000000183c */
        /* <DEDUP_REMOVED lines=14> */
[C---:B------:R-:W-:Y:S01]  /*16c00*/  F2FP.PACK_AB R100, R177.reuse, R176 ;  /* 0x000000b0b164723e */ /* 0x040fe200000000ff */
        /* <DEDUP_REMOVED lines=43> */
[C---:B------:R-:W-:Y:S01]  /*16ec0*/  HMMA.16816.F32 R128, R136.reuse, R124, R4 ;  /* 0x0000007c8880723c */ /* 0x040fe20000001804 */
[----:B------:R-:W1:Y:S07]  /*16ed0*/  LDSM.16.MT88.4 R4, [R134+UR4+0x3900] ;  /* 0x003900048604783b */ /* 0x000e6e0008004200 */
[C---:B------:R-:W-:Y:S01]  /*16ee0*/  HMMA.16816.F32 R124, R136.reuse, R126, R8 ;  /* 0x0000007e887c723c */ /* 0x040fe20000001808 */
[----:B------:R-:W2:Y:S07]  /*16ef0*/  LDSM.16.MT88.4 R8, [R156+0x3900] ;  /* 0x003900009c08783b */ /* 0x000eae0000004200 */
[C---:B---3--:R-:W-:Y:S01]  /*16f00*/  HMMA.16816.F32 R120, R136.reuse, R116, R12 ;  /* 0x000000748878723c */ /* 0x048fe2000000180c */
[----:B------:R-:W3:Y:S07]  /*16f10*/  LDSM.16.MT88.4 R12, [R135+UR4+0x5900] ;  /* 0x00590004870c783b */ /* 0x000eee0008004200 */
[C---:B------:R-:W-:Y:S07]  /*16f20*/  HMMA.16816.F32 R116, R136.reuse, R118, R16 ;  /* 0x000000768874723c */ /* 0x040fee0000001810 */
[----:B------:R-:W-:Y:S01]  /*16f30*/  @P0 IADD3 R16, R217, -0x2, RZ ;  /* 0xfffffffed9100810 */ /* 0x000fe20007ffe0ff */
[C---:B------:R-:W-:Y:S04]  /*16f40*/  HMMA.16816.F32 R112, R136.reuse, R140, R20 ;  /* 0x0000008c8870723c */ /* 0x040fe80000001814 */
[----:B------:R-:W-:Y:S03]  /*16f50*/  @P0 SHF.R.S32.HI R17, RZ, 0x1f, R16 ;  /* 0x0000001fff110819 */ /* 0x000fe60000011410 */
[----:B------:R-:W-:Y:S01]  /*16f60*/  @P0 IMAD.WIDE.U32 R20, R16, c[0x0][0x1e0], RZ ;  /* 0x0000780010140a25 */ /* 0x000fe200078e00ff */
[C---:B------:R-:W-:Y:S04]  /*16f70*/  HMMA.16816.F32 R108, R136.reuse, R142, R24 ;  /* 0x0000008e886c723c */ /* 0x040fe80000001818 */
[----:B------:R-:W-:Y:S01]  /*16f80*/  @P0 SHF.L.U32 R23, R20, 0x6, RZ ;  /* 0x0000000614170819 */ /* 0x000fe200000006ff */
[----:B------:R-:W-:Y:S03]  /*16f90*/  @P0 IMAD R17, R17, c[0x0][0x1e0], RZ ;  /* 0x0000780011110a24 */ /* 0x000fe600078e02ff */
        /* <DEDUP_REMOVED lines=9> */
[C---:B-1----:R-:W-:Y:S08]  /*17030*/  HMMA.16816.F32 R52, R136.reuse, R4, R52 ;  /* 0x000000048834723c */ /* 0x042ff00000001834 */
[C---:B------:R-:W-:Y:S01]  /*17040*/  HMMA.16816.F32 R56, R136.reuse, R6, R56 ;  /* 0x000000068838723c */ /* 0x040fe20000001838 */
[----:B------:R-:W1:Y:S07]  /*17050*/  LDSM.16.MT88.4 R4, [R133+0x5900] ;  /* 0x005900008504783b */ /* 0x000e6e0000004200 */
[C---:B--2---:R-:W-:Y:S07]  /*17060*/  HMMA.16816.F32 R60, R136.reuse, R8, R60 ;  /* 0x00000008883c723c */ /* 0x044fee000000183c */
[C---:B------:R-:W-:Y:S01]  /*17070*/  @P0 IADD3 R8, P1, R23.reuse, R206, RZ ;  /* 0x000000ce17080210 */ /* 0x040fe20007f3e0ff */
[C---:B------:R-:W-:Y:S04]  /*17080*/  HMMA.16816.F32 R64, R136.reuse, R10, R64 ;  /* 0x0000000a8840723c */ /* 0x040fe80000001840 */
[----:B------:R-:W-:Y:S02]  /*17090*/  @P0 IADD3.X R9, R20, R211, RZ, P1, !PT ;  /* 0x000000d314090210 */ /* 0x000fe40000ffe4ff */
[----:B------:R-:W-:Y:S02]  /*170a0*/  @P0 LEA R18, P3, R8, c[0x0][0x1c8], 0x1 ;  /* 0x0000720008120a11 */ /* 0x000fe400078608ff */
[----:B------:R-:W-:Y:S01]  /*170b0*/  @P0 IADD3 R11, P2, R23, R216, RZ ;  /* 0x000000d8170b0210 */ /* 0x000fe20007f5e0ff */
[C---:B---3--:R-:W-:Y:S03]  /*170c0*/  HMMA.16816.F32 R68, R136.reuse, R12, R68 ;  /* 0x0000000c8844723c */ /* 0x048fe60000001844 */
[C---:B------:R-:W-:Y:S02]  /*170d0*/  @P0 LEA R16, P1, R11.reuse, c[0x0][0x1c8], 0x1 ;  /* 0x000072000b100a11 */ /* 0x040fe400078208ff */
[----:B------:R-:W-:Y:S02]  /*170e0*/  @P0 IADD3.X R10, R20, R215, RZ, P2, !PT ;  /* 0x000000d7140a0210 */ /* 0x000fe400017fe4ff */
[----:B------:R-:W-:Y:S01]  /*170f0*/  @P0 LEA.HI.X R19, R8, c[0x0][0x1cc], R9, 0x1, P3 ;  /* 0x0000730008130a11 */ /* 0x000fe200018f0c09 */
[C---:B------:R-:W-:Y:S04]  /*17100*/  HMMA.16816.F32 R72, R136.reuse, R14, R72 ;  /* 0x0000000e8848723c */ /* 0x040fe80000001848 */
[----:B------:R-:W-:Y:S02]  /*17110*/  @P0 LEA.HI.X R17, R11, c[0x0][0x1cc], R10, 0x1, P1 ;  /* 0x000073000b110a11 */ /* 0x000fe400008f0c0a */
[----:B------:R-:W2:Y:S01]  /*17120*/  LDSM.16.MT88.4 R8, [R134+UR4+0x5900] ;  /* 0x005900048608783b */ /* 0x000ea20008004200 */
[----:B------:R-:W-:Y:S01]  /*17130*/  @P0 IADD3 R21, P1, R199, R23, RZ ;  /* 0x00000017c7150210 */ /* 0x000fe20007f3e0ff */
[C---:B-1----:R-:W-:Y:S04]  /*17140*/  HMMA.16816.F32 R76, R136.reuse, R4, R76 ;  /* 0x00000004884c723c */ /* 0x042fe8000000184c */
[----:B------:R-:W-:Y:S02]  /*17150*/  @P0 IADD3 R12, P4, R21, R206, RZ ;  /* 0x000000ce150c0210 */ /* 0x000fe40007f9e0ff */
[----:B------:R-:W-:Y:S01]  /*17160*/  @P0 IADD3.X R24, R198, R20, RZ, P1, !PT ;  /* 0x00000014c6180210 */ /* 0x000fe20000ffe4ff */
[----:B------:R-:W-:Y:S01]  /*17170*/  FADD.FTZ R4, R158, R161 ;  /* 0x000000a19e047221 */ /* 0x000fe20000010000 */
[----:B------:R-:W-:Y:S01]  /*17180*/  @P0 LEA R26, P1, R12, c[0x0][0x1c8], 0x1 ;  /* 0x000072000c1a0a11 */ /* 0x000fe200078208ff */
[C---:B------:R-:W-:Y:S03]  /*17190*/  HMMA.16816.F32 R80, R136.reuse, R6, R80 ;  /* 0x000000068850723c */ /* 0x040fe60000001850 */
[----:B------:R-:W-:Y:S01]  /*171a0*/  @P0 IADD3.X R13, R24, R211, RZ, P4, !PT ;  /* 0x000000d3180d0210 */ /* 0x000fe200027fe4ff */
[----:B------:R-:W-:Y:S01]  /*171b0*/  FADD.FTZ R4, R157, R4 ;  /* 0x000000049d047221 */ /* 0x000fe20000010000 */
[----:B------:R-:W-:Y:S02]  /*171c0*/  @P0 IADD3 R23, P3, R23, R194, RZ ;  /* 0x000000c217170210 */ /* 0x000fe40007f7e0ff */
[----:B------:R-:W-:Y:S01]  /*171d0*/  @P0 LEA.HI.X R27, R12, c[0x0][0x1cc], R13, 0x1, P1 ;  /* 0x000073000c1b0a11 */ /* 0x000fe200008f0c0d */
[----:B------:R-:W-:Y:S01]  /*171e0*/  FADD.FTZ R169, R169, R4 ;  /* 0x00000004a9a97221 */ /* 0x000fe20000010000 */
[----:B------:R-:W1:Y:S01]  /*171f0*/  LDSM.16.MT88.4 R12, [R156+0x5900] ;  /* 0x005900009c0c783b */ /* 0x000e620000004200 */
[C---:B------:R-:W-:Y:S02]  /*17200*/  ISETP.GE.AND P1, PT, R212.reuse, 0x1, PT ;  /* 0x00000001d400780c */ /* 0x040fe40003f26270 */
[----:B------:R-:W-:Y:S01]  /*17210*/  IADD3 R212, R212, 0x1, RZ ;  /* 0x00000001d4d47810 */ /* 0x000fe20007ffe0ff */
[----:B------:R-:W-:Y:S01]  /*17220*/  FADD.FTZ R170, R170, R169 ;  /* 0x000000a9aaaa7221 */ /* 0x000fe20000010000 */
[----:B------:R-:W-:Y:S02]  /*17230*/  @P0 LEA R22, P2, R23, c[0x0][0x1c8], 0x1 ;  /* 0x0000720017160a11 */ /* 0x000fe400078408ff */
[----:B------:R-:W-:Y:S01]  /*17240*/  SEL R212, R212, RZ, !P1 ;  /* 0x000000ffd4d47207 */ /* 0x000fe20004800000 */
[----:B------:R-:W-:Y:S01]  /*17250*/  FADD.FTZ R171, R171, R170 ;  /* 0x000000aaabab7221 */ /* 0x000fe20000010000 */
[----:B------:R-:W-:Y:S02]  /*17260*/  @P0 IADD3.X R20, R20, R193, RZ, P3, !PT ;  /* 0x000000c114140210 */ /* 0x000fe40001ffe4ff */
[----:B------:R-:W-:Y:S01]  /*17270*/  @P0 IADD3 R3, P4, R21, R216, RZ ;  /* 0x000000d815030210 */ /* 0x000fe20007f9e0ff */
[----:B------:R-:W-:Y:S01]  /*17280*/  @P0 IMAD R5, R212, 0x3000, R203 ;  /* 0x00003000d4050824 */ /* 0x000fe200078e02cb */
[----:B------:R-:W-:Y:S01]  /*17290*/  @P0 LEA.HI.X R23, R23, c[0x0][0x1cc], R20, 0x1, P2 ;  /* 0x0000730017170a11 */ /* 0x000fe200010f0c14 */
[----:B------:R-:W-:Y:S01]  /*172a0*/  FADD.FTZ R172, R172, R171 ;  /* 0x000000abacac7221 */ /* 0x000fe20000010000 */
[----:B------:R-:W-:Y:S02]  /*172b0*/  @P0 LEA R20, P3, R3, c[0x0][0x1c8], 0x1 ;  /* 0x0000720003140a11 */ /* 0x000fe400078608ff */
[----:B------:R-:W-:Y:S01]  /*172c0*/  @P0 IADD3.X R28, R24, R215, RZ, P4, !PT ;  /* 0x000000d7181c0210 */ /* 0x000fe200027fe4ff */
[----:B------:R-:W-:Y:S01]  /*172d0*/  FADD.FTZ R173, R173, R172 ;  /* 0x000000acadad7221 */ /* 0x000fe20000010000 */
[----:B------:R-:W-:Y:S01]  /*172e0*/  @P0 IADD3 R7, P2, R21, R194, RZ ;  /* 0x000000c215070210 */ /* 0x000fe20007f5e0ff */
[C---:B--2---:R-:W-:Y:S03]  /*172f0*/  HMMA.16816.F32 R84, R136.reuse, R8, R84 ;  /* 0x000000088854723c */ /* 0x044fe60000001854 */
[----:B------:R-:W-:Y:S01]  /*17300*/  @P0 LEA.HI.X R21, R3, c[0x0][0x1cc], R28, 0x1, P3 ;  /* 0x0000730003150a11 */ /* 0x000fe200018f0c1c */
[----:B------:R-:W-:Y:S01]  /*17310*/  FADD.FTZ R174, R174, R173 ;  /* 0x000000adaeae7221 */ /* 0x000fe20000010000 */
[----:B------:R-:W-:Y:S02]  /*17320*/  @P0 SHF.L.U32 R3, R5, 0x1, RZ ;  /* 0x0000000105030819 */ /* 0x000fe400000006ff */
[----:B------:R-:W-:Y:S01]  /*17330*/  LOP3.LUT P4, RZ, R197, 0x1, RZ, 0xc0, !PT ;  /* 0x00000001c5ff7812 */ /* 0x000fe2000788c0ff */
[C---:B------:R-:W-:Y:S02]  /*17340*/  HMMA.16816.F32 R88, R136.reuse, R10, R88 ;  /* 0x0000000a8858723c */ /* 0x040fe40000001858 */
[----:B------:R-:W-:Y:S01]  /*17350*/  @!PT LDS RZ, [RZ] ;  /* 0x00000000fffff984 */ /* 0x000fe20000000800 */
[----:B------:R-:W-:Y:S01]  /*17360*/  @!PT LDS RZ, [RZ] ;  /* 0x00000000fffff984 */ /* 0x000fe20000000800 */
[----:B------:R-:W-:Y:S01]  /*17370*/  @!PT LDS RZ, [RZ] ;  /* 0x00000000fffff984 */ /* 0x000fe20000000800 */
[----:B------:R2:W-:Y:S02]  /*17380*/  @P0 LDGSTS.E.BYPASS.LTC128B.128 [R3+0xc100], [R18.64], !P6 ;  /* 0x0c10000012030fae */ /* 0x0005e4000f101d46 */
[----:B------:R-:W-:Y:S01]  /*17390*/  @P0 LEA R6, P1, R7, c[0x0][0x1c8], 0x1 ;  /* 0x0000720007060a11 */ /* 0x000fe200078208ff */
[----:B------:R-:W-:Y:S01]  /*173a0*/  FADD.FTZ R179, R179, R174 ;  /* 0x000000aeb3b37221 */ /* 0x000fe20000010000 */
[----:B------:R-:W-:Y:S02]  /*173b0*/  @P0 IADD3.X R24, R24, R193, RZ, P2, !PT ;  /* 0x000000c118180210 */ /* 0x000fe400017fe4ff */
[----:B------:R-:W-:Y:S01]  /*173c0*/  MOV R133, R2 ;  /* 0x0000000200857202 */ /* 0x000fe20000000f00 */
[----:B------:R-:W-:Y:S01]  /*173d0*/  FADD.FTZ R180, R180, R179 ;  /* 0x000000b3b4b47221 */ /* 0x000fe20000010000 */
[----:B------:R2:W-:Y:S02]  /*173e0*/  @P0 LDGSTS.E.BYPASS.LTC128B.128 [R3+0xe100], [R16.64], !P5 ;  /* 0x0e10000010030fae */ /* 0x0005e4000e901d46 */
[----:B------:R-:W-:Y:S01]  /*173f0*/  @P0 LEA.HI.X R7, R7, c[0x0][0x1cc], R24, 0x1, P1 ;  /* 0x0000730007070a11 */ /* 0x000fe200008f0c18 */
[C---:B-1----:R-:W-:Y:S03]  /*17400*/  HMMA.16816.F32 R92, R136.reuse, R12, R92 ;  /* 0x0000000c885c723c */ /* 0x042fe6000000185c */
[----:B------:R-:W-:Y:S02]  /*17410*/  FADD.FTZ R191, R191, R180 ;  /* 0x000000b4bfbf7221 */ /* 0x000fe40000010000 */
[----:B------:R2:W-:Y:S02]  /*17420*/  @P0 LDGSTS.E.BYPASS.LTC128B.128 [R3+0x10100], [R22.64], !P4 ;  /* 0x1010000016030fae */ /* 0x0005e4000e101d46 */
[----:B------:R-:W-:Y:S01]  /*17430*/  FADD.FTZ R226, R226, R191 ;  /* 0x000000bfe2e27221 */ /* 0x000fe20000010000 */
[----:B------:R-:W-:Y:S04]  /*17440*/  HMMA.16816.F32 R96, R136, R14, R96 ;  /* 0x0000000e8860723c */ /* 0x000fe80000001860 */
[----:B------:R-:W-:Y:S01]  /*17450*/  FADD.FTZ R223, R223, R226 ;  /* 0x000000e2dfdf7221 */ /* 0x000fe20000010000 */
[----:B------:R2:W-:Y:S03]  /*17460*/  @P0 LDGSTS.E.BYPASS.LTC128B.128 [R3+0xd100], [R26.64], !P6 ;  /* 0x0d1000001a030fae */ /* 0x0005e6000f101d46 */
[----:B------:R-:W-:Y:S05]  /*17470*/  FADD.FTZ R214, R228, R223 ;  /* 0x000000dfe4d67221 */ /* 0x000fea0000010000 */
[----:B------:R2:W-:Y:S08]  /*17480*/  @P0 LDGSTS.E.BYPASS.LTC128B.128 [R3+0xf100], [R20.64], !P5 ;  /* 0x0f10000014030fae */ /* 0x0005f0000e901d46 */
[----:B------:R2:W-:Y:S01]  /*17490*/  @P0 LDGSTS.E.BYPASS.LTC128B.128 [R3+0x11100], [R6.64], !P4 ;  /* 0x1110000006030fae */ /* 0x0005e2000e101d46 */
[----:B------:R-:W-:Y:S02]  /*174a0*/  ISETP.GT.AND P0, PT, R217, RZ, PT ;  /* 0x000000ffd900720c */ /* 0x000fe40003f04270 */
[----:B------:R-:W-:Y:S05]  /*174b0*/  MOV R217, R222 ;  /* 0x000000de00d97202 */ /* 0x000fea0000000f00 */
[----:B------:R-:W0:Y:S01]  /*174c0*/  LDGDEPBAR ;  /* 0x00000000000079af */ /* 0x000e220000000000 */
[----:B--2---:R-:W-:Y:S05]  /*174d0*/  MOV R3, R0 ;  /* 0x0000000000037202 */ /* 0x004fea0000000f00 */
[----:B------:R-:W-:-:S05]  /*174e0*/  @P0 BRA `(.L_x_1264) ;  /* 0xffffd1a000000947 */ /* 0x000fca000383ffff */
.L_x_1263:
        /* <DEDUP_REMOVED lines=122> */
.L_x_1209:
        /* <DEDUP_REMOVED lines=152> */
.L_x_1266:
[----:B----4-:R-:W-:Y:S01]  /*18610*/  LOP3.LUT R7, R6, 0xffffffe0, RZ, 0xc0, !PT ;  /* 0xffffffe006077812 */ /* 0x010fe200078ec0ff */
        /* <DEDUP_REMOVED lines=10> */
[----:B------:R-:W-:Y:S01]  /*186c0*/  LOP3.LUT R13, R13, 0xffffff8, RZ, 0xc0, !PT ;  /* 0x0ffffff80d0d7812 */ /* 0x000fe200078ec0ff */
[----:B------:R-:W-:Y:S01]  /*186d0*/  IMAD.IADD R21, R21, 0x1, -R6 ;  /* 0x0000000115157824 */ /* 0x000fe200078e0a06 */
[----:B------:R-:W-:Y:S01]  /*186e0*/  LEA.HI R7, R7, R8, RZ, 0x2 ;  /* 0x0000000807077211 */ /* 0x000fe200078f10ff */
[----:B------:R-:W-:Y:S01]  /*186f0*/  IMAD R6, R0, c[0x0][0x490], RZ ;  /* 0x0001240000067a24 */ /* 0x000fe200078e02ff */
[----:B------:R-:W-:Y:S01]  /*18700*/  IADD3 R4, R4, -R13, RZ ;  /* 0x8000000d04047210 */ /* 0x000fe20007ffe0ff */
[----:B------:R-:W-:Y:S01]  /*18710*/  IMAD R0, R0, c[0x0][0x3e8], RZ ;  /* 0x0000fa0000007a24 */ /* 0x000fe200078e02ff */
[----:B------:R-:W-:Y:S01]  /*18720*/  SHF.R.S32.HI R7, RZ, 0x2, R7 ;  /* 0x00000002ff077819 */ /* 0x000fe20000011407 */
[----:B------:R-:W-:Y:S01]  /*18730*/  IMAD R13, R195, c[0x0][0x494], R6 ;  /* 0x00012500c30d7a24 */ /* 0x000fe200078e0206 */
[----:B------:R-:W-:Y:S01]  /*18740*/  ISETP.NE.AND P1, PT, R9, 0x1, PT ;  /* 0x000000010900780c */ /* 0x000fe20003f25270 */
[----:B------:R-:W-:Y:S01]  /*18750*/  IMAD R9, R11, c[0x0][0x3a0], RZ ;  /* 0x0000e8000b097a24 */ /* 0x000fe200078e02ff */
[----:B------:R-:W-:Y:S01]  /*18760*/  LOP3.LUT P2, RZ, R8, 0x3, RZ, 0xc0, !PT ;  /* 0x0000000308ff7812 */ /* 0x000fe2000784c0ff */
[----:B------:R-:W-:Y:S01]  /*18770*/  IMAD R4, R4, 0x10, R7 ;  /* 0x0000001004047824 */ /* 0x000fe200078e0207 */
[----:B------:R-:W-:Y:S01]  /*18780*/  MOV R18, R10 ;  /* 0x0000000a00127202 */ /* 0x000fe20000000f00 */
[C---:B------:R-:W-:Y:S01]  /*18790*/  IMAD R9, R10.reuse, c[0x0][0x3a4], R9 ;  /* 0x0000e9000a097a24 */ /* 0x040fe200078e0209 */
[-C--:B------:R-:W-:Y:S01]  /*187a0*/  LEA.HI R12, R17, R2.reuse, RZ, 0x3 ;  /* 0x00000002110c7211 */ /* 0x080fe200078f18ff */
[----:B------:R-:W-:Y:S01]  /*187b0*/  IMAD R8, R21, 0x8, R4 ;  /* 0x0000000815087824 */ /* 0x000fe200078e0204 */
[----:B------:R-:W-:Y:S01]  /*187c0*/  LEA.HI R17, R17, R2, RZ, 0x6 ;  /* 0x0000000211117211 */ /* 0x000fe200078f30ff */
[----:B------:R-:W-:Y:S01]  /*187d0*/  IMAD.WIDE.U32 R10, R10, c[0x0][0x3a0], RZ ;  /* 0x0000e8000a0a7a25 */ /* 0x000fe200078e00ff */
[----:B------:R-:W-:-:S02]  /*187e0*/  LOP3.LUT R7, R12, 0xfffffff8, RZ, 0xc0, !PT ;  /* 0xfffffff80c077812 */ /* 0x000fc400078ec0ff */
[----:B-1----:R-:W-:Y:S01]  /*187f0*/  LEA R8, R57, R8, 0x7 ;  /* 0x0000000839087211 */ /* 0x002fe200078e38ff */
[----:B------:R-:W-:Y:S01]  /*18800*/  IMAD.WIDE.U32 R18, R195, c[0x0][0x490], R18 ;  /* 0x00012400c3127a25 */ /* 0x000fe200078e0012 */
[----:B------:R-:W-:Y:S02]  /*18810*/  IADD3 R11, R11, R9, RZ ;  /* 0x000000090b0b7210 */ /* 0x000fe40007ffe0ff */
[----:B------:R-:W-:Y:S01]  /*18820*/  SHF.R.S32.HI R12, RZ, 0x3, R12 ;  /* 0x00000003ff0c7819 */ /* 0x000fe2000001140c */
[----:B------:R-:W-:-:S04]  /*18830*/  @P1 IMAD.HI.U32 R9, R8, c[0x0][0x4ec], RZ ;  /* 0x00013b0008091a27 */ /* 0x000fc800078e00ff */
[----:B------:R-:W-:Y:S01]  /*18840*/  IMAD.IADD R7, R2, 0x1, -R7 ;  /* 0x0000000102077824 */ /* 0x000fe200078e0a07 */
[----:B------:R-:W-:Y:S01]  /*18850*/  SHF.R.S32.HI R2, RZ, 0x1f, R196 ;  /* 0x0000001fff027819 */ /* 0x000fe200000114c4 */
[----:B------:R-:W-:Y:S01]  /*18860*/  IMAD.MOV.U32 R6, RZ, RZ, R8 ;  /* 0x000000ffff067224 */ /* 0x000fe200078e0008 */
[----:B------:R-:W-:Y:S01]  /*18870*/  @P1 SHF.R.U32.HI R6, RZ, c[0x0][0x4f0], R9 ;  /* 0x00013c00ff061a19 */ /* 0x000fe20000011609 */
[----:B------:R-:W-:Y:S01]  /*18880*/  IMAD.IADD R19, R19, 0x1, R13 ;  /* 0x0000000113137824 */ /* 0x000fe200078e020d */
[----:B------:R-:W-:Y:S01]  /*18890*/  SEL R196, R196, RZ, !P0 ;  /* 0x000000ffc4c47207 */ /* 0x000fe20004000000 */
[----:B------:R-:W-:Y:S01]  /*188a0*/  IMAD R15, R195, c[0x0][0x3ec], R0 ;  /* 0x0000fb00c30f7a24 */ /* 0x000fe200078e0200 */
[----:B------:R-:W-:Y:S01]  /*188b0*/  SEL R2, R2, RZ, !P0 ;  /* 0x000000ff02027207 */ /* 0x000fe20004000000 */
[----:B------:R-:W-:Y:S01]  /*188c0*/  IMAD.MOV R9, RZ, RZ, -R6 ;  /* 0x000000ffff097224 */ /* 0x000fe200078e0a06 */
[----:B------:R-:W-:Y:S01]  /*188d0*/  LEA R0, R7, R12, 0x5 ;  /* 0x0000000c07007211 */ /* 0x000fe200078e28ff */
[----:B------:R-:W-:Y:S01]  /*188e0*/  IMAD.WIDE.U32 R18, R196, c[0x0][0x498], R18 ;  /* 0x00012600c4127a25 */ /* 0x000fe200078e0012 */
[----:B------:R-:W-:-:S03]  /*188f0*/  SHF.R.S32.HI R16, RZ, 0x1f, R6 ;  /* 0x0000001fff107819 */ /* 0x000fc60000011406 */
[----:B------:R-:W-:Y:S01]  /*18900*/  IMAD R9, R9, c[0x0][0x4e8], R8 ;  /* 0x00013a0009097a24 */ /* 0x000fe200078e0208 */
[----:B------:R-:W-:Y:S01]  /*18910*/  IADD3 R20, P0, R6, R18, RZ ;  /* 0x0000001206147210 */ /* 0x000fe20007f1e0ff */
[----:B------:R-:W-:Y:S02]  /*18920*/  IMAD R13, R2, c[0x0][0x498], RZ ;  /* 0x00012600020d7a24 */ /* 0x000fe400078e02ff */
[----:B------:R-:W-:Y:S01]  /*18930*/  IMAD.WIDE.U32 R10, R195, c[0x0][0x3e8], R10 ;  /* 0x0000fa00c30a7a25 */ /* 0x000fe200078e000a */
[----:B------:R-:W-:-:S03]  /*18940*/  SHF.R.S32.HI R18, RZ, 0x1f, R9 ;  /* 0x0000001fff127819 */ /* 0x000fc60000011409 */
[----:B------:R-:W-:Y:S01]  /*18950*/  IMAD R13, R196, c[0x0][0x49c], R13 ;  /* 0x00012700c40d7a24 */ /* 0x000fe200078e020d */
[----:B------:R-:W-:Y:S01]  /*18960*/  IADD3 R11, R11, R15, RZ ;  /* 0x0000000f0b0b7210 */ /* 0x000fe20007ffe0ff */
[----:B------:R-:W-:Y:S02]  /*18970*/  IMAD R8, R57, 0x80, R0 ;  /* 0x0000008039087824 */ /* 0x000fe400078e0200 */
[----:B------:R-:W-:Y:S01]  /*18980*/  IMAD R18, R18, c[0x0][0x488], RZ ;  /* 0x0001220012127a24 */ /* 0x000fe200078e02ff */
[----:B------:R-:W-:Y:S01]  /*18990*/  IADD3.X R21, R16, R19, R13, P0, !PT ;  /* 0x0000001310157210 */ /* 0x000fe200007fe40d */
        /* <DEDUP_REMOVED lines=13> */
[----:B------:R-:W-:Y:S01]  /*18a70*/  LOP3.LUT R13, R13, 0x38, R0, 0xf8, !PT ;  /* 0x000000380d0d7812 */ /* 0x000fe200078ef800 */
[----:B------:R-:W-:Y:S01]  /*18a80*/  SHFL.IDX PT, R34, R9, RZ, 0x1c1f ;  /* 0x001c1fff09227589 */ /* 0x000fe200000e0000 */
[----:B------:R-:W-:Y:S01]  /*18a90*/  LEA.HI.X R15, R20, c[0x0][0x454], R15, 0x2, P0 ;  /* 0x00011500140f7a11 */ /* 0x000fe200000f140f */
[----:B------:R-:W-:Y:S01]  /*18aa0*/  IMAD R7, R196, c[0x0][0x3f4], R7 ;  /* 0x0000fd00c4077a24 */ /* 0x000fe200078e0207 */
[----:B------:R-:W-:Y:S01]  /*18ab0*/  LOP3.LUT R13, R13, R2, RZ, 0x3c, !PT ;  /* 0x000000020d0d7212 */ /* 0x000fe200078e3cff */
[----:B------:R-:W-:Y:S01]  /*18ac0*/  SHFL.IDX PT, R48, R9, 0x1, 0x1c1f ;  /* 0x003c1f0009307f89 */ /* 0x000fe200000e0000 */
[--C-:B------:R-:W-:Y:S01]  /*18ad0*/  SHF.R.S32.HI R2, RZ, 0x1f, R6.reuse ;  /* 0x0000001fff027819 */ /* 0x100fe20000011406 */
[----:B------:R-:W-:Y:S01]  /*18ae0*/  IMAD.MOV R19, RZ, RZ, -R6 ;  /* 0x000000ffff137224 */ /* 0x000fe200078e0a06 */
[----:B------:R-:W-:Y:S01]  /*18af0*/  IADD3 R11, R11, R7, RZ ;  /* 0x000000070b0b7210 */ /* 0x000fe20007ffe0ff */
[----:B------:R-:W1:Y:S01]  /*18b00*/  SHFL.IDX PT, R35, R15, RZ, 0x1c1f ;  /* 0x001c1fff0f237589 */ /* 0x000e6200000e0000 */
[C---:B------:R-:W-:Y:S01]  /*18b10*/  IMAD R7, R57.reuse, 0x80, R4 ;  /* 0x0000008039077824 */ /* 0x040fe200078e0204 */
[----:B------:R-:W-:Y:S01]  /*18b20*/  LEA R57, R57, R12, 0x7 ;  /* 0x0000000c39397211 */ /* 0x000fe200078e38ff */
[----:B------:R-:W-:Y:S01]  /*18b30*/  IMAD R21, R2, c[0x0][0x3e0], RZ ;  /* 0x0000f80002157a24 */ /* 0x000fe200078e02ff */
[----:B------:R-:W2:Y:S01]  /*18b40*/  SHFL.IDX PT, R49, R15, 0x1, 0x1c1f ;  /* 0x003c1f000f317f89 */ /* 0x000ea200000e0000 */
[----:B-----5:R-:W-:Y:S01]  /*18b50*/  IMAD R2, R5, c[0x0][0x4e8], RZ ;  /* 0x00013a0005027a24 */ /* 0x020fe200078e02ff */
[----:B------:R-:W-:Y:S01]  /*18b60*/  IADD3 R5, R7, 0x8, RZ ;  /* 0x0000000807057810 */ /* 0x000fe20007ffe0ff */
[----:B------:R-:W-:-:S02]  /*18b70*/  IMAD R19, R19, c[0x0][0x4e8], R8 ;  /* 0x00013a0013137a24 */ /* 0x000fc400078e0208 */
[C---:B------:R-:W-:Y:S01]  /*18b80*/  IMAD R21, R6.reuse, c[0x0][0x3e4], R21 ;  /* 0x0000f90006157a24 */ /* 0x040fe200078e0215 */
[-C--:B------:R-:W-:Y:S01]  /*18b90*/  ISETP.GE.OR P1, PT, R7, R2.reuse, P2 ;  /* 0x000000020700720c */ /* 0x080fe20001726670 */
[----:B------:R-:W-:Y:S01]  /*18ba0*/  IMAD.WIDE.U32 R10, R6, c[0x0][0x3e0], R10 ;  /* 0x0000f800060a7a25 */ /* 0x000fe200078e000a */
[----:B------:R-:W-:Y:S02]  /*18bb0*/  ISETP.GE.OR P0, PT, R5, R2, P2 ;  /* 0x000000020500720c */ /* 0x000fe40001706670 */
[----:B------:R-:W-:Y:S01]  /*18bc0*/  SHF.L.U32 R6, R17, 0x3, RZ ;  /* 0x0000000311067819 */ /* 0x000fe200000006ff */
[----:B------:R-:W-:Y:S01]  /*18bd0*/  IMAD.IADD R11, R11, 0x1, R21 ;  /* 0x000000010b0b7824 */ /* 0x000fe200078e0215 */
[----:B------:R-:W-:Y:S02]  /*18be0*/  SHF.R.S32.HI R4, RZ, 0x1f, R19 ;  /* 0x0000001fff047819 */ /* 0x000fe40000011413 */
        /* <DEDUP_REMOVED lines=43> */
.L_x_1268:
[----:B--2---:R-:W-:Y:S05]  /*18ea0*/  BSYNC B0 ;  /* 0x0000000000007941 */ /* 0x004fea0003800000 */
.L_x_1267:
        /* <DEDUP_REMOVED lines=23> */
.L_x_1270:
[----:B------:R-:W-:Y:S05]  /*19020*/  BSYNC B0 ;  /* 0x0000000000007941 */ /* 0x000fea0003800000 */
.L_x_1269:
        /* <DEDUP_REMOVED lines=23> */
.L_x_1272:
[----:B------:R-:W-:Y:S05]  /*191a0*/  BSYNC B0 ;  /* 0x0000000000007941 */ /* 0x000fea0003800000 */
.L_x_1271:
        /* <DEDUP_REMOVED lines=24> */
.L_x_1265:
        /* <DEDUP_REMOVED lines=18> */
.L_x_1273:
        /* <DEDUP_REMOVED lines=41> */
.L_x_1275:
[----:B------:R-:W-:Y:S05]  /*196e0*/  BSYNC B0 ;  /* 0x0000000000007941 */ /* 0x000fea0003800000 */
.L_x_1274:
        /* <DEDUP_REMOVED lines=64> */
.L_x_1277:
[----:B------:R-:W-:Y:S05]  /*19af0*/  BSYNC B0 ;  /* 0x0000000000007941 */ /* 0x000fea0003800000 */
.L_x_1276:
        /* <DEDUP_REMOVED lines=21> */
.L_x_1279:
[----:B------:R-:W-:Y:S05]  /*19c50*/  BSYNC B0 ;  /* 0x0000000000007941 */ /* 0x000fea0003800000 */
.L_x_1278:
        /* <DEDUP_REMOVED lines=21> */
.L_x_1281:
[----:B------:R-:W-:Y:S05]  /*19db0*/  BSYNC B0 ;  /* 0x0000000000007941 */ /* 0x000fea0003800000 */
.L_x_1280:
        /* <DEDUP_REMOVED lines=22> */
.L_x_1282:
        /* <DEDUP_REMOVED lines=14> */
.L_x_2587:


//--------------------- .text._ZN7cutlass13device_kernelIN5flash19enable_sm80_to_sm89INS1_16FlashAttnFwdSm80INS1_25CollectiveMainloopFwdSm80ILi8ELi1ELb1EN4cute5tupleIJNS5_1CILi128EEENS7_ILi96EEENS7_ILi192EEEEEELi192ENS_6half_tEfNS_4arch4Sm80ELb0ELb0ELb0ELb0ELb0ELb0ELb1ELb0EEENS1_21CollectiveEpilogueFwdINS6_IJS8_SA_S9_EEENS6_IJNS7_ILi1EEESI_SI_EEESC_SE_Li256ELb0ELb1ELb0ELb0EEENS1_19SingleTileSchedulerILb0ELb0ELb1ELi128EEEEEEEEEvNT_6ParamsE --------------------------
	.section	.text._ZN7cutlass13device_kernelIN5flash19enable_sm80_to_sm89INS1_16FlashAttnFwdSm80INS1_25CollectiveMainloopFwdSm80ILi8ELi1ELb1EN4cute5tupleIJNS5_1CILi128EEENS7_ILi96EEENS7_ILi192EEEEEELi192ENS_6half_tEfNS_4arch4Sm80ELb0ELb0ELb0ELb0ELb0ELb0ELb1ELb0EEENS1_21CollectiveEpilogueFwdINS6_IJS8_SA_S9_EEENS6_IJNS7_ILi1EEESI_SI_EEESC_SE_Li256ELb0ELb1ELb0ELb0EEENS1_19SingleTileSchedulerILb0ELb0ELb1ELi128EEEEEEEEEvNT_6ParamsE,"ax",@progbits
	.sectioninfo	@"SHI_REGISTERS=255"
	.align	128
.text._ZN7cutlass13device_kernelIN5flash19enable_sm80_to_sm89INS1_16FlashAttnFwdSm80INS1_25CollectiveMainloopFwdSm80ILi8ELi1ELb1EN4cute5tupleIJNS5_1CILi128EEENS7_ILi96EEENS7_ILi192EEEEEELi192ENS_6half_tEfNS_4arch4Sm80ELb0ELb0ELb0ELb0ELb0ELb0ELb1ELb0EEENS1_21CollectiveEpilogueFwdINS6_IJS8_SA_S9_EEENS6_IJNS7_ILi1EEESI_SI_EEESC_SE_Li256ELb0ELb1ELb0ELb0EEENS1_19SingleTileSchedulerILb0ELb0ELb1ELi128EEEEEEEEEvNT_6ParamsE:
        .type           _ZN7cutlass13device_kernelIN5flash19enable_sm80_to_sm89INS1_16FlashAttnFwdSm80INS1_25CollectiveMainloopFwdSm80ILi8ELi1ELb1EN4cute5tupleIJNS5_1CILi128EEENS7_ILi96EEENS7_ILi192EEEEEELi192ENS_6half_tEfNS_4arch4Sm80ELb0ELb0ELb0ELb0ELb0ELb0ELb1ELb0EEENS1_21CollectiveEpilogueFwdINS6_IJS8_SA_S9_EEENS6_IJNS7_ILi1EEESI_SI_EEESC_SE_Li256ELb0ELb1ELb0ELb0EEENS1_19SingleTileSchedulerILb0ELb0ELb1ELi128EEEEEEEEEvNT_6ParamsE,@function
        .size           _ZN7cutlass13device_kernelIN5flash19enable_sm80_to_sm89INS1_16FlashAttnFwdSm80INS1_25CollectiveMainloopFwdSm80ILi8ELi1ELb1EN4cute5tupleIJNS5_1CILi128EEENS7_ILi96EEENS7_ILi192EEEEEELi192ENS_6half_tEfNS_4arch4Sm80ELb0ELb0ELb0ELb0ELb0ELb0ELb1ELb0EEENS1_21CollectiveEpilogueFwdINS6_IJS8_SA_S9_EEENS6_IJNS7_ILi1EEESI_SI_EEESC_SE_Li256ELb0ELb1ELb0ELb0EEENS1_19SingleTileSchedulerILb0ELb0ELb1ELi128EEEEEEEEEvNT_6ParamsE,(.L_x_2588 - _ZN7cutlass13device_kernelIN5flash19enable_sm80_to_sm89INS1_16FlashAttnFwdSm80INS1_25CollectiveMainloopFwdSm80ILi8ELi1ELb1EN4cute5tupleIJNS5_1CILi128EEENS7_ILi96EEENS7_ILi192EEEEEELi192ENS_6half_tEfNS_4arch4Sm80ELb0ELb0ELb0ELb0ELb0ELb0ELb1ELb0EEENS1_21CollectiveEpilogueFwdINS6_IJS8_SA_S9_EEENS6_IJNS7_ILi1EEESI_SI_EEESC_SE_Li256ELb0ELb1ELb0ELb0EEENS1_19SingleTileSchedulerILb0ELb0ELb1ELi128EEEEEEEEEvNT_6ParamsE)
        .other          _ZN7cutlass13device_kernelIN5flash19enable_sm80_to_sm89INS1_16FlashAttnFwdSm80INS1_25CollectiveMainloopFwdSm80ILi8ELi1ELb1EN4cute5tupleIJNS5_1CILi128EEENS7_ILi96EEENS7_ILi192EEEEEELi192ENS_6half_tEfNS_4arch4Sm80ELb0ELb0ELb0ELb0ELb0ELb0ELb1ELb0EEENS1_21CollectiveEpilogueFwdINS6_IJS8_SA_S9_EEENS6_IJNS7_ILi1EEESI_SI_EEESC_SE_Li256ELb0ELb1ELb0ELb0EEENS1_19SingleTileSchedulerILb0ELb0ELb1ELi128EEEEEEEEEvNT_6ParamsE,@"STO_CUDA_ENTRY STV_DEFAULT"
_ZN7cutlass13device_kernelIN5flash19enable_sm80_to_sm89INS1_16FlashAttnFwdSm80INS1_25CollectiveMainloopFwdSm80ILi8ELi1ELb1EN4cute5tupleIJNS5_1CILi128EEENS7_ILi96EEENS7_ILi192EEEEEELi192ENS_6half_tEfNS_4arch4Sm80ELb0ELb0ELb0ELb0ELb0ELb0ELb1ELb0EEENS1_21CollectiveEpilogueFwdINS6_IJS8_SA_S9_EEENS6_IJNS7_ILi1EEESI_SI_EEESC_SE_Li256ELb0ELb1ELb0ELb0EEENS1_19SingleTileSchedulerILb0ELb0ELb1ELi128EEEEEEEEEvNT_6ParamsE:
        /* <DEDUP_REMOVED lines=26> */
[----:B----4-:R-:W-:Y:S01]  /*01a0*/  IMAD.WIDE.U32 R4, R40, c[0x0][0x1b8], RZ ;  /* 0x00006e0028047a25 */ /* 0x010fe200078e00ff */
        /* <DEDUP_REMOVED lines=71> */
[----:B------:R-:W-:Y:S01]  /*0620*/  @!P1 SHF.R.S32.HI R7, RZ, 0x1f, R36 ;  /* 0x0000001fff079819 */ /* 0x000fe20000011424 */
        /* <DEDUP_REMOVED lines=170> */
[----:B------:R-:W-:Y:S01]  /*10d0*/  IMAD R6, R24, c[0x0][0x20c], R2 ;  /* 0x0000830018067a24 */ /* 0x000fe200078e0202 */
[----:B------:R-:W-:Y:S01]  /*10e0*/  IADD3 R247, R230, 0x800, RZ ;  /* 0x00000800e6f77810 */ /* 0x000fe20007ffe0ff */
[----:B------:R-:W-:Y:S01]  /*10f0*/  IMAD.WIDE.U32 R2, R24, c[0x0][0x208], R42 ;  /* 0x0000820018027a25 */ /* 0x000fe200078e002a */
[C---:B------:R-:W-:Y:S02]  /*1100*/  IADD3 R246, R230.reuse, 0x1000, RZ ;  /* 0x00001000e6f67810 */ /* 0x040fe40007ffe0ff */
[C---:B------:R-:W-:Y:S01]  /*1110*/  IADD3 R245, R230.reuse, 0x1800, RZ ;  /* 0x00001800e6f57810 */ /* 0x040fe20007ffe0ff */
        /* <DEDUP_REMOVED lines=91> */
.L_x_1283:
[----:B-1-34-:R-:W-:Y:S01]  /*16d0*/  HMMA.16816.F32 R32, R152, R16, RZ ;  /* 0x000000109820723c */ /* 0x01afe200000018ff */
[----:B------:R-:W-:Y:S01]  /*16e0*/  LOP3.LUT P0, RZ, R30, 0x4, RZ, 0xc0, !PT ;  /* 0x000000041eff7812 */ /* 0x000fe2000780c0ff */
[----:B------:R-:W0:Y:S01]  /*16f0*/  LDGDEPBAR ;  /* 0x00000000000079af */ /* 0x000e220000000000 */
[----:B------:R-:W-:-:S02]  /*1700*/  ISETP.GE.AND P3, PT, R123, 0x61, PT ;  /* 0x000000617b00780c */ /* 0x000fc40003f66270 */
[----:B------:R-:W-:Y:S02]  /*1710*/  SEL R2, R28, 0xffffffc0, !P0 ;  /* 0xffffffc01c027807 */ /* 0x000fe40004000000 */
[C---:B------:R-:W-:Y:S01]  /*1720*/  IADD3 R242, R230.reuse, 0x3000, RZ ;  /* 0x00003000e6f27810 */ /* 0x040fe20007ffe0ff */
[C---:B------:R-:W-:Y:S01]  /*1730*/  HMMA.16816.F32 R24, R152.reuse, R18, RZ ;  /* 0x000000129818723c */ /* 0x040fe200000018ff */
[C---:B------:R-:W-:Y:S01]  /*1740*/  IADD3 R241, R230.reuse, 0x3800, RZ ;  /* 0x00003800e6f17810 */ /* 0x040fe20007ffe0ff */
[--C-:B------:R-:W-:Y:S01]  /*1750*/  IMAD.IADD R229, R135, 0x1, R2.reuse ;  /* 0x0000000187e57824 */ /* 0x100fe200078e0202 */
[C---:B------:R-:W-:Y:S01]  /*1760*/  IADD3 R240, R230.reuse, 0x4000, RZ ;  /* 0x00004000e6f07810 */ /* 0x040fe20007ffe0ff */
[C---:B------:R-:W-:Y:S01]  /*1770*/  IMAD.IADD R226, R230.reuse, 0x1, R2 ;  /* 0x00000001e6e27824 */ /* 0x040fe200078e0202 */
[C---:B------:R-:W-:Y:S02]  /*1780*/  IADD3 R239, R230.reuse, 0x4800, RZ ;  /* 0x00004800e6ef7810 */ /* 0x040fe40007ffe0ff */
[C---:B------:R-:W-:Y:S01]  /*1790*/  IADD3 R238, R230.reuse, 0x5000, RZ ;  /* 0x00005000e6ee7810 */ /* 0x040fe20007ffe0ff */
[----:B------:R-:W-:Y:S01]  /*17a0*/  HMMA.16816.F32 R20, R152, R44, RZ ;  /* 0x0000002c9814723c */ /* 0x000fe200000018ff */
[----:B------:R-:W-:Y:S01]  /*17b0*/  LDSM.16.M88.4 R28, [R226] ;  /* 0x00000000e21c783b */ /* 0x000fe20000000200 */
[----:B------:R-:W-:-:S02]  /*17c0*/  IADD3 R237, R230, 0x5800, RZ ;  /* 0x00005800e6ed7810 */ /* 0x000fc40007ffe0ff */
[C---:B------:R-:W-:Y:S01]  /*17d0*/  IADD3 R236, R230.reuse, 0x6000, RZ ;  /* 0x00006000e6ec7810 */ /* 0x040fe20007ffe0ff */
[----:B------:R-:W-:Y:S01]  /*17e0*/  LDSM.16.M88.4 R112, [R226+0x5000] ;  /* 0x00500000e270783b */ /* 0x000fe20000000200 */
[C---:B------:R-:W-:Y:S02]  /*17f0*/  IADD3 R235, R230.reuse, 0x6800, RZ ;  /* 0x00006800e6eb7810 */ /* 0x040fe40007ffe0ff */
[----:B------:R-:W-:Y:S01]  /*1800*/  HMMA.16816.F32 R16, R152, R46, RZ ;  /* 0x0000002e9810723c */ /* 0x000fe200000018ff */
[----:B------:R-:W-:Y:S01]  /*1810*/  LDSM.16.M88.4 R44, [R229+0xc900] ;  /* 0x00c90000e52c783b */ /* 0x000fe20000000200 */
[C---:B------:R-:W-:Y:S02]  /*1820*/  IADD3 R234, R230.reuse, 0x7000, RZ ;  /* 0x00007000e6ea7810 */ /* 0x040fe40007ffe0ff */
[C---:B------:R-:W-:Y:S02]  /*1830*/  IADD3 R233, R230.reuse, 0x7800, RZ ;  /* 0x00007800e6e97810 */ /* 0x040fe40007ffe0ff */
[----:B------:R-:W-:-:S02]  /*1840*/  IADD3 R232, R230, 0x8000, RZ ;  /* 0x00008000e6e87810 */ /* 0x000fc40007ffe0ff */
[----:B------:R-:W-:Y:S01]  /*1850*/  HMMA.16816.F32 R12, R152, R48, RZ ;  /* 0x00000030980c723c */ /* 0x000fe200000018ff */
[----:B------:R-:W-:-:S07]  /*1860*/  IADD3 R231, R230, 0x8800, RZ ;  /* 0x00008800e6e77810 */ /* 0x000fce0007ffe0ff */
[C---:B--2---:R-:W-:Y:S08]  /*1870*/  HMMA.16816.F32 R8, R152.reuse, R50, RZ ;  /* 0x000000329808723c */ /* 0x044ff000000018ff */
[C---:B------:R-:W-:Y:S08]  /*1880*/  HMMA.16816.F32 R40, R152.reuse, R36, RZ ;  /* 0x000000249828723c */ /* 0x040ff000000018ff */
[----:B------:R-:W-:Y:S08]  /*1890*/  HMMA.16816.F32 R36, R152, R38, RZ ;  /* 0x000000269824723c */ /* 0x000ff000000018ff */
[C---:B------:R-:W-:Y:S01]  /*18a0*/  HMMA.16816.F32 R96, R156.reuse, R64, R32 ;  /* 0x000000409c60723c */ /* 0x040fe20000001820 */
[----:B------:R-:W1:Y:S07]  /*18b0*/  LDSM.16.M88.4 R32, [R229+0xc100] ;  /* 0x00c10000e520783b */ /* 0x000e6e0000000200 */
[C---:B------:R-:W-:Y:S08]  /*18c0*/  HMMA.16816.F32 R88, R156.reuse, R60, R20 ;  /* 0x0000003c9c58723c */ /* 0x040ff00000001814 */
[----:B------:R-:W-:Y:S01]  /*18d0*/  HMMA.16816.F32 R84, R156, R62, R16 ;  /* 0x0000003e9c54723c */ /* 0x000fe20000001810 */
[----:B------:R-:W2:Y:S07]  /*18e0*/  LDSM.16.M88.4 R60, [R229+0xd100] ;  /* 0x00d10000e53c783b */ /* 0x000eae0000000200 */
[----:B------:R-:W-:Y:S08]  /*18f0*/  HMMA.16816.F32 R20, R152, R68, RZ ;  /* 0x000000449814723c */ /* 0x000ff000000018ff */
[C---:B------:R-:W-:Y:S08]  /*1900*/  HMMA.16816.F32 R80, R156.reuse, R76, R12 ;  /* 0x0000004c9c50723c */ /* 0x040ff0000000180c */
[----:B------:R-:W-:Y:S08]  /*1910*/  HMMA.16816.F32 R76, R156, R78, R8 ;  /* 0x0000004e9c4c723c */ /* 0x000ff00000001808 */
[C---:B------:R-:W-:Y:S01]  /*1920*/  HMMA.16816.F32 R16, R152.reuse, R70, RZ ;  /* 0x000000469810723c */ /* 0x040fe200000018ff */
[----:B------:R-:W3:Y:S07]  /*1930*/  LDSM.16.M88.4 R68, [R229+0xd900] ;  /* 0x00d90000e544783b */ /* 0x000eee0000000200 */
[C---:B------:R-:W-:Y:S08]  /*1940*/  HMMA.16816.F32 R12, R152.reuse, R72, RZ ;  /* 0x00000048980c723c */ /* 0x040ff000000018ff */
[----:B------:R-:W-:Y:S08]  /*1950*/  HMMA.16816.F32 R8, R152, R74, RZ ;  /* 0x0000004a9808723c */ /* 0x000ff000000018ff */
[C---:B------:R-:W-:Y:S01]  /*1960*/  HMMA.16816.F32 R100, R156.reuse, R54, R36 ;  /* 0x000000369c64723c */ /* 0x040fe20000001824 */
[----:B------:R-:W-:Y:S07]  /*1970*/  LDSM.16.M88.4 R36, [R229+0xe900] ;  /* 0x00e90000e524783b */ /* 0x000fee0000000200 */
[C---:B------:R-:W-:Y:S01]  /*1980*/  HMMA.16816.F32 R92, R156.reuse, R66, R24 ;  /* 0x000000429c5c723c */ /* 0x040fe20000001818 */
[----:B------:R-:W-:Y:S07]  /*1990*/  LDSM.16.M88.4 R24, [R226+0x800] ;  /* 0x00080000e218783b */ /* 0x000fee0000000200 */
[C---:B------:R-:W-:Y:S01]  /*19a0*/  HMMA.16816.F32 R56, R156.reuse, R52, R40 ;  /* 0x000000349c38723c */ /* 0x040fe20000001828 */
[----:B------:R-:W4:Y:S07]  /*19b0*/  LDSM.16.M88.4 R52, [R229+0xe100] ;  /* 0x00e10000e534783b */ /* 0x000f2e0000000200 */
[C---:B------:R-:W-:Y:S08]  /*19c0*/  HMMA.16816.F32 R72, R156.reuse, R104, R20 ;  /* 0x000000689c48723c */ /* 0x040ff00000001814 */
[C---:B------:R-:W-:Y:S01]  /*19d0*/  HMMA.16816.F32 R64, R156.reuse, R106, R16 ;  /* 0x0000006a9c40723c */ /* 0x040fe20000001810 */
[----:B------:R-:W-:Y:S07]  /*19e0*/  LDSM.16.M88.4 R104, [R226+0x1000] ;  /* 0x00100000e268783b */ /* 0x000fee0000000200 */
[C---:B------:R-:W-:Y:S08]  /*19f0*/  HMMA.16816.F32 R48, R156.reuse, R108, R12 ;  /* 0x0000006c9c30723c */ /* 0x040ff0000000180c */
[----:B------:R-:W-:Y:S01]  /*1a00*/  HMMA.16816.F32 R40, R156, R110, R8 ;  /* 0x0000006e9c28723c */ /* 0x000fe20000001808 */
[----:B------:R-:W-:Y:S07]  /*1a10*/  LDSM.16.M88.4 R108, [R135+0x13900] ;  /* 0x01390000876c783b */ /* 0x000fee0000000200 */
[C---:B-1----:R-:W-:Y:S01]  /*1a20*/  HMMA.16816.F32 R16, R184.reuse, R34, R100 ;  /* 0x00000022b810723c */ /* 0x042fe20000001864 */
[----:B------:R-:W1:Y:S07]  /*1a30*/  LDSM.16.M88.4 R100, [R226+0x1800] ;  /* 0x00180000e264783b */ /* 0x000e6e0000000200 */
[C---:B------:R-:W-:Y:S01]  /*1a40*/  HMMA.16816.F32 R12, R184.reuse, R44, R96 ;  /* 0x0000002cb80c723c */ /* 0x040fe20000001860 */
[----:B------:R-:W-:Y:S07]  /*1a50*/  LDSM.16.M88.4 R96, [R230+0x3800] ;  /* 0x00380000e660783b */ /* 0x000fee0000000200 */
[C---:B------:R-:W-:Y:S01]  /*1a60*/  HMMA.16816.F32 R8, R184.reuse, R46, R92 ;  /* 0x0000002eb808723c */ /* 0x040fe2000000185c */
[----:B------:R-:W-:Y:S07]  /*1a70*/  LDSM.16.M88.4 R92, [R226+0x2800] ;  /* 0x00280000e25c783b */ /* 0x000fee0000000200 */
[C---:B------:R-:W-:Y:S08]  /*1a80*/  HMMA.16816.F32 R20, R184.reuse, R32, R56 ;  /* 0x00000020b814723c */ /* 0x040ff00000001838 */
[C---:B--2---:R-:W-:Y:S01]  /*1a90*/  HMMA.16816.F32 R44, R184.reuse, R60, R88 ;  /* 0x0000003cb82c723c */ /* 0x044fe20000001858 */
[----:B------:R-:W2:Y:S07]  /*1aa0*/  LDSM.16.M88.4 R88, [R226+0x2000] ;  /* 0x00200000e258783b */ /* 0x000eae0000000200 */
[C---:B------:R-:W-:Y:S08]  /*1ab0*/  HMMA.16816.F32 R56, R184.reuse, R62, R84 ;  /* 0x0000003eb838723c */ /* 0x040ff00000001854 */
[C---:B---3--:R-:W-:Y:S08]  /*1ac0*/  HMMA.16816.F32 R60, R184.reuse, R68, R80 ;  /* 0x00000044b83c723c */ /* 0x048ff00000001850 */
[C---:B----4-:R-:W-:Y:S08]  /*1ad0*/  HMMA.16816.F32 R72, R184.reuse, R52, R72 ;  /* 0x00000034b848723c */ /* 0x050ff00000001848 */
[----:B------:R-:W-:Y:S08]  /*1ae0*/  HMMA.16816.F32 R84, R184, R54, R64 ;  /* 0x00000036b854723c */ /* 0x000ff00000001840 */
[C---:B------:R-:W-:Y:S01]  /*1af0*/  HMMA.16816.F32 R64, R188.reuse, R28, R20 ;  /* 0x0000001cbc40723c */ /* 0x040fe20000001814 */
[----:B------:R-:W-:Y:S07]  /*1b00*/  LDSM.16.M88.4 R20, [R135+0x10100] ;  /* 0x010100008714783b */ /* 0x000fee0000000200 */
[----:B------:R-:W-:Y:S01]  /*1b10*/  HMMA.16816.F32 R52, R188, R30, R16 ;  /* 0x0000001ebc34723c */ /* 0x000fe20000001810 */
[----:B------:R-:W3:Y:S07]  /*1b20*/  LDSM.16.M88.4 R28, [R135+0xf100] ;  /* 0x00f10000871c783b */ /* 0x000eee0000000200 */
[----:B------:R-:W-:Y:S08]  /*1b30*/  HMMA.16816.F32 R80, R184, R70, R76 ;  /* 0x00000046b850723c */ /* 0x000ff0000000184c */
[C---:B------:R-:W-:Y:S08]  /*1b40*/  HMMA.16816.F32 R32, R188.reuse, R24, R12 ;  /* 0x00000018bc20723c */ /* 0x040ff0000000180c */
[----:B------:R-:W-:Y:S01]  /*1b50*/  HMMA.16816.F32 R16, R188, R26, R8 ;  /* 0x0000001abc10723c */ /* 0x000fe20000001808 */
[----:B------:R-:W4:Y:S07]  /*1b60*/  LDSM.16.M88.4 R24, [R135+0xf900] ;  /* 0x00f900008718783b */ /* 0x000f2e0000000200 */
[C---:B------:R-:W-:Y:S08]  /*1b70*/  HMMA.16816.F32 R76, R184.reuse, R36, R48 ;  /* 0x00000024b84c723c */ /* 0x040ff00000001830 */
[----:B------:R-:W-:Y:S01]  /*1b80*/  HMMA.16816.F32 R68, R184, R38, R40 ;  /* 0x00000026b844723c */ /* 0x000fe20000001828 */
[----:B------:R-:W5:Y:S07]  /*1b90*/  LDSM.16.M88.4 R40, [R135+0x10900] ;  /* 0x010900008728783b */ /* 0x000f6e0000000200 */
[C---:B-1----:R-:W-:Y:S08]  /*1ba0*/  HMMA.16816.F32 R36, R188.reuse, R100, R60 ;  /* 0x00000064bc24723c */ /* 0x042ff0000000183c */
[C---:B--2---:R-:W-:Y:S01]  /*1bb0*/  HMMA.16816.F32 R60, R188.reuse, R88, R72 ;  /* 0x00000058bc3c723c */ /* 0x044fe20000001848 */
[----:B------:R-:W1:Y:S07]  /*1bc0*/  LDSM.16.M88.4 R72, [R135+0x11100] ;  /* 0x011100008748783b */ /* 0x000e6e0000000200 */
[C---:B------:R-:W-:Y:S08]  /*1bd0*/  HMMA.16816.F32 R12, R188.reuse, R104, R44 ;  /* 0x00000068bc0c723c */ /* 0x040ff0000000182c */
[C---:B------:R-:W-:Y:S01]  /*1be0*/  HMMA.16816.F32 R8, R188.reuse, R106, R56 ;  /* 0x0000006abc08723c */ /* 0x040fe20000001838 */
[----:B------:R-:W-:Y:S07]  /*1bf0*/  LDSM.16.M88.4 R104, [R230+0x4800] ;  /* 0x00480000e668783b */ /* 0x000fee0000000200 */
[C---:B------:R-:W-:Y:S01]  /*1c00*/  HMMA.16816.F32 R48, R188.reuse, R102, R80 ;  /* 0x00000066bc30723c */ /* 0x040fe20000001850 */
[----:B------:R-:W-:Y:S07]  /*1c10*/  LDSM.16.M88.4 R100, [R230+0x4000] ;  /* 0x00400000e664783b */ /* 0x000fee0000000200 */
[----:B------:R-:W-:Y:S01]  /*1c20*/  HMMA.16816.F32 R80, R188, R90, R84 ;  /* 0x0000005abc50723c */ /* 0x000fe20000001854 */
[----:B------:R-:W2:Y:S04]  /*1c30*/  LDSM.16.M88.4 R84, [R135+0x11900] ;  /* 0x011900008754783b */ /* 0x000ea80000000200 */
[----:B------:R-:W1:Y:S03]  /*1c40*/  LDSM.16.M88.4 R88, [R230+0x3000] ;  /* 0x00300000e658783b */ /* 0x000e660000000200 */
[C---:B---3--:R-:W-:Y:S08]  /*1c50*/  HMMA.16816.F32 R64, R192.reuse, R28, R64 ;  /* 0x0000001cc040723c */ /* 0x048ff00000001840 */
[----:B------:R-:W-:Y:S01]  /*1c60*/  HMMA.16816.F32 R56, R192, R30, R52 ;  /* 0x0000001ec038723c */ /* 0x000fe20000001834 */
[----:B------:R-:W3:Y:S07]  /*1c70*/  LDSM.16.M88.4 R28, [R230+0x5000] ;  /* 0x00500000e61c783b */ /* 0x000eee0000000200 */
[C---:B------:R-:W-:Y:S08]  /*1c80*/  HMMA.16816.F32 R76, R188.reuse, R92, R76 ;  /* 0x0000005cbc4c723c */ /* 0x040ff0000000184c */
[----:B------:R-:W-:Y:S01]  /*1c90*/  HMMA.16816.F32 R68, R188, R94, R68 ;  /* 0x0000005ebc44723c */ /* 0x000fe20000001844 */
[----:B------:R-:W1:Y:S07]  /*1ca0*/  LDSM.16.M88.4 R92, [R230+0x5800] ;  /* 0x00580000e65c783b */ /* 0x000e6e0000000200 */
[C---:B----4-:R-:W-:Y:S08]  /*1cb0*/  HMMA.16816.F32 R52, R192.reuse, R24, R32 ;  /* 0x00000018c034723c */ /* 0x050ff00000001820 */
[C---:B------:R-:W-:Y:S08]  /*1cc0*/  HMMA.16816.F32 R44, R192.reuse, R26, R16 ;  /* 0x0000001ac02c723c */ /* 0x040ff00000001810 */
[C---:B------:R-:W-:Y:S08]  /*1cd0*/  HMMA.16816.F32 R32, R192.reuse, R20, R12 ;  /* 0x00000014c020723c */ /* 0x040ff0000000180c */
[C---:B------:R-:W-:Y:S08]  /*1ce0*/  HMMA.16816.F32 R24, R192.reuse, R22, R8 ;  /* 0x00000016c018723c */ /* 0x040ff00000001808 */
[C---:B-----5:R-:W-:Y:S08]  /*1cf0*/  HMMA.16816.F32 R16, R192.reuse, R42, R48 ;  /* 0x0000002ac010723c */ /* 0x060ff00000001830 */
[C---:B-1----:R-:W-:Y:S08]  /*1d00*/  HMMA.16816.F32 R12, R192.reuse, R72, R60 ;  /* 0x00000048c00c723c */ /* 0x042ff0000000183c */
[C---:B------:R-:W-:Y:S08]  /*1d10*/  HMMA.16816.F32 R8, R192.reuse, R74, R80 ;  /* 0x0000004ac008723c */ /* 0x040ff00000001850 */
[C---:B------:R-:W-:Y:S08]  /*1d20*/  HMMA.16816.F32 R20, R192.reuse, R40, R36 ;  /* 0x00000028c014723c */ /* 0x040ff00000001824 */
[C---:B--2---:R-:W-:Y:S08]  /*1d30*/  HMMA.16816.F32 R72, R192.reuse, R84, R76 ;  /* 0x00000054c048723c */ /* 0x044ff0000000184c */
[----:B------:R-:W-:Y:S08]  /*1d40*/  HMMA.16816.F32 R84, R192, R86, R68 ;  /* 0x00000056c054723c */ /* 0x000ff00000001844 */
[C---:B------:R-:W-:Y:S01]  /*1d50*/  HMMA.16816.F32 R68, R196.reuse, R96, R52 ;  /* 0x00000060c444723c */ /* 0x040fe20000001834 */
[----:B------:R-:W1:Y:S07]  /*1d60*/  LDSM.16.M88.4 R52, [R229+0xf100] ;  /* 0x00f10000e534783b */ /* 0x000e6e0000000200 */
[C---:B------:R-:W-:Y:S08]  /*1d70*/  HMMA.16816.F32 R80, R196.reuse, R88, R64 ;  /* 0x00000058c450723c */ /* 0x040ff00000001840 */
[C---:B------:R-:W-:Y:S01]  /*1d80*/  HMMA.16816.F32 R64, R196.reuse, R98, R44 ;  /* 0x00000062c440723c */ /* 0x040fe2000000182c */
[----:B------:R-:W2:Y:S04]  /*1d90*/  LDSM.16.M88.4 R44, [R229+0xf900] ;  /* 0x00f90000e52c783b */ /* 0x000ea80000000200 */
[----:B------:R-:W-:Y:S03]  /*1da0*/  LDSM.16.M88.4 R96, [R135+0x13100] ;  /* 0x013100008760783b */ /* 0x000fe60000000200 */
[C---:B------:R-:W-:Y:S01]  /*1db0*/  HMMA.16816.F32 R60, R196.reuse, R100, R32 ;  /* 0x00000064c43c723c */ /* 0x040fe20000001820 */
[----:B------:R-:W4:Y:S07]  /*1dc0*/  LDSM.16.M88.4 R32, [R229+0x10100] ;  /* 0x01010000e520783b */ /* 0x000f2e0000000200 */
[C---:B------:R-:W-:Y:S08]  /*1dd0*/  HMMA.16816.F32 R40, R196.reuse, R106, R16 ;  /* 0x0000006ac428723c */ /* 0x040ff00000001810 */
[C---:B---3--:R-:W-:Y:S08]  /*1de0*/  HMMA.16816.F32 R36, R196.reuse, R28, R12 ;  /* 0x0000001cc424723c */ /* 0x048ff0000000180c */
[C---:B------:R-:W-:Y:S01]  /*1df0*/  HMMA.16816.F32 R16, R196.reuse, R30, R8 ;  /* 0x0000001ec410723c */ /* 0x040fe20000001808 */
[----:B------:R-:W3:Y:S07]  /*1e00*/  LDSM.16.M88.4 R28, [R229+0x10900] ;  /* 0x01090000e51c783b */ /* 0x000eee0000000200 */
[C---:B------:R-:W-:Y:S01]  /*1e10*/  HMMA.16816.F32 R76, R196.reuse, R90, R56 ;  /* 0x0000005ac44c723c */ /* 0x040fe20000001838 */
[----:B------:R-:W-:Y:S07]  /*1e20*/  LDSM.16.M88.4 R88, [R226+0x3800] ;  /* 0x00380000e258783b */ /* 0x000fee0000000200 */
[C---:B------:R-:W-:Y:S01]  /*1e30*/  HMMA.16816.F32 R56, R196.reuse, R102, R24 ;  /* 0x00000066c438723c */ /* 0x040fe20000001818 */
[----:B------:R-:W5:Y:S04]  /*1e40*/  LDSM.16.M88.4 R24, [R229+0x11100] ;  /* 0x01110000e518783b */ /* 0x000f680000000200 */
[----:B------:R-:W-:Y:S03]  /*1e50*/  LDSM.16.M88.4 R100, [R226+0x4000] ;  /* 0x00400000e264783b */ /* 0x000fe60000000200 */
[C---:B------:R-:W-:Y:S01]  /*1e60*/  HMMA.16816.F32 R48, R196.reuse, R104, R20 ;  /* 0x00000068c430723c */ /* 0x040fe20000001814 */
[----:B------:R-:W3:Y:S04]  /*1e70*/  LDSM.16.M88.4 R20, [R229+0x11900] ;  /* 0x01190000e514783b */ /* 0x000ee80000000200 */
[----:B------:R-:W-:Y:S03]  /*1e80*/  LDSM.16.M88.4 R104, [R226+0x4800] ;  /* 0x00480000e268783b */ /* 0x000fe60000000200 */
[C---:B------:R-:W-:Y:S08]  /*1e90*/  HMMA.16816.F32 R12, R196.reuse, R92, R72 ;  /* 0x0000005cc40c723c */ /* 0x040ff00000001848 */
[----:B------:R-:W-:Y:S01]  /*1ea0*/  HMMA.16816.F32 R8, R196, R94, R84 ;  /* 0x0000005ec408723c */ /* 0x000fe20000001854 */
[----:B------:R-:W3:Y:S07]  /*1eb0*/  LDSM.16.M88.4 R92, [R226+0x3000] ;  /* 0x00300000e25c783b */ /* 0x000eee0000000200 */
[C---:B-1----:R-:W-:Y:S08]  /*1ec0*/  HMMA.16816.F32 R84, R200.reuse, R52, R80 ;  /* 0x00000034c854723c */ /* 0x042ff00000001850 */
[C---:B------:R-:W-:Y:S08]  /*1ed0*/  HMMA.16816.F32 R80, R200.reuse, R54, R76 ;  /* 0x00000036c850723c */ /* 0x040ff0000000184c */
[C---:B--2---:R-:W-:Y:S08]  /*1ee0*/  HMMA.16816.F32 R76, R200.reuse, R44, R68 ;  /* 0x0000002cc84c723c */ /* 0x044ff00000001844 */
[C---:B------:R-:W-:Y:S08]  /*1ef0*/  HMMA.16816.F32 R72, R200.reuse, R46, R64 ;  /* 0x0000002ec848723c */ /* 0x040ff00000001840 */
[C---:B----4-:R-:W-:Y:S08]  /*1f00*/  HMMA.16816.F32 R44, R200.reuse, R32, R60 ;  /* 0x00000020c82c723c */ /* 0x050ff0000000183c */
[C---:B---3--:R-:W-:Y:S08]  /*1f10*/  HMMA.16816.F32 R64, R200.reuse, R28, R48 ;  /* 0x0000001cc840723c */ /* 0x048ff00000001830 */
[C---:B------:R-:W-:Y:S01]  /*1f20*/  HMMA.16816.F32 R68, R200.reuse, R34, R56 ;  /* 0x00000022c844723c */ /* 0x040fe20000001838 */
[----:B------:R-:W-:Y:S07]  /*1f30*/  LDSM.16.M88.4 R32, [R135+0x12900] ;  /* 0x012900008720783b */ /* 0x000fee0000000200 */
[C---:B------:R-:W-:Y:S01]  /*1f40*/  HMMA.16816.F32 R60, R200.reuse, R30, R40 ;  /* 0x0000001ec83c723c */ /* 0x040fe20000001828 */
[----:B------:R-:W1:Y:S07]  /*1f50*/  LDSM.16.M88.4 R28, [R226+0x5800] ;  /* 0x00580000e21c783b */ /* 0x000e6e0000000200 */
[C---:B-----5:R-:W-:Y:S08]  /*1f60*/  HMMA.16816.F32 R56, R200.reuse, R24, R36 ;  /* 0x00000018c838723c */ /* 0x060ff00000001824 */
[C---:B------:R-:W-:Y:S08]  /*1f70*/  HMMA.16816.F32 R52, R200.reuse, R26, R16 ;  /* 0x0000001ac834723c */ /* 0x040ff00000001810 */
[C---:B------:R-:W-:Y:S08]  /*1f80*/  HMMA.16816.F32 R40, R200.reuse, R20, R12 ;  /* 0x00000014c828723c */ /* 0x040ff0000000180c */
[----:B------:R-:W-:Y:S01]  /*1f90*/  HMMA.16816.F32 R24, R200, R22, R8 ;  /* 0x00000016c818723c */ /* 0x000fe20000001808 */
[----:B------:R-:W2:Y:S07]  /*1fa0*/  LDSM.16.M88.4 R20, [R135+0x12100] ;  /* 0x012100008714783b */ /* 0x000eae0000000200 */
[C---:B------:R-:W-:Y:S01]  /*1fb0*/  HMMA.16816.F32 R16, R204.reuse, R92, R84 ;  /* 0x0000005ccc10723c */ /* 0x040fe20000001854 */
[----:B------:R-:W3:Y:S07]  /*1fc0*/  LDSM.16.M88.4 R84, [R135+0x14100] ;  /* 0x014100008754783b */ /* 0x000eee0000000200 */
[C---:B------:R-:W-:Y:S01]  /*1fd0*/  HMMA.16816.F32 R12, R204.reuse, R94, R80 ;  /* 0x0000005ecc0c723c */ /* 0x040fe20000001850 */
[----:B------:R-:W-:Y:S07]  /*1fe0*/  LDSM.16.M88.4 R92, [R230+0x6000] ;  /* 0x00600000e65c783b */ /* 0x000fee0000000200 */
[C---:B------:R-:W-:Y:S08]  /*1ff0*/  HMMA.16816.F32 R8, R204.reuse, R88, R76 ;  /* 0x00000058cc08723c */ /* 0x040ff0000000184c */
[C---:B------:R-:W-:Y:S01]  /*2000*/  HMMA.16816.F32 R36, R204.reuse, R90, R72 ;  /* 0x0000005acc24723c */ /* 0x040fe20000001848 */
[----:B------:R-:W4:Y:S07]  /*2010*/  LDSM.16.M88.4 R88, [R135+0x14900] ;  /* 0x014900008758783b */ /* 0x000f2e0000000200 */
[C---:B------:R-:W-:Y:S08]  /*2020*/  HMMA.16816.F32 R44, R204.reuse, R100, R44 ;  /* 0x00000064cc2c723c */ /* 0x040ff0000000182c */
[C---:B------:R-:W-:Y:S08]  /*2030*/  HMMA.16816.F32 R64, R204.reuse, R104, R64 ;  /* 0x00000068cc40723c */ /* 0x040ff00000001840 */
[C---:B------:R-:W-:Y:S01]  /*2040*/  HMMA.16816.F32 R48, R204.reuse, R102, R68 ;  /* 0x00000066cc30723c */ /* 0x040fe20000001844 */
[----:B------:R-:W-:Y:S07]  /*2050*/  LDSM.16.M88.4 R100, [R230+0x6800] ;  /* 0x00680000e664783b */ /* 0x000fee0000000200 */
[C---:B------:R-:W-:Y:S01]  /*2060*/  HMMA.16816.F32 R80, R204.reuse, R106, R60 ;  /* 0x0000006acc50723c */ /* 0x040fe2000000183c */
[----:B------:R-:W5:Y:S07]  /*2070*/  LDSM.16.M88.4 R104, [R230+0x7000] ;  /* 0x00700000e668783b */ /* 0x000f6e0000000200 */
[C---:B------:R-:W-:Y:S08]  /*2080*/  HMMA.16816.F32 R76, R204.reuse, R112, R56 ;  /* 0x00000070cc4c723c */ /* 0x040ff00000001838 */
[C---:B------:R-:W-:Y:S01]  /*2090*/  HMMA.16816.F32 R72, R204.reuse, R114, R52 ;  /* 0x00000072cc48723c */ /* 0x040fe20000001834 */
[----:B------:R-:W-:Y:S07]  /*20a0*/  LDSM.16.M88.4 R112, [R229+0x12100] ;  /* 0x01210000e570783b */ /* 0x000fee0000000200 */
[C---:B-1----:R-:W-:Y:S08]  /*20b0*/  HMMA.16816.F32 R68, R204.reuse, R28, R40 ;  /* 0x0000001ccc44723c */ /* 0x042ff00000001828 */
[----:B------:R-:W-:Y:S08]  /*20c0*/  HMMA.16816.F32 R56, R204, R30, R24 ;  /* 0x0000001ecc38723c */ /* 0x000ff00000001818 */
[C---:B--2---:R-:W-:Y:S08]  /*20d0*/  HMMA.16816.F32 R60, R208.reuse, R20, R16 ;  /* 0x00000014d03c723c */ /* 0x044ff00000001810 */
[C---:B------:R-:W-:Y:S08]  /*20e0*/  HMMA.16816.F32 R52, R208.reuse, R22, R12 ;  /* 0x00000016d034723c */ /* 0x040ff0000000180c */
[C---:B------:R-:W-:Y:S08]  /*20f0*/  HMMA.16816.F32 R28, R208.reuse, R32, R8 ;  /* 0x00000020d01c723c */ /* 0x040ff00000001808 */
[C---:B------:R-:W-:Y:S01]  /*2100*/  HMMA.16816.F32 R24, R208.reuse, R34, R36 ;  /* 0x00000022d018723c */ /* 0x040fe20000001824 */
[----:B------:R-:W1:Y:S07]  /*2110*/  LDSM.16.M88.4 R32, [R230+0x7800] ;  /* 0x00780000e620783b */ /* 0x000e6e0000000200 */
[C---:B------:R-:W-:Y:S08]  /*2120*/  HMMA.16816.F32 R20, R208.reuse, R96, R44 ;  /* 0x00000060d014723c */ /* 0x040ff0000000182c */
[C---:B------:R-:W-:Y:S01]  /*2130*/  HMMA.16816.F32 R12, R208.reuse, R108, R64 ;  /* 0x0000006cd00c723c */ /* 0x040fe20000001840 */
[----:B------:R-:W2:Y:S07]  /*2140*/  LDSM.16.M88.4 R64, [R230+0x8000] ;  /* 0x00800000e640783b */ /* 0x000eae0000000200 */
[C---:B------:R-:W-:Y:S01]  /*2150*/  HMMA.16816.F32 R16, R208.reuse, R98, R48 ;  /* 0x00000062d010723c */ /* 0x040fe20000001830 */
[----:B------:R-:W1:Y:S07]  /*2160*/  LDSM.16.M88.4 R96, [R230+0x8800] ;  /* 0x00880000e660783b */ /* 0x000e6e0000000200 */
[C---:B------:R-:W-:Y:S01]  /*2170*/  HMMA.16816.F32 R8, R208.reuse, R110, R80 ;  /* 0x0000006ed008723c */ /* 0x040fe20000001850 */
[----:B------:R-:W-:Y:S07]  /*2180*/  LDSM.16.M88.4 R108, [R229+0x14900] ;  /* 0x01490000e56c783b */ /* 0x000fee0000000200 */
[C---:B---3--:R-:W-:Y:S08]  /*2190*/  HMMA.16816.F32 R36, R208.reuse, R84, R76 ;  /* 0x00000054d024723c */ /* 0x048ff0000000184c */
[C---:B------:R-:W-:Y:S01]  /*21a0*/  HMMA.16816.F32 R40, R208.reuse, R86, R72 ;  /* 0x00000056d028723c */ /* 0x040fe20000001848 */
[----:B------:R-:W-:Y:S07]  /*21b0*/  LDSM.16.M88.4 R84, [R229+0x13100] ;  /* 0x01310000e554783b */ /* 0x000fee0000000200 */
[C---:B----4-:R-:W-:Y:S01]  /*21c0*/  HMMA.16816.F32 R44, R208.reuse, R88, R68 ;  /* 0x00000058d02c723c */ /* 0x050fe20000001844 */
[----:B------:R-:W-:Y:S07]  /*21d0*/  LDSM.16.M88.4 R68, [R226+0x6000] ;  /* 0x00600000e244783b */ /* 0x000fee0000000200 */
[----:B------:R-:W-:Y:S01]  /*21e0*/  HMMA.16816.F32 R48, R208, R90, R56 ;  /* 0x0000005ad030723c */ /* 0x000fe20000001838 */
[----:B------:R-:W-:Y:S07]  /*21f0*/  LDSM.16.M88.4 R88, [R226+0x7000] ;  /* 0x00700000e258783b */ /* 0x000fee0000000200 */
[C---:B------:R-:W-:Y:S08]  /*2200*/  HMMA.16816.F32 R60, R212.reuse, R92, R60 ;  /* 0x0000005cd43c723c */ /* 0x040ff0000000183c */
[C---:B------:R-:W-:Y:S01]  /*2210*/  HMMA.16816.F32 R56, R212.reuse, R94, R52 ;  /* 0x0000005ed438723c */ /* 0x040fe20000001834 */
[----:B------:R-:W-:Y:S07]  /*2220*/  LDSM.16.M88.4 R92, [R229+0x13900] ;  /* 0x01390000e55c783b */ /* 0x000fee0000000200 */
[C---:B-----5:R-:W-:Y:S01]  /*2230*/  HMMA.16816.F32 R76, R212.reuse, R104, R20 ;  /* 0x00000068d44c723c */ /* 0x060fe20000001814 */
[----:B------:R-:W3:Y:S07]  /*2240*/  LDSM.16.M88.4 R20, [R229+0x12900] ;  /* 0x01290000e514783b */ /* 0x000eee0000000200 */
[C---:B------:R-:W-:Y:S08]  /*2250*/  HMMA.16816.F32 R52, R212.reuse, R100, R28 ;  /* 0x00000064d434723c */ /* 0x040ff0000000181c */
[C---:B------:R-:W-:Y:S01]  /*2260*/  HMMA.16816.F32 R80, R212.reuse, R102, R24 ;  /* 0x00000066d450723c */ /* 0x040fe20000001818 */
[----:B------:R-:W4:Y:S07]  /*2270*/  LDSM.16.M88.4 R100, [R229+0x14100] ;  /* 0x01410000e564783b */ /* 0x000f2e0000000200 */
[C---:B------:R-:W-:Y:S01]  /*2280*/  HMMA.16816.F32 R72, R212.reuse, R106, R16 ;  /* 0x0000006ad448723c */ /* 0x040fe20000001810 */
[----:B------:R-:W-:Y:S07]  /*2290*/  LDSM.16.M88.4 R104, [R226+0x8000] ;  /* 0x00800000e268783b */ /* 0x000fee0000000200 */
[C---:B-1----:R-:W-:Y:S08]  /*22a0*/  HMMA.16816.F32 R28, R212.reuse, R32, R12 ;  /* 0x00000020d41c723c */ /* 0x042ff0000000180c */
[C---:B------:R-:W-:Y:S08]  /*22b0*/  HMMA.16816.F32 R16, R212.reuse, R34, R8 ;  /* 0x00000022d410723c */ /* 0x040ff00000001808 */
[C---:B--2---:R-:W-:Y:S08]  /*22c0*/  HMMA.16816.F32 R12, R212.reuse, R64, R36 ;  /* 0x00000040d40c723c */ /* 0x044ff00000001824 */
[C---:B------:R-:W-:Y:S01]  /*22d0*/  HMMA.16816.F32 R8, R212.reuse, R66, R40 ;  /* 0x00000042d408723c */ /* 0x040fe20000001828 */
[----:B------:R-:W1:Y:S07]  /*22e0*/  LDSM.16.M88.4 R64, [R226+0x6800] ;  /* 0x00680000e240783b */ /* 0x000e6e0000000200 */
[C---:B------:R-:W-:Y:S08]  /*22f0*/  HMMA.16816.F32 R24, R212.reuse, R96, R44 ;  /* 0x00000060d418723c */ /* 0x040ff0000000182c */
[----:B------:R-:W-:Y:S01]  /*2300*/  HMMA.16816.F32 R48, R212, R98, R48 ;  /* 0x00000062d430723c */ /* 0x000fe20000001830 */
[----:B------:R-:W2:Y:S07]  /*2310*/  LDSM.16.M88.4 R96, [R226+0x7800] ;  /* 0x00780000e260783b */ /* 0x000eae0000000200 */
[C---:B------:R-:W-:Y:S08]  /*2320*/  HMMA.16816.F32 R60, R216.reuse, R112, R60 ;  /* 0x00000070d83c723c */ /* 0x040ff0000000183c */
[----:B------:R-:W-:Y:S01]  /*2330*/  HMMA.16816.F32 R56, R216, R114, R56 ;  /* 0x00000072d838723c */ /* 0x000fe20000001838 */
[----:B------:R-:W5:Y:S01]  /*2340*/  LDSM.16.M88.4 R112, [R226+0x8800] ;  /* 0x00880000e270783b */ /* 0x000f620000000200 */
[----:B------:R-:W-:-:S06]  /*2350*/  DEPBAR.LE SB0, 0x0 ;  /* 0x000080000000791a */ /* 0x000fcc0000000000 */
[C---:B---3--:R-:W-:Y:S08]  /*2360*/  HMMA.16816.F32 R52, R216.reuse, R20, R52 ;  /* 0x00000014d834723c */ /* 0x048ff00000001834 */
[C---:B------:R-:W-:Y:S08]  /*2370*/  HMMA.16816.F32 R32, R216.reuse, R92, R28 ;  /* 0x0000005cd820723c */ /* 0x040ff0000000181c */
[C---:B------:R-:W-:Y:S08]  /*2380*/  HMMA.16816.F32 R44, R216.reuse, R22, R80 ;  /* 0x00000016d82c723c */ /* 0x040ff00000001850 */
        /* <DEDUP_REMOVED lines=8> */
[C---:B-1----:R-:W-:Y:S08]  /*2410*/  HMMA.16816.F32 R52, R220.reuse, R64, R52 ;  /* 0x00000040dc34723c */ /* 0x042ff00000001834 */
        /* <DEDUP_REMOVED lines=8> */
[C---:B-----5:R-:W-:Y:S08]  /*24a0*/  HMMA.16816.F32 R60, R220.reuse, R112, R12 ;  /* 0x00000070dc3c723c */ /* 0x060ff0000000180c */
[----:B------:R-:W-:Y:S01]  /*24b0*/  HMMA.16816.F32 R72, R220, R114, R8 ;  /* 0x00000072dc48723c */ /* 0x000fe20000001808 */
[----:B------:R-:W-:Y:S06]  /*24c0*/  BAR.SYNC.DEFER_BLOCKING 0x0 ;  /* 0x0000000000007b1d */ /* 0x000fec0000010000 */
[----:B------:R-:W-:Y:S05]  /*24d0*/  @!P3 BRA `(.L_x_1284) ;  /* 0x000001f00000b947 */ /* 0x000fea0003800000 */
[----:B------:R-:W-:Y:S01]  /*24e0*/  IADD3 R6, R125, -0x2, RZ ;  /* 0xfffffffe7d067810 */ /* 0x000fe20007ffe0ff */
[C---:B------:R-:W-:Y:S01]  /*24f0*/  IMAD.SHL.U32 R8, R119.reuse, 0x40, RZ ;  /* 0x0000004077087824 */ /* 0x040fe200078e00ff */
        /* <DEDUP_REMOVED lines=29> */
.L_x_1284:
[----:B------:R-:W-:Y:S01]  /*26d0*/  STL [R1+0x88], R185 ;  /* 0x000088b901007387 */ /* 0x000fe20000100800 */
[----:B-1----:R-:W-:-:S02]  /*26e0*/  SHF.R.S32.HI R2, RZ, 0x1f, R116 ;  /* 0x0000001fff027819 */ /* 0x002fc40000011474 */
[----:B------:R-:W-:Y:S01]  /*26f0*/  SHF.L.U32 R224, R5, 0x1, RZ ;  /* 0x0000000105e07819 */ /* 0x000fe200000006ff */
[----:B------:R-:W-:Y:S01]  /*2700*/  STL [R1+0x84], R184 ;  /* 0x000084b801007387 */ /* 0x000fe20000100800 */
[----:B------:R-:W-:-:S03]  /*2710*/  LEA.HI R3, R2, R116, RZ, 0x2 ;  /* 0x0000007402037211 */ /* 0x000fc600078f10ff */
[----:B------:R-:W-:Y:S01]  /*2720*/  STL [R1+0x80], R159 ;  /* 0x0000809f01007387 */ /* 0x000fe20000100800 */
[----:B------:R-:W-:Y:S01]  /*2730*/  LOP3.LUT R2, R3, 0x7ffffffc, RZ, 0xc0, !PT ;  /* 0x7ffffffc03027812 */ /* 0x000fe200078ec0ff */
[--C-:B------:R-:W-:Y:S02]  /*2740*/  IMAD R225, R4, 0x2, R224.reuse ;  /* 0x0000000204e17824 */ /* 0x100fe400078e02e0 */
[----:B------:R-:W-:Y:S01]  /*2750*/  STL [R1+0x7c], R158 ;  /* 0x00007c9e01007387 */ /* 0x000fe20000100800 */
[----:B------:R-:W-:Y:S02]  /*2760*/  IMAD R228, R0, 0x2, R224 ;  /* 0x0000000200e47824 */ /* 0x000fe400078e02e0 */
[----:B------:R-:W-:Y:S01]  /*2770*/  IMAD.IADD R2, R116, 0x1, -R2 ;  /* 0x0000000174027824 */ /* 0x000fe200078e0a02 */
[----:B------:R-:W-:Y:S01]  /*2780*/  STL [R1+0x78], R157 ;  /* 0x0000789d01007387 */ /* 0x000fe20000100800 */
[----:B------:R-:W-:-:S03]  /*2790*/  LEA R227, R0, R225, 0x1 ;  /* 0x000000e100e37211 */ /* 0x000fc600078e08ff */
        /* <DEDUP_REMOVED lines=29> */
[C---:B------:R-:W-:Y:S01]  /*2970*/  ISETP.GT.AND P0, PT, R2.reuse, 0x18, PT ;  /* 0x000000180200780c */ /* 0x040fe20003f04270 */
        /* <DEDUP_REMOVED lines=8> */
[----:B------:R-:W-:Y:S01]  /*2a00*/  FSEL R15, R65, -INF , P1 ;  /* 0xff800000410f7808 */ /* 0x000fe20000800000 */
[----:B------:R-:W-:Y:S01]  /*2a10*/  LDSM.16.MT88.4 R52, [R225+0x900] ;  /* 0x00090000e134783b */ /* 0x000fe20000004200 */
[----:B------:R-:W-:Y:S02]  /*2a20*/  ISETP.GT.AND P2, PT, R2, 0x20, PT ;  /* 0x000000200200780c */ /* 0x000fe40003f44270 */
        /* <DEDUP_REMOVED lines=14> */
[----:B------:R-:W-:-:S02]  /*2b10*/  FSEL R90, R58, -INF , P2 ;  /* 0xff8000003a5a7808 */ /* 0x000fc40001000000 */
[----:B------:R-:W-:Y:S01]  /*2b20*/  FSEL R80, R49, -INF , P1 ;  /* 0xff80000031507808 */ /* 0x000fe20000800000 */
[----:B------:R-:W-:Y:S01]  /*2b30*/  LDSM.16.MT88.4 R56, [R225+0x3100] ;  /* 0x00310000e138783b */ /* 0x000fe20000004200 */
[C---:B------:R-:W-:Y:S02]  /*2b40*/  ISETP.GT.AND P2, PT, R2.reuse, 0x30, PT ;  /* 0x000000300200780c */ /* 0x040fe40003f44270 */
        /* <DEDUP_REMOVED lines=17> */
[----:B------:R-:W-:Y:S02]  /*2c60*/  FSEL R133, R33, -INF , P1 ;  /* 0xff80000021857808 */ /* 0x000fe40000800000 */
[----:B------:R-:W-:Y:S02]  /*2c70*/  ISETP.GT.AND P1, PT, R2, 0x40, PT ;  /* 0x000000400200780c */ /* 0x000fe40003f24270 */
        /* <DEDUP_REMOVED lines=9> */
[----:B------:R-:W-:Y:S02]  /*2d10*/  FSEL R96, R37, -INF , P0 ;  /* 0xff80000025607808 */ /* 0x000fe40000000000 */
[----:B------:R-:W-:Y:S02]  /*2d20*/  ISETP.GT.AND P1, PT, R2, 0x48, PT ;  /* 0x000000480200780c */ /* 0x000fe40003f24270 */
        /* <DEDUP_REMOVED lines=9> */
[----:B------:R-:W-:Y:S02]  /*2dc0*/  FSEL R97, R41, -INF , P0 ;  /* 0xff80000029617808 */ /* 0x000fe40000000000 */
[----:B------:R-:W-:Y:S02]  /*2dd0*/  ISETP.GT.AND P0, PT, R2, 0x50, PT ;  /* 0x000000500200780c */ /* 0x000fe40003f04270 */
        /* <DEDUP_REMOVED lines=20> */
[----:B------:R-:W-:Y:S02]  /*2f20*/  FMNMX.FTZ R2, R91, R2, !PT ;  /* 0x000000025b027209 */ /* 0x000fe40007810000 */
[----:B------:R-:W-:Y:S02]  /*2f30*/  FMNMX.FTZ R132, R155, R132, !PT ;  /* 0x000000849b847209 */ /* 0x000fe40007810000 */
[----:B------:R-:W-:Y:S02]  /*2f40*/  FMNMX.FTZ R2, R111, R2, !PT ;  /* 0x000000026f027209 */ /* 0x000fe40007810000 */
[----:B------:R-:W-:-:S02]  /*2f50*/  FMNMX.FTZ R132, R154, R132, !PT ;  /* 0x000000849a847209 */ /* 0x000fc40007810000 */
[----:B------:R-:W-:Y:S02]  /*2f60*/  FMNMX.FTZ R2, R87, R2, !PT ;  /* 0x0000000257027209 */ /* 0x000fe40007810000 */
[----:B------:R-:W-:Y:S01]  /*2f70*/  FSEL R152, R63, -INF , P2 ;  /* 0xff8000003f987808 */ /* 0x000fe20001000000 */
[----:B------:R-:W1:Y:S01]  /*2f80*/  SHFL.BFLY PT, R3, R132, 0x2, 0x1f ;  /* 0x0c401f0084037f89 */ /* 0x000e6200000e0000 */
[----:B------:R-:W-:Y:S02]  /*2f90*/  FMNMX.FTZ R2, R107, R2, !PT ;  /* 0x000000026b027209 */ /* 0x000fe40007810000 */
[----:B------:R-:W-:Y:S01]  /*2fa0*/  FSEL R135, R74, -INF , P1 ;  /* 0xff8000004a877808 */ /* 0x000fe20000800000 */
[----:B------:R-:W-:Y:S01]  /*2fb0*/  LDSM.16.MT88.4 R60, [R225+0x3900] ;  /* 0x00390000e13c783b */ /* 0x000fe20000004200 */
[----:B------:R-:W-:Y:S02]  /*2fc0*/  FMNMX.FTZ R2, R99, R2, !PT ;  /* 0x0000000263027209 */ /* 0x000fe40007810000 */
[----:B------:R-:W-:-:S02]  /*2fd0*/  FSEL R101, R75, -INF , P0 ;  /* 0xff8000004b657808 */ /* 0x000fc40000000000 */
[----:B------:R-:W-:Y:S01]  /*2fe0*/  FMNMX.FTZ R2, R159, R2, !PT ;  /* 0x000000029f027209 */ /* 0x000fe20007810000 */
[----:B------:R-:W-:Y:S03]  /*2ff0*/  LDSM.16.MT88.4 R72, [R228+0x3100] ;  /* 0x00310000e448783b */ /* 0x000fe60000004200 */
        /* <DEDUP_REMOVED lines=15> */
[----:B------:R-:W-:-:S04]  /*30f0*/  FFMA.FTZ R2, R7, c[0x0][0x2d0], -R12 ;  /* 0x0000b40007027a23 */ /* 0x000fc8000001080c */
[----:B------:R1:W-:Y:S01]  /*3100*/  MUFU.EX2 R112, R2 ;  /* 0x0000000200707308 */ /* 0x0003e20000000800 */
[----:B------:R-:W2:Y:S01]  /*3110*/  SHFL.BFLY PT, R6, R3, 0x1, 0x1f ;  /* 0x0c201f0003067f89 */ /* 0x000ea200000e0000 */
[----:B-1----:R-:W-:-:S06]  /*3120*/  FFMA.FTZ R2, R8, c[0x0][0x2d0], -R12 ;  /* 0x0000b40008027a23 */ /* 0x002fcc000001080c */
[----:B------:R1:W3:Y:S01]  /*3130*/  MUFU.EX2 R85, R2 ;  /* 0x0000000200557308 */ /* 0x0002e20000000800 */
[----:B--2---:R-:W-:Y:S01]  /*3140*/  FMNMX.FTZ R3, R3, R6, !PT ;  /* 0x0000000603037209 */ /* 0x004fe20007810000 */
[----:B------:R-:W-:-:S03]  /*3150*/  FFMA.FTZ R6, R14, c[0x0][0x2d0], -R12 ;  /* 0x0000b4000e067a23 */ /* 0x000fc6000001080c */
[----:B------:R-:W-:-:S03]  /*3160*/  FSETP.NEU.FTZ.AND P0, PT, R3, -INF , PT ;  /* 0xff8000000300780b */ /* 0x000fc60003f1d000 */
[----:B------:R2:W-:Y:S01]  /*3170*/  MUFU.EX2 R86, R6 ;  /* 0x0000000600567308 */ /* 0x0005e20000000800 */
[----:B-1----:R-:W-:Y:S01]  /*3180*/  FFMA.FTZ R2, R9, c[0x0][0x2d0], -R12 ;  /* 0x0000b40009027a23 */ /* 0x002fe2000001080c */
[----:B---3--:R-:W-:-:S06]  /*3190*/  F2FP.PACK_AB R8, R85, R112 ;  /* 0x000000705508723e */ /* 0x008fcc00000000ff */
[----:B------:R1:W-:Y:S01]  /*31a0*/  MUFU.EX2 R109, R2 ;  /* 0x00000002006d7308 */ /* 0x0003e20000000800 */
[----:B--2---:R-:W-:-:S07]  /*31b0*/  FFMA.FTZ R6, R15, c[0x0][0x2d0], -R12 ;  /* 0x0000b4000f067a23 */ /* 0x004fce000001080c */
[----:B------:R-:W2:Y:S01]  /*31c0*/  MUFU.EX2 R184, R6 ;  /* 0x0000000600b87308 */ /* 0x000ea20000000800 */
[----:B-1----:R-:W-:-:S07]  /*31d0*/  FFMA.FTZ R2, R10, c[0x0][0x2d0], -R12 ;  /* 0x0000b4000a027a23 */ /* 0x002fce000001080c */
[----:B------:R1:W3:Y:S01]  /*31e0*/  MUFU.EX2 R104, R2 ;  /* 0x0000000200687308 */ /* 0x0002e20000000800 */
[----:B--2---:R-:W-:Y:S01]  /*31f0*/  F2FP.PACK_AB R6, R184, R86 ;  /* 0x00000056b806723e */ /* 0x004fe200000000ff */
[----:B-1----:R-:W-:Y:S01]  /*3200*/  FFMA.FTZ R2, R11, c[0x0][0x2d0], -R12 ;  /* 0x0000b4000b027a23 */ /* 0x002fe2000001080c */
[----:B---3--:R-:W-:-:S05]  /*3210*/  F2FP.PACK_AB R10, R104, R109 ;  /* 0x0000006d680a723e */ /* 0x008fca00000000ff */
[----:B------:R1:W-:Y:S02]  /*3220*/  MUFU.EX2 R103, R2 ;  /* 0x0000000200677308 */ /* 0x0003e40000000800 */
[----:B-1----:R-:W-:-:S06]  /*3230*/  FFMA.FTZ R2, R13, c[0x0][0x2d0], -R12 ;  /* 0x0000b4000d027a23 */ /* 0x002fcc000001080c */
[----:B------:R1:W2:Y:S02]  /*3240*/  MUFU.EX2 R17, R2 ;  /* 0x0000000200117308 */ /* 0x0002a40000000800 */
[----:B-1----:R-:W-:Y:S02]  /*3250*/  FMUL.FTZ R2, R3, c[0x0][0x2d0] ;  /* 0x0000b40003027a20 */ /* 0x002fe40000410000 */
[----:B--2---:R-:W-:-:S03]  /*3260*/  IMAD.MOV.U32 R15, RZ, RZ, R17 ;  /* 0x000000ffff0f7224 */ /* 0x004fc600078e0011 */
        /* <DEDUP_REMOVED lines=12> */
[----:B------:R-:W-:Y:S01]  /*3330*/  F2FP.PACK_AB R9, R113, R105 ;  /* 0x000000697109723e */ /* 0x000fe200000000ff */
[----:B------:R-:W-:-:S05]  /*3340*/  IMAD.MOV.U32 R0, RZ, RZ, R113 ;  /* 0x000000ffff007224 */ /* 0x000fca00078e0071 */
        /* <DEDUP_REMOVED lines=17> */
[C---:B------:R-:W-:Y:S08]  /*3460*/  HMMA.16816.F32 R20, R8.reuse, R44, RZ ;  /* 0x0000002c0814723c */ /* 0x040ff000000018ff */
[----:B------:R-:W-:Y:S08]  /*3470*/  HMMA.16816.F32 R16, R8, R46, RZ ;  /* 0x0000002e0810723c */ /* 0x000ff000000018ff */
[C---:B------:R-:W-:Y:S08]  /*3480*/  HMMA.16816.F32 R176, R4.reuse, R54, R24 ;  /* 0x0000003604b0723c */ /* 0x040ff00000001818 */
[----:B------:R-:W-:Y:S01]  /*3490*/  HMMA.16816.F32 R164, R4, R52, R28 ;  /* 0x0000003404a4723c */ /* 0x000fe2000000181c */
[----:B------:R-:W1:Y:S07]  /*34a0*/  LDSM.16.MT88.4 R52, [R227+0x3100] ;  /* 0x00310000e334783b */ /* 0x000e6e0000004200 */
[----:B------:R-:W-:Y:S08]  /*34b0*/  HMMA.16816.F32 R24, R8, R56, RZ ;  /* 0x000000380818723c */ /* 0x000ff000000018ff */
[C---:B------:R-:W-:Y:S08]  /*34c0*/  HMMA.16816.F32 R172, R4.reuse, R32, R20 ;  /* 0x0000002004ac723c */ /* 0x040ff00000001814 */
[----:B------:R-:W-:Y:S08]  /*34d0*/  HMMA.16816.F32 R168, R4, R34, R16 ;  /* 0x0000002204a8723c */ /* 0x000ff00000001810 */
[C---:B------:R-:W-:Y:S08]  /*34e0*/  HMMA.16816.F32 R40, R8.reuse, R36, RZ ;  /* 0x000000240828723c */ /* 0x040ff000000018ff */
[C---:B------:R-:W-:Y:S08]  /*34f0*/  HMMA.16816.F32 R36, R8.reuse, R38, RZ ;  /* 0x000000260824723c */ /* 0x040ff000000018ff */
[C---:B------:R-:W-:Y:S08]  /*3500*/  HMMA.16816.F32 R32, R8.reuse, R48, RZ ;  /* 0x000000300820723c */ /* 0x040ff000000018ff */
[C---:B------:R-:W-:Y:S08]  /*3510*/  HMMA.16816.F32 R28, R8.reuse, R50, RZ ;  /* 0x00000032081c723c */ /* 0x040ff000000018ff */
[C---:B------:R-:W-:Y:S01]  /*3520*/  HMMA.16816.F32 R20, R8.reuse, R58, RZ ;  /* 0x0000003a0814723c */ /* 0x040fe200000018ff */
[----:B------:R-:W2:Y:S07]  /*3530*/  LDSM.16.MT88.4 R56, [R224+0x6100] ;  /* 0x00610000e038783b */ /* 0x000eae0000004200 */
[C---:B------:R-:W-:Y:S08]  /*3540*/  HMMA.16816.F32 R16, R8.reuse, R72, RZ ;  /* 0x000000480810723c */ /* 0x040ff000000018ff */
[----:B------:R-:W-:Y:S01]  /*3550*/  HMMA.16816.F32 R44, R8, R74, RZ ;  /* 0x0000004a082c723c */ /* 0x000fe200000018ff */
[----:B------:R-:W3:Y:S07]  /*3560*/  LDSM.16.MT88.4 R72, [R225+0x6100] ;  /* 0x00610000e148783b */ /* 0x000eee0000004200 */
[C---:B------:R-:W-:Y:S01]  /*3570*/  HMMA.16816.F32 R92, R4.reuse, R60, R24 ;  /* 0x0000003c045c723c */ /* 0x040fe20000001818 */
[----:B------:R-:W4:Y:S07]  /*3580*/  LDSM.16.MT88.4 R24, [R227+0x3900] ;  /* 0x00390000e318783b */ /* 0x000f2e0000004200 */
[C---:B------:R-:W-:Y:S08]  /*3590*/  HMMA.16816.F32 R124, R4.reuse, R68, R40 ;  /* 0x00000044047c723c */ /* 0x040ff00000001828 */
[C---:B------:R-:W-:Y:S01]  /*35a0*/  HMMA.16816.F32 R160, R4.reuse, R70, R36 ;  /* 0x0000004604a0723c */ /* 0x040fe20000001824 */
[----:B------:R-:W3:Y:S07]  /*35b0*/  LDSM.16.MT88.4 R68, [R224+0x6900] ;  /* 0x00690000e044783b */ /* 0x000eee0000004200 */
[C---:B------:R-:W-:Y:S08]  /*35c0*/  HMMA.16816.F32 R144, R4.reuse, R64, R32 ;  /* 0x000000400490723c */ /* 0x040ff00000001820 */
[C---:B------:R-:W-:Y:S01]  /*35d0*/  HMMA.16816.F32 R136, R4.reuse, R66, R28 ;  /* 0x000000420488723c */ /* 0x040fe2000000181c */
[----:B------:R-:W4:Y:S07]  /*35e0*/  LDSM.16.MT88.4 R64, [R225+0x6900] ;  /* 0x00690000e140783b */ /* 0x000f2e0000004200 */
[----:B------:R-:W-:Y:S07]  /*35f0*/  HMMA.16816.F32 R140, R4, R76, R16 ;  /* 0x0000004c048c723c */ /* 0x000fee0000001810 */
[----:B------:R-:W-:Y:S01]  /*3600*/  IMAD.MOV.U32 R77, RZ, RZ, R114 ;  /* 0x000000ffff4d7224 */ /* 0x000fe200078e0072 */
[----:B-1----:R-:W-:Y:S01]  /*3610*/  HMMA.16816.F32 R16, R8, R52, RZ ;  /* 0x000000340810723c */ /* 0x002fe200000018ff */
[----:B------:R-:W-:-:S07]  /*3620*/  MOV R76, R112 ;  /* 0x00000070004c7202 */ /* 0x000fce0000000f00 */
[C---:B--2---:R-:W-:Y:S08]  /*3630*/  HMMA.16816.F32 R48, R8.reuse, R56, RZ ;  /* 0x000000380830723c */ /* 0x044ff000000018ff */
[----:B---3--:R-:W-:Y:S07]  /*3640*/  HMMA.16816.F32 R40, R8, R72, RZ ;  /* 0x000000480828723c */ /* 0x008fee00000018ff */
[----:B------:R-:W-:Y:S01]  /*3650*/  MOV R73, R97 ;  /* 0x0000006100497202 */ /* 0x000fe20000000f00 */
[----:B------:R-:W-:Y:S01]  /*3660*/  HMMA.16816.F32 R148, R4, R62, R20 ;  /* 0x0000003e0494723c */ /* 0x000fe20000001814 */
[----:B------:R-:W1:Y:S01]  /*3670*/  LDSM.16.MT88.4 R20, [R228+0x6100] ;  /* 0x00610000e414783b */ /* 0x000e620000004200 */
[----:B------:R-:W-:-:S03]  /*3680*/  IMAD.MOV.U32 R72, RZ, RZ, R96 ;  /* 0x000000ffff487224 */ /* 0x000fc600078e0060 */
[----:B------:R-:W2:Y:S03]  /*3690*/  LDSM.16.MT88.4 R60, [R227+0x6100] ;  /* 0x00610000e33c783b */ /* 0x000ea60000004200 */
[----:B------:R-:W-:Y:S07]  /*36a0*/  HMMA.16816.F32 R128, R4, R78, R44 ;  /* 0x0000004e0480723c */ /* 0x000fee000000182c */
[----:B------:R-:W-:Y:S01]  /*36b0*/  IMAD.MOV.U32 R79, RZ, RZ, R99 ;  /* 0x000000ffff4f7224 */ /* 0x000fe200078e0063 */
[----:B------:R-:W-:Y:S01]  /*36c0*/  HMMA.16816.F32 R44, R8, R58, RZ ;  /* 0x0000003a082c723c */ /* 0x000fe200000018ff */
[----:B------:R-:W-:-:S07]  /*36d0*/  IMAD.MOV.U32 R78, RZ, RZ, R98 ;  /* 0x000000ffff4e7224 */ /* 0x000fce00078e0062 */
[----:B----4-:R-:W-:Y:S07]  /*36e0*/  HMMA.16816.F32 R96, R4, R24, R16 ;  /* 0x000000180460723c */ /* 0x010fee0000001810 */
[----:B------:R-:W-:Y:S01]  /*36f0*/  IMAD.MOV.U32 R16, RZ, RZ, R107 ;  /* 0x000000ffff107224 */ /* 0x000fe200078e006b */
[----:B------:R-:W-:Y:S01]  /*3700*/  MOV R17, R106 ;  /* 0x0000006a00117202 */ /* 0x000fe20000000f00 */
[----:B------:R-:W-:Y:S01]  /*3710*/  IMAD.MOV.U32 R18, RZ, RZ, R105 ;  /* 0x000000ffff127224 */ /* 0x000fe200078e0069 */
[----:B------:R-:W-:Y:S01]  /*3720*/  HMMA.16816.F32 R56, R8, R74, RZ ;  /* 0x0000004a0838723c */ /* 0x000fe200000018ff */
[----:B------:R-:W-:Y:S01]  /*3730*/  IMAD.MOV.U32 R19, RZ, RZ, R104 ;  /* 0x000000ffff137224 */ /* 0x000fe200078e0068 */
[----:B------:R-:W-:Y:S01]  /*3740*/  MOV R25, R159 ;  /* 0x0000009f00197202 */ /* 0x000fe20000000f00 */
[----:B------:R-:W-:-:S04]  /*3750*/  IMAD.MOV.U32 R24, RZ, RZ, R111 ;  /* 0x000000ffff187224 */ /* 0x000fc800078e006f */
[----:B------:R-:W-:Y:S01]  /*3760*/  IMAD.MOV.U32 R75, RZ, RZ, R17 ;  /* 0x000000ffff4b7224 */ /* 0x000fe200078e0011 */
[C---:B------:R-:W-:Y:S07]  /*3770*/  HMMA.16816.F32 R116, R4.reuse, R68, R48 ;  /* 0x000000440474723c */ /* 0x040fee0000001830 */
[----:B------:R-:W-:Y:S01]  /*3780*/  IMAD.MOV.U32 R51, RZ, RZ, R18 ;  /* 0x000000ffff337224 */ /* 0x000fe200078e0012 */
[----:B------:R-:W-:Y:S01]  /*3790*/  HMMA.16816.F32 R104, R4, R64, R40 ;  /* 0x000000400468723c */ /* 0x000fe20000001828 */
[----:B------:R-:W-:Y:S01]  /*37a0*/  MOV R50, R19 ;  /* 0x0000001300327202 */ /* 0x000fe20000000f00 */
[----:B------:R-:W-:Y:S01]  /*37b0*/  IMAD.MOV.U32 R49, RZ, RZ, R108 ;  /* 0x000000ffff317224 */ /* 0x000fe200078e006c */
[----:B------:R-:W-:-:S04]  /*37c0*/  MOV R48, R103 ;  /* 0x0000006700307202 */ /* 0x000fc80000000f00 */
[----:B------:R-:W-:Y:S01]  /*37d0*/  MOV R43, R16 ;  /* 0x00000010002b7202 */ /* 0x000fe20000000f00 */
[C---:B------:R-:W-:Y:S01]  /*37e0*/  HMMA.16816.F32 R52, R8.reuse, R54, RZ ;  /* 0x000000360834723c */ /* 0x040fe200000018ff */
[----:B------:R-:W3:Y:S07]  /*37f0*/  LDSM.16.MT88.4 R16, [R227+0x6900] ;  /* 0x00690000e310783b */ /* 0x000eee0000004200 */
[C---:B-1----:R-:W-:Y:S08]  /*3800*/  HMMA.16816.F32 R36, R8.reuse, R20, RZ ;  /* 0x000000140824723c */ /* 0x042ff000000018ff */
[C---:B------:R-:W-:Y:S01]  /*3810*/  HMMA.16816.F32 R32, R8.reuse, R22, RZ ;  /* 0x000000160820723c */ /* 0x040fe200000018ff */
[----:B------:R-:W1:Y:S07]  /*3820*/  LDSM.16.MT88.4 R20, [R228+0x6900] ;  /* 0x00690000e414783b */ /* 0x000e6e0000004200 */
[C---:B--2---:R-:W-:Y:S07]  /*3830*/  HMMA.16816.F32 R28, R8.reuse, R60, RZ ;  /* 0x0000003c081c723c */ /* 0x044fee00000018ff */
[----:B------:R-:W-:Y:S01]  /*3840*/  IMAD.MOV.U32 R61, RZ, RZ, R0 ;  /* 0x000000ffff3d7224 */ /* 0x000fe200078e0000 */
[----:B------:R-:W-:Y:S01]  /*3850*/  HMMA.16816.F32 R8, R8, R62, RZ ;  /* 0x0000003e0808723c */ /* 0x000fe200000018ff */
[----:B------:R-:W-:-:S02]  /*3860*/  FFMA.FTZ R0, R83, c[0x0][0x2d0], -R12 ;  /* 0x0000b40053007a23 */ /* 0x000fc4000001080c */
[----:B------:R-:W-:-:S04]  /*3870*/  IMAD.MOV.U32 R60, RZ, RZ, R184 ;  /* 0x000000ffff3c7224 */ /* 0x000fc800078e00b8 */
[----:B------:R-:W-:Y:S01]  /*3880*/  MOV R62, R13 ;  /* 0x0000000d003e7202 */ /* 0x000fe20000000f00 */
[----:B------:R-:W-:Y:S01]  /*3890*/  HMMA.16816.F32 R120, R4, R26, R52 ;  /* 0x0000001a0478723c */ /* 0x000fe20000001834 */
[----:B------:R2:W-:Y:S01]  /*38a0*/  MUFU.EX2 R13, R0 ;  /* 0x00000000000d7308 */ /* 0x0005e20000000800 */
[----:B------:R-:W-:-:S05]  /*38b0*/  IMAD.MOV.U32 R63, RZ, RZ, R110 ;  /* 0x000000ffff3f7224 */ /* 0x000fca00078e006e */
[----:B------:R-:W-:Y:S01]  /*38c0*/  IMAD.MOV.U32 R26, RZ, RZ, R109 ;  /* 0x000000ffff1a7224 */ /* 0x000fe200078e006d */
[----:B------:R-:W-:Y:S01]  /*38d0*/  HMMA.16816.F32 R112, R4, R70, R44 ;  /* 0x000000460470723c */ /* 0x000fe2000000182c */
[----:B------:R-:W-:-:S06]  /*38e0*/  IMAD.MOV.U32 R55, RZ, RZ, R86 ;  /* 0x000000ffff377224 */ /* 0x000fcc00078e0056 */
[----:B------:R-:W-:Y:S01]  /*38f0*/  IMAD.MOV.U32 R47, RZ, RZ, R102 ;  /* 0x000000ffff2f7224 */ /* 0x000fe200078e0066 */
[C---:B---3--:R-:W-:Y:S01]  /*3900*/  HMMA.16816.F32 R68, R4.reuse, R16, R28 ;  /* 0x000000100444723c */ /* 0x048fe2000000181c */
[--C-:B--2---:R-:W-:Y:S01]  /*3910*/  FFMA.FTZ R0, R82, c[0x0][0x2d0], -R12.reuse ;  /* 0x0000b40052007a23 */ /* 0x104fe2000001080c */
[----:B------:R-:W-:Y:S01]  /*3920*/  MOV R45, R100 ;  /* 0x00000064002d7202 */ /* 0x000fe20000000f00 */
[----:B------:R-:W-:Y:S02]  /*3930*/  IMAD.MOV.U32 R46, RZ, RZ, R101 ;  /* 0x000000ffff2e7224 */ /* 0x000fe400078e0065 */
[----:B------:R2:W3:Y:S01]  /*3940*/  MUFU.EX2 R40, R0 ;  /* 0x0000000000287308 */ /* 0x0004e20000000800 */
[----:B------:R-:W-:Y:S02]  /*3950*/  IMAD.MOV.U32 R44, RZ, RZ, R87 ;  /* 0x000000ffff2c7224 */ /* 0x000fe400078e0057 */
[C---:B------:R-:W-:Y:S01]  /*3960*/  HMMA.16816.F32 R28, R4.reuse, R18, R8 ;  /* 0x00000012041c723c */ /* 0x040fe20000001808 */
[----:B------:R-:W4:Y:S04]  /*3970*/  LDSM.16.MT88.4 R8, [R224+0x1100] ;  /* 0x00110000e008783b */ /* 0x000f280000004200 */
[----:B------:R-:W4:Y:S03]  /*3980*/  LDSM.16.MT88.4 R16, [R225+0x1100] ;  /* 0x00110000e110783b */ /* 0x000f260000004200 */
[----:B------:R-:W-:Y:S01]  /*3990*/  HMMA.16816.F32 R108, R4, R66, R56 ;  /* 0x00000042046c723c */ /* 0x000fe20000001838 */
[----:B--2---:R-:W-:-:S06]  /*39a0*/  FFMA.FTZ R0, R81, c[0x0][0x2d0], -R12 ;  /* 0x0000b40051007a23 */ /* 0x004fcc000001080c */
[----:B------:R-:W-:Y:S01]  /*39b0*/  MOV R58, R85 ;  /* 0x00000055003a7202 */ /* 0x000fe20000000f00 */
[----:B------:R-:W-:Y:S01]  /*39c0*/  IMAD.MOV.U32 R59, RZ, RZ, R84 ;  /* 0x000000ffff3b7224 */ /* 0x000fe200078e0054 */
[----:B------:R2:W-:Y:S01]  /*39d0*/  MUFU.EX2 R27, R0 ;  /* 0x00000000001b7308 */ /* 0x0005e20000000800 */
[----:B-1----:R-:W-:Y:S01]  /*39e0*/  HMMA.16816.F32 R100, R4, R20, R36 ;  /* 0x000000140464723c */ /* 0x002fe20000001824 */
[----:B------:R-:W-:Y:S02]  /*39f0*/  IMAD.MOV.U32 R57, RZ, RZ, R79 ;  /* 0x000000ffff397224 */ /* 0x000fe400078e004f */
[----:B------:R-:W-:-:S04]  /*3a00*/  IMAD.MOV.U32 R56, RZ, RZ, R76 ;  /* 0x000000ffff387224 */ /* 0x000fc800078e004c */
[----:B------:R-:W-:Y:S01]  /*3a10*/  IMAD.MOV.U32 R39, RZ, RZ, R59 ;  /* 0x000000ffff277224 */ /* 0x000fe200078e003b */
[----:B------:R-:W-:Y:S01]  /*3a20*/  HMMA.16816.F32 R84, R4, R22, R32 ;  /* 0x000000160454723c */ /* 0x000fe20000001820 */
[----:B------:R-:W1:Y:S01]  /*3a30*/  LDSM.16.MT88.4 R20, [R227+0x1100] ;  /* 0x00110000e314783b */ /* 0x000e620000004200 */
[----:B------:R-:W-:Y:S02]  /*3a40*/  IMAD.MOV.U32 R59, RZ, RZ, R43 ;  /* 0x000000ffff3b7224 */ /* 0x000fe400078e002b */
[----:B--2---:R-:W-:-:S03]  /*3a50*/  FFMA.FTZ R0, R80, c[0x0][0x2d0], -R12 ;  /* 0x0000b40050007a23 */ /* 0x004fc6000001080c */
[----:B---3--:R-:W-:Y:S01]  /*3a60*/  F2FP.PACK_AB R4, R40, R13 ;  /* 0x0000000d2804723e */ /* 0x008fe200000000ff */
[----:B------:R-:W-:Y:S01]  /*3a70*/  IMAD.MOV.U32 R33, RZ, RZ, R44 ;  /* 0x000000ffff217224 */ /* 0x000fe200078e002c */
[----:B------:R-:W-:Y:S01]  /*3a80*/  MOV R32, R77 ;  /* 0x0000004d00207202 */ /* 0x000fe20000000f00 */
[----:B------:R2:W3:Y:S01]  /*3a90*/  MUFU.EX2 R184, R0 ;  /* 0x0000000000b87308 */ /* 0x0004e20000000800 */
[----:B------:R-:W-:Y:S01]  /*3aa0*/  IMAD.MOV.U32 R44, RZ, RZ, R47 ;  /* 0x000000ffff2c7224 */ /* 0x000fe200078e002f */
[----:B------:R-:W-:Y:S01]  /*3ab0*/  MOV R34, R45 ;  /* 0x0000002d00227202 */ /* 0x000fe20000000f00 */
[----:B------:R-:W-:Y:S01]  /*3ac0*/  IMAD.MOV.U32 R47, RZ, RZ, R26 ;  /* 0x000000ffff2f7224 */ /* 0x000fe200078e001a */
[----:B------:R-:W-:Y:S01]  /*3ad0*/  MOV R26, R62 ;  /* 0x0000003e001a7202 */ /* 0x000fe20000000f00 */
[----:B------:R-:W-:Y:S01]  /*3ae0*/  IMAD.MOV.U32 R35, RZ, RZ, R46 ;  /* 0x000000ffff237224 */ /* 0x000fe200078e002e */
[----:B------:R-:W-:Y:S01]  /*3af0*/  MOV R45, R48 ;  /* 0x00000030002d7202 */ /* 0x000fe20000000f00 */
[----:B------:R-:W-:-:S02]  /*3b00*/  IMAD.MOV.U32 R46, RZ, RZ, R49 ;  /* 0x000000ffff2e7224 */ /* 0x000fc400078e0031 */
[----:B--2---:R-:W-:Y:S01]  /*3b10*/  FFMA.FTZ R0, R90, c[0x0][0x2d0], -R2 ;  /* 0x0000b4005a007a23 */ /* 0x004fe20000010802 */
[----:B---3--:R-:W-:-:S03]  /*3b20*/  F2FP.PACK_AB R6, R184, R27 ;  /* 0x0000001bb806723e */ /* 0x008fc600000000ff */
[----:B------:R2:W-:Y:S02]  /*3b30*/  MUFU.EX2 R41, R0 ;  /* 0x0000000000297308 */ /* 0x0005e40000000800 */
[----:B--2---:R-:W-:-:S06]  /*3b40*/  FFMA.FTZ R0, R89, c[0x0][0x2d0], -R2 ;  /* 0x0000b40059007a23 */ /* 0x004fcc0000010802 */
[----:B------:R2:W3:Y:S02]  /*3b50*/  MUFU.EX2 R42, R0 ;  /* 0x00000000002a7308 */ /* 0x0004e40000000800 */
[----:B--2---:R-:W-:Y:S01]  /*3b60*/  FFMA.FTZ R0, R88, c[0x0][0x2d0], -R2 ;  /* 0x0000b40058007a23 */ /* 0x004fe20000010802 */
[----:B---3--:R-:W-:-:S05]  /*3b70*/  F2FP.PACK_AB R5, R42, R41 ;  /* 0x000000292a05723e */ /* 0x008fca00000000ff */
[----:B------:R2:W-:Y:S02]  /*3b80*/  MUFU.EX2 R74, R0 ;  /* 0x00000000004a7308 */ /* 0x0005e40000000800 */
[----:B--2---:R-:W-:-:S06]  /*3b90*/  FFMA.FTZ R0, R91, c[0x0][0x2d0], -R2 ;  /* 0x0000b4005b007a23 */ /* 0x004fcc0000010802 */
[----:B------:R-:W2:Y:S02]  /*3ba0*/  MUFU.EX2 R159, R0 ;  /* 0x00000000009f7308 */ /* 0x000ea40000000800 */
[----:B--2---:R-:W-:Y:S01]  /*3bb0*/  F2FP.PACK_AB R7, R159, R74 ;  /* 0x0000004a9f07723e */ /* 0x004fe200000000ff */
[----:B------:R-:W-:-:S04]  /*3bc0*/  IMAD.MOV.U32 R0, RZ, RZ, R34 ;  /* 0x000000ffff007224 */ /* 0x000fc800078e0022 */
[----:B------:R-:W-:Y:S02]  /*3bd0*/  FFMA.FTZ R0, R0, c[0x0][0x2d0], -R12 ;  /* 0x0000b40000007a23 */ /* 0x000fe4000001080c */
[C---:B----4-:R-:W-:Y:S07]  /*3be0*/  HMMA.16816.F32 R64, R4.reuse, R8, R248 ;  /* 0x000000080440723c */ /* 0x050fee00000018f8 */
[----:B------:R-:W-:Y:S01]  /*3bf0*/  IMAD.MOV.U32 R248, RZ, RZ, R55 ;  /* 0x000000fffff87224 */ /* 0x000fe200078e0037 */
[----:B------:R-:W-:Y:S01]  /*3c00*/  MOV R251, R47 ;  /* 0x0000002f00fb7202 */ /* 0x000fe20000000f00 */
[----:B------:R-:W-:Y:S01]  /*3c10*/  HMMA.16816.F32 R52, R4, R10, R180 ;  /* 0x0000000a0434723c */ /* 0x000fe200000018b4 */
[----:B------:R-:W2:Y:S01]  /*3c20*/  LDSM.16.MT88.4 R8, [R228+0x1100] ;  /* 0x00110000e408783b */ /* 0x000ea20000004200 */
[----:B------:R-:W-:-:S02]  /*3c30*/  IMAD.MOV.U32 R250, RZ, RZ, R26 ;  /* 0x000000fffffa7224 */ /* 0x000fc400078e001a */
[----:B------:R-:W-:-:S03]  /*3c40*/  IMAD.MOV.U32 R249, RZ, RZ, R27 ;  /* 0x000000fffff97224 */ /* 0x000fc600078e001b */
[----:B------:R-:W-:Y:S01]  /*3c50*/  MOV R183, R58 ;  /* 0x0000003a00b77202 */ /* 0x000fe20000000f00 */
[----:B------:R-:W-:Y:S01]  /*3c60*/  IMAD.MOV.U32 R182, RZ, RZ, R42 ;  /* 0x000000ffffb67224 */ /* 0x000fe200078e002a */
[----:B------:R-:W-:Y:S01]  /*3c70*/  MOV R58, R78 ;  /* 0x0000004e003a7202 */ /* 0x000fe20000000f00 */
[----:B------:R-:W-:Y:S01]  /*3c80*/  IMAD.MOV.U32 R180, RZ, RZ, R40 ;  /* 0x000000ffffb47224 */ /* 0x000fe200078e0028 */
[----:B------:R-:W-:Y:S01]  /*3c90*/  HMMA.16816.F32 R76, R4, R18, R176 ;  /* 0x00000012044c723c */ /* 0x000fe200000018b0 */
[----:B------:R-:W-:-:S06]  /*3ca0*/  MOV R181, R41 ;  /* 0x0000002900b57202 */ /* 0x000fcc0000000f00 */
[----:B------:R-:W-:Y:S01]  /*3cb0*/  IMAD.MOV.U32 R178, RZ, RZ, R63 ;  /* 0x000000ffffb27224 */ /* 0x000fe200078e003f */
[----:B------:R-:W-:Y:S01]  /*3cc0*/  MOV R176, R61 ;  /* 0x0000003d00b07202 */ /* 0x000fe20000000f00 */
[----:B------:R-:W-:Y:S01]  /*3cd0*/  IMAD.MOV.U32 R177, RZ, RZ, R60 ;  /* 0x000000ffffb17224 */ /* 0x000fe200078e003c */
[----:B------:R-:W-:Y:S01]  /*3ce0*/  HMMA.16816.F32 R40, R4, R16, R164 ;  /* 0x000000100428723c */ /* 0x000fe200000018a4 */
[----:B------:R-:W3:Y:S01]  /*3cf0*/  LDSM.16.MT88.4 R16, [R225+0x4100] ;  /* 0x00410000e110783b */ /* 0x000ee20000004200 */
[----:B------:R-:W-:-:S05]  /*3d00*/  IMAD.MOV.U32 R179, RZ, RZ, R39 ;  /* 0x000000ffffb37224 */ /* 0x000fca00078e0027 */
[----:B------:R-:W-:Y:S01]  /*3d10*/  MOV R164, R74 ;  /* 0x0000004a00a47202 */ /* 0x000fe20000000f00 */
[----:B------:R-:W-:Y:S01]  /*3d20*/  IMAD.MOV.U32 R166, RZ, RZ, R35 ;  /* 0x000000ffffa67224 */ /* 0x000fe200078e0023 */
[----:B------:R-:W-:Y:S01]  /*3d30*/  MOV R165, R44 ;  /* 0x0000002c00a57202 */ /* 0x000fe20000000f00 */
[----:B------:R-:W-:Y:S01]  /*3d40*/  IMAD.MOV.U32 R167, RZ, RZ, R25 ;  /* 0x000000ffffa77224 */ /* 0x000fe200078e0019 */
[C---:B-1----:R-:W-:Y:S08]  /*3d50*/  HMMA.16816.F32 R36, R4.reuse, R20, R124 ;  /* 0x000000140424723c */ /* 0x042ff0000000187c */
[----:B--2---:R-:W-:Y:S07]  /*3d60*/  HMMA.16816.F32 R60, R4, R8, R172 ;  /* 0x00000008043c723c */ /* 0x004fee00000018ac */
[----:B------:R-:W-:-:S02]  /*3d70*/  IMAD.MOV.U32 R175, RZ, RZ, R50 ;  /* 0x000000ffffaf7224 */ /* 0x000fc400078e0032 */
[----:B------:R-:W-:Y:S02]  /*3d80*/  IMAD.MOV.U32 R174, RZ, RZ, R51 ;  /* 0x000000ffffae7224 */ /* 0x000fe400078e0033 */
[----:B------:R-:W-:Y:S01]  /*3d90*/  HMMA.16816.F32 R48, R4, R10, R168 ;  /* 0x0000000a0430723c */ /* 0x000fe200000018a8 */
[----:B------:R-:W1:Y:S01]  /*3da0*/  LDSM.16.MT88.4 R8, [R224+0x4100] ;  /* 0x00410000e008783b */ /* 0x000e620000004200 */
[----:B------:R-:W-:Y:S02]  /*3db0*/  IMAD.MOV.U32 R173, RZ, RZ, R75 ;  /* 0x000000ffffad7224 */ /* 0x000fe400078e004b */
[----:B------:R-:W-:-:S03]  /*3dc0*/  IMAD.MOV.U32 R172, RZ, RZ, R72 ;  /* 0x000000ffffac7224 */ /* 0x000fc600078e0048 */
[----:B------:R-:W-:Y:S01]  /*3dd0*/  MOV R171, R73 ;  /* 0x0000004900ab7202 */ /* 0x000fe20000000f00 */
[----:B------:R-:W-:Y:S01]  /*3de0*/  IMAD.MOV.U32 R170, RZ, RZ, R58 ;  /* 0x000000ffffaa7224 */ /* 0x000fe200078e003a */
[----:B------:R-:W-:Y:S01]  /*3df0*/  HMMA.16816.F32 R72, R4, R22, R160 ;  /* 0x000000160448723c */ /* 0x000fe200000018a0 */
[----:B------:R-:W-:Y:S01]  /*3e00*/  IMAD.MOV.U32 R169, RZ, RZ, R45 ;  /* 0x000000ffffa97224 */ /* 0x000fe200078e002d */
[----:B------:R-:W2:Y:S01]  /*3e10*/  LDSM.16.MT88.4 R20, [R225+0x7100] ;  /* 0x00710000e114783b */ /* 0x000ea20000004200 */
[----:B------:R-:W-:-:S04]  /*3e20*/  IMAD.MOV.U32 R168, RZ, RZ, R46 ;  /* 0x000000ffffa87224 */ /* 0x000fc800078e002e */
[----:B------:R-:W-:Y:S01]  /*3e30*/  IMAD.MOV.U32 R162, RZ, RZ, R56 ;  /* 0x000000ffffa27224 */ /* 0x000fe200078e0038 */
[----:B------:R-:W-:Y:S01]  /*3e40*/  MOV R161, R57 ;  /* 0x0000003900a17202 */ /* 0x000fe20000000f00 */
[----:B------:R-:W-:Y:S01]  /*3e50*/  IMAD.MOV.U32 R160, RZ, RZ, R59 ;  /* 0x000000ffffa07224 */ /* 0x000fe200078e003b */
[----:B---3--:R-:W-:Y:S01]  /*3e60*/  HMMA.16816.F32 R80, R4, R18, R148 ;  /* 0x000000120450723c */ /* 0x008fe20000001894 */
[----:B------:R-:W-:-:S07]  /*3e70*/  IMAD.MOV.U32 R163, RZ, RZ, R32 ;  /* 0x000000ffffa37224 */ /* 0x000fce00078e0020 */
[C---:B-1----:R-:W-:Y:S07]  /*3e80*/  HMMA.16816.F32 R56, R4.reuse, R8, R144 ;  /* 0x000000080438723c */ /* 0x042fee0000001890 */
[----:B------:R-:W-:Y:S01]  /*3e90*/  MOV R147, R33 ;  /* 0x0000002100937202 */ /* 0x000fe20000000f00 */
[----:B------:R-:W-:Y:S01]  /*3ea0*/  HMMA.16816.F32 R44, R4, R10, R136 ;  /* 0x0000000a042c723c */ /* 0x000fe20000001888 */
[----:B------:R-:W1:Y:S01]  /*3eb0*/  LDSM.16.MT88.4 R8, [R228+0x4100] ;  /* 0x00410000e408783b */ /* 0x000e620000004200 */
[----:B------:R-:W-:-:S02]  /*3ec0*/  MOV R146, R24 ;  /* 0x0000001800927202 */ /* 0x000fc40000000f00 */
[----:B------:R-:W-:Y:S01]  /*3ed0*/  MOV R145, R147 ;  /* 0x0000009300917202 */ /* 0x000fe20000000f00 */
[----:B------:R-:W3:Y:S01]  /*3ee0*/  LDSM.16.MT88.4 R24, [R227+0x4100] ;  /* 0x00410000e318783b */ /* 0x000ee20000004200 */
[----:B------:R-:W-:Y:S01]  /*3ef0*/  IMAD.MOV.U32 R147, RZ, RZ, R161 ;  /* 0x000000ffff937224 */ /* 0x000fe200078e00a1 */
[----:B------:R-:W-:Y:S01]  /*3f00*/  MOV R161, R162 ;  /* 0x000000a200a17202 */ /* 0x000fe20000000f00 */
[C---:B------:R-:W-:Y:S01]  /*3f10*/  HMMA.16816.F32 R32, R4.reuse, R16, R92 ;  /* 0x000000100420723c */ /* 0x040fe2000000185c */
[----:B------:R-:W-:Y:S01]  /*3f20*/  IMAD.MOV.U32 R162, RZ, RZ, R163 ;  /* 0x000000ffffa27224 */ /* 0x000fe200078e00a3 */
[----:B------:R-:W4:Y:S01]  /*3f30*/  LDSM.16.MT88.4 R16, [R228+0x7100] ;  /* 0x00710000e410783b */ /* 0x000f220000004200 */
[----:B------:R-:W-:Y:S01]  /*3f40*/  IMAD.MOV.U32 R163, RZ, RZ, R171 ;  /* 0x000000ffffa37224 */ /* 0x000fe200078e00ab */
[----:B------:R-:W-:Y:S01]  /*3f50*/  MOV R171, R172 ;  /* 0x000000ac00ab7202 */ /* 0x000fe20000000f00 */
[----:B------:R-:W-:Y:S02]  /*3f60*/  IMAD.MOV.U32 R172, RZ, RZ, R173 ;  /* 0x000000ffffac7224 */ /* 0x000fe400078e00ad */
        /* <DEDUP_REMOVED lines=14> */
[----:B------:R-:W-:Y:S01]  /*4050*/  MOV R148, R251 ;  /* 0x000000fb00947202 */ /* 0x000fe20000000f00 */
[----:B------:R2:W-:Y:S01]  /*4060*/  MUFU.EX2 R159, R0 ;  /* 0x00000000009f7308 */ /* 0x0005e20000000800 */
[----:B------:R-:W-:Y:S01]  /*4070*/  IMAD.MOV.U32 R144, RZ, RZ, R146 ;  /* 0x000000ffff907224 */ /* 0x000fe200078e0092 */
[----:B------:R-:W-:Y:S01]  /*4080*/  LDSM.16.MT88.4 R20, [R227+0x1900] ;  /* 0x00190000e314783b */ /* 0x000fe20000004200 */
[----:B------:R-:W-:-:S02]  /*4090*/  IMAD.MOV.U32 R146, RZ, RZ, R160 ;  /* 0x000000ffff927224 */ /* 0x000fc400078e00a0 */
[----:B------:R-:W-:Y:S02]  /*40a0*/  IMAD.MOV.U32 R139, RZ, RZ, R145 ;  /* 0x000000ffff8b7224 */ /* 0x000fe400078e0091 */
[----:B------:R-:W-:Y:S01]  /*40b0*/  IMAD.MOV.U32 R145, RZ, RZ, R147 ;  /* 0x000000ffff917224 */ /* 0x000fe200078e0093 */
[----:B------:R-:W-:Y:S01]  /*40c0*/  MOV R147, R162 ;  /* 0x000000a200937202 */ /* 0x000fe20000000f00 */
[----:B------:R-:W-:Y:S01]  /*40d0*/  IMAD.MOV.U32 R162, RZ, RZ, R168 ;  /* 0x000000ffffa27224 */ /* 0x000fe200078e00a8 */
[----:B-1----:R-:W-:Y:S01]  /*40e0*/  HMMA.16816.F32 R88, R4, R8, R140 ;  /* 0x000000080458723c */ /* 0x002fe2000000188c */
[----:B------:R-:W-:Y:S02]  /*40f0*/  IMAD.MOV.U32 R168, RZ, RZ, R165 ;  /* 0x000000ffffa87224 */ /* 0x000fe400078e00a5 */
[----:B--2---:R-:W-:-:S05]  /*4100*/  FFMA.FTZ R0, R252, c[0x0][0x2d0], -R12 ;  /* 0x0000b400fc007a23 */ /* 0x004fca000001080c */
[C---:B------:R-:W-:Y:S01]  /*4110*/  HMMA.16816.F32 R92, R4.reuse, R10, R128 ;  /* 0x0000000a045c723c */ /* 0x040fe20000001880 */
[----:B------:R-:W1:Y:S07]  /*4120*/  LDSM.16.MT88.4 R8, [R224+0x7100] ;  /* 0x00710000e008783b */ /* 0x000e6e0000004200 */
[C---:B---3--:R-:W-:Y:S08]  /*4130*/  HMMA.16816.F32 R128, R4.reuse, R26, R120 ;  /* 0x0000001a0480723c */ /* 0x048ff00000001878 */
[C---:B------:R-:W-:Y:S01]  /*4140*/  HMMA.16816.F32 R96, R4.reuse, R24, R96 ;  /* 0x000000180460723c */ /* 0x040fe20000001860 */
[----:B------:R2:W3:Y:S07]  /*4150*/  MUFU.EX2 R24, R0 ;  /* 0x0000000000187308 */ /* 0x0004ee0000000800 */
[----:B----4-:R-:W-:Y:S01]  /*4160*/  HMMA.16816.F32 R108, R4, R18, R84 ;  /* 0x00000012046c723c */ /* 0x010fe20000001854 */
[----:B--2---:R-:W-:-:S04]  /*4170*/  FFMA.FTZ R0, R134, c[0x0][0x2d0], -R12 ;  /* 0x0000b40086007a23 */ /* 0x004fc8000001080c */
[----:B------:R2:W-:Y:S03]  /*4180*/  MUFU.EX2 R160, R0 ;  /* 0x0000000000a07308 */ /* 0x0005e60000000800 */
[C---:B-1----:R-:W-:Y:S08]  /*4190*/  HMMA.16816.F32 R120, R4.reuse, R8, R116 ;  /* 0x000000080478723c */ /* 0x042ff00000001874 */
[----:B------:R-:W-:Y:S01]  /*41a0*/  HMMA.16816.F32 R112, R4, R10, R112 ;  /* 0x0000000a0470723c */ /* 0x000fe20000001870 */
[----:B------:R-:W1:Y:S01]  /*41b0*/  LDSM.16.MT88.4 R8, [R227+0x7100] ;  /* 0x00710000e308783b */ /* 0x000e620000004200 */
[----:B--2---:R-:W-:-:S04]  /*41c0*/  FFMA.FTZ R0, R133, c[0x0][0x2d0], -R12 ;  /* 0x0000b40085007a23 */ /* 0x004fc8000001080c */
[----:B------:R2:W4:Y:S02]  /*41d0*/  MUFU.EX2 R25, R0 ;  /* 0x0000000000197308 */ /* 0x0005240000000800 */
[----:B------:R-:W-:Y:S01]  /*41e0*/  HMMA.16816.F32 R116, R4, R16, R100 ;  /* 0x000000100474723c */ /* 0x000fe20000001864 */
[----:B------:R-:W-:Y:S01]  /*41f0*/  IMAD.MOV.U32 R150, RZ, RZ, R180 ;  /* 0x000000ffff967224 */ /* 0x000fe200078e00b4 */
[----:B------:R-:W-:Y:S01]  /*4200*/  MOV R143, R181 ;  /* 0x000000b5008f7202 */ /* 0x000fe20000000f00 */
[----:B------:R-:W-:Y:S01]  /*4210*/  IMAD.MOV.U32 R149, RZ, RZ, R249 ;  /* 0x000000ffff957224 */ /* 0x000fe200078e00f9 */
[----:B------:R-:W-:Y:S01]  /*4220*/  MOV R142, R172 ;  /* 0x000000ac008e7202 */ /* 0x000fe20000000f00 */
[----:B------:R-:W-:Y:S01]  /*4230*/  IMAD.MOV.U32 R151, RZ, RZ, R179 ;  /* 0x000000ffff977224 */ /* 0x000fe200078e00b3 */
[----:B------:R-:W-:Y:S01]  /*4240*/  LDSM.16.MT88.4 R16, [R225+0x1900] ;  /* 0x00190000e110783b */ /* 0x000fe20000004200 */
[----:B--2---:R-:W-:Y:S01]  /*4250*/  FFMA.FTZ R0, R144, c[0x0][0x2d0], -R2 ;  /* 0x0000b40090007a23 */ /* 0x004fe20000010802 */
[----:B------:R-:W-:Y:S01]  /*4260*/  MOV R144, R146 ;  /* 0x0000009200907202 */ /* 0x000fe20000000f00 */
[----:B------:R-:W-:-:S02]  /*4270*/  IMAD.MOV.U32 R146, RZ, RZ, R161 ;  /* 0x000000ffff927224 */ /* 0x000fc400078e00a1 */
[----:B------:R2:W-:Y:S01]  /*4280*/  MUFU.EX2 R165, R0 ;  /* 0x0000000000a57308 */ /* 0x0005e20000000800 */
[----:B------:R-:W-:Y:S01]  /*4290*/  IMAD.MOV.U32 R161, RZ, RZ, R163 ;  /* 0x000000ffffa17224 */ /* 0x000fe200078e00a3 */
[----:B------:R-:W-:Y:S01]  /*42a0*/  MOV R163, R169 ;  /* 0x000000a900a37202 */ /* 0x000fe20000000f00 */
[----:B------:R-:W-:Y:S01]  /*42b0*/  IMAD.MOV.U32 R169, RZ, RZ, R166 ;  /* 0x000000ffffa97224 */ /* 0x000fe200078e00a6 */
[----:B------:R-:W-:Y:S01]  /*42c0*/  MOV R166, R185 ;  /* 0x000000b900a67202 */ /* 0x000fe20000000f00 */
[C---:B-1----:R-:W-:Y:S08]  /*42d0*/  HMMA.16816.F32 R100, R4.reuse, R8, R68 ;  /* 0x000000080464723c */ /* 0x042ff00000001844 */
[----:B------:R-:W-:Y:S01]  /*42e0*/  HMMA.16816.F32 R28, R4, R10, R28 ;  /* 0x0000000a041c723c */ /* 0x000fe2000000181c */
[----:B--2---:R-:W-:Y:S01]  /*42f0*/  FFMA.FTZ R0, R139, c[0x0][0x2d0], -R2 ;  /* 0x0000b4008b007a23 */ /* 0x004fe20000010802 */
[----:B------:R-:W1:Y:S01]  /*4300*/  LDSM.16.MT88.4 R8, [R224+0x1900] ;  /* 0x00190000e008783b */ /* 0x000e620000004200 */
[----:B------:R-:W-:-:S02]  /*4310*/  IMAD.MOV.U32 R139, RZ, RZ, R144 ;  /* 0x000000ffff8b7224 */ /* 0x000fc400078e0090 */
[----:B------:R-:W-:Y:S01]  /*4320*/  IMAD.MOV.U32 R144, RZ, RZ, R145 ;  /* 0x000000ffff907224 */ /* 0x000fe200078e0091 */
[----:B------:R-:W-:Y:S01]  /*4330*/  MOV R145, R146 ;  /* 0x0000009200917202 */ /* 0x000fe20000000f00 */
[----:B------:R-:W-:Y:S01]  /*4340*/  IMAD.MOV.U32 R146, RZ, RZ, R147 ;  /* 0x000000ffff927224 */ /* 0x000fe200078e0093 */
[----:B------:R2:W5:Y:S01]  /*4350*/  LDL.LU R185, [R1+0x88] ;  /* 0x0000880001b97983 */ /* 0x0005620000300800 */
[----:B------:R-:W-:Y:S01]  /*4360*/  IMAD.MOV.U32 R147, RZ, RZ, R161 ;  /* 0x000000ffff937224 */ /* 0x000fe200078e00a1 */
[----:B------:R-:W-:Y:S01]  /*4370*/  MOV R161, R162 ;  /* 0x000000a200a17202 */ /* 0x000fe20000000f00 */
[----:B------:R-:W-:Y:S01]  /*4380*/  IMAD.MOV.U32 R162, RZ, RZ, R163 ;  /* 0x000000ffffa27224 */ /* 0x000fe200078e00a3 */
[----:B---3--:R-:W-:Y:S01]  /*4390*/  F2FP.PACK_AB R4, R24, R159 ;  /* 0x0000009f1804723e */ /* 0x008fe200000000ff */
[----:B------:R-:W-:Y:S01]  /*43a0*/  IMAD.MOV.U32 R163, RZ, RZ, R168 ;  /* 0x000000ffffa37224 */ /* 0x000fe200078e00a8 */
[----:B------:R-:W-:Y:S01]  /*43b0*/  MOV R168, R169 ;  /* 0x000000a900a87202 */ /* 0x000fe20000000f00 */
[----:B------:R-:W-:Y:S01]  /*43c0*/  IMAD.MOV.U32 R169, RZ, RZ, R166 ;  /* 0x000000ffffa97224 */ /* 0x000fe200078e00a6 */
[----:B----4-:R-:W-:Y:S01]  /*43d0*/  F2FP.PACK_AB R6, R25, R160 ;  /* 0x000000a01906723e */ /* 0x010fe200000000ff */
[----:B------:R-:W-:-:S02]  /*43e0*/  IMAD.MOV.U32 R166, RZ, RZ, R167 ;  /* 0x000000ffffa67224 */ /* 0x000fc400078e00a7 */
[----:B------:R3:W4:Y:S01]  /*43f0*/  MUFU.EX2 R167, R0 ;  /* 0x0000000000a77308 */ /* 0x0007220000000800 */
[----:B------:R-:W-:Y:S01]  /*4400*/  IMAD.MOV.U32 R180, RZ, RZ, R182 ;  /* 0x000000ffffb47224 */ /* 0x000fe200078e00b6 */
[----:B------:R-:W-:Y:S01]  /*4410*/  MOV R182, R248 ;  /* 0x000000f800b67202 */ /* 0x000fe20000000f00 */
[----:B------:R-:W-:Y:S02]  /*4420*/  IMAD.MOV.U32 R181, RZ, RZ, R183 ;  /* 0x000000ffffb57224 */ /* 0x000fe400078e00b7 */
[----:B------:R-:W-:Y:S02]  /*4430*/  IMAD.MOV.U32 R183, RZ, RZ, R250 ;  /* 0x000000ffffb77224 */ /* 0x000fe400078e00fa */
[----:B---3--:R-:W-:Y:S01]  /*4440*/  FFMA.FTZ R0, R139, c[0x0][0x2d0], -R2 ;  /* 0x0000b4008b007a23 */ /* 0x008fe20000010802 */
[----:B------:R-:W-:Y:S01]  /*4450*/  MOV R139, R144 ;  /* 0x00000090008b7202 */ /* 0x000fe20000000f00 */
[----:B------:R-:W-:Y:S01]  /*4460*/  IMAD.MOV.U32 R144, RZ, RZ, R145 ;  /* 0x000000ffff907224 */ /* 0x000fe200078e0091 */
[----:B----4-:R-:W-:Y:S01]  /*4470*/  F2FP.PACK_AB R5, R167, R165 ;  /* 0x000000a5a705723e */ /* 0x010fe200000000ff */
        /* <DEDUP_REMOVED lines=11> */
[----:B------:R-:W-:Y:S01]  /*4530*/  IMAD.MOV.U32 R71, RZ, RZ, R144 ;  /* 0x000000ffff477224 */ /* 0x000fe200078e0090 */
[----:B------:R-:W-:Y:S01]  /*4540*/  MOV R145, R169 ;  /* 0x000000a900917202 */ /* 0x000fe20000000f00 */
[----:B------:R-:W-:Y:S01]  /*4550*/  IMAD.MOV.U32 R68, RZ, RZ, R147 ;  /* 0x000000ffff447224 */ /* 0x000fe200078e0093 */
[----:B------:R-:W-:Y:S01]  /*4560*/  MOV R140, R162 ;  /* 0x000000a2008c7202 */ /* 0x000fe20000000f00 */
[----:B------:R-:W-:Y:S01]  /*4570*/  IMAD.MOV.U32 R146, RZ, RZ, R168 ;  /* 0x000000ffff927224 */ /* 0x000fe200078e00a8 */
[----:B------:R-:W-:Y:S01]  /*4580*/  MOV R162, R175 ;  /* 0x000000af00a27202 */ /* 0x000fe20000000f00 */
[----:B------:R-:W-:-:S02]  /*4590*/  IMAD.MOV.U32 R147, RZ, RZ, R163 ;  /* 0x000000ffff937224 */ /* 0x000fc400078e00a3 */
[----:B------:R-:W-:Y:S02]  /*45a0*/  IMAD.MOV.U32 R144, RZ, RZ, R170 ;  /* 0x000000ffff907224 */ /* 0x000fe400078e00aa */
[----:B------:R-:W-:Y:S02]  /*45b0*/  IMAD.MOV.U32 R141, RZ, RZ, R161 ;  /* 0x000000ffff8d7224 */ /* 0x000fe400078e00a1 */
[----:B------:R-:W-:Y:S02]  /*45c0*/  IMAD.MOV.U32 R161, RZ, RZ, R173 ;  /* 0x000000ffffa17224 */ /* 0x000fe400078e00ad */
[----:B------:R-:W-:Y:S02]  /*45d0*/  IMAD.MOV.U32 R163, RZ, RZ, R174 ;  /* 0x000000ffffa37224 */ /* 0x000fe400078e00ae */
[----:B---3--:R-:W-:Y:S01]  /*45e0*/  FFMA.FTZ R0, R139, c[0x0][0x2d0], -R2 ;  /* 0x0000b4008b007a23 */ /* 0x008fe20000010802 */
[----:B------:R-:W-:-:S03]  /*45f0*/  MOV R134, R161 ;  /* 0x000000a100867202 */ /* 0x000fc60000000f00 */
[----:B------:R-:W3:Y:S02]  /*4600*/  MUFU.EX2 R252, R0 ;  /* 0x0000000000fc7308 */ /* 0x000ee40000000800 */
[----:B---3--:R-:W-:Y:S01]  /*4610*/  F2FP.PACK_AB R7, R252, R166 ;  /* 0x000000a6fc07723e */ /* 0x008fe200000000ff */
[----:B------:R-:W-:-:S04]  /*4620*/  IMAD.MOV.U32 R0, RZ, RZ, R142 ;  /* 0x000000ffff007224 */ /* 0x000fc800078e008e */
[----:B------:R-:W-:Y:S02]  /*4630*/  FFMA.FTZ R0, R0, c[0x0][0x2d0], -R12 ;  /* 0x0000b40000007a23 */ /* 0x000fe4000001080c */
[C---:B-1----:R-:W-:Y:S07]  /*4640*/  HMMA.16816.F32 R136, R4.reuse, R8, R64 ;  /* 0x000000080488723c */ /* 0x042fee0000001840 */
[----:B------:R-:W-:Y:S01]  /*4650*/  IMAD.MOV.U32 R67, RZ, RZ, R171 ;  /* 0x000000ffff437224 */ /* 0x000fe200078e00ab */
[----:B------:R-:W-:Y:S01]  /*4660*/  HMMA.16816.F32 R248, R4, R10, R52 ;  /* 0x0000000a04f8723c */ /* 0x000fe20000001834 */
[----:B------:R-:W1:Y:S01]  /*4670*/  LDSM.16.MT88.4 R8, [R228+0x1900] ;  /* 0x00190000e408783b */ /* 0x000e620000004200 */
[----:B------:R-:W-:Y:S01]  /*4680*/  MOV R64, R178 ;  /* 0x000000b200407202 */ /* 0x000fe20000000f00 */
[----:B------:R-:W-:-:S02]  /*4690*/  IMAD.MOV.U32 R66, RZ, RZ, R176 ;  /* 0x000000ffff427224 */ /* 0x000fc400078e00b0 */
[----:B------:R-:W-:-:S03]  /*46a0*/  IMAD.MOV.U32 R65, RZ, RZ, R177 ;  /* 0x000000ffff417224 */ /* 0x000fc600078e00b1 */
[C---:B------:R-:W-:Y:S08]  /*46b0*/  HMMA.16816.F32 R172, R4.reuse, R18, R76 ;  /* 0x0000001204ac723c */ /* 0x040ff0000000184c */
[C---:B------:R-:W-:Y:S01]  /*46c0*/  HMMA.16816.F32 R176, R4.reuse, R16, R40 ;  /* 0x0000001004b0723c */ /* 0x040fe20000001828 */
[----:B------:R-:W3:Y:S07]  /*46d0*/  LDSM.16.MT88.4 R16, [R225+0x4900] ;  /* 0x00490000e110783b */ /* 0x000eee0000004200 */
[----:B-1----:R-:W-:Y:S07]  /*46e0*/  HMMA.16816.F32 R168, R4, R8, R60 ;  /* 0x0000000804a8723c */ /* 0x002fee000000183c */
[----:B------:R-:W-:Y:S01]  /*46f0*/  IMAD.MOV.U32 R63, RZ, RZ, R144 ;  /* 0x000000ffff3f7224 */ /* 0x000fe200078e0090 */
[----:B------:R-:W-:Y:S01]  /*4700*/  MOV R61, R146 ;  /* 0x00000092003d7202 */ /* 0x000fe20000000f00 */
[----:B------:R-:W-:-:S02]  /*4710*/  IMAD.MOV.U32 R62, RZ, RZ, R145 ;  /* 0x000000ffff3e7224 */ /* 0x000fc400078e0091 */
[----:B------:R-:W-:Y:S02]  /*4720*/  IMAD.MOV.U32 R60, RZ, RZ, R147 ;  /* 0x000000ffff3c7224 */ /* 0x000fe400078e0093 */
[C---:B------:R-:W-:Y:S07]  /*4730*/  HMMA.16816.F32 R144, R4.reuse, R10, R48 ;  /* 0x0000000a0490723c */ /* 0x040fee0000001830 */
[----:B------:R-:W-:Y:S01]  /*4740*/  MOV R49, R24 ;  /* 0x0000001800317202 */ /* 0x000fe20000000f00 */
[----:B------:R-:W-:Y:S01]  /*4750*/  HMMA.16816.F32 R8, R4, R20, R36 ;  /* 0x000000140408723c */ /* 0x000fe20000001824 */
[----:B------:R-:W-:Y:S01]  /*4760*/  IMAD.MOV.U32 R48, RZ, RZ, R162 ;  /* 0x000000ffff307224 */ /* 0x000fe200078e00a2 */
[----:B------:R-:W-:Y:S01]  /*4770*/  MOV R51, R140 ;  /* 0x0000008c00337202 */ /* 0x000fe20000000f00 */
[----:B------:R-:W-:-:S04]  /*4780*/  IMAD.MOV.U32 R50, RZ, RZ, R141 ;  /* 0x000000ffff327224 */ /* 0x000fc800078e008d */
[----:B------:R-:W-:Y:S01]  /*4790*/  IMAD.MOV.U32 R21, RZ, RZ, R180 ;  /* 0x000000ffff157224 */ /* 0x000fe200078e00b4 */
[----:B------:R-:W-:Y:S01]  /*47a0*/  MOV R36, R181 ;  /* 0x000000b500247202 */ /* 0x000fe20000000f00 */
[----:B------:R-:W-:Y:S01]  /*47b0*/  IMAD.MOV.U32 R37, RZ, RZ, R182 ;  /* 0x000000ffff257224 */ /* 0x000fe200078e00b6 */
[----:B------:R-:W-:Y:S01]  /*47c0*/  MOV R20, R143 ;  /* 0x0000008f00147202 */ /* 0x000fe20000000f00 */
[----:B------:R-:W-:Y:S01]  /*47d0*/  IMAD.MOV.U32 R39, RZ, RZ, R183 ;  /* 0x000000ffff277224 */ /* 0x000fe200078e00b7 */
[----:B------:R-:W-:Y:S01]  /*47e0*/  MOV R38, R25 ;  /* 0x0000001900267202 */ /* 0x000fe20000000f00 */
[C---:B------:R-:W-:Y:S07]  /*47f0*/  HMMA.16816.F32 R180, R4.reuse, R22, R72 ;  /* 0x0000001604b4723c */ /* 0x040fee0000001848 */
        /* <DEDUP_REMOVED lines=9> */
[----:B------:R-:W1:Y:S01]  /*4890*/  LDSM.16.MT88.4 R8, [R224+0x4900] ;  /* 0x00490000e008783b */ /* 0x000e620000004200 */
[----:B------:R-:W-:Y:S01]  /*48a0*/  MOV R23, R24 ;  /* 0x0000001800177202 */ /* 0x000fe20000000f00 */
[C---:B---3--:R-:W-:Y:S01]  /*48b0*/  HMMA.16816.F32 R40, R4.reuse, R18, R80 ;  /* 0x000000120428723c */ /* 0x048fe20000001850 */
[----:B------:R-:W-:Y:S01]  /*48c0*/  MOV R73, R20 ;  /* 0x0000001400497202 */ /* 0x000fe20000000f00 */
[----:B------:R-:W-:Y:S01]  /*48d0*/  LDSM.16.MT88.4 R24, [R227+0x4900] ;  /* 0x00490000e318783b */ /* 0x000fe20000004200 */
        /* <DEDUP_REMOVED lines=8> */
[C---:B------:R-:W-:Y:S01]  /*4960*/  HMMA.16816.F32 R52, R4.reuse, R16, R32 ;  /* 0x000000100434723c */ /* 0x040fe20000001820 */
[----:B------:R-:W-:Y:S07]  /*4970*/  LDSM.16.MT88.4 R16, [R228+0x7900] ;  /* 0x00790000e410783b */ /* 0x000fee0000004200 */
[C---:B-1----:R-:W-:Y:S07]  /*4980*/  HMMA.16816.F32 R148, R4.reuse, R8, R56 ;  /* 0x000000080494723c */ /* 0x042fee0000001838 */
[----:B------:R-:W-:Y:S01]  /*4990*/  MOV R59, R72 ;  /* 0x00000048003b7202 */ /* 0x000fe20000000f00 */
        /* <DEDUP_REMOVED lines=12> */
[----:B------:R-:W-:Y:S02]  /*4a60*/  MOV R36, R37 ;  /* 0x0000002500247202 */ /* 0x000fe40000000f00 */
[----:B------:R-:W-:Y:S02]  /*4a70*/  MOV R37, R39 ;  /* 0x0000002700257202 */ /* 0x000fe40000000f00 */
[----:B------:R-:W-:Y:S01]  /*4a80*/  MOV R58, R73 ;  /* 0x00000049003a7202 */ /* 0x000fe20000000f00 */
[----:B------:R-:W-:Y:S01]  /*4a90*/  IMAD.MOV.U32 R73, RZ, RZ, R20 ;  /* 0x000000ffff497224 */ /* 0x000fe200078e0014 */
[C---:B-1----:R-:W-:Y:S07]  /*4aa0*/  HMMA.16816.F32 R84, R4.reuse, R8, R88 ;  /* 0x000000080454723c */ /* 0x042fee0000001858 */
[----:B------:R-:W-:Y:S01]  /*4ab0*/  IMAD.MOV.U32 R88, RZ, RZ, R48 ;  /* 0x000000ffff587224 */ /* 0x000fe200078e0030 */
[----:B------:R-:W-:Y:S01]  /*4ac0*/  HMMA.16816.F32 R76, R4, R10, R92 ;  /* 0x0000000a044c723c */ /* 0x000fe2000000185c */
[----:B------:R-:W1:Y:S01]  /*4ad0*/  LDSM.16.MT88.4 R8, [R224+0x7900] ;  /* 0x00790000e008783b */ /* 0x000e620000004200 */
[----:B------:R-:W-:Y:S01]  /*4ae0*/  MOV R91, R49 ;  /* 0x00000031005b7202 */ /* 0x000fe20000000f00 */
[----:B------:R-:W-:Y:S01]  /*4af0*/  IMAD.MOV.U32 R90, RZ, RZ, R75 ;  /* 0x000000ffff5a7224 */ /* 0x000fe200078e004b */
[----:B------:R-:W-:-:S03]  /*4b00*/  MOV R89, R36 ;  /* 0x0000002400597202 */ /* 0x000fc60000000f00 */
        /* <DEDUP_REMOVED lines=12> */
[----:B------:R-:W-:Y:S01]  /*4bd0*/  HMMA.16816.F32 R68, R4, R24, R96 ;  /* 0x000000180444723c */ /* 0x000fe20000001860 */
[----:B------:R-:W-:-:S06]  /*4be0*/  IMAD.MOV.U32 R94, RZ, RZ, R73 ;  /* 0x000000ffff5e7224 */ /* 0x000fcc00078e0049 */
[----:B------:R-:W-:Y:S01]  /*4bf0*/  IMAD.MOV.U32 R96, RZ, RZ, R38 ;  /* 0x000000ffff607224 */ /* 0x000fe200078e0026 */
[----:B------:R-:W-:Y:S01]  /*4c00*/  MOV R24, R63 ;  /* 0x0000003f00187202 */ /* 0x000fe20000000f00 */
[----:B------:R-:W-:Y:S01]  /*4c10*/  IMAD.MOV.U32 R38, RZ, RZ, R60 ;  /* 0x000000ffff267224 */ /* 0x000fe200078e003c */
[----:B------:R-:W-:Y:S01]  /*4c20*/  MOV R97, R59 ;  /* 0x0000003b00617202 */ /* 0x000fe20000000f00 */
[----:B------:R-:W-:Y:S01]  /*4c30*/  IMAD.MOV.U32 R25, RZ, RZ, R62 ;  /* 0x000000ffff197224 */ /* 0x000fe200078e003e */
[----:B------:R-:W-:Y:S01]  /*4c40*/  MOV R98, R72 ;  /* 0x0000004800627202 */ /* 0x000fe20000000f00 */
[C---:B------:R-:W-:Y:S01]  /*4c50*/  HMMA.16816.F32 R60, R4.reuse, R26, R128 ;  /* 0x0000001a043c723c */ /* 0x040fe20000001880 */
[----:B------:R-:W-:Y:S01]  /*4c60*/  IMAD.MOV.U32 R59, RZ, RZ, R74 ;  /* 0x000000ffff3b7224 */ /* 0x000fe200078e004a */
[----:B------:R-:W-:Y:S02]  /*4c70*/  MOV R74, R21 ;  /* 0x00000015004a7202 */ /* 0x000fe40000000f00 */
[----:B------:R-:W3:Y:S01]  /*4c80*/  LDSM.16.MT88.4 R20, [R225+0x7900] ;  /* 0x00790000e114783b */ /* 0x000ee20000004200 */
[----:B------:R-:W-:Y:S01]  /*4c90*/  IMAD.MOV.U32 R99, RZ, RZ, R59 ;  /* 0x000000ffff637224 */ /* 0x000fe200078e003b */
[----:B------:R-:W-:Y:S01]  /*4ca0*/  MOV R95, R74 ;  /* 0x0000004a005f7202 */ /* 0x000fe20000000f00 */
[----:B------:R-:W-:Y:S01]  /*4cb0*/  IMAD.MOV.U32 R26, RZ, RZ, R50 ;  /* 0x000000ffff1a7224 */ /* 0x000fe200078e0032 */
[----:B------:R-:W-:Y:S01]  /*4cc0*/  MOV R27, R51 ;  /* 0x00000033001b7202 */ /* 0x000fe20000000f00 */
[----:B------:R-:W-:Y:S01]  /*4cd0*/  IMAD.MOV.U32 R129, RZ, RZ, R57 ;  /* 0x000000ffff817224 */ /* 0x000fe200078e0039 */
[----:B-1----:R-:W-:Y:S01]  /*4ce0*/  HMMA.16816.F32 R48, R4, R8, R120 ;  /* 0x000000080430723c */ /* 0x002fe20000001878 */
[----:B------:R-:W-:Y:S01]  /*4cf0*/  MOV R128, R58 ;  /* 0x0000003a00807202 */ /* 0x000fe20000000f00 */
[----:B------:R-:W-:Y:S01]  /*4d00*/  IMAD.MOV.U32 R131, RZ, RZ, R47 ;  /* 0x000000ffff837224 */ /* 0x000fe200078e002f */
[----:B------:R-:W-:-:S04]  /*4d10*/  MOV R130, R56 ;  /* 0x0000003800827202 */ /* 0x000fc80000000f00 */
[----:B------:R-:W-:Y:S01]  /*4d20*/  IMAD.MOV.U32 R120, RZ, RZ, R37 ;  /* 0x000000ffff787224 */ /* 0x000fe200078e0025 */
[----:B------:R-:W-:Y:S01]  /*4d30*/  MOV R121, R38 ;  /* 0x0000002600797202 */ /* 0x000fe20000000f00 */
[----:B------:R-:W-:Y:S01]  /*4d40*/  IMAD.MOV.U32 R122, RZ, RZ, R39 ;  /* 0x000000ffff7a7224 */ /* 0x000fe200078e0027 */
[----:B------:R-:W-:Y:S01]  /*4d50*/  MOV R123, R64 ;  /* 0x00000040007b7202 */ /* 0x000fe20000000f00 */
[C---:B------:R-:W-:Y:S01]  /*4d60*/  HMMA.16816.F32 R36, R4.reuse, R10, R112 ;  /* 0x0000000a0424723c */ /* 0x040fe20000001870 */
[----:B------:R-:W1:Y:S06]  /*4d70*/  LDSM.16.MT88.4 R8, [R227+0x7900] ;  /* 0x00790000e308783b */ /* 0x000e6c0000004200 */
[----:B------:R-:W-:Y:S01]  /*4d80*/  IMAD.MOV.U32 R113, RZ, RZ, R65 ;  /* 0x000000ffff717224 */ /* 0x000fe200078e0041 */
[----:B------:R-:W-:Y:S01]  /*4d90*/  MOV R114, R66 ;  /* 0x0000004200727202 */ /* 0x000fe20000000f00 */
[----:B------:R-:W-:Y:S01]  /*4da0*/  IMAD.MOV.U32 R115, RZ, RZ, R67 ;  /* 0x000000ffff737224 */ /* 0x000fe200078e0043 */
[C---:B------:R-:W-:Y:S02]  /*4db0*/  HMMA.16816.F32 R56, R4.reuse, R18, R108 ;  /* 0x000000120438723c */ /* 0x040fe4000000186c */
        /* <DEDUP_REMOVED lines=19> */
[C---:B---3--:R-:W-:Y:S01]  /*4ef0*/  HMMA.16816.F32 R80, R4.reuse, R20, R104 ;  /* 0x000000140450723c */ /* 0x048fe20000001868 */
[----:B------:R3:W-:Y:S07]  /*4f00*/  MUFU.EX2 R133, R0 ;  /* 0x0000000000857308 */ /* 0x0007ee0000000800 */
[C---:B------:R-:W-:Y:S01]  /*4f10*/  HMMA.16816.F32 R72, R4.reuse, R22, R124 ;  /* 0x000000160448723c */ /* 0x040fe2000000187c */
[----:B------:R-:W4:Y:S07]  /*4f20*/  LDSM.16.MT88.4 R20, [R224+0x2100] ;  /* 0x00210000e014783b */ /* 0x000f2e0000004200 */
[----:B-1----:R-:W-:Y:S01]  /*4f30*/  HMMA.16816.F32 R32, R4, R10, R28 ;  /* 0x0000000a0420723c */ /* 0x002fe2000000181c */
[----:B---3--:R-:W-:-:S02]  /*4f40*/  FFMA.FTZ R0, R112, c[0x0][0x2d0], -R12 ;  /* 0x0000b40070007a23 */ /* 0x008fc4000001080c */
        /* <DEDUP_REMOVED lines=21> */
[C---:B------:R-:W-:Y:S01]  /*50a0*/  HMMA.16816.F32 R64, R4.reuse, R16, R116 ;  /* 0x000000100440723c */ /* 0x040fe20000001874 */
[----:B------:R1:W3:Y:S01]  /*50b0*/  MUFU.EX2 R161, R0 ;  /* 0x0000000000a17308 */ /* 0x0002e20000000800 */
[----:B------:R-:W2:Y:S06]  /*50c0*/  LDSM.16.MT88.4 R16, [R225+0x2100] ;  /* 0x00210000e110783b */ /* 0x000eac0000004200 */
[----:B------:R-:W-:Y:S01]  /*50d0*/  HMMA.16816.F32 R44, R4, R8, R100 ;  /* 0x00000008042c723c */ /* 0x000fe20000001864 */
[----:B------:R-:W2:Y:S01]  /*50e0*/  LDSM.16.MT88.4 R8, [R228+0x2100] ;  /* 0x00210000e408783b */ /* 0x000ea20000004200 */
        /* <DEDUP_REMOVED lines=24> */
[----:B------:R1:W-:Y:S01]  /*5270*/  MUFU.EX2 R162, R0 ;  /* 0x0000000000a27308 */ /* 0x0003e20000000800 */
[----:B------:R-:W-:-:S02]  /*5280*/  MOV R113, R115 ;  /* 0x0000007300717202 */ /* 0x000fc40000000f00 */
[----:B------:R-:W-:Y:S01]  /*5290*/  MOV R115, R121 ;  /* 0x0000007900737202 */ /* 0x000fe20000000f00 */
[----:B------:R-:W-:Y:S02]  /*52a0*/  IMAD.MOV.U32 R121, RZ, RZ, R26 ;  /* 0x000000ffff797224 */ /* 0x000fe400078e001a */
[----:B------:R-:W-:Y:S01]  /*52b0*/  IMAD.MOV.U32 R26, RZ, RZ, R128 ;  /* 0x000000ffff1a7224 */ /* 0x000fe200078e0080 */
[----:B------:R-:W-:Y:S01]  /*52c0*/  MOV R128, R129 ;  /* 0x0000008100807202 */ /* 0x000fe20000000f00 */
[----:B------:R-:W-:Y:S01]  /*52d0*/  IMAD.MOV.U32 R129, RZ, RZ, R130 ;  /* 0x000000ffff817224 */ /* 0x000fe200078e0082 */
[----:B------:R-:W-:Y:S02]  /*52e0*/  MOV R130, R131 ;  /* 0x0000008300827202 */ /* 0x000fe40000000f00 */
[----:B------:R-:W-:Y:S02]  /*52f0*/  MOV R131, R25 ;  /* 0x0000001900837202 */ /* 0x000fe40000000f00 */
[----:B------:R-:W-:-:S02]  /*5300*/  MOV R25, R97 ;  /* 0x0000006100197202 */ /* 0x000fc40000000f00 */
[----:B------:R-:W-:Y:S01]  /*5310*/  MOV R97, R99 ;  /* 0x0000006300617202 */ /* 0x000fe20000000f00 */
[----:B-1----:R-:W-:Y:S01]  /*5320*/  FFMA.FTZ R0, R112, c[0x0][0x2d0], -R12 ;  /* 0x0000b40070007a23 */ /* 0x002fe2000001080c */
[----:B------:R-:W-:Y:S01]  /*5330*/  MOV R99, R93 ;  /* 0x0000005d00637202 */ /* 0x000fe20000000f00 */
[----:B------:R-:W-:Y:S01]  /*5340*/  IMAD.MOV.U32 R112, RZ, RZ, R114 ;  /* 0x000000ffff707224 */ /* 0x000fe200078e0072 */
[----:B------:R-:W-:Y:S01]  /*5350*/  MOV R93, R184 ;  /* 0x000000b8005d7202 */ /* 0x000fe20000000f00 */
[----:B------:R-:W-:Y:S01]  /*5360*/  IMAD.MOV.U32 R114, RZ, RZ, R120 ;  /* 0x000000ffff727224 */ /* 0x000fe200078e0078 */
[----:B---3--:R-:W-:Y:S01]  /*5370*/  F2FP.PACK_AB R4, R161, R133 ;  /* 0x00000085a104723e */ /* 0x008fe200000000ff */
[----:B------:R-:W-:Y:S01]  /*5380*/  IMAD.MOV.U32 R120, RZ, RZ, R122 ;  /* 0x000000ffff787224 */ /* 0x000fe200078e007a */
[----:B------:R-:W-:Y:S01]  /*5390*/  MOV R122, R123 ;  /* 0x0000007b007a7202 */ /* 0x000fe20000000f00 */
[----:B------:R-:W-:Y:S01]  /*53a0*/  FFMA.FTZ R29, R135, c[0x0][0x2d0], -R2 ;  /* 0x0000b400871d7a23 */ /* 0x000fe20000010802 */
[----:B------:R-:W-:Y:S01]  /*53b0*/  MOV R123, R27 ;  /* 0x0000001b007b7202 */ /* 0x000fe20000000f00 */
[----:B------:R-:W-:Y:S01]  /*53c0*/  IMAD.MOV.U32 R27, RZ, RZ, R24 ;  /* 0x000000ffff1b7224 */ /* 0x000fe200078e0018 */
[----:B------:R1:W5:Y:S01]  /*53d0*/  LDL.LU R184, [R1+0x84] ;  /* 0x0000840001b87983 */ /* 0x0003620000300800 */
[----:B------:R-:W-:-:S02]  /*53e0*/  IMAD.MOV.U32 R24, RZ, RZ, R96 ;  /* 0x000000ffff187224 */ /* 0x000fc400078e0060 */
[----:B------:R-:W-:Y:S02]  /*53f0*/  IMAD.MOV.U32 R96, RZ, RZ, R98 ;  /* 0x000000ffff607224 */ /* 0x000fe400078e0062 */
[----:B------:R-:W-:Y:S02]  /*5400*/  IMAD.MOV.U32 R98, RZ, RZ, R92 ;  /* 0x000000ffff627224 */ /* 0x000fe400078e005c */
[----:B------:R-:W-:Y:S02]  /*5410*/  IMAD.MOV.U32 R92, RZ, RZ, R164 ;  /* 0x000000ffff5c7224 */ /* 0x000fe400078e00a4 */
[----:B------:R3:W1:Y:S02]  /*5420*/  MUFU.EX2 R164, R0 ;  /* 0x0000000000a47308 */ /* 0x0006640000000800 */
[----:B---3--:R-:W-:Y:S02]  /*5430*/  FFMA.FTZ R0, R107, c[0x0][0x2d0], -R2 ;  /* 0x0000b4006b007a23 */ /* 0x008fe40000010802 */
        /* <DEDUP_REMOVED lines=21> */
[----:B------:R3:W-:Y:S01]  /*5590*/  MUFU.EX2 R31, R0 ;  /* 0x00000000001f7308 */ /* 0x0007e20000000800 */
[----:B------:R-:W-:Y:S02]  /*55a0*/  MOV R27, R25 ;  /* 0x00000019001b7202 */ /* 0x000fe40000000f00 */
[----:B------:R-:W-:Y:S02]  /*55b0*/  MOV R25, R97 ;  /* 0x0000006100197202 */ /* 0x000fe40000000f00 */
[----:B------:R-:W-:Y:S02]  /*55c0*/  MOV R97, R99 ;  /* 0x0000006300617202 */ /* 0x000fe40000000f00 */
[----:B------:R-:W-:-:S02]  /*55d0*/  MOV R99, R93 ;  /* 0x0000005d00637202 */ /* 0x000fc40000000f00 */
[----:B------:R-:W-:Y:S01]  /*55e0*/  MOV R93, R134 ;  /* 0x00000086005d7202 */ /* 0x000fe20000000f00 */
[----:B---3--:R-:W-:Y:S02]  /*55f0*/  FFMA.FTZ R0, R107, c[0x0][0x2d0], -R2 ;  /* 0x0000b4006b007a23 */ /* 0x008fe40000010802 */
[----:B------:R-:W-:Y:S02]  /*5600*/  IMAD.MOV.U32 R107, RZ, RZ, R113 ;  /* 0x000000ffff6b7224 */ /* 0x000fe400078e0071 */
[----:B------:R-:W-:Y:S01]  /*5610*/  IMAD.MOV.U32 R113, RZ, RZ, R115 ;  /* 0x000000ffff717224 */ /* 0x000fe200078e0073 */
[----:B------:R-:W-:Y:S01]  /*5620*/  MOV R115, R26 ;  /* 0x0000001a00737202 */ /* 0x000fe20000000f00 */
[----:B------:R3:W2:Y:S01]  /*5630*/  MUFU.EX2 R134, R0 ;  /* 0x0000000000867308 */ /* 0x0006a20000000800 */
[----:B------:R-:W-:Y:S01]  /*5640*/  MOV R26, R131 ;  /* 0x00000083001a7202 */ /* 0x000fe20000000f00 */
[----:B------:R-:W-:Y:S02]  /*5650*/  IMAD.MOV.U32 R131, RZ, RZ, R24 ;  /* 0x000000ffff837224 */ /* 0x000fe400078e0018 */
[----:B------:R-:W-:-:S02]  /*5660*/  IMAD.MOV.U32 R24, RZ, RZ, R96 ;  /* 0x000000ffff187224 */ /* 0x000fc400078e0060 */
[----:B------:R-:W-:Y:S02]  /*5670*/  IMAD.MOV.U32 R94, RZ, RZ, R159 ;  /* 0x000000ffff5e7224 */ /* 0x000fe400078e009f */
[----:B------:R-:W-:Y:S01]  /*5680*/  IMAD.MOV.U32 R96, RZ, RZ, R98 ;  /* 0x000000ffff607224 */ /* 0x000fe200078e0062 */
[----:B-1----:R-:W-:Y:S01]  /*5690*/  F2FP.PACK_AB R6, R164, R162 ;  /* 0x000000a2a406723e */ /* 0x002fe200000000ff */
[----:B------:R-:W-:Y:S01]  /*56a0*/  IMAD.MOV.U32 R98, RZ, RZ, R92 ;  /* 0x000000ffff627224 */ /* 0x000fe200078e005c */
[----:B------:R1:W5:Y:S01]  /*56b0*/  LDL.LU R159, [R1+0x80] ;  /* 0x00008000019f7983 */ /* 0x0003620000300800 */
[----:B---3--:R-:W-:Y:S01]  /*56c0*/  FFMA.FTZ R0, R106, c[0x0][0x2d0], -R2 ;  /* 0x0000b4006a007a23 */ /* 0x008fe20000010802 */
        /* <DEDUP_REMOVED lines=20> */
[----:B------:R-:W-:Y:S01]  /*5810*/  MOV R107, R26 ;  /* 0x0000001a006b7202 */ /* 0x000fe20000000f00 */
[----:B------:R1:W5:Y:S01]  /*5820*/  LDL.LU R158, [R1+0x7c] ;  /* 0x00007c00019e7983 */ /* 0x0003620000300800 */
[----:B------:R-:W-:Y:S01]  /*5830*/  MOV R26, R24 ;  /* 0x00000018001a7202 */ /* 0x000fe20000000f00 */
[----:B------:R-:W-:-:S02]  /*5840*/  FFMA.FTZ R28, R105, c[0x0][0x2d0], -R12 ;  /* 0x0000b400691c7a23 */ /* 0x000fc4000001080c */
[----:B---3--:R-:W-:Y:S02]  /*5850*/  FFMA.FTZ R0, R106, c[0x0][0x2d0], -R2 ;  /* 0x0000b4006a007a23 */ /* 0x008fe40000010802 */
[----:B------:R-:W-:Y:S02]  /*5860*/  IMAD.MOV.U32 R106, RZ, RZ, R112 ;  /* 0x000000ffff6a7224 */ /* 0x000fe400078e0070 */
[----:B------:R-:W-:Y:S02]  /*5870*/  IMAD.MOV.U32 R112, RZ, RZ, R27 ;  /* 0x000000ffff707224 */ /* 0x000fe400078e001b */
[----:B------:R-:W-:Y:S02]  /*5880*/  IMAD.MOV.U32 R27, RZ, RZ, R25 ;  /* 0x000000ffff1b7224 */ /* 0x000fe400078e0019 */
[----:B------:R-:W-:Y:S02]  /*5890*/  IMAD.MOV.U32 R25, RZ, RZ, R97 ;  /* 0x000000ffff197224 */ /* 0x000fe400078e0061 */
[----:B------:R-:W-:-:S02]  /*58a0*/  IMAD.MOV.U32 R97, RZ, RZ, R99 ;  /* 0x000000ffff617224 */ /* 0x000fc400078e0063 */
[----:B------:R-:W-:Y:S02]  /*58b0*/  IMAD.MOV.U32 R99, RZ, RZ, R93 ;  /* 0x000000ffff637224 */ /* 0x000fe400078e005d */
[----:B------:R-:W-:Y:S02]  /*58c0*/  IMAD.MOV.U32 R93, RZ, RZ, R95 ;  /* 0x000000ffff5d7224 */ /* 0x000fe400078e005f */
[----:B------:R-:W-:Y:S02]  /*58d0*/  IMAD.MOV.U32 R95, RZ, RZ, R89 ;  /* 0x000000ffff5f7224 */ /* 0x000fe400078e0059 */
[----:B------:R-:W-:Y:S02]  /*58e0*/  IMAD.MOV.U32 R89, RZ, RZ, R163 ;  /* 0x000000ffff597224 */ /* 0x000fe400078e00a3 */
[----:B------:R-:W-:Y:S01]  /*58f0*/  IMAD.MOV.U32 R105, RZ, RZ, R106 ;  /* 0x000000ffff697224 */ /* 0x000fe200078e006a */
[----:B------:R-:W3:Y:S01]  /*5900*/  MUFU.EX2 R163, R0 ;  /* 0x0000000000a37308 */ /* 0x000ee20000000800 */
        /* <DEDUP_REMOVED lines=17> */
[----:B------:R-:W-:Y:S02]  /*5a20*/  MOV R96, R98 ;  /* 0x0000006200607202 */ /* 0x000fe40000000f00 */
[----:B------:R-:W-:Y:S02]  /*5a30*/  MOV R98, R92 ;  /* 0x0000005c00627202 */ /* 0x000fe40000000f00 */
[----:B--2---:R-:W-:-:S02]  /*5a40*/  F2FP.PACK_AB R5, R134, R31 ;  /* 0x0000001f8605723e */ /* 0x004fc400000000ff */
[----:B---3--:R-:W-:Y:S02]  /*5a50*/  F2FP.PACK_AB R7, R163, R160 ;  /* 0x000000a0a307723e */ /* 0x008fe400000000ff */
[----:B------:R-:W-:Y:S02]  /*5a60*/  MOV R92, R94 ;  /* 0x0000005e005c7202 */ /* 0x000fe40000000f00 */
[----:B------:R-:W-:Y:S02]  /*5a70*/  MOV R94, R88 ;  /* 0x00000058005e7202 */ /* 0x000fe40000000f00 */
[----:B------:R-:W-:Y:S01]  /*5a80*/  MOV R126, R127 ;  /* 0x0000007f007e7202 */ /* 0x000fe20000000f00 */
[----:B------:R-:W-:Y:S01]  /*5a90*/  IMAD.MOV.U32 R127, RZ, RZ, R112 ;  /* 0x000000ffff7f7224 */ /* 0x000fe200078e0070 */
[----:B------:R-:W-:Y:S02]  /*5aa0*/  MOV R88, R90 ;  /* 0x0000005a00587202 */ /* 0x000fe40000000f00 */
[----:B------:R-:W-:-:S02]  /*5ab0*/  MOV R90, R157 ;  /* 0x0000009d005a7202 */ /* 0x000fc40000000f00 */
[----:B------:R-:W-:Y:S01]  /*5ac0*/  MOV R112, R24 ;  /* 0x0000001800707202 */ /* 0x000fe20000000f00 */
[C---:B----4-:R-:W-:Y:S01]  /*5ad0*/  HMMA.16816.F32 R136, R4.reuse, R20, R136 ;  /* 0x000000140488723c */ /* 0x050fe20000001888 */
[----:B------:R-:W-:Y:S01]  /*5ae0*/  FFMA.FTZ R30, R126, c[0x0][0x2d0], -R2 ;  /* 0x0000b4007e1e7a23 */ /* 0x000fe20000010802 */
[----:B------:R-:W-:Y:S01]  /*5af0*/  MOV R110, R93 ;  /* 0x0000005d006e7202 */ /* 0x000fe20000000f00 */
[----:B------:R-:W-:Y:S01]  /*5b00*/  IMAD.MOV.U32 R116, RZ, RZ, R127 ;  /* 0x000000ffff747224 */ /* 0x000fe200078e007f */
[----:B------:R-:W-:Y:S01]  /*5b10*/  MOV R117, R112 ;  /* 0x0000007000757202 */ /* 0x000fe20000000f00 */
[--C-:B------:R-:W-:Y:S01]  /*5b20*/  FFMA.FTZ R27, R156, c[0x0][0x2d0], -R12.reuse ;  /* 0x0000b4009c1b7a23 */ /* 0x100fe2000001080c */
[----:B------:R-:W-:Y:S01]  /*5b30*/  MOV R124, R95 ;  /* 0x0000005f007c7202 */ /* 0x000fe20000000f00 */
[--C-:B------:R-:W-:Y:S01]  /*5b40*/  FFMA.FTZ R26, R155, c[0x0][0x2d0], -R12.reuse ;  /* 0x0000b4009b1a7a23 */ /* 0x100fe2000001080c */
[C---:B------:R-:W-:Y:S01]  /*5b50*/  HMMA.16816.F32 R20, R4.reuse, R22, R248 ;  /* 0x000000160414723c */ /* 0x040fe200000018f8 */
        /* <DEDUP_REMOVED lines=9> */
[----:B------:R-:W-:Y:S01]  /*5bf0*/  HMMA.16816.F32 R92, R4, R18, R172 ;  /* 0x00000012045c723c */ /* 0x000fe200000018ac */
[----:B------:R-:W-:Y:S01]  /*5c00*/  IMAD.MOV.U32 R249, RZ, RZ, R15 ;  /* 0x000000fffff97224 */ /* 0x000fe200078e000f */
[----:B------:R-:W-:Y:S01]  /*5c10*/  MOV R108, R99 ;  /* 0x00000063006c7202 */ /* 0x000fe20000000f00 */
[----:B------:R-:W-:Y:S01]  /*5c20*/  IMAD.MOV.U32 R251, RZ, RZ, R13 ;  /* 0x000000fffffb7224 */ /* 0x000fe200078e000d */
[----:B------:R1:W5:Y:S01]  /*5c30*/  LDL.LU R157, [R1+0x78] ;  /* 0x00007800019d7983 */ /* 0x0003620000300800 */
[----:B------:R-:W-:-:S03]  /*5c40*/  FFMA.FTZ R24, R153, c[0x0][0x2d0], -R2 ;  /* 0x0000b40099187a23 */ /* 0x000fc60000010802 */
[----:B------:R-:W-:Y:S01]  /*5c50*/  HMMA.16816.F32 R88, R4, R16, R176 ;  /* 0x000000100458723c */ /* 0x000fe200000018b0 */
[----:B------:R-:W2:Y:S01]  /*5c60*/  LDSM.16.MT88.4 R12, [R224+0x5100] ;  /* 0x00510000e00c783b */ /* 0x000ea20000004200 */
[----:B------:R-:W-:-:S03]  /*5c70*/  FFMA.FTZ R0, R152, c[0x0][0x2d0], -R2 ;  /* 0x0000b40098007a23 */ /* 0x000fc60000010802 */
[----:B------:R-:W3:Y:S01]  /*5c80*/  LDSM.16.MT88.4 R16, [R227+0x2100] ;  /* 0x00210000e310783b */ /* 0x000ee20000004200 */
[----:B------:R-:W-:Y:S02]  /*5c90*/  IMAD.MOV.U32 R118, RZ, RZ, R96 ;  /* 0x000000ffff767224 */ /* 0x000fe400078e0060 */
[----:B------:R-:W-:Y:S01]  /*5ca0*/  IMAD.MOV.U32 R2, RZ, RZ, R98 ;  /* 0x000000ffff027224 */ /* 0x000fe200078e0062 */
[C---:B------:R-:W-:Y:S01]  /*5cb0*/  HMMA.16816.F32 R100, R4.reuse, R10, R144 ;  /* 0x0000000a0464723c */ /* 0x040fe20000001890 */
[----:B------:R-:W-:Y:S01]  /*5cc0*/  IMAD.MOV.U32 R248, RZ, RZ, R124 ;  /* 0x000000fffff87224 */ /* 0x000fe200078e007c */
[----:B------:R1:W5:Y:S06]  /*5cd0*/  LDL.LU R156, [R1+0x74] ;  /* 0x00007400019c7983 */ /* 0x00036c0000300800 */
[----:B------:R-:W-:Y:S01]  /*5ce0*/  HMMA.16816.F32 R96, R4, R8, R168 ;  /* 0x000000080460723c */ /* 0x000fe200000018a8 */
[----:B------:R-:W4:Y:S01]  /*5cf0*/  LDSM.16.MT88.4 R8, [R225+0x5100] ;  /* 0x00510000e108783b */ /* 0x000f220000004200 */
        /* <DEDUP_REMOVED lines=9> */
[----:B------:R1:W5:Y:S01]  /*5d90*/  LDL.LU R155, [R1+0x70] ;  /* 0x00007000019b7983 */ /* 0x0003620000300800 */
[----:B------:R-:W-:-:S03]  /*5da0*/  MOV R127, R115 ;  /* 0x00000073007f7202 */ /* 0x000fc60000000f00 */
[----:B------:R1:W5:Y:S04]  /*5db0*/  LDL.LU R154, [R1+0x6c] ;  /* 0x00006c00019a7983 */ /* 0x0003680000300800 */
[----:B------:R1:W5:Y:S04]  /*5dc0*/  LDL.LU R153, [R1+0x68] ;  /* 0x0000680001997983 */ /* 0x0003680000300800 */
[----:B------:R1:W5:Y:S01]  /*5dd0*/  LDL.LU R152, [R1+0x64] ;  /* 0x0000640001987983 */ /* 0x0003620000300800 */
[C---:B--2---:R-:W-:Y:S03]  /*5de0*/  HMMA.16816.F32 R172, R4.reuse, R12, R148 ;  /* 0x0000000c04ac723c */ /* 0x044fe60000001894 */
[----:B------:R1:W5:Y:S05]  /*5df0*/  LDL.LU R135, [R1+0x60] ;  /* 0x0000600001877983 */ /* 0x00036a0000300800 */
[C---:B---3--:R-:W-:Y:S08]  /*5e00*/  HMMA.16816.F32 R104, R4.reuse, R16, R104 ;  /* 0x000000100468723c */ /* 0x048ff00000001868 */
[C---:B------:R-:W-:Y:S01]  /*5e10*/  HMMA.16816.F32 R112, R4.reuse, R18, R180 ;  /* 0x000000120470723c */ /* 0x040fe200000018b4 */
[----:B------:R-:W2:Y:S07]  /*5e20*/  LDSM.16.MT88.4 R16, [R228+0x5100] ;  /* 0x00510000e410783b */ /* 0x000eae0000004200 */
[C---:B------:R-:W-:Y:S01]  /*5e30*/  HMMA.16816.F32 R148, R4.reuse, R14, R140 ;  /* 0x0000000e0494723c */ /* 0x040fe2000000188c */
[----:B------:R-:W3:Y:S06]  /*5e40*/  LDSM.16.MT88.4 R12, [R227+0x5100] ;  /* 0x00510000e30c783b */ /* 0x000eec0000004200 */
        /* <DEDUP_REMOVED lines=11> */
[C---:B----4-:R-:W-:Y:S08]  /*5f00*/  HMMA.16816.F32 R144, R4.reuse, R8, R52 ;  /* 0x000000080490723c */ /* 0x050ff00000001834 */
[----:B------:R-:W-:Y:S01]  /*5f10*/  HMMA.16816.F32 R124, R4, R10, R40 ;  /* 0x0000000a047c723c */ /* 0x000fe20000001828 */
[----:B------:R-:W4:Y:S01]  /*5f20*/  LDSM.16.MT88.4 R8, [R224+0x8100] ;  /* 0x00810000e008783b */ /* 0x000f220000004200 */
[----:B------:R-:W-:Y:S01]  /*5f30*/  MOV R55, R120 ;  /* 0x0000007800377202 */ /* 0x000fe20000000f00 */
[----:B------:R-:W-:Y:S01]  /*5f40*/  IMAD.MOV.U32 R54, RZ, RZ, R121 ;  /* 0x000000ffff367224 */ /* 0x000fe200078e0079 */
[----:B------:R-:W-:Y:S01]  /*5f50*/  MOV R53, R122 ;  /* 0x0000007a00357202 */ /* 0x000fe20000000f00 */
[----:B------:R-:W-:-:S03]  /*5f60*/  IMAD.MOV.U32 R52, RZ, RZ, R123 ;  /* 0x000000ffff347224 */ /* 0x000fc600078e007b */
[----:B--2---:R-:W-:Y:S07]  /*5f70*/  HMMA.16816.F32 R120, R4, R16, R84 ;  /* 0x000000100478723c */ /* 0x004fee0000001854 */
[----:B------:R-:W-:Y:S01]  /*5f80*/  MOV R87, R116 ;  /* 0x0000007400577202 */ /* 0x000fe20000000f00 */
[----:B------:R-:W-:Y:S01]  /*5f90*/  IMAD.MOV.U32 R86, RZ, RZ, R117 ;  /* 0x000000ffff567224 */ /* 0x000fe200078e0075 */
[----:B------:R-:W-:Y:S01]  /*5fa0*/  MOV R85, R118 ;  /* 0x0000007600557202 */ /* 0x000fe20000000f00 */
[----:B------:R-:W-:-:S02]  /*5fb0*/  IMAD.MOV.U32 R84, RZ, RZ, R119 ;  /* 0x000000ffff547224 */ /* 0x000fc400078e0077 */
[C---:B------:R-:W-:Y:S01]  /*5fc0*/  HMMA.16816.F32 R116, R4.reuse, R18, R76 ;  /* 0x000000120474723c */ /* 0x040fe2000000184c */
[----:B------:R-:W2:Y:S06]  /*5fd0*/  LDSM.16.MT88.4 R16, [R225+0x8100] ;  /* 0x00810000e110783b */ /* 0x000eac0000004200 */
[----:B------:R-:W-:Y:S01]  /*5fe0*/  MOV R76, R108 ;  /* 0x0000006c004c7202 */ /* 0x000fe20000000f00 */
[----:B------:R-:W-:Y:S01]  /*5ff0*/  IMAD.MOV.U32 R77, RZ, RZ, R109 ;  /* 0x000000ffff4d7224 */ /* 0x000fe200078e006d */
[----:B------:R-:W-:Y:S01]  /*6000*/  MOV R78, R110 ;  /* 0x0000006e004e7202 */ /* 0x000fe20000000f00 */
[----:B------:R-:W-:Y:S01]  /*6010*/  IMAD.MOV.U32 R79, RZ, RZ, R111 ;  /* 0x000000ffff4f7224 */ /* 0x000fe200078e006f */
[C---:B---3--:R-:W-:Y:S08]  /*6020*/  HMMA.16816.F32 R40, R4.reuse, R14, R60 ;  /* 0x0000000e0428723c */ /* 0x048ff0000000183c */
[C---:B------:R-:W-:Y:S01]  /*6030*/  HMMA.16816.F32 R108, R4.reuse, R12, R68 ;  /* 0x0000000c046c723c */ /* 0x040fe20000001844 */
[----:B------:R-:W3:Y:S07]  /*6040*/  LDSM.16.MT88.4 R12, [R228+0x8100] ;  /* 0x00810000e40c783b */ /* 0x000eee0000004200 */
[C---:B----4-:R-:W-:Y:S08]  /*6050*/  HMMA.16816.F32 R48, R4.reuse, R8, R48 ;  /* 0x000000080430723c */ /* 0x050ff00000001830 */
[C---:B------:R-:W-:Y:S01]  /*6060*/  HMMA.16816.F32 R36, R4.reuse, R10, R36 ;  /* 0x0000000a0424723c */ /* 0x040fe20000001824 */
        /* <DEDUP_REMOVED lines=8> */
[----:B--2---:R-:W-:Y:S01]  /*60f0*/  HMMA.16816.F32 R168, R4, R16, R80 ;  /* 0x0000001004a8723c */ /* 0x004fe20000001850 */
[----:B------:R-:W-:Y:S01]  /*6100*/  IMAD.MOV.U32 R60, RZ, RZ, R63 ;  /* 0x000000ffff3c7224 */ /* 0x000fe200078e003f */
[----:B------:R-:W-:Y:S01]  /*6110*/  LDSM.16.MT88.4 R80, [R224+0x5900] ;  /* 0x00590000e050783b */ /* 0x000fe20000004200 */
[----:B------:R-:W-:-:S05]  /*6120*/  MOV R63, R70 ;  /* 0x00000046003f7202 */ /* 0x000fca0000000f00 */
[----:B------:R-:W-:Y:S01]  /*6130*/  HMMA.16816.F32 R176, R4, R18, R72 ;  /* 0x0000001204b0723c */ /* 0x000fe20000001848 */
[----:B------:R-:W-:Y:S01]  /*6140*/  IMAD.MOV.U32 R70, RZ, RZ, R77 ;  /* 0x000000ffff467224 */ /* 0x000fe200078e004d */
[----:B------:R-:W-:-:S06]  /*6150*/  MOV R77, R84 ;  /* 0x00000054004d7202 */ /* 0x000fcc0000000f00 */
[----:B---3--:R-:W-:Y:S01]  /*6160*/  HMMA.16816.F32 R180, R4, R12, R64 ;  /* 0x0000000c04b4723c */ /* 0x008fe20000001840 */
[----:B------:R-:W-:-:S07]  /*6170*/  IMAD.MOV.U32 R84, RZ, RZ, R87 ;  /* 0x000000ffff547224 */ /* 0x000fce00078e0057 */
[C---:B------:R-:W-:Y:S08]  /*6180*/  HMMA.16816.F32 R248, R4.reuse, R14, R56 ;  /* 0x0000000e04f8723c */ /* 0x040ff00000001838 */
[C---:B----4-:R-:W-:Y:S08]  /*6190*/  HMMA.16816.F32 R44, R4.reuse, R8, R44 ;  /* 0x00000008042c723c */ /* 0x050ff0000000182c */
[----:B------:R-:W-:Y:S01]  /*61a0*/  HMMA.16816.F32 R32, R4, R10, R32 ;  /* 0x0000000a0420723c */ /* 0x000fe20000001820 */
[----:B------:R2:W-:Y:S01]  /*61b0*/  MUFU.EX2 R7, R0 ;  /* 0x0000000000077308 */ /* 0x0005e20000000800 */
[----:B------:R-:W-:Y:S01]  /*61c0*/  MOV R87, R54 ;  /* 0x0000003600577202 */ /* 0x000fe20000000f00 */
[----:B------:R-:W-:Y:S01]  /*61d0*/  FADD.FTZ R2, R2, R140 ;  /* 0x0000008c02027221 */ /* 0x000fe20000010000 */
[----:B------:R-:W-:Y:S01]  /*61e0*/  LDSM.16.MT88.4 R56, [R225+0x2900] ;  /* 0x00290000e138783b */ /* 0x000fe20000004200 */
[----:B------:R-:W-:-:S03]  /*61f0*/  IMAD.MOV.U32 R54, RZ, RZ, R142 ;  /* 0x000000ffff367224 */ /* 0x000fc600078e008e */
[----:B------:R-:W-:Y:S01]  /*6200*/  LDSM.16.MT88.4 R64, [R228+0x2900] ;  /* 0x00290000e440783b */ /* 0x000fe20000004200 */
[----:B------:R-:W-:Y:S01]  /*6210*/  MOV R17, R128 ;  /* 0x0000008000117202 */ /* 0x000fe20000000f00 */
[----:B------:R-:W-:Y:S01]  /*6220*/  IMAD.MOV.U32 R16, RZ, RZ, R129 ;  /* 0x000000ffff107224 */ /* 0x000fe200078e0081 */
[----:B------:R-:W-:Y:S01]  /*6230*/  MOV R19, R130 ;  /* 0x0000008200137202 */ /* 0x000fe20000000f00 */
[----:B------:R-:W-:Y:S01]  /*6240*/  IMAD.MOV.U32 R18, RZ, RZ, R131 ;  /* 0x000000ffff127224 */ /* 0x000fe200078e0083 */
[----:B------:R-:W-:Y:S01]  /*6250*/  LDSM.16.MT88.4 R72, [R227+0x2900] ;  /* 0x00290000e348783b */ /* 0x000fe20000004200 */
[----:B--2---:R-:W-:Y:S01]  /*6260*/  FADD.FTZ R0, R62, R61 ;  /* 0x0000003d3e007221 */ /* 0x004fe20000010000 */
        /* <DEDUP_REMOVED lines=13> */
[----:B------:R-:W2:Y:S01]  /*6340*/  LDSM.16.MT88.4 R140, [R224+0x2900] ;  /* 0x00290000e08c783b */ /* 0x000ea20000004200 */
[----:B------:R-:W-:Y:S08]  /*6350*/  MUFU.EX2 R12, R28 ;  /* 0x0000001c000c7308 */ /* 0x000ff00000000800 */
[----:B------:R-:W3:Y:S08]  /*6360*/  MUFU.EX2 R11, R27 ;  /* 0x0000001b000b7308 */ /* 0x000ef00000000800 */
[----:B------:R-:W-:Y:S08]  /*6370*/  MUFU.EX2 R10, R26 ;  /* 0x0000001a000a7308 */ /* 0x000ff00000000800 */
[----:B------:R-:W4:Y:S08]  /*6380*/  MUFU.EX2 R9, R25 ;  /* 0x0000001900097308 */ /* 0x000f300000000800 */
[----:B------:R-:W1:Y:S08]  /*6390*/  MUFU.EX2 R8, R24 ;  /* 0x0000001800087308 */ /* 0x000e700000000800 */
[----:B------:R-:W-:Y:S08]  /*63a0*/  MUFU.EX2 R5, R29 ;  /* 0x0000001d00057308 */ /* 0x000ff00000000800 */
[----:B------:R-:W2:Y:S01]  /*63b0*/  MUFU.EX2 R6, R30 ;  /* 0x0000001e00067308 */ /* 0x000ea20000000800 */
[----:B---3--:R-:W-:-:S02]  /*63c0*/  F2FP.PACK_AB R128, R11, R12 ;  /* 0x0000000c0b80723e */ /* 0x008fc400000000ff */
[----:B----4-:R-:W-:Y:S02]  /*63d0*/  F2FP.PACK_AB R130, R9, R10 ;  /* 0x0000000a0982723e */ /* 0x010fe400000000ff */
[----:B-1----:R-:W-:Y:S01]  /*63e0*/  F2FP.PACK_AB R129, R7, R8 ;  /* 0x000000080781723e */ /* 0x002fe200000000ff */
[----:B------:R-:W-:Y:S02]  /*63f0*/  FADD.FTZ R0, R60, R0 ;  /* 0x000000003c007221 */ /* 0x000fe40000010000 */
[----:B------:R-:W-:Y:S02]  /*6400*/  FADD.FTZ R4, R61, R2 ;  /* 0x000000023d047221 */ /* 0x000fe40000010000 */
[----:B------:R-:W-:Y:S01]  /*6410*/  FADD.FTZ R2, R62, R0 ;  /* 0x000000003e027221 */ /* 0x000fe20000010000 */
[----:B--2---:R-:W-:Y:S01]  /*6420*/  F2FP.PACK_AB R131, R6, R5 ;  /* 0x000000050683723e */ /* 0x004fe200000000ff */
[----:B------:R-:W-:Y:S02]  /*6430*/  FADD.FTZ R0, R63, R4 ;  /* 0x000000043f007221 */ /* 0x000fe40000010000 */
[----:B------:R-:W-:-:S04]  /*6440*/  FADD.FTZ R2, R68, R2 ;  /* 0x0000000244027221 */ /* 0x000fc80000010000 */
[----:B------:R-:W-:Y:S01]  /*6450*/  HMMA.16816.F32 R136, R128, R140, R136 ;  /* 0x0000008c8088723c */ /* 0x000fe20000001888 */
[----:B------:R-:W-:-:S07]  /*6460*/  FADD.FTZ R0, R69, R0 ;  /* 0x0000000045007221 */ /* 0x000fce0000010000 */
[----:B------:R-:W-:Y:S07]  /*6470*/  HMMA.16816.F32 R140, R128, R142, R20 ;  /* 0x0000008e808c723c */ /* 0x000fee0000001814 */
[----:B------:R-:W-:Y:S01]  /*6480*/  MOV R21, R53 ;  /* 0x0000003500157202 */ /* 0x000fe20000000f00 */
[----:B------:R-:W-:-:S04]  /*6490*/  IMAD.MOV.U32 R22, RZ, RZ, R54 ;  /* 0x000000ffff167224 */ /* 0x000fc800078e0036 */
[----:B------:R-:W-:Y:S02]  /*64a0*/  FADD.FTZ R2, R21, R2 ;  /* 0x0000000215027221 */ /* 0x000fe40000010000 */
[----:B------:R-:W-:Y:S02]  /*64b0*/  FADD.FTZ R0, R22, R0 ;  /* 0x0000000016007221 */ /* 0x000fe40000010000 */
[----:B------:R-:W-:Y:S02]  /*64c0*/  FADD.FTZ R2, R18, R2 ;  /* 0x0000000212027221 */ /* 0x000fe40000010000 */
[----:B------:R-:W-:Y:S01]  /*64d0*/  FADD.FTZ R0, R19, R0 ;  /* 0x0000000013007221 */ /* 0x000fe20000010000 */
[----:B------:R-:W-:Y:S01]  /*64e0*/  MOV R23, R55 ;  /* 0x0000003700177202 */ /* 0x000fe20000000f00 */
[----:B------:R-:W-:Y:S02]  /*64f0*/  FADD.FTZ R2, R16, R2 ;  /* 0x0000000210027221 */ /* 0x000fe40000010000 */
[----:B------:R-:W-:-:S02]  /*6500*/  IMAD.MOV.U32 R4, RZ, RZ, R52 ;  /* 0x000000ffff047224 */ /* 0x000fc400078e0034 */
[----:B------:R-:W-:Y:S01]  /*6510*/  FADD.FTZ R0, R17, R0 ;  /* 0x0000000011007221 */ /* 0x000fe20000010000 */
[----:B------:R-:W-:Y:S01]  /*6520*/  MOV R30, R87 ;  /* 0x00000057001e7202 */ /* 0x000fe20000000f00 */
[C---:B------:R-:W-:Y:S01]  /*6530*/  HMMA.16816.F32 R52, R128.reuse, R56, R88 ;  /* 0x000000388034723c */ /* 0x040fe20000001858 */
[----:B------:R-:W1:Y:S01]  /*6540*/  LDSM.16.MT88.4 R88, [R225+0x5900] ;  /* 0x00590000e158783b */ /* 0x000e620000004200 */
[----:B------:R-:W-:Y:S02]  /*6550*/  FADD.FTZ R2, R23, R2 ;  /* 0x0000000217027221 */ /* 0x000fe40000010000 */
[----:B------:R-:W-:Y:S01]  /*6560*/  IMAD.MOV.U32 R29, RZ, RZ, R86 ;  /* 0x000000ffff1d7224 */ /* 0x000fe200078e0056 */
[----:B------:R-:W-:Y:S01]  /*6570*/  MOV R24, R85 ;  /* 0x0000005500187202 */ /* 0x000fe20000000f00 */
[----:B------:R-:W-:Y:S01]  /*6580*/  FADD.FTZ R0, R4, R0 ;  /* 0x0000000004007221 */ /* 0x000fe20000010000 */
[----:B------:R-:W-:Y:S01]  /*6590*/  MOV R26, R79 ;  /* 0x0000004f001a7202 */ /* 0x000fe20000000f00 */
[----:B------:R-:W-:Y:S01]  /*65a0*/  HMMA.16816.F32 R60, R128, R64, R96 ;  /* 0x00000040803c723c */ /* 0x000fe20000001860 */
[----:B------:R-:W2:Y:S01]  /*65b0*/  LDSM.16.MT88.4 R96, [R228+0x5900] ;  /* 0x00590000e460783b */ /* 0x000ea20000004200 */
[----:B------:R-:W-:-:S02]  /*65c0*/  FADD.FTZ R2, R30, R2 ;  /* 0x000000021e027221 */ /* 0x000fc40000010000 */
[----:B------:R-:W-:Y:S01]  /*65d0*/  IMAD.MOV.U32 R25, RZ, RZ, R84 ;  /* 0x000000ffff197224 */ /* 0x000fe200078e0054 */
[----:B------:R-:W-:Y:S01]  /*65e0*/  MOV R28, R77 ;  /* 0x0000004d001c7202 */ /* 0x000fe20000000f00 */
[----:B------:R-:W-:Y:S01]  /*65f0*/  FADD.FTZ R0, R29, R0 ;  /* 0x000000001d007221 */ /* 0x000fe20000010000 */
[----:B------:R-:W-:Y:S01]  /*6600*/  MOV R15, R71 ;  /* 0x00000047000f7202 */ /* 0x000fe20000000f00 */
[----:B------:R-:W-:Y:S01]  /*6610*/  FADD.FTZ R2, R24, R2 ;  /* 0x0000000218027221 */ /* 0x000fe20000010000 */
[----:B------:R-:W-:Y:S01]  /*6620*/  LDSM.16.MT88.4 R16, [R227+0x8900] ;  /* 0x00890000e310783b */ /* 0x000fe20000004200 */
[----:B------:R-:W-:Y:S02]  /*6630*/  IMAD.MOV.U32 R27, RZ, RZ, R78 ;  /* 0x000000ffff1b7224 */ /* 0x000fe400078e004e */
[----:B------:R-:W-:Y:S02]  /*6640*/  FADD.FTZ R0, R25, R0 ;  /* 0x0000000019007221 */ /* 0x000fe40000010000 */
[----:B------:R-:W-:-:S02]  /*6650*/  FADD.FTZ R2, R26, R2 ;  /* 0x000000021a027221 */ /* 0x000fc40000010000 */
[----:B------:R-:W-:Y:S02]  /*6660*/  FADD.FTZ R0, R27, R0 ;  /* 0x000000001b007221 */ /* 0x000fe40000010000 */
[----:B------:R-:W-:Y:S02]  /*6670*/  IMAD.MOV.U32 R14, RZ, RZ, R76 ;  /* 0x000000ffff0e7224 */ /* 0x000fe400078e004c */
[----:B------:R-:W-:Y:S02]  /*6680*/  FADD.FTZ R2, R28, R2 ;  /* 0x000000021c027221 */ /* 0x000fe40000010000 */
[----:B------:R-:W-:Y:S02]  /*6690*/  FADD.FTZ R0, R165, R0 ;  /* 0x00000000a5007221 */ /* 0x000fe40000010000 */
[----:B------:R-:W-:Y:S02]  /*66a0*/  FADD.FTZ R2, R14, R2 ;  /* 0x000000020e027221 */ /* 0x000fe40000010000 */
[----:B------:R-:W-:-:S02]  /*66b0*/  FADD.FTZ R0, R167, R0 ;  /* 0x00000000a7007221 */ /* 0x000fc40000010000 */
[----:B------:R-:W-:Y:S02]  /*66c0*/  IMAD.MOV.U32 R13, RZ, RZ, R70 ;  /* 0x000000ffff0d7224 */ /* 0x000fe400078e0046 */
[----:B------:R-:W-:Y:S02]  /*66d0*/  FADD.FTZ R2, R15, R2 ;  /* 0x000000020f027221 */ /* 0x000fe40000010000 */
[----:B------:R-:W-:Y:S02]  /*66e0*/  FADD.FTZ R0, R166, R0 ;  /* 0x00000000a6007221 */ /* 0x000fe40000010000 */
[----:B------:R-:W-:Y:S02]  /*66f0*/  FADD.FTZ R2, R13, R2 ;  /* 0x000000020d027221 */ /* 0x000fe40000010000 */
[----:B------:R-:W-:Y:S02]  /*6700*/  FADD.FTZ R0, R252, R0 ;  /* 0x00000000fc007221 */ /* 0x000fe40000010000 */
[----:B------:R-:W-:-:S02]  /*6710*/  FADD.FTZ R2, R133, R2 ;  /* 0x0000000285027221 */ /* 0x000fc40000010000 */
[----:B------:R-:W-:Y:S02]  /*6720*/  FADD.FTZ R0, R31, R0 ;  /* 0x000000001f007221 */ /* 0x000fe40000010000 */
[----:B------:R-:W-:Y:S02]  /*6730*/  FADD.FTZ R2, R161, R2 ;  /* 0x00000002a1027221 */ /* 0x000fe40000010000 */
[----:B------:R-:W-:Y:S01]  /*6740*/  FADD.FTZ R0, R134, R0 ;  /* 0x0000000086007221 */ /* 0x000fe20000010000 */
[----:B------:R-:W-:Y:S01]  /*6750*/  HMMA.16816.F32 R56, R128, R58, R92 ;  /* 0x0000003a8038723c */ /* 0x000fe2000000185c */
[----:B------:R-:W-:Y:S02]  /*6760*/  FADD.FTZ R4, R162, R2 ;  /* 0x00000002a2047221 */ /* 0x000fe40000010000 */
[----:B------:R-:W-:-:S05]  /*6770*/  FADD.FTZ R2, R160, R0 ;  /* 0x00000000a0027221 */ /* 0x000fca0000010000 */
[----:B------:R-:W-:Y:S01]  /*6780*/  HMMA.16816.F32 R68, R128, R72, R104 ;  /* 0x000000488044723c */ /* 0x000fe20000001868 */
[----:B------:R-:W3:Y:S01]  /*6790*/  LDSM.16.MT88.4 R104, [R227+0x5900] ;  /* 0x00590000e368783b */ /* 0x000ee20000004200 */
[----:B------:R-:W-:-:S06]  /*67a0*/  FADD.FTZ R2, R163, R2 ;  /* 0x00000002a3027221 */ /* 0x000fcc0000010000 */
[----:B-1----:R-:W-:Y:S01]  /*67b0*/  HMMA.16816.F32 R84, R128, R88, R144 ;  /* 0x000000588054723c */ /* 0x002fe20000001890 */
[----:B------:R-:W-:-:S07]  /*67c0*/  FADD.FTZ R0, R164, R4 ;  /* 0x00000004a4007221 */ /* 0x000fce0000010000 */
[C---:B------:R-:W-:Y:S01]  /*67d0*/  HMMA.16816.F32 R72, R128.reuse, R74, R112 ;  /* 0x0000004a8048723c */ /* 0x040fe20000001870 */
[----:B------:R-:W1:Y:S07]  /*67e0*/  LDSM.16.MT88.4 R112, [R224+0x8900] ;  /* 0x00890000e070783b */ /* 0x000e6e0000004200 */
[C---:B------:R-:W-:Y:S01]  /*67f0*/  HMMA.16816.F32 R88, R128.reuse, R90, R124 ;  /* 0x0000005a8058723c */ /* 0x040fe2000000187c */
[----:B------:R-:W-:Y:S07]  /*6800*/  LDSM.16.MT88.4 R124, [R228+0x8900] ;  /* 0x00890000e47c783b */ /* 0x000fee0000004200 */
[----:B--2---:R-:W-:Y:S01]  /*6810*/  HMMA.16816.F32 R92, R128, R96, R120 ;  /* 0x00000060805c723c */ /* 0x004fe20000001878 */
[----:B------:R-:W2:Y:S01]  /*6820*/  LDSM.16.MT88.4 R120, [R225+0x8900] ;  /* 0x00890000e178783b */ /* 0x000ea20000004200 */
[----:B------:R-:W-:-:S02]  /*6830*/  FADD.FTZ R8, R8, R2 ;  /* 0x0000000208087221 */ /* 0x000fc40000010000 */
[----:B------:R-:W-:Y:S02]  /*6840*/  FADD.FTZ R12, R12, R0 ;  /* 0x000000000c0c7221 */ /* 0x000fe40000010000 */
[----:B------:R-:W-:Y:S02]  /*6850*/  FADD.FTZ R7, R7, R8 ;  /* 0x0000000807077221 */ /* 0x000fe40000010000 */
[----:B------:R-:W-:Y:S02]  /*6860*/  FADD.FTZ R11, R11, R12 ;  /* 0x0000000c0b0b7221 */ /* 0x000fe40000010000 */
[----:B------:R-:W-:Y:S02]  /*6870*/  FADD.FTZ R5, R5, R7 ;  /* 0x0000000705057221 */ /* 0x000fe40000010000 */
[----:B------:R-:W-:Y:S02]  /*6880*/  FADD.FTZ R10, R10, R11 ;  /* 0x0000000b0a0a7221 */ /* 0x000fe40000010000 */
[----:B------:R-:W-:-:S02]  /*6890*/  FADD.FTZ R0, R6, R5 ;  /* 0x0000000506007221 */ /* 0x000fc40000010000 */
[----:B------:R-:W-:-:S03]  /*68a0*/  FADD.FTZ R2, R9, R10 ;  /* 0x0000000a09027221 */ /* 0x000fc60000010000 */
[----:B------:R4:W-:Y:S04]  /*68b0*/  STL [R1+0x4], R0 ;  /* 0x0000040001007387 */ /* 0x0009e80000100800 */
[----:B------:R4:W-:Y:S01]  /*68c0*/  STL [R1], R2 ;  /* 0x0000000201007387 */ /* 0x0009e20000100800 */
[C---:B------:R-:W-:Y:S08]  /*68d0*/  HMMA.16816.F32 R64, R128.reuse, R66, R100 ;  /* 0x000000428040723c */ /* 0x040ff00000001864 */
[C---:B------:R-:W-:Y:S08]  /*68e0*/  HMMA.16816.F32 R76, R128.reuse, R80, R172 ;  /* 0x00000050804c723c */ /* 0x040ff000000018ac */
[C---:B------:R-:W-:Y:S08]  /*68f0*/  HMMA.16816.F32 R96, R128.reuse, R98, R116 ;  /* 0x000000628060723c */ /* 0x040ff00000001874 */
[C---:B---3--:R-:W-:Y:S08]  /*6900*/  HMMA.16816.F32 R100, R128.reuse, R104, R108 ;  /* 0x000000688064723c */ /* 0x048ff0000000186c */
[C---:B------:R-:W-:Y:S08]  /*6910*/  HMMA.16816.F32 R80, R128.reuse, R82, R148 ;  /* 0x000000528050723c */ /* 0x040ff00000001894 */
[C---:B-1----:R-:W-:Y:S08]  /*6920*/  HMMA.16816.F32 R108, R128.reuse, R112, R48 ;  /* 0x00000070806c723c */ /* 0x042ff00000001830 */
        /* <DEDUP_REMOVED lines=24> */
.L_x_1286:
[----:B------:R-:W2:Y:S01]  /*6ab0*/  LDL.64 R20, [R1+0x10] ;  /* 0x0000100001147983 */ /* 0x000ea20000100a00 */
[----:B------:R-:W-:Y:S04]  /*6ac0*/  DEPBAR.LE SB0, 0x0 ;  /* 0x000080000000791a */ /* 0x000fe80000000000 */
[----:B-1----:R-:W-:Y:S01]  /*6ad0*/  SHF.R.S32.HI R0, RZ, 0x1f, R249 ;  /* 0x0000001fff007819 */ /* 0x002fe200000114f9 */
[----:B------:R-:W-:Y:S01]  /*6ae0*/  BAR.SYNC.DEFER_BLOCKING 0x0 ;  /* 0x0000000000007b1d */ /* 0x000fe20000010000 */
[C---:B-1----:R-:W-:Y:S01]  /*6af0*/  IMAD.WIDE.U32 R2, R249.reuse, c[0x0][0x208], RZ ;  /* 0x00008200f9027a25 */ /* 0x042fe200078e00ff */
[----:B------:R-:W-:Y:S03]  /*6b00*/  MOV R252, c[0x0][0x1e4] ;  /* 0x0000790000fc7a02 */ /* 0x000fe60000000f00 */
[----:B------:R-:W-:Y:S04]  /*6b10*/  IMAD R0, R0, c[0x0][0x208], RZ ;  /* 0x0000820000007a24 */ /* 0x000fe800078e02ff */
[----:B------:R-:W-:Y:S05]  /*6b20*/  IMAD R0, R249, c[0x0][0x20c], R0 ;  /* 0x00008300f9007a24 */ /* 0x000fea00078e0200 */
[----:B------:R-:W-:Y:S05]  /*6b30*/  IADD3 R0, R3, R0, RZ ;  /* 0x0000000003007210 */ /* 0x000fea0007ffe0ff */
[----:B------:R-:W-:Y:S01]  /*6b40*/  IMAD R0, R0, 0x60, RZ ;  /* 0x0000006000007824 */ /* 0x000fe200078e02ff */
[----:B-----5:R-:W1:Y:S08]  /*6b50*/  LDSM.16.M88.4 R8, [R135+0xc100] ;  /* 0x00c100008708783b */ /* 0x020e700000000200 */
[----:B------:R-:W3:Y:S08]  /*6b60*/  LDSM.16.M88.4 R16, [R135+0xc900] ;  /* 0x00c900008710783b */ /* 0x000ef00000000200 */
[----:B------:R-:W4:Y:S08]  /*6b70*/  LDSM.16.M88.4 R24, [R135+0xd100] ;  /* 0x00d100008718783b */ /* 0x000f300000000200 */
[----:B------:R-:W2:Y:S08]  /*6b80*/  LDSM.16.M88.4 R32, [R135+0xd900] ;  /* 0x00d900008720783b */ /* 0x000eb00000000200 */
[----:B------:R-:W2:Y:S01]  /*6b90*/  LDSM.16.M88.4 R40, [R135+0xe100] ;  /* 0x00e100008728783b */ /* 0x000ea20000000200 */
[C---:B-1----:R-:W-:Y:S07]  /*6ba0*/  HMMA.16816.F32 R4, R152.reuse, R8, RZ ;  /* 0x000000089804723c */ /* 0x042fee00000018ff */
        /* <DEDUP_REMOVED lines=10> */
[----:B------:R-:W3:Y:S01]  /*6c50*/  LDL.64 R250, [R1+0x30] ;  /* 0x0000300001fa7983 */ /* 0x000ee20000100a00 */
        /* <DEDUP_REMOVED lines=51> */
[C---:B------:R-:W-:Y:S08]  /*6f90*/  HMMA.16816.F32 R36, R156.reuse, R176, R36 ;  /* 0x000000b09c24723c */ /* 0x040ff00000001824 */
[C---:B------:R-:W-:Y:S01]  /*6fa0*/  HMMA.16816.F32 R40, R156.reuse, R178, R40 ;  /* 0x000000b29c28723c */ /* 0x040fe20000001828 */
[----:B------:R-:W4:Y:S07]  /*6fb0*/  LDSM.16.M88.4 R176, [R229+0xe100] ;  /* 0x00e10000e5b0783b */ /* 0x000f2e0000000200 */
[C---:B------:R-:W-:Y:S01]  /*6fc0*/  HMMA.16816.F32 R44, R156.reuse, R180, R44 ;  /* 0x000000b49c2c723c */ /* 0x040fe2000000182c */
[----:B------:R-:W2:Y:S07]  /*6fd0*/  LDL.64 R180, [R1+0x20] ;  /* 0x0000200001b47983 */ /* 0x000eae0000100a00 */
        /* <DEDUP_REMOVED lines=73> */
[C---:B-1----:R-:W-:Y:S08]  /*7470*/  HMMA.16816.F32 R4, R200.reuse, R160, R4 ;  /* 0x000000a0c804723c */ /* 0x042ff00000001804 */
[C---:B------:R-:W-:Y:S01]  /*7480*/  HMMA.16816.F32 R8, R200.reuse, R162, R8 ;  /* 0x000000a2c808723c */ /* 0x040fe20000001808 */
[----:B------:R-:W1:Y:S07]  /*7490*/  LDSM.16.M88.4 R160, [R229+0x11900] ;  /* 0x01190000e5a0783b */ /* 0x000e6e0000000200 */
[C---:B------:R-:W-:Y:S08]  /*74a0*/  HMMA.16816.F32 R12, R200.reuse, R176, R12 ;  /* 0x000000b0c80c723c */ /* 0x040ff0000000180c */
        /* <DEDUP_REMOVED lines=11> */
[C---:B-1----:R-:W-:Y:S08]  /*7560*/  HMMA.16816.F32 R44, R200.reuse, R160, R44 ;  /* 0x000000a0c82c723c */ /* 0x042ff0000000182c */
[----:B------:R-:W-:Y:S01]  /*7570*/  HMMA.16816.F32 R48, R200, R162, R48 ;  /* 0x000000a2c830723c */ /* 0x000fe20000001830 */
[----:B------:R-:W1:Y:S07]  /*7580*/  LDSM.16.M88.4 R160, [R226+0x5000] ;  /* 0x00500000e2a0783b */ /* 0x000e6e0000000200 */
[C---:B------:R-:W-:Y:S08]  /*7590*/  HMMA.16816.F32 R4, R204.reuse, R176, R4 ;  /* 0x000000b0cc04723c */ /* 0x040ff00000001804 */
        /* <DEDUP_REMOVED lines=32> */
[C---:B------:R-:W-:Y:S08]  /*77a0*/  HMMA.16816.F32 R44, R208.reuse, R176, R44 ;  /* 0x000000b0d02c723c */ /* 0x040ff0000000182c */
[----:B------:R-:W-:Y:S01]  /*77b0*/  HMMA.16816.F32 R48, R208, R178, R48 ;  /* 0x000000b2d030723c */ /* 0x000fe20000001830 */
[----:B------:R-:W-:Y:S07]  /*77c0*/  LDSM.16.M88.4 R176, [R231] ;  /* 0x00000000e7b0783b */ /* 0x000fee0000000200 */
[C---:B----4-:R-:W-:Y:S08]  /*77d0*/  HMMA.16816.F32 R4, R212.reuse, R168, R4 ;  /* 0x000000a8d404723c */ /* 0x050ff00000001804 */
[C---:B------:R-:W-:Y:S01]  /*77e0*/  HMMA.16816.F32 R8, R212.reuse, R170, R8 ;  /* 0x000000aad408723c */ /* 0x040fe20000001808 */
[----:B------:R-:W4:Y:S07]  /*77f0*/  LDSM.16.M88.4 R168, [R232] ;  /* 0x00000000e8a8783b */ /* 0x000f2e0000000200 */
        /* <DEDUP_REMOVED lines=28> */
[C---:B------:R-:W-:Y:S08]  /*79c0*/  HMMA.16816.F32 R40, R216.reuse, R178, R40 ;  /* 0x000000b2d828723c */ /* 0x040ff00000001828 */
        /* <DEDUP_REMOVED lines=8> */
[----:B------:R-:W3:Y:S01]  /*7a50*/  LDSM.16.M88.4 R164, [R226+0x8800] ;  /* 0x00880000e2a4783b */ /* 0x000ee20000000200 */
[----:B------:R-:W-:Y:S04]  /*7a60*/  DEPBAR.LE SB0, 0x0 ;  /* 0x000080000000791a */ /* 0x000fe80000000000 */
[----:B------:R-:W-:Y:S02]  /*7a70*/  FMNMX.FTZ R0, R4, R133, !PT ;  /* 0x0000008504007209 */ /* 0x000fe40007810000 */
[C---:B----4-:R-:W-:Y:S01]  /*7a80*/  HMMA.16816.F32 R20, R220.reuse, R168, R20 ;  /* 0x000000a8dc14723c */ /* 0x050fe20000001814 */
[----:B------:R-:W-:Y:S04]  /*7a90*/  BAR.SYNC.DEFER_BLOCKING 0x0 ;  /* 0x0000000000007b1d */ /* 0x000fe80000010000 */
[----:B------:R-:W-:Y:S02]  /*7aa0*/  FMNMX.FTZ R0, R5, R0, !PT ;  /* 0x0000000005007209 */ /* 0x000fe40007810000 */
[----:B------:R-:W-:Y:S01]  /*7ab0*/  FMNMX.FTZ R2, R6, R134, !PT ;  /* 0x0000008606027209 */ /* 0x000fe20007810000 */
[C---:B------:R-:W-:Y:S04]  /*7ac0*/  HMMA.16816.F32 R24, R220.reuse, R170, R24 ;  /* 0x000000aadc18723c */ /* 0x040fe80000001818 */
[----:B------:R-:W-:Y:S02]  /*7ad0*/  FMNMX.FTZ R0, R8, R0, !PT ;  /* 0x0000000008007209 */ /* 0x000fe40007810000 */
[----:B------:R-:W-:Y:S02]  /*7ae0*/  FMNMX.FTZ R2, R7, R2, !PT ;  /* 0x0000000207027209 */ /* 0x000fe40007810000 */
[C---:B--2---:R-:W-:Y:S04]  /*7af0*/  HMMA.16816.F32 R28, R220.reuse, R172, R28 ;  /* 0x000000acdc1c723c */ /* 0x044fe8000000181c */
[----:B------:R-:W-:Y:S02]  /*7b00*/  FMNMX.FTZ R0, R9, R0, !PT ;  /* 0x0000000009007209 */ /* 0x000fe40007810000 */
[----:B------:R-:W-:Y:S02]  /*7b10*/  FMNMX.FTZ R2, R10, R2, !PT ;  /* 0x000000020a027209 */ /* 0x000fe40007810000 */
[C---:B------:R-:W-:Y:S04]  /*7b20*/  HMMA.16816.F32 R32, R220.reuse, R174, R32 ;  /* 0x000000aedc20723c */ /* 0x040fe80000001820 */
[----:B------:R-:W-:Y:S02]  /*7b30*/  FMNMX.FTZ R0, R12, R0, !PT ;  /* 0x000000000c007209 */ /* 0x000fe40007810000 */
[----:B------:R-:W-:Y:S02]  /*7b40*/  FMNMX.FTZ R2, R11, R2, !PT ;  /* 0x000000020b027209 */ /* 0x000fe40007810000 */
[C---:B-1----:R-:W-:Y:S04]  /*7b50*/  HMMA.16816.F32 R36, R220.reuse, R160, R36 ;  /* 0x000000a0dc24723c */ /* 0x042fe80000001824 */
[----:B------:R-:W-:Y:S02]  /*7b60*/  FMNMX.FTZ R0, R13, R0, !PT ;  /* 0x000000000d007209 */ /* 0x000fe40007810000 */
[----:B------:R-:W-:Y:S02]  /*7b70*/  FMNMX.FTZ R2, R14, R2, !PT ;  /* 0x000000020e027209 */ /* 0x000fe40007810000 */
[C---:B------:R-:W-:Y:S04]  /*7b80*/  HMMA.16816.F32 R40, R220.reuse, R162, R40 ;  /* 0x000000a2dc28723c */ /* 0x040fe80000001828 */
[----:B------:R-:W-:Y:S02]  /*7b90*/  FMNMX.FTZ R0, R16, R0, !PT ;  /* 0x0000000010007209 */ /* 0x000fe40007810000 */
[----:B------:R-:W-:Y:S01]  /*7ba0*/  FMNMX.FTZ R2, R15, R2, !PT ;  /* 0x000000020f027209 */ /* 0x000fe20007810000 */
[----:B------:R-:W-:Y:S01]  /*7bb0*/  @P0 IMAD.WIDE.U32 R162, R249, c[0x0][0x1e0], RZ ;  /* 0x00007800f9a20a25 */ /* 0x000fe200078e00ff */
[C---:B---3--:R-:W-:Y:S04]  /*7bc0*/  HMMA.16816.F32 R44, R220.reuse, R164, R44 ;  /* 0x000000a4dc2c723c */ /* 0x048fe8000000182c */
[----:B------:R-:W-:Y:S02]  /*7bd0*/  FMNMX.FTZ R0, R17, R0, !PT ;  /* 0x0000000011007209 */ /* 0x000fe40007810000 */
[----:B------:R-:W-:Y:S02]  /*7be0*/  FMNMX.FTZ R2, R18, R2, !PT ;  /* 0x0000000212027209 */ /* 0x000fe40007810000 */
[----:B------:R-:W-:Y:S04]  /*7bf0*/  HMMA.16816.F32 R48, R220, R166, R48 ;  /* 0x000000a6dc30723c */ /* 0x000fe80000001830 */
[----:B------:R-:W-:Y:S02]  /*7c00*/  FMNMX.FTZ R0, R20, R0, !PT ;  /* 0x0000000014007209 */ /* 0x000fe40007810000 */
[----:B------:R-:W-:Y:S02]  /*7c10*/  FMNMX.FTZ R2, R19, R2, !PT ;  /* 0x0000000213027209 */ /* 0x000fe40007810000 */
[----:B------:R-:W-:Y:S04]  /*7c20*/  FMNMX.FTZ R0, R21, R0, !PT ;  /* 0x0000000015007209 */ /* 0x000fe80007810000 */
[----:B------:R-:W-:Y:S02]  /*7c30*/  FMNMX.FTZ R0, R24, R0, !PT ;  /* 0x0000000018007209 */ /* 0x000fe40007810000 */
        /* <DEDUP_REMOVED lines=27> */
[----:B------:R-:W-:Y:S01]  /*7df0*/  @P0 MOV R161, R181 ;  /* 0x000000b500a10202 */ /* 0x000fe20000000f00 */
[----:B------:R-:W1:Y:S01]  /*7e00*/  SHFL.BFLY PT, R3, R132, 0x2, 0x1f ;  /* 0x0c401f0084037f89 */ /* 0x000e6200000e0000 */
[----:B------:R-:W-:Y:S04]  /*7e10*/  FMNMX.FTZ R0, R50, R0, !PT ;  /* 0x0000000032007209 */ /* 0x000fe80007810000 */
[----:B------:R-:W-:Y:S05]  /*7e20*/  FMNMX.FTZ R0, R51, R0, !PT ;  /* 0x0000000033007209 */ /* 0x000fea0007810000 */
[----:B------:R-:W2:Y:S01]  /*7e30*/  SHFL.BFLY PT, R2, R0, 0x2, 0x1f ;  /* 0x0c401f0000027f89 */ /* 0x000ea200000e0000 */
[----:B-1----:R-:W-:Y:S07]  /*7e40*/  FMNMX.FTZ R132, R132, R3, !PT ;  /* 0x0000000384847209 */ /* 0x002fee0007810000 */
[----:B------:R-:W1:Y:S01]  /*7e50*/  SHFL.BFLY PT, R160, R132, 0x1, 0x1f ;  /* 0x0c201f0084a07f89 */ /* 0x000e6200000e0000 */
[----:B--2---:R-:W-:Y:S07]  /*7e60*/  FMNMX.FTZ R0, R0, R2, !PT ;  /* 0x0000000200007209 */ /* 0x004fee0007810000 */
[----:B------:R-:W2:Y:S01]  /*7e70*/  SHFL.BFLY PT, R3, R0, 0x1, 0x1f ;  /* 0x0c201f0000037f89 */ /* 0x000ea200000e0000 */
[----:B-1----:R-:W-:Y:S02]  /*7e80*/  FMNMX.FTZ R132, R132, R160, !PT ;  /* 0x000000a084847209 */ /* 0x002fe40007810000 */
[----:B------:R-:W-:Y:S02]  /*7e90*/  @P0 MOV R160, R250 ;  /* 0x000000fa00a00202 */ /* 0x000fe40000000f00 */
[----:B------:R-:W-:Y:S01]  /*7ea0*/  MOV R250, c[0x0][0x1e0] ;  /* 0x0000780000fa7a02 */ /* 0x000fe20000000f00 */
[C---:B------:R-:W-:Y:S02]  /*7eb0*/  FMUL.FTZ R172, R132.reuse, c[0x0][0x2d0] ;  /* 0x0000b40084ac7a20 */ /* 0x040fe40000410000 */
[----:B------:R-:W-:Y:S01]  /*7ec0*/  FADD.FTZ R2, -R132, R133 ;  /* 0x0000008584027221 */ /* 0x000fe20000010100 */
[----:B------:R-:W-:Y:S01]  /*7ed0*/  @P0 SHF.R.S32.HI R133, RZ, 0x1f, R249 ;  /* 0x0000001fff850819 */ /* 0x000fe200000114f9 */
[--C-:B------:R-:W-:Y:S01]  /*7ee0*/  FFMA.FTZ R4, R4, c[0x0][0x2d0], -R172.reuse ;  /* 0x0000b40004047a23 */ /* 0x100fe200000108ac */
[----:B--2---:R-:W-:Y:S01]  /*7ef0*/  FMNMX.FTZ R3, R0, R3, !PT ;  /* 0x0000000300037209 */ /* 0x004fe20007810000 */
[----:B------:R-:W-:Y:S02]  /*7f00*/  FMUL.FTZ R0, R2, c[0x0][0x2d0] ;  /* 0x0000b40002007a20 */ /* 0x000fe40000410000 */
[----:B------:R1:W-:Y:S01]  /*7f10*/  MUFU.EX2 R251, R4 ;  /* 0x0000000400fb7308 */ /* 0x0003e20000000800 */
[----:B------:R-:W-:Y:S02]  /*7f20*/  FFMA.FTZ R5, R5, c[0x0][0x2d0], -R172 ;  /* 0x0000b40005057a23 */ /* 0x000fe400000108ac */
[----:B------:R-:W-:Y:S02]  /*7f30*/  @P0 IMAD R133, R133, c[0x0][0x1e0], RZ ;  /* 0x0000780085850a24 */ /* 0x000fe400078e02ff */
[----:B------:R-:W-:Y:S04]  /*7f40*/  @P0 IMAD.WIDE.U32 R160, R162, 0x60, R160 ;  /* 0x00000060a2a00825 */ /* 0x000fe800078e00a0 */
[----:B------:R-:W-:Y:S01]  /*7f50*/  @P0 IMAD R133, R249, c[0x0][0x1e4], R133 ;  /* 0x00007900f9850a24 */ /* 0x000fe200078e0285 */
[----:B------:R2:W3:Y:S01]  /*7f60*/  MUFU.EX2 R2, R0 ;  /* 0x0000000000027308 */ /* 0x0004e20000000800 */
[--C-:B------:R-:W-:Y:S02]  /*7f70*/  FFMA.FTZ R8, R8, c[0x0][0x2d0], -R172.reuse ;  /* 0x0000b40008087a23 */ /* 0x100fe400000108ac */
[--C-:B------:R-:W-:Y:S01]  /*7f80*/  FFMA.FTZ R9, R9, c[0x0][0x2d0], -R172.reuse ;  /* 0x0000b40009097a23 */ /* 0x100fe200000108ac */
[----:B------:R-:W-:Y:S01]  /*7f90*/  @P0 IADD3 R133, R163, R133, RZ ;  /* 0x00000085a3850210 */ /* 0x000fe20007ffe0ff */
[--C-:B------:R-:W-:Y:S02]  /*7fa0*/  FFMA.FTZ R24, R24, c[0x0][0x2d0], -R172.reuse ;  /* 0x0000b40018187a23 */ /* 0x100fe400000108ac */
[--C-:B------:R-:W-:Y:S02]  /*7fb0*/  FFMA.FTZ R25, R25, c[0x0][0x2d0], -R172.reuse ;  /* 0x0000b40019197a23 */ /* 0x100fe400000108ac */
[--C-:B------:R-:W-:Y:S01]  /*7fc0*/  FFMA.FTZ R28, R28, c[0x0][0x2d0], -R172.reuse ;  /* 0x0000b4001c1c7a23 */ /* 0x100fe200000108ac */
[----:B------:R4:W-:Y:S01]  /*7fd0*/  MUFU.EX2 R177, R5 ;  /* 0x0000000500b17308 */ /* 0x0009e20000000800 */
[--C-:B------:R-:W-:Y:S02]  /*7fe0*/  FFMA.FTZ R29, R29, c[0x0][0x2d0], -R172.reuse ;  /* 0x0000b4001d1d7a23 */ /* 0x100fe400000108ac */
[--C-:B------:R-:W-:Y:S02]  /*7ff0*/  FFMA.FTZ R32, R32, c[0x0][0x2d0], -R172.reuse ;  /* 0x0000b40020207a23 */ /* 0x100fe400000108ac */
[----:B-1----:R-:W-:Y:S02]  /*8000*/  @P0 IMAD R4, R133, 0x60, RZ ;  /* 0x0000006085040824 */ /* 0x002fe400078e02ff */
[----:B------:R-:W-:Y:S02]  /*8010*/  FMUL.FTZ R133, R3, c[0x0][0x2d0] ;  /* 0x0000b40003857a20 */ /* 0x000fe40000410000 */
[----:B------:R-:W-:Y:S01]  /*8020*/  FFMA.FTZ R33, R33, c[0x0][0x2d0], -R172 ;  /* 0x0000b40021217a23 */ /* 0x000fe200000108ac */
[----:B------:R-:W-:Y:S01]  /*8030*/  @P0 IADD3 R4, R161, R4, RZ ;  /* 0x00000004a1040210 */ /* 0x000fe20007ffe0ff */
[----:B------:R1:W-:Y:S01]  /*8040*/  MUFU.EX2 R178, R8 ;  /* 0x0000000800b27308 */ /* 0x0003e20000000800 */
[--C-:B------:R-:W-:Y:S01]  /*8050*/  FFMA.FTZ R6, R6, c[0x0][0x2d0], -R133.reuse ;  /* 0x0000b40006067a23 */ /* 0x100fe20000010885 */
[----:B------:R-:W-:Y:S01]  /*8060*/  @P0 SHF.L.U64.HI R161, R250, 0x6, R252 ;  /* 0x00000006faa10819 */ /* 0x000fe200000102fc */
[----:B--2---:R-:W-:Y:S01]  /*8070*/  FADD.FTZ R0, -R3, R134 ;  /* 0x0000008603007221 */ /* 0x004fe20000010100 */
[----:B------:R-:W-:Y:S01]  /*8080*/  @P0 SHF.L.U32 R134, R160, 0x1, RZ ;  /* 0x00000001a0860819 */ /* 0x000fe200000006ff */
[--C-:B------:R-:W-:Y:S01]  /*8090*/  FFMA.FTZ R10, R10, c[0x0][0x2d0], -R133.reuse ;  /* 0x0000b4000a0a7a23 */ /* 0x100fe20000010885 */
[----:B------:R-:W-:Y:S01]  /*80a0*/  @P0 SHF.L.U64.HI R160, R160, 0x1, R4 ;  /* 0x00000001a0a00819 */ /* 0x000fe20000010204 */
[----:B------:R-:W-:Y:S01]  /*80b0*/  FMUL.FTZ R0, R0, c[0x0][0x2d0] ;  /* 0x0000b40000007a20 */ /* 0x000fe20000410000 */
[C---:B------:R-:W-:Y:S01]  /*80c0*/  @P0 IADD3 R4, P1, R134.reuse, c[0x0][0x1c8], RZ ;  /* 0x0000720086040a10 */ /* 0x040fe20007f3e0ff */
[--C-:B------:R-:W-:Y:S01]  /*80d0*/  FFMA.FTZ R11, R11, c[0x0][0x2d0], -R133.reuse ;  /* 0x0000b4000b0b7a23 */ /* 0x100fe20000010885 */
[----:B------:R2:W-:Y:S01]  /*80e0*/  MUFU.EX2 R179, R9 ;  /* 0x0000000900b37308 */ /* 0x0005e20000000800 */
[----:B------:R-:W-:Y:S01]  /*80f0*/  @P0 IADD3 R162, P2, R134, 0x80, RZ ;  /* 0x0000008086a20810 */ /* 0x000fe20007f5e0ff */
[----:B---3--:R-:W-:Y:S01]  /*8100*/  FMUL.FTZ R52, R2, R52 ;  /* 0x0000003402347220 */ /* 0x008fe20000410000 */
[----:B----4-:R-:W-:Y:S01]  /*8110*/  @P0 IADD3.X R5, R160, c[0x0][0x1cc], RZ, P1, !PT ;  /* 0x00007300a0050a10 */ /* 0x010fe20000ffe4ff */
[----:B------:R-:W-:Y:S01]  /*8120*/  FMUL.FTZ R53, R2, R53 ;  /* 0x0000003502357220 */ /* 0x000fe20000410000 */
[----:B------:R-:W-:Y:S01]  /*8130*/  @P0 IADD3 R162, P1, R162, c[0x0][0x1c8], RZ ;  /* 0x00007200a2a20a10 */ /* 0x000fe20007f3e0ff */
[C---:B------:R-:W-:Y:S02]  /*8140*/  FMUL.FTZ R56, R2.reuse, R56 ;  /* 0x0000003802387220 */ /* 0x040fe40000410000 */
[----:B------:R3:W-:Y:S01]  /*8150*/  @P0 LDGSTS.E.BYPASS.LTC128B.128 [R248+0xc100], [R4.64], !P6 ;  /* 0x0c10000004f80fae */ /* 0x0007e2000f101d48 */
[--C-:B------:R-:W-:Y:S01]  /*8160*/  @P0 IADD3.X R163, RZ, c[0x0][0x1cc], R160.reuse, P1, P2 ;  /* 0x00007300ffa30a10 */ /* 0x100fe20000fe44a0 */
[----:B------:R4:W-:Y:S01]  /*8170*/  MUFU.EX2 R173, R6 ;  /* 0x0000000600ad7308 */ /* 0x0009e20000000800 */
[C---:B------:R-:W-:Y:S02]  /*8180*/  FMUL.FTZ R57, R2.reuse, R57 ;  /* 0x0000003902397220 */ /* 0x040fe40000410000 */
[----:B------:R-:W-:Y:S01]  /*8190*/  FMUL.FTZ R60, R2, R60 ;  /* 0x0000003c023c7220 */ /* 0x000fe20000410000 */
[----:B-1----:R-:W-:Y:S01]  /*81a0*/  @P0 IADD3 R8, P3, R134, 0x100, RZ ;  /* 0x0000010086080810 */ /* 0x002fe20007f7e0ff */
[----:B------:R-:W-:Y:S01]  /*81b0*/  FMUL.FTZ R61, R2, R61 ;  /* 0x0000003d023d7220 */ /* 0x000fe20000410000 */
[----:B------:R1:W-:Y:S01]  /*81c0*/  @P0 LDGSTS.E.BYPASS.LTC128B.128 [R248+0xf100], [R162.64], !P5 ;  /* 0x0f100000a2f80fae */ /* 0x0003e2000e901d48 */
[----:B------:R-:W-:Y:S01]  /*81d0*/  @P0 SHF.L.U32 R134, R250, 0x6, RZ ;  /* 0x00000006fa860819 */ /* 0x000fe200000006ff */
[----:B------:R-:W-:Y:S01]  /*81e0*/  FMUL.FTZ R64, R2, R64 ;  /* 0x0000004002407220 */ /* 0x000fe20000410000 */
[----:B------:R-:W-:Y:S01]  /*81f0*/  @P0 IADD3 R8, P2, R8, c[0x0][0x1c8], RZ ;  /* 0x0000720008080a10 */ /* 0x000fe20007f5e0ff */
[----:B------:R-:W1:Y:S01]  /*8200*/  MUFU.EX2 R0, R0 ;  /* 0x0000000000007308 */ /* 0x000e620000000800 */
[C---:B------:R-:W-:Y:S02]  /*8210*/  FMUL.FTZ R65, R2.reuse, R65 ;  /* 0x0000004102417220 */ /* 0x040fe40000410000 */
[C---:B------:R-:W-:Y:S01]  /*8220*/  FMUL.FTZ R68, R2.reuse, R68 ;  /* 0x0000004402447220 */ /* 0x040fe20000410000 */
[----:B--2---:R-:W-:Y:S01]  /*8230*/  @P0 IADD3.X R9, RZ, c[0x0][0x1cc], R160, P2, P3 ;  /* 0x00007300ff090a10 */ /* 0x004fe200017e64a0 */
[C---:B------:R-:W-:Y:S02]  /*8240*/  FMUL.FTZ R69, R2.reuse, R69 ;  /* 0x0000004502457220 */ /* 0x040fe40000410000 */
[C---:B------:R-:W-:Y:S02]  /*8250*/  FMUL.FTZ R72, R2.reuse, R72 ;  /* 0x0000004802487220 */ /* 0x040fe40000410000 */
[----:B------:R2:W-:Y:S01]  /*8260*/  @P0 LDGSTS.E.BYPASS.LTC128B.128 [R248+0x12100], [R8.64], !P4 ;  /* 0x1210000008f80fae */ /* 0x0005e2000e101d48 */
[----:B------:R2:W-:Y:S01]  /*8270*/  MUFU.EX2 R175, R10 ;  /* 0x0000000a00af7308 */ /* 0x0005e20000000800 */
[C---:B------:R-:W-:Y:S02]  /*8280*/  FMUL.FTZ R73, R2.reuse, R73 ;  /* 0x0000004902497220 */ /* 0x040fe40000410000 */
[----:B------:R-:W-:Y:S01]  /*8290*/  FMUL.FTZ R76, R2, R76 ;  /* 0x0000004c024c7220 */ /* 0x000fe20000410000 */
[----:B---3--:R-:W-:Y:S01]  /*82a0*/  @P0 IADD3 R4, P1, R4, R134, RZ ;  /* 0x0000008604040210 */ /* 0x008fe20007f3e0ff */
[C---:B------:R-:W-:Y:S02]  /*82b0*/  FMUL.FTZ R77, R2.reuse, R77 ;  /* 0x0000004d024d7220 */ /* 0x040fe40000410000 */
[----:B------:R-:W-:Y:S01]  /*82c0*/  FMUL.FTZ R80, R2, R80 ;  /* 0x0000005002507220 */ /* 0x000fe20000410000 */
[----:B------:R-:W-:Y:S02]  /*82d0*/  @P0 IADD3.X R5, R5, R161, RZ, P1, !PT ;  /* 0x000000a105050210 */ /* 0x000fe40000ffe4ff */
[----:B------:R3:W-:Y:S01]  /*82e0*/  MUFU.EX2 R174, R11 ;  /* 0x0000000b00ae7308 */ /* 0x0007e20000000800 */
[----:B----4-:R-:W-:Y:S01]  /*82f0*/  @P0 IADD3 R6, P2, R134, R4, RZ ;  /* 0x0000000486060210 */ /* 0x010fe20007f5e0ff */
[--C-:B------:R-:W-:Y:S01]  /*8300*/  FFMA.FTZ R134, R7, c[0x0][0x2d0], -R133.reuse ;  /* 0x0000b40007867a23 */ /* 0x100fe20000010885 */
[----:B------:R4:W-:Y:S02]  /*8310*/  @P0 LDGSTS.E.BYPASS.LTC128B.128 [R248+0xd100], [R4.64], !P6 ;  /* 0x0d10000004f80fae */ /* 0x0009e4000f101d48 */
[----:B------:R-:W-:Y:S01]  /*8320*/  @P0 IADD3.X R7, R161, R5, RZ, P2, !PT ;  /* 0x00000005a1070210 */ /* 0x000fe200017fe4ff */
[C---:B-1----:R-:W-:Y:S02]  /*8330*/  FMUL.FTZ R54, R0.reuse, R54 ;  /* 0x0000003600367220 */ /* 0x042fe40000410000 */
[C---:B------:R-:W-:Y:S02]  /*8340*/  FMUL.FTZ R55, R0.reuse, R55 ;  /* 0x0000003700377220 */ /* 0x040fe40000410000 */
[----:B------:R-:W1:Y:S01]  /*8350*/  MUFU.EX2 R176, R134 ;  /* 0x0000008600b07308 */ /* 0x000e620000000800 */
[C---:B------:R-:W-:Y:S01]  /*8360*/  FMUL.FTZ R58, R0.reuse, R58 ;  /* 0x0000003a003a7220 */ /* 0x040fe20000410000 */
[----:B------:R4:W-:Y:S01]  /*8370*/  @P0 LDGSTS.E.BYPASS.LTC128B.128 [R248+0x10100], [R4.64+0x80], !P5 ;  /* 0x1010008004f80fae */ /* 0x0009e2000e901d48 */
[C---:B------:R-:W-:Y:S02]  /*8380*/  FMUL.FTZ R59, R0.reuse, R59 ;  /* 0x0000003b003b7220 */ /* 0x040fe40000410000 */
[----:B--2---:R-:W-:Y:S02]  /*8390*/  FMUL.FTZ R10, R0, R142 ;  /* 0x0000008e000a7220 */ /* 0x004fe40000410000 */
[C---:B------:R-:W-:Y:S02]  /*83a0*/  FMUL.FTZ R8, R2.reuse, R140 ;  /* 0x0000008c02087220 */ /* 0x040fe40000410000 */
[----:B------:R-:W-:Y:S01]  /*83b0*/  FMUL.FTZ R9, R2, R141 ;  /* 0x0000008d02097220 */ /* 0x000fe20000410000 */
[----:B------:R4:W-:Y:S01]  /*83c0*/  @P0 LDGSTS.E.BYPASS.LTC128B.128 [R248+0x13100], [R4.64+0x100], !P4 ;  /* 0x1310010004f80fae */ /* 0x0009e2000e101d48 */
[C---:B------:R-:W-:Y:S01]  /*83d0*/  FMUL.FTZ R62, R0.reuse, R62 ;  /* 0x0000003e003e7220 */ /* 0x040fe20000410000 */
[----:B------:R-:W-:Y:S01]  /*83e0*/  MUFU.EX2 R183, R24 ;  /* 0x0000001800b77308 */ /* 0x000fe20000000800 */
[C---:B------:R-:W-:Y:S02]  /*83f0*/  FMUL.FTZ R63, R0.reuse, R63 ;  /* 0x0000003f003f7220 */ /* 0x040fe40000410000 */
[C---:B---3--:R-:W-:Y:S02]  /*8400*/  FMUL.FTZ R11, R0.reuse, R143 ;  /* 0x0000008f000b7220 */ /* 0x048fe40000410000 */
[C---:B------:R-:W-:Y:S01]  /*8410*/  FMUL.FTZ R66, R0.reuse, R66 ;  /* 0x0000004200427220 */ /* 0x040fe20000410000 */
[----:B------:R2:W-:Y:S01]  /*8420*/  @P0 LDGSTS.E.BYPASS.LTC128B.128 [R248+0xe100], [R6.64], !P6 ;  /* 0x0e10000006f80fae */ /* 0x0005e2000f101d48 */
[C---:B------:R-:W-:Y:S02]  /*8430*/  FMUL.FTZ R67, R0.reuse, R67 ;  /* 0x0000004300437220 */ /* 0x040fe40000410000 */
[C---:B------:R-:W-:Y:S02]  /*8440*/  FMUL.FTZ R70, R0.reuse, R70 ;  /* 0x0000004600467220 */ /* 0x040fe40000410000 */
[C---:B------:R-:W-:Y:S02]  /*8450*/  FMUL.FTZ R71, R0.reuse, R71 ;  /* 0x0000004700477220 */ /* 0x040fe40000410000 */
[C---:B------:R-:W-:Y:S01]  /*8460*/  FMUL.FTZ R74, R0.reuse, R74 ;  /* 0x0000004a004a7220 */ /* 0x040fe20000410000 */
[----:B------:R2:W-:Y:S01]  /*8470*/  @P0 LDGSTS.E.BYPASS.LTC128B.128 [R248+0x11100], [R6.64+0x80], !P5 ;  /* 0x1110008006f80fae */ /* 0x0005e2000e901d48 */
[C---:B------:R-:W-:Y:S02]  /*8480*/  FMUL.FTZ R75, R0.reuse, R75 ;  /* 0x0000004b004b7220 */ /* 0x040fe40000410000 */
[C---:B------:R-:W-:Y:S02]  /*8490*/  FMUL.FTZ R78, R0.reuse, R78 ;  /* 0x0000004e004e7220 */ /* 0x040fe40000410000 */
[----:B------:R-:W-:Y:S02]  /*84a0*/  FMUL.FTZ R79, R0, R79 ;  /* 0x0000004f004f7220 */ /* 0x000fe40000410000 */
[----:B------:R-:W-:Y:S01]  /*84b0*/  FMUL.FTZ R81, R2, R81 ;  /* 0x0000005102517220 */ /* 0x000fe20000410000 */
[----:B------:R2:W-:Y:S01]  /*84c0*/  @P0 LDGSTS.E.BYPASS.LTC128B.128 [R248+0x14100], [R6.64+0x100], !P4 ;  /* 0x1410010006f80fae */ /* 0x0005e2000e101d48 */
[----:B------:R-:W-:Y:S02]  /*84d0*/  FMUL.FTZ R82, R0, R82 ;  /* 0x0000005200527220 */ /* 0x000fe40000410000 */
[C---:B----4-:R-:W-:Y:S01]  /*84e0*/  FMUL.FTZ R4, R2.reuse, R136 ;  /* 0x0000008802047220 */ /* 0x050fe20000410000 */
[----:B------:R-:W-:Y:S01]  /*84f0*/  F2FP.PACK_AB R136, R177, R251 ;  /* 0x000000fbb188723e */ /* 0x000fe200000000ff */
[----:B------:R-:W-:Y:S01]  /*8500*/  FMUL.FTZ R5, R2, R137 ;  /* 0x0000008902057220 */ /* 0x000fe20000410000 */
[----:B-1----:R-:W-:Y:S01]  /*8510*/  F2FP.PACK_AB R137, R176, R173 ;  /* 0x000000adb089723e */ /* 0x002fe200000000ff */
[----:B------:R-:W-:Y:S01]  /*8520*/  FMUL.FTZ R83, R0, R83 ;  /* 0x0000005300537220 */ /* 0x000fe20000410000 */
[----:B------:R-:W1:Y:S01]  /*8530*/  LDSM.16.MT88.4 R160, [R224+0x100] ;  /* 0x00010000e0a0783b */ /* 0x000e620000004200 */
[--C-:B------:R-:W-:Y:S02]  /*8540*/  FFMA.FTZ R26, R26, c[0x0][0x2d0], -R133.reuse ;  /* 0x0000b4001a1a7a23 */ /* 0x100fe40000010885 */
[--C-:B------:R-:W-:Y:S02]  /*8550*/  FFMA.FTZ R27, R27, c[0x0][0x2d0], -R133.reuse ;  /* 0x0000b4001b1b7a23 */ /* 0x100fe40000010885 */
[--C-:B------:R-:W-:Y:S02]  /*8560*/  FFMA.FTZ R30, R30, c[0x0][0x2d0], -R133.reuse ;  /* 0x0000b4001e1e7a23 */ /* 0x100fe40000010885 */
[--C-:B------:R-:W-:Y:S01]  /*8570*/  FFMA.FTZ R31, R31, c[0x0][0x2d0], -R133.reuse ;  /* 0x0000b4001f1f7a23 */ /* 0x100fe20000010885 */
[----:B------:R-:W3:Y:S01]  /*8580*/  LDSM.16.MT88.4 R164, [R225+0x100] ;  /* 0x00010000e1a4783b */ /* 0x000ee20000004200 */
[--C-:B------:R-:W-:Y:S02]  /*8590*/  FFMA.FTZ R34, R34, c[0x0][0x2d0], -R133.reuse ;  /* 0x0000b40022227a23 */ /* 0x100fe40000010885 */
[--C-:B------:R-:W-:Y:S02]  /*85a0*/  FFMA.FTZ R35, R35, c[0x0][0x2d0], -R133.reuse ;  /* 0x0000b40023237a23 */ /* 0x100fe40000010885 */
[--C-:B------:R-:W-:Y:S02]  /*85b0*/  FFMA.FTZ R36, R36, c[0x0][0x2d0], -R172.reuse ;  /* 0x0000b40024247a23 */ /* 0x100fe400000108ac */
[--C-:B------:R-:W-:Y:S01]  /*85c0*/  FFMA.FTZ R37, R37, c[0x0][0x2d0], -R172.reuse ;  /* 0x0000b40025257a23 */ /* 0x100fe200000108ac */
[----:B------:R-:W4:Y:S01]  /*85d0*/  LDSM.16.MT88.4 R168, [R228+0x100] ;  /* 0x00010000e4a8783b */ /* 0x000f220000004200 */
[--C-:B------:R-:W-:Y:S02]  /*85e0*/  FFMA.FTZ R38, R38, c[0x0][0x2d0], -R133.reuse ;  /* 0x0000b40026267a23 */ /* 0x100fe40000010885 */
[C---:B--2---:R-:W-:Y:S01]  /*85f0*/  FMUL.FTZ R6, R0.reuse, R138 ;  /* 0x0000008a00067220 */ /* 0x044fe20000410000 */
[----:B------:R-:W-:Y:S01]  /*8600*/  F2FP.PACK_AB R138, R179, R178 ;  /* 0x000000b2b38a723e */ /* 0x000fe200000000ff */
[----:B------:R-:W-:Y:S01]  /*8610*/  FMUL.FTZ R7, R0, R139 ;  /* 0x0000008b00077220 */ /* 0x000fe20000410000 */
[----:B------:R-:W-:Y:S01]  /*8620*/  F2FP.PACK_AB R139, R174, R175 ;  /* 0x000000afae8b723e */ /* 0x000fe200000000ff */
[--C-:B------:R-:W-:Y:S01]  /*8630*/  FFMA.FTZ R39, R39, c[0x0][0x2d0], -R133.reuse ;  /* 0x0000b40027277a23 */ /* 0x100fe20000010885 */
[----:B------:R-:W2:Y:S01]  /*8640*/  LDSM.16.MT88.4 R140, [R227+0x100] ;  /* 0x00010000e38c783b */ /* 0x000ea20000004200 */
[--C-:B------:R-:W-:Y:S02]  /*8650*/  FFMA.FTZ R40, R40, c[0x0][0x2d0], -R172.reuse ;  /* 0x0000b40028287a23 */ /* 0x100fe400000108ac */
[--C-:B------:R-:W-:Y:S02]  /*8660*/  FFMA.FTZ R41, R41, c[0x0][0x2d0], -R172.reuse ;  /* 0x0000b40029297a23 */ /* 0x100fe400000108ac */
[--C-:B------:R-:W-:Y:S02]  /*8670*/  FFMA.FTZ R42, R42, c[0x0][0x2d0], -R133.reuse ;  /* 0x0000b4002a2a7a23 */ /* 0x100fe40000010885 */
[--C-:B------:R-:W-:Y:S01]  /*8680*/  FFMA.FTZ R43, R43, c[0x0][0x2d0], -R133.reuse ;  /* 0x0000b4002b2b7a23 */ /* 0x100fe20000010885 */
[----:B------:R-:W0:Y:S01]  /*8690*/  LDGDEPBAR ;  /* 0x00000000000079af */ /* 0x000e220000000000 */
[C---:B------:R-:W-:Y:S02]  /*86a0*/  FMUL.FTZ R84, R2.reuse, R84 ;  /* 0x0000005402547220 */ /* 0x040fe40000410000 */
[----:B------:R-:W-:Y:S02]  /*86b0*/  FMUL.FTZ R85, R2, R85 ;  /* 0x0000005502557220 */ /* 0x000fe40000410000 */
[C---:B------:R-:W-:Y:S02]  /*86c0*/  FMUL.FTZ R86, R0.reuse, R86 ;  /* 0x0000005600567220 */ /* 0x040fe40000410000 */
[----:B------:R-:W-:Y:S01]  /*86d0*/  FMUL.FTZ R87, R0, R87 ;  /* 0x0000005700577220 */ /* 0x000fe20000410000 */
[C---:B-1----:R-:W-:Y:S05]  /*86e0*/  HMMA.16816.F32 R4, R136.reuse, R160, R4 ;  /* 0x000000a08804723c */ /* 0x042fea0000001804 */
[C---:B------:R-:W-:Y:S02]  /*86f0*/  FMUL.FTZ R88, R2.reuse, R88 ;  /* 0x0000005802587220 */ /* 0x040fe40000410000 */
[----:B------:R-:W-:Y:S01]  /*8700*/  FMUL.FTZ R89, R2, R89 ;  /* 0x0000005902597220 */ /* 0x000fe20000410000 */
[C---:B------:R-:W-:Y:S01]  /*8710*/  HMMA.16816.F32 R8, R136.reuse, R162, R8 ;  /* 0x000000a28808723c */ /* 0x040fe20000001808 */
[----:B------:R-:W1:Y:S03]  /*8720*/  LDSM.16.MT88.4 R160, [R224+0x3100] ;  /* 0x00310000e0a0783b */ /* 0x000e660000004200 */
[C---:B------:R-:W-:Y:S02]  /*8730*/  FMUL.FTZ R90, R0.reuse, R90 ;  /* 0x0000005a005a7220 */ /* 0x040fe40000410000 */
[----:B------:R-:W-:Y:S02]  /*8740*/  FMUL.FTZ R91, R0, R91 ;  /* 0x0000005b005b7220 */ /* 0x000fe40000410000 */
[C---:B---3--:R-:W-:Y:S04]  /*8750*/  HMMA.16816.F32 R52, R136.reuse, R164, R52 ;  /* 0x000000a48834723c */ /* 0x048fe80000001834 */
[C---:B------:R-:W-:Y:S02]  /*8760*/  FMUL.FTZ R92, R2.reuse, R92 ;  /* 0x0000005c025c7220 */ /* 0x040fe40000410000 */
[----:B------:R-:W-:Y:S02]  /*8770*/  FMUL.FTZ R93, R2, R93 ;  /* 0x0000005d025d7220 */ /* 0x000fe40000410000 */
[C---:B------:R-:W-:Y:S01]  /*8780*/  HMMA.16816.F32 R56, R136.reuse, R166, R56 ;  /* 0x000000a68838723c */ /* 0x040fe20000001838 */
[----:B------:R-:W3:Y:S03]  /*8790*/  LDSM.16.MT88.4 R164, [R225+0x3100] ;  /* 0x00310000e1a4783b */ /* 0x000ee60000004200 */
[C---:B------:R-:W-:Y:S02]  /*87a0*/  FMUL.FTZ R94, R0.reuse, R94 ;  /* 0x0000005e005e7220 */ /* 0x040fe40000410000 */
[----:B------:R-:W-:Y:S02]  /*87b0*/  FMUL.FTZ R95, R0, R95 ;  /* 0x0000005f005f7220 */ /* 0x000fe40000410000 */
[C---:B----4-:R-:W-:Y:S04]  /*87c0*/  HMMA.16816.F32 R60, R136.reuse, R168, R60 ;  /* 0x000000a8883c723c */ /* 0x050fe8000000183c */
[C---:B------:R-:W-:Y:S02]  /*87d0*/  FMUL.FTZ R96, R2.reuse, R96 ;  /* 0x0000006002607220 */ /* 0x040fe40000410000 */
[----:B------:R-:W-:Y:S02]  /*87e0*/  FMUL.FTZ R97, R2, R97 ;  /* 0x0000006102617220 */ /* 0x000fe40000410000 */
[C---:B------:R-:W-:Y:S04]  /*87f0*/  HMMA.16816.F32 R64, R136.reuse, R170, R64 ;  /* 0x000000aa8840723c */ /* 0x040fe80000001840 */
[C---:B------:R-:W-:Y:S02]  /*8800*/  FMUL.FTZ R98, R0.reuse, R98 ;  /* 0x0000006200627220 */ /* 0x040fe40000410000 */
[----:B------:R-:W-:Y:S02]  /*8810*/  FMUL.FTZ R99, R0, R99 ;  /* 0x0000006300637220 */ /* 0x000fe40000410000 */
[C---:B--2---:R-:W-:Y:S04]  /*8820*/  HMMA.16816.F32 R68, R136.reuse, R140, R68 ;  /* 0x0000008c8844723c */ /* 0x044fe80000001844 */
[C---:B------:R-:W-:Y:S02]  /*8830*/  FMUL.FTZ R100, R2.reuse, R100 ;  /* 0x0000006402647220 */ /* 0x040fe40000410000 */
[----:B------:R-:W-:Y:S02]  /*8840*/  FMUL.FTZ R101, R2, R101 ;  /* 0x0000006502657220 */ /* 0x000fe40000410000 */
[C---:B------:R-:W-:Y:S01]  /*8850*/  HMMA.16816.F32 R72, R136.reuse, R142, R72 ;  /* 0x0000008e8848723c */ /* 0x040fe20000001848 */
[----:B------:R-:W2:Y:S03]  /*8860*/  LDSM.16.MT88.4 R140, [R228+0x3100] ;  /* 0x00310000e48c783b */ /* 0x000ea60000004200 */
[C---:B------:R-:W-:Y:S02]  /*8870*/  FMUL.FTZ R102, R0.reuse, R102 ;  /* 0x0000006600667220 */ /* 0x040fe40000410000 */
[----:B------:R-:W-:Y:S02]  /*8880*/  FMUL.FTZ R103, R0, R103 ;  /* 0x0000006700677220 */ /* 0x000fe40000410000 */
[C---:B-1----:R-:W-:Y:S04]  /*8890*/  HMMA.16816.F32 R76, R136.reuse, R160, R76 ;  /* 0x000000a0884c723c */ /* 0x042fe8000000184c */
[C---:B------:R-:W-:Y:S02]  /*88a0*/  FMUL.FTZ R104, R2.reuse, R104 ;  /* 0x0000006802687220 */ /* 0x040fe40000410000 */
[----:B------:R-:W-:Y:S02]  /*88b0*/  FMUL.FTZ R105, R2, R105 ;  /* 0x0000006902697220 */ /* 0x000fe40000410000 */
        /* <DEDUP_REMOVED lines=11> */
[--C-:B------:R-:W-:Y:S01]  /*8970*/  FFMA.FTZ R12, R12, c[0x0][0x2d0], -R172.reuse ;  /* 0x0000b4000c0c7a23 */ /* 0x100fe200000108ac */
[C---:B--2---:R-:W-:Y:S03]  /*8980*/  HMMA.16816.F32 R92, R136.reuse, R140, R92 ;  /* 0x0000008c885c723c */ /* 0x044fe6000000185c */
[--C-:B------:R-:W-:Y:S01]  /*8990*/  FFMA.FTZ R13, R13, c[0x0][0x2d0], -R172.reuse ;  /* 0x0000b4000d0d7a23 */ /* 0x100fe200000108ac */
[----:B------:R2:W-:Y:S01]  /*89a0*/  MUFU.EX2 R250, R12 ;  /* 0x0000000c00fa7308 */ /* 0x0005e20000000800 */
[--C-:B------:R-:W-:Y:S02]  /*89b0*/  FFMA.FTZ R14, R14, c[0x0][0x2d0], -R133.reuse ;  /* 0x0000b4000e0e7a23 */ /* 0x100fe40000010885 */
[--C-:B------:R-:W-:Y:S01]  /*89c0*/  FFMA.FTZ R15, R15, c[0x0][0x2d0], -R133.reuse ;  /* 0x0000b4000f0f7a23 */ /* 0x100fe20000010885 */
[C---:B------:R-:W-:Y:S01]  /*89d0*/  HMMA.16816.F32 R96, R136.reuse, R142, R96 ;  /* 0x0000008e8860723c */ /* 0x040fe20000001860 */
[----:B------:R-:W4:Y:S03]  /*89e0*/  LDSM.16.MT88.4 R140, [R225+0x6100] ;  /* 0x00610000e18c783b */ /* 0x000f260000004200 */
[C---:B------:R-:W-:Y:S02]  /*89f0*/  FMUL.FTZ R112, R2.reuse, R112 ;  /* 0x0000007002707220 */ /* 0x040fe40000410000 */
[----:B------:R3:W-:Y:S01]  /*8a00*/  MUFU.EX2 R134, R13 ;  /* 0x0000000d00867308 */ /* 0x0007e20000000800 */
[----:B------:R-:W-:Y:S01]  /*8a10*/  FMUL.FTZ R113, R2, R113 ;  /* 0x0000007102717220 */ /* 0x000fe20000410000 */
[C---:B-1----:R-:W-:Y:S04]  /*8a20*/  HMMA.16816.F32 R100, R136.reuse, R160, R100 ;  /* 0x000000a08864723c */ /* 0x042fe80000001864 */
[C---:B------:R-:W-:Y:S02]  /*8a30*/  FMUL.FTZ R114, R0.reuse, R114 ;  /* 0x0000007200727220 */ /* 0x040fe40000410000 */
[----:B------:R-:W-:Y:S02]  /*8a40*/  FMUL.FTZ R115, R0, R115 ;  /* 0x0000007300737220 */ /* 0x000fe40000410000 */
[C---:B------:R-:W-:Y:S01]  /*8a50*/  HMMA.16816.F32 R104, R136.reuse, R162, R104 ;  /* 0x000000a28868723c */ /* 0x040fe20000001868 */
[----:B------:R-:W1:Y:S01]  /*8a60*/  LDSM.16.MT88.4 R160, [R228+0x6100] ;  /* 0x00610000e4a0783b */ /* 0x000e620000004200 */
[----:B------:R1:W-:Y:S02]  /*8a70*/  MUFU.EX2 R171, R14 ;  /* 0x0000000e00ab7308 */ /* 0x0003e40000000800 */
[C---:B--2---:R-:W-:Y:S02]  /*8a80*/  FMUL.FTZ R12, R2.reuse, R144 ;  /* 0x00000090020c7220 */ /* 0x044fe40000410000 */
[C---:B------:R-:W-:Y:S02]  /*8a90*/  FMUL.FTZ R116, R2.reuse, R116 ;  /* 0x0000007402747220 */ /* 0x040fe40000410000 */
[C---:B---3--:R-:W-:Y:S04]  /*8aa0*/  HMMA.16816.F32 R108, R136.reuse, R164, R108 ;  /* 0x000000a4886c723c */ /* 0x048fe8000000186c */
[----:B------:R2:W-:Y:S01]  /*8ab0*/  MUFU.EX2 R170, R15 ;  /* 0x0000000f00aa7308 */ /* 0x0005e20000000800 */
[C---:B------:R-:W-:Y:S02]  /*8ac0*/  FMUL.FTZ R117, R2.reuse, R117 ;  /* 0x0000007502757220 */ /* 0x040fe40000410000 */
[----:B------:R-:W-:Y:S01]  /*8ad0*/  FMUL.FTZ R13, R2, R145 ;  /* 0x00000091020d7220 */ /* 0x000fe20000410000 */
[C---:B------:R-:W-:Y:S01]  /*8ae0*/  HMMA.16816.F32 R112, R136.reuse, R166, R112 ;  /* 0x000000a68870723c */ /* 0x040fe20000001870 */
[----:B------:R-:W3:Y:S03]  /*8af0*/  LDSM.16.MT88.4 R164, [R227+0x6100] ;  /* 0x00610000e3a4783b */ /* 0x000ee60000004200 */
[C---:B------:R-:W-:Y:S02]  /*8b00*/  FMUL.FTZ R118, R0.reuse, R118 ;  /* 0x0000007600767220 */ /* 0x040fe40000410000 */
[----:B------:R-:W-:Y:S02]  /*8b10*/  FMUL.FTZ R119, R0, R119 ;  /* 0x0000007700777220 */ /* 0x000fe40000410000 */
[--C-:B------:R-:W-:Y:S04]  /*8b20*/  FFMA.FTZ R16, R16, c[0x0][0x2d0], -R172.reuse ;  /* 0x0000b40010107a23 */ /* 0x100fe800000108ac */
[--C-:B------:R-:W-:Y:S01]  /*8b30*/  FFMA.FTZ R17, R17, c[0x0][0x2d0], -R172.reuse ;  /* 0x0000b40011117a23 */ /* 0x100fe200000108ac */
[C---:B----4-:R-:W-:Y:S01]  /*8b40*/  HMMA.16816.F32 R116, R136.reuse, R140, R116 ;  /* 0x0000008c8874723c */ /* 0x050fe20000001874 */
[----:B------:R4:W3:Y:S02]  /*8b50*/  MUFU.EX2 R180, R16 ;  /* 0x0000001000b47308 */ /* 0x0008e40000000800 */
[--C-:B------:R-:W-:Y:S02]  /*8b60*/  FFMA.FTZ R18, R18, c[0x0][0x2d0], -R133.reuse ;  /* 0x0000b40012127a23 */ /* 0x100fe40000010885 */
[--C-:B------:R-:W-:Y:S02]  /*8b70*/  FFMA.FTZ R19, R19, c[0x0][0x2d0], -R133.reuse ;  /* 0x0000b40013137a23 */ /* 0x100fe40000010885 */
[C---:B------:R-:W-:Y:S02]  /*8b80*/  FMUL.FTZ R120, R2.reuse, R120 ;  /* 0x0000007802787220 */ /* 0x040fe40000410000 */
[----:B------:R-:W-:Y:S02]  /*8b90*/  FMUL.FTZ R121, R2, R121 ;  /* 0x0000007902797220 */ /* 0x000fe40000410000 */
[----:B------:R3:W3:Y:S01]  /*8ba0*/  MUFU.EX2 R252, R17 ;  /* 0x0000001100fc7308 */ /* 0x0006e20000000800 */
[C---:B------:R-:W-:Y:S02]  /*8bb0*/  FMUL.FTZ R122, R0.reuse, R122 ;  /* 0x0000007a007a7220 */ /* 0x040fe40000410000 */
[C---:B------:R-:W-:Y:S02]  /*8bc0*/  FMUL.FTZ R123, R0.reuse, R123 ;  /* 0x0000007b007b7220 */ /* 0x040fe40000410000 */
[C---:B-1----:R-:W-:Y:S02]  /*8bd0*/  FMUL.FTZ R14, R0.reuse, R146 ;  /* 0x00000092000e7220 */ /* 0x042fe40000410000 */
[----:B--2---:R-:W-:Y:S02]  /*8be0*/  FMUL.FTZ R15, R0, R147 ;  /* 0x00000093000f7220 */ /* 0x004fe40000410000 */
[----:B------:R-:W-:Y:S01]  /*8bf0*/  LDSM.16.MT88.4 R144, [R225+0x900] ;  /* 0x00090000e190783b */ /* 0x000fe20000004200 */
[C---:B------:R-:W-:Y:S01]  /*8c00*/  HMMA.16816.F32 R120, R136.reuse, R142, R120 ;  /* 0x0000008e8878723c */ /* 0x040fe20000001878 */
[----:B------:R1:W-:Y:S02]  /*8c10*/  MUFU.EX2 R169, R18 ;  /* 0x0000001200a97308 */ /* 0x0003e40000000800 */
[C---:B------:R-:W-:Y:S02]  /*8c20*/  FMUL.FTZ R124, R2.reuse, R124 ;  /* 0x0000007c027c7220 */ /* 0x040fe40000410000 */
[C---:B----4-:R-:W-:Y:S02]  /*8c30*/  FMUL.FTZ R16, R2.reuse, R148 ;  /* 0x0000009402107220 */ /* 0x050fe40000410000 */
[----:B------:R-:W2:Y:S01]  /*8c40*/  LDSM.16.MT88.4 R140, [R224+0x900] ;  /* 0x00090000e08c783b */ /* 0x000ea20000004200 */
[C---:B------:R-:W-:Y:S03]  /*8c50*/  HMMA.16816.F32 R12, R136.reuse, R160, R12 ;  /* 0x000000a0880c723c */ /* 0x040fe6000000180c */
[----:B------:R4:W2:Y:S01]  /*8c60*/  MUFU.EX2 R168, R19 ;  /* 0x0000001300a87308 */ /* 0x0008a20000000800 */
[----:B------:R-:W-:Y:S02]  /*8c70*/  FMUL.FTZ R125, R2, R125 ;  /* 0x0000007d027d7220 */ /* 0x000fe40000410000 */
[C---:B------:R-:W-:Y:S01]  /*8c80*/  FMUL.FTZ R126, R0.reuse, R126 ;  /* 0x0000007e007e7220 */ /* 0x040fe20000410000 */
[----:B---3--:R-:W-:Y:S01]  /*8c90*/  MOV R160, R180 ;  /* 0x000000b400a07202 */ /* 0x008fe20000000f00 */
[----:B------:R-:W-:Y:S04]  /*8ca0*/  FMUL.FTZ R127, R0, R127 ;  /* 0x0000007f007f7220 */ /* 0x000fe80000410000 */
[C---:B------:R-:W-:Y:S01]  /*8cb0*/  FMUL.FTZ R17, R2.reuse, R149 ;  /* 0x0000009502117220 */ /* 0x040fe20000410000 */
[----:B------:R-:W-:Y:S01]  /*8cc0*/  MUFU.EX2 R180, R25 ;  /* 0x0000001900b47308 */ /* 0x000fe20000000800 */
[----:B------:R-:W-:Y:S01]  /*8cd0*/  FMUL.FTZ R128, R2, R128 ;  /* 0x0000008002807220 */ /* 0x000fe20000410000 */
[C---:B------:R-:W-:Y:S03]  /*8ce0*/  HMMA.16816.F32 R124, R136.reuse, R162, R124 ;  /* 0x000000a2887c723c */ /* 0x040fe6000000187c */
[----:B-1----:R-:W-:Y:S02]  /*8cf0*/  FMUL.FTZ R18, R0, R150 ;  /* 0x0000009600127220 */ /* 0x002fe40000410000 */
[----:B------:R-:W-:Y:S02]  /*8d00*/  FMUL.FTZ R129, R2, R129 ;  /* 0x0000008102817220 */ /* 0x000fe40000410000 */
[C---:B------:R-:W-:Y:S01]  /*8d10*/  FMUL.FTZ R130, R0.reuse, R130 ;  /* 0x0000008200827220 */ /* 0x040fe20000410000 */
[----:B------:R-:W-:Y:S01]  /*8d20*/  MUFU.EX2 R161, R26 ;  /* 0x0000001a00a17308 */ /* 0x000fe20000000800 */
[C---:B------:R-:W-:Y:S03]  /*8d30*/  FMUL.FTZ R131, R0.reuse, R131 ;  /* 0x0000008300837220 */ /* 0x040fe60000410000 */
[----:B----4-:R-:W-:Y:S02]  /*8d40*/  FMUL.FTZ R19, R0, R151 ;  /* 0x0000009700137220 */ /* 0x010fe40000410000 */
[----:B------:R-:W1:Y:S01]  /*8d50*/  LDSM.16.MT88.4 R148, [R228+0x900] ;  /* 0x00090000e494783b */ /* 0x000e620000004200 */
[--C-:B------:R-:W-:Y:S02]  /*8d60*/  FFMA.FTZ R20, R20, c[0x0][0x2d0], -R172.reuse ;  /* 0x0000b40014147a23 */ /* 0x100fe400000108ac */
[--C-:B------:R-:W-:Y:S02]  /*8d70*/  FFMA.FTZ R21, R21, c[0x0][0x2d0], -R172.reuse ;  /* 0x0000b40015157a23 */ /* 0x100fe400000108ac */
[C---:B------:R-:W-:Y:S01]  /*8d80*/  HMMA.16816.F32 R16, R136.reuse, R164, R16 ;  /* 0x000000a48810723c */ /* 0x040fe20000001810 */
[----:B------:R-:W-:Y:S02]  /*8d90*/  MUFU.EX2 R182, R20 ;  /* 0x0000001400b67308 */ /* 0x000fe40000000800 */
[--C-:B------:R-:W-:Y:S02]  /*8da0*/  FFMA.FTZ R22, R22, c[0x0][0x2d0], -R133.reuse ;  /* 0x0000b40016167a23 */ /* 0x100fe40000010885 */
[--C-:B------:R-:W-:Y:S02]  /*8db0*/  FFMA.FTZ R23, R23, c[0x0][0x2d0], -R133.reuse ;  /* 0x0000b40017177a23 */ /* 0x100fe40000010885 */
[----:B------:R-:W-:Y:S01]  /*8dc0*/  MOV R164, R178 ;  /* 0x000000b200a47202 */ /* 0x000fe20000000f00 */
[----:B------:R-:W-:Y:S03]  /*8dd0*/  HMMA.16816.F32 R128, R136, R166, R128 ;  /* 0x000000a68880723c */ /* 0x000fe60000001880 */
[----:B------:R-:W-:Y:S01]  /*8de0*/  MUFU.EX2 R178, R28 ;  /* 0x0000001c00b27308 */ /* 0x000fe20000000800 */
[----:B------:R-:W-:Y:S01]  /*8df0*/  MOV R165, R179 ;  /* 0x000000b300a57202 */ /* 0x000fe20000000f00 */
[--C-:B------:R-:W-:Y:S02]  /*8e00*/  FFMA.FTZ R45, R45, c[0x0][0x2d0], -R172.reuse ;  /* 0x0000b4002d2d7a23 */ /* 0x100fe400000108ac */
[----:B------:R-:W-:Y:S01]  /*8e10*/  F2FP.PACK_AB R136, R134, R250 ;  /* 0x000000fa8688723e */ /* 0x000fe200000000ff */
[--C-:B------:R-:W-:Y:S01]  /*8e20*/  FFMA.FTZ R48, R48, c[0x0][0x2d0], -R172.reuse ;  /* 0x0000b40030307a23 */ /* 0x100fe200000108ac */
[----:B------:R-:W-:Y:S03]  /*8e30*/  F2FP.PACK_AB R138, R252, R160 ;  /* 0x000000a0fc8a723e */ /* 0x000fe600000000ff */
[----:B------:R-:W-:Y:S01]  /*8e40*/  F2FP.PACK_AB R137, R170, R171 ;  /* 0x000000abaa89723e */ /* 0x000fe200000000ff */
[----:B------:R-:W-:Y:S01]  /*8e50*/  MUFU.EX2 R179, R32 ;  /* 0x0000002000b37308 */ /* 0x000fe20000000800 */
[----:B--2---:R-:W-:Y:S01]  /*8e60*/  F2FP.PACK_AB R139, R168, R169 ;  /* 0x000000a9a88b723e */ /* 0x004fe200000000ff */
[--C-:B------:R-:W-:Y:S01]  /*8e70*/  FFMA.FTZ R46, R46, c[0x0][0x2d0], -R133.reuse ;  /* 0x0000b4002e2e7a23 */ /* 0x100fe20000010885 */
[----:B------:R-:W-:Y:S01]  /*8e80*/  MOV R167, R177 ;  /* 0x000000b100a77202 */ /* 0x000fe20000000f00 */
[--C-:B------:R-:W-:Y:S02]  /*8e90*/  FFMA.FTZ R47, R47, c[0x0][0x2d0], -R133.reuse ;  /* 0x0000b4002f2f7a23 */ /* 0x100fe40000010885 */
[--C-:B------:R-:W-:Y:S02]  /*8ea0*/  FFMA.FTZ R50, R50, c[0x0][0x2d0], -R133.reuse ;  /* 0x0000b40032327a23 */ /* 0x100fe40000010885 */
[C---:B------:R-:W-:Y:S02]  /*8eb0*/  HMMA.16816.F32 R4, R136.reuse, R140, R4 ;  /* 0x0000008c8804723c */ /* 0x040fe40000001804 */
[----:B------:R-:W-:Y:S01]  /*8ec0*/  MUFU.EX2 R177, R33 ;  /* 0x0000002100b17308 */ /* 0x000fe20000000800 */
[----:B------:R-:W-:Y:S05]  /*8ed0*/  FFMA.FTZ R133, R51, c[0x0][0x2d0], -R133 ;  /* 0x0000b40033857a23 */ /* 0x000fea0000010885 */
[C---:B------:R-:W-:Y:S01]  /*8ee0*/  HMMA.16816.F32 R8, R136.reuse, R142, R8 ;  /* 0x0000008e8808723c */ /* 0x040fe20000001808 */
[----:B------:R-:W2:Y:S03]  /*8ef0*/  LDSM.16.MT88.4 R140, [R227+0x900] ;  /* 0x00090000e38c783b */ /* 0x000ea60000004200 */
[----:B------:R-:W-:Y:S04]  /*8f00*/  MUFU.EX2 R166, R37 ;  /* 0x0000002500a67308 */ /* 0x000fe80000000800 */
[C---:B------:R-:W-:Y:S06]  /*8f10*/  HMMA.16816.F32 R52, R136.reuse, R144, R52 ;  /* 0x000000908834723c */ /* 0x040fec0000001834 */
[----:B------:R-:W-:Y:S02]  /*8f20*/  MUFU.EX2 R133, R133 ;  /* 0x0000008500857308 */ /* 0x000fe40000000800 */
[C---:B------:R-:W-:Y:S01]  /*8f30*/  HMMA.16816.F32 R56, R136.reuse, R146, R56 ;  /* 0x000000928838723c */ /* 0x040fe20000001838 */
[----:B------:R-:W3:Y:S07]  /*8f40*/  LDSM.16.MT88.4 R144, [R224+0x3900] ;  /* 0x00390000e090783b */ /* 0x000eee0000004200 */
[C---:B-1----:R-:W-:Y:S01]  /*8f50*/  HMMA.16816.F32 R60, R136.reuse, R148, R60 ;  /* 0x00000094883c723c */ /* 0x042fe2000000183c */
[----:B------:R-:W1:Y:S07]  /*8f60*/  MUFU.EX2 R181, R21 ;  /* 0x0000001500b57308 */ /* 0x000e6e0000000800 */
[C---:B------:R-:W-:Y:S01]  /*8f70*/  HMMA.16816.F32 R64, R136.reuse, R150, R64 ;  /* 0x000000968840723c */ /* 0x040fe20000001840 */
[----:B------:R-:W4:Y:S02]  /*8f80*/  LDSM.16.MT88.4 R148, [R225+0x3900] ;  /* 0x00390000e194783b */ /* 0x000f240000004200 */
[----:B------:R3:W-:Y:S05]  /*8f90*/  MUFU.EX2 R163, R22 ;  /* 0x0000001600a37308 */ /* 0x0007ea0000000800 */
[C---:B--2---:R-:W-:Y:S05]  /*8fa0*/  HMMA.16816.F32 R68, R136.reuse, R140, R68 ;  /* 0x0000008c8844723c */ /* 0x044fea0000001844 */
[----:B------:R-:W2:Y:S03]  /*8fb0*/  MUFU.EX2 R162, R23 ;  /* 0x0000001700a27308 */ /* 0x000ea60000000800 */
[C---:B------:R-:W-:Y:S01]  /*8fc0*/  HMMA.16816.F32 R72, R136.reuse, R142, R72 ;  /* 0x0000008e8848723c */ /* 0x040fe20000001848 */
[----:B------:R-:W4:Y:S03]  /*8fd0*/  LDSM.16.MT88.4 R140, [R228+0x3900] ;  /* 0x00390000e48c783b */ /* 0x000f260000004200 */
[----:B-1----:R-:W-:Y:S03]  /*8fe0*/  F2FP.PACK_AB R20, R181, R182 ;  /* 0x000000b6b514723e */ /* 0x002fe600000000ff */
[----:B------:R-:W-:Y:S01]  /*8ff0*/  MUFU.EX2 R45, R45 ;  /* 0x0000002d002d7308 */ /* 0x000fe20000000800 */
[C---:B---3--:R-:W-:Y:S04]  /*9000*/  HMMA.16816.F32 R76, R136.reuse, R144, R76 ;  /* 0x00000090884c723c */ /* 0x048fe8000000184c */
[----:B------:R-:W-:Y:S04]  /*9010*/  F2FP.PACK_AB R22, R180, R183 ;  /* 0x000000b7b416723e */ /* 0x000fe800000000ff */
[C---:B------:R-:W-:Y:S01]  /*9020*/  HMMA.16816.F32 R80, R136.reuse, R146, R80 ;  /* 0x000000928850723c */ /* 0x040fe20000001850 */
[----:B------:R-:W1:Y:S01]  /*9030*/  LDSM.16.MT88.4 R144, [R227+0x3900] ;  /* 0x00390000e390783b */ /* 0x000e620000004200 */
[----:B------:R-:W-:Y:S02]  /*9040*/  MUFU.EX2 R46, R46 ;  /* 0x0000002e002e7308 */ /* 0x000fe40000000800 */
[----:B--2---:R-:W-:Y:S04]  /*9050*/  F2FP.PACK_AB R21, R162, R163 ;  /* 0x000000a3a215723e */ /* 0x004fe800000000ff */
[C---:B----4-:R-:W-:Y:S04]  /*9060*/  HMMA.16816.F32 R84, R136.reuse, R148, R84 ;  /* 0x000000948854723c */ /* 0x050fe80000001854 */
[----:B------:R-:W-:Y:S04]  /*9070*/  MUFU.EX2 R47, R47 ;  /* 0x0000002f002f7308 */ /* 0x000fe80000000800 */
[C---:B------:R-:W-:Y:S01]  /*9080*/  HMMA.16816.F32 R88, R136.reuse, R150, R88 ;  /* 0x000000968858723c */ /* 0x040fe20000001858 */
[----:B------:R-:W2:Y:S05]  /*9090*/  LDSM.16.MT88.4 R148, [R224+0x6900] ;  /* 0x00690000e094783b */ /* 0x000eaa0000004200 */
[----:B------:R-:W-:Y:S02]  /*90a0*/  MUFU.EX2 R48, R48 ;  /* 0x0000003000307308 */ /* 0x000fe40000000800 */
[C---:B------:R-:W-:Y:S08]  /*90b0*/  HMMA.16816.F32 R92, R136.reuse, R140, R92 ;  /* 0x0000008c885c723c */ /* 0x040ff0000000185c */
[----:B------:R-:W-:Y:S01]  /*90c0*/  MUFU.EX2 R50, R50 ;  /* 0x0000003200327308 */ /* 0x000fe20000000800 */
        /* <DEDUP_REMOVED lines=11> */
[C---:B-1----:R-:W-:Y:S01]  /*9180*/  HMMA.16816.F32 R12, R136.reuse, R144, R12 ;  /* 0x00000090880c723c */ /* 0x042fe2000000180c */
[----:B------:R-:W-:Y:S07]  /*9190*/  MUFU.EX2 R145, R30 ;  /* 0x0000001e00917308 */ /* 0x000fee0000000800 */
[C---:B------:R-:W-:Y:S03]  /*91a0*/  HMMA.16816.F32 R124, R136.reuse, R146, R124 ;  /* 0x00000092887c723c */ /* 0x040fe6000000187c */
[----:B------:R1:W4:Y:S05]  /*91b0*/  MUFU.EX2 R146, R27 ;  /* 0x0000001b00927308 */ /* 0x00032a0000000800 */
[C---:B--2---:R-:W-:Y:S05]  /*91c0*/  HMMA.16816.F32 R16, R136.reuse, R148, R16 ;  /* 0x000000948810723c */ /* 0x044fea0000001810 */
[----:B------:R-:W2:Y:S03]  /*91d0*/  MUFU.EX2 R147, R29 ;  /* 0x0000001d00937308 */ /* 0x000ea60000000800 */
[----:B------:R-:W-:Y:S01]  /*91e0*/  HMMA.16816.F32 R128, R136, R150, R128 ;  /* 0x000000968880723c */ /* 0x000fe20000001880 */
[----:B------:R-:W-:Y:S06]  /*91f0*/  LDSM.16.MT88.4 R136, [R228+0x1100] ;  /* 0x00110000e488783b */ /* 0x000fec0000004200 */
[----:B------:R2:W2:Y:S02]  /*9200*/  MUFU.EX2 R144, R31 ;  /* 0x0000001f00907308 */ /* 0x0004a40000000800 */
[----:B-1----:R-:W1:Y:S03]  /*9210*/  LDSM.16.MT88.4 R24, [R225+0x1100] ;  /* 0x00110000e118783b */ /* 0x002e660000004200 */
[----:B----4-:R-:W-:Y:S05]  /*9220*/  F2FP.PACK_AB R23, R146, R161 ;  /* 0x000000a19217723e */ /* 0x010fea00000000ff */
[----:B------:R-:W-:Y:S02]  /*9230*/  MUFU.EX2 R151, R34 ;  /* 0x0000002200977308 */ /* 0x000fe40000000800 */
[C---:B---3--:R-:W-:Y:S08]  /*9240*/  HMMA.16816.F32 R4, R20.reuse, R140, R4 ;  /* 0x0000008c1404723c */ /* 0x048ff00000001804 */
[C---:B------:R-:W-:Y:S01]  /*9250*/  HMMA.16816.F32 R8, R20.reuse, R142, R8 ;  /* 0x0000008e1408723c */ /* 0x040fe20000001808 */
[----:B------:R-:W3:Y:S01]  /*9260*/  LDSM.16.MT88.4 R140, [R227+0x1100] ;  /* 0x00110000e38c783b */ /* 0x000ee20000004200 */
[----:B------:R4:W3:Y:S07]  /*9270*/  MUFU.EX2 R150, R35 ;  /* 0x0000002300967308 */ /* 0x0008ee0000000800 */
[----:B--2---:R-:W-:Y:S03]  /*9280*/  LDSM.16.MT88.4 R28, [R224+0x1900] ;  /* 0x00190000e01c783b */ /* 0x004fe60000004200 */
[----:B------:R-:W-:Y:S10]  /*9290*/  MUFU.EX2 R149, R38 ;  /* 0x0000002600957308 */ /* 0x000ff40000000800 */
[----:B------:R-:W-:Y:S01]  /*92a0*/  MUFU.EX2 R148, R39 ;  /* 0x0000002700947308 */ /* 0x000fe20000000800 */
[C---:B-1----:R-:W-:Y:S01]  /*92b0*/  HMMA.16816.F32 R52, R20.reuse, R24, R52 ;  /* 0x000000181434723c */ /* 0x042fe20000001834 */
[----:B----4-:R-:W-:Y:S07]  /*92c0*/  LDSM.16.MT88.4 R32, [R228+0x1900] ;  /* 0x00190000e420783b */ /* 0x010fee0000004200 */
        /* <DEDUP_REMOVED lines=23> */
[C---:B---3--:R-:W-:Y:S07]  /*9440*/  HMMA.16816.F32 R116, R20.reuse, R140, R116 ;  /* 0x0000008c1474723c */ /* 0x048fee0000001874 */
[----:B------:R-:W-:Y:S01]  /*9450*/  MOV R141, R167 ;  /* 0x000000a7008d7202 */ /* 0x000fe20000000f00 */
[C---:B------:R-:W-:Y:S01]  /*9460*/  HMMA.16816.F32 R120, R20.reuse, R142, R120 ;  /* 0x0000008e1478723c */ /* 0x040fe20000001878 */
[----:B------:R3:W4:Y:S03]  /*9470*/  MUFU.EX2 R167, R36 ;  /* 0x0000002400a77308 */ /* 0x0007260000000800 */
[----:B------:R-:W-:Y:S03]  /*9480*/  MOV R140, R164 ;  /* 0x000000a4008c7202 */ /* 0x000fe60000000f00 */
[----:B------:R-:W-:Y:S01]  /*9490*/  MOV R143, R165 ;  /* 0x000000a5008f7202 */ /* 0x000fe20000000f00 */
[C---:B-1----:R-:W-:Y:S03]  /*94a0*/  HMMA.16816.F32 R12, R20.reuse, R24, R12 ;  /* 0x00000018140c723c */ /* 0x042fe6000000180c */
[----:B------:R-:W-:Y:S01]  /*94b0*/  MUFU.EX2 R165, R40 ;  /* 0x0000002800a57308 */ /* 0x000fe20000000800 */
[----:B------:R-:W-:Y:S04]  /*94c0*/  MOV R142, R160 ;  /* 0x000000a0008e7202 */ /* 0x000fe80000000f00 */
[C---:B------:R-:W-:Y:S01]  /*94d0*/  HMMA.16816.F32 R124, R20.reuse, R26, R124 ;  /* 0x0000001a147c723c */ /* 0x040fe2000000187c */
[----:B------:R-:W1:Y:S04]  /*94e0*/  LDSM.16.MT88.4 R24, [R225+0x1900] ;  /* 0x00190000e118783b */ /* 0x000e680000004200 */
[----:B------:R-:W1:Y:S03]  /*94f0*/  MUFU.EX2 R164, R41 ;  /* 0x0000002900a47308 */ /* 0x000e660000000800 */
[C---:B--2---:R-:W-:Y:S01]  /*9500*/  HMMA.16816.F32 R16, R20.reuse, R136, R16 ;  /* 0x000000881410723c */ /* 0x044fe20000001810 */
[----:B---3--:R-:W-:Y:S06]  /*9510*/  LDSM.16.MT88.4 R36, [R228+0x2100] ;  /* 0x00210000e424783b */ /* 0x008fec0000004200 */
[----:B------:R-:W-:Y:S01]  /*9520*/  MUFU.EX2 R160, R42 ;  /* 0x0000002a00a07308 */ /* 0x000fe20000000800 */
[----:B------:R-:W-:Y:S01]  /*9530*/  MOV R137, R134 ;  /* 0x0000008600897202 */ /* 0x000fe20000000f00 */
[----:B------:R-:W-:Y:S01]  /*9540*/  HMMA.16816.F32 R128, R20, R138, R128 ;  /* 0x0000008a1480723c */ /* 0x000fe20000001880 */
[----:B------:R-:W2:Y:S02]  /*9550*/  LDL.LU R138, [R1] ;  /* 0x00000000018a7983 */ /* 0x000ea40000300800 */
[--C-:B------:R-:W-:Y:S02]  /*9560*/  FFMA.FTZ R136, R44, c[0x0][0x2d0], -R172.reuse ;  /* 0x0000b4002c887a23 */ /* 0x100fe400000108ac */
[----:B------:R-:W3:Y:S01]  /*9570*/  LDL.LU R139, [R1+0x4] ;  /* 0x00000400018b7983 */ /* 0x000ee20000300800 */
[----:B------:R-:W-:Y:S01]  /*9580*/  FFMA.FTZ R172, R49, c[0x0][0x2d0], -R172 ;  /* 0x0000b40031ac7a23 */ /* 0x000fe200000108ac */
[----:B------:R-:W-:Y:S01]  /*9590*/  F2FP.PACK_AB R20, R147, R178 ;  /* 0x000000b29314723e */ /* 0x000fe200000000ff */
[----:B------:R1:W1:Y:S01]  /*95a0*/  MUFU.EX2 R134, R43 ;  /* 0x0000002b00867308 */ /* 0x0002620000000800 */
[----:B------:R-:W-:Y:S03]  /*95b0*/  F2FP.PACK_AB R22, R177, R179 ;  /* 0x000000b3b116723e */ /* 0x000fe600000000ff */
[----:B------:R-:W-:Y:S02]  /*95c0*/  F2FP.PACK_AB R21, R144, R145 ;  /* 0x000000919015723e */ /* 0x000fe400000000ff */
[----:B------:R-:W-:Y:S04]  /*95d0*/  F2FP.PACK_AB R23, R150, R151 ;  /* 0x000000979617723e */ /* 0x000fe800000000ff */
[----:B------:R-:W2:Y:S03]  /*95e0*/  MUFU.EX2 R49, R136 ;  /* 0x0000008800317308 */ /* 0x000ea60000000800 */
[C---:B------:R-:W-:Y:S07]  /*95f0*/  HMMA.16816.F32 R4, R20.reuse, R28, R4 ;  /* 0x0000001c1404723c */ /* 0x040fee0000001804 */
[----:B------:R-:W2:Y:S01]  /*9600*/  MUFU.EX2 R172, R172 ;  /* 0x000000ac00ac7308 */ /* 0x000ea20000000800 */
[C---:B------:R-:W-:Y:S01]  /*9610*/  HMMA.16816.F32 R8, R20.reuse, R30, R8 ;  /* 0x0000001e1408723c */ /* 0x040fe20000001808 */
[----:B------:R-:W4:Y:S07]  /*9620*/  LDSM.16.MT88.4 R28, [R227+0x1900] ;  /* 0x00190000e31c783b */ /* 0x000f2e0000004200 */
[C---:B-1----:R-:W-:Y:S01]  /*9630*/  HMMA.16816.F32 R52, R20.reuse, R24, R52 ;  /* 0x000000181434723c */ /* 0x042fe20000001834 */
[----:B------:R-:W-:Y:S07]  /*9640*/  LDSM.16.MT88.4 R40, [R225+0x5100] ;  /* 0x00510000e128783b */ /* 0x000fee0000004200 */
[C---:B------:R-:W-:Y:S01]  /*9650*/  HMMA.16816.F32 R56, R20.reuse, R26, R56 ;  /* 0x0000001a1438723c */ /* 0x040fe20000001838 */
[----:B------:R-:W1:Y:S07]  /*9660*/  LDSM.16.MT88.4 R24, [R224+0x4900] ;  /* 0x00490000e018783b */ /* 0x000e6e0000004200 */
[C---:B------:R-:W-:Y:S08]  /*9670*/  HMMA.16816.F32 R60, R20.reuse, R32, R60 ;  /* 0x00000020143c723c */ /* 0x040ff0000000183c */
[C---:B------:R-:W-:Y:S01]  /*9680*/  HMMA.16816.F32 R64, R20.reuse, R34, R64 ;  /* 0x000000221440723c */ /* 0x040fe20000001840 */
[----:B------:R-:W1:Y:S07]  /*9690*/  LDSM.16.MT88.4 R32, [R225+0x4900] ;  /* 0x00490000e120783b */ /* 0x000e6e0000004200 */
[C---:B----4-:R-:W-:Y:S08]  /*96a0*/  HMMA.16816.F32 R68, R20.reuse, R28, R68 ;  /* 0x0000001c1444723c */ /* 0x050ff00000001844 */
[C---:B------:R-:W-:Y:S01]  /*96b0*/  HMMA.16816.F32 R72, R20.reuse, R30, R72 ;  /* 0x0000001e1448723c */ /* 0x040fe20000001848 */
[----:B------:R-:W4:Y:S07]  /*96c0*/  LDSM.16.MT88.4 R28, [R228+0x4900] ;  /* 0x00490000e41c783b */ /* 0x000f2e0000004200 */
[C---:B-1----:R-:W-:Y:S08]  /*96d0*/  HMMA.16816.F32 R76, R20.reuse, R24, R76 ;  /* 0x00000018144c723c */ /* 0x042ff0000000184c */
        /* <DEDUP_REMOVED lines=21> */
[----:B------:R-:W-:Y:S01]  /*9830*/  HMMA.16816.F32 R128, R20, R34, R128 ;  /* 0x000000221480723c */ /* 0x000fe20000001880 */
[----:B------:R-:W1:Y:S06]  /*9840*/  LDSM.16.MT88.4 R32, [R227+0x2100] ;  /* 0x00210000e320783b */ /* 0x000e6c0000004200 */
[----:B------:R-:W-:Y:S02]  /*9850*/  F2FP.PACK_AB R20, R166, R167 ;  /* 0x000000a7a614723e */ /* 0x000fe400000000ff */
[----:B------:R-:W-:Y:S03]  /*9860*/  F2FP.PACK_AB R22, R164, R165 ;  /* 0x000000a5a416723e */ /* 0x000fe600000000ff */
[----:B------:R-:W-:Y:S02]  /*9870*/  F2FP.PACK_AB R21, R148, R149 ;  /* 0x000000959415723e */ /* 0x000fe400000000ff */
[----:B------:R-:W-:Y:S07]  /*9880*/  F2FP.PACK_AB R23, R134, R160 ;  /* 0x000000a08617723e */ /* 0x000fee00000000ff */
        /* <DEDUP_REMOVED lines=9> */
[C---:B------:R-:W-:Y:S08]  /*9920*/  HMMA.16816.F32 R68, R20.reuse, R32, R68 ;  /* 0x000000201444723c */ /* 0x040ff00000001844 */
[C---:B------:R-:W-:Y:S01]  /*9930*/  HMMA.16816.F32 R72, R20.reuse, R34, R72 ;  /* 0x000000221448723c */ /* 0x040fe20000001848 */
[----:B------:R-:W-:Y:S07]  /*9940*/  LDSM.16.MT88.4 R32, [R225+0x8100] ;  /* 0x00810000e120783b */ /* 0x000fee0000004200 */
[C---:B----4-:R-:W-:Y:S08]  /*9950*/  HMMA.16816.F32 R76, R20.reuse, R28, R76 ;  /* 0x0000001c144c723c */ /* 0x050ff0000000184c */
[C---:B------:R-:W-:Y:S01]  /*9960*/  HMMA.16816.F32 R80, R20.reuse, R30, R80 ;  /* 0x0000001e1450723c */ /* 0x040fe20000001850 */
[----:B------:R-:W4:Y:S03]  /*9970*/  LDSM.16.MT88.4 R28, [R224+0x8100] ;  /* 0x00810000e01c783b */ /* 0x000f260000004200 */
[----:B--2---:R-:W-:Y:S01]  /*9980*/  FFMA.FTZ R2, R2, R138, R251 ;  /* 0x0000008a02027223 */ /* 0x004fe200000100fb */
[----:B------:R-:W-:Y:S01]  /*9990*/  MOV R138, R143 ;  /* 0x0000008f008a7202 */ /* 0x000fe20000000f00 */
[----:B---3--:R-:W-:Y:S01]  /*99a0*/  FFMA.FTZ R44, R0, R139, R173 ;  /* 0x0000008b002c7223 */ /* 0x008fe200000100ad */
[----:B------:R-:W-:Y:S01]  /*99b0*/  MOV R139, R142 ;  /* 0x0000008e008b7202 */ /* 0x000fe20000000f00 */
[C---:B------:R-:W-:Y:S04]  /*99c0*/  HMMA.16816.F32 R84, R20.reuse, R40, R84 ;  /* 0x000000281454723c */ /* 0x040fe80000001854 */
[----:B------:R-:W-:Y:S02]  /*99d0*/  MOV R251, R140 ;  /* 0x0000008c00fb7202 */ /* 0x000fe40000000f00 */
[----:B------:R-:W-:Y:S02]  /*99e0*/  MOV R173, R141 ;  /* 0x0000008d00ad7202 */ /* 0x000fe40000000f00 */
[C---:B------:R-:W-:Y:S01]  /*99f0*/  HMMA.16816.F32 R88, R20.reuse, R42, R88 ;  /* 0x0000002a1458723c */ /* 0x040fe20000001858 */
[----:B------:R-:W2:Y:S03]  /*9a00*/  LDSM.16.MT88.4 R40, [R228+0x8100] ;  /* 0x00810000e428783b */ /* 0x000ea60000004200 */
[----:B------:R-:W-:Y:S01]  /*9a10*/  FADD.FTZ R0, R173, R2 ;  /* 0x00000002ad007221 */ /* 0x000fe20000010000 */
[----:B------:R-:W-:Y:S01]  /*9a20*/  MOV R173, R137 ;  /* 0x0000008900ad7202 */ /* 0x000fe20000000f00 */
[----:B------:R-:W-:Y:S02]  /*9a30*/  FADD.FTZ R2, R176, R44 ;  /* 0x0000002cb0027221 */ /* 0x000fe40000010000 */
[C---:B-1----:R-:W-:Y:S01]  /*9a40*/  HMMA.16816.F32 R92, R20.reuse, R24, R92 ;  /* 0x00000018145c723c */ /* 0x042fe2000000185c */
[----:B------:R-:W-:Y:S03]  /*9a50*/  LDSM.16.MT88.4 R140, [R224+0x2900] ;  /* 0x00290000e08c783b */ /* 0x000fe60000004200 */
[----:B------:R-:W-:Y:S01]  /*9a60*/  FADD.FTZ R0, R251, R0 ;  /* 0x00000000fb007221 */ /* 0x000fe20000010000 */
[----:B------:R-:W-:Y:S01]  /*9a70*/  MOV R251, R139 ;  /* 0x0000008b00fb7202 */ /* 0x000fe20000000f00 */
        /* <DEDUP_REMOVED lines=9> */
[----:B------:R-:W-:Y:S03]  /*9b10*/  LDSM.16.MT88.4 R36, [R228+0x5900] ;  /* 0x00590000e424783b */ /* 0x000fe60000004200 */
[----:B------:R-:W-:Y:S02]  /*9b20*/  FADD.FTZ R0, R170, R0 ;  /* 0x00000000aa007221 */ /* 0x000fe40000010000 */
[----:B------:R-:W-:Y:S02]  /*9b30*/  FADD.FTZ R2, R173, R2 ;  /* 0x00000002ad027221 */ /* 0x000fe40000010000 */
[C---:B----4-:R-:W-:Y:S04]  /*9b40*/  HMMA.16816.F32 R108, R20.reuse, R28, R108 ;  /* 0x0000001c146c723c */ /* 0x050fe8000000186c */
        /* <DEDUP_REMOVED lines=16> */
[C---:B------:R-:W-:Y:S01]  /*9c50*/  HMMA.16816.F32 R124, R20.reuse, R42, R124 ;  /* 0x0000002a147c723c */ /* 0x040fe2000000187c */
[----:B------:R-:W-:Y:S03]  /*9c60*/  LDSM.16.MT88.4 R40, [R227+0x5900] ;  /* 0x00590000e328783b */ /* 0x000fe60000004200 */
[----:B------:R-:W-:Y:S02]  /*9c70*/  FADD.FTZ R0, R146, R0 ;  /* 0x0000000092007221 */ /* 0x000fe40000010000 */
[----:B------:R-:W-:Y:S02]  /*9c80*/  FADD.FTZ R2, R180, R2 ;  /* 0x00000002b4027221 */ /* 0x000fe40000010000 */
[C---:B-1----:R-:W-:Y:S04]  /*9c90*/  HMMA.16816.F32 R16, R20.reuse, R24, R16 ;  /* 0x000000181410723c */ /* 0x042fe80000001810 */
[----:B------:R-:W-:Y:S02]  /*9ca0*/  FADD.FTZ R0, R145, R0 ;  /* 0x0000000091007221 */ /* 0x000fe40000010000 */
[----:B------:R-:W-:Y:S02]  /*9cb0*/  FADD.FTZ R2, R178, R2 ;  /* 0x00000002b2027221 */ /* 0x000fe40000010000 */
[----:B------:R-:W-:Y:S01]  /*9cc0*/  HMMA.16816.F32 R128, R20, R26, R128 ;  /* 0x0000001a1480723c */ /* 0x000fe20000001880 */
[----:B------:R-:W1:Y:S03]  /*9cd0*/  LDSM.16.MT88.4 R24, [R227+0x2900] ;  /* 0x00290000e318783b */ /* 0x000e660000004200 */
[----:B------:R-:W-:Y:S02]  /*9ce0*/  FADD.FTZ R2, R147, R2 ;  /* 0x0000000293027221 */ /* 0x000fe40000010000 */
[----:B------:R-:W-:Y:S01]  /*9cf0*/  FADD.FTZ R0, R144, R0 ;  /* 0x0000000090007221 */ /* 0x000fe20000010000 */
        /* <DEDUP_REMOVED lines=9> */
[C---:B------:R-:W-:Y:S01]  /*9d90*/  HMMA.16816.F32 R136, R20.reuse, R140, R4 ;  /* 0x0000008c1488723c */ /* 0x040fe20000001804 */
[----:B------:R-:W2:Y:S02]  /*9da0*/  LDSM.16.MT88.4 R4, [R224+0x5900] ;  /* 0x00590000e004783b */ /* 0x000ea40000004200 */
[----:B------:R-:W-:Y:S02]  /*9db0*/  FADD.FTZ R2, R166, R2 ;  /* 0x00000002a6027221 */ /* 0x000fe40000010000 */
[----:B------:R-:W-:Y:S02]  /*9dc0*/  FADD.FTZ R0, R149, R0 ;  /* 0x0000000095007221 */ /* 0x000fe40000010000 */
[----:B------:R-:W-:Y:S01]  /*9dd0*/  FADD.FTZ R2, R165, R2 ;  /* 0x00000002a5027221 */ /* 0x000fe20000010000 */
[C---:B------:R-:W-:Y:S01]  /*9de0*/  HMMA.16816.F32 R140, R20.reuse, R142, R8 ;  /* 0x0000008e148c723c */ /* 0x040fe20000001808 */
[----:B------:R-:W2:Y:S03]  /*9df0*/  LDSM.16.MT88.4 R8, [R225+0x5900] ;  /* 0x00590000e108783b */ /* 0x000ea60000004200 */
[----:B------:R-:W-:Y:S02]  /*9e00*/  FADD.FTZ R2, R164, R2 ;  /* 0x00000002a4027221 */ /* 0x000fe40000010000 */
[----:B------:R-:W-:Y:S02]  /*9e10*/  FADD.FTZ R0, R148, R0 ;  /* 0x0000000094007221 */ /* 0x000fe40000010000 */
[C---:B---3--:R-:W-:Y:S04]  /*9e20*/  HMMA.16816.F32 R52, R20.reuse, R28, R52 ;  /* 0x0000001c1434723c */ /* 0x048fe80000001834 */
[----:B------:R-:W-:Y:S04]  /*9e30*/  FADD.FTZ R0, R160, R0 ;  /* 0x00000000a0007221 */ /* 0x000fe80000010000 */
[C---:B------:R-:W-:Y:S01]  /*9e40*/  HMMA.16816.F32 R56, R20.reuse, R30, R56 ;  /* 0x0000001e1438723c */ /* 0x040fe20000001838 */
[----:B------:R-:W3:Y:S07]  /*9e50*/  LDSM.16.MT88.4 R28, [R224+0x8900] ;  /* 0x00890000e01c783b */ /* 0x000eee0000004200 */
[C---:B----4-:R-:W-:Y:S08]  /*9e60*/  HMMA.16816.F32 R60, R20.reuse, R32, R60 ;  /* 0x00000020143c723c */ /* 0x050ff0000000183c */
[C---:B------:R-:W-:Y:S08]  /*9e70*/  HMMA.16816.F32 R64, R20.reuse, R34, R64 ;  /* 0x000000221440723c */ /* 0x040ff00000001840 */
        /* <DEDUP_REMOVED lines=17> */
[C---:B--2---:R-:W-:Y:S07]  /*9f90*/  HMMA.16816.F32 R144, R20.reuse, R4, R12 ;  /* 0x000000041490723c */ /* 0x044fee000000180c */
[----:B------:R-:W-:Y:S01]  /*9fa0*/  FADD.FTZ R4, R134, R0 ;  /* 0x0000000086047221 */ /* 0x000fe20000010000 */
[C---:B------:R-:W-:Y:S04]  /*9fb0*/  HMMA.16816.F32 R124, R20.reuse, R6, R124 ;  /* 0x00000006147c723c */ /* 0x040fe8000000187c */
[----:B------:R-:W-:Y:S01]  /*9fc0*/  FADD.FTZ R0, R49, R2 ;  /* 0x0000000231007221 */ /* 0x000fe20000010000 */
[----:B------:R-:W-:Y:S01]  /*9fd0*/  MOV R134, R3 ;  /* 0x0000000300867202 */ /* 0x000fe20000000f00 */
[----:B------:R-:W-:Y:S02]  /*9fe0*/  FADD.FTZ R4, R46, R4 ;  /* 0x000000042e047221 */ /* 0x000fe40000010000 */
[C---:B----4-:R-:W-:Y:S04]  /*9ff0*/  HMMA.16816.F32 R148, R20.reuse, R8, R16 ;  /* 0x000000081494723c */ /* 0x050fe80000001810 */
[----:B------:R-:W-:Y:S02]  /*a000*/  FADD.FTZ R0, R45, R0 ;  /* 0x000000002d007221 */ /* 0x000fe40000010000 */
[----:B------:R-:W-:Y:S02]  /*a010*/  FADD.FTZ R4, R47, R4 ;  /* 0x000000042f047221 */ /* 0x000fe40000010000 */
[----:B------:R-:W-:Y:S04]  /*a020*/  HMMA.16816.F32 R128, R20, R10, R128 ;  /* 0x0000000a1480723c */ /* 0x000fe80000001880 */
[----:B------:R-:W-:Y:S02]  /*a030*/  FADD.FTZ R2, R48, R0 ;  /* 0x0000000030027221 */ /* 0x000fe40000010000 */
[----:B------:R-:W-:Y:S02]  /*a040*/  FADD.FTZ R0, R50, R4 ;  /* 0x0000000432007221 */ /* 0x000fe40000010000 */
[----:B------:R-:W-:Y:S04]  /*a050*/  FADD.FTZ R2, R172, R2 ;  /* 0x00000002ac027221 */ /* 0x000fe80000010000 */
[----:B------:R-:W-:Y:S01]  /*a060*/  FADD.FTZ R0, R133, R0 ;  /* 0x0000000085007221 */ /* 0x000fe20000010000 */
[----:B------:R1:W-:Y:S01]  /*a070*/  STL [R1], R2 ;  /* 0x0000000201007387 */ /* 0x0003e20000100800 */
[----:B------:R-:W-:Y:S03]  /*a080*/  MOV R133, R132 ;  /* 0x0000008400857202 */ /* 0x000fe60000000f00 */
[----:B------:R1:W-:Y:S01]  /*a090*/  STL [R1+0x4], R0 ;  /* 0x0000040001007387 */ /* 0x0003e20000100800 */
[----:B------:R-:W-:-:S05]  /*a0a0*/  @P0 BRA `(.L_x_1286) ;  /* 0xffffca0000000947 */ /* 0x000fca000383ffff */
.L_x_1285:
[----:B-1--4-:R-:W2:Y:S04]  /*a0b0*/  LDL.LU R0, [R1] ;  /* 0x0000000001007983 */ /* 0x012ea80000300800 */
[----:B------:R-:W1:Y:S01]  /*a0c0*/  S2R R8, SR_TID.X ;  /* 0x0000000000087919 */ /* 0x000e620000002100 */
[----:B------:R-:W-:Y:S01]  /*a0d0*/  MOV R134, c[0x0][0x4e8] ;  /* 0x00013a0000867a02 */ /* 0x000fe20000000f00 */
[----:B------:R-:W3:Y:S01]  /*a0e0*/  S2UR UR7, SR_CTAID.Y ;  /* 0x00000000000779c3 */ /* 0x000ee20000002600 */
[----:B------:R-:W-:Y:S01]  /*a0f0*/  ULDC.64 UR4, c[0x0][0x490] ;  /* 0x0001240000047ab9 */ /* 0x000fe20000000a00 */
[----:B------:R-:W4:Y:S04]  /*a100*/  LDL.LU R2, [R1+0x4] ;  /* 0x0000040001027983 */ /* 0x000f280000300800 */
[----:B------:R-:W4:Y:S01]  /*a110*/  LDL.LU R9, [R1+0x40] ;  /* 0x0000400001097983 */ /* 0x000f220000300800 */
[----:B------:R-:W-:-:S03]  /*a120*/  ISETP.NE.AND P0, PT, R134, 0x1, PT ;  /* 0x000000018600780c */ /* 0x000fc60003f05270 */
[----:B-----5:R-:W4:Y:S01]  /*a130*/  LDL.LU R135, [R1+0x5c] ;  /* 0x00005c0001877983 */ /* 0x020f220000300800 */
        /* <DEDUP_REMOVED lines=23> */
[----:B------:R-:W-:-:S03]  /*a2b0*/  IADD3 R2, -R4, R8, RZ ;  /* 0x0000000804027210 */ /* 0x000fc60007ffe1ff */
[----:B------:R-:W1:Y:S01]  /*a2c0*/  @P2 MUFU.RCP R0, R11 ;  /* 0x0000000b00002308 */ /* 0x000e620000001000 */
[----:B------:R-:W-:Y:S01]  /*a2d0*/  IMAD.MOV.U32 R4, RZ, RZ, RZ ;  /* 0x000000ffff047224 */ /* 0x000fe200078e00ff */
[----:B------:R-:W-:Y:S01]  /*a2e0*/  UIMAD.WIDE.U32 UR12, UR7, UR4, URZ ;  /* 0x00000004070c72a5 */ /* 0x000fe2000f8e003f */
[----:B------:R-:W-:Y:S01]  /*a2f0*/  LOP3.LUT P4, RZ, R2, 0x3, RZ, 0xc0, !PT ;  /* 0x0000000302ff7812 */ /* 0x000fe2000788c0ff */
[----:B------:R-:W-:Y:S01]  /*a300*/  UIMAD UR10, UR7, UR5, UR10 ;  /* 0x00000005070a72a4 */ /* 0x000fe2000f8e020a */
[----:B------:R-:W-:-:S03]  /*a310*/  IADD3 R7, -R26, RZ, RZ ;  /* 0x000000ff1a077210 */ /* 0x000fc60007ffe1ff */
[----:B------:R-:W2:Y:S01]  /*a320*/  @P1 MUFU.RCP R4, R6 ;  /* 0x0000000600041308 */ /* 0x000ea20000001000 */
[C---:B-1----:R-:W-:Y:S02]  /*a330*/  FMUL.FTZ R43, R0.reuse, R68 ;  /* 0x00000044002b7220 */ /* 0x042fe40000410000 */
[C---:B------:R-:W-:Y:S01]  /*a340*/  FMUL.FTZ R65, R0.reuse, R65 ;  /* 0x0000004100417220 */ /* 0x040fe20000410000 */
[----:B------:R-:W3:Y:S01]  /*a350*/  LDL.LU R68, [R1+0x38] ;  /* 0x0000380001447983 */ /* 0x000ee20000300800 */
[C---:B------:R-:W-:Y:S02]  /*a360*/  FMUL.FTZ R25, R0.reuse, R64 ;  /* 0x0000004000197220 */ /* 0x040fe40000410000 */
[C---:B------:R-:W-:Y:S02]  /*a370*/  FMUL.FTZ R15, R0.reuse, R53 ;  /* 0x00000035000f7220 */ /* 0x040fe40000410000 */
[C---:B------:R-:W-:Y:S02]  /*a380*/  FMUL.FTZ R19, R0.reuse, R52 ;  /* 0x0000003400137220 */ /* 0x040fe40000410000 */
[----:B------:R-:W-:Y:S01]  /*a390*/  FMUL.FTZ R21, R0, R56 ;  /* 0x0000003800157220 */ /* 0x000fe20000410000 */
[----:B------:R-:W-:Y:S01]  /*a3a0*/  SHF.R.S32.HI R2, RZ, 0x2, R5 ;  /* 0x00000002ff027819 */ /* 0x000fe20000011405 */
[C---:B--2---:R-:W-:Y:S01]  /*a3b0*/  FMUL.FTZ R67, R4.reuse, R67 ;  /* 0x0000004304437220 */ /* 0x044fe20000410000 */
[----:B------:R-:W-:Y:S01]  /*a3c0*/  ULDC.64 UR4, c[0x0][0x3e8] ;  /* 0x0000fa0000047ab9 */ /* 0x000fe20000000a00 */
[----:B------:R-:W-:-:S02]  /*a3d0*/  FMUL.FTZ R27, R4, R66 ;  /* 0x00000042041b7220 */ /* 0x000fc40000410000 */
[C---:B------:R-:W-:Y:S02]  /*a3e0*/  FMUL.FTZ R63, R4.reuse, R63 ;  /* 0x0000003f043f7220 */ /* 0x040fe40000410000 */
[----:B------:R-:W-:Y:S01]  /*a3f0*/  FMUL.FTZ R24, R4, R62 ;  /* 0x0000003e04187220 */ /* 0x000fe20000410000 */
[----:B------:R-:W-:Y:S01]  /*a400*/  F2FP.PACK_AB R27, R67, R27 ;  /* 0x0000001b431b723e */ /* 0x000fe200000000ff */
[----:B------:R1:W5:Y:S01]  /*a410*/  LDL R66, [R1+0x28] ;  /* 0x0000280001427983 */ /* 0x0003620000100800 */
[C---:B------:R-:W-:Y:S02]  /*a420*/  FMUL.FTZ R137, R0.reuse, R137 ;  /* 0x0000008900897220 */ /* 0x040fe40000410000 */
[C---:B------:R-:W-:Y:S01]  /*a430*/  FMUL.FTZ R13, R0.reuse, R136 ;  /* 0x00000088000d7220 */ /* 0x040fe20000410000 */
[----:B------:R-:W2:Y:S01]  /*a440*/  LDL R67, [R1+0x58] ;  /* 0x0000580001437983 */ /* 0x000ea20000100800 */
[----:B------:R-:W-:Y:S01]  /*a450*/  F2FP.PACK_AB R24, R63, R24 ;  /* 0x000000183f18723e */ /* 0x000fe200000000ff */
[C---:B------:R-:W-:Y:S01]  /*a460*/  FMUL.FTZ R141, R0.reuse, R141 ;  /* 0x0000008d008d7220 */ /* 0x040fe20000410000 */
[----:B------:R-:W-:Y:S01]  /*a470*/  F2FP.PACK_AB R25, R65, R25 ;  /* 0x000000194119723e */ /* 0x000fe200000000ff */
[----:B------:R1:W5:Y:S01]  /*a480*/  LDL R63, [R1+0x8] ;  /* 0x00000800013f7983 */ /* 0x0003620000100800 */
[----:B------:R-:W-:-:S02]  /*a490*/  FMUL.FTZ R17, R0, R140 ;  /* 0x0000008c00117220 */ /* 0x000fc40000410000 */
[C---:B------:R-:W-:Y:S01]  /*a4a0*/  FMUL.FTZ R57, R0.reuse, R57 ;  /* 0x0000003900397220 */ /* 0x040fe20000410000 */
[----:B------:R1:W5:Y:S01]  /*a4b0*/  LDL.64 R64, [R1+0x18] ;  /* 0x0000180001407983 */ /* 0x0003620000100a00 */
        /* <DEDUP_REMOVED lines=37> */
[----:B------:R-:W-:Y:S01]  /*a710*/  SHF.R.S32.HI R0, RZ, 0x1f, R5 ;  /* 0x0000001fff007819 */ /* 0x000fe20000011405 */
[C---:B------:R-:W-:Y:S01]  /*a720*/  FMUL.FTZ R59, R4.reuse, R59 ;  /* 0x0000003b043b7220 */ /* 0x040fe20000410000 */
[----:B------:R-:W4:Y:S01]  /*a730*/  @P1 MUFU.LG2 R6, R6 ;  /* 0x0000000600061308 */ /* 0x000f220000000c00 */
[----:B------:R-:W-:Y:S01]  /*a740*/  FMUL.FTZ R20, R4, R58 ;  /* 0x0000003a04147220 */ /* 0x000fe20000410000 */
[----:B------:R-:W-:Y:S01]  /*a750*/  LEA.HI R0, R0, R2, RZ, 0x3 ;  /* 0x0000000200007211 */ /* 0x000fe200078f18ff */
[----:B------:R-:W-:-:S03]  /*a760*/  IMAD R133, R7, c[0x0][0x4e8], R9 ;  /* 0x00013a0007857a24 */ /* 0x000fc600078e0209 */
[----:B------:R-:W-:Y:S02]  /*a770*/  F2FP.PACK_AB R20, R59, R20 ;  /* 0x000000143b14723e */ /* 0x000fe400000000ff */
[----:B------:R-:W-:Y:S01]  /*a780*/  LOP3.LUT R0, R0, 0xfffffff8, RZ, 0xc0, !PT ;  /* 0xfffffff800007812 */ /* 0x000fe200078ec0ff */
[----:B------:R-:W1:Y:S01]  /*a790*/  S2R R59, SR_CTAID.Z ;  /* 0x00000000003b7919 */ /* 0x000e620000002700 */
[----:B------:R-:W-:Y:S02]  /*a7a0*/  UIMAD.WIDE.U32 UR14, UR7, UR4, URZ ;  /* 0x00000004070e72a5 */ /* 0x000fe4000f8e003f */
[----:B------:R-:W-:Y:S02]  /*a7b0*/  IADD3 R10, R2, -R0, RZ ;  /* 0x80000000020a7210 */ /* 0x000fe40007ffe0ff */
[----:B------:R-:W-:Y:S01]  /*a7c0*/  @P2 MOV R2, 0x3f317218 ;  /* 0x3f31721800022802 */ /* 0x000fe20000000f00 */
[----:B------:R-:W-:Y:S01]  /*a7d0*/  @P1 IMAD.MOV.U32 R0, RZ, RZ, 0x3f317218 ;  /* 0x3f317218ff001424 */ /* 0x000fe200078e00ff */
[----:B------:R-:W-:Y:S01]  /*a7e0*/  MOV R9, UR15 ;  /* 0x0000000f00097c02 */ /* 0x000fe20008000f00 */
[----:B------:R-:W1:Y:S02]  /*a7f0*/  @P2 MUFU.LG2 R11, R11 ;  /* 0x0000000b000b2308 */ /* 0x000e640000000c00 */
[----:B------:R-:W-:-:S02]  /*a800*/  @P2 FMUL.FTZ R9, R2, c[0x0][0x2d0] ;  /* 0x0000b40002092a20 */ /* 0x000fc40000410000 */
[----:B----4-:R-:W-:Y:S02]  /*a810*/  @P1 FMUL.FTZ R2, R6, 0.69314718246459960938 ;  /* 0x3f31721806021820 */ /* 0x010fe40000410000 */
[----:B------:R-:W-:Y:S01]  /*a820*/  @P1 FMUL.FTZ R0, R0, c[0x0][0x2d0] ;  /* 0x0000b40000001a20 */ /* 0x000fe20000410000 */
[----:B------:R-:W-:Y:S01]  /*a830*/  UIMAD UR6, UR6, UR4, URZ ;  /* 0x00000004060672a4 */ /* 0x000fe2000f8e023f */
[----:B------:R-:W-:Y:S01]  /*a840*/  MOV R58, 0xff800000 ;  /* 0xff800000003a7802 */ /* 0x000fe20000000f00 */
[----:B------:R-:W-:Y:S02]  /*a850*/  FMUL.FTZ R139, R4, R139 ;  /* 0x0000008b048b7220 */ /* 0x000fe40000410000 */
[----:B------:R-:W-:Y:S01]  /*a860*/  @P1 FFMA.FTZ R58, R0, R3, R2 ;  /* 0x00000003003a1223 */ /* 0x000fe20000010002 */
[----:B------:R-:W-:Y:S01]  /*a870*/  SHF.R.S32.HI R0, RZ, 0x5, R16 ;  /* 0x00000005ff007819 */ /* 0x000fe20000011410 */
        /* <DEDUP_REMOVED lines=46> */
[----:B------:R-:W-:Y:S01]  /*ab60*/  MOV R6, R4 ;  /* 0x0000000400067202 */ /* 0x000fe20000000f00 */
[----:B------:R-:W4:Y:S01]  /*ab70*/  S2R R62, SR_CTAID.X ;  /* 0x00000000003e7919 */ /* 0x000f220000002500 */
[----:B------:R-:W-:-:S02]  /*ab80*/  MOV R4, R8 ;  /* 0x0000000800047202 */ /* 0x000fc40000000f00 */
[----:B------:R-:W-:Y:S02]  /*ab90*/  LEA.HI R3, R3, R0, RZ, 0x3 ;  /* 0x0000000003037211 */ /* 0x000fe400078f18ff */
[----:B-1----:R-:W-:Y:S02]  /*aba0*/  SHF.R.S32.HI R8, RZ, 0x1f, R59 ;  /* 0x0000001fff087819 */ /* 0x002fe4000001143b */
[----:B------:R-:W-:Y:S01]  /*abb0*/  LEA.HI R2, R14, R14, RZ, 0x1 ;  /* 0x0000000e0e027211 */ /* 0x000fe200078f08ff */
[----:B------:R-:W-:Y:S01]  /*abc0*/  @P2 FMUL.FTZ R11, R11, 0.69314718246459960938 ;  /* 0x3f3172180b0b2820 */ /* 0x000fe20000410000 */
[----:B------:R-:W-:Y:S02]  /*abd0*/  MOV R5, UR13 ;  /* 0x0000000d00057c02 */ /* 0x000fe40008000f00 */
[----:B------:R-:W-:Y:S02]  /*abe0*/  MOV R5, UR5 ;  /* 0x0000000500057c02 */ /* 0x000fe40008000f00 */
[----:B------:R-:W-:Y:S01]  /*abf0*/  F2FP.PACK_AB R19, R15, R19 ;  /* 0x000000130f13723e */ /* 0x000fe200000000ff */
[----:B------:R-:W-:Y:S01]  /*ac00*/  IMAD R15, R8, c[0x0][0x3f0], RZ ;  /* 0x0000fc00080f7a24 */ /* 0x000fe200078e02ff */
[----:B------:R-:W-:-:S02]  /*ac10*/  LOP3.LUT R3, R3, 0xffffff8, RZ, 0xc0, !PT ;  /* 0x0ffffff803037812 */ /* 0x000fc400078ec0ff */
[----:B------:R-:W-:Y:S01]  /*ac20*/  LOP3.LUT R2, R2, 0x1ffffffe, RZ, 0xc0, !PT ;  /* 0x1ffffffe02027812 */ /* 0x000fe200078ec0ff */
[----:B------:R-:W-:Y:S01]  /*ac30*/  UIADD3 UR10, UR13, UR10, URZ ;  /* 0x0000000a0d0a7290 */ /* 0x000fe2000fffe03f */
[----:B------:R-:W-:Y:S01]  /*ac40*/  MOV R60, 0xff800000 ;  /* 0xff800000003c7802 */ /* 0x000fe20000000f00 */
[----:B------:R-:W-:Y:S01]  /*ac50*/  @P2 FFMA.FTZ R60, R9, R132, R11 ;  /* 0x00000084093c2223 */ /* 0x000fe2000001000b */
[C---:B------:R-:W-:Y:S01]  /*ac60*/  IADD3 R9, R0.reuse, -R3, RZ ;  /* 0x8000000300097210 */ /* 0x040fe20007ffe0ff */
[----:B------:R-:W-:Y:S01]  /*ac70*/  IMAD R16, R0, 0x200, R14 ;  /* 0x0000020000107824 */ /* 0x000fe200078e020e */
[----:B------:R-:W-:Y:S01]  /*ac80*/  IADD3 R11, R14, -R2, RZ ;  /* 0x800000020e0b7210 */ /* 0x000fe20007ffe0ff */
[----:B------:R-:W-:Y:S01]  /*ac90*/  IMAD R0, R59, c[0x0][0x3f4], R15 ;  /* 0x0000fd003b007a24 */ /* 0x000fe200078e020f */
[----:B------:R-:W-:Y:S01]  /*aca0*/  F2FP.PACK_AB R21, R57, R21 ;  /* 0x000000153915723e */ /* 0x000fe200000000ff */
[----:B------:R-:W-:Y:S01]  /*acb0*/  IMAD.WIDE.U32 R2, R59, c[0x0][0x3f0], R4 ;  /* 0x0000fc003b027a25 */ /* 0x000fe200078e0004 */
[----:B------:R-:W-:-:S03]  /*acc0*/  MOV R7, UR10 ;  /* 0x0000000a00077c02 */ /* 0x000fc60008000f00 */
[----:B------:R-:W-:Y:S01]  /*acd0*/  IMAD R57, R8, c[0x0][0x498], RZ ;  /* 0x0001260008397a24 */ /* 0x000fe200078e02ff */
[----:B------:R-:W-:Y:S02]  /*ace0*/  SHF.R.S32.HI R8, RZ, 0x2, R135 ;  /* 0x00000002ff087819 */ /* 0x000fe40000011487 */
[C---:B------:R-:W-:Y:S02]  /*acf0*/  LOP3.LUT R4, R10.reuse, 0x1, RZ, 0xc0, !PT ;  /* 0x000000010a047812 */ /* 0x040fe400078ec0ff */
[----:B------:R-:W-:Y:S02]  /*ad00*/  IADD3 R3, R3, R0, RZ ;  /* 0x0000000003037210 */ /* 0x000fe40007ffe0ff */
[----:B------:R-:W-:Y:S02]  /*ad10*/  LEA R0, R9, R8, 0x4 ;  /* 0x0000000809007211 */ /* 0x000fe400078e20ff */
[C---:B------:R-:W-:Y:S01]  /*ad20*/  SHF.L.U32 R5, R10.reuse, 0x6, RZ ;  /* 0x000000060a057819 */ /* 0x040fe200000006ff */
[----:B------:R-:W-:Y:S01]  /*ad30*/  IMAD.WIDE.U32 R14, R59, c[0x0][0x498], R6 ;  /* 0x000126003b0e7a25 */ /* 0x000fe200078e0006 */
[----:B------:R-:W-:-:S02]  /*ad40*/  R2P PR, R10, 0x6 ;  /* 0x000000060a007804 */ /* 0x000fc40000000000 */
[----:B------:R-:W-:Y:S02]  /*ad50*/  ISETP.NE.U32.AND P3, PT, R4, 0x1, PT ;  /* 0x000000010400780c */ /* 0x000fe40003f65070 */
[----:B------:R-:W-:Y:S02]  /*ad60*/  SHF.R.S32.HI R6, RZ, 0x1f, R26 ;  /* 0x0000001fff067819 */ /* 0x000fe4000001141a */
[----:B------:R-:W-:Y:S02]  /*ad70*/  LEA R4, R11, R0, 0x3 ;  /* 0x000000000b047211 */ /* 0x000fe400078e18ff */
[----:B------:R-:W-:Y:S01]  /*ad80*/  LOP3.LUT R5, R5, 0x1c0, RZ, 0xc0, !PT ;  /* 0x000001c005057812 */ /* 0x000fe200078ec0ff */
[----:B----4-:R-:W-:Y:S01]  /*ad90*/  IMAD R0, R62, 0x80, R0 ;  /* 0x000000803e007824 */ /* 0x010fe200078e0200 */
[----:B------:R-:W-:Y:S01]  /*ada0*/  F2FP.PACK_AB R23, R61, R23 ;  /* 0x000000173d17723e */ /* 0x000fe200000000ff */
[----:B------:R-:W-:Y:S01]  /*adb0*/  IMAD R61, R134, c[0x0][0x388], RZ ;  /* 0x0000e200863d7a24 */ /* 0x000fe200078e02ff */
[----:B------:R-:W-:Y:S01]  /*adc0*/  LEA R10, R62, R4, 0x7 ;  /* 0x000000043e0a7211 */ /* 0x000fe200078e38ff */
[----:B------:R-:W-:Y:S01]  /*add0*/  IMAD R4, R6, c[0x0][0x3e0], RZ ;  /* 0x0000f80006047a24 */ /* 0x000fe200078e02ff */
[----:B------:R-:W-:Y:S01]  /*ade0*/  LEA.HI R5, R5, R5, RZ, 0x1d ;  /* 0x0000000505057211 */ /* 0x000fe200078fe8ff */
[----:B------:R-:W-:Y:S01]  /*adf0*/  IMAD.WIDE.U32 R2, R26, c[0x0][0x3e0], R2 ;  /* 0x0000f8001a027a25 */ /* 0x000fe200078e0002 */
[----:B------:R-:W-:-:S02]  /*ae00*/  ISETP.GE.OR P5, PT, R0, R61, P4 ;  /* 0x0000003d0000720c */ /* 0x000fc400027a6670 */
[----:B------:R-:W-:Y:S01]  /*ae10*/  LEA R5, R16, R5, 0x1 ;  /* 0x0000000510057211 */ /* 0x000fe200078e08ff */
[----:B------:R-:W-:Y:S01]  /*ae20*/  IMAD R4, R26, c[0x0][0x3e4], R4 ;  /* 0x0000f9001a047a24 */ /* 0x000fe200078e0204 */
[----:B------:R-:W-:Y:S01]  /*ae30*/  IADD3 R0, R0, 0x8, RZ ;  /* 0x0000000800007810 */ /* 0x000fe20007ffe0ff */
[----:B------:R-:W-:Y:S01]  /*ae40*/  @P0 IMAD.HI.U32 R7, R10, c[0x0][0x4ec], RZ ;  /* 0x00013b000a070a27 */ /* 0x000fe200078e00ff */
[----:B------:R-:W-:Y:S02]  /*ae50*/  F2FP.PACK_AB R13, R137, R13 ;  /* 0x0000000d890d723e */ /* 0x000fe400000000ff */
[----:B------:R-:W-:Y:S02]  /*ae60*/  F2FP.PACK_AB R12, R139, R12 ;  /* 0x0000000c8b0c723e */ /* 0x000fe400000000ff */
[----:B------:R-:W-:Y:S02]  /*ae70*/  SHF.L.U32 R5, R5, 0x1, RZ ;  /* 0x0000000105057819 */ /* 0x000fe400000006ff */
[----:B------:R-:W-:-:S02]  /*ae80*/  ISETP.GE.OR P4, PT, R0, R61, P4 ;  /* 0x0000003d0000720c */ /* 0x000fc40002786670 */
        /* <DEDUP_REMOVED lines=27> */
[----:B------:R-:W-:Y:S01]  /*b040*/  IADD3 R0, R5, R3, RZ ;  /* 0x0000000305007210 */ /* 0x000fe20007ffe0ff */
[C---:B------:R-:W-:Y:S01]  /*b050*/  IMAD R10, R2.reuse, c[0x0][0x48c], R7 ;  /* 0x00012300020a7a24 */ /* 0x040fe200078e0207 */
[----:B------:R-:W-:Y:S01]  /*b060*/  IADD3 R15, R3, R4, RZ ;  /* 0x00000004030f7210 */ /* 0x000fe20007ffe0ff */
[----:B------:R-:W-:Y:S01]  /*b070*/  IMAD.WIDE.U32 R8, R2, c[0x0][0x488], R8 ;  /* 0x0001220002087a25 */ /* 0x000fe200078e0008 */
[----:B------:R-:W-:Y:S01]  /*b080*/  IADD3 R3, R5, R6, RZ ;  /* 0x0000000605037210 */ /* 0x000fe20007ffe0ff */
[----:B------:R-:W-:Y:S01]  /*b090*/  STS [R4], R17 ;  /* 0x0000001104007388 */ /* 0x000fe20000000800 */
[----:B------:R-:W-:Y:S01]  /*b0a0*/  F2FP.PACK_AB R43, R69, R43 ;  /* 0x0000002b452b723e */ /* 0x000fe200000000ff */
[C---:B------:R-:W-:Y:S01]  /*b0b0*/  IMAD.IADD R7, R6.reuse, 0x1, R4 ;  /* 0x0000000106077824 */ /* 0x040fe200078e0204 */
[----:B------:R-:W-:Y:S01]  /*b0c0*/  F2FP.PACK_AB R42, R71, R42 ;  /* 0x0000002a472a723e */ /* 0x000fe200000000ff */
[----:B------:R-:W-:Y:S01]  /*b0d0*/  STS [R4+0x400], R18 ;  /* 0x0004001204007388 */ /* 0x000fe20000000800 */
[----:B------:R-:W-:-:S02]  /*b0e0*/  IADD3 R2, R6, R0, RZ ;  /* 0x0000000006027210 */ /* 0x000fc40007ffe0ff */
[----:B------:R-:W-:Y:S01]  /*b0f0*/  F2FP.PACK_AB R41, R73, R41 ;  /* 0x000000294929723e */ /* 0x000fe200000000ff */
[----:B------:R-:W-:Y:S01]  /*b100*/  STS [R0+0x80], R19 ;  /* 0x0000801300007388 */ /* 0x000fe20000000800 */
[----:B------:R-:W-:Y:S02]  /*b110*/  F2FP.PACK_AB R40, R75, R40 ;  /* 0x000000284b28723e */ /* 0x000fe400000000ff */
[----:B------:R-:W-:Y:S01]  /*b120*/  IADD3 R6, R15, R6, RZ ;  /* 0x000000060f067210 */ /* 0x000fe20007ffe0ff */
        /* <DEDUP_REMOVED lines=10> */
[----:B------:R-:W-:-:S03]  /*b1d0*/  F2FP.PACK_AB R33, R89, R33 ;  /* 0x000000215921723e */ /* 0x000fc600000000ff */
[----:B------:R-:W-:Y:S01]  /*b1e0*/  STS [R3+0x480], R24 ;  /* 0x0004801803007388 */ /* 0x000fe20000000800 */
[----:B------:R-:W-:-:S03]  /*b1f0*/  F2FP.PACK_AB R32, R91, R32 ;  /* 0x000000205b20723e */ /* 0x000fc600000000ff */
[----:B------:R-:W-:Y:S01]  /*b200*/  STS [R7], R25 ;  /* 0x0000001907007388 */ /* 0x000fe20000000800 */
[----:B------:R-:W-:-:S03]  /*b210*/  F2FP.PACK_AB R31, R93, R31 ;  /* 0x0000001f5d1f723e */ /* 0x000fc600000000ff */
[----:B------:R-:W-:Y:S01]  /*b220*/  STS [R7+0x400], R27 ;  /* 0x0004001b07007388 */ /* 0x000fe20000000800 */
[----:B------:R-:W-:-:S03]  /*b230*/  F2FP.PACK_AB R30, R95, R30 ;  /* 0x0000001e5f1e723e */ /* 0x000fc600000000ff */
        /* <DEDUP_REMOVED lines=31> */
[----:B------:R-:W-:Y:S02]  /*b430*/  F2FP.PACK_AB R49, R147, R49 ;  /* 0x000000319331723e */ /* 0x000fe400000000ff */
[----:B------:R-:W-:Y:S01]  /*b440*/  LEA R14, P0, R8, c[0x0][0x450], 0x2 ;  /* 0x00011400080e7a11 */ /* 0x000fe200078010ff */
[----:B------:R-:W-:Y:S01]  /*b450*/  STS [R2+0x4080], R55 ;  /* 0x0040803702007388 */ /* 0x000fe20000000800 */
[----:B------:R-:W-:-:S03]  /*b460*/  IADD3 R9, R9, R10, RZ ;  /* 0x0000000a09097210 */ /* 0x000fc60007ffe0ff */
[----:B------:R-:W-:Y:S01]  /*b470*/  STS [R2+0x4480], R102 ;  /* 0x0044806602007388 */ /* 0x000fe20000000800 */
[----:B------:R-:W-:Y:S02]  /*b480*/  F2FP.PACK_AB R48, R125, R48 ;  /* 0x000000307d30723e */ /* 0x000fe400000000ff */
[----:B------:R-:W-:Y:S01]  /*b490*/  F2FP.PACK_AB R47, R127, R47 ;  /* 0x0000002f7f2f723e */ /* 0x000fe200000000ff */
        /* <DEDUP_REMOVED lines=28> */
[----:B---3--:R-:W-:-:S03]  /*b660*/  SHF.L.U32 R4, R68, 0x1, RZ ;  /* 0x0000000144047819 */ /* 0x008fc600000006ff */
[----:B-1----:R1:W-:Y:S04]  /*b670*/  @!P5 ST.E [R10.64], R60 ;  /* 0x0000003c0a00d985 */ /* 0x0023e8000c101908 */
[----:B----4-:R1:W-:Y:S04]  /*b680*/  @!P4 ST.E [R8.64], R58 ;  /* 0x0000003a0800c985 */ /* 0x0103e8000c101908 */
        /* <DEDUP_REMOVED lines=12> */
[----:B--2---:R-:W-:Y:S01]  /*b750*/  ISETP.GE.AND P0, PT, R67, R61, PT ;  /* 0x0000003d4300720c */ /* 0x004fe20003f06270 */
[----:B------:R2:W1:Y:S01]  /*b760*/  SHFL.IDX PT, R2, R21, RZ, 0x181f ;  /* 0x00181fff15027589 */ /* 0x00046200000e0000 */
[----:B------:R-:W-:Y:S03]  /*b770*/  BSSY B0, `(.L_x_1287) ;  /* 0x0000015000007945 */ /* 0x000fe60003800000 */
[----:B------:R2:W1:Y:S08]  /*b780*/  SHFL.IDX PT, R3, R20, RZ, 0x181f ;  /* 0x00181fff14037589 */ /* 0x00047000000e0000 */
[----:B------:R-:W-:Y:S05]  /*b790*/  @P0 BRA `(.L_x_1288) ;  /* 0x0000012000000947 */ /* 0x000fea0003800000 */
[----:B---34-:R-:W3:Y:S01]  /*b7a0*/  LDS.128 R16, [R4+0x80] ;  /* 0x0000800004107984 */ /* 0x018ee20000000c00 */
[----:B-----5:R-:W-:-:S02]  /*b7b0*/  ISETP.GE.AND P1, PT, R66, c[0x0][0x3c8], PT ;  /* 0x0000f20042007a0c */ /* 0x020fc40003f26270 */
[----:B------:R-:W-:Y:S01]  /*b7c0*/  ISETP.GE.AND P0, PT, R63, c[0x0][0x3c8], PT ;  /* 0x0000f2003f007a0c */ /* 0x000fe20003f06270 */
[----:B------:R-:W4:Y:S01]  /*b7d0*/  LDS.128 R12, [R4+0x4080] ;  /* 0x00408000040c7984 */ /* 0x000f220000000c00 */
[----:B------:R-:W-:-:S03]  /*b7e0*/  ISETP.GE.AND P2, PT, R64, c[0x0][0x3c8], PT ;  /* 0x0000f20040007a0c */ /* 0x000fc60003f46270 */
[----:B-1----:R1:W2:Y:S08]  /*b7f0*/  LDS.128 R8, [R4+0x8080] ;  /* 0x0080800004087984 */ /* 0x0022b00000000c00 */
[----:B------:R-:W-:Y:S02]  /*b800*/  @!P0 SHF.R.S32.HI R0, RZ, 0x1f, R63 ;  /* 0x0000001fff008819 */ /* 0x000fe4000001143f */
[----:B------:R-:W-:-:S02]  /*b810*/  @!P2 IMAD.WIDE R6, R64, 0x2, R2 ;  /* 0x000000024006a825 */ /* 0x000fc400078e0202 */
[----:B------:R-:W-:-:S04]  /*b820*/  @!P0 LEA.HI R0, R0, R63, RZ, 0x3 ;  /* 0x0000003f00008211 */ /* 0x000fc800078f18ff */
[----:B------:R-:W-:Y:S02]  /*b830*/  @!P0 LOP3.LUT R0, R0, 0xfffffff8, RZ, 0xc0, !PT ;  /* 0xfffffff800008812 */ /* 0x000fe400078ec0ff */
[----:B-1----:R-:W-:-:S04]  /*b840*/  @!P1 SHF.R.S32.HI R4, RZ, 0x1f, R66 ;  /* 0x0000001fff049819 */ /* 0x002fc80000011442 */
[----:B------:R-:W-:-:S04]  /*b850*/  @!P1 LEA.HI R4, R4, R66, RZ, 0x3 ;  /* 0x0000004204049211 */ /* 0x000fc800078f18ff */
[----:B------:R-:W-:Y:S01]  /*b860*/  @!P1 LOP3.LUT R4, R4, 0xfffffff8, RZ, 0xc0, !PT ;  /* 0xfffffff804049812 */ /* 0x000fe200078ec0ff */
[----:B---3--:R1:W-:Y:S04]  /*b870*/  @!P2 ST.E.128 [R6.64], R16 ;  /* 0x000000100600a985 */ /* 0x0083e8000c101d08 */
[----:B------:R-:W-:-:S04]  /*b880*/  @!P1 IMAD.WIDE R4, R4, 0x2, R2 ;  /* 0x0000000204049825 */ /* 0x000fc800078e0202 */
[----:B------:R-:W-:Y:S01]  /*b890*/  @!P0 IMAD.WIDE R2, R0, 0x2, R2 ;  /* 0x0000000200028825 */ /* 0x000fe200078e0202 */
[----:B----4-:R1:W-:Y:S04]  /*b8a0*/  @!P1 ST.E.128 [R4.64], R12 ;  /* 0x0000000c04009985 */ /* 0x0103e8000c101d08 */
[----:B--2---:R1:W-:Y:S02]  /*b8b0*/  @!P0 ST.E.128 [R2.64], R8 ;  /* 0x0000000802008985 */ /* 0x0043e4000c101d08 */
.L_x_1288:
[----:B---34-:R-:W-:Y:S05]  /*b8c0*/  BSYNC B0 ;  /* 0x0000000000007941 */ /* 0x018fea0003800000 */
.L_x_1287:
[----:B------:R-:W-:Y:S01]  /*b8d0*/  IADD3 R0, R67, 0x20, RZ ;  /* 0x0000002043007810 */ /* 0x000fe20007ffe0ff */
[----:B-1----:R1:W3:Y:S01]  /*b8e0*/  SHFL.IDX PT, R3, R20, 0x1, 0x181f ;  /* 0x00381f0014037f89 */ /* 0x0022e200000e0000 */
        /* <DEDUP_REMOVED lines=19> */
.L_x_1290:
[----:B------:R-:W-:Y:S05]  /*ba20*/  BSYNC B0 ;  /* 0x0000000000007941 */ /* 0x000fea0003800000 */
.L_x_1289:
[----:B------:R-:W-:Y:S01]  /*ba30*/  IADD3 R0, R67, 0x40, RZ ;  /* 0x0000004043007810 */ /* 0x000fe20007ffe0ff */
[----:B---3--:R3:W1:Y:S01]  /*ba40*/  SHFL.IDX PT, R3, R20, 0x2, 0x181f ;  /* 0x00581f0014037f89 */ /* 0x00866200000e0000 */
        /* <DEDUP_REMOVED lines=19> */
.L_x_1292:
[----:B------:R-:W-:Y:S05]  /*bb80*/  BSYNC B0 ;  /* 0x0000000000007941 */ /* 0x000fea0003800000 */
.L_x_1291:
        /* <DEDUP_REMOVED lines=22> */
.L_x_1293:
        /* <DEDUP_REMOVED lines=9> */
.L_x_2588:


//--------------------- .text._ZN7cutlass13device_kernelIN5flash19enable_sm80_to_sm89INS1_16FlashAttnFwdSm80INS1_25CollectiveMainloopFwdSm80ILi8ELi1ELb1EN4cute5tupleIJNS5_1CILi128EEENS7_ILi96EEENS7_ILi192EEEEEELi192ENS_6half_tEfNS_4arch4Sm80ELb0ELb0ELb0ELb1ELb0ELb0ELb1ELb0EEENS1_21CollectiveEpilogueFwdINS6_IJS8_SA_S9_EEENS6_IJNS7_ILi1EEESI_SI_EEESC_SE_Li256ELb1ELb1ELb0ELb0EEENS1_19SingleTileSchedulerILb1ELb0ELb1ELi128EEEEEEEEEvNT_6ParamsE --------------------------
	.section	.text._ZN7cutlass13device_kernelIN5flash19enable_sm80_to_sm89INS1_16FlashAttnFwdSm80INS1_25CollectiveMainloopFwdSm80ILi8ELi1ELb1EN4cute5tupleIJNS5_1CILi128EEENS7_ILi96EEENS7_ILi192EEEEEELi192ENS_6half_tEfNS_4arch4Sm80ELb0ELb0ELb0ELb1ELb0ELb0ELb1ELb0EEENS1_21CollectiveEpilogueFwdINS6_IJS8_SA_S9_EEENS6_IJNS7_ILi1EEESI_SI_EEESC_SE_Li256ELb1ELb1ELb0ELb0EEENS1_19SingleTileSchedulerILb1ELb0ELb1ELi128EEEEEEEEEvNT_6ParamsE,"ax",@progbits
	.sectioninfo	@"SHI_REGISTERS=255"
	.align	128
.text._ZN7cutlass13device_kernelIN5flash19enable_sm80_to_sm89INS1_16FlashAttnFwdSm80INS1_25CollectiveMainloopFwdSm80ILi8ELi1ELb1EN4cute5tupleIJNS5_1CILi128EEENS7_ILi96EEENS7_ILi192EEEEEELi192ENS_6half_tEfNS_4arch4Sm80ELb0ELb0ELb0ELb1ELb0ELb0ELb1ELb0EEENS1_21CollectiveEpilogueFwdINS6_IJS8_SA_S9_EEENS6_IJNS7_ILi1EEESI_SI_EEESC_SE_Li256ELb1ELb1ELb0ELb0EEENS1_19SingleTileSchedulerILb1ELb0ELb1ELi128EEEEEEEEEvNT_6ParamsE:
        .type           _ZN7cutlass13device_kernelIN5flash19enable_sm80_to_sm89INS1_16FlashAttnFwdSm80INS1_25CollectiveMainloopFwdSm80ILi8ELi1ELb1EN4cute5tupleIJNS5_1CILi128EEENS7_ILi96EEENS7_ILi192EEEEEELi192ENS_6half_tEfNS_4arch4Sm80ELb0ELb0ELb0ELb1ELb0ELb0ELb1ELb0EEENS1_21CollectiveEpilogueFwdINS6_IJS8_SA_S9_EEENS6_IJNS7_ILi1EEESI_SI_EEESC_SE_Li256ELb1ELb1ELb0ELb0EEENS1_19SingleTileSchedulerILb1ELb0ELb1ELi128EEEEEEEEEvNT_6ParamsE,@function
        .size           _ZN7cutlass13device_kernelIN5flash19enable_sm80_to_sm89INS1_16FlashAttnFwdSm80INS1_25CollectiveMainloopFwdSm80ILi8ELi1ELb1EN4cute5tupleIJNS5_1CILi128EEENS7_ILi96EEENS7_ILi192EEEEEELi192ENS_6half_tEfNS_4arch4Sm80ELb0ELb0ELb0ELb1ELb0ELb0ELb1ELb0EEENS1_21CollectiveEpilogueFwdINS6_IJS8_SA_S9_EEENS6_IJNS7_ILi1EEESI_SI_EEESC_SE_Li256ELb1ELb1ELb0ELb0EEENS1_19SingleTileSchedulerILb1ELb0ELb1ELi128EEEEEEEEEvNT_6ParamsE,(.L_x_2589 - _ZN7cutlass13device_kernelIN5flash19enable_sm80_to_sm89INS1_16FlashAttnFwdSm80INS1_25CollectiveMainloopFwdSm80ILi8ELi1ELb1EN4cute5tupleIJNS5_1CILi128EEENS7_ILi96EEENS7_ILi192EEEEEELi192ENS_6half_tEfNS_4arch4Sm80ELb0ELb0ELb0ELb1ELb0ELb0ELb1ELb0EEENS1_21CollectiveEpilogueFwdINS6_IJS8_SA_S9_EEENS6_IJNS7_ILi1EEESI_SI_EEESC_SE_Li256ELb1ELb1ELb0ELb0EEENS1_19SingleTileSchedulerILb1ELb0ELb1ELi128EEEEEEEEEvNT_6ParamsE)
        .other          _ZN7cutlass13device_kernelIN5flash19enable_sm80_to_sm89INS1_16FlashAttnFwdSm80INS1_25CollectiveMainloopFwdSm80ILi8ELi1ELb1EN4cute5tupleIJNS5_1CILi128EEENS7_ILi96EEENS7_ILi192EEEEEELi192ENS_6half_tEfNS_4arch4Sm80ELb0ELb0ELb0ELb1ELb0ELb0ELb1ELb0EEENS1_21CollectiveEpilogueFwdINS6_IJS8_SA_S9_EEENS6_IJNS7_ILi1EEESI_SI_EEESC_SE_Li256ELb1ELb1ELb0ELb0EEENS1_19SingleTileSchedulerILb1ELb0ELb1ELi128EEEEEEEEEvNT_6ParamsE,@"STO_CUDA_ENTRY STV_DEFAULT"
_ZN7cutlass13device_kernelIN5flash19enable_sm80_to_sm89INS1_16FlashAttnFwdSm80INS1_25CollectiveMainloopFwdSm80ILi8ELi1ELb1EN4cute5tupleIJNS5_1CILi128EEENS7_ILi96EEENS7_ILi192EEEEEELi192ENS_6half_tEfNS_4arch4Sm80ELb0ELb0ELb0ELb1ELb0ELb0ELb1ELb0EEENS1_21CollectiveEpilogueFwdINS6_IJS8_SA_S9_EEENS6_IJNS7_ILi1EEESI_SI_EEESC_SE_Li256ELb1ELb1ELb0ELb0EEENS1_19SingleTileSchedulerILb1ELb0ELb1ELi128EEEEEEEEEvNT_6ParamsE:
        /* <DEDUP_REMOVED lines=17> */
.L_x_1295:
        /* <DEDUP_REMOVED lines=8> */
.L_x_1297:
[----:B------:R-:W-:-:S05]  /*0190*/  MOV R0, c[0x0][0x54c] ;  /* 0x0001530000007a02 */ /* 0x000fca0000000f00 */
.L_x_1296:
[----:B-----5:R-:W-:Y:S01]  /*01a0*/  IMAD R0, R0, c[0x0][0x548], RZ ;  /* 0x0001520000007a24 */ /* 0x020fe200078e02ff */
[----:B-1----:R-:W-:-:S04]  /*01b0*/  SHF.L.U32 R2, R39, 0x7, RZ ;  /* 0x0000000727027819 */ /* 0x002fc800000006ff */
[----:B------:R-:W-:-:S04]  /*01c0*/  ISETP.GE.AND P0, PT, R2, R0, PT ;  /* 0x000000000200720c */ /* 0x000fc80003f06270 */
[----:B------:R-:W-:-:S05]  /*01d0*/  SEL R0, R5, 0xffffffff, !P0 ;  /* 0xffffffff05007807 */ /* 0x000fca0004000000 */
[----:B------:R1:W-:Y:S01]  /*01e0*/  STL [R1+0x8], R0 ;  /* 0x0000080001007387 */ /* 0x0003e20000100800 */
[----:B------:R-:W-:Y:S05]  /*01f0*/  BRA `(.L_x_1298) ;  /* 0x0000013000007947 */ /* 0x000fea0003800000 */
.L_x_1294:
[----:B---3--:R-:W-:-:S04]  /*0200*/  ISETP.NE.U32.AND P0, PT, RZ, c[0x0][0x568], PT ;  /* 0x00015a00ff007a0c */ /* 0x008fc80003f05070 */
[----:B------:R-:W-:-:S13]  /*0210*/  ISETP.NE.AND.EX P0, PT, RZ, c[0x0][0x56c], PT, P0 ;  /* 0x00015b00ff007a0c */ /* 0x000fda0003f05300 */
[----:B------:R-:W-:Y:S05]  /*0220*/  @!P0 BRA `(.L_x_1299) ;  /* 0x0000002000008947 */ /* 0x000fea0003800000 */
[----:B------:R1:W5:Y:S01]  /*0230*/  LDG.E R0, [R2.64] ;  /* 0x0000000402007981 */ /* 0x000362000c1e1900 */
[----:B------:R-:W-:Y:S05]  /*0240*/  BRA `(.L_x_1300) ;  /* 0x0000009000007947 */ /* 0x000fea0003800000 */
.L_x_1299:
        /* <DEDUP_REMOVED lines=8> */
.L_x_1301:
[----:B------:R-:W-:-:S05]  /*02d0*/  MOV R0, c[0x0][0x54c] ;  /* 0x0001530000007a02 */ /* 0x000fca0000000f00 */
.L_x_1300:
[----:B-----5:R-:W-:Y:S01]  /*02e0*/  IMAD R0, R0, c[0x0][0x548], RZ ;  /* 0x0001520000007a24 */ /* 0x020fe200078e02ff */
[----:B-1----:R-:W-:-:S04]  /*02f0*/  SHF.L.U32 R2, R39, 0x7, RZ ;  /* 0x0000000727027819 */ /* 0x002fc800000006ff */
[----:B------:R-:W-:-:S04]  /*0300*/  ISETP.GE.AND P0, PT, R2, R0, PT ;  /* 0x000000000200720c */ /* 0x000fc80003f06270 */
[----:B------:R-:W-:-:S05]  /*0310*/  SEL R0, R5, 0xffffffff, !P0 ;  /* 0xffffffff05007807 */ /* 0x000fca0004000000 */
[----:B------:R1:W-:Y:S04]  /*0320*/  STL [R1+0x8], R0 ;  /* 0x0000080001007387 */ /* 0x0003e80000100800 */
.L_x_1298:
        /* <DEDUP_REMOVED lines=28> */
.L_x_1302:
[----:B------:R-:W-:-:S04]  /*04f0*/  ISETP.NE.U32.AND P1, PT, RZ, c[0x0][0x368], PT ;  /* 0x0000da00ff007a0c */ /* 0x000fc80003f25070 */
[----:B------:R-:W-:-:S13]  /*0500*/  ISETP.NE.AND.EX P1, PT, RZ, c[0x0][0x36c], PT, P1 ;  /* 0x0000db00ff007a0c */ /* 0x000fda0003f25310 */
[----:B------:R-:W-:Y:S05]  /*0510*/  @!P1 BRA `(.L_x_1303) ;  /* 0x0000003000009947 */ /* 0x000fea0003800000 */
[----:B--2---:R-:W-:-:S05]  /*0520*/  IMAD.WIDE R2, R40, R26, c[0x0][0x368] ;  /* 0x0000da0028027625 */ /* 0x004fca00078e021a */
[----:B------:R1:W5:Y:S01]  /*0530*/  LDG.E R0, [R2.64] ;  /* 0x0000000402007981 */ /* 0x000362000c1e1900 */
[----:B------:R-:W-:Y:S05]  /*0540*/  BRA `(.L_x_1304) ;  /* 0x0000004000007947 */ /* 0x000fea0003800000 */
.L_x_1303:
[----:B------:R-:W-:Y:S05]  /*0550*/  @!P2 BRA `(.L_x_1304) ;  /* 0x000000300000a947 */ /* 0x000fea0003800000 */
[----:B------:R1:W3:Y:S04]  /*0560*/  LDG.E R0, [R2.64] ;  /* 0x0000000402007981 */ /* 0x0002e8000c1e1900 */
[----:B-12---:R-:W3:Y:S02]  /*0570*/  LDG.E R2, [R2.64+0x4] ;  /* 0x0000040402027981 */ /* 0x006ee4000c1e1900 */
[----:B---3--:R-:W-:-:S05]  /*0580*/  IADD3 R0, -R0, R2, RZ ;  /* 0x0000000200007210 */ /* 0x008fca0007ffe1ff */
.L_x_1304:
        /* <DEDUP_REMOVED lines=85> */
[----:B------:R-:W-:Y:S01]  /*0ae0*/  IMAD.MOV.U32 R148, RZ, RZ, c[0x0][0x1e0] ;  /* 0x00007800ff947624 */ /* 0x000fe200078e00ff */
[----:B------:R-:W-:Y:S01]  /*0af0*/  ISETP.NE.AND P3, PT, R4, 0x1, PT ;  /* 0x000000010400780c */ /* 0x000fe20003f65270 */
[----:B------:R-:W-:Y:S01]  /*0b00*/  IMAD R0, R0, c[0x0][0x178], RZ ;  /* 0x00005e0000007a24 */ /* 0x000fe200078e02ff */
[----:B------:R-:W-:Y:S01]  /*0b10*/  LOP3.LUT R4, R29, 0xfffffff8, RZ, 0xc0, !PT ;  /* 0xfffffff81d047812 */ /* 0x000fe200078ec0ff */
[----:B------:R-:W-:Y:S01]  /*0b20*/  IMAD.MOV.U32 R149, RZ, RZ, c[0x0][0x1e4] ;  /* 0x00007900ff957624 */ /* 0x000fe200078e00ff */
[----:B------:R-:W-:Y:S01]  /*0b30*/  SHF.R.S32.HI R28, RZ, 0x3, R29 ;  /* 0x00000003ff1c7819 */ /* 0x000fe2000001141d */
[----:B------:R-:W-:Y:S01]  /*0b40*/  IMAD R0, R10, c[0x0][0x17c], R0 ;  /* 0x00005f000a007a24 */ /* 0x000fe200078e0200 */
[----:B------:R-:W-:Y:S01]  /*0b50*/  SHF.R.S32.HI R11, RZ, 0x1f, R40 ;  /* 0x0000001fff0b7819 */ /* 0x000fe20000011428 */
[----:B------:R-:W-:Y:S01]  /*0b60*/  IMAD.IADD R36, R145, 0x1, -R4 ;  /* 0x0000000191247824 */ /* 0x000fe200078e0a04 */
[----:B------:R-:W-:Y:S01]  /*0b70*/  SEL R4, R40, RZ, !P0 ;  /* 0x000000ff28047207 */ /* 0x000fe20004000000 */
[----:B------:R-:W-:Y:S01]  /*0b80*/  IMAD.WIDE.U32 R32, R148, 0x40, RZ ;  /* 0x0000004094207825 */ /* 0x000fe200078e00ff */
[----:B------:R-:W-:-:S02]  /*0b90*/  SEL R5, R11, RZ, !P0 ;  /* 0x000000ff0b057207 */ /* 0x000fc40004000000 */
[-C--:B------:R-:W-:Y:S01]  /*0ba0*/  LEA.HI R27, R30, R145.reuse, RZ, 0x4 ;  /* 0x000000911e1b7211 */ /* 0x080fe200078f20ff */
[----:B------:R-:W-:Y:S01]  /*0bb0*/  IMAD R7, R36, 0x20, R28 ;  /* 0x0000002024077824 */ /* 0x000fe200078e021c */
[----:B------:R-:W-:Y:S01]  /*0bc0*/  LEA.HI R134, R30, R145, RZ, 0x5 ;  /* 0x000000911e867211 */ /* 0x000fe200078f28ff */
[----:B------:R-:W-:Y:S02]  /*0bd0*/  IMAD R5, R5, c[0x0][0x1c0], RZ ;  /* 0x0000700005057a24 */ /* 0x000fe400078e02ff */
[----:B------:R-:W-:Y:S02]  /*0be0*/  IMAD R7, R39, 0x80, R7 ;  /* 0x0000008027077824 */ /* 0x000fe400078e0207 */
[----:B-1----:R-:W-:Y:S01]  /*0bf0*/  IMAD.WIDE.U32 R2, R10, c[0x0][0x178], RZ ;  /* 0x00005e000a027a25 */ /* 0x002fe200078e00ff */
[----:B---3--:R-:W-:-:S03]  /*0c00*/  SHF.R.S32.HI R34, RZ, 0x1f, R31 ;  /* 0x0000001fff227819 */ /* 0x008fc6000001141f */
[----:B------:R-:W-:Y:S02]  /*0c10*/  IMAD.IADD R3, R3, 0x1, R0 ;  /* 0x0000000103037824 */ /* 0x000fe400078e0200 */
        /* <DEDUP_REMOVED lines=9> */
[--C-:B------:R-:W-:Y:S01]  /*0cb0*/  SHF.R.S32.HI R4, RZ, 0x1f, R0.reuse ;  /* 0x0000001fff047819 */ /* 0x100fe20000011400 */
[----:B------:R-:W-:Y:S02]  /*0cc0*/  IMAD.IADD R3, R3, 0x1, R5 ;  /* 0x0000000103037824 */ /* 0x000fe400078e0205 */
[----:B------:R-:W-:Y:S02]  /*0cd0*/  IMAD.MOV R5, RZ, RZ, -R0 ;  /* 0x000000ffff057224 */ /* 0x000fe400078e0a00 */
[----:B------:R-:W-:Y:S02]  /*0ce0*/  IMAD R4, R4, c[0x0][0x1b0], RZ ;  /* 0x00006c0004047a24 */ /* 0x000fe400078e02ff */
[----:B------:R-:W-:-:S04]  /*0cf0*/  IMAD.WIDE.U32 R2, R0, c[0x0][0x1b0], R2 ;  /* 0x00006c0000027a25 */ /* 0x000fc800078e0002 */
[----:B------:R-:W-:Y:S02]  /*0d00*/  IMAD R4, R0, c[0x0][0x1b4], R4 ;  /* 0x00006d0000047a24 */ /* 0x000fe400078e0204 */
[----:B------:R-:W-:Y:S02]  /*0d10*/  IMAD R0, R5, c[0x0][0x2c4], R7 ;  /* 0x0000b10005007a24 */ /* 0x000fe400078e0207 */
[----:B------:R-:W-:Y:S02]  /*0d20*/  IMAD.IADD R5, R3, 0x1, R4 ;  /* 0x0000000103057824 */ /* 0x000fe400078e0204 */
[----:B------:R-:W-:Y:S01]  /*0d30*/  IMAD.SHL.U32 R7, R28, 0x40, RZ ;  /* 0x000000401c077824 */ /* 0x000fe200078e00ff */
[----:B------:R-:W-:Y:S01]  /*0d40*/  SHF.R.S32.HI R3, RZ, 0x1f, R0 ;  /* 0x0000001fff037819 */ /* 0x000fe20000011400 */
[----:B------:R-:W-:Y:S02]  /*0d50*/  IMAD.MOV.U32 R4, RZ, RZ, R2 ;  /* 0x000000ffff047224 */ /* 0x000fe400078e0002 */
[----:B------:R-:W-:-:S02]  /*0d60*/  IMAD.SHL.U32 R2, R36, 0x8, RZ ;  /* 0x0000000824027824 */ /* 0x000fc400078e00ff */
[----:B------:R-:W-:Y:S01]  /*0d70*/  IMAD R6, R3, c[0x0][0x1a8], RZ ;  /* 0x00006a0003067a24 */ /* 0x000fe200078e02ff */
[----:B------:R-:W-:Y:S01]  /*0d80*/  LOP3.LUT R3, R7, 0x1c0, RZ, 0xc0, !PT ;  /* 0x000001c007037812 */ /* 0x000fe200078ec0ff */
[----:B------:R-:W-:Y:S02]  /*0d90*/  IMAD R10, R39, 0x80, R28 ;  /* 0x00000080270a7824 */ /* 0x000fe400078e021c */
[C---:B------:R-:W-:Y:S01]  /*0da0*/  IMAD R8, R0.reuse, c[0x0][0x1ac], R6 ;  /* 0x00006b0000087a24 */ /* 0x040fe200078e0206 */
[----:B------:R-:W-:Y:S01]  /*0db0*/  LOP3.LUT R7, R3, 0x38, R2, 0xf8, !PT ;  /* 0x0000003803077812 */ /* 0x000fe200078ef802 */
[----:B------:R-:W-:Y:S01]  /*0dc0*/  IMAD.WIDE.U32 R4, R0, c[0x0][0x1a8], R4 ;  /* 0x00006a0000047a25 */ /* 0x000fe200078e0004 */
[----:B------:R-:W-:Y:S02]  /*0dd0*/  SHF.R.U32.HI R6, RZ, 0x3, R3 ;  /* 0x00000003ff067819 */ /* 0x000fe40000011603 */
[----:B------:R-:W-:Y:S01]  /*0de0*/  IADD3 R9, R10, 0x20, RZ ;  /* 0x000000200a097810 */ /* 0x000fe20007ffe0ff */
[----:B------:R-:W-:Y:S01]  /*0df0*/  IMAD R0, R13, c[0x0][0x2c4], RZ ;  /* 0x0000b1000d007a24 */ /* 0x000fe200078e02ff */
[----:B------:R-:W-:Y:S01]  /*0e00*/  BAR.SYNC.DEFER_BLOCKING 0x0 ;  /* 0x0000000000007b1d */ /* 0x000fe20000010000 */
[----:B------:R-:W-:Y:S01]  /*0e10*/  IMAD.IADD R3, R5, 0x1, R8 ;  /* 0x0000000105037824 */ /* 0x000fe200078e0208 */
[----:B------:R-:W-:-:S02]  /*0e20*/  LEA R19, P0, R4, c[0x0][0x160], 0x1 ;  /* 0x0000580004137a11 */ /* 0x000fc400078008ff */
[----:B------:R-:W-:Y:S02]  /*0e30*/  ISETP.GE.AND P4, PT, R9, R0, PT ;  /* 0x000000000900720c */ /* 0x000fe40003f86270 */
[----:B------:R-:W-:Y:S02]  /*0e40*/  LOP3.LUT R9, R7, R6, RZ, 0x3c, !PT ;  /* 0x0000000607097212 */ /* 0x000fe400078e3cff */
[----:B------:R-:W-:Y:S01]  /*0e50*/  LEA.HI.X R18, R4, c[0x0][0x164], R3, 0x1, P0 ;  /* 0x0000590004127a11 */ /* 0x000fe200000f0c03 */
[----:B------:R-:W1:Y:S01]  /*0e60*/  SHFL.IDX PT, R6, R19, RZ, 0x181f ;  /* 0x00181fff13067589 */ /* 0x000e6200000e0000 */
[C---:B------:R-:W-:Y:S02]  /*0e70*/  IADD3 R4, R10.reuse, 0x40, RZ ;  /* 0x000000400a047810 */ /* 0x040fe40007ffe0ff */
[C---:B------:R-:W-:Y:S01]  /*0e80*/  IADD3 R3, R10.reuse, 0x60, RZ ;  /* 0x000000600a037810 */ /* 0x040fe20007ffe0ff */
[----:B------:R-:W3:Y:S01]  /*0e90*/  SHFL.IDX PT, R7, R18, RZ, 0x181f ;  /* 0x00181fff12077589 */ /* 0x000ee200000e0000 */
[----:B------:R-:W-:-:S02]  /*0ea0*/  ISETP.GE.AND P5, PT, R10, R0, PT ;  /* 0x000000000a00720c */ /* 0x000fc40003fa6270 */
[-C--:B------:R-:W-:Y:S02]  /*0eb0*/  ISETP.GE.AND P6, PT, R4, R0.reuse, PT ;  /* 0x000000000400720c */ /* 0x080fe40003fc6270 */
[----:B------:R-:W-:Y:S02]  /*0ec0*/  LEA.HI R8, R30, R145, RZ, 0x6 ;  /* 0x000000911e087211 */ /* 0x000fe400078f30ff */
[----:B------:R-:W-:Y:S02]  /*0ed0*/  ISETP.GE.AND P0, PT, R3, R0, PT ;  /* 0x000000000300720c */ /* 0x000fe40003f06270 */
[----:B------:R-:W-:Y:S01]  /*0ee0*/  SHF.R.S32.HI R0, RZ, 0x1f, R14 ;  /* 0x0000001fff007819 */ /* 0x000fe2000001140e */
[----:B------:R-:W-:Y:S01]  /*0ef0*/  IMAD.SHL.U32 R8, R8, 0x8, RZ ;  /* 0x0000000808087824 */ /* 0x000fe200078e00ff */
[----:B------:R-:W-:Y:S02]  /*0f00*/  IADD3 R10, R2, 0x80, RZ ;  /* 0x00000080020a7810 */ /* 0x000fe40007ffe0ff */
[----:B------:R-:W-:-:S02]  /*0f10*/  SHF.R.S32.HI R3, RZ, 0x1f, R2 ;  /* 0x0000001fff037819 */ /* 0x000fc40000011402 */
[----:B------:R-:W-:Y:S02]  /*0f20*/  LOP3.LUT R248, R9, 0xfffffe00, R8, 0xf8, !PT ;  /* 0xfffffe0009f87812 */ /* 0x000fe400078ef808 */
[----:B-1----:R-:W-:-:S03]  /*0f30*/  @!P5 LEA R8, P3, R2, R6, 0x1 ;  /* 0x000000060208d211 */ /* 0x002fc600078608ff */
[----:B------:R-:W-:Y:S01]  /*0f40*/  IMAD.SHL.U32 R248, R248, 0x2, RZ ;  /* 0x00000002f8f87824 */ /* 0x000fe200078e00ff */
[--C-:B--2---:R-:W-:Y:S01]  /*0f50*/  @P1 SHF.R.S32.HI R5, RZ, 0x1f, R12.reuse ;  /* 0x0000001fff051819 */ /* 0x104fe2000001140c */
[----:B------:R-:W-:Y:S02]  /*0f60*/  @P1 IMAD.MOV.U32 R4, RZ, RZ, R12 ;  /* 0x000000ffff041224 */ /* 0x000fe400078e000c */
[----:B------:R-:W-:Y:S02]  /*0f70*/  @!P1 IMAD.MOV.U32 R4, RZ, RZ, R40 ;  /* 0x000000ffff049224 */ /* 0x000fe400078e0028 */
[----:B------:R-:W-:Y:S01]  /*0f80*/  @!P1 IMAD.MOV.U32 R5, RZ, RZ, R11 ;  /* 0x000000ffff059224 */ /* 0x000fe200078e000b */
[----:B------:R-:W-:Y:S02]  /*0f90*/  IADD3 R21, P1, R14, R28, RZ ;  /* 0x0000001c0e157210 */ /* 0x000fe40007f3e0ff */
[----:B------:R-:W-:Y:S02]  /*0fa0*/  @!P5 SHF.R.S32.HI R11, RZ, 0x1f, R10 ;  /* 0x0000001fff0bd819 */ /* 0x000fe4000001140a */
[----:B------:R-:W-:-:S02]  /*0fb0*/  LEA.HI.X.SX32 R24, R28, R0, 0x1, P1 ;  /* 0x000000001c187211 */ /* 0x000fc400008f0eff */
[----:B------:R-:W-:Y:S02]  /*0fc0*/  IADD3 R0, R2, 0x40, RZ ;  /* 0x0000004002007810 */ /* 0x000fe40007ffe0ff */
[----:B------:R-:W-:Y:S02]  /*0fd0*/  SEL R26, R4, RZ, !P2 ;  /* 0x000000ff041a7207 */ /* 0x000fe40005000000 */
[----:B------:R-:W-:Y:S01]  /*0fe0*/  @!P5 SHF.R.S32.HI R9, RZ, 0x1f, R0 ;  /* 0x0000001fff09d819 */ /* 0x000fe20000011400 */
[----:B------:R-:W1:Y:S01]  /*0ff0*/  SHFL.IDX PT, R4, R19, 0x1, 0x181f ;  /* 0x00381f0013047f89 */ /* 0x000e6200000e0000 */
[----:B------:R-:W-:Y:S02]  /*1000*/  SEL R25, R5, RZ, !P2 ;  /* 0x000000ff05197207 */ /* 0x000fe40005000000 */
[----:B------:R-:W-:Y:S01]  /*1010*/  ISETP.GE.AND P1, PT, R2, c[0x0][0x198], PT ;  /* 0x0000660002007a0c */ /* 0x000fe20003f26270 */
[----:B------:R-:W2:Y:S01]  /*1020*/  SHFL.IDX PT, R5, R18, 0x1, 0x181f ;  /* 0x00381f0012057f89 */ /* 0x000ea200000e0000 */
[----:B------:R-:W-:-:S02]  /*1030*/  @!P5 LEA.HI R12, R9, R0, RZ, 0x3 ;  /* 0x00000000090cd211 */ /* 0x000fc400078f18ff */
[----:B------:R-:W-:Y:S02]  /*1040*/  ISETP.GE.AND P2, PT, R0, c[0x0][0x198], PT ;  /* 0x0000660000007a0c */ /* 0x000fe40003f46270 */
[----:B------:R-:W-:Y:S02]  /*1050*/  @!P5 LEA.HI R11, R11, R10, RZ, 0x3 ;  /* 0x0000000a0b0bd211 */ /* 0x000fe400078f18ff */
[----:B---3--:R-:W-:Y:S02]  /*1060*/  @!P5 LEA.HI.X R9, R2, R7, R3, 0x1, P3 ;  /* 0x000000070209d211 */ /* 0x008fe400018f0c03 */
[----:B------:R-:W-:Y:S02]  /*1070*/  ISETP.GE.AND P3, PT, R10, c[0x0][0x198], PT ;  /* 0x000066000a007a0c */ /* 0x000fe40003f66270 */
[----:B------:R-:W-:Y:S01]  /*1080*/  @!P5 LOP3.LUT R12, R12, 0xfffffff8, RZ, 0xc0, !PT ;  /* 0xfffffff80c0cd812 */ /* 0x000fe200078ec0ff */
[----:B------:R3:W-:Y:S01]  /*1090*/  @!P5 LDGSTS.E.BYPASS.LTC128B.128 [R248+0x100], [R8.64], !P1 ;  /* 0x0010000008f8dfae */ /* 0x0007e2000c901d44 */
[----:B------:R-:W-:-:S02]  /*10a0*/  @!P5 LOP3.LUT R11, R11, 0xfffffff8, RZ, 0xc0, !PT ;  /* 0xfffffff80b0bd812 */ /* 0x000fc400078ec0ff */
[----:B------:R-:W-:Y:S01]  /*10b0*/  SHF.R.S32.HI R14, RZ, 0x4, R27 ;  /* 0x00000004ff0e7819 */ /* 0x000fe2000001141b */
[----:B------:R-:W-:-:S04]  /*10c0*/  @!P5 IMAD.WIDE R12, R12, 0x2, R6 ;  /* 0x000000020c0cd825 */ /* 0x000fc800078e0206 */
[----:B------:R-:W-:Y:S01]  /*10d0*/  @!P5 IMAD.WIDE R6, R11, 0x2, R6 ;  /* 0x000000020b06d825 */ /* 0x000fe200078e0206 */
[----:B------:R-:W-:Y:S01]  /*10e0*/  LEA.HI R11, R27, R14, RZ, 0x1 ;  /* 0x0000000e1b0b7211 */ /* 0x000fe200078f08ff */
[----:B------:R1:W-:Y:S04]  /*10f0*/  @!P5 LDGSTS.E.BYPASS.LTC128B.128 [R248+0x4100], [R12.64], !P2 ;  /* 0x041000000cf8dfae */ /* 0x0003e8000d101d44 */
[----:B------:R4:W-:Y:S01]  /*1100*/  @!P5 LDGSTS.E.BYPASS.LTC128B.128 [R248+0x8100], [R6.64], !P3 ;  /* 0x0810000006f8dfae */ /* 0x0009e2000d901d44 */
[----:B---3--:R-:W-:Y:S02]  /*1110*/  @!P4 SHF.R.S32.HI R8, RZ, 0x1f, R10 ;  /* 0x0000001fff08c819 */ /* 0x008fe4000001140a */
[----:B------:R-:W-:Y:S02]  /*1120*/  @!P6 SHF.R.S32.HI R9, RZ, 0x1f, R0 ;  /* 0x0000001fff09e819 */ /* 0x000fe40000011400 */
[----:B------:R-:W-:-:S02]  /*1130*/  @!P4 LEA.HI R8, R8, R10, RZ, 0x3 ;  /* 0x0000000a0808c211 */ /* 0x000fc400078f18ff */
[----:B------:R-:W-:Y:S02]  /*1140*/  @!P6 LEA.HI R20, R9, R0, RZ, 0x3 ;  /* 0x000000000914e211 */ /* 0x000fe400078f18ff */
[----:B------:R-:W-:Y:S02]  /*1150*/  @!P4 LOP3.LUT R8, R8, 0xfffffff8, RZ, 0xc0, !PT ;  /* 0xfffffff80808c812 */ /* 0x000fe400078ec0ff */
[----:B-1----:R-:W-:Y:S02]  /*1160*/  @!P4 LEA R12, P5, R2, R4, 0x1 ;  /* 0x00000004020cc211 */ /* 0x002fe400078a08ff */
[----:B----4-:R-:W-:Y:S02]  /*1170*/  LOP3.LUT R6, R11, 0xfffffffe, RZ, 0xc0, !PT ;  /* 0xfffffffe0b067812 */ /* 0x010fe400078ec0ff */
[--C-:B------:R-:W-:Y:S02]  /*1180*/  @!P4 SHF.R.S32.HI R7, RZ, 0x1f, R0.reuse ;  /* 0x0000001fff07c819 */ /* 0x100fe40000011400 */
[----:B------:R-:W-:Y:S01]  /*1190*/  @!P0 SHF.R.S32.HI R11, RZ, 0x1f, R0 ;  /* 0x0000001fff0b8819 */ /* 0x000fe20000011400 */
[----:B------:R-:W-:Y:S01]  /*11a0*/  IMAD.IADD R23, R14, 0x1, -R6 ;  /* 0x000000010e177824 */ /* 0x000fe200078e0a06 */
[-C--:B------:R-:W-:Y:S01]  /*11b0*/  @!P4 LEA.HI R16, R7, R0.reuse, RZ, 0x3 ;  /* 0x000000000710c211 */ /* 0x080fe200078f18ff */
[----:B------:R-:W1:Y:S01]  /*11c0*/  SHFL.IDX PT, R6, R19, 0x2, 0x181f ;  /* 0x00581f0013067f89 */ /* 0x000e6200000e0000 */
[----:B--2---:R-:W-:Y:S01]  /*11d0*/  @!P4 LEA.HI.X R13, R2, R5, R3, 0x1, P5 ;  /* 0x00000005020dc211 */ /* 0x004fe200028f0c03 */
[----:B------:R-:W-:Y:S01]  /*11e0*/  @!P4 IMAD.WIDE R14, R8, 0x2, R4 ;  /* 0x00000002080ec825 */ /* 0x000fe200078e0204 */
[----:B------:R-:W-:Y:S01]  /*11f0*/  @!P4 LOP3.LUT R16, R16, 0xfffffff8, RZ, 0xc0, !PT ;  /* 0xfffffff81010c812 */ /* 0x000fe200078ec0ff */
[----:B------:R-:W2:Y:S01]  /*1200*/  SHFL.IDX PT, R7, R18, 0x2, 0x181f ;  /* 0x00581f0012077f89 */ /* 0x000ea200000e0000 */
[----:B------:R-:W-:Y:S01]  /*1210*/  ISETP.GE.AND P5, PT, R0, c[0x0][0x1d4], PT ;  /* 0x0000750000007a0c */ /* 0x000fe20003fa6270 */
[----:B------:R-:W-:Y:S01]  /*1220*/  IMAD.WIDE.U32 R8, R21, c[0x0][0x1e0], R2 ;  /* 0x0000780015087a25 */ /* 0x000fe200078e0002 */
[----:B------:R-:W-:Y:S01]  /*1230*/  @!P0 LEA.HI R22, R11, R0, RZ, 0x3 ;  /* 0x000000000b168211 */ /* 0x000fe200078f18ff */
[----:B------:R1:W-:Y:S02]  /*1240*/  @!P4 LDGSTS.E.BYPASS.LTC128B.128 [R248+0x1100], [R12.64], !P1 ;  /* 0x011000000cf8cfae */ /* 0x0003e4000c901d44 */
[----:B------:R-:W-:-:S02]  /*1250*/  @!P4 IMAD.WIDE R16, R16, 0x2, R4 ;  /* 0x000000021010c825 */ /* 0x000fc400078e0204 */
[----:B------:R-:W3:Y:S02]  /*1260*/  SHFL.IDX PT, R4, R19, 0x3, 0x181f ;  /* 0x00781f0013047f89 */ /* 0x000ee400000e0000 */
[----:B------:R-:W-:Y:S02]  /*1270*/  IMAD R0, R24, c[0x0][0x1e0], RZ ;  /* 0x0000780018007a24 */ /* 0x000fe400078e02ff */
[----:B------:R4:W5:Y:S02]  /*1280*/  SHFL.IDX PT, R5, R18, 0x3, 0x181f ;  /* 0x00781f0012057f89 */ /* 0x00096400000e0000 */
[----:B------:R-:W-:Y:S01]  /*1290*/  IMAD R11, R21, c[0x0][0x1e4], R0 ;  /* 0x00007900150b7a24 */ /* 0x000fe200078e0200 */
[----:B------:R-:W-:Y:S01]  /*12a0*/  @!P6 SHF.R.S32.HI R0, RZ, 0x1f, R10 ;  /* 0x0000001fff00e819 */ /* 0x000fe2000001140a */
[----:B------:R3:W-:Y:S02]  /*12b0*/  @!P4 LDGSTS.E.BYPASS.LTC128B.128 [R248+0x5100], [R16.64], !P2 ;  /* 0x0510000010f8cfae */ /* 0x0007e4000d101d44 */
[----:B------:R-:W-:Y:S01]  /*12c0*/  IMAD.IADD R9, R9, 0x1, R11 ;  /* 0x0000000109097824 */ /* 0x000fe200078e020b */
[----:B------:R-:W-:Y:S01]  /*12d0*/  @!P6 LEA.HI R0, R0, R10, RZ, 0x3 ;  /* 0x0000000a0000e211 */ /* 0x000fe200078f18ff */
[----:B------:R5:W-:Y:S01]  /*12e0*/  @!P4 LDGSTS.E.BYPASS.LTC128B.128 [R248+0x9100], [R14.64], !P3 ;  /* 0x091000000ef8cfae */ /* 0x000be2000d901d44 */
[----:B------:R-:W-:-:S04]  /*12f0*/  IMAD R11, R34, c[0x0][0x1e8], RZ ;  /* 0x00007a00220b7a24 */ /* 0x000fc800078e02ff */
[----:B------:R-:W-:Y:S01]  /*1300*/  IMAD R11, R31, c[0x0][0x1ec], R11 ;  /* 0x00007b001f0b7a24 */ /* 0x000fe200078e020b */
[----:B-1----:R-:W-:-:S04]  /*1310*/  @!P6 LEA R12, P4, R2, R6, 0x1 ;  /* 0x00000006020ce211 */ /* 0x002fc800078808ff */
[----:B--2---:R-:W-:Y:S02]  /*1320*/  @!P6 LEA.HI.X R13, R2, R7, R3, 0x1, P4 ;  /* 0x00000007020de211 */ /* 0x004fe400020f0c03 */
[----:B----4-:R-:W-:-:S03]  /*1330*/  IADD3 R18, R160, -0x1, RZ ;  /* 0xffffffffa0127810 */ /* 0x010fc60007ffe0ff */
[----:B------:R1:W-:Y:S01]  /*1340*/  @!P6 LDGSTS.E.BYPASS.LTC128B.128 [R248+0x2100], [R12.64], !P1 ;  /* 0x021000000cf8efae */ /* 0x0003e2000c901d44 */
[----:B------:R-:W-:Y:S02]  /*1350*/  SHF.R.S32.HI R19, RZ, 0x1f, R18 ;  /* 0x0000001fff137819 */ /* 0x000fe40000011412 */
[----:B---3--:R-:W-:Y:S01]  /*1360*/  @!P6 LOP3.LUT R16, R20, 0xfffffff8, RZ, 0xc0, !PT ;  /* 0xfffffff81410e812 */ /* 0x008fe200078ec0ff */
[----:B------:R-:W-:Y:S01]  /*1370*/  IMAD.MOV.U32 R20, RZ, RZ, 0x60 ;  /* 0x00000060ff147424 */ /* 0x000fe200078e00ff */
[----:B-----5:R-:W-:-:S03]  /*1380*/  @!P6 LOP3.LUT R14, R0, 0xfffffff8, RZ, 0xc0, !PT ;  /* 0xfffffff8000ee812 */ /* 0x020fc600078ec0ff */
[----:B------:R-:W-:Y:S01]  /*1390*/  @!P6 IMAD.WIDE R16, R16, 0x2, R6 ;  /* 0x000000021010e825 */ /* 0x000fe200078e0206 */
[----:B------:R-:W-:-:S03]  /*13a0*/  @!P0 SHF.R.S32.HI R0, RZ, 0x1f, R10 ;  /* 0x0000001fff008819 */ /* 0x000fc6000001140a */
[----:B------:R-:W-:Y:S01]  /*13b0*/  @!P6 IMAD.WIDE R14, R14, 0x2, R6 ;  /* 0x000000020e0ee825 */ /* 0x000fe200078e0206 */
[----:B------:R-:W-:Y:S01]  /*13c0*/  @!P0 LEA.HI R0, R0, R10, RZ, 0x3 ;  /* 0x0000000a00008211 */ /* 0x000fe200078f18ff */
[----:B------:R2:W-:Y:S02]  /*13d0*/  @!P6 LDGSTS.E.BYPASS.LTC128B.128 [R248+0x6100], [R16.64], !P2 ;  /* 0x0610000010f8efae */ /* 0x0005e4000d101d44 */
[----:B------:R-:W-:Y:S01]  /*13e0*/  IMAD.WIDE.U32 R6, R31, c[0x0][0x1e8], R8 ;  /* 0x00007a001f067a25 */ /* 0x000fe200078e0008 */
[----:B------:R-:W-:Y:S01]  /*13f0*/  @!P0 LEA R8, P4, R2, R4, 0x1 ;  /* 0x0000000402088211 */ /* 0x000fe200078808ff */
[----:B------:R3:W-:Y:S01]  /*1400*/  @!P6 LDGSTS.E.BYPASS.LTC128B.128 [R248+0xa100], [R14.64], !P3 ;  /* 0x0a1000000ef8efae */ /* 0x0007e2000d901d44 */
[----:B------:R-:W-:Y:S01]  /*1410*/  @!P0 LOP3.LUT R0, R0, 0xfffffff8, RZ, 0xc0, !PT ;  /* 0xfffffff800008812 */ /* 0x000fe200078ec0ff */
[----:B------:R-:W-:Y:S01]  /*1420*/  IMAD.IADD R7, R7, 0x1, R11 ;  /* 0x0000000107077824 */ /* 0x000fe200078e020b */
[----:B------:R-:W-:Y:S01]  /*1430*/  @!P0 LOP3.LUT R11, R22, 0xfffffff8, RZ, 0xc0, !PT ;  /* 0xfffffff8160b8812 */ /* 0x000fe200078ec0ff */
[----:B------:R-:W-:Y:S01]  /*1440*/  IMAD R133, R160, -0x60, R20 ;  /* 0xffffffa0a0857824 */ /* 0x000fe200078e0214 */
[----:B------:R-:W-:Y:S01]  /*1450*/  @!P0 LEA.HI.X R9, R2, R5, R3, 0x1, P4 ;  /* 0x0000000502098211 */ /* 0x000fe200020f0c03 */
[----:B------:R-:W-:Y:S01]  /*1460*/  IMAD.WIDE.U32 R146, R20, c[0x0][0x1e0], RZ ;  /* 0x0000780014927a25 */ /* 0x000fe200078e00ff */
[----:B------:R-:W-:-:S02]  /*1470*/  ISETP.GE.AND P4, PT, R10, c[0x0][0x1d4], PT ;  /* 0x000075000a007a0c */ /* 0x000fc40003f86270 */
[----:B------:R-:W-:Y:S01]  /*1480*/  ISETP.GE.AND P6, PT, R2, c[0x0][0x1d4], PT ;  /* 0x0000750002007a0c */ /* 0x000fe20003fc6270 */
[--C-:B------:R-:W-:Y:S01]  /*1490*/  @!P0 IMAD.WIDE R10, R11, 0x2, R4.reuse ;  /* 0x000000020b0a8825 */ /* 0x100fe200078e0204 */
[----:B------:R4:W-:Y:S03]  /*14a0*/  @!P0 LDGSTS.E.BYPASS.LTC128B.128 [R248+0x3100], [R8.64], !P1 ;  /* 0x0310000008f88fae */ /* 0x0009e6000c901d44 */
[----:B------:R-:W-:Y:S01]  /*14b0*/  @!P0 IMAD.WIDE R4, R0, 0x2, R4 ;  /* 0x0000000200048825 */ /* 0x000fe200078e0204 */
[----:B------:R5:W-:Y:S03]  /*14c0*/  @!P0 LDGSTS.E.BYPASS.LTC128B.128 [R248+0x7100], [R10.64], !P2 ;  /* 0x071000000af88fae */ /* 0x000be6000d101d44 */
[----:B------:R-:W-:Y:S01]  /*14d0*/  IMAD R0, R25, c[0x0][0x1f0], RZ ;  /* 0x00007c0019007a24 */ /* 0x000fe200078e02ff */
[----:B------:R3:W-:Y:S01]  /*14e0*/  @!P0 LDGSTS.E.BYPASS.LTC128B.128 [R248+0xb100], [R4.64], !P3 ;  /* 0x0b10000004f88fae */ /* 0x0007e2000d901d44 */
[----:B------:R-:W-:Y:S01]  /*14f0*/  IMAD.WIDE.U32 R40, R26, c[0x0][0x1f0], R6 ;  /* 0x00007c001a287a25 */ /* 0x000fe200078e0006 */
[----:B--2---:R-:W-:-:S03]  /*1500*/  IADD3 R17, R133, R132, -R28 ;  /* 0x0000008485117210 */ /* 0x004fc60007ffe81c */
[----:B------:R-:W-:Y:S01]  /*1510*/  IMAD.MOV.U32 R150, RZ, RZ, R40 ;  /* 0x000000ffff967224 */ /* 0x000fe200078e0028 */
[----:B------:R-:W0:Y:S01]  /*1520*/  LDGDEPBAR ;  /* 0x00000000000079af */ /* 0x000e220000000000 */
[----:B------:R-:W-:Y:S01]  /*1530*/  IMAD.SHL.U32 R7, R36, 0x40, RZ ;  /* 0x0000004024077824 */ /* 0x000fe200078e00ff */
[----:B------:R-:W-:Y:S01]  /*1540*/  ISETP.GE.AND P3, PT, R17, 0x1, PT ;  /* 0x000000011100780c */ /* 0x000fe20003f66270 */
[----:B------:R-:W-:Y:S01]  /*1550*/  IMAD.WIDE.U32 R2, R21, c[0x0][0x208], R2 ;  /* 0x0000820015027a25 */ /* 0x000fe200078e0002 */
[C---:B------:R-:W-:Y:S01]  /*1560*/  ISETP.GE.AND P2, PT, R17.reuse, 0x21, PT ;  /* 0x000000211100780c */ /* 0x040fe20003f46270 */
[----:B------:R2:W-:Y:S01]  /*1570*/  STL.64 [R1+0x20], R40 ;  /* 0x0000202801007387 */ /* 0x0005e20000100a00 */
[----:B------:R-:W-:Y:S01]  /*1580*/  ISETP.GE.AND P1, PT, R17, 0x41, PT ;  /* 0x000000411100780c */ /* 0x000fe20003f26270 */
[----:B------:R-:W-:Y:S01]  /*1590*/  IMAD.SHL.U32 R16, R149, 0x40, RZ ;  /* 0x0000004095107824 */ /* 0x000fe200078e00ff */
[----:B------:R-:W-:Y:S02]  /*15a0*/  LOP3.LUT R7, R7, 0x1c0, RZ, 0xc0, !PT ;  /* 0x000001c007077812 */ /* 0x000fe400078ec0ff */
[----:B----4-:R-:W-:Y:S01]  /*15b0*/  LOP3.LUT R8, R27, 0xfffffff0, RZ, 0xc0, !PT ;  /* 0xfffffff01b087812 */ /* 0x010fe200078ec0ff */
[----:B------:R-:W-:-:S04]  /*15c0*/  IMAD R9, R24, c[0x0][0x208], RZ ;  /* 0x0000820018097a24 */ /* 0x000fc800078e02ff */
[----:B------:R-:W-:Y:S02]  /*15d0*/  IMAD.IADD R8, R145, 0x1, -R8 ;  /* 0x0000000191087824 */ /* 0x000fe400078e0a08 */
[----:B-1----:R-:W-:Y:S01]  /*15e0*/  IMAD R13, R21, c[0x0][0x20c], R9 ;  /* 0x00008300150d7a24 */ /* 0x002fe200078e0209 */
[----:B------:R-:W-:Y:S01]  /*15f0*/  LOP3.LUT R9, R7, 0x8, R29, 0xf8, !PT ;  /* 0x0000000807097812 */ /* 0x000fe200078ef81d */
[----:B---3--:R-:W-:Y:S01]  /*1600*/  IMAD R4, R20, c[0x0][0x1e4], RZ ;  /* 0x0000790014047a24 */ /* 0x008fe200078e02ff */
[----:B------:R-:W-:Y:S01]  /*1610*/  SHF.R.S32.HI R6, RZ, 0x1f, R8 ;  /* 0x0000001fff067819 */ /* 0x000fe20000011408 */
[----:B------:R-:W-:Y:S02]  /*1620*/  IMAD.IADD R3, R3, 0x1, R13 ;  /* 0x0000000103037824 */ /* 0x000fe400078e020d */
[----:B------:R-:W-:Y:S01]  /*1630*/  IMAD.IADD R144, R147, 0x1, R4 ;  /* 0x0000000193907824 */ /* 0x000fe200078e0204 */
[----:B------:R-:W-:Y:S01]  /*1640*/  LEA.HI R15, R6, R8, RZ, 0x3 ;  /* 0x00000008060f7211 */ /* 0x000fe200078f18ff */
[----:B------:R-:W-:-:S02]  /*1650*/  IMAD R4, R26, c[0x0][0x1f4], R0 ;  /* 0x00007d001a047a24 */ /* 0x000fc400078e0200 */
[----:B------:R-:W-:Y:S01]  /*1660*/  IMAD R0, R144, R18, RZ ;  /* 0x0000001290007224 */ /* 0x000fe200078e02ff */
[----:B-----5:R-:W-:Y:S01]  /*1670*/  LOP3.LUT R10, R15, 0xfffffff8, RZ, 0xc0, !PT ;  /* 0xfffffff80f0a7812 */ /* 0x020fe200078ec0ff */
[----:B------:R-:W-:Y:S02]  /*1680*/  IMAD.IADD R151, R41, 0x1, R4 ;  /* 0x0000000129977824 */ /* 0x000fe400078e0204 */
[-C--:B------:R-:W-:Y:S02]  /*1690*/  IMAD R0, R19, R146.reuse, R0 ;  /* 0x0000009213007224 */ /* 0x080fe400078e0200 */
[----:B------:R-:W-:Y:S01]  /*16a0*/  IMAD.WIDE.U32 R4, R18, R146, R150 ;  /* 0x0000009212047225 */ /* 0x000fe200078e0096 */
[----:B------:R-:W-:Y:S03]  /*16b0*/  STL.64 [R1+0x18], R150 ;  /* 0x0000189601007387 */ /* 0x000fe60000100a00 */
[----:B------:R-:W-:Y:S01]  /*16c0*/  IMAD.IADD R0, R5, 0x1, R0 ;  /* 0x0000000105007824 */ /* 0x000fe200078e0200 */
[----:B------:R-:W-:Y:S01]  /*16d0*/  @P3 LEA R6, P0, R4, c[0x0][0x1c8], 0x1 ;  /* 0x0000720004063a11 */ /* 0x000fe200078008ff */
[----:B------:R-:W-:Y:S01]  /*16e0*/  IMAD.IADD R10, R8, 0x1, -R10 ;  /* 0x00000001080a7824 */ /* 0x000fe200078e0a0a */
[----:B------:R-:W-:Y:S01]  /*16f0*/  SHF.R.U32.HI R5, RZ, 0x3, R7 ;  /* 0x00000003ff057819 */ /* 0x000fe20000011607 */
[----:B------:R-:W-:Y:S01]  /*1700*/  IMAD R13, R34, c[0x0][0x210], RZ ;  /* 0x00008400220d7a24 */ /* 0x000fe200078e02ff */
[----:B------:R-:W-:-:S02]  /*1710*/  @P3 LEA.HI.X R7, R4, c[0x0][0x1cc], R0, 0x1, P0 ;  /* 0x0000730004073a11 */ /* 0x000fc400000f0c00 */
[C---:B------:R-:W-:Y:S01]  /*1720*/  @P2 LEA R11, P0, R148.reuse, R4, 0x5 ;  /* 0x00000004940b2211 */ /* 0x040fe200078028ff */
[----:B------:R-:W-:Y:S01]  /*1730*/  IMAD R13, R31, c[0x0][0x214], R13 ;  /* 0x000085001f0d7a24 */ /* 0x000fe200078e020d */
[----:B------:R-:W-:Y:S01]  /*1740*/  LOP3.LUT R14, R9, R5, RZ, 0x3c, !PT ;  /* 0x00000005090e7212 */ /* 0x000fe200078e3cff */
[----:B------:R-:W-:Y:S01]  /*1750*/  IMAD.WIDE.U32 R8, R31, c[0x0][0x210], R2 ;  /* 0x000084001f087a25 */ /* 0x000fe200078e0002 */
[----:B------:R-:W-:Y:S01]  /*1760*/  @P2 LEA.HI.X R5, R148, R0, R149, 0x5, P0 ;  /* 0x0000000094052211 */ /* 0x000fe200000f2c95 */
[----:B------:R1:W-:Y:S01]  /*1770*/  @P3 LDGSTS.E.BYPASS.LTC128B.128 [R248+0xc100], [R6.64], !P6 ;  /* 0x0c10000006f83fae */ /* 0x0003e2000f101d44 */
[----:B------:R-:W-:Y:S01]  /*1780*/  @P1 IADD3 R12, P0, R4, R32, RZ ;  /* 0x00000020040c1210 */ /* 0x000fe20007f1e0ff */
[----:B------:R-:W-:Y:S02]  /*1790*/  IMAD.SHL.U32 R2, R10, 0x40, RZ ;  /* 0x000000400a027824 */ /* 0x000fe400078e00ff */
[----:B------:R1:W-:Y:S01]  /*17a0*/  @P3 LDGSTS.E.BYPASS.LTC128B.128 [R248+0xf100], [R6.64+0x80], !P5 ;  /* 0x0f10008006f83fae */ /* 0x0003e2000e901d44 */
[----:B------:R-:W-:Y:S01]  /*17b0*/  @P1 IADD3.X R16, R0, R33, R16, P0, !PT ;  /* 0x0000002100101210 */ /* 0x000fe200007fe410 */
[----:B------:R-:W-:Y:S01]  /*17c0*/  IMAD.SHL.U32 R3, R23, 0x8, RZ ;  /* 0x0000000817037824 */ /* 0x000fe200078e00ff */
[----:B------:R-:W-:Y:S01]  /*17d0*/  @P2 LEA R4, P0, R11, c[0x0][0x1c8], 0x1 ;  /* 0x000072000b042a11 */ /* 0x000fe200078008ff */
[----:B------:R1:W-:Y:S01]  /*17e0*/  @P3 LDGSTS.E.BYPASS.LTC128B.128 [R248+0x12100], [R6.64+0x100], !P4 ;  /* 0x1210010006f83fae */ /* 0x0003e2000e101d44 */
[----:B------:R-:W-:Y:S01]  /*17f0*/  LOP3.LUT R2, R2, 0x1c0, RZ, 0xc0, !PT ;  /* 0x000001c002027812 */ /* 0x000fe200078ec0ff */
[----:B------:R-:W-:Y:S01]  /*1800*/  IMAD R0, R23, 0x200, R14 ;  /* 0x0000020017007824 */ /* 0x000fe200078e020e */
[----:B------:R-:W-:Y:S01]  /*1810*/  @P2 LEA.HI.X R5, R11, c[0x0][0x1cc], R5, 0x1, P0 ;  /* 0x000073000b052a11 */ /* 0x000fe200000f0c05 */
[----:B------:R-:W-:Y:S01]  /*1820*/  IMAD.MOV.U32 R11, RZ, RZ, 0x6 ;  /* 0x00000006ff0b7424 */ /* 0x000fe200078e00ff */
[----:B------:R-:W-:Y:S01]  /*1830*/  LOP3.LUT P3, RZ, R10, 0x4, RZ, 0xc0, !PT ;  /* 0x000000040aff7812 */ /* 0x000fe2000786c0ff */
[----:B------:R-:W-:Y:S01]  /*1840*/  IMAD.SHL.U32 R135, R0, 0x2, RZ ;  /* 0x0000000200877824 */ /* 0x000fe200078e00ff */
[----:B------:R-:W-:Y:S01]  /*1850*/  SEL R0, RZ, 0xffffffff, P5 ;  /* 0xffffffffff007807 */ /* 0x000fe20002800000 */
[----:B------:R3:W-:Y:S03]  /*1860*/  @P2 LDGSTS.E.BYPASS.LTC128B.128 [R248+0xd100], [R4.64], !P6 ;  /* 0x0d10000004f82fae */ /* 0x0007e6000f101d44 */
[----:B------:R-:W-:Y:S01]  /*1870*/  IADD3 R230, R135, 0xc120, RZ ;  /* 0x0000c12087e67810 */ /* 0x000fe20007ffe0ff */
[----:B------:R3:W-:Y:S01]  /*1880*/  @P2 LDGSTS.E.BYPASS.LTC128B.128 [R248+0x10100], [R4.64+0x80], !P5 ;  /* 0x1010008004f82fae */ /* 0x0007e2000e901d44 */
[----:B------:R-:W-:-:S03]  /*1890*/  IMAD.SHL.U32 R0, R0, 0x2, RZ ;  /* 0x0000000200007824 */ /* 0x000fc600078e00ff */
[----:B------:R3:W-:Y:S01]  /*18a0*/  @P2 LDGSTS.E.BYPASS.LTC128B.128 [R248+0x13100], [R4.64+0x100], !P4 ;  /* 0x1310010004f82fae */ /* 0x0007e2000e101d44 */
[----:B------:R-:W-:Y:S01]  /*18b0*/  LOP3.LUT P2, RZ, R10, 0x2, RZ, 0xc0, !PT ;  /* 0x000000020aff7812 */ /* 0x000fe2000784c0ff */
[----:B-1----:R-:W-:Y:S02]  /*18c0*/  IMAD.IADD R7, R9, 0x1, R13 ;  /* 0x0000000109077824 */ /* 0x002fe400078e020d */
[----:B------:R-:W-:Y:S02]  /*18d0*/  IMAD.MOV.U32 R6, RZ, RZ, R8 ;  /* 0x000000ffff067224 */ /* 0x000fe400078e0008 */
[----:B------:R-:W-:Y:S02]  /*18e0*/  IMAD R9, R20, c[0x0][0x20c], RZ ;  /* 0x0000830014097a24 */ /* 0x000fe400078e02ff */
[----:B--2---:R-:W-:Y:S01]  /*18f0*/  IMAD.WIDE.U32 R40, R26, c[0x0][0x218], R6 ;  /* 0x000086001a287a25 */ /* 0x004fe200078e0006 */
[----:B------:R-:W-:-:S03]  /*1900*/  IADD3 R7, R135, 0xc100, RZ ;  /* 0x0000c10087077810 */ /* 0x000fc60007ffe0ff */
[----:B------:R-:W-:Y:S01]  /*1910*/  IMAD.MOV.U32 R38, RZ, RZ, R40 ;  /* 0x000000ffff267224 */ /* 0x000fe200078e0028 */
[----:B------:R-:W-:Y:S01]  /*1920*/  STL.64 [R1+0x38], R40 ;  /* 0x0000382801007387 */ /* 0x000fe20000100a00 */
[----:B---3--:R-:W-:Y:S02]  /*1930*/  LOP3.LUT R5, R2, 0x8, R3, 0xf8, !PT ;  /* 0x0000000802057812 */ /* 0x008fe400078ef803 */
[----:B------:R-:W-:Y:S02]  /*1940*/  SHF.R.U32.HI R4, RZ, 0x3, R2 ;  /* 0x00000003ff047819 */ /* 0x000fe40000011602 */
[C---:B------:R-:W-:Y:S02]  /*1950*/  @P1 LEA R2, P0, R12.reuse, c[0x0][0x1c8], 0x1 ;  /* 0x000072000c021a11 */ /* 0x040fe400078008ff */
[----:B------:R-:W-:Y:S01]  /*1960*/  LOP3.LUT R5, R5, R4, RZ, 0x3c, !PT ;  /* 0x0000000405057212 */ /* 0x000fe200078e3cff */
[----:B------:R-:W-:Y:S01]  /*1970*/  IMAD.SHL.U32 R4, R15, 0x40, RZ ;  /* 0x000000400f047824 */ /* 0x000fe200078e00ff */
[----:B------:R-:W-:Y:S01]  /*1980*/  @P1 LEA.HI.X R3, R12, c[0x0][0x1cc], R16, 0x1, P0 ;  /* 0x000073000c031a11 */ /* 0x000fe200000f0c10 */
[----:B------:R-:W-:Y:S01]  /*1990*/  IMAD.WIDE.U32 R12, R20, c[0x0][0x208], RZ ;  /* 0x00008200140c7a25 */ /* 0x000fe200078e00ff */
[----:B------:R-:W-:-:S02]  /*19a0*/  LOP3.LUT P0, RZ, R36, 0x2, RZ, 0xc0, !PT ;  /* 0x0000000224ff7812 */ /* 0x000fc4000780c0ff */
[----:B------:R-:W-:Y:S01]  /*19b0*/  LOP3.LUT R4, R5, 0xfffffe00, R4, 0xf8, !PT ;  /* 0xfffffe0005047812 */ /* 0x000fe200078ef804 */
[----:B------:R1:W-:Y:S01]  /*19c0*/  @P1 LDGSTS.E.BYPASS.LTC128B.128 [R248+0xe100], [R2.64], !P6 ;  /* 0x0e10000002f81fae */ /* 0x0003e2000f101d44 */
[----:B------:R-:W-:Y:S02]  /*19d0*/  IMAD.MOV.U32 R5, RZ, RZ, 0x10 ;  /* 0x00000010ff057424 */ /* 0x000fe400078e00ff */
[----:B------:R-:W-:Y:S01]  /*19e0*/  IMAD.IADD R6, R13, 0x1, R9 ;  /* 0x000000010d067824 */ /* 0x000fe200078e0209 */
[----:B------:R1:W-:Y:S02]  /*19f0*/  @P1 LDGSTS.E.BYPASS.LTC128B.128 [R248+0x11100], [R2.64+0x80], !P5 ;  /* 0x1110008002f81fae */ /* 0x0003e4000e901d44 */
[----:B------:R-:W-:Y:S01]  /*1a00*/  SEL R5, R5, 0xfffffff0, !P2 ;  /* 0xfffffff005057807 */ /* 0x000fe20005000000 */
[----:B------:R-:W-:Y:S01]  /*1a10*/  IMAD R6, R6, R18, RZ ;  /* 0x0000001206067224 */ /* 0x000fe200078e02ff */
[----:B------:R1:W-:Y:S02]  /*1a20*/  @P1 LDGSTS.E.BYPASS.LTC128B.128 [R248+0x14100], [R2.64+0x100], !P4 ;  /* 0x1410010002f81fae */ /* 0x0003e4000e101d44 */
[----:B------:R-:W-:Y:S01]  /*1a30*/  @P0 IADD3 R230, R7, -0x20, RZ ;  /* 0xffffffe007e60810 */ /* 0x000fe20007ffe0ff */
[----:B------:R-:W-:Y:S01]  /*1a40*/  IMAD R6, R19, R12, R6 ;  /* 0x0000000c13067224 */ /* 0x000fe200078e0206 */
[----:B------:R-:W0:Y:S01]  /*1a50*/  LDGDEPBAR ;  /* 0x00000000000079af */ /* 0x000e220000000000 */
[----:B------:R-:W-:Y:S01]  /*1a60*/  IMAD.MOV.U32 R7, RZ, RZ, c[0x0][0x208] ;  /* 0x00008200ff077624 */ /* 0x000fe200078e00ff */
[----:B------:R-:W-:-:S02]  /*1a70*/  IADD3 R247, R230, 0x800, RZ ;  /* 0x00000800e6f77810 */ /* 0x000fc40007ffe0ff */
[C---:B------:R-:W-:Y:S01]  /*1a80*/  IADD3 R246, R230.reuse, 0x1000, RZ ;  /* 0x00001000e6f67810 */ /* 0x040fe20007ffe0ff */
[C---:B------:R-:W-:Y:S01]  /*1a90*/  IMAD.SHL.U32 R19, R7.reuse, 0x40, RZ ;  /* 0x0000004007137824 */ /* 0x040fe200078e00ff */
[----:B------:R-:W-:Y:S02]  /*1aa0*/  SHF.L.U64.HI R16, R7, R11, c[0x0][0x20c] ;  /* 0x0000830007107619 */ /* 0x000fe4000001020b */
[C---:B------:R-:W-:Y:S02]  /*1ab0*/  IADD3 R245, R230.reuse, 0x1800, RZ ;  /* 0x00001800e6f57810 */ /* 0x040fe40007ffe0ff */
[C---:B------:R-:W-:Y:S02]  /*1ac0*/  IADD3 R244, R230.reuse, 0x2000, RZ ;  /* 0x00002000e6f47810 */ /* 0x040fe40007ffe0ff */
[C---:B------:R-:W-:Y:S02]  /*1ad0*/  IADD3 R243, R230.reuse, 0x2800, RZ ;  /* 0x00002800e6f37810 */ /* 0x040fe40007ffe0ff */
[----:B------:R-:W-:-:S02]  /*1ae0*/  IADD3 R242, R230, 0x3000, RZ ;  /* 0x00003000e6f27810 */ /* 0x000fc40007ffe0ff */
[C---:B------:R-:W-:Y:S02]  /*1af0*/  IADD3 R241, R230.reuse, 0x3800, RZ ;  /* 0x00003800e6f17810 */ /* 0x040fe40007ffe0ff */
[C---:B------:R-:W-:Y:S02]  /*1b00*/  IADD3 R240, R230.reuse, 0x4000, RZ ;  /* 0x00004000e6f07810 */ /* 0x040fe40007ffe0ff */
[C---:B------:R-:W-:Y:S02]  /*1b10*/  IADD3 R239, R230.reuse, 0x4800, RZ ;  /* 0x00004800e6ef7810 */ /* 0x040fe40007ffe0ff */
[----:B------:R-:W-:Y:S01]  /*1b20*/  IADD3 R238, R230, 0x5000, RZ ;  /* 0x00005000e6ee7810 */ /* 0x000fe20007ffe0ff */
[----:B-1----:R-:W-:Y:S01]  /*1b30*/  IMAD.SHL.U32 R2, R134, 0x20, RZ ;  /* 0x0000002086027824 */ /* 0x002fe200078e00ff */
[----:B------:R-:W-:-:S04]  /*1b40*/  DEPBAR.LE SB0, 0x1 ;  /* 0x000080400000791a */ /* 0x000fc80000000000 */
[----:B------:R-:W-:Y:S01]  /*1b50*/  LOP3.LUT R2, R2, 0x7ffffc00, RZ, 0xc0, !PT ;  /* 0x7ffffc0002027812 */ /* 0x000fe200078ec0ff */
[----:B------:R-:W-:Y:S01]  /*1b60*/  IMAD R3, R25, c[0x0][0x218], RZ ;  /* 0x0000860019037a24 */ /* 0x000fe200078e02ff */
[C---:B------:R-:W-:Y:S02]  /*1b70*/  IADD3 R237, R230.reuse, 0x5800, RZ ;  /* 0x00005800e6ed7810 */ /* 0x040fe40007ffe0ff */
[----:B------:R-:W-:Y:S01]  /*1b80*/  IADD3 R236, R230, 0x6000, RZ ;  /* 0x00006000e6ec7810 */ /* 0x000fe20007ffe0ff */
[----:B------:R-:W-:Y:S01]  /*1b90*/  IMAD.IADD R208, R4, 0x1, R2 ;  /* 0x0000000104d07824 */ /* 0x000fe200078e0202 */
[C---:B------:R-:W-:Y:S01]  /*1ba0*/  IADD3 R235, R230.reuse, 0x6800, RZ ;  /* 0x00006800e6eb7810 */ /* 0x040fe20007ffe0ff */
[----:B------:R-:W-:Y:S01]  /*1bb0*/  IMAD.MOV.U32 R2, RZ, RZ, 0x20 ;  /* 0x00000020ff027424 */ /* 0x000fe200078e00ff */
[----:B------:R-:W-:Y:S01]  /*1bc0*/  IADD3 R234, R230, 0x7000, RZ ;  /* 0x00007000e6ea7810 */ /* 0x000fe20007ffe0ff */
[----:B------:R-:W-:Y:S01]  /*1bd0*/  IMAD R8, R26, c[0x0][0x21c], R3 ;  /* 0x000087001a087a24 */ /* 0x000fe200078e0203 */
[----:B------:R-:W-:Y:S01]  /*1be0*/  BAR.SYNC.DEFER_BLOCKING 0x0 ;  /* 0x0000000000007b1d */ /* 0x000fe20000010000 */
[C---:B------:R-:W-:Y:S01]  /*1bf0*/  LEA R216, R208.reuse, 0x100, 0x1 ;  /* 0x00000100d0d87811 */ /* 0x040fe200078e08ff */
[----:B------:R-:W-:Y:S01]  /*1c00*/  IMAD.SHL.U32 R208, R208, 0x2, RZ ;  /* 0x00000002d0d07824 */ /* 0x000fe200078e00ff */
[----:B------:R-:W-:Y:S01]  /*1c10*/  SEL R2, R2, 0xffffffe0, !P3 ;  /* 0xffffffe002027807 */ /* 0x000fe20005800000 */
[----:B------:R-:W-:Y:S01]  /*1c20*/  IMAD.IADD R39, R41, 0x1, R8 ;  /* 0x0000000129277824 */ /* 0x000fe200078e0208 */
[----:B------:R-:W-:Y:S01]  /*1c30*/  SEL R3, RZ, 0x1, P6 ;  /* 0x00000001ff037807 */ /* 0x000fe20003000000 */
[--C-:B------:R-:W-:Y:S01]  /*1c40*/  IMAD R212, R5, 0x2, R216.reuse ;  /* 0x0000000205d47824 */ /* 0x100fe200078e02d8 */
[----:B------:R-:W-:Y:S01]  /*1c50*/  IADD3 R233, R230, 0x7800, RZ ;  /* 0x00007800e6e97810 */ /* 0x000fe20007ffe0ff */
[----:B------:R-:W-:Y:S01]  /*1c60*/  IMAD R216, R2, 0x2, R216 ;  /* 0x0000000202d87824 */ /* 0x000fe200078e02d8 */
[----:B------:R-:W-:Y:S01]  /*1c70*/  LOP3.LUT R10, R0, 0x2, R3, 0xe2, !PT ;  /* 0x00000002000a7812 */ /* 0x000fe200078ee203 */
[----:B------:R-:W-:Y:S01]  /*1c80*/  IMAD R220, R2, 0x2, R212 ;  /* 0x0000000202dc7824 */ /* 0x000fe200078e02d4 */
[----:B------:R-:W-:Y:S01]  /*1c90*/  SEL R0, RZ, 0x4, P4 ;  /* 0x00000004ff007807 */ /* 0x000fe20002000000 */
[----:B------:R-:W-:Y:S01]  /*1ca0*/  IMAD.WIDE.U32 R8, R18, R12, R38 ;  /* 0x0000000c12087225 */ /* 0x000fe200078e0026 */
[----:B------:R-:W-:Y:S01]  /*1cb0*/  STL.64 [R1+0x30], R38 ;  /* 0x0000302601007387 */ /* 0x000fe20000100a00 */
[----:B------:R-:W-:-:S02]  /*1cc0*/  IADD3 R232, R230, 0x8000, RZ ;  /* 0x00008000e6e87810 */ /* 0x000fc40007ffe0ff */
[----:B------:R-:W-:Y:S01]  /*1cd0*/  IMAD.IADD R3, R9, 0x1, R6 ;  /* 0x0000000109037824 */ /* 0x000fe200078e0206 */
[----:B------:R-:W-:Y:S02]  /*1ce0*/  LEA R6, P0, R8, c[0x0][0x1f8], 0x1 ;  /* 0x00007e0008067a11 */ /* 0x000fe400078008ff */
[----:B------:R-:W-:Y:S02]  /*1cf0*/  LOP3.LUT R0, R10, R0, RZ, 0xfc, !PT ;  /* 0x000000000a007212 */ /* 0x000fe400078efcff */
[----:B------:R-:W-:Y:S02]  /*1d00*/  LEA.HI.X R7, R8, c[0x0][0x1fc], R3, 0x1, P0 ;  /* 0x00007f0008077a11 */ /* 0x000fe400000f0c03 */
[C---:B------:R-:W-:Y:S01]  /*1d10*/  IADD3 R14, P2, P1, R19.reuse, 0x80, R6 ;  /* 0x00000080130e7810 */ /* 0x040fe2000795e006 */
[----:B------:R-:W-:Y:S01]  /*1d20*/  LDSM.16.M88.4 R152, [R208+0x100] ;  /* 0x00010000d098783b */ /* 0x000fe20000000200 */
[----:B------:R-:W-:Y:S02]  /*1d30*/  LOP3.LUT R3, R0, 0x1, RZ, 0xc0, !PT ;  /* 0x0000000100037812 */ /* 0x000fe400078ec0ff */
[----:B------:R-:W-:Y:S01]  /*1d40*/  IADD3 R8, P0, R19, R6, RZ ;  /* 0x0000000613087210 */ /* 0x000fe20007f1e0ff */
[----:B------:R-:W-:Y:S01]  /*1d50*/  LDSM.16.M88.4 R192, [R208+0x4100] ;  /* 0x00410000d0c0783b */ /* 0x000fe20000000200 */
[----:B------:R-:W-:-:S02]  /*1d60*/  IADD3.X R15, R16, RZ, R7, P2, P1 ;  /* 0x000000ff100f7210 */ /* 0x000fc400017e2407 */
[----:B------:R-:W-:Y:S01]  /*1d70*/  IADD3 R12, P2, P1, R19, 0x100, R6 ;  /* 0x00000100130c7810 */ /* 0x000fe2000795e006 */
[----:B------:R-:W-:Y:S01]  /*1d80*/  LDSM.16.M88.4 R156, [R212] ;  /* 0x00000000d49c783b */ /* 0x000fe20000000200 */
[----:B------:R-:W-:Y:S01]  /*1d90*/  ISETP.NE.U32.AND P3, PT, R3, 0x1, PT ;  /* 0x000000010300780c */ /* 0x000fe20003f65070 */
[--C-:B------:R-:W-:Y:S01]  /*1da0*/  IMAD.X R9, R16, 0x1, R7.reuse, P0 ;  /* 0x0000000110097824 */ /* 0x100fe200000e0607 */
[----:B------:R-:W-:Y:S01]  /*1db0*/  IADD3 R10, P0, R8, R19, RZ ;  /* 0x00000013080a7210 */ /* 0x000fe20007f1e0ff */
[----:B------:R-:W-:Y:S01]  /*1dc0*/  LDSM.16.M88.4 R196, [R212+0x4000] ;  /* 0x00400000d4c4783b */ /* 0x000fe20000000200 */
[----:B------:R-:W-:Y:S02]  /*1dd0*/  IADD3.X R13, R16, RZ, R7, P2, P1 ;  /* 0x000000ff100d7210 */ /* 0x000fe400017e2407 */
[----:B------:R-:W-:Y:S01]  /*1de0*/  LOP3.LUT P1, RZ, R0, 0x2, RZ, 0xc0, !PT ;  /* 0x0000000200ff7812 */ /* 0x000fe2000782c0ff */
[----:B------:R-:W-:Y:S01]  /*1df0*/  LDSM.16.M88.4 R184, [R216] ;  /* 0x00000000d8b8783b */ /* 0x000fe20000000200 */
[----:B------:R-:W-:Y:S01]  /*1e00*/  ISETP.LT.OR P2, PT, R17, 0x1, P3 ;  /* 0x000000011100780c */ /* 0x000fe20001f41670 */
[----:B------:R-:W-:Y:S01]  /*1e10*/  IMAD.X R11, R9, 0x1, R16, P0 ;  /* 0x00000001090b7824 */ /* 0x000fe200000e0610 */
[----:B------:R-:W-:Y:S01]  /*1e20*/  ISETP.LT.OR P0, PT, R17, 0x1, !P1 ;  /* 0x000000011100780c */ /* 0x000fe20004f01670 */
[----:B------:R-:W-:Y:S01]  /*1e30*/  LDSM.16.M88.4 R200, [R216+0x4000] ;  /* 0x00400000d8c8783b */ /* 0x000fe20000000200 */
[----:B------:R-:W-:-:S03]  /*1e40*/  IADD3 R231, R230, 0x8800, RZ ;  /* 0x00008800e6e77810 */ /* 0x000fc60007ffe0ff */
[----:B------:R-:W-:Y:S04]  /*1e50*/  LDSM.16.M88.4 R188, [R220] ;  /* 0x00000000dcbc783b */ /* 0x000fe80000000200 */
        /* <DEDUP_REMOVED lines=9> */
[----:B------:R-:W-:Y:S04]  /*1ef0*/  LDSM.16.M88.4 R48, [R230] ;  /* 0x00000000e630783b */ /* 0x000fe80000000200 */
[----:B------:R-:W2:Y:S04]  /*1f00*/  LDSM.16.M88.4 R28, [R135+0xc900] ;  /* 0x00c90000871c783b */ /* 0x000ea80000000200 */
[----:B------:R-:W3:Y:S04]  /*1f10*/  LDSM.16.M88.4 R24, [R135+0xd100] ;  /* 0x00d100008718783b */ /* 0x000ee80000000200 */
[----:B------:R-:W4:Y:S04]  /*1f20*/  LDSM.16.M88.4 R56, [R135+0xd900] ;  /* 0x00d900008738783b */ /* 0x000f280000000200 */
[----:B------:R-:W-:Y:S04]  /*1f30*/  LDSM.16.M88.4 R72, [R135+0xe100] ;  /* 0x00e100008748783b */ /* 0x000fe80000000200 */
[----:B------:R-:W-:Y:S04]  /*1f40*/  LDSM.16.M88.4 R76, [R135+0xe900] ;  /* 0x00e90000874c783b */ /* 0x000fe80000000200 */
[----:B------:R-:W5:Y:S04]  /*1f50*/  LDSM.16.M88.4 R68, [R230+0x800] ;  /* 0x00080000e644783b */ /* 0x000f680000000200 */
[----:B------:R-:W4:Y:S04]  /*1f60*/  LDSM.16.M88.4 R64, [R230+0x1000] ;  /* 0x00100000e640783b */ /* 0x000f280000000200 */
[----:B------:R-:W4:Y:S04]  /*1f70*/  LDSM.16.M88.4 R60, [R230+0x1800] ;  /* 0x00180000e63c783b */ /* 0x000f280000000200 */
        /* <DEDUP_REMOVED lines=8> */
[----:B------:R-:W-:Y:S01]  /*2000*/  HMMA.16816.F32 R52, R152, R34, RZ ;  /* 0x000000229834723c */ /* 0x000fe200000018ff */
[----:B------:R-:W-:Y:S01]  /*2010*/  IMAD.MOV.U32 R0, RZ, RZ, 0x40 ;  /* 0x00000040ff007424 */ /* 0x000fe200078e00ff */
[----:B------:R1:W-:Y:S01]  /*2020*/  LDGSTS.E.BYPASS.LTC128B.128 [R248+0x3100], [R6.64+0x80], !P0 ;  /* 0x0310008006f87fae */ /* 0x0003e2000c101d44 */
[----:B------:R-:W-:-:S05]  /*2030*/  ISETP.LT.OR P0, PT, R17, 0x1, !P2 ;  /* 0x000000011100780c */ /* 0x000fca0005701670 */
[C---:B--2---:R-:W-:Y:S08]  /*2040*/  HMMA.16816.F32 R44, R152.reuse, R28, RZ ;  /* 0x0000001c982c723c */ /* 0x044ff000000018ff */
[----:B------:R2:W-:Y:S01]  /*2050*/  LDGSTS.E.BYPASS.LTC128B.128 [R248+0x6100], [R6.64+0x100], !P0 ;  /* 0x0610010006f87fae */ /* 0x0005e2000c101d44 */
[C---:B------:R-:W-:Y:S01]  /*2060*/  ISETP.LT.OR P0, PT, R17.reuse, 0x21, P3 ;  /* 0x000000211100780c */ /* 0x040fe20001f01670 */
[----:B---3--:R-:W-:Y:S01]  /*2070*/  HMMA.16816.F32 R32, R152, R24, RZ ;  /* 0x000000189820723c */ /* 0x008fe200000018ff */
[----:B------:R-:W-:-:S07]  /*2080*/  ISETP.LT.OR P3, PT, R17, 0x41, P3 ;  /* 0x000000411100780c */ /* 0x000fce0001f61670 */
[----:B------:R-:W-:Y:S04]  /*2090*/  HMMA.16816.F32 R112, R156, R48, R20 ;  /* 0x000000309c70723c */ /* 0x000fe80000001814 */
[----:B------:R3:W-:Y:S01]  /*20a0*/  LDGSTS.E.BYPASS.LTC128B.128 [R248+0x1100], [R8.64], !P0 ;  /* 0x0110000008f87fae */ /* 0x0007e2000c101d44 */
[C---:B------:R-:W-:Y:S02]  /*20b0*/  ISETP.LT.OR P0, PT, R17.reuse, 0x21, !P1 ;  /* 0x000000211100780c */ /* 0x040fe40004f01670 */
[C---:B------:R-:W-:Y:S01]  /*20c0*/  ISETP.LT.OR P1, PT, R17.reuse, 0x41, !P1 ;  /* 0x000000411100780c */ /* 0x040fe20004f21670 */
[C---:B----4-:R-:W-:Y:S08]  /*20d0*/  HMMA.16816.F32 R20, R152.reuse, R58, RZ ;  /* 0x0000003a9814723c */ /* 0x050ff000000018ff */
[----:B------:R-:W-:Y:S02]  /*20e0*/  HMMA.16816.F32 R40, R152, R30, RZ ;  /* 0x0000001e9828723c */ /* 0x000fe400000018ff */
[----:B------:R4:W-:Y:S01]  /*20f0*/  LDGSTS.E.BYPASS.LTC128B.128 [R248+0x4100], [R14.64], !P0 ;  /* 0x041000000ef87fae */ /* 0x0009e2000c101d44 */
[----:B------:R-:W-:-:S02]  /*2100*/  ISETP.LT.OR P0, PT, R17, 0x21, !P2 ;  /* 0x000000211100780c */ /* 0x000fc40005701670 */
[----:B------:R-:W-:-:S03]  /*2110*/  ISETP.LT.OR P2, PT, R17, 0x41, !P2 ;  /* 0x000000411100780c */ /* 0x000fc60005741670 */
[----:B------:R-:W-:Y:S08]  /*2120*/  HMMA.16816.F32 R28, R152, R26, RZ ;  /* 0x0000001a981c723c */ /* 0x000ff000000018ff */
[----:B------:R4:W-:Y:S01]  /*2130*/  LDGSTS.E.BYPASS.LTC128B.128 [R248+0x7100], [R12.64], !P0 ;  /* 0x071000000cf87fae */ /* 0x0009e2000c101d44 */
[----:B------:R-:W-:Y:S01]  /*2140*/  LOP3.LUT P0, RZ, R36, 0x4, RZ, 0xc0, !PT ;  /* 0x0000000424ff7812 */ /* 0x000fe2000780c0ff */
[----:B-----5:R-:W-:Y:S02]  /*2150*/  HMMA.16816.F32 R100, R156, R68, R44 ;  /* 0x000000449c64723c */ /* 0x020fe4000000182c */
[----:B------:R3:W-:Y:S01]  /*2160*/  LDGSTS.E.BYPASS.LTC128B.128 [R248+0x2100], [R10.64], !P3 ;  /* 0x021000000af87fae */ /* 0x0007e2000d901d44 */
[----:B------:R-:W-:-:S02]  /*2170*/  SEL R0, R0, 0xffffffc0, !P0 ;  /* 0xffffffc000007807 */ /* 0x000fc40004000000 */
[----:B------:R-:W-:Y:S01]  /*2180*/  ISETP.GE.AND P0, PT, R132, 0x61, PT ;  /* 0x000000618400780c */ /* 0x000fe20003f06270 */
[----:B------:R3:W-:Y:S02]  /*2190*/  LDGSTS.E.BYPASS.LTC128B.128 [R248+0x5100], [R10.64+0x80], !P1 ;  /* 0x051000800af87fae */ /* 0x0007e4000c901d44 */
[----:B------:R-:W-:Y:S01]  /*21a0*/  IMAD.IADD R229, R135, 0x1, R0 ;  /* 0x0000000187e57824 */ /* 0x000fe200078e0200 */
[----:B------:R-:W-:Y:S01]  /*21b0*/  HMMA.16816.F32 R92, R156, R64, R32 ;  /* 0x000000409c5c723c */ /* 0x000fe20000001820 */
[----:B------:R3:W-:Y:S01]  /*21c0*/  LDGSTS.E.BYPASS.LTC128B.128 [R248+0x8100], [R10.64+0x100], !P2 ;  /* 0x081001000af87fae */ /* 0x0007e2000d101d44 */
[----:B------:R-:W-:-:S03]  /*21d0*/  IMAD.IADD R226, R0, 0x1, R230 ;  /* 0x0000000100e27824 */ /* 0x000fc600078e02e6 */
[----:B------:R-:W5:Y:S03]  /*21e0*/  LDSM.16.M88.4 R32, [R229+0xc100] ;  /* 0x00c10000e520783b */ /* 0x000f660000000200 */
[----:B------:R-:W-:Y:S01]  /*21f0*/  HMMA.16816.F32 R24, R152, R56, RZ ;  /* 0x000000389818723c */ /* 0x000fe200000018ff */
[----:B------:R-:W1:Y:S04]  /*2200*/  LDSM.16.M88.4 R44, [R229+0xc900] ;  /* 0x00c90000e52c783b */ /* 0x000e680000000200 */
[----:B------:R-:W1:Y:S03]  /*2210*/  LDSM.16.M88.4 R56, [R229+0xd100] ;  /* 0x00d10000e538783b */ /* 0x000e660000000200 */
[----:B------:R-:W-:Y:S01]  /*2220*/  HMMA.16816.F32 R80, R156, R62, R20 ;  /* 0x0000003e9c50723c */ /* 0x000fe20000001814 */
[----:B------:R-:W-:Y:S04]  /*2230*/  LDSM.16.M88.4 R36, [R229+0xe900] ;  /* 0x00e90000e524783b */ /* 0x000fe80000000200 */
[----:B------:R-:W-:Y:S03]  /*2240*/  LDSM.16.M88.4 R116, [R226+0x5000] ;  /* 0x00500000e274783b */ /* 0x000fe60000000200 */
[C---:B------:R-:W-:Y:S01]  /*2250*/  HMMA.16816.F32 R20, R152.reuse, R72, RZ ;  /* 0x000000489814723c */ /* 0x040fe200000018ff */
[----:B------:R-:W-:Y:S04]  /*2260*/  LDSM.16.M88.4 R128, [R230+0x7000] ;  /* 0x00700000e680783b */ /* 0x000fe80000000200 */
[----:B------:R-:W-:Y:S03]  /*2270*/  LDSM.16.M88.4 R120, [R230+0x8800] ;  /* 0x00880000e678783b */ /* 0x000fe60000000200 */
[C---:B------:R-:W-:Y:S01]  /*2280*/  HMMA.16816.F32 R16, R152.reuse, R74, RZ ;  /* 0x0000004a9810723c */ /* 0x040fe200000018ff */
[----:B------:R-:W-:Y:S04]  /*2290*/  LDSM.16.M88.4 R140, [R229+0x12100] ;  /* 0x01210000e58c783b */ /* 0x000fe80000000200 */
[----:B------:R-:W-:Y:S03]  /*22a0*/  LDSM.16.M88.4 R124, [R229+0x14100] ;  /* 0x01410000e57c783b */ /* 0x000fe60000000200 */
[C---:B----4-:R-:W-:Y:S01]  /*22b0*/  HMMA.16816.F32 R12, R152.reuse, R76, RZ ;  /* 0x0000004c980c723c */ /* 0x050fe200000018ff */
[----:B------:R-:W-:Y:S04]  /*22c0*/  LDSM.16.M88.4 R136, [R229+0x14900] ;  /* 0x01490000e588783b */ /* 0x000fe80000000200 */
[----:B------:R-:W0:Y:S03]  /*22d0*/  LDGDEPBAR ;  /* 0x00000000000079af */ /* 0x000e260000000000 */
[----:B---3--:R-:W-:Y:S08]  /*22e0*/  HMMA.16816.F32 R8, R152, R78, RZ ;  /* 0x0000004e9808723c */ /* 0x008ff000000018ff */
[C---:B------:R-:W-:Y:S01]  /*22f0*/  HMMA.16816.F32 R104, R156.reuse, R50, R52 ;  /* 0x000000329c68723c */ /* 0x040fe20000001834 */
[----:B------:R-:W-:Y:S07]  /*2300*/  LDSM.16.M88.4 R52, [R229+0xe100] ;  /* 0x00e10000e534783b */ /* 0x000fee0000000200 */
[C---:B------:R-:W-:Y:S01]  /*2310*/  HMMA.16816.F32 R96, R156.reuse, R70, R40 ;  /* 0x000000469c60723c */ /* 0x040fe20000001828 */
[----:B------:R-:W3:Y:S07]  /*2320*/  LDSM.16.M88.4 R68, [R229+0xd900] ;  /* 0x00d90000e544783b */ /* 0x000eee0000000200 */
[C---:B------:R-:W-:Y:S01]  /*2330*/  HMMA.16816.F32 R84, R156.reuse, R66, R28 ;  /* 0x000000429c54723c */ /* 0x040fe2000000181c */
[----:B------:R-:W4:Y:S07]  /*2340*/  LDSM.16.M88.4 R28, [R226] ;  /* 0x00000000e21c783b */ /* 0x000f2e0000000200 */
[C---:B------:R-:W-:Y:S01]  /*2350*/  HMMA.16816.F32 R64, R156.reuse, R60, R24 ;  /* 0x0000003c9c40723c */ /* 0x040fe20000001818 */
[----:B------:R-:W2:Y:S07]  /*2360*/  LDSM.16.M88.4 R24, [R226+0x800] ;  /* 0x00080000e218783b */ /* 0x000eae0000000200 */
[C---:B------:R-:W-:Y:S08]  /*2370*/  HMMA.16816.F32 R72, R156.reuse, R88, R20 ;  /* 0x000000589c48723c */ /* 0x040ff00000001814 */
[C---:B------:R-:W-:Y:S01]  /*2380*/  HMMA.16816.F32 R60, R156.reuse, R90, R16 ;  /* 0x0000005a9c3c723c */ /* 0x040fe20000001810 */
[----:B------:R-:W-:Y:S07]  /*2390*/  LDSM.16.M88.4 R88, [R226+0x1000] ;  /* 0x00100000e258783b */ /* 0x000fee0000000200 */
[C---:B-1----:R-:W-:Y:S08]  /*23a0*/  HMMA.16816.F32 R48, R156.reuse, R108, R12 ;  /* 0x0000006c9c30723c */ /* 0x042ff0000000180c */
[----:B------:R-:W-:Y:S01]  /*23b0*/  HMMA.16816.F32 R40, R156, R110, R8 ;  /* 0x0000006e9c28723c */ /* 0x000fe20000001808 */
[----:B------:R-:W-:Y:S07]  /*23c0*/  LDSM.16.M88.4 R108, [R226+0x4800] ;  /* 0x00480000e26c783b */ /* 0x000fee0000000200 */
[C---:B-----5:R-:W-:Y:S01]  /*23d0*/  HMMA.16816.F32 R16, R184.reuse, R34, R104 ;  /* 0x00000022b810723c */ /* 0x060fe20000001868 */
[----:B------:R-:W1:Y:S07]  /*23e0*/  LDSM.16.M88.4 R104, [R226+0x1800] ;  /* 0x00180000e268783b */ /* 0x000e6e0000000200 */
[C---:B------:R-:W-:Y:S01]  /*23f0*/  HMMA.16816.F32 R12, R184.reuse, R44, R100 ;  /* 0x0000002cb80c723c */ /* 0x040fe20000001864 */
[----:B------:R-:W-:Y:S07]  /*2400*/  LDSM.16.M88.4 R100, [R230+0x3800] ;  /* 0x00380000e664783b */ /* 0x000fee0000000200 */
[C---:B------:R-:W-:Y:S01]  /*2410*/  HMMA.16816.F32 R8, R184.reuse, R46, R96 ;  /* 0x0000002eb808723c */ /* 0x040fe20000001860 */
[----:B------:R-:W-:Y:S07]  /*2420*/  LDSM.16.M88.4 R96, [R226+0x2800] ;  /* 0x00280000e260783b */ /* 0x000fee0000000200 */
[C---:B------:R-:W-:Y:S01]  /*2430*/  HMMA.16816.F32 R20, R184.reuse, R32, R112 ;  /* 0x00000020b814723c */ /* 0x040fe20000001870 */
[----:B------:R-:W-:Y:S07]  /*2440*/  LDSM.16.M88.4 R112, [R135+0x13900] ;  /* 0x013900008770783b */ /* 0x000fee0000000200 */
[C---:B------:R-:W-:Y:S01]  /*2450*/  HMMA.16816.F32 R44, R184.reuse, R56, R92 ;  /* 0x00000038b82c723c */ /* 0x040fe2000000185c */
[----:B------:R-:W5:Y:S07]  /*2460*/  LDSM.16.M88.4 R92, [R226+0x2000] ;  /* 0x00200000e25c783b */ /* 0x000f6e0000000200 */
[C---:B---3--:R-:W-:Y:S08]  /*2470*/  HMMA.16816.F32 R64, R184.reuse, R68, R64 ;  /* 0x00000044b840723c */ /* 0x048ff00000001840 */
[C---:B------:R-:W-:Y:S08]  /*2480*/  HMMA.16816.F32 R72, R184.reuse, R52, R72 ;  /* 0x00000034b848723c */ /* 0x040ff00000001848 */
[C---:B------:R-:W-:Y:S08]  /*2490*/  HMMA.16816.F32 R56, R184.reuse, R58, R84 ;  /* 0x0000003ab838723c */ /* 0x040ff00000001854 */
[----:B------:R-:W-:Y:S08]  /*24a0*/  HMMA.16816.F32 R84, R184, R54, R60 ;  /* 0x00000036b854723c */ /* 0x000ff0000000183c */
[C---:B----4-:R-:W-:Y:S01]  /*24b0*/  HMMA.16816.F32 R60, R188.reuse, R28, R20 ;  /* 0x0000001cbc3c723c */ /* 0x050fe20000001814 */
[----:B------:R-:W-:Y:S07]  /*24c0*/  LDSM.16.M88.4 R20, [R135+0x10100] ;  /* 0x010100008714783b */ /* 0x000fee0000000200 */
[----:B------:R-:W-:Y:S01]  /*24d0*/  HMMA.16816.F32 R52, R188, R30, R16 ;  /* 0x0000001ebc34723c */ /* 0x000fe20000001810 */
[----:B------:R-:W3:Y:S07]  /*24e0*/  LDSM.16.M88.4 R28, [R135+0xf100] ;  /* 0x00f10000871c783b */ /* 0x000eee0000000200 */
[----:B------:R-:W-:Y:S08]  /*24f0*/  HMMA.16816.F32 R80, R184, R70, R80 ;  /* 0x00000046b850723c */ /* 0x000ff00000001850 */
[C---:B--2---:R-:W-:Y:S08]  /*2500*/  HMMA.16816.F32 R32, R188.reuse, R24, R12 ;  /* 0x00000018bc20723c */ /* 0x044ff0000000180c */
[----:B------:R-:W-:Y:S01]  /*2510*/  HMMA.16816.F32 R16, R188, R26, R8 ;  /* 0x0000001abc10723c */ /* 0x000fe20000001808 */
[----:B------:R-:W2:Y:S07]  /*2520*/  LDSM.16.M88.4 R24, [R135+0xf900] ;  /* 0x00f900008718783b */ /* 0x000eae0000000200 */
[C---:B------:R-:W-:Y:S08]  /*2530*/  HMMA.16816.F32 R76, R184.reuse, R36, R48 ;  /* 0x00000024b84c723c */ /* 0x040ff00000001830 */
[----:B------:R-:W-:Y:S01]  /*2540*/  HMMA.16816.F32 R68, R184, R38, R40 ;  /* 0x00000026b844723c */ /* 0x000fe20000001828 */
[----:B------:R-:W4:Y:S07]  /*2550*/  LDSM.16.M88.4 R40, [R135+0x10900] ;  /* 0x010900008728783b */ /* 0x000f2e0000000200 */
[C---:B-1----:R-:W-:Y:S08]  /*2560*/  HMMA.16816.F32 R36, R188.reuse, R104, R64 ;  /* 0x00000068bc24723c */ /* 0x042ff00000001840 */
[C---:B-----5:R-:W-:Y:S01]  /*2570*/  HMMA.16816.F32 R64, R188.reuse, R92, R72 ;  /* 0x0000005cbc40723c */ /* 0x060fe20000001848 */
[----:B------:R-:W1:Y:S07]  /*2580*/  LDSM.16.M88.4 R72, [R135+0x11100] ;  /* 0x011100008748783b */ /* 0x000e6e0000000200 */
[C---:B------:R-:W-:Y:S08]  /*2590*/  HMMA.16816.F32 R12, R188.reuse, R88, R44 ;  /* 0x00000058bc0c723c */ /* 0x040ff0000000182c */
[C---:B------:R-:W-:Y:S01]  /*25a0*/  HMMA.16816.F32 R48, R188.reuse, R106, R80 ;  /* 0x0000006abc30723c */ /* 0x040fe20000001850 */
[----:B------:R-:W-:Y:S07]  /*25b0*/  LDSM.16.M88.4 R104, [R230+0x4000] ;  /* 0x00400000e668783b */ /* 0x000fee0000000200 */
[C---:B------:R-:W-:Y:S01]  /*25c0*/  HMMA.16816.F32 R8, R188.reuse, R90, R56 ;  /* 0x0000005abc08723c */ /* 0x040fe20000001838 */
[----:B------:R-:W-:Y:S07]  /*25d0*/  LDSM.16.M88.4 R88, [R230+0x3000] ;  /* 0x00300000e658783b */ /* 0x000fee0000000200 */
[C---:B------:R-:W-:Y:S01]  /*25e0*/  HMMA.16816.F32 R80, R188.reuse, R94, R84 ;  /* 0x0000005ebc50723c */ /* 0x040fe20000001854 */
[----:B------:R-:W5:Y:S04]  /*25f0*/  LDSM.16.M88.4 R84, [R135+0x11900] ;  /* 0x011900008754783b */ /* 0x000f680000000200 */
[----:B------:R-:W-:Y:S03]  /*2600*/  LDSM.16.M88.4 R92, [R230+0x5800] ;  /* 0x00580000e65c783b */ /* 0x000fe60000000200 */
[C---:B------:R-:W-:Y:S08]  /*2610*/  HMMA.16816.F32 R76, R188.reuse, R96, R76 ;  /* 0x00000060bc4c723c */ /* 0x040ff0000000184c */
[----:B------:R-:W-:Y:S01]  /*2620*/  HMMA.16816.F32 R68, R188, R98, R68 ;  /* 0x00000062bc44723c */ /* 0x000fe20000001844 */
[----:B------:R-:W1:Y:S07]  /*2630*/  LDSM.16.M88.4 R96, [R230+0x4800] ;  /* 0x00480000e660783b */ /* 0x000e6e0000000200 */
[C---:B---3--:R-:W-:Y:S08]  /*2640*/  HMMA.16816.F32 R60, R192.reuse, R28, R60 ;  /* 0x0000001cc03c723c */ /* 0x048ff0000000183c */
[C---:B------:R-:W-:Y:S01]  /*2650*/  HMMA.16816.F32 R56, R192.reuse, R30, R52 ;  /* 0x0000001ec038723c */ /* 0x040fe20000001834 */
[----:B------:R-:W3:Y:S07]  /*2660*/  LDSM.16.M88.4 R28, [R230+0x5000] ;  /* 0x00500000e61c783b */ /* 0x000eee0000000200 */
[C---:B--2---:R-:W-:Y:S08]  /*2670*/  HMMA.16816.F32 R52, R192.reuse, R24, R32 ;  /* 0x00000018c034723c */ /* 0x044ff00000001820 */
[C---:B------:R-:W-:Y:S08]  /*2680*/  HMMA.16816.F32 R44, R192.reuse, R26, R16 ;  /* 0x0000001ac02c723c */ /* 0x040ff00000001810 */
[C---:B------:R-:W-:Y:S08]  /*2690*/  HMMA.16816.F32 R32, R192.reuse, R20, R12 ;  /* 0x00000014c020723c */ /* 0x040ff0000000180c */
[C---:B------:R-:W-:Y:S08]  /*26a0*/  HMMA.16816.F32 R24, R192.reuse, R22, R8 ;  /* 0x00000016c018723c */ /* 0x040ff00000001808 */
[C---:B----4-:R-:W-:Y:S08]  /*26b0*/  HMMA.16816.F32 R16, R192.reuse, R42, R48 ;  /* 0x0000002ac010723c */ /* 0x050ff00000001830 */
[C---:B-1----:R-:W-:Y:S08]  /*26c0*/  HMMA.16816.F32 R12, R192.reuse, R72, R64 ;  /* 0x00000048c00c723c */ /* 0x042ff00000001840 */
[C---:B------:R-:W-:Y:S08]  /*26d0*/  HMMA.16816.F32 R8, R192.reuse, R74, R80 ;  /* 0x0000004ac008723c */ /* 0x040ff00000001850 */
[C---:B-----5:R-:W-:Y:S08]  /*26e0*/  HMMA.16816.F32 R72, R192.reuse, R84, R76 ;  /* 0x00000054c048723c */ /* 0x060ff0000000184c */
[C---:B------:R-:W-:Y:S08]  /*26f0*/  HMMA.16816.F32 R20, R192.reuse, R40, R36 ;  /* 0x00000028c014723c */ /* 0x040ff00000001824 */
        /* <DEDUP_REMOVED lines=13> */
[C---:B------:R-:W-:Y:S08]  /*27d0*/  HMMA.16816.F32 R76, R196.reuse, R90, R56 ;  /* 0x0000005ac44c723c */ /* 0x040ff00000001838 */
        /* <DEDUP_REMOVED lines=14> */
[C---:B------:R-:W-:Y:S01]  /*28c0*/  HMMA.16816.F32 R64, R200.reuse, R34, R56 ;  /* 0x00000022c840723c */ /* 0x040fe20000001838 */
[----:B------:R-:W-:Y:S07]  /*28d0*/  LDSM.16.M88.4 R32, [R135+0x12100] ;  /* 0x012100008720783b */ /* 0x000fee0000000200 */
[C---:B---3--:R-:W-:Y:S08]  /*28e0*/  HMMA.16816.F32 R68, R200.reuse, R28, R48 ;  /* 0x0000001cc844723c */ /* 0x048ff00000001830 */
[C---:B------:R-:W-:Y:S01]  /*28f0*/  HMMA.16816.F32 R60, R200.reuse, R30, R40 ;  /* 0x0000001ec83c723c */ /* 0x040fe20000001828 */
[----:B------:R-:W1:Y:S04]  /*2900*/  LDSM.16.M88.4 R40, [R226+0x5800] ;  /* 0x00580000e228783b */ /* 0x000e680000000200 */
[----:B------:R-:W2:Y:S03]  /*2910*/  LDSM.16.M88.4 R28, [R135+0x12900] ;  /* 0x01290000871c783b */ /* 0x000ea60000000200 */
[C---:B-----5:R-:W-:Y:S08]  /*2920*/  HMMA.16816.F32 R56, R200.reuse, R24, R36 ;  /* 0x00000018c838723c */ /* 0x060ff00000001824 */
[C---:B------:R-:W-:Y:S08]  /*2930*/  HMMA.16816.F32 R52, R200.reuse, R26, R16 ;  /* 0x0000001ac834723c */ /* 0x040ff00000001810 */
[C---:B------:R-:W-:Y:S08]  /*2940*/  HMMA.16816.F32 R44, R200.reuse, R20, R12 ;  /* 0x00000014c82c723c */ /* 0x040ff0000000180c */
[----:B------:R-:W-:Y:S08]  /*2950*/  HMMA.16816.F32 R36, R200, R22, R8 ;  /* 0x00000016c824723c */ /* 0x000ff00000001808 */
[C---:B------:R-:W-:Y:S08]  /*2960*/  HMMA.16816.F32 R16, R204.reuse, R92, R80 ;  /* 0x0000005ccc10723c */ /* 0x040ff00000001850 */
        /* <DEDUP_REMOVED lines=8> */
[----:B------:R-:W4:Y:S07]  /*29f0*/  LDSM.16.M88.4 R96, [R230+0x6800] ;  /* 0x00680000e660783b */ /* 0x000f2e0000000200 */
        /* <DEDUP_REMOVED lines=10> */
[C---:B------:R-:W-:Y:S08]  /*2aa0*/  HMMA.16816.F32 R60, R208.reuse, R32, R24 ;  /* 0x00000020d03c723c */ /* 0x040ff00000001818 */
[C---:B------:R-:W-:Y:S01]  /*2ab0*/  HMMA.16816.F32 R40, R208.reuse, R102, R48 ;  /* 0x00000066d028723c */ /* 0x040fe20000001830 */
[----:B------:R-:W1:Y:S07]  /*2ac0*/  LDSM.16.M88.4 R48, [R230+0x7800] ;  /* 0x00780000e630783b */ /* 0x000e6e0000000200 */
[C---:B------:R-:W-:Y:S01]  /*2ad0*/  HMMA.16816.F32 R36, R208.reuse, R112, R68 ;  /* 0x00000070d024723c */ /* 0x040fe20000001844 */
[----:B------:R-:W2:Y:S07]  /*2ae0*/  LDSM.16.M88.4 R68, [R230+0x8000] ;  /* 0x00800000e644783b */ /* 0x000eae0000000200 */
[C---:B------:R-:W-:Y:S08]  /*2af0*/  HMMA.16816.F32 R56, R208.reuse, R34, R20 ;  /* 0x00000022d038723c */ /* 0x040ff00000001814 */
[C---:B---3--:R-:W-:Y:S08]  /*2b00*/  HMMA.16816.F32 R28, R208.reuse, R88, R80 ;  /* 0x00000058d01c723c */ /* 0x048ff00000001850 */
[C---:B------:R-:W-:Y:S01]  /*2b10*/  HMMA.16816.F32 R24, R208.reuse, R90, R76 ;  /* 0x0000005ad018723c */ /* 0x040fe2000000184c */
[----:B------:R-:W-:Y:S07]  /*2b20*/  LDSM.16.M88.4 R88, [R226+0x6000] ;  /* 0x00600000e258783b */ /* 0x000fee0000000200 */
[C---:B------:R-:W-:Y:S01]  /*2b30*/  HMMA.16816.F32 R32, R208.reuse, R114, R84 ;  /* 0x00000072d020723c */ /* 0x040fe20000001854 */
[----:B------:R-:W-:Y:S07]  /*2b40*/  LDSM.16.M88.4 R112, [R229+0x13100] ;  /* 0x01310000e570783b */ /* 0x000fee0000000200 */
[C---:B------:R-:W-:Y:S08]  /*2b50*/  HMMA.16816.F32 R20, R208.reuse, R92, R72 ;  /* 0x0000005cd014723c */ /* 0x040ff00000001848 */
[----:B------:R-:W-:Y:S08]  /*2b60*/  HMMA.16816.F32 R16, R208, R94, R64 ;  /* 0x0000005ed010723c */ /* 0x000ff00000001840 */
[C---:B----4-:R-:W-:Y:S08]  /*2b70*/  HMMA.16816.F32 R104, R212.reuse, R96, R52 ;  /* 0x00000060d468723c */ /* 0x050ff00000001834 */
[C---:B------:R-:W-:Y:S08]  /*2b80*/  HMMA.16816.F32 R100, R212.reuse, R98, R44 ;  /* 0x00000062d464723c */ /* 0x040ff0000000182c */
[C---:B------:R-:W-:Y:S01]  /*2b90*/  HMMA.16816.F32 R96, R212.reuse, R128, R8 ;  /* 0x00000080d460723c */ /* 0x040fe20000001808 */
[----:B------:R-:W3:Y:S07]  /*2ba0*/  LDSM.16.M88.4 R8, [R229+0x12900] ;  /* 0x01290000e508783b */ /* 0x000eee0000000200 */
[C---:B-----5:R-:W-:Y:S01]  /*2bb0*/  HMMA.16816.F32 R12, R212.reuse, R108, R60 ;  /* 0x0000006cd40c723c */ /* 0x060fe2000000183c */
[----:B------:R-:W4:Y:S07]  /*2bc0*/  LDSM.16.M88.4 R60, [R226+0x6800] ;  /* 0x00680000e23c783b */ /* 0x000f2e0000000200 */
[C---:B------:R-:W-:Y:S01]  /*2bd0*/  HMMA.16816.F32 R108, R212.reuse, R110, R56 ;  /* 0x0000006ed46c723c */ /* 0x040fe20000001838 */
[----:B------:R-:W5:Y:S07]  /*2be0*/  LDSM.16.M88.4 R56, [R226+0x7000] ;  /* 0x00700000e238783b */ /* 0x000f6e0000000200 */
[C---:B------:R-:W-:Y:S01]  /*2bf0*/  HMMA.16816.F32 R92, R212.reuse, R130, R40 ;  /* 0x00000082d45c723c */ /* 0x040fe20000001828 */
[----:B------:R-:W-:Y:S07]  /*2c00*/  LDSM.16.M88.4 R128, [R226+0x8000] ;  /* 0x00800000e280783b */ /* 0x000fee0000000200 */
[C---:B-1----:R-:W-:Y:S08]  /*2c10*/  HMMA.16816.F32 R84, R212.reuse, R48, R36 ;  /* 0x00000030d454723c */ /* 0x042ff00000001824 */
[C---:B--2---:R-:W-:Y:S08]  /*2c20*/  HMMA.16816.F32 R76, R212.reuse, R68, R28 ;  /* 0x00000044d44c723c */ /* 0x044ff0000000181c */
[C---:B------:R-:W-:Y:S08]  /*2c30*/  HMMA.16816.F32 R72, R212.reuse, R70, R24 ;  /* 0x00000046d448723c */ /* 0x040ff00000001818 */
[C---:B------:R-:W-:Y:S08]  /*2c40*/  HMMA.16816.F32 R80, R212.reuse, R50, R32 ;  /* 0x00000032d450723c */ /* 0x040ff00000001820 */
[C---:B------:R-:W-:Y:S08]  /*2c50*/  HMMA.16816.F32 R68, R212.reuse, R120, R20 ;  /* 0x00000078d444723c */ /* 0x040ff00000001814 */
[----:B------:R-:W-:Y:S01]  /*2c60*/  HMMA.16816.F32 R64, R212, R122, R16 ;  /* 0x0000007ad440723c */ /* 0x000fe20000001810 */
[----:B------:R-:W1:Y:S07]  /*2c70*/  LDSM.16.M88.4 R120, [R226+0x7800] ;  /* 0x00780000e278783b */ /* 0x000e6e0000000200 */
[----:B------:R-:W-:Y:S01]  /*2c80*/  HMMA.16816.F32 R48, R216, R142, R108 ;  /* 0x0000008ed830723c */ /* 0x000fe2000000186c */
[----:B------:R-:W2:Y:S01]  /*2c90*/  LDSM.16.M88.4 R108, [R226+0x8800] ;  /* 0x00880000e26c783b */ /* 0x000ea20000000200 */
[----:B------:R-:W-:-:S06]  /*2ca0*/  DEPBAR.LE SB0, 0x0 ;  /* 0x000080000000791a */ /* 0x000fcc0000000000 */
        /* <DEDUP_REMOVED lines=13> */
[C---:B----4-:R-:W-:Y:S08]  /*2d80*/  HMMA.16816.F32 R48, R220.reuse, R60, R44 ;  /* 0x0000003cdc30723c */ /* 0x050ff0000000182c */
[C---:B------:R-:W-:Y:S08]  /*2d90*/  HMMA.16816.F32 R60, R220.reuse, R62, R40 ;  /* 0x0000003edc3c723c */ /* 0x040ff00000001828 */
[C---:B-----5:R-:W-:Y:S08]  /*2da0*/  HMMA.16816.F32 R40, R220.reuse, R56, R36 ;  /* 0x00000038dc28723c */ /* 0x060ff00000001824 */
[C---:B------:R-:W-:Y:S08]  /*2db0*/  HMMA.16816.F32 R56, R220.reuse, R58, R32 ;  /* 0x0000003adc38723c */ /* 0x040ff00000001820 */
[C---:B-1----:R-:W-:Y:S08]  /*2dc0*/  HMMA.16816.F32 R32, R220.reuse, R120, R28 ;  /* 0x00000078dc20723c */ /* 0x042ff0000000181c */
[C---:B------:R-:W-:Y:S08]  /*2dd0*/  HMMA.16816.F32 R28, R220.reuse, R122, R24 ;  /* 0x0000007adc1c723c */ /* 0x040ff00000001818 */
[C---:B------:R-:W-:Y:S08]  /*2de0*/  HMMA.16816.F32 R20, R220.reuse, R128, R20 ;  /* 0x00000080dc14723c */ /* 0x040ff00000001814 */
[C---:B------:R-:W-:Y:S08]  /*2df0*/  HMMA.16816.F32 R36, R220.reuse, R130, R16 ;  /* 0x00000082dc24723c */ /* 0x040ff00000001810 */
[C---:B--2---:R-:W-:Y:S08]  /*2e00*/  HMMA.16816.F32 R44, R220.reuse, R108, R12 ;  /* 0x0000006cdc2c723c */ /* 0x044ff0000000180c */
[----:B------:R-:W-:Y:S01]  /*2e10*/  HMMA.16816.F32 R52, R220, R110, R8 ;  /* 0x0000006edc34723c */ /* 0x000fe20000001808 */
[----:B------:R-:W-:Y:S06]  /*2e20*/  BAR.SYNC.DEFER_BLOCKING 0x0 ;  /* 0x0000000000007b1d */ /* 0x000fec0000010000 */
[----:B------:R-:W-:Y:S05]  /*2e30*/  @!P0 BRA `(.L_x_1306) ;  /* 0x000001e000008947 */ /* 0x000fea0003800000 */
[----:B------:R-:W-:Y:S01]  /*2e40*/  IADD3 R0, R160, -0x2, RZ ;  /* 0xfffffffea0007810 */ /* 0x000fe20007ffe0ff */
[----:B------:R-:W-:-:S03]  /*2e50*/  IMAD.SHL.U32 R10, R148, 0x40, RZ ;  /* 0x00000040940a7824 */ /* 0x000fc600078e00ff */
[----:B------:R-:W-:Y:S01]  /*2e60*/  SHF.R.S32.HI R6, RZ, 0x1f, R0 ;  /* 0x0000001fff067819 */ /* 0x000fe20000011400 */
[----:B------:R-:W-:Y:S02]  /*2e70*/  IMAD R3, R144, R0, RZ ;  /* 0x0000000090037224 */ /* 0x000fe400078e02ff */
[----:B------:R-:W-:-:S04]  /*2e80*/  IMAD.WIDE.U32 R8, R0, R146, R150 ;  /* 0x0000009200087225 */ /* 0x000fc800078e0096 */
[----:B------:R-:W-:Y:S01]  /*2e90*/  IMAD R0, R6, R146, R3 ;  /* 0x0000009206007224 */ /* 0x000fe200078e0203 */
[----:B------:R-:W-:Y:S02]  /*2ea0*/  LEA R6, P1, R8, c[0x0][0x1c8], 0x1 ;  /* 0x0000720008067a11 */ /* 0x000fe400078208ff */
[----:B------:R-:W-:Y:S01]  /*2eb0*/  SHF.L.U64.HI R3, R148, 0x6, R149 ;  /* 0x0000000694037819 */ /* 0x000fe20000010295 */
        /* <DEDUP_REMOVED lines=22> */
.L_x_1306:
[----:B------:R-:W-:Y:S01]  /*3020*/  LOP3.LUT R0, R134, 0xffffffe0, RZ, 0xc0, !PT ;  /* 0xffffffe086007812 */ /* 0x000fe200078ec0ff */
[----:B-1----:R-:W-:Y:S01]  /*3030*/  IMAD.IADD R6, R132, 0x1, R133 ;  /* 0x0000000184067824 */ /* 0x002fe200078e0285 */
[----:B------:R-:W-:Y:S01]  /*3040*/  STL [R1+0x6c], R186 ;  /* 0x00006cba01007387 */ /* 0x000fe20000100800 */
[----:B------:R-:W-:-:S02]  /*3050*/  IMAD.SHL.U32 R224, R4, 0x2, RZ ;  /* 0x0000000204e07824 */ /* 0x000fc400078e00ff */
[----:B------:R-:W-:Y:S01]  /*3060*/  IMAD.IADD R0, R145, 0x1, -R0 ;  /* 0x0000000191007824 */ /* 0x000fe200078e0a00 */
[----:B------:R-:W-:Y:S01]  /*3070*/  STL [R1+0x68], R185 ;  /* 0x000068b901007387 */ /* 0x000fe20000100800 */
[----:B------:R-:W-:Y:S01]  /*3080*/  IMAD R225, R5, 0x2, R224 ;  /* 0x0000000205e17824 */ /* 0x000fe200078e02e0 */
[C---:B------:R-:W-:Y:S02]  /*3090*/  LEA R228, R2.reuse, R224, 0x1 ;  /* 0x000000e002e47211 */ /* 0x040fe400078e08ff */
[----:B------:R-:W-:Y:S01]  /*30a0*/  SHF.R.S32.HI R3, RZ, 0x1f, R0 ;  /* 0x0000001fff037819 */ /* 0x000fe20000011400 */
[----:B------:R-:W-:Y:S01]  /*30b0*/  STL [R1+0x64], R184 ;  /* 0x000064b801007387 */ /* 0x000fe20000100800 */
        /* <DEDUP_REMOVED lines=10> */
[----:B------:R1:W-:Y:S01]  /*3160*/  STL [R1+0x50], R155 ;  /* 0x0000509b01007387 */ /* 0x0003e20000100800 */
[----:B------:R-:W-:-:S02]  /*3170*/  ISETP.GT.AND P1, PT, R0, 0x1, PT ;  /* 0x000000010000780c */ /* 0x000fc40003f24270 */
[----:B------:R-:W-:Y:S01]  /*3180*/  ISETP.GT.AND P2, PT, R0, 0x8, PT ;  /* 0x000000080000780c */ /* 0x000fe20003f44270 */
[----:B------:R2:W-:Y:S01]  /*3190*/  STL [R1+0x4c], R154 ;  /* 0x00004c9a01007387 */ /* 0x0005e20000100800 */
[----:B------:R-:W-:Y:S02]  /*31a0*/  FSEL R7, R64, -INF , P3 ;  /* 0xff80000040077808 */ /* 0x000fe40001800000 */
[----:B------:R-:W-:Y:S01]  /*31b0*/  FSEL R8, R65, -INF , P1 ;  /* 0xff80000041087808 */ /* 0x000fe20000800000 */
[----:B------:R3:W-:Y:S01]  /*31c0*/  STL [R1+0x48], R153 ;  /* 0x0000489901007387 */ /* 0x0007e20000100800 */
[----:B------:R-:W-:Y:S02]  /*31d0*/  FSEL R17, R67, -INF , P1 ;  /* 0xff80000043117808 */ /* 0x000fe40000800000 */
[----:B------:R-:W-:Y:S01]  /*31e0*/  ISETP.GT.AND P1, PT, R0, 0x9, PT ;  /* 0x000000090000780c */ /* 0x000fe20003f24270 */
[----:B------:R-:W-:Y:S01]  /*31f0*/  STL [R1+0x44], R152 ;  /* 0x0000449801007387 */ /* 0x000fe20000100800 */
[----:B------:R-:W-:-:S02]  /*3200*/  FSEL R9, R88, -INF , P2 ;  /* 0xff80000058097808 */ /* 0x000fc40001000000 */
[----:B------:R-:W-:Y:S01]  /*3210*/  FMNMX.FTZ R3, R7, R8, !PT ;  /* 0x0000000807037209 */ /* 0x000fe20007810000 */
[----:B------:R-:W-:Y:S01]  /*3220*/  STL [R1+0x40], R135 ;  /* 0x0000408701007387 */ /* 0x000fe20000100800 */
[----:B------:R-:W-:Y:S02]  /*3230*/  FSEL R16, R66, -INF , P3 ;  /* 0xff80000042107808 */ /* 0x000fe40001800000 */
[----:B------:R-:W-:Y:S01]  /*3240*/  ISETP.GT.AND P3, PT, R0, 0x10, PT ;  /* 0x000000100000780c */ /* 0x000fe20003f64270 */
[----:B------:R-:W-:Y:S01]  /*3250*/  LDSM.16.MT88.4 R64, [R225+0x3100] ;  /* 0x00310000e140783b */ /* 0x000fe20000004200 */
[----:B------:R-:W-:Y:S02]  /*3260*/  FSEL R10, R89, -INF , P1 ;  /* 0xff800000590a7808 */ /* 0x000fe40000800000 */
[----:B------:R-:W-:Y:S01]  /*3270*/  FMNMX.FTZ R3, R9, R3, !PT ;  /* 0x0000000309037209 */ /* 0x000fe20007810000 */
[----:B------:R-:W-:Y:S01]  /*3280*/  LDSM.16.MT88.4 R68, [R227+0x900] ;  /* 0x00090000e344783b */ /* 0x000fe20000004200 */
[----:B------:R-:W-:-:S02]  /*3290*/  FSEL R18, R90, -INF , P2 ;  /* 0xff8000005a127808 */ /* 0x000fc40001000000 */
[----:B------:R-:W-:Y:S01]  /*32a0*/  ISETP.GT.AND P2, PT, R0, 0x11, PT ;  /* 0x000000110000780c */ /* 0x000fe20003f44270 */
[----:B------:R-:W-:Y:S01]  /*32b0*/  LDSM.16.MT88.4 R80, [R228+0x3900] ;  /* 0x00390000e450783b */ /* 0x000fe20000004200 */
[----:B------:R-:W-:Y:S02]  /*32c0*/  FSEL R11, R48, -INF , P3 ;  /* 0xff800000300b7808 */ /* 0x000fe40001800000 */
[----:B------:R-:W-:Y:S01]  /*32d0*/  FMNMX.FTZ R3, R10, R3, !PT ;  /* 0x000000030a037209 */ /* 0x000fe20007810000 */
[----:B------:R-:W-:Y:S01]  /*32e0*/  LDSM.16.MT88.4 R76, [R227+0x3900] ;  /* 0x00390000e34c783b */ /* 0x000fe20000004200 */
[----:B------:R-:W-:Y:S02]  /*32f0*/  FSEL R19, R91, -INF , P1 ;  /* 0xff8000005b137808 */ /* 0x000fe40000800000 */
[----:B------:R-:W-:Y:S01]  /*3300*/  ISETP.GT.AND P1, PT, R0, 0x18, PT ;  /* 0x000000180000780c */ /* 0x000fe20003f24270 */
[----:B------:R-:W0:Y:S01]  /*3310*/  LDGDEPBAR ;  /* 0x00000000000079af */ /* 0x000e220000000000 */
        /* <DEDUP_REMOVED lines=9> */
[----:B------:R-:W-:Y:S02]  /*33b0*/  ISETP.GT.AND P3, PT, R0, 0x20, PT ;  /* 0x000000200000780c */ /* 0x000fe40003f64270 */
        /* <DEDUP_REMOVED lines=15> */
[----:B------:R-:W-:Y:S02]  /*34b0*/  FSEL R116, R57, -INF , P2 ;  /* 0xff80000039747808 */ /* 0x000fe40001000000 */
[----:B------:R-:W-:-:S02]  /*34c0*/  ISETP.GT.AND P3, PT, R0, 0x30, PT ;  /* 0x000000300000780c */ /* 0x000fc40003f64270 */
        /* <DEDUP_REMOVED lines=19> */
[----:B------:R-:W-:Y:S02]  /*3600*/  ISETP.GT.AND P2, PT, R0, 0x40, PT ;  /* 0x000000400000780c */ /* 0x000fe40003f44270 */
        /* <DEDUP_REMOVED lines=30> */
[----:B------:R-:W-:-:S02]  /*37f0*/  ISETP.GT.AND P2, PT, R0, 0x58, PT ;  /* 0x000000580000780c */ /* 0x000fc40003f44270 */
[----:B-1----:R-:W-:Y:S02]  /*3800*/  FSEL R155, R45, -INF , P3 ;  /* 0xff8000002d9b7808 */ /* 0x002fe40001800000 */
[----:B------:R-:W-:Y:S02]  /*3810*/  FMNMX.FTZ R6, R124, R6, !PT ;  /* 0x000000067c067209 */ /* 0x000fe40007810000 */
[----:B------:R-:W-:Y:S02]  /*3820*/  FMNMX.FTZ R3, R99, R3, !PT ;  /* 0x0000000363037209 */ /* 0x000fe40007810000 */
[----:B------:R-:W-:Y:S02]  /*3830*/  FSEL R87, R46, -INF , P1 ;  /* 0xff8000002e577808 */ /* 0x000fe40000800000 */
[----:B------:R-:W-:Y:S02]  /*3840*/  ISETP.GT.AND P1, PT, R0, 0x59, PT ;  /* 0x000000590000780c */ /* 0x000fe40003f24270 */
[----:B--2---:R-:W-:-:S02]  /*3850*/  FSEL R154, R52, -INF , P2 ;  /* 0xff800000349a7808 */ /* 0x004fc40001000000 */
[----:B------:R-:W-:Y:S02]  /*3860*/  FMNMX.FTZ R0, R127, R6, !PT ;  /* 0x000000067f007209 */ /* 0x000fe40007810000 */
[----:B------:R-:W-:Y:S02]  /*3870*/  FMNMX.FTZ R132, R155, R3, !PT ;  /* 0x000000039b847209 */ /* 0x000fe40007810000 */
[----:B------:R-:W-:Y:S02]  /*3880*/  FSEL R156, R53, -INF , P1 ;  /* 0xff800000359c7808 */ /* 0x000fe40000800000 */
[----:B------:R-:W-:Y:S02]  /*3890*/  FMNMX.FTZ R0, R110, R0, !PT ;  /* 0x000000006e007209 */ /* 0x000fe40007810000 */
[----:B------:R-:W-:Y:S02]  /*38a0*/  FMNMX.FTZ R132, R154, R132, !PT ;  /* 0x000000849a847209 */ /* 0x000fe40007810000 */
[----:B------:R-:W-:-:S02]  /*38b0*/  FMNMX.FTZ R0, R252, R0, !PT ;  /* 0x00000000fc007209 */ /* 0x000fc40007810000 */
[----:B------:R-:W-:Y:S02]  /*38c0*/  FMNMX.FTZ R132, R156, R132, !PT ;  /* 0x000000849c847209 */ /* 0x000fe40007810000 */
[----:B------:R-:W-:Y:S02]  /*38d0*/  FMNMX.FTZ R0, R251, R0, !PT ;  /* 0x00000000fb007209 */ /* 0x000fe40007810000 */
[----:B------:R-:W-:Y:S01]  /*38e0*/  FSEL R105, R47, -INF , P3 ;  /* 0xff8000002f697808 */ /* 0x000fe20001800000 */
[----:B------:R-:W1:Y:S01]  /*38f0*/  SHFL.BFLY PT, R3, R132, 0x2, 0x1f ;  /* 0x0c401f0084037f89 */ /* 0x000e6200000e0000 */
[----:B------:R-:W-:Y:S02]  /*3900*/  FMNMX.FTZ R0, R108, R0, !PT ;  /* 0x000000006c007209 */ /* 0x000fe40007810000 */
[----:B------:R-:W-:Y:S01]  /*3910*/  FSEL R185, R54, -INF , P2 ;  /* 0xff80000036b97808 */ /* 0x000fe20001000000 */
[----:B------:R-:W-:Y:S01]  /*3920*/  LDSM.16.MT88.4 R44, [R228+0x900] ;  /* 0x00090000e42c783b */ /* 0x000fe20000004200 */
[----:B------:R-:W-:-:S02]  /*3930*/  FMNMX.FTZ R0, R97, R0, !PT ;  /* 0x0000000061007209 */ /* 0x000fc40007810000 */
[----:B---3--:R-:W-:Y:S02]  /*3940*/  FSEL R153, R55, -INF , P1 ;  /* 0xff80000037997808 */ /* 0x008fe40000800000 */
        /* <DEDUP_REMOVED lines=70> */
[----:B------:R-:W-:Y:S07]  /*3db0*/  LDSM.16.MT88.4 R40, [R224+0x3900] ;  /* 0x00390000e028783b */ /* 0x000fee0000004200 */
[----:B------:R-:W-:Y:S08]  /*3dc0*/  HMMA.16816.F32 R160, R4, R46, R16 ;  /* 0x0000002e04a0723c */ /* 0x000ff00000001810 */
[----:B------:R-:W-:Y:S01]  /*3dd0*/  HMMA.16816.F32 R16, R8, R56, RZ ;  /* 0x000000380810723c */ /* 0x000fe200000018ff */
[----:B------:R-:W-:Y:S07]  /*3de0*/  LDSM.16.MT88.4 R56, [R225+0x6100] ;  /* 0x00610000e138783b */ /* 0x000fee0000004200 */
[----:B------:R-:W-:Y:S01]  /*3df0*/  HMMA.16816.F32 R180, R4, R54, R36 ;  /* 0x0000003604b4723c */ /* 0x000fe20000001824 */
[----:B------:R-:W1:Y:S01]  /*3e00*/  LDSM.16.MT88.4 R36, [R225+0x3900] ;  /* 0x00390000e124783b */ /* 0x000e620000004200 */
[----:B------:R-:W-:Y:S01]  /*3e10*/  IMAD.MOV.U32 R86, RZ, RZ, R72 ;  /* 0x000000ffff567224 */ /* 0x000fe200078e0048 */
[----:B------:R-:W-:Y:S01]  /*3e20*/  MOV R85, R73 ;  /* 0x0000004900557202 */ /* 0x000fe20000000f00 */
[----:B------:R-:W-:Y:S01]  /*3e30*/  IMAD.MOV.U32 R84, RZ, RZ, R74 ;  /* 0x000000ffff547224 */ /* 0x000fe200078e004a */
[----:B------:R-:W2:Y:S01]  /*3e40*/  LDSM.16.MT88.4 R52, [R224+0x6100] ;  /* 0x00610000e034783b */ /* 0x000ea20000004200 */
[----:B------:R-:W-:-:S02]  /*3e50*/  IMAD.MOV.U32 R2, RZ, RZ, R75 ;  /* 0x000000ffff027224 */ /* 0x000fc400078e004b */
[----:B------:R-:W-:Y:S01]  /*3e60*/  HMMA.16816.F32 R164, R4, R44, R20 ;  /* 0x0000002c04a4723c */ /* 0x000fe20000001814 */
[----:B------:R-:W3:Y:S04]  /*3e70*/  LDSM.16.MT88.4 R44, [R228+0x3100] ;  /* 0x00310000e42c783b */ /* 0x000ee80000004200 */
[----:B------:R-:W-:Y:S03]  /*3e80*/  LDSM.16.MT88.4 R72, [R227+0x6100] ;  /* 0x00610000e348783b */ /* 0x000fe60000004200 */
[----:B------:R-:W-:Y:S08]  /*3e90*/  HMMA.16816.F32 R20, R8, R64, RZ ;  /* 0x000000400814723c */ /* 0x000ff000000018ff */
[C---:B------:R-:W-:Y:S08]  /*3ea0*/  HMMA.16816.F32 R176, R4.reuse, R48, R28 ;  /* 0x0000003004b0723c */ /* 0x040ff0000000181c */
[C---:B------:R-:W-:Y:S01]  /*3eb0*/  HMMA.16816.F32 R172, R4.reuse, R50, R24 ;  /* 0x0000003204ac723c */ /* 0x040fe20000001818 */
[----:B------:R-:W4:Y:S07]  /*3ec0*/  LDSM.16.MT88.4 R48, [R227+0x3100] ;  /* 0x00310000e330783b */ /* 0x000f2e0000004200 */
[----:B------:R-:W-:Y:S08]  /*3ed0*/  HMMA.16816.F32 R168, R4, R68, R16 ;  /* 0x0000004404a8723c */ /* 0x000ff00000001810 */
[----:B------:R-:W-:Y:S01]  /*3ee0*/  HMMA.16816.F32 R16, R8, R66, RZ ;  /* 0x000000420810723c */ /* 0x000fe200000018ff */
[----:B------:R-:W3:Y:S07]  /*3ef0*/  LDSM.16.MT88.4 R64, [R228+0x6100] ;  /* 0x00610000e440783b */ /* 0x000eee0000004200 */
[----:B------:R-:W-:Y:S01]  /*3f00*/  HMMA.16816.F32 R148, R4, R70, R32 ;  /* 0x000000460494723c */ /* 0x000fe20000001820 */
[----:B------:R-:W4:Y:S07]  /*3f10*/  LDSM.16.MT88.4 R68, [R224+0x6900] ;  /* 0x00690000e044783b */ /* 0x000f2e0000004200 */
[C---:B------:R-:W-:Y:S08]  /*3f20*/  HMMA.16816.F32 R24, R8.reuse, R62, RZ ;  /* 0x0000003e0818723c */ /* 0x040ff000000018ff */
[----:B------:R-:W-:Y:S08]  /*3f30*/  HMMA.16816.F32 R28, R8, R60, RZ ;  /* 0x0000003c081c723c */ /* 0x000ff000000018ff */
[----:B-1----:R-:W-:Y:S08]  /*3f40*/  HMMA.16816.F32 R136, R4, R36, R20 ;  /* 0x000000240488723c */ /* 0x002ff00000001814 */
[C---:B--2---:R-:W-:Y:S08]  /*3f50*/  HMMA.16816.F32 R20, R8.reuse, R52, RZ ;  /* 0x000000340814723c */ /* 0x044ff000000018ff */
[----:B---3--:R-:W-:Y:S08]  /*3f60*/  HMMA.16816.F32 R32, R8, R46, RZ ;  /* 0x0000002e0820723c */ /* 0x008ff000000018ff */
[----:B------:R-:W-:Y:S08]  /*3f70*/  HMMA.16816.F32 R140, R4, R42, R24 ;  /* 0x0000002a048c723c */ /* 0x000ff00000001818 */
[----:B----4-:R-:W-:Y:S08]  /*3f80*/  HMMA.16816.F32 R24, R8, R50, RZ ;  /* 0x000000320818723c */ /* 0x010ff000000018ff */
[C---:B------:R-:W-:Y:S08]  /*3f90*/  HMMA.16816.F32 R128, R4.reuse, R38, R16 ;  /* 0x000000260480723c */ /* 0x040ff00000001810 */
[----:B------:R-:W-:Y:S08]  /*3fa0*/  HMMA.16816.F32 R144, R4, R40, R28 ;  /* 0x000000280490723c */ /* 0x000ff0000000181c */
[C---:B------:R-:W-:Y:S08]  /*3fb0*/  HMMA.16816.F32 R36, R8.reuse, R44, RZ ;  /* 0x0000002c0824723c */ /* 0x040ff000000018ff */
[C---:B------:R-:W-:Y:S08]  /*3fc0*/  HMMA.16816.F32 R16, R8.reuse, R54, RZ ;  /* 0x000000360810723c */ /* 0x040ff000000018ff */
[C---:B------:R-:W-:Y:S07]  /*3fd0*/  HMMA.16816.F32 R52, R8.reuse, R64, RZ ;  /* 0x000000400834723c */ /* 0x040fee00000018ff */
[----:B------:R-:W-:Y:S01]  /*3fe0*/  IMAD.MOV.U32 R65, RZ, RZ, R99 ;  /* 0x000000ffff417224 */ /* 0x000fe200078e0063 */
[----:B------:R-:W-:Y:S01]  /*3ff0*/  HMMA.16816.F32 R44, R8, R72, RZ ;  /* 0x00000048082c723c */ /* 0x000fe200000018ff */
[----:B------:R-:W-:-:S06]  /*4000*/  MOV R64, R103 ;  /* 0x0000006700407202 */ /* 0x000fcc0000000f00 */
[----:B------:R-:W-:Y:S01]  /*4010*/  MOV R73, R98 ;  /* 0x0000006200497202 */ /* 0x000fe20000000f00 */
[----:B------:R-:W-:Y:S01]  /*4020*/  HMMA.16816.F32 R40, R8, R74, RZ ;  /* 0x0000004a0828723c */ /* 0x000fe200000018ff */
[----:B------:R-:W-:-:S06]  /*4030*/  IMAD.MOV.U32 R72, RZ, RZ, R97 ;  /* 0x000000ffff487224 */ /* 0x000fcc00078e0061 */
[----:B------:R-:W-:Y:S01]  /*4040*/  IMAD.MOV.U32 R75, RZ, RZ, R96 ;  /* 0x000000ffff4b7224 */ /* 0x000fe200078e0060 */
[----:B------:R-:W-:Y:S01]  /*4050*/  HMMA.16816.F32 R28, R8, R48, RZ ;  /* 0x00000030081c723c */ /* 0x000fe200000018ff */
[----:B------:R-:W-:-:S07]  /*4060*/  MOV R74, R95 ;  /* 0x0000005f004a7202 */ /* 0x000fce0000000f00 */
[----:B------:R-:W-:Y:S01]  /*4070*/  HMMA.16816.F32 R96, R4, R68, R20 ;  /* 0x000000440460723c */ /* 0x000fe20000001814 */
[----:B------:R-:W1:Y:S07]  /*4080*/  LDSM.16.MT88.4 R20, [R225+0x6900] ;  /* 0x00690000e114783b */ /* 0x000e6e0000004200 */
[C---:B------:R-:W-:Y:S08]  /*4090*/  HMMA.16816.F32 R60, R8.reuse, R56, RZ ;  /* 0x00000038083c723c */ /* 0x040ff000000018ff */
[----:B------:R-:W-:Y:S07]  /*40a0*/  HMMA.16816.F32 R48, R8, R66, RZ ;  /* 0x000000420830723c */ /* 0x000fee00000018ff */
[----:B------:R-:W-:Y:S01]  /*40b0*/  IMAD.MOV.U32 R67, RZ, RZ, R102 ;  /* 0x000000ffff437224 */ /* 0x000fe200078e0066 */
[----:B------:R-:W-:Y:S01]  /*40c0*/  HMMA.16816.F32 R112, R4, R82, R32 ;  /* 0x000000520470723c */ /* 0x000fe20000001820 */
[----:B------:R-:W-:-:S06]  /*40d0*/  IMAD.MOV.U32 R66, RZ, RZ, R101 ;  /* 0x000000ffff427224 */ /* 0x000fcc00078e0065 */
[----:B------:R-:W-:Y:S01]  /*40e0*/  MOV R32, R100 ;  /* 0x0000006400207202 */ /* 0x000fe20000000f00 */
[----:B------:R-:W-:Y:S01]  /*40f0*/  HMMA.16816.F32 R56, R8, R58, RZ ;  /* 0x0000003a0838723c */ /* 0x000fe200000018ff */
[----:B------:R-:W-:Y:S01]  /*4100*/  MOV R35, R110 ;  /* 0x0000006e00237202 */ /* 0x000fe20000000f00 */
[----:B------:R-:W-:Y:S01]  /*4110*/  IMAD.MOV.U32 R34, RZ, RZ, R109 ;  /* 0x000000ffff227224 */ /* 0x000fe200078e006d */
[----:B------:R-:W2:Y:S01]  /*4120*/  LDSM.16.MT88.4 R8, [R227+0x6900] ;  /* 0x00690000e308783b */ /* 0x000ea20000004200 */
[----:B------:R-:W-:-:S04]  /*4130*/  IMAD.MOV.U32 R33, RZ, RZ, R108 ;  /* 0x000000ffff217224 */ /* 0x000fc800078e006c */
[C---:B------:R-:W-:Y:S07]  /*4140*/  HMMA.16816.F32 R100, R4.reuse, R78, R24 ;  /* 0x0000004e0464723c */ /* 0x040fee0000001818 */
[----:B------:R-:W-:Y:S01]  /*4150*/  IMAD.MOV.U32 R26, RZ, RZ, R2 ;  /* 0x000000ffff1a7224 */ /* 0x000fe200078e0002 */
[----:B------:R-:W-:Y:S01]  /*4160*/  HMMA.16816.F32 R120, R4, R80, R36 ;  /* 0x000000500478723c */ /* 0x000fe20000001824 */
[----:B------:R-:W-:Y:S02]  /*4170*/  FFMA.FTZ R2, R119, c[0x0][0x2d0], -R12 ;  /* 0x0000b40077027a23 */ /* 0x000fe4000001080c */
[----:B------:R-:W-:-:S02]  /*4180*/  IMAD.MOV.U32 R79, RZ, RZ, R26 ;  /* 0x000000ffff4f7224 */ /* 0x000fc400078e001a */
[----:B------:R3:W-:Y:S01]  /*4190*/  MUFU.EX2 R37, R2 ;  /* 0x0000000200257308 */ /* 0x0007e20000000800 */
[----:B------:R-:W-:Y:S02]  /*41a0*/  IMAD.MOV.U32 R26, RZ, RZ, R135 ;  /* 0x000000ffff1a7224 */ /* 0x000fe400078e0087 */
[C---:B------:R-:W-:Y:S01]  /*41b0*/  HMMA.16816.F32 R108, R4.reuse, R76, R28 ;  /* 0x0000004c046c723c */ /* 0x040fe2000000181c */
[----:B------:R-:W-:Y:S02]  /*41c0*/  IMAD.MOV.U32 R36, RZ, RZ, R106 ;  /* 0x000000ffff247224 */ /* 0x000fe400078e006a */
[----:B------:R-:W-:Y:S02]  /*41d0*/  IMAD.MOV.U32 R38, RZ, RZ, R105 ;  /* 0x000000ffff267224 */ /* 0x000fe400078e0069 */
[----:B------:R-:W-:Y:S02]  /*41e0*/  IMAD.MOV.U32 R27, RZ, RZ, R104 ;  /* 0x000000ffff1b7224 */ /* 0x000fe400078e0068 */
[----:B------:R-:W-:Y:S01]  /*41f0*/  IMAD.MOV.U32 R31, RZ, RZ, R94 ;  /* 0x000000ffff1f7224 */ /* 0x000fe200078e005e */
[----:B------:R-:W-:Y:S01]  /*4200*/  MOV R29, R92 ;  /* 0x0000005c001d7202 */ /* 0x000fe20000000f00 */
[----:B------:R-:W-:Y:S01]  /*4210*/  IMAD.MOV.U32 R30, RZ, RZ, R93 ;  /* 0x000000ffff1e7224 */ /* 0x000fe200078e005d */
[----:B------:R-:W-:Y:S01]  /*4220*/  MOV R28, R107 ;  /* 0x0000006b001c7202 */ /* 0x000fe20000000f00 */
[----:B------:R-:W-:Y:S01]  /*4230*/  HMMA.16816.F32 R92, R4, R70, R16 ;  /* 0x00000046045c723c */ /* 0x000fe20000001810 */
[----:B------:R-:W4:Y:S01]  /*4240*/  LDSM.16.MT88.4 R16, [R228+0x6900] ;  /* 0x00690000e410783b */ /* 0x000f220000004200 */
[----:B---3--:R-:W-:Y:S01]  /*4250*/  FFMA.FTZ R2, R118, c[0x0][0x2d0], -R12 ;  /* 0x0000b40076027a23 */ /* 0x008fe2000001080c */
[----:B------:R-:W-:Y:S01]  /*4260*/  MOV R77, R85 ;  /* 0x00000055004d7202 */ /* 0x000fe20000000f00 */
[----:B------:R-:W-:-:S02]  /*4270*/  IMAD.MOV.U32 R25, RZ, RZ, R84 ;  /* 0x000000ffff197224 */ /* 0x000fc400078e0054 */
[----:B------:R3:W2:Y:S01]  /*4280*/  MUFU.EX2 R24, R2 ;  /* 0x0000000200187308 */ /* 0x0006a20000000800 */
[----:B------:R-:W-:Y:S01]  /*4290*/  IMAD.MOV.U32 R39, RZ, RZ, R87 ;  /* 0x000000ffff277224 */ /* 0x000fe200078e0057 */
[----:B-1----:R-:W-:Y:S01]  /*42a0*/  HMMA.16816.F32 R104, R4, R20, R60 ;  /* 0x000000140468723c */ /* 0x002fe2000000183c */
[----:B------:R-:W-:Y:S01]  /*42b0*/  IMAD.MOV.U32 R78, RZ, RZ, R25 ;  /* 0x000000ffff4e7224 */ /* 0x000fe200078e0019 */
[----:B------:R-:W-:Y:S01]  /*42c0*/  MOV R25, R28 ;  /* 0x0000001c00197202 */ /* 0x000fe20000000f00 */
[----:B------:R-:W-:Y:S02]  /*42d0*/  IMAD.MOV.U32 R28, RZ, RZ, R153 ;  /* 0x000000ffff1c7224 */ /* 0x000fe400078e0099 */
[----:B------:R-:W-:-:S03]  /*42e0*/  IMAD.MOV.U32 R76, RZ, RZ, R86 ;  /* 0x000000ffff4c7224 */ /* 0x000fc600078e0056 */
[----:B------:R-:W-:Y:S01]  /*42f0*/  HMMA.16816.F32 R88, R4, R22, R56 ;  /* 0x000000160458723c */ /* 0x000fe20000001838 */
[----:B------:R-:W1:Y:S01]  /*4300*/  LDSM.16.MT88.4 R20, [R224+0x1100] ;  /* 0x00110000e014783b */ /* 0x000e620000004200 */
[----:B---3--:R-:W-:-:S06]  /*4310*/  FFMA.FTZ R2, R117, c[0x0][0x2d0], -R12 ;  /* 0x0000b40075027a23 */ /* 0x008fcc000001080c */
[C---:B--2---:R-:W-:Y:S01]  /*4320*/  HMMA.16816.F32 R60, R4.reuse, R8, R44 ;  /* 0x00000008043c723c */ /* 0x044fe2000000182c */
[----:B------:R-:W-:Y:S01]  /*4330*/  IMAD.MOV.U32 R117, RZ, RZ, R65 ;  /* 0x000000ffff757224 */ /* 0x000fe200078e0041 */
[----:B------:R2:W-:Y:S06]  /*4340*/  MUFU.EX2 R152, R2 ;  /* 0x0000000200987308 */ /* 0x0005ec0000000800 */
[C---:B------:R-:W-:Y:S01]  /*4350*/  HMMA.16816.F32 R40, R4.reuse, R10, R40 ;  /* 0x0000000a0428723c */ /* 0x040fe20000001828 */
[----:B------:R-:W-:Y:S07]  /*4360*/  LDSM.16.MT88.4 R8, [R228+0x1100] ;  /* 0x00110000e408783b */ /* 0x000fee0000004200 */
[----:B----4-:R-:W-:Y:S01]  /*4370*/  HMMA.16816.F32 R84, R4, R16, R52 ;  /* 0x000000100454723c */ /* 0x010fe20000001834 */
[----:B--2---:R-:W-:Y:S01]  /*4380*/  FFMA.FTZ R2, R116, c[0x0][0x2d0], -R12 ;  /* 0x0000b40074027a23 */ /* 0x004fe2000001080c */
[----:B------:R-:W-:-:S03]  /*4390*/  MOV R116, R24 ;  /* 0x0000001800747202 */ /* 0x000fc60000000f00 */
[----:B------:R2:W3:Y:S03]  /*43a0*/  MUFU.EX2 R135, R2 ;  /* 0x0000000200877308 */ /* 0x0004e60000000800 */
[----:B------:R-:W-:Y:S01]  /*43b0*/  HMMA.16816.F32 R80, R4, R18, R48 ;  /* 0x000000120450723c */ /* 0x000fe20000001830 */
[----:B------:R-:W4:Y:S06]  /*43c0*/  LDSM.16.MT88.4 R16, [R225+0x1100] ;  /* 0x00110000e110783b */ /* 0x000f2c0000004200 */
[----:B------:R-:W-:Y:S01]  /*43d0*/  F2FP.PACK_AB R4, R116, R37 ;  /* 0x000000257404723e */ /* 0x000fe200000000ff */
        /* <DEDUP_REMOVED lines=11> */
[----:B------:R-:W-:-:S05]  /*4490*/  FFMA.FTZ R2, R250, c[0x0][0x2d0], -R12 ;  /* 0x0000b400fa027a23 */ /* 0x000fca000001080c */
[----:B------:R2:W-:Y:S01]  /*44a0*/  MUFU.EX2 R250, R2 ;  /* 0x0000000200fa7308 */ /* 0x0005e20000000800 */
[C---:B-1----:R-:W-:Y:S08]  /*44b0*/  HMMA.16816.F32 R76, R4.reuse, R20, R76 ;  /* 0x00000014044c723c */ /* 0x042ff0000000184c */
[----:B------:R-:W-:Y:S01]  /*44c0*/  HMMA.16816.F32 R68, R4, R22, R180 ;  /* 0x000000160444723c */ /* 0x000fe200000018b4 */
[----:B------:R-:W1:Y:S01]  /*44d0*/  LDSM.16.MT88.4 R20, [R227+0x1100] ;  /* 0x00110000e314783b */ /* 0x000e620000004200 */
[----:B--2---:R-:W-:-:S05]  /*44e0*/  FFMA.FTZ R2, R249, c[0x0][0x2d0], -R12 ;  /* 0x0000b400f9027a23 */ /* 0x004fca000001080c */
[----:B------:R-:W-:Y:S01]  /*44f0*/  MOV R181, R64 ;  /* 0x0000004000b57202 */ /* 0x000fe20000000f00 */
[C---:B----4-:R-:W-:Y:S01]  /*4500*/  HMMA.16816.F32 R48, R4.reuse, R18, R172 ;  /* 0x000000120430723c */ /* 0x050fe200000018ac */
[----:B------:R-:W-:Y:S01]  /*4510*/  MOV R180, R32 ;  /* 0x0000002000b47202 */ /* 0x000fe20000000f00 */
[----:B------:R2:W-:Y:S05]  /*4520*/  MUFU.EX2 R182, R2 ;  /* 0x0000000200b67308 */ /* 0x0005ea0000000800 */
[----:B------:R-:W-:Y:S01]  /*4530*/  MOV R175, R36 ;  /* 0x0000002400af7202 */ /* 0x000fe20000000f00 */
[----:B------:R-:W-:Y:S01]  /*4540*/  IMAD.MOV.U32 R174, RZ, RZ, R37 ;  /* 0x000000ffffae7224 */ /* 0x000fe200078e0025 */
[----:B------:R-:W-:Y:S01]  /*4550*/  MOV R172, R39 ;  /* 0x0000002700ac7202 */ /* 0x000fe20000000f00 */
[----:B------:R-:W-:Y:S01]  /*4560*/  IMAD.MOV.U32 R173, RZ, RZ, R38 ;  /* 0x000000ffffad7224 */ /* 0x000fe200078e0026 */
[C---:B------:R-:W-:Y:S01]  /*4570*/  HMMA.16816.F32 R56, R4.reuse, R16, R176 ;  /* 0x000000100438723c */ /* 0x040fe200000018b0 */
[----:B------:R-:W3:Y:S06]  /*4580*/  LDSM.16.MT88.4 R16, [R224+0x4100] ;  /* 0x00410000e010783b */ /* 0x000eec0000004200 */
[----:B------:R-:W-:Y:S01]  /*4590*/  IMAD.MOV.U32 R176, RZ, RZ, R28 ;  /* 0x000000ffffb07224 */ /* 0x000fe200078e001c */
[----:B------:R-:W-:Y:S01]  /*45a0*/  HMMA.16816.F32 R36, R4, R8, R164 ;  /* 0x000000080424723c */ /* 0x000fe200000018a4 */
[----:B------:R-:W-:Y:S01]  /*45b0*/  MOV R178, R25 ;  /* 0x0000001900b27202 */ /* 0x000fe20000000f00 */
[----:B------:R-:W-:-:S02]  /*45c0*/  IMAD.MOV.U32 R177, RZ, RZ, R26 ;  /* 0x000000ffffb17224 */ /* 0x000fc400078e001a */
[----:B------:R-:W-:Y:S02]  /*45d0*/  IMAD.MOV.U32 R179, RZ, RZ, R34 ;  /* 0x000000ffffb37224 */ /* 0x000fe400078e0022 */
[----:B--2---:R-:W-:Y:S01]  /*45e0*/  FFMA.FTZ R2, R134, c[0x0][0x2d0], -R12 ;  /* 0x0000b40086027a23 */ /* 0x004fe2000001080c */
[----:B------:R-:W-:Y:S01]  /*45f0*/  MOV R164, R31 ;  /* 0x0000001f00a47202 */ /* 0x000fe20000000f00 */
[----:B------:R-:W-:Y:S02]  /*4600*/  IMAD.MOV.U32 R166, RZ, RZ, R29 ;  /* 0x000000ffffa67224 */ /* 0x000fe400078e001d */
[----:B------:R-:W-:Y:S01]  /*4610*/  IMAD.MOV.U32 R165, RZ, RZ, R30 ;  /* 0x000000ffffa57224 */ /* 0x000fe200078e001e */
[----:B------:R2:W-:Y:S01]  /*4620*/  MUFU.EX2 R183, R2 ;  /* 0x0000000200b77308 */ /* 0x0005e20000000800 */
[----:B------:R-:W-:Y:S01]  /*4630*/  HMMA.16816.F32 R28, R4, R10, R160 ;  /* 0x0000000a041c723c */ /* 0x000fe200000018a0 */
[----:B------:R-:W4:Y:S06]  /*4640*/  LDSM.16.MT88.4 R8, [R225+0x4100] ;  /* 0x00410000e108783b */ /* 0x000f2c0000004200 */
[----:B------:R-:W-:Y:S01]  /*4650*/  IMAD.MOV.U32 R163, RZ, RZ, R74 ;  /* 0x000000ffffa37224 */ /* 0x000fe200078e004a */
[----:B------:R-:W-:Y:S01]  /*4660*/  MOV R161, R72 ;  /* 0x0000004800a17202 */ /* 0x000fe20000000f00 */
[----:B------:R-:W-:-:S02]  /*4670*/  IMAD.MOV.U32 R162, RZ, RZ, R75 ;  /* 0x000000ffffa27224 */ /* 0x000fc400078e004b */
[----:B------:R-:W-:Y:S02]  /*4680*/  IMAD.MOV.U32 R160, RZ, RZ, R73 ;  /* 0x000000ffffa07224 */ /* 0x000fe400078e0049 */
[----:B-1----:R-:W-:Y:S01]  /*4690*/  HMMA.16816.F32 R72, R4, R20, R168 ;  /* 0x000000140448723c */ /* 0x002fe200000018a8 */
[----:B--2---:R-:W-:-:S04]  /*46a0*/  FFMA.FTZ R2, R133, c[0x0][0x2d0], -R12 ;  /* 0x0000b40085027a23 */ /* 0x004fc8000001080c */
[----:B------:R1:W2:Y:S02]  /*46b0*/  MUFU.EX2 R167, R2 ;  /* 0x0000000200a77308 */ /* 0x0002a40000000800 */
[----:B------:R-:W-:Y:S01]  /*46c0*/  IMAD.MOV.U32 R170, RZ, RZ, R66 ;  /* 0x000000ffffaa7224 */ /* 0x000fe200078e0042 */
[----:B---3--:R-:W-:Y:S01]  /*46d0*/  HMMA.16816.F32 R52, R4, R16, R144 ;  /* 0x000000100434723c */ /* 0x008fe20000001890 */
[----:B------:R-:W-:Y:S02]  /*46e0*/  IMAD.MOV.U32 R169, RZ, RZ, R67 ;  /* 0x000000ffffa97224 */ /* 0x000fe400078e0043 */
[----:B------:R-:W-:Y:S02]  /*46f0*/  IMAD.MOV.U32 R171, RZ, RZ, R27 ;  /* 0x000000ffffab7224 */ /* 0x000fe400078e001b */
[----:B------:R-:W-:-:S03]  /*4700*/  IMAD.MOV.U32 R168, RZ, RZ, R24 ;  /* 0x000000ffffa87224 */ /* 0x000fc600078e0018 */
[C---:B------:R-:W-:Y:S01]  /*4710*/  HMMA.16816.F32 R64, R4.reuse, R22, R148 ;  /* 0x000000160440723c */ /* 0x040fe20000001894 */
[----:B------:R-:W3:Y:S06]  /*4720*/  LDSM.16.MT88.4 R20, [R228+0x4100] ;  /* 0x00410000e414783b */ /* 0x000eec0000004200 */
[----:B------:R-:W-:Y:S01]  /*4730*/  MOV R151, R33 ;  /* 0x0000002100977202 */ /* 0x000fe20000000f00 */
[C---:B------:R-:W-:Y:S01]  /*4740*/  HMMA.16816.F32 R44, R4.reuse, R18, R140 ;  /* 0x00000012042c723c */ /* 0x040fe2000000188c */
[----:B------:R-:W-:Y:S01]  /*4750*/  IMAD.MOV.U32 R150, RZ, RZ, R35 ;  /* 0x000000ffff967224 */ /* 0x000fe200078e0023 */
[----:B------:R-:W2:Y:S03]  /*4760*/  LDSM.16.MT88.4 R16, [R227+0x4100] ;  /* 0x00410000e310783b */ /* 0x000ea60000004200 */
[----:B-1----:R-:W-:Y:S01]  /*4770*/  FFMA.FTZ R2, R150, c[0x0][0x2d0], -R0 ;  /* 0x0000b40096027a23 */ /* 0x002fe20000010800 */
[----:B------:R-:W-:Y:S01]  /*4780*/  MOV R150, R151 ;  /* 0x0000009700967202 */ /* 0x000fe20000000f00 */
[----:B------:R-:W-:Y:S01]  /*4790*/  IMAD.MOV.U32 R151, RZ, RZ, R168 ;  /* 0x000000ffff977224 */ /* 0x000fe200078e00a8 */
[----:B----4-:R-:W-:Y:S01]  /*47a0*/  HMMA.16816.F32 R32, R4, R8, R136 ;  /* 0x000000080420723c */ /* 0x010fe20000001888 */
[----:B------:R-:W-:Y:S01]  /*47b0*/  IMAD.MOV.U32 R168, RZ, RZ, R169 ;  /* 0x000000ffffa87224 */ /* 0x000fe200078e00a9 */
[----:B------:R-:W-:Y:S01]  /*47c0*/  MOV R169, R170 ;  /* 0x000000aa00a97202 */ /* 0x000fe20000000f00 */
[----:B------:R-:W-:-:S02]  /*47d0*/  IMAD.MOV.U32 R170, RZ, RZ, R171 ;  /* 0x000000ffffaa7224 */ /* 0x000fc400078e00ab */
[----:B------:R-:W-:Y:S01]  /*47e0*/  IMAD.MOV.U32 R171, RZ, RZ, R160 ;  /* 0x000000ffffab7224 */ /* 0x000fe200078e00a0 */
[----:B------:R-:W-:Y:S01]  /*47f0*/  MOV R160, R161 ;  /* 0x000000a100a07202 */ /* 0x000fe20000000f00 */
        /* <DEDUP_REMOVED lines=16> */
[----:B---3--:R-:W-:Y:S01]  /*4900*/  HMMA.16816.F32 R144, R4, R20, R120 ;  /* 0x000000140490723c */ /* 0x008fe20000001878 */
[----:B------:R-:W-:Y:S02]  /*4910*/  IMAD.MOV.U32 R163, RZ, RZ, R173 ;  /* 0x000000ffffa37224 */ /* 0x000fe400078e00ad */
[----:B------:R-:W-:Y:S01]  /*4920*/  IMAD.MOV.U32 R164, RZ, RZ, R174 ;  /* 0x000000ffffa47224 */ /* 0x000fe200078e00ae */
[----:B------:R-:W-:Y:S01]  /*4930*/  MOV R174, R178 ;  /* 0x000000b200ae7202 */ /* 0x000fe20000000f00 */
[----:B------:R-:W-:-:S02]  /*4940*/  IMAD.MOV.U32 R172, RZ, RZ, R176 ;  /* 0x000000ffffac7224 */ /* 0x000fc400078e00b0 */
[----:B----4-:R-:W-:Y:S01]  /*4950*/  FFMA.FTZ R2, R252, c[0x0][0x2d0], -R0 ;  /* 0x0000b400fc027a23 */ /* 0x010fe20000010800 */
[C---:B------:R-:W-:Y:S01]  /*4960*/  HMMA.16816.F32 R124, R4.reuse, R22, R112 ;  /* 0x00000016047c723c */ /* 0x040fe20000001870 */
[----:B------:R-:W3:Y:S01]  /*4970*/  LDSM.16.MT88.4 R20, [R225+0x7100] ;  /* 0x00710000e114783b */ /* 0x000ee20000004200 */
[----:B--2---:R-:W-:Y:S01]  /*4980*/  MOV R252, R167 ;  /* 0x000000a700fc7202 */ /* 0x004fe20000000f00 */
[----:B------:R2:W4:Y:S01]  /*4990*/  MUFU.EX2 R249, R2 ;  /* 0x0000000200f97308 */ /* 0x0005220000000800 */
[----:B------:R-:W-:Y:S02]  /*49a0*/  IMAD.MOV.U32 R173, RZ, RZ, R177 ;  /* 0x000000ffffad7224 */ /* 0x000fe400078e00b1 */
[----:B------:R-:W-:Y:S02]  /*49b0*/  IMAD.MOV.U32 R175, RZ, RZ, R179 ;  /* 0x000000ffffaf7224 */ /* 0x000fe400078e00b3 */
[----:B------:R-:W-:Y:S01]  /*49c0*/  HMMA.16816.F32 R112, R4, R16, R108 ;  /* 0x000000100470723c */ /* 0x000fe2000000186c */
[----:B------:R-:W-:Y:S01]  /*49d0*/  IMAD.MOV.U32 R134, RZ, RZ, R151 ;  /* 0x000000ffff867224 */ /* 0x000fe200078e0097 */
[----:B------:R-:W-:Y:S01]  /*49e0*/  MOV R151, R169 ;  /* 0x000000a900977202 */ /* 0x000fe20000000f00 */
[----:B------:R-:W-:-:S02]  /*49f0*/  IMAD.MOV.U32 R130, RZ, RZ, R170 ;  /* 0x000000ffff827224 */ /* 0x000fc400078e00aa */
[----:B------:R-:W-:Y:S02]  /*4a00*/  IMAD.MOV.U32 R131, RZ, RZ, R171 ;  /* 0x000000ffff837224 */ /* 0x000fe400078e00ab */
[----:B------:R-:W-:Y:S01]  /*4a10*/  IMAD.MOV.U32 R133, RZ, RZ, R175 ;  /* 0x000000ffff857224 */ /* 0x000fe200078e00af */
[----:B------:R-:W-:Y:S01]  /*4a20*/  HMMA.16816.F32 R108, R4, R18, R100 ;  /* 0x00000012046c723c */ /* 0x000fe20000001864 */
[----:B------:R-:W4:Y:S01]  /*4a30*/  LDSM.16.MT88.4 R16, [R228+0x7100] ;  /* 0x00710000e410783b */ /* 0x000f220000004200 */
[----:B--2---:R-:W-:-:S04]  /*4a40*/  FFMA.FTZ R2, R251, c[0x0][0x2d0], -R0 ;  /* 0x0000b400fb027a23 */ /* 0x004fc80000010800 */
[----:B------:R2:W-:Y:S02]  /*4a50*/  MUFU.EX2 R167, R2 ;  /* 0x0000000200a77308 */ /* 0x0005e40000000800 */
[C---:B-1----:R-:W-:Y:S08]  /*4a60*/  HMMA.16816.F32 R96, R4.reuse, R8, R96 ;  /* 0x000000080460723c */ /* 0x042ff00000001860 */
[----:B------:R-:W-:Y:S01]  /*4a70*/  HMMA.16816.F32 R92, R4, R10, R92 ;  /* 0x0000000a045c723c */ /* 0x000fe2000000185c */
[----:B------:R-:W1:Y:S01]  /*4a80*/  LDSM.16.MT88.4 R8, [R227+0x7100] ;  /* 0x00710000e308783b */ /* 0x000e620000004200 */
[----:B--2---:R-:W-:-:S06]  /*4a90*/  FFMA.FTZ R2, R150, c[0x0][0x2d0], -R0 ;  /* 0x0000b40096027a23 */ /* 0x004fcc0000010800 */
[C---:B---3--:R-:W-:Y:S01]  /*4aa0*/  HMMA.16816.F32 R136, R4.reuse, R20, R104 ;  /* 0x000000140488723c */ /* 0x048fe20000001868 */
[----:B------:R-:W-:Y:S01]  /*4ab0*/  IMAD.MOV.U32 R150, RZ, RZ, R168 ;  /* 0x000000ffff967224 */ /* 0x000fe200078e00a8 */
[----:B------:R-:W2:Y:S06]  /*4ac0*/  MUFU.EX2 R251, R2 ;  /* 0x0000000200fb7308 */ /* 0x000eac0000000800 */
[C---:B------:R-:W-:Y:S01]  /*4ad0*/  HMMA.16816.F32 R120, R4.reuse, R22, R88 ;  /* 0x000000160478723c */ /* 0x040fe20000001858 */
[----:B------:R-:W3:Y:S07]  /*4ae0*/  LDSM.16.MT88.4 R20, [R224+0x1900] ;  /* 0x00190000e014783b */ /* 0x000eee0000004200 */
[C---:B----4-:R-:W-:Y:S08]  /*4af0*/  HMMA.16816.F32 R104, R4.reuse, R16, R84 ;  /* 0x000000100468723c */ /* 0x050ff00000001854 */
[C---:B------:R-:W-:Y:S01]  /*4b00*/  HMMA.16816.F32 R100, R4.reuse, R18, R80 ;  /* 0x000000120464723c */ /* 0x040fe20000001850 */
[----:B------:R-:W4:Y:S07]  /*4b10*/  LDSM.16.MT88.4 R16, [R225+0x1900] ;  /* 0x00190000e110783b */ /* 0x000f2e0000004200 */
[C---:B-1----:R-:W-:Y:S08]  /*4b20*/  HMMA.16816.F32 R88, R4.reuse, R8, R60 ;  /* 0x000000080458723c */ /* 0x042ff0000000183c */
[----:B------:R-:W-:Y:S01]  /*4b30*/  HMMA.16816.F32 R84, R4, R10, R40 ;  /* 0x0000000a0454723c */ /* 0x000fe20000001828 */
[----:B------:R-:W1:Y:S06]  /*4b40*/  LDSM.16.MT88.4 R8, [R228+0x1900] ;  /* 0x00190000e408783b */ /* 0x000e6c0000004200 */
[----:B------:R-:W-:Y:S01]  /*4b50*/  F2FP.PACK_AB R4, R182, R250 ;  /* 0x000000fab604723e */ /* 0x000fe200000000ff */
[----:B------:R-:W-:Y:S01]  /*4b60*/  IMAD.MOV.U32 R42, RZ, RZ, R160 ;  /* 0x000000ffff2a7224 */ /* 0x000fe200078e00a0 */
[----:B------:R-:W-:Y:S01]  /*4b70*/  F2FP.PACK_AB R6, R252, R183 ;  /* 0x000000b7fc06723e */ /* 0x000fe200000000ff */
[----:B------:R-:W-:Y:S01]  /*4b80*/  IMAD.MOV.U32 R41, RZ, RZ, R161 ;  /* 0x000000ffff297224 */ /* 0x000fe200078e00a1 */
[----:B------:R-:W-:Y:S01]  /*4b90*/  F2FP.PACK_AB R5, R249, R166 ;  /* 0x000000a6f905723e */ /* 0x000fe200000000ff */
[----:B------:R-:W-:Y:S01]  /*4ba0*/  IMAD.MOV.U32 R160, RZ, RZ, R180 ;  /* 0x000000ffffa07224 */ /* 0x000fe200078e00b4 */
[----:B--2---:R-:W-:-:S02]  /*4bb0*/  F2FP.PACK_AB R7, R251, R167 ;  /* 0x000000a7fb07723e */ /* 0x004fc400000000ff */
[----:B------:R-:W-:Y:S02]  /*4bc0*/  MOV R43, R143 ;  /* 0x0000008f002b7202 */ /* 0x000fe40000000f00 */
[----:B------:R-:W-:-:S03]  /*4bd0*/  MOV R161, R181 ;  /* 0x000000b500a17202 */ /* 0x000fc60000000f00 */
[C---:B---3--:R-:W-:Y:S08]  /*4be0*/  HMMA.16816.F32 R60, R4.reuse, R20, R76 ;  /* 0x00000014043c723c */ /* 0x048ff0000000184c */
[C---:B------:R-:W-:Y:S07]  /*4bf0*/  HMMA.16816.F32 R176, R4.reuse, R22, R68 ;  /* 0x0000001604b0723c */ /* 0x040fee0000001844 */
[----:B------:R-:W-:Y:S01]  /*4c00*/  MOV R70, R140 ;  /* 0x0000008c00467202 */ /* 0x000fe20000000f00 */
[----:B------:R-:W-:Y:S01]  /*4c10*/  IMAD.MOV.U32 R69, RZ, RZ, R141 ;  /* 0x000000ffff457224 */ /* 0x000fe200078e008d */
[----:B----4-:R-:W-:Y:S01]  /*4c20*/  HMMA.16816.F32 R168, R4, R16, R56 ;  /* 0x0000001004a8723c */ /* 0x010fe20000001838 */
[----:B------:R-:W-:-:S02]  /*4c30*/  IMAD.MOV.U32 R68, RZ, RZ, R142 ;  /* 0x000000ffff447224 */ /* 0x000fc400078e008e */
[----:B------:R-:W-:-:S04]  /*4c40*/  IMAD.MOV.U32 R71, RZ, RZ, R131 ;  /* 0x000000ffff477224 */ /* 0x000fc800078e0083 */
[----:B------:R-:W-:Y:S01]  /*4c50*/  IMAD.MOV.U32 R21, RZ, RZ, R61 ;  /* 0x000000ffff157224 */ /* 0x000fe200078e003d */
[C---:B-1----:R-:W-:Y:S01]  /*4c60*/  HMMA.16816.F32 R140, R4.reuse, R8, R36 ;  /* 0x00000008048c723c */ /* 0x042fe20000001824 */
[----:B------:R-:W-:Y:S01]  /*4c70*/  IMAD.MOV.U32 R20, RZ, RZ, R60 ;  /* 0x000000ffff147224 */ /* 0x000fe200078e003c */
[----:B------:R-:W-:Y:S01]  /*4c80*/  MOV R57, R150 ;  /* 0x0000009600397202 */ /* 0x000fe20000000f00 */
[----:B------:R-:W-:Y:S01]  /*4c90*/  IMAD.MOV.U32 R56, RZ, RZ, R151 ;  /* 0x000000ffff387224 */ /* 0x000fe200078e0097 */
[----:B------:R-:W-:Y:S01]  /*4ca0*/  MOV R2, R63 ;  /* 0x0000003f00027202 */ /* 0x000fe20000000f00 */
[----:B------:R-:W-:Y:S02]  /*4cb0*/  IMAD.MOV.U32 R40, RZ, RZ, R62 ;  /* 0x000000ffff287224 */ /* 0x000fe400078e003e */
[----:B------:R-:W-:Y:S01]  /*4cc0*/  MOV R36, R21 ;  /* 0x0000001500247202 */ /* 0x000fe20000000f00 */
[----:B------:R-:W-:Y:S01]  /*4cd0*/  IMAD.MOV.U32 R37, RZ, RZ, R20 ;  /* 0x000000ffff257224 */ /* 0x000fe200078e0014 */
[C---:B------:R-:W-:Y:S01]  /*4ce0*/  HMMA.16816.F32 R148, R4.reuse, R18, R48 ;  /* 0x000000120494723c */ /* 0x040fe20000001830 */
[----:B------:R-:W1:Y:S01]  /*4cf0*/  LDSM.16.MT88.4 R20, [R227+0x1900] ;  /* 0x00190000e314783b */ /* 0x000e620000004200 */
[----:B------:R-:W-:Y:S01]  /*4d00*/  IMAD.MOV.U32 R38, RZ, RZ, R118 ;  /* 0x000000ffff267224 */ /* 0x000fe200078e0076 */
[----:B------:R-:W-:Y:S01]  /*4d10*/  MOV R39, R119 ;  /* 0x0000007700277202 */ /* 0x000fe20000000f00 */
[----:B------:R-:W-:Y:S01]  /*4d20*/  IMAD.MOV.U32 R58, RZ, RZ, R40 ;  /* 0x000000ffff3a7224 */ /* 0x000fe200078e0028 */
[----:B------:R-:W2:Y:S01]  /*4d30*/  LDSM.16.MT88.4 R16, [R224+0x4900] ;  /* 0x00490000e010783b */ /* 0x000ea20000004200 */
        /* <DEDUP_REMOVED lines=8> */
[----:B------:R-:W3:Y:S01]  /*4dc0*/  LDSM.16.MT88.4 R8, [R225+0x4900] ;  /* 0x00490000e108783b */ /* 0x000ee20000004200 */
[----:B------:R-:W-:-:S02]  /*4dd0*/  IMAD.MOV.U32 R50, RZ, RZ, R163 ;  /* 0x000000ffff327224 */ /* 0x000fc400078e00a3 */
[----:B------:R-:W-:Y:S02]  /*4de0*/  IMAD.MOV.U32 R162, RZ, RZ, R172 ;  /* 0x000000ffffa27224 */ /* 0x000fe400078e00ac */
[----:B------:R-:W-:Y:S02]  /*4df0*/  IMAD.MOV.U32 R163, RZ, RZ, R173 ;  /* 0x000000ffffa37224 */ /* 0x000fe400078e00ad */
[----:B------:R-:W-:Y:S02]  /*4e00*/  IMAD.MOV.U32 R30, RZ, RZ, R182 ;  /* 0x000000ffff1e7224 */ /* 0x000fe400078e00b6 */
[----:B------:R-:W-:Y:S02]  /*4e10*/  IMAD.MOV.U32 R31, RZ, RZ, R183 ;  /* 0x000000ffff1f7224 */ /* 0x000fe400078e00b7 */
[----:B------:R-:W-:Y:S02]  /*4e20*/  IMAD.MOV.U32 R51, RZ, RZ, R130 ;  /* 0x000000ffff337224 */ /* 0x000fe400078e0082 */
[----:B------:R-:W-:-:S02]  /*4e30*/  IMAD.MOV.U32 R29, RZ, RZ, R50 ;  /* 0x000000ffff1d7224 */ /* 0x000fc400078e0032 */
[----:B------:R-:W-:Y:S02]  /*4e40*/  IMAD.MOV.U32 R28, RZ, RZ, R49 ;  /* 0x000000ffff1c7224 */ /* 0x000fe400078e0031 */
[----:B------:R-:W-:Y:S01]  /*4e50*/  FFMA.FTZ R2, R2, c[0x0][0x2d0], -R12 ;  /* 0x0000b40002027a23 */ /* 0x000fe2000001080c */
[C---:B-1----:R-:W-:Y:S07]  /*4e60*/  HMMA.16816.F32 R180, R4.reuse, R20, R72 ;  /* 0x0000001404b4723c */ /* 0x042fee0000001848 */
[----:B------:R-:W-:Y:S01]  /*4e70*/  MOV R72, R37 ;  /* 0x0000002500487202 */ /* 0x000fe20000000f00 */
[C---:B------:R-:W-:Y:S01]  /*4e80*/  HMMA.16816.F32 R172, R4.reuse, R22, R64 ;  /* 0x0000001604ac723c */ /* 0x040fe20000001840 */
[----:B------:R-:W1:Y:S01]  /*4e90*/  LDSM.16.MT88.4 R20, [R228+0x4900] ;  /* 0x00490000e414783b */ /* 0x000e620000004200 */
[----:B------:R-:W-:Y:S01]  /*4ea0*/  MOV R37, R68 ;  /* 0x0000004400257202 */ /* 0x000fe20000000f00 */
[----:B------:R-:W-:Y:S01]  /*4eb0*/  IMAD.MOV.U32 R73, RZ, RZ, R38 ;  /* 0x000000ffff497224 */ /* 0x000fe200078e0026 */
[----:B------:R-:W-:Y:S01]  /*4ec0*/  MOV R75, R48 ;  /* 0x00000030004b7202 */ /* 0x000fe20000000f00 */
[----:B------:R-:W-:Y:S01]  /*4ed0*/  IMAD.MOV.U32 R74, RZ, RZ, R39 ;  /* 0x000000ffff4a7224 */ /* 0x000fe200078e0027 */
[----:B------:R-:W-:Y:S01]  /*4ee0*/  MOV R39, R57 ;  /* 0x0000003900277202 */ /* 0x000fe20000000f00 */
[----:B------:R-:W-:Y:S01]  /*4ef0*/  IMAD.MOV.U32 R67, RZ, RZ, R36 ;  /* 0x000000ffff437224 */ /* 0x000fe200078e0024 */
[----:B--2---:R-:W-:Y:S01]  /*4f00*/  HMMA.16816.F32 R128, R4, R16, R52 ;  /* 0x000000100480723c */ /* 0x004fe20000001834 */
[----:B------:R-:W-:Y:S01]  /*4f10*/  MOV R36, R71 ;  /* 0x0000004700247202 */ /* 0x000fe20000000f00 */
[----:B------:R-:W-:-:S06]  /*4f20*/  IMAD.MOV.U32 R38, RZ, RZ, R56 ;  /* 0x000000ffff267224 */ /* 0x000fcc00078e0038 */
[C---:B------:R-:W-:Y:S01]  /*4f30*/  HMMA.16816.F32 R80, R4.reuse, R18, R44 ;  /* 0x000000120450723c */ /* 0x040fe2000000182c */
[----:B------:R-:W2:Y:S07]  /*4f40*/  LDSM.16.MT88.4 R16, [R227+0x4900] ;  /* 0x00490000e310783b */ /* 0x000eae0000004200 */
[C---:B---3--:R-:W-:Y:S08]  /*4f50*/  HMMA.16816.F32 R60, R4.reuse, R8, R32 ;  /* 0x00000008043c723c */ /* 0x048ff00000001820 */
[C---:B------:R-:W-:Y:S01]  /*4f60*/  HMMA.16816.F32 R32, R4.reuse, R10, R24 ;  /* 0x0000000a0420723c */ /* 0x040fe20000001818 */
[----:B------:R-:W3:Y:S07]  /*4f70*/  LDSM.16.MT88.4 R8, [R224+0x7900] ;  /* 0x00790000e008783b */ /* 0x000eee0000004200 */
[----:B-1----:R-:W-:Y:S07]  /*4f80*/  HMMA.16816.F32 R76, R4, R20, R144 ;  /* 0x00000014044c723c */ /* 0x002fee0000001890 */
[----:B------:R-:W-:Y:S01]  /*4f90*/  MOV R145, R30 ;  /* 0x0000001e00917202 */ /* 0x000fe20000000f00 */
[----:B------:R-:W-:Y:S01]  /*4fa0*/  IMAD.MOV.U32 R144, RZ, RZ, R31 ;  /* 0x000000ffff907224 */ /* 0x000fe200078e001f */
[----:B------:R-:W-:Y:S01]  /*4fb0*/  MOV R147, R29 ;  /* 0x0000001d00937202 */ /* 0x000fe20000000f00 */
[----:B------:R-:W-:-:S02]  /*4fc0*/  IMAD.MOV.U32 R30, RZ, RZ, R69 ;  /* 0x000000ffff1e7224 */ /* 0x000fc400078e0045 */
[----:B------:R-:W-:Y:S02]  /*4fd0*/  IMAD.MOV.U32 R31, RZ, RZ, R70 ;  /* 0x000000ffff1f7224 */ /* 0x000fe400078e0046 */
[----:B------:R-:W-:Y:S01]  /*4fe0*/  HMMA.16816.F32 R68, R4, R22, R124 ;  /* 0x000000160444723c */ /* 0x000fe2000000187c */
[----:B------:R-:W1:Y:S01]  /*4ff0*/  LDSM.16.MT88.4 R20, [R225+0x7900] ;  /* 0x00790000e114783b */ /* 0x000e620000004200 */
[----:B------:R-:W-:-:S05]  /*5000*/  IMAD.MOV.U32 R146, RZ, RZ, R40 ;  /* 0x000000ffff927224 */ /* 0x000fca00078e0028 */
[----:B------:R-:W-:Y:S01]  /*5010*/  IMAD.MOV.U32 R127, RZ, RZ, R51 ;  /* 0x000000ffff7f7224 */ /* 0x000fe200078e0033 */
[----:B------:R-:W-:Y:S01]  /*5020*/  MOV R124, R42 ;  /* 0x0000002a007c7202 */ /* 0x000fe20000000f00 */
[----:B------:R-:W-:Y:S01]  /*5030*/  IMAD.MOV.U32 R125, RZ, RZ, R58 ;  /* 0x000000ffff7d7224 */ /* 0x000fe200078e003a */
[----:B--2---:R-:W-:Y:S01]  /*5040*/  HMMA.16816.F32 R48, R4, R18, R108 ;  /* 0x000000120430723c */ /* 0x004fe2000000186c */
[----:B------:R-:W-:-:S06]  /*5050*/  IMAD.MOV.U32 R126, RZ, RZ, R59 ;  /* 0x000000ffff7e7224 */ /* 0x000fcc00078e003b */
[----:B------:R-:W-:Y:S01]  /*5060*/  IMAD.MOV.U32 R109, RZ, RZ, R41 ;  /* 0x000000ffff6d7224 */ /* 0x000fe200078e0029 */
[----:B------:R-:W-:Y:S01]  /*5070*/  HMMA.16816.F32 R56, R4, R16, R112 ;  /* 0x000000100438723c */ /* 0x000fe20000001870 */
[----:B------:R-:W-:Y:S01]  /*5080*/  IMAD.MOV.U32 R108, RZ, RZ, R28 ;  /* 0x000000ffff6c7224 */ /* 0x000fe200078e001c */
[----:B------:R-:W2:Y:S01]  /*5090*/  LDSM.16.MT88.4 R16, [R228+0x7900] ;  /* 0x00790000e410783b */ /* 0x000ea20000004200 */
[----:B------:R-:W-:Y:S01]  /*50a0*/  IMAD.MOV.U32 R110, RZ, RZ, R72 ;  /* 0x000000ffff6e7224 */ /* 0x000fe200078e0048 */
[----:B------:R-:W-:-:S03]  /*50b0*/  MOV R111, R67 ;  /* 0x00000043006f7202 */ /* 0x000fc60000000f00 */
[----:B------:R-:W-:Y:S01]  /*50c0*/  IMAD.MOV.U32 R113, RZ, RZ, R43 ;  /* 0x000000ffff717224 */ /* 0x000fe200078e002b */
[----:B------:R-:W-:Y:S01]  /*50d0*/  MOV R115, R74 ;  /* 0x0000004a00737202 */ /* 0x000fe20000000f00 */
[----:B---3--:R-:W-:Y:S01]  /*50e0*/  HMMA.16816.F32 R40, R4, R8, R96 ;  /* 0x000000080428723c */ /* 0x008fe20000001860 */
[----:B------:R-:W-:Y:S02]  /*50f0*/  IMAD.MOV.U32 R112, RZ, RZ, R73 ;  /* 0x000000ffff707224 */ /* 0x000fe400078e0049 */
[----:B------:R-:W-:-:S04]  /*5100*/  IMAD.MOV.U32 R114, RZ, RZ, R75 ;  /* 0x000000ffff727224 */ /* 0x000fc800078e004b */
[----:B------:R-:W-:Y:S01]  /*5110*/  IMAD.MOV.U32 R96, RZ, RZ, R30 ;  /* 0x000000ffff607224 */ /* 0x000fe200078e001e */
[----:B------:R-:W-:Y:S01]  /*5120*/  MOV R97, R31 ;  /* 0x0000001f00617202 */ /* 0x000fe20000000f00 */
[----:B------:R-:W-:Y:S01]  /*5130*/  IMAD.MOV.U32 R98, RZ, RZ, R36 ;  /* 0x000000ffff627224 */ /* 0x000fe200078e0024 */
[C---:B------:R-:W-:Y:S01]  /*5140*/  HMMA.16816.F32 R28, R4.reuse, R10, R92 ;  /* 0x0000000a041c723c */ /* 0x040fe2000000185c */
[----:B------:R-:W-:Y:S01]  /*5150*/  MOV R99, R37 ;  /* 0x0000002500637202 */ /* 0x000fe20000000f00 */
[----:B------:R-:W3:Y:S05]  /*5160*/  LDSM.16.MT88.4 R8, [R227+0x7900] ;  /* 0x00790000e308783b */ /* 0x000eea0000004200 */
[----:B------:R-:W-:Y:S01]  /*5170*/  MOV R95, R39 ;  /* 0x00000027005f7202 */ /* 0x000fe20000000f00 */
[----:B------:R-:W-:Y:S01]  /*5180*/  IMAD.MOV.U32 R94, RZ, RZ, R38 ;  /* 0x000000ffff5e7224 */ /* 0x000fe200078e0026 */
[C---:B-1----:R-:W-:Y:S02]  /*5190*/  HMMA.16816.F32 R72, R4.reuse, R20, R136 ;  /* 0x000000140448723c */ /* 0x042fe40000001888 */
[----:B------:R-:W-:Y:S01]  /*51a0*/  MOV R93, R95 ;  /* 0x0000005f005d7202 */ /* 0x000fe20000000f00 */
[----:B------:R-:W-:Y:S01]  /*51b0*/  IMAD.MOV.U32 R92, RZ, RZ, R94 ;  /* 0x000000ffff5c7224 */ /* 0x000fe200078e005e */
[----:B------:R-:W-:Y:S01]  /*51c0*/  MOV R95, R97 ;  /* 0x00000061005f7202 */ /* 0x000fe20000000f00 */
[----:B------:R-:W-:Y:S01]  /*51d0*/  IMAD.MOV.U32 R94, RZ, RZ, R96 ;  /* 0x000000ffff5e7224 */ /* 0x000fe200078e0060 */
[----:B------:R-:W-:Y:S01]  /*51e0*/  MOV R97, R99 ;  /* 0x0000006300617202 */ /* 0x000fe20000000f00 */
[----:B------:R-:W-:Y:S01]  /*51f0*/  IMAD.MOV.U32 R99, RZ, RZ, R108 ;  /* 0x000000ffff637224 */ /* 0x000fe200078e006c */
[----:B------:R-:W-:Y:S01]  /*5200*/  HMMA.16816.F32 R64, R4, R22, R120 ;  /* 0x000000160440723c */ /* 0x000fe20000001878 */
[----:B------:R-:W-:-:S02]  /*5210*/  IMAD.MOV.U32 R108, RZ, RZ, R110 ;  /* 0x000000ffff6c7224 */ /* 0x000fc400078e006e */
[----:B------:R-:W-:Y:S01]  /*5220*/  IMAD.MOV.U32 R110, RZ, RZ, R125 ;  /* 0x000000ffff6e7224 */ /* 0x000fe200078e007d */
[----:B------:R-:W-:Y:S01]  /*5230*/  MOV R139, R93 ;  /* 0x0000005d008b7202 */ /* 0x000fe20000000f00 */
[----:B------:R-:W-:Y:S01]  /*5240*/  IMAD.MOV.U32 R125, RZ, RZ, R127 ;  /* 0x000000ffff7d7224 */ /* 0x000fe200078e007f */
[----:B------:R-:W-:Y:S01]  /*5250*/  MOV R127, R144 ;  /* 0x00000090007f7202 */ /* 0x000fe20000000f00 */
[----:B------:R-:W-:Y:S01]  /*5260*/  IMAD.MOV.U32 R96, RZ, RZ, R98 ;  /* 0x000000ffff607224 */ /* 0x000fe200078e0062 */
[----:B------:R-:W-:Y:S01]  /*5270*/  MOV R144, R134 ;  /* 0x0000008600907202 */ /* 0x000fe20000000f00 */
[----:B--2---:R-:W-:Y:S01]  /*5280*/  HMMA.16816.F32 R52, R4, R16, R104 ;  /* 0x000000100434723c */ /* 0x004fe20000001868 */
[----:B------:R-:W-:Y:S01]  /*5290*/  MOV R93, R95 ;  /* 0x0000005f005d7202 */ /* 0x000fe20000000f00 */
[----:B------:R1:W-:Y:S01]  /*52a0*/  MUFU.EX2 R134, R2 ;  /* 0x0000000200867308 */ /* 0x0003e20000000800 */
[----:B------:R-:W-:Y:S02]  /*52b0*/  MOV R95, R97 ;  /* 0x00000061005f7202 */ /* 0x000fe40000000f00 */
[----:B------:R-:W-:-:S02]  /*52c0*/  MOV R97, R108 ;  /* 0x0000006c00617202 */ /* 0x000fc40000000f00 */
[----:B------:R-:W-:Y:S01]  /*52d0*/  MOV R108, R110 ;  /* 0x0000006e006c7202 */ /* 0x000fe20000000f00 */
[C---:B------:R-:W-:Y:S01]  /*52e0*/  HMMA.16816.F32 R44, R4.reuse, R18, R100 ;  /* 0x00000012042c723c */ /* 0x040fe20000001864 */
[----:B------:R-:W-:Y:S01]  /*52f0*/  MOV R110, R125 ;  /* 0x0000007d006e7202 */ /* 0x000fe20000000f00 */
[----:B------:R-:W-:Y:S01]  /*5300*/  IMAD.MOV.U32 R125, RZ, RZ, R144 ;  /* 0x000000ffff7d7224 */ /* 0x000fe200078e0090 */
[----:B------:R-:W-:Y:S01]  /*5310*/  MOV R98, R109 ;  /* 0x0000006d00627202 */ /* 0x000fe20000000f00 */
[----:B------:R-:W-:Y:S01]  /*5320*/  IMAD.MOV.U32 R144, RZ, RZ, R162 ;  /* 0x000000ffff907224 */ /* 0x000fe200078e00a2 */
[----:B------:R-:W-:Y:S01]  /*5330*/  MOV R109, R111 ;  /* 0x0000006f006d7202 */ /* 0x000fe20000000f00 */
[----:B------:R-:W-:Y:S01]  /*5340*/  LDSM.16.MT88.4 R16, [R225+0x2100] ;  /* 0x00210000e110783b */ /* 0x000fe20000004200 */
[----:B------:R-:W-:Y:S01]  /*5350*/  MOV R111, R126 ;  /* 0x0000007e006f7202 */ /* 0x000fe20000000f00 */
[----:B------:R-:W-:Y:S01]  /*5360*/  IMAD.MOV.U32 R126, RZ, RZ, R145 ;  /* 0x000000ffff7e7224 */ /* 0x000fe200078e0091 */
[----:B---3--:R-:W-:Y:S01]  /*5370*/  HMMA.16816.F32 R36, R4, R8, R88 ;  /* 0x000000080424723c */ /* 0x008fe20000001858 */
[----:B-1----:R-:W-:-:S02]  /*5380*/  FFMA.FTZ R2, R92, c[0x0][0x2d0], -R12 ;  /* 0x0000b4005c027a23 */ /* 0x002fc4000001080c */
[----:B------:R-:W-:Y:S02]  /*5390*/  IMAD.MOV.U32 R92, RZ, RZ, R94 ;  /* 0x000000ffff5c7224 */ /* 0x000fe400078e005e */
[----:B------:R1:W2:Y:S01]  /*53a0*/  MUFU.EX2 R162, R2 ;  /* 0x0000000200a27308 */ /* 0x0002a20000000800 */
[----:B------:R-:W-:Y:S02]  /*53b0*/  IMAD.MOV.U32 R94, RZ, RZ, R96 ;  /* 0x000000ffff5e7224 */ /* 0x000fe400078e0060 */
[----:B------:R-:W-:Y:S01]  /*53c0*/  IMAD.MOV.U32 R138, RZ, RZ, R92 ;  /* 0x000000ffff8a7224 */ /* 0x000fe200078e005c */
[----:B------:R-:W-:Y:S01]  /*53d0*/  HMMA.16816.F32 R24, R4, R10, R84 ;  /* 0x0000000a0418723c */ /* 0x000fe20000001854 */
[----:B------:R-:W-:Y:S01]  /*53e0*/  IMAD.MOV.U32 R92, RZ, RZ, R94 ;  /* 0x000000ffff5c7224 */ /* 0x000fe200078e005e */
[----:B------:R-:W-:Y:S01]  /*53f0*/  LDSM.16.MT88.4 R8, [R228+0x2100] ;  /* 0x00210000e408783b */ /* 0x000fe20000004200 */
[----:B------:R-:W-:Y:S02]  /*5400*/  IMAD.MOV.U32 R145, RZ, RZ, R186 ;  /* 0x000000ffff917224 */ /* 0x000fe400078e00ba */
[----:B-1----:R-:W-:Y:S01]  /*5410*/  FFMA.FTZ R2, R139, c[0x0][0x2d0], -R12 ;  /* 0x0000b4008b027a23 */ /* 0x002fe2000001080c */
        /* <DEDUP_REMOVED lines=9> */
[----:B------:R-:W-:Y:S01]  /*54b0*/  MOV R108, R110 ;  /* 0x0000006e006c7202 */ /* 0x000fe20000000f00 */
[----:B------:R-:W-:Y:S01]  /*54c0*/  IMAD.MOV.U32 R109, RZ, RZ, R111 ;  /* 0x000000ffff6d7224 */ /* 0x000fe200078e006f */
[----:B------:R-:W-:Y:S02]  /*54d0*/  MOV R110, R144 ;  /* 0x00000090006e7202 */ /* 0x000fe40000000f00 */
[----:B------:R-:W-:Y:S02]  /*54e0*/  MOV R139, R93 ;  /* 0x0000005d008b7202 */ /* 0x000fe40000000f00 */
[----:B------:R-:W-:Y:S02]  /*54f0*/  MOV R144, R163 ;  /* 0x000000a300907202 */ /* 0x000fe40000000f00 */
[----:B------:R-:W-:Y:S01]  /*5500*/  MOV R93, R95 ;  /* 0x0000005f005d7202 */ /* 0x000fe20000000f00 */
[----:B------:R3:W-:Y:S01]  /*5510*/  MUFU.EX2 R163, R2 ;  /* 0x0000000200a37308 */ /* 0x0007e20000000800 */
[----:B------:R-:W-:-:S02]  /*5520*/  MOV R95, R97 ;  /* 0x00000061005f7202 */ /* 0x000fc40000000f00 */
[----:B------:R-:W-:Y:S02]  /*5530*/  MOV R97, R108 ;  /* 0x0000006c00617202 */ /* 0x000fe40000000f00 */
[----:B------:R-:W-:Y:S02]  /*5540*/  MOV R108, R110 ;  /* 0x0000006e006c7202 */ /* 0x000fe40000000f00 */
[----:B------:R-:W-:Y:S02]  /*5550*/  MOV R110, R144 ;  /* 0x00000090006e7202 */ /* 0x000fe40000000f00 */
[----:B------:R-:W-:Y:S02]  /*5560*/  MOV R144, R165 ;  /* 0x000000a500907202 */ /* 0x000fe40000000f00 */
[----:B------:R-:W-:Y:S01]  /*5570*/  MOV R111, R145 ;  /* 0x00000091006f7202 */ /* 0x000fe20000000f00 */
[----:B------:R-:W-:Y:S01]  /*5580*/  IMAD.MOV.U32 R96, RZ, RZ, R98 ;  /* 0x000000ffff607224 */ /* 0x000fe200078e0062 */
[----:B------:R-:W-:Y:S01]  /*5590*/  MOV R145, R185 ;  /* 0x000000b900917202 */ /* 0x000fe20000000f00 */
[----:B---3--:R-:W-:Y:S01]  /*55a0*/  FFMA.FTZ R2, R138, c[0x0][0x2d0], -R12 ;  /* 0x0000b4008a027a23 */ /* 0x008fe2000001080c */
[----:B--2---:R-:W-:Y:S01]  /*55b0*/  F2FP.PACK_AB R4, R162, R134 ;  /* 0x00000086a204723e */ /* 0x004fe200000000ff */
[----:B------:R-:W-:Y:S01]  /*55c0*/  IMAD.MOV.U32 R138, RZ, RZ, R92 ;  /* 0x000000ffff8a7224 */ /* 0x000fe200078e005c */
[----:B------:R1:W5:Y:S01]  /*55d0*/  LDL.LU R185, [R1+0x68] ;  /* 0x0000680001b97983 */ /* 0x0003620000300800 */
[----:B------:R2:W3:Y:S01]  /*55e0*/  MUFU.EX2 R165, R2 ;  /* 0x0000000200a57308 */ /* 0x0004e20000000800 */
[----:B------:R-:W-:-:S02]  /*55f0*/  IMAD.MOV.U32 R98, RZ, RZ, R109 ;  /* 0x000000ffff627224 */ /* 0x000fc400078e006d */
[----:B------:R-:W-:Y:S01]  /*5600*/  MOV R136, R138 ;  /* 0x0000008a00887202 */ /* 0x000fe20000000f00 */
[----:B------:R-:W-:Y:S02]  /*5610*/  IMAD.MOV.U32 R92, RZ, RZ, R94 ;  /* 0x000000ffff5c7224 */ /* 0x000fe400078e005e */
[----:B------:R-:W-:Y:S02]  /*5620*/  IMAD.MOV.U32 R109, RZ, RZ, R111 ;  /* 0x000000ffff6d7224 */ /* 0x000fe400078e006f */
[----:B------:R-:W-:Y:S02]  /*5630*/  IMAD.MOV.U32 R111, RZ, RZ, R145 ;  /* 0x000000ffff6f7224 */ /* 0x000fe400078e0091 */
[----:B--2---:R-:W-:Y:S02]  /*5640*/  FFMA.FTZ R2, R137, c[0x0][0x2d0], -R0 ;  /* 0x0000b40089027a23 */ /* 0x004fe40000010800 */
[----:B------:R-:W-:Y:S02]  /*5650*/  IMAD.MOV.U32 R137, RZ, RZ, R139 ;  /* 0x000000ffff897224 */ /* 0x000fe400078e008b */
        /* <DEDUP_REMOVED lines=10> */
[----:B------:R-:W-:Y:S01]  /*5700*/  IMAD.MOV.U32 R93, RZ, RZ, R95 ;  /* 0x000000ffff5d7224 */ /* 0x000fe200078e005f */
[----:B------:R2:W-:Y:S01]  /*5710*/  MUFU.EX2 R133, R2 ;  /* 0x0000000200857308 */ /* 0x0005e20000000800 */
[----:B------:R-:W-:Y:S02]  /*5720*/  IMAD.MOV.U32 R95, RZ, RZ, R97 ;  /* 0x000000ffff5f7224 */ /* 0x000fe400078e0061 */
[----:B------:R-:W-:-:S02]  /*5730*/  IMAD.MOV.U32 R97, RZ, RZ, R108 ;  /* 0x000000ffff617224 */ /* 0x000fc400078e006c */
[----:B------:R-:W-:Y:S02]  /*5740*/  IMAD.MOV.U32 R108, RZ, RZ, R110 ;  /* 0x000000ffff6c7224 */ /* 0x000fe400078e006e */
[----:B------:R-:W-:Y:S02]  /*5750*/  IMAD.MOV.U32 R110, RZ, RZ, R144 ;  /* 0x000000ffff6e7224 */ /* 0x000fe400078e0090 */
[----:B------:R-:W-:Y:S01]  /*5760*/  IMAD.MOV.U32 R144, RZ, RZ, R160 ;  /* 0x000000ffff907224 */ /* 0x000fe200078e00a0 */
[----:B------:R-:W-:Y:S01]  /*5770*/  MOV R138, R92 ;  /* 0x0000005c008a7202 */ /* 0x000fe20000000f00 */
[----:B------:R-:W-:Y:S02]  /*5780*/  IMAD.MOV.U32 R94, RZ, RZ, R96 ;  /* 0x000000ffff5e7224 */ /* 0x000fe400078e0060 */
[----:B------:R-:W-:Y:S02]  /*5790*/  IMAD.MOV.U32 R145, RZ, RZ, R184 ;  /* 0x000000ffff917224 */ /* 0x000fe400078e00b8 */
[----:B--2---:R-:W-:Y:S01]  /*57a0*/  FFMA.FTZ R2, R136, c[0x0][0x2d0], -R0 ;  /* 0x0000b40088027a23 */ /* 0x004fe20000010800 */
[----:B------:R-:W-:Y:S01]  /*57b0*/  MOV R123, R93 ;  /* 0x0000005d007b7202 */ /* 0x000fe20000000f00 */
[----:B------:R-:W-:Y:S01]  /*57c0*/  IMAD.MOV.U32 R96, RZ, RZ, R98 ;  /* 0x000000ffff607224 */ /* 0x000fe200078e0062 */
[----:B------:R-:W-:Y:S01]  /*57d0*/  MOV R92, R94 ;  /* 0x0000005e005c7202 */ /* 0x000fe20000000f00 */
[----:B------:R2:W4:Y:S01]  /*57e0*/  MUFU.EX2 R160, R2 ;  /* 0x0000000200a07308 */ /* 0x0005220000000800 */
[----:B------:R-:W-:Y:S01]  /*57f0*/  MOV R136, R138 ;  /* 0x0000008a00887202 */ /* 0x000fe20000000f00 */
[----:B------:R1:W5:Y:S01]  /*5800*/  LDL.LU R184, [R1+0x64] ;  /* 0x0000640001b87983 */ /* 0x0003620000300800 */
[----:B------:R-:W-:Y:S01]  /*5810*/  MOV R93, R95 ;  /* 0x0000005f005d7202 */ /* 0x000fe20000000f00 */
[----:B------:R-:W-:Y:S01]  /*5820*/  IMAD.MOV.U32 R98, RZ, RZ, R109 ;  /* 0x000000ffff627224 */ /* 0x000fe200078e006d */
[----:B------:R-:W-:Y:S01]  /*5830*/  MOV R95, R97 ;  /* 0x00000061005f7202 */ /* 0x000fe20000000f00 */
[----:B------:R-:W-:Y:S01]  /*5840*/  IMAD.MOV.U32 R122, RZ, RZ, R136 ;  /* 0x000000ffff7a7224 */ /* 0x000fe200078e0088 */
[----:B------:R-:W-:Y:S01]  /*5850*/  MOV R97, R108 ;  /* 0x0000006c00617202 */ /* 0x000fe20000000f00 */
[----:B------:R-:W-:-:S02]  /*5860*/  IMAD.MOV.U32 R109, RZ, RZ, R111 ;  /* 0x000000ffff6d7224 */ /* 0x000fc400078e006f */
[----:B--2---:R-:W-:Y:S02]  /*5870*/  FFMA.FTZ R2, R21, c[0x0][0x2d0], -R0 ;  /* 0x0000b40015027a23 */ /* 0x004fe40000010800 */
[----:B------:R-:W2:Y:S01]  /*5880*/  LDSM.16.MT88.4 R20, [R224+0x2100] ;  /* 0x00210000e014783b */ /* 0x000ea20000004200 */
[----:B------:R-:W-:Y:S01]  /*5890*/  MOV R108, R110 ;  /* 0x0000006e006c7202 */ /* 0x000fe20000000f00 */
[----:B------:R-:W-:Y:S01]  /*58a0*/  IMAD.MOV.U32 R111, RZ, RZ, R145 ;  /* 0x000000ffff6f7224 */ /* 0x000fe200078e0091 */
[----:B------:R-:W-:Y:S01]  /*58b0*/  MOV R110, R144 ;  /* 0x00000090006e7202 */ /* 0x000fe20000000f00 */
[----:B------:R-:W-:Y:S01]  /*58c0*/  IMAD.MOV.U32 R145, RZ, RZ, R159 ;  /* 0x000000ffff917224 */ /* 0x000fe200078e009f */
[----:B------:R-:W-:Y:S01]  /*58d0*/  MOV R144, R161 ;  /* 0x000000a100907202 */ /* 0x000fe20000000f00 */
[----:B------:R1:W5:Y:S01]  /*58e0*/  LDL.LU R159, [R1+0x60] ;  /* 0x00006000019f7983 */ /* 0x0003620000300800 */
[----:B------:R3:W-:Y:S01]  /*58f0*/  MUFU.EX2 R161, R2 ;  /* 0x0000000200a17308 */ /* 0x0007e20000000800 */
[----:B------:R-:W-:-:S02]  /*5900*/  MOV R94, R96 ;  /* 0x00000060005e7202 */ /* 0x000fc40000000f00 */
[----:B------:R-:W-:Y:S02]  /*5910*/  MOV R96, R98 ;  /* 0x0000006200607202 */ /* 0x000fe40000000f00 */
[----:B------:R-:W-:Y:S02]  /*5920*/  MOV R98, R109 ;  /* 0x0000006d00627202 */ /* 0x000fe40000000f00 */
[----:B------:R-:W-:Y:S02]  /*5930*/  MOV R138, R92 ;  /* 0x0000005c008a7202 */ /* 0x000fe40000000f00 */
[----:B------:R-:W-:Y:S02]  /*5940*/  MOV R109, R111 ;  /* 0x0000006f006d7202 */ /* 0x000fe40000000f00 */
[----:B------:R-:W-:Y:S01]  /*5950*/  MOV R111, R145 ;  /* 0x00000091006f7202 */ /* 0x000fe20000000f00 */
[----:B---3--:R-:W-:Y:S01]  /*5960*/  FFMA.FTZ R2, R122, c[0x0][0x2d0], -R0 ;  /* 0x0000b4007a027a23 */ /* 0x008fe20000010800 */
[----:B------:R-:W-:Y:S01]  /*5970*/  MOV R122, R95 ;  /* 0x0000005f007a7202 */ /* 0x000fe20000000f00 */
[----:B------:R-:W-:Y:S01]  /*5980*/  IMAD.MOV.U32 R95, RZ, RZ, R164 ;  /* 0x000000ffff5f7224 */ /* 0x000fe200078e00a4 */
[----:B------:R-:W-:Y:S01]  /*5990*/  MOV R92, R94 ;  /* 0x0000005e005c7202 */ /* 0x000fe20000000f00 */
[----:B------:R-:W3:Y:S01]  /*59a0*/  MUFU.EX2 R164, R2 ;  /* 0x0000000200a47308 */ /* 0x000ee20000000800 */
[----:B------:R-:W-:-:S02]  /*59b0*/  MOV R94, R96 ;  /* 0x00000060005e7202 */ /* 0x000fc40000000f00 */
[----:B------:R-:W-:Y:S02]  /*59c0*/  MOV R96, R98 ;  /* 0x0000006200607202 */ /* 0x000fe40000000f00 */
[----:B------:R-:W-:Y:S01]  /*59d0*/  MOV R136, R137 ;  /* 0x0000008900887202 */ /* 0x000fe20000000f00 */
[----:B------:R-:W-:Y:S01]  /*59e0*/  IMAD.MOV.U32 R137, RZ, RZ, R138 ;  /* 0x000000ffff897224 */ /* 0x000fe200078e008a */
[----:B------:R-:W-:Y:S02]  /*59f0*/  MOV R98, R109 ;  /* 0x0000006d00627202 */ /* 0x000fe40000000f00 */
[----:B------:R-:W-:Y:S02]  /*5a00*/  MOV R109, R111 ;  /* 0x0000006f006d7202 */ /* 0x000fe40000000f00 */
[----:B------:R-:W-:Y:S01]  /*5a10*/  MOV R138, R139 ;  /* 0x0000008b008a7202 */ /* 0x000fe20000000f00 */
[----:B------:R-:W-:Y:S01]  /*5a20*/  IMAD.MOV.U32 R139, RZ, RZ, R92 ;  /* 0x000000ffff8b7224 */ /* 0x000fe200078e005c */
[----:B------:R-:W-:Y:S01]  /*5a30*/  F2FP.PACK_AB R6, R165, R163 ;  /* 0x000000a3a506723e */ /* 0x000fe200000000ff */
[----:B------:R-:W-:Y:S01]  /*5a40*/  IMAD.MOV.U32 R92, RZ, RZ, R94 ;  /* 0x000000ffff5c7224 */ /* 0x000fe200078e005e */
[----:B----4-:R-:W-:Y:S01]  /*5a50*/  F2FP.PACK_AB R5, R160, R133 ;  /* 0x00000085a005723e */ /* 0x010fe200000000ff */
[----:B------:R-:W-:Y:S01]  /*5a60*/  IMAD.MOV.U32 R94, RZ, RZ, R96 ;  /* 0x000000ffff5e7224 */ /* 0x000fe200078e0060 */
[----:B---3--:R-:W-:Y:S01]  /*5a70*/  F2FP.PACK_AB R7, R164, R161 ;  /* 0x000000a1a407723e */ /* 0x008fe200000000ff */
        /* <DEDUP_REMOVED lines=13> */
[C---:B--2---:R-:W-:Y:S01]  /*5b50*/  HMMA.16816.F32 R136, R4.reuse, R20, R136 ;  /* 0x000000140488723c */ /* 0x044fe20000001888 */
        /* <DEDUP_REMOVED lines=12> */
[----:B------:R1:W5:Y:S01]  /*5c20*/  LDL.LU R158, [R1+0x5c] ;  /* 0x00005c00019e7983 */ /* 0x0003620000300800 */
[----:B------:R-:W-:-:S06]  /*5c30*/  MOV R111, R145 ;  /* 0x00000091006f7202 */ /* 0x000fcc0000000f00 */
[----:B------:R-:W-:Y:S01]  /*5c40*/  HMMA.16816.F32 R88, R4, R16, R168 ;  /* 0x000000100458723c */ /* 0x000fe200000018a8 */
[----:B------:R-:W-:Y:S01]  /*5c50*/  IMAD.MOV.U32 R177, RZ, RZ, R2 ;  /* 0x000000ffffb17224 */ /* 0x000fe200078e0002 */
[----:B------:R-:W-:Y:S01]  /*5c60*/  MOV R2, R100 ;  /* 0x0000006400027202 */ /* 0x000fe20000000f00 */
[----:B------:R-:W-:Y:S01]  /*5c70*/  IMAD.MOV.U32 R179, RZ, RZ, R103 ;  /* 0x000000ffffb37224 */ /* 0x000fe200078e0067 */
[----:B------:R-:W-:-:S04]  /*5c80*/  MOV R178, R102 ;  /* 0x0000006600b27202 */ /* 0x000fc80000000f00 */
[C---:B------:R-:W-:Y:S01]  /*5c90*/  HMMA.16816.F32 R96, R4.reuse, R8, R140 ;  /* 0x000000080460723c */ /* 0x040fe2000000188c */
[----:B------:R-:W-:Y:S01]  /*5ca0*/  IMAD.MOV.U32 R168, RZ, RZ, R101 ;  /* 0x000000ffffa87224 */ /* 0x000fe200078e0065 */
[----:B------:R-:W-:Y:S02]  /*5cb0*/  MOV R120, R92 ;  /* 0x0000005c00787202 */ /* 0x000fe40000000f00 */
[----:B------:R-:W-:Y:S01]  /*5cc0*/  MOV R106, R112 ;  /* 0x00000070006a7202 */ /* 0x000fe20000000f00 */
[----:B------:R-:W-:Y:S01]  /*5cd0*/  IMAD.MOV.U32 R176, RZ, RZ, R107 ;  /* 0x000000ffffb07224 */ /* 0x000fe200078e006b */
[----:B------:R-:W-:Y:S01]  /*5ce0*/  MOV R145, R157 ;  /* 0x0000009d00917202 */ /* 0x000fe20000000f00 */
[----:B------:R-:W-:Y:S01]  /*5cf0*/  IMAD.MOV.U32 R141, RZ, RZ, R20 ;  /* 0x000000ffff8d7224 */ /* 0x000fe200078e0014 */
[----:B------:R-:W-:Y:S01]  /*5d00*/  MOV R140, R21 ;  /* 0x00000015008c7202 */ /* 0x000fe20000000f00 */
[C---:B------:R-:W-:Y:S01]  /*5d10*/  HMMA.16816.F32 R100, R4.reuse, R10, R116 ;  /* 0x0000000a0464723c */ /* 0x040fe20000001874 */
[----:B------:R-:W2:Y:S04]  /*5d20*/  LDSM.16.MT88.4 R20, [R227+0x2100] ;  /* 0x00210000e314783b */ /* 0x000ea80000004200 */
[----:B------:R-:W3:Y:S03]  /*5d30*/  LDSM.16.MT88.4 R8, [R225+0x5100] ;  /* 0x00510000e108783b */ /* 0x000ee60000004200 */
[----:B------:R-:W-:Y:S01]  /*5d40*/  HMMA.16816.F32 R92, R4, R18, R148 ;  /* 0x00000012045c723c */ /* 0x000fe20000001894 */
[----:B------:R-:W4:Y:S01]  /*5d50*/  LDSM.16.MT88.4 R16, [R224+0x5100] ;  /* 0x00510000e010783b */ /* 0x000f220000004200 */
        /* <DEDUP_REMOVED lines=8> */
[----:B------:R1:W5:Y:S01]  /*5de0*/  LDL.LU R157, [R1+0x58] ;  /* 0x00005800019d7983 */ /* 0x0003620000300800 */
[----:B------:R-:W-:Y:S02]  /*5df0*/  IMAD.MOV.U32 R145, RZ, RZ, R156 ;  /* 0x000000ffff917224 */ /* 0x000fe400078e009c */
[----:B------:R-:W-:Y:S01]  /*5e00*/  FFMA.FTZ R2, R2, c[0x0][0x2d0], -R12 ;  /* 0x0000b40002027a23 */ /* 0x000fe2000001080c */
[----:B------:R1:W5:Y:S01]  /*5e10*/  LDL.LU R156, [R1+0x54] ;  /* 0x00005400019c7983 */ /* 0x0003620000300800 */
[----:B------:R-:W-:-:S03]  /*5e20*/  IMAD.MOV.U32 R142, RZ, RZ, R177 ;  /* 0x000000ffff8e7224 */ /* 0x000fc600078e00b1 */
[----:B------:R1:W5:Y:S04]  /*5e30*/  LDL.LU R155, [R1+0x50] ;  /* 0x00005000019b7983 */ /* 0x0003680000300800 */
[----:B------:R1:W5:Y:S04]  /*5e40*/  LDL.LU R154, [R1+0x4c] ;  /* 0x00004c00019a7983 */ /* 0x0003680000300800 */
[----:B------:R1:W5:Y:S04]  /*5e50*/  LDL.LU R153, [R1+0x48] ;  /* 0x0000480001997983 */ /* 0x0003680000300800 */
[----:B------:R1:W5:Y:S01]  /*5e60*/  LDL.LU R152, [R1+0x44] ;  /* 0x0000440001987983 */ /* 0x0003620000300800 */
[C---:B--2---:R-:W-:Y:S03]  /*5e70*/  HMMA.16816.F32 R104, R4.reuse, R20, R180 ;  /* 0x000000140468723c */ /* 0x044fe600000018b4 */
[----:B------:R1:W5:Y:S04]  /*5e80*/  LDL.LU R135, [R1+0x40] ;  /* 0x0000400001877983 */ /* 0x0003680000300800 */
[----:B------:R-:W-:Y:S01]  /*5e90*/  MOV R180, R124 ;  /* 0x0000007c00b47202 */ /* 0x000fe20000000f00 */
[----:B------:R-:W-:Y:S01]  /*5ea0*/  IMAD.MOV.U32 R181, RZ, RZ, R125 ;  /* 0x000000ffffb57224 */ /* 0x000fe200078e007d */
[----:B------:R-:W-:Y:S01]  /*5eb0*/  MOV R182, R126 ;  /* 0x0000007e00b67202 */ /* 0x000fe20000000f00 */
[----:B------:R-:W-:Y:S01]  /*5ec0*/  IMAD.MOV.U32 R183, RZ, RZ, R127 ;  /* 0x000000ffffb77224 */ /* 0x000fe200078e007f */
[C---:B------:R-:W-:Y:S01]  /*5ed0*/  HMMA.16816.F32 R172, R4.reuse, R22, R172 ;  /* 0x0000001604ac723c */ /* 0x040fe200000018ac */
[----:B------:R-:W2:Y:S07]  /*5ee0*/  LDSM.16.MT88.4 R20, [R228+0x5100] ;  /* 0x00510000e414783b */ /* 0x000eae0000004200 */
[C---:B---3--:R-:W-:Y:S07]  /*5ef0*/  HMMA.16816.F32 R124, R4.reuse, R8, R60 ;  /* 0x00000008047c723c */ /* 0x048fee000000183c */
[----:B------:R-:W-:Y:S01]  /*5f00*/  MOV R60, R120 ;  /* 0x00000078003c7202 */ /* 0x000fe20000000f00 */
[----:B------:R-:W-:Y:S01]  /*5f10*/  IMAD.MOV.U32 R61, RZ, RZ, R121 ;  /* 0x000000ffff3d7224 */ /* 0x000fe200078e0079 */
[----:B----4-:R-:W-:Y:S01]  /*5f20*/  HMMA.16816.F32 R148, R4, R16, R128 ;  /* 0x000000100494723c */ /* 0x010fe20000001880 */
[----:B------:R-:W-:Y:S01]  /*5f30*/  IMAD.MOV.U32 R62, RZ, RZ, R123 ;  /* 0x000000ffff3e7224 */ /* 0x000fe200078e007b */
[----:B------:R-:W-:-:S05]  /*5f40*/  MOV R63, R176 ;  /* 0x000000b0003f7202 */ /* 0x000fca0000000f00 */
[----:B------:R-:W-:Y:S01]  /*5f50*/  MOV R131, R108 ;  /* 0x0000006c00837202 */ /* 0x000fe20000000f00 */
[C---:B------:R-:W-:Y:S01]  /*5f60*/  HMMA.16816.F32 R120, R4.reuse, R10, R32 ;  /* 0x0000000a0478723c */ /* 0x040fe20000001820 */
[----:B------:R-:W3:Y:S01]  /*5f70*/  LDSM.16.MT88.4 R8, [R224+0x8100] ;  /* 0x00810000e008783b */ /* 0x000ee20000004200 */
[----:B------:R-:W-:Y:S01]  /*5f80*/  IMAD.MOV.U32 R130, RZ, RZ, R109 ;  /* 0x000000ffff827224 */ /* 0x000fe200078e006d */
[----:B------:R-:W-:Y:S01]  /*5f90*/  MOV R129, R110 ;  /* 0x0000006e00817202 */ /* 0x000fe20000000f00 */
[----:B------:R-:W-:Y:S01]  /*5fa0*/  IMAD.MOV.U32 R128, RZ, RZ, R111 ;  /* 0x000000ffff807224 */ /* 0x000fe200078e006f */
[----:B------:R-:W-:Y:S01]  /*5fb0*/  MOV R111, R144 ;  /* 0x00000090006f7202 */ /* 0x000fe20000000f00 */
[----:B------:R-:W-:Y:S01]  /*5fc0*/  IMAD.MOV.U32 R108, RZ, RZ, R145 ;  /* 0x000000ffff6c7224 */ /* 0x000fe200078e0091 */
[----:B------:R-:W-:Y:S01]  /*5fd0*/  MOV R109, R146 ;  /* 0x00000092006d7202 */ /* 0x000fe20000000f00 */
[----:B------:R-:W-:Y:S02]  /*5fe0*/  IMAD.MOV.U32 R110, RZ, RZ, R147 ;  /* 0x000000ffff6e7224 */ /* 0x000fe400078e0093 */
[C---:B------:R-:W-:Y:S01]  /*5ff0*/  HMMA.16816.F32 R144, R4.reuse, R18, R80 ;  /* 0x000000120490723c */ /* 0x040fe20000001850 */
[----:B------:R-:W4:Y:S06]  /*6000*/  LDSM.16.MT88.4 R16, [R227+0x5100] ;  /* 0x00510000e310783b */ /* 0x000f2c0000004200 */
[----:B------:R-:W-:Y:S01]  /*6010*/  MOV R83, R168 ;  /* 0x000000a800537202 */ /* 0x000fe20000000f00 */
[----:B--2---:R-:W-:Y:S01]  /*6020*/  HMMA.16816.F32 R116, R4, R20, R76 ;  /* 0x000000140474723c */ /* 0x004fe2000000184c */
[----:B------:R-:W-:Y:S01]  /*6030*/  IMAD.MOV.U32 R82, RZ, RZ, R169 ;  /* 0x000000ffff527224 */ /* 0x000fe200078e00a9 */
[----:B------:R-:W-:Y:S01]  /*6040*/  MOV R81, R170 ;  /* 0x000000aa00517202 */ /* 0x000fe20000000f00 */
[----:B------:R-:W-:-:S04]  /*6050*/  IMAD.MOV.U32 R80, RZ, RZ, R171 ;  /* 0x000000ffff507224 */ /* 0x000fc800078e00ab */
[----:B------:R-:W-:Y:S01]  /*6060*/  MOV R76, R108 ;  /* 0x0000006c004c7202 */ /* 0x000fe20000000f00 */
[----:B------:R-:W-:Y:S01]  /*6070*/  IMAD.MOV.U32 R77, RZ, RZ, R109 ;  /* 0x000000ffff4d7224 */ /* 0x000fe200078e006d */
[----:B------:R-:W-:Y:S01]  /*6080*/  MOV R78, R110 ;  /* 0x0000006e004e7202 */ /* 0x000fe20000000f00 */
[----:B------:R-:W-:Y:S02]  /*6090*/  IMAD.MOV.U32 R79, RZ, RZ, R111 ;  /* 0x000000ffff4f7224 */ /* 0x000fe400078e006f */
[C---:B------:R-:W-:Y:S01]  /*60a0*/  HMMA.16816.F32 R108, R4.reuse, R22, R68 ;  /* 0x00000016046c723c */ /* 0x040fe20000001844 */
[----:B------:R-:W2:Y:S06]  /*60b0*/  LDSM.16.MT88.4 R20, [R225+0x8100] ;  /* 0x00810000e114783b */ /* 0x000eac0000004200 */
[----:B------:R-:W-:Y:S01]  /*60c0*/  MOV R70, R178 ;  /* 0x000000b200467202 */ /* 0x000fe20000000f00 */
[----:B------:R-:W-:Y:S01]  /*60d0*/  IMAD.MOV.U32 R71, RZ, RZ, R179 ;  /* 0x000000ffff477224 */ /* 0x000fe200078e00b3 */
[C---:B---3--:R-:W-:Y:S08]  /*60e0*/  HMMA.16816.F32 R40, R4.reuse, R8, R40 ;  /* 0x000000080428723c */ /* 0x048ff00000001828 */
[C---:B------:R-:W-:Y:S01]  /*60f0*/  HMMA.16816.F32 R28, R4.reuse, R10, R28 ;  /* 0x0000000a041c723c */ /* 0x040fe2000000181c */
[----:B------:R-:W3:Y:S07]  /*6100*/  LDSM.16.MT88.4 R8, [R227+0x8100] ;  /* 0x00810000e308783b */ /* 0x000eee0000004200 */
[C---:B----4-:R-:W-:Y:S01]  /*6110*/  HMMA.16816.F32 R32, R4.reuse, R16, R56 ;  /* 0x000000100420723c */ /* 0x050fe20000001838 */
[----:B------:R-:W-:Y:S07]  /*6120*/  LDSM.16.MT88.4 R56, [R225+0x2900] ;  /* 0x00290000e138783b */ /* 0x000fee0000004200 */
[C---:B------:R-:W-:Y:S01]  /*6130*/  HMMA.16816.F32 R48, R4.reuse, R18, R48 ;  /* 0x000000120430723c */ /* 0x040fe20000001830 */
[----:B------:R-:W4:Y:S07]  /*6140*/  LDSM.16.MT88.4 R16, [R228+0x8100] ;  /* 0x00810000e410783b */ /* 0x000f2e0000004200 */
[C---:B--2---:R-:W-:Y:S01]  /*6150*/  HMMA.16816.F32 R168, R4.reuse, R20, R72 ;  /* 0x0000001404a8723c */ /* 0x044fe20000001848 */
[----:B------:R-:W-:Y:S07]  /*6160*/  LDSM.16.MT88.4 R72, [R227+0x2900] ;  /* 0x00290000e348783b */ /* 0x000fee0000004200 */
[C---:B------:R-:W-:Y:S01]  /*6170*/  HMMA.16816.F32 R20, R4.reuse, R22, R64 ;  /* 0x000000160414723c */ /* 0x040fe20000001840 */
[----:B------:R-:W-:Y:S07]  /*6180*/  LDSM.16.MT88.4 R64, [R228+0x2900] ;  /* 0x00290000e440783b */ /* 0x000fee0000004200 */
[C---:B---3--:R-:W-:Y:S01]  /*6190*/  HMMA.16816.F32 R24, R4.reuse, R10, R24 ;  /* 0x0000000a0418723c */ /* 0x048fe20000001818 */
[----:B------:R2:W-:Y:S07]  /*61a0*/  MUFU.EX2 R11, R2 ;  /* 0x00000002000b7308 */ /* 0x0005ee0000000800 */
[C---:B------:R-:W-:Y:S08]  /*61b0*/  HMMA.16816.F32 R36, R4.reuse, R8, R36 ;  /* 0x000000080424723c */ /* 0x040ff00000001824 */
[----:B----4-:R-:W-:Y:S01]  /*61c0*/  HMMA.16816.F32 R176, R4, R16, R52 ;  /* 0x0000001004b0723c */ /* 0x010fe20000001834 */
[----:B--2---:R-:W-:-:S04]  /*61d0*/  FFMA.FTZ R2, R70, c[0x0][0x2d0], -R12 ;  /* 0x0000b40046027a23 */ /* 0x004fc8000001080c */
[----:B------:R2:W3:Y:S03]  /*61e0*/  MUFU.EX2 R10, R2 ;  /* 0x00000002000a7308 */ /* 0x0004e60000000800 */
[----:B------:R-:W-:Y:S01]  /*61f0*/  HMMA.16816.F32 R44, R4, R18, R44 ;  /* 0x00000012042c723c */ /* 0x000fe2000000182c */
[----:B--2---:R-:W-:-:S04]  /*6200*/  FFMA.FTZ R2, R71, c[0x0][0x2d0], -R12 ;  /* 0x0000b40047027a23 */ /* 0x004fc8000001080c */
[----:B------:R2:W-:Y:S02]  /*6210*/  MUFU.EX2 R9, R2 ;  /* 0x0000000200097308 */ /* 0x0005e40000000800 */
[----:B--2---:R-:W-:-:S06]  /*6220*/  FFMA.FTZ R2, R76, c[0x0][0x2d0], -R12 ;  /* 0x0000b4004c027a23 */ /* 0x004fcc000001080c */
[----:B------:R2:W-:Y:S02]  /*6230*/  MUFU.EX2 R8, R2 ;  /* 0x0000000200087308 */ /* 0x0005e40000000800 */
[----:B--2---:R-:W-:Y:S02]  /*6240*/  FFMA.FTZ R2, R77, c[0x0][0x2d0], -R0 ;  /* 0x0000b4004d027a23 */ /* 0x004fe40000010800 */
[----:B------:R-:W-:-:S04]  /*6250*/  IMAD.MOV.U32 R77, RZ, RZ, R60 ;  /* 0x000000ffff4d7224 */ /* 0x000fc800078e003c */
[----:B------:R2:W-:Y:S01]  /*6260*/  MUFU.EX2 R7, R2 ;  /* 0x0000000200077308 */ /* 0x0005e20000000800 */
[----:B------:R-:W-:Y:S01]  /*6270*/  IMAD.MOV.U32 R60, RZ, RZ, R63 ;  /* 0x000000ffff3c7224 */ /* 0x000fe200078e003f */
[----:B------:R-:W-:Y:S01]  /*6280*/  MOV R63, R82 ;  /* 0x00000052003f7202 */ /* 0x000fe20000000f00 */
[----:B------:R-:W-:-:S04]  /*6290*/  IMAD.MOV.U32 R82, RZ, RZ, R142 ;  /* 0x000000ffff527224 */ /* 0x000fc800078e008e */
[----:B------:R-:W-:Y:S02]  /*62a0*/  IMAD.MOV.U32 R19, RZ, RZ, R63 ;  /* 0x000000ffff137224 */ /* 0x000fe400078e003f */
[----:B--2---:R-:W-:Y:S01]  /*62b0*/  FFMA.FTZ R2, R78, c[0x0][0x2d0], -R0 ;  /* 0x0000b4004e027a23 */ /* 0x004fe20000010800 */
[----:B------:R-:W-:Y:S02]  /*62c0*/  MOV R78, R79 ;  /* 0x0000004f004e7202 */ /* 0x000fe40000000f00 */
[----:B------:R-:W-:Y:S01]  /*62d0*/  MOV R79, R61 ;  /* 0x0000003d004f7202 */ /* 0x000fe20000000f00 */
[----:B------:R2:W4:Y:S01]  /*62e0*/  MUFU.EX2 R6, R2 ;  /* 0x0000000200067308 */ /* 0x0005220000000800 */
[----:B------:R-:W-:Y:S01]  /*62f0*/  MOV R61, R80 ;  /* 0x00000050003d7202 */ /* 0x000fe20000000f00 */
[----:B------:R-:W-:Y:S01]  /*6300*/  IMAD.MOV.U32 R80, RZ, RZ, R83 ;  /* 0x000000ffff507224 */ /* 0x000fe200078e0053 */
[----:B------:R-:W-:-:S03]  /*6310*/  MOV R83, R141 ;  /* 0x0000008d00537202 */ /* 0x000fc60000000f00 */
[----:B------:R-:W-:Y:S01]  /*6320*/  IMAD.MOV.U32 R17, RZ, RZ, R61 ;  /* 0x000000ffff117224 */ /* 0x000fe200078e003d */
[----:B------:R-:W-:Y:S01]  /*6330*/  MOV R18, R80 ;  /* 0x0000005000127202 */ /* 0x000fe20000000f00 */
[--C-:B--2---:R-:W-:Y:S02]  /*6340*/  FFMA.FTZ R2, R62, c[0x0][0x2d0], -R0.reuse ;  /* 0x0000b4003e027a23 */ /* 0x104fe40000010800 */
[----:B------:R-:W-:Y:S01]  /*6350*/  IMAD.MOV.U32 R62, RZ, RZ, R81 ;  /* 0x000000ffff3e7224 */ /* 0x000fe200078e0051 */
[----:B------:R-:W-:Y:S01]  /*6360*/  MOV R81, R143 ;  /* 0x0000008f00517202 */ /* 0x000fe20000000f00 */
[----:B------:R-:W-:Y:S01]  /*6370*/  FFMA.FTZ R0, R140, c[0x0][0x2d0], -R0 ;  /* 0x0000b4008c007a23 */ /* 0x000fe20000010800 */
[----:B------:R2:W-:Y:S01]  /*6380*/  MUFU.EX2 R5, R2 ;  /* 0x0000000200057308 */ /* 0x0005e20000000800 */
[----:B------:R-:W1:Y:S01]  /*6390*/  LDSM.16.MT88.4 R140, [R224+0x2900] ;  /* 0x00290000e08c783b */ /* 0x000e620000004200 */
[----:B------:R-:W-:-:S06]  /*63a0*/  MOV R16, R62 ;  /* 0x0000003e00107202 */ /* 0x000fcc0000000f00 */
[----:B------:R4:W4:Y:S01]  /*63b0*/  MUFU.EX2 R4, R0 ;  /* 0x0000000000047308 */ /* 0x0009220000000800 */
[----:B--2---:R-:W-:Y:S01]  /*63c0*/  FADD.FTZ R2, R15, R14 ;  /* 0x0000000e0f027221 */ /* 0x004fe20000010000 */
[----:B------:R-:W-:Y:S01]  /*63d0*/  MOV R15, R129 ;  /* 0x00000081000f7202 */ /* 0x000fe20000000f00 */
[----:B------:R-:W-:Y:S01]  /*63e0*/  IMAD.MOV.U32 R14, RZ, RZ, R128 ;  /* 0x000000ffff0e7224 */ /* 0x000fe200078e0080 */
[----:B---3--:R-:W-:Y:S01]  /*63f0*/  F2FP.PACK_AB R128, R10, R11 ;  /* 0x0000000b0a80723e */ /* 0x008fe200000000ff */
[----:B------:R-:W-:Y:S01]  /*6400*/  FADD.FTZ R2, R13, R2 ;  /* 0x000000020d027221 */ /* 0x000fe20000010000 */
[----:B----4-:R-:W-:Y:S01]  /*6410*/  F2FP.PACK_AB R129, R6, R7 ;  /* 0x000000070681723e */ /* 0x010fe200000000ff */
[----:B------:R-:W-:Y:S01]  /*6420*/  IMAD.MOV.U32 R13, RZ, RZ, R130 ;  /* 0x000000ffff0d7224 */ /* 0x000fe200078e0082 */
[----:B------:R-:W-:Y:S01]  /*6430*/  F2FP.PACK_AB R130, R8, R9 ;  /* 0x000000090882723e */ /* 0x000fe200000000ff */
[----:B------:R-:W-:-:S04]  /*6440*/  FADD.FTZ R0, R78, R77 ;  /* 0x0000004d4e007221 */ /* 0x000fc80000010000 */
[----:B------:R-:W-:-:S04]  /*6450*/  FADD.FTZ R0, R79, R0 ;  /* 0x000000004f007221 */ /* 0x000fc80000010000 */
[----:B------:R-:W-:Y:S01]  /*6460*/  FADD.FTZ R12, R60, R0 ;  /* 0x000000003c0c7221 */ /* 0x000fe20000010000 */
[----:B------:R-:W-:Y:S02]  /*6470*/  MOV R0, R131 ;  /* 0x0000008300007202 */ /* 0x000fe40000000f00 */
[----:B------:R-:W-:-:S03]  /*6480*/  F2FP.PACK_AB R131, R4, R5 ;  /* 0x000000050483723e */ /* 0x000fc600000000ff */
[----:B------:R-:W-:-:S04]  /*6490*/  FADD.FTZ R0, R0, R2 ;  /* 0x0000000200007221 */ /* 0x000fc80000010000 */
[C---:B-1----:R-:W-:Y:S08]  /*64a0*/  HMMA.16816.F32 R136, R128.reuse, R140, R136 ;  /* 0x0000008c8088723c */ /* 0x042ff00000001888 */
[C---:B------:R-:W-:Y:S07]  /*64b0*/  HMMA.16816.F32 R140, R128.reuse, R142, R84 ;  /* 0x0000008e808c723c */ /* 0x040fee0000001854 */
[----:B------:R-:W-:Y:S01]  /*64c0*/  IMAD.MOV.U32 R85, RZ, RZ, R81 ;  /* 0x000000ffff557224 */ /* 0x000fe200078e0051 */
[----:B------:R-:W-:Y:S01]  /*64d0*/  MOV R86, R82 ;  /* 0x0000005200567202 */ /* 0x000fe20000000f00 */
[----:B------:R-:W-:Y:S01]  /*64e0*/  IMAD.MOV.U32 R87, RZ, RZ, R83 ;  /* 0x000000ffff577224 */ /* 0x000fe200078e0053 */
[C---:B------:R-:W-:Y:S01]  /*64f0*/  HMMA.16816.F32 R68, R128.reuse, R72, R104 ;  /* 0x000000488044723c */ /* 0x040fe20000001868 */
[----:B------:R-:W1:Y:S04]  /*6500*/  LDSM.16.MT88.4 R80, [R224+0x5900] ;  /* 0x00590000e050783b */ /* 0x000e680000004200 */
[----:B------:R-:W-:Y:S03]  /*6510*/  LDSM.16.MT88.4 R104, [R227+0x5900] ;  /* 0x00590000e368783b */ /* 0x000fe60000004200 */
[C---:B------:R-:W-:Y:S07]  /*6520*/  HMMA.16816.F32 R72, R128.reuse, R74, R172 ;  /* 0x0000004a8048723c */ /* 0x040fee00000018ac */
[----:B------:R-:W-:Y:S01]  /*6530*/  MOV R172, R112 ;  /* 0x0000007000ac7202 */ /* 0x000fe20000000f00 */
[----:B------:R-:W-:Y:S01]  /*6540*/  IMAD.MOV.U32 R173, RZ, RZ, R113 ;  /* 0x000000ffffad7224 */ /* 0x000fe200078e0071 */
[----:B------:R-:W-:Y:S01]  /*6550*/  MOV R174, R114 ;  /* 0x0000007200ae7202 */ /* 0x000fe20000000f00 */
[----:B------:R-:W-:Y:S01]  /*6560*/  IMAD.MOV.U32 R175, RZ, RZ, R115 ;  /* 0x000000ffffaf7224 */ /* 0x000fe200078e0073 */
[C---:B------:R-:W-:Y:S01]  /*6570*/  HMMA.16816.F32 R52, R128.reuse, R56, R88 ;  /* 0x000000388034723c */ /* 0x040fe20000001858 */
[----:B------:R-:W2:Y:S04]  /*6580*/  LDSM.16.MT88.4 R88, [R225+0x5900] ;  /* 0x00590000e158783b */ /* 0x000ea80000004200 */
[----:B------:R-:W-:Y:S03]  /*6590*/  LDSM.16.MT88.4 R112, [R224+0x8900] ;  /* 0x00890000e070783b */ /* 0x000fe60000004200 */
[C---:B------:R-:W-:Y:S01]  /*65a0*/  HMMA.16816.F32 R60, R128.reuse, R64, R96 ;  /* 0x00000040803c723c */ /* 0x040fe20000001860 */
[----:B------:R-:W3:Y:S07]  /*65b0*/  LDSM.16.MT88.4 R96, [R228+0x5900] ;  /* 0x00590000e460783b */ /* 0x000eee0000004200 */
[C---:B------:R-:W-:Y:S08]  /*65c0*/  HMMA.16816.F32 R56, R128.reuse, R58, R92 ;  /* 0x0000003a8038723c */ /* 0x040ff0000000185c */
[C---:B-1----:R-:W-:Y:S07]  /*65d0*/  HMMA.16816.F32 R76, R128.reuse, R80, R148 ;  /* 0x00000050804c723c */ /* 0x042fee0000001894 */
[----:B------:R-:W-:Y:S01]  /*65e0*/  MOV R149, R85 ;  /* 0x0000005500957202 */ /* 0x000fe20000000f00 */
[----:B------:R-:W-:Y:S01]  /*65f0*/  IMAD.MOV.U32 R150, RZ, RZ, R86 ;  /* 0x000000ffff967224 */ /* 0x000fe200078e0056 */
[----:B------:R-:W-:Y:S01]  /*6600*/  MOV R151, R87 ;  /* 0x0000005700977202 */ /* 0x000fe20000000f00 */
[----:B------:R-:W-:Y:S02]  /*6610*/  HMMA.16816.F32 R64, R128, R66, R100 ;  /* 0x000000428040723c */ /* 0x000fe40000001864 */
[----:B------:R-:W-:-:S02]  /*6620*/  FADD.FTZ R2, R149, R12 ;  /* 0x0000000c95027221 */ /* 0x000fc40000010000 */
[----:B------:R-:W-:Y:S02]  /*6630*/  FADD.FTZ R0, R150, R0 ;  /* 0x0000000096007221 */ /* 0x000fe40000010000 */
[----:B------:R-:W-:Y:S02]  /*6640*/  FADD.FTZ R2, R151, R2 ;  /* 0x0000000297027221 */ /* 0x000fe40000010000 */
[----:B------:R-:W-:Y:S01]  /*6650*/  FADD.FTZ R0, R172, R0 ;  /* 0x00000000ac007221 */ /* 0x000fe20000010000 */
[----:B--2---:R-:W-:Y:S01]  /*6660*/  HMMA.16816.F32 R84, R128, R88, R124 ;  /* 0x000000588054723c */ /* 0x004fe2000000187c */
[----:B------:R-:W-:Y:S01]  /*6670*/  FADD.FTZ R2, R13, R2 ;  /* 0x000000020d027221 */ /* 0x000fe20000010000 */
[----:B------:R-:W-:Y:S01]  /*6680*/  LDSM.16.MT88.4 R124, [R228+0x8900] ;  /* 0x00890000e47c783b */ /* 0x000fe20000004200 */
[----:B------:R-:W-:Y:S02]  /*6690*/  FADD.FTZ R0, R15, R0 ;  /* 0x000000000f007221 */ /* 0x000fe40000010000 */
[----:B------:R-:W-:-:S02]  /*66a0*/  FADD.FTZ R2, R14, R2 ;  /* 0x000000020e027221 */ /* 0x000fc40000010000 */
[----:B------:R-:W-:Y:S01]  /*66b0*/  FADD.FTZ R0, R173, R0 ;  /* 0x00000000ad007221 */ /* 0x000fe20000010000 */
[----:B------:R-:W1:Y:S01]  /*66c0*/  LDSM.16.MT88.4 R12, [R227+0x8900] ;  /* 0x00890000e30c783b */ /* 0x000e620000004200 */
[----:B------:R-:W-:Y:S01]  /*66d0*/  FADD.FTZ R2, R174, R2 ;  /* 0x00000002ae027221 */ /* 0x000fe20000010000 */
[C---:B------:R-:W-:Y:S01]  /*66e0*/  HMMA.16816.F32 R88, R128.reuse, R90, R120 ;  /* 0x0000005a8058723c */ /* 0x040fe20000001878 */
[----:B------:R-:W-:Y:S01]  /*66f0*/  FADD.FTZ R0, R175, R0 ;  /* 0x00000000af007221 */ /* 0x000fe20000010000 */
[----:B------:R-:W2:Y:S01]  /*6700*/  LDSM.16.MT88.4 R120, [R225+0x8900] ;  /* 0x00890000e178783b */ /* 0x000ea20000004200 */
        /* <DEDUP_REMOVED lines=22> */
[C---:B-1----:R-:W-:Y:S07]  /*6870*/  HMMA.16816.F32 R148, R128.reuse, R12, R36 ;  /* 0x0000000c8094723c */ /* 0x042fee0000001824 */
[----:B------:R-:W-:Y:S01]  /*6880*/  FADD.FTZ R12, R163, R2 ;  /* 0x00000002a30c7221 */ /* 0x000fe20000010000 */
[----:B------:R-:W-:Y:S01]  /*6890*/  HMMA.16816.F32 R108, R128, R112, R40 ;  /* 0x00000070806c723c */ /* 0x000fe20000001828 */
[----:B------:R-:W-:Y:S02]  /*68a0*/  FADD.FTZ R2, R161, R0 ;  /* 0x00000000a1027221 */ /* 0x000fe40000010000 */
[----:B------:R-:W-:-:S02]  /*68b0*/  FADD.FTZ R0, R165, R12 ;  /* 0x0000000ca5007221 */ /* 0x000fc40000010000 */
[----:B------:R-:W-:Y:S02]  /*68c0*/  FADD.FTZ R2, R164, R2 ;  /* 0x00000002a4027221 */ /* 0x000fe40000010000 */
[----:B------:R-:W-:Y:S01]  /*68d0*/  FADD.FTZ R11, R11, R0 ;  /* 0x000000000b0b7221 */ /* 0x000fe20000010000 */
[C---:B--2---:R-:W-:Y:S01]  /*68e0*/  HMMA.16816.F32 R116, R128.reuse, R120, R168 ;  /* 0x000000788074723c */ /* 0x044fe200000018a8 */
        /* <DEDUP_REMOVED lines=8> */
[C---:B------:R-:W-:Y:S02]  /*6970*/  HMMA.16816.F32 R104, R128.reuse, R106, R48 ;  /* 0x0000006a8068723c */ /* 0x040fe40000001830 */
[----:B------:R1:W-:Y:S04]  /*6980*/  STL [R1+0x4], R0 ;  /* 0x0000040001007387 */ /* 0x0003e80000100800 */
[----:B------:R1:W-:Y:S02]  /*6990*/  STL [R1], R2 ;  /* 0x0000000201007387 */ /* 0x0003e40000100800 */
[C---:B------:R-:W-:Y:S08]  /*69a0*/  HMMA.16816.F32 R112, R128.reuse, R114, R28 ;  /* 0x000000728070723c */ /* 0x040ff0000000181c */
[C---:B------:R-:W-:Y:S08]  /*69b0*/  HMMA.16816.F32 R120, R128.reuse, R122, R20 ;  /* 0x0000007a8078723c */ /* 0x040ff00000001814 */
[C---:B------:R-:W-:Y:S08]  /*69c0*/  HMMA.16816.F32 R124, R128.reuse, R126, R44 ;  /* 0x0000007e807c723c */ /* 0x040ff0000000182c */
[----:B------:R-:W-:Y:S01]  /*69d0*/  HMMA.16816.F32 R128, R128, R14, R24 ;  /* 0x0000000e8080723c */ /* 0x000fe20000001818 */
[----:B------:R-:W-:Y:S07]  /*69e0*/  @!P0 BRA `(.L_x_1307) ;  /* 0x000036e000008947 */ /* 0x000fee0003800000 */
[----:B-1----:R-:W2:Y:S01]  /*69f0*/  LDL.LU R252, [R1+0x28] ;  /* 0x0000280001fc7983 */ /* 0x002ea20000300800 */
[----:B------:R-:W-:-:S02]  /*6a00*/  IMAD.MOV.U32 R134, RZ, RZ, R3 ;  /* 0x000000ffff867224 */ /* 0x000fc400078e0003 */
[----:B------:R-:W-:Y:S01]  /*6a10*/  IMAD.MOV.U32 R133, RZ, RZ, R132 ;  /* 0x000000ffff857224 */ /* 0x000fe200078e0084 */
[----:B------:R-:W3:Y:S04]  /*6a20*/  LDL.LU.64 R180, [R1+0x30] ;  /* 0x0000300001b47983 */ /* 0x000ee80000300a00 */
[----:B------:R-:W4:Y:S01]  /*6a30*/  LDL.LU.64 R182, [R1+0x38] ;  /* 0x0000380001b67983 */ /* 0x000f220000300a00 */
[----:B--2---:R-:W-:Y:S02]  /*6a40*/  IADD3 R249, R252, -0x2, RZ ;  /* 0xfffffffefcf97810 */ /* 0x004fe40007ffe0ff */
[----:B---3--:R-:W-:Y:S02]  /*6a50*/  MOV R3, R181 ;  /* 0x000000b500037202 */ /* 0x008fe40000000f00 */
[----:B----4-:R-:W-:-:S05]  /*6a60*/  MOV R2, R182 ;  /* 0x000000b600027202 */ /* 0x010fca0000000f00 */
[----:B------:R1:W-:Y:S02]  /*6a70*/  STL.64 [R1+0x10], R2 ;  /* 0x0000100201007387 */ /* 0x0003e40000100a00 */
.L_x_1308:
[----:B------:R-:W2:Y:S01]  /*6a80*/  LDL.64 R20, [R1+0x10] ;  /* 0x0000100001147983 */ /* 0x000ea20000100a00 */
[----:B------:R-:W-:Y:S04]  /*6a90*/  DEPBAR.LE SB0, 0x0 ;  /* 0x000080000000791a */ /* 0x000fe80000000000 */
[----:B-1----:R-:W-:Y:S01]  /*6aa0*/  SHF.R.S32.HI R0, RZ, 0x1f, R249 ;  /* 0x0000001fff007819 */ /* 0x002fe200000114f9 */
[----:B------:R-:W-:Y:S01]  /*6ab0*/  BAR.SYNC.DEFER_BLOCKING 0x0 ;  /* 0x0000000000007b1d */ /* 0x000fe20000010000 */
[C---:B-1----:R-:W-:Y:S01]  /*6ac0*/  IMAD.WIDE.U32 R2, R249.reuse, c[0x0][0x208], RZ ;  /* 0x00008200f9027a25 */ /* 0x042fe200078e00ff */
[----:B------:R-:W-:Y:S02]  /*6ad0*/  MOV R44, c[0x0][0x208] ;  /* 0x00008200002c7a02 */ /* 0x000fe40000000f00 */
[----:B------:R-:W-:Y:S01]  /*6ae0*/  MOV R132, 0x6 ;  /* 0x0000000600847802 */ /* 0x000fe20000000f00 */
[----:B------:R-:W-:Y:S01]  /*6af0*/  IMAD R0, R0, c[0x0][0x208], RZ ;  /* 0x0000820000007a24 */ /* 0x000fe200078e02ff */
[----:B------:R-:W-:Y:S02]  /*6b00*/  SHF.L.U32 R44, R44, 0x6, RZ ;  /* 0x000000062c2c7819 */ /* 0x000fe400000006ff */
[----:B------:R-:W-:Y:S01]  /*6b10*/  MOV R37, c[0x0][0x208] ;  /* 0x0000820000257a02 */ /* 0x000fe20000000f00 */
[----:B------:R-:W-:Y:S01]  /*6b20*/  IMAD R0, R249, c[0x0][0x20c], R0 ;  /* 0x00008300f9007a24 */ /* 0x000fe200078e0200 */
[----:B------:R-:W-:Y:S02]  /*6b30*/  MOV R252, c[0x0][0x1e4] ;  /* 0x0000790000fc7a02 */ /* 0x000fe40000000f00 */
[----:B------:R-:W-:Y:S02]  /*6b40*/  SHF.L.U64.HI R37, R37, R132, c[0x0][0x20c] ;  /* 0x0000830025257619 */ /* 0x000fe40000010284 */
        /* <DEDUP_REMOVED lines=856> */
.L_x_1307:
[----:B-1----:R-:W2:Y:S04]  /*a0d0*/  LDL.LU R2, [R1] ;  /* 0x0000000001027983 */ /* 0x002ea80000300800 */
        /* <DEDUP_REMOVED lines=124> */
.L_x_1305:
        /* <DEDUP_REMOVED lines=152> */
.L_x_1310:
        /* <DEDUP_REMOVED lines=139> */
.L_x_1312:
[----:B---3--:R-:W-:Y:S05]  /*bad0*/  BSYNC B0 ;  /* 0x0000000000007941 */ /* 0x008fea0003800000 */
.L_x_1311:
        /* <DEDUP_REMOVED lines=23> */
.L_x_1314:
[----:B------:R-:W-:Y:S05]  /*bc50*/  BSYNC B0 ;  /* 0x0000000000007941 */ /* 0x000fea0003800000 */
.L_x_1313:
        /* <DEDUP_REMOVED lines=23> */
.L_x_1316:
[----:B------:R-:W-:Y:S05]  /*bdd0*/  BSYNC B0 ;  /* 0x0000000000007941 */ /* 0x000fea0003800000 */
.L_x_1315:
        /* <DEDUP_REMOVED lines=24> */
.L_x_1309:
        /* <DEDUP_REMOVED lines=19> */
.L_x_1317:
        /* <DEDUP_REMOVED lines=42> */
.L_x_1319:
[----:B------:R-:W-:Y:S05]  /*c330*/  BSYNC B0 ;  /* 0x0000000000007941 */ /* 0x000fea0003800000 */
.L_x_1318:
        /* <DEDUP_REMOVED lines=66> */
.L_x_1321:
[----:B------:R-:W-:Y:S05]  /*c760*/  BSYNC B0 ;  /* 0x0000000000007941 */ /* 0x000fea0003800000 */
.L_x_1320:
        /* <DEDUP_REMOVED lines=21> */
.L_x_1323:
[----:B------:R-:W-:Y:S05]  /*c8c0*/  BSYNC B0 ;  /* 0x0000000000007941 */ /* 0x000fea0003800000 */
.L_x_1322:
        /* <DEDUP_REMOVED lines=21> */
.L_x_1325:
[----:B------:R-:W-:Y:S05]  /*ca20*/  BSYNC B0 ;  /* 0x0000000000007941 */ /* 0x000fea0003800000 */
.L_x_1324:
        /* <DEDUP_REMOVED lines=22> */
.L_x_1326:
        /* <DEDUP_REMOVED lines=15> */
.L_x_2589:


//--------------------- .text._ZN7cutlass13device_kernelIN5flash19enable_sm80_to_sm89INS1_16FlashAttnFwdSm80INS1_25CollectiveMainloopFwdSm80ILi8ELi1ELb0EN4cute5tupleIJNS5_1CILi128EEENS7_ILi64EEENS7_ILi192EEEEEELi192ENS_6half_tEfNS_4arch4Sm80ELb0ELb0ELb0ELb1ELb0ELb1ELb1ELb0EEENS1_21CollectiveEpilogueFwdINS6_IJS8_SA_S9_EEENS6_IJNS7_ILi1EEESI_SI_EEESC_SE_Li256ELb1ELb1ELb0ELb0EEENS1_19SingleTileSchedulerILb1ELb0ELb1ELi128EEEEEEEEEvNT_6ParamsE --------------------------
	.section	.text._ZN7cutlass13device_kernelIN5flash19enable_sm80_to_sm89INS1_16FlashAttnFwdSm80INS1_25CollectiveMainloopFwdSm80ILi8ELi1ELb0EN4cute5tupleIJNS5_1CILi128EEENS7_ILi64EEENS7_ILi192EEEEEELi192ENS_6half_tEfNS_4arch4Sm80ELb0ELb0ELb0ELb1ELb0ELb1ELb1ELb0EEENS1_21CollectiveEpilogueFwdINS6_IJS8_SA_S9_EEENS6_IJNS7_ILi1EEESI_SI_EEESC_SE_Li256ELb1ELb1ELb0ELb0EEENS1_19SingleTileSchedulerILb1ELb0ELb1ELi128EEEEEEEEEvNT_6ParamsE,"ax",@progbits
	.sectioninfo	@"SHI_REGISTERS=242"
	.align	128
.text._ZN7cutlass13device_kernelIN5flash19enable_sm80_to_sm89INS1_16FlashAttnFwdSm80INS1_25CollectiveMainloopFwdSm80ILi8ELi1ELb0EN4cute5tupleIJNS5_1CILi128EEENS7_ILi64EEENS7_ILi192EEEEEELi192ENS_6half_tEfNS_4arch4Sm80ELb0ELb0ELb0ELb1ELb0ELb1ELb1ELb0EEENS1_21CollectiveEpilogueFwdINS6_IJS8_SA_S9_EEENS6_IJNS7_ILi1EEESI_SI_EEESC_SE_Li256ELb1ELb1ELb0ELb0EEENS1_19SingleTileSchedulerILb1ELb0ELb1ELi128EEEEEEEEEvNT_6ParamsE:
        .type           _ZN7cutlass13device_kernelIN5flash19enable_sm80_to_sm89INS1_16FlashAttnFwdSm80INS1_25CollectiveMainloopFwdSm80ILi8ELi1ELb0EN4cute5tupleIJNS5_1CILi128EEENS7_ILi64EEENS7_ILi192EEEEEELi192ENS_6half_tEfNS_4arch4Sm80ELb0ELb0ELb0ELb1ELb0ELb1ELb1ELb0EEENS1_21CollectiveEpilogueFwdINS6_IJS8_SA_S9_EEENS6_IJNS7_ILi1EEESI_SI_EEESC_SE_Li256ELb1ELb1ELb0ELb0EEENS1_19SingleTileSchedulerILb1ELb0ELb1ELi128EEEEEEEEEvNT_6ParamsE,@function
        .size           _ZN7cutlass13device_kernelIN5flash19enable_sm80_to_sm89INS1_16FlashAttnFwdSm80INS1_25CollectiveMainloopFwdSm80ILi8ELi1ELb0EN4cute5tupleIJNS5_1CILi128EEENS7_ILi64EEENS7_ILi192EEEEEELi192ENS_6half_tEfNS_4arch4Sm80ELb0ELb0ELb0ELb1ELb0ELb1ELb1ELb0EEENS1_21CollectiveEpilogueFwdINS6_IJS8_SA_S9_EEENS6_IJNS7_ILi1EEESI_SI_EEESC_SE_Li256ELb1ELb1ELb0ELb0EEENS1_19SingleTileSchedulerILb1ELb0ELb1ELi128EEEEEEEEEvNT_6ParamsE,(.L_x_2590 - _ZN7cutlass13device_kernelIN5flash19enable_sm80_to_sm89INS1_16FlashAttnFwdSm80INS1_25CollectiveMainloopFwdSm80ILi8ELi1ELb0EN4cute5tupleIJNS5_1CILi128EEENS7_ILi64EEENS7_ILi192EEEEEELi192ENS_6half_tEfNS_4arch4Sm80ELb0ELb0ELb0ELb1ELb0ELb1ELb1ELb0EEENS1_21CollectiveEpilogueFwdINS6_IJS8_SA_S9_EEENS6_IJNS7_ILi1EEESI_SI_EEESC_SE_Li256ELb1ELb1ELb0ELb0EEENS1_19SingleTileSchedulerILb1ELb0ELb1ELi128EEEEEEEEEvNT_6ParamsE)
        .other          _ZN7cutlass13device_kernelIN5flash19enable_sm80_to_sm89INS1_16FlashAttnFwdSm80INS1_25CollectiveMainloopFwdSm80ILi8ELi1ELb0EN4cute5tupleIJNS5_1CILi128EEENS7_ILi64EEENS7_ILi192EEEEEELi192ENS_6half_tEfNS_4arch4Sm80ELb0ELb0ELb0ELb1ELb0ELb1ELb1ELb0EEENS1_21CollectiveEpilogueFwdINS6_IJS8_SA_S9_EEENS6_IJNS7_ILi1EEESI_SI_EEESC_SE_Li256ELb1ELb1ELb0ELb0EEENS1_19SingleTileSchedulerILb1ELb0ELb1ELi128EEEEEEEEEvNT_6ParamsE,@"STO_CUDA_ENTRY STV_DEFAULT"
_ZN7cutlass13device_kernelIN5flash19enable_sm80_to_sm89INS1_16FlashAttnFwdSm80INS1_25CollectiveMainloopFwdSm80ILi8ELi1ELb0EN4cute5tupleIJNS5_1CILi128EEENS7_ILi64EEENS7_ILi192EEEEEELi192ENS_6half_tEfNS_4arch4Sm80ELb0ELb0ELb0ELb1ELb0ELb1ELb1ELb0EEENS1_21CollectiveEpilogueFwdINS6_IJS8_SA_S9_EEENS6_IJNS7_ILi1EEESI_SI_EEESC_SE_Li256ELb1ELb1ELb0ELb0EEENS1_19SingleTileSchedulerILb1ELb0ELb1ELi128EEEEEEEEEvNT_6ParamsE:
        /* <DEDUP_REMOVED lines=16> */
.L_x_1328:
        /* <DEDUP_REMOVED lines=8> */
.L_x_1330:
[----:B------:R-:W-:-:S05]  /*0180*/  MOV R3, c[0x0][0x54c] ;  /* 0x0001530000037a02 */ /* 0x000fca0000000f00 */
.L_x_1329:
[----:B-----5:R-:W-:Y:S01]  /*0190*/  IMAD R3, R3, c[0x0][0x548], RZ ;  /* 0x0001520003037a24 */ /* 0x020fe200078e02ff */
[----:B------:R-:W-:-:S04]  /*01a0*/  SHF.L.U32 R0, R80, 0x7, RZ ;  /* 0x0000000750007819 */ /* 0x000fc800000006ff */
[----:B------:R-:W-:-:S04]  /*01b0*/  ISETP.GE.AND P0, PT, R0, R3, PT ;  /* 0x000000030000720c */ /* 0x000fc80003f06270 */
[----:B------:R-:W-:Y:S01]  /*01c0*/  SEL R200, R200, 0xffffffff, !P0 ;  /* 0xffffffffc8c87807 */ /* 0x000fe20004000000 */
[----:B------:R-:W-:Y:S05]  /*01d0*/  BRA `(.L_x_1331) ;  /* 0x0000012000007947 */ /* 0x000fea0003800000 */
.L_x_1327:
[----:B---3--:R-:W-:-:S04]  /*01e0*/  ISETP.NE.U32.AND P0, PT, RZ, c[0x0][0x568], PT ;  /* 0x00015a00ff007a0c */ /* 0x008fc80003f05070 */
[----:B------:R-:W-:-:S13]  /*01f0*/  ISETP.NE.AND.EX P0, PT, RZ, c[0x0][0x56c], PT, P0 ;  /* 0x00015b00ff007a0c */ /* 0x000fda0003f05300 */
[----:B------:R-:W-:Y:S05]  /*0200*/  @!P0 BRA `(.L_x_1332) ;  /* 0x0000002000008947 */ /* 0x000fea0003800000 */
[----:B------:R1:W5:Y:S01]  /*0210*/  LDG.E R3, [R2.64] ;  /* 0x0000000602037981 */ /* 0x000362000c1e1900 */
[----:B------:R-:W-:Y:S05]  /*0220*/  BRA `(.L_x_1333) ;  /* 0x0000009000007947 */ /* 0x000fea0003800000 */
.L_x_1332:
        /* <DEDUP_REMOVED lines=8> */
.L_x_1334:
[----:B------:R-:W-:-:S05]  /*02b0*/  MOV R3, c[0x0][0x54c] ;  /* 0x0001530000037a02 */ /* 0x000fca0000000f00 */
.L_x_1333:
[----:B-----5:R-:W-:Y:S01]  /*02c0*/  IMAD R3, R3, c[0x0][0x548], RZ ;  /* 0x0001520003037a24 */ /* 0x020fe200078e02ff */
[----:B------:R-:W-:-:S04]  /*02d0*/  SHF.L.U32 R0, R80, 0x7, RZ ;  /* 0x0000000750007819 */ /* 0x000fc800000006ff */
[----:B------:R-:W-:-:S04]  /*02e0*/  ISETP.GE.AND P0, PT, R0, R3, PT ;  /* 0x000000030000720c */ /* 0x000fc80003f06270 */
[----:B------:R-:W-:-:S04]  /*02f0*/  SEL R200, R200, 0xffffffff, !P0 ;  /* 0xffffffffc8c87807 */ /* 0x000fc80004000000 */
.L_x_1331:
        /* <DEDUP_REMOVED lines=35> */
.L_x_1335:
[----:B-1----:R-:W-:-:S04]  /*0530*/  ISETP.NE.U32.AND P0, PT, RZ, c[0x0][0x368], PT ;  /* 0x0000da00ff007a0c */ /* 0x002fc80003f05070 */
[----:B------:R-:W-:-:S13]  /*0540*/  ISETP.NE.AND.EX P0, PT, RZ, c[0x0][0x36c], PT, P0 ;  /* 0x0000db00ff007a0c */ /* 0x000fda0003f05300 */
[----:B------:R-:W-:Y:S05]  /*0550*/  @!P0 BRA `(.L_x_1336) ;  /* 0x0000003000008947 */ /* 0x000fea0003800000 */
[----:B------:R-:W-:-:S05]  /*0560*/  IMAD.WIDE R2, R200, R5, c[0x0][0x368] ;  /* 0x0000da00c8027625 */ /* 0x000fca00078e0205 */
[----:B------:R1:W5:Y:S01]  /*0570*/  LDG.E R0, [R2.64] ;  /* 0x0000000602007981 */ /* 0x000362000c1e1900 */
[----:B------:R-:W-:Y:S05]  /*0580*/  BRA `(.L_x_1337) ;  /* 0x0000004000007947 */ /* 0x000fea0003800000 */
.L_x_1336:
[----:B------:R-:W-:Y:S05]  /*0590*/  @!P6 BRA `(.L_x_1337) ;  /* 0x000000300000e947 */ /* 0x000fea0003800000 */
[----:B------:R-:W2:Y:S04]  /*05a0*/  LDG.E R0, [R8.64] ;  /* 0x0000000608007981 */ /* 0x000ea8000c1e1900 */
[----:B------:R-:W2:Y:S02]  /*05b0*/  LDG.E R3, [R8.64+0x4] ;  /* 0x0000040608037981 */ /* 0x000ea4000c1e1900 */
[----:B--2---:R-:W-:Y:S02]  /*05c0*/  IADD3 R0, -R0, R3, RZ ;  /* 0x0000000300007210 */ /* 0x004fe40007ffe1ff */
.L_x_1337:
        /* <DEDUP_REMOVED lines=319> */
.L_x_1363:
        /* <DEDUP_REMOVED lines=84> */
.L_x_1343:
[----:B------:R-:W-:Y:S05]  /*1f00*/  BSYNC B0 ;  /* 0x0000000000007941 */ /* 0x000fea0003800000 */
.L_x_1342:
        /* <DEDUP_REMOVED lines=89> */
.L_x_1346:
[----:B------:R-:W-:Y:S05]  /*24a0*/  BSYNC B0 ;  /* 0x0000000000007941 */ /* 0x000fea0003800000 */
.L_x_1345:
        /* <DEDUP_REMOVED lines=56> */
.L_x_1348:
[----:B------:R-:W-:Y:S05]  /*2830*/  BSYNC B0 ;  /* 0x0000000000007941 */ /* 0x000fea0003800000 */
.L_x_1347:
        /* <DEDUP_REMOVED lines=56> */
.L_x_1350:
[----:B------:R-:W-:Y:S05]  /*2bc0*/  BSYNC B0 ;  /* 0x0000000000007941 */ /* 0x000fea0003800000 */
.L_x_1349:
        /* <DEDUP_REMOVED lines=56> */
.L_x_1352:
[----:B------:R-:W-:Y:S05]  /*2f50*/  BSYNC B0 ;  /* 0x0000000000007941 */ /* 0x000fea0003800000 */
.L_x_1351:
        /* <DEDUP_REMOVED lines=56> */
.L_x_1354:
[----:B------:R-:W-:Y:S05]  /*32e0*/  BSYNC B0 ;  /* 0x0000000000007941 */ /* 0x000fea0003800000 */
.L_x_1353:
        /* <DEDUP_REMOVED lines=56> */
.L_x_1341:
        /* <DEDUP_REMOVED lines=47> */
.L_x_1356:
[----:B------:R-:W-:Y:S05]  /*3960*/  BSYNC B0 ;  /* 0x0000000000007941 */ /* 0x000fea0003800000 */
.L_x_1355:
        /* <DEDUP_REMOVED lines=149> */
.L_x_1358:
[----:B------:R-:W-:Y:S05]  /*42c0*/  BSYNC B0 ;  /* 0x0000000000007941 */ /* 0x000fea0003800000 */
.L_x_1357:
        /* <DEDUP_REMOVED lines=115> */
.L_x_1360:
[----:B------:R-:W-:Y:S05]  /*4a00*/  BSYNC B0 ;  /* 0x0000000000007941 */ /* 0x000fea0003800000 */
.L_x_1359:
        /* <DEDUP_REMOVED lines=115> */
.L_x_1340:
        /* <DEDUP_REMOVED lines=23> */
.L_x_1344:
[----:B------:R-:W-:Y:S05]  /*52b0*/  BSYNC B1 ;  /* 0x0000000000017941 */ /* 0x000fea0003800000 */
.L_x_1339:
        /* <DEDUP_REMOVED lines=74> */
.L_x_1362:
[----:B-1----:R-:W-:Y:S05]  /*5760*/  BSYNC B0 ;  /* 0x0000000000007941 */ /* 0x002fea0003800000 */
.L_x_1361:
        /* <DEDUP_REMOVED lines=25> */
.L_x_1338:
        /* <DEDUP_REMOVED lines=84> */
[----:B-1----:R-:W-:Y:S02]  /*5e40*/  LOP3.LUT R7, R9, 0x38, R22, 0xf8, !PT ;  /* 0x0000003809077812 */ /* 0x002fe400078ef816 */
[----:B------:R-:W-:Y:S01]  /*5e50*/  IADD3 R20, R5, -R20, RZ ;  /* 0x8000001405147210 */ /* 0x000fe20007ffe0ff */
[----:B------:R-:W-:Y:S01]  /*5e60*/  IMAD R5, R199, c[0x0][0x1bc], R2 ;  /* 0x00006f00c7057a24 */ /* 0x000fe200078e0202 */
[----:B------:R-:W-:Y:S01]  /*5e70*/  LOP3.LUT R16, R7, R16, RZ, 0x3c, !PT ;  /* 0x0000001007107212 */ /* 0x000fe200078e3cff */
[----:B------:R-:W-:Y:S01]  /*5e80*/  IMAD R7, R3, 0x20, R17 ;  /* 0x0000002003077824 */ /* 0x000fe200078e0211 */
[----:B------:R-:W-:Y:S01]  /*5e90*/  ISETP.NE.AND.EX P0, PT, RZ, c[0x0][0x34c], PT, P0 ;  /* 0x0000d300ff007a0c */ /* 0x000fe20003f05300 */
[----:B------:R-:W-:Y:S01]  /*5ea0*/  IMAD.IADD R13, R13, 0x1, R5 ;  /* 0x000000010d0d7824 */ /* 0x000fe200078e0205 */
[----:B------:R-:W-:Y:S01]  /*5eb0*/  SHF.R.S32.HI R5, RZ, 0x1f, R200 ;  /* 0x0000001fff057819 */ /* 0x000fe200000114c8 */
[----:B------:R-:W-:Y:S01]  /*5ec0*/  IMAD R4, R80, 0x80, R7 ;  /* 0x0000008050047824 */ /* 0x000fe200078e0207 */
[----:B------:R-:W-:-:S02]  /*5ed0*/  LOP3.LUT R10, R10, 0xfffffff0, RZ, 0xc0, !PT ;  /* 0xfffffff00a0a7812 */ /* 0x000fc400078ec0ff */
[----:B------:R-:W-:Y:S01]  /*5ee0*/  SEL R7, R5, RZ, !P0 ;  /* 0x000000ff05077207 */ /* 0x000fe20004000000 */
[----:B------:R-:W-:Y:S01]  /*5ef0*/  @P2 IMAD.HI.U32 R9, R4, c[0x0][0x2c8], RZ ;  /* 0x0000b20004092a27 */ /* 0x000fe200078e00ff */
[----:B------:R-:W-:Y:S02]  /*5f00*/  SEL R24, R200, RZ, !P0 ;  /* 0x000000ffc8187207 */ /* 0x000fe40004000000 */
[----:B------:R-:W-:Y:S01]  /*5f10*/  SHF.R.S32.HI R6, RZ, 0x1f, R140 ;  /* 0x0000001fff067819 */ /* 0x000fe2000001148c */
[----:B------:R-:W-:Y:S01]  /*5f20*/  IMAD.IADD R19, R79, 0x1, -R10 ;  /* 0x000000014f137824 */ /* 0x000fe200078e0a0a */
[----:B------:R-:W-:Y:S01]  /*5f30*/  IADD3 R15, P0, R17, R140, RZ ;  /* 0x0000008c110f7210 */ /* 0x000fe20007f1e0ff */
[----:B------:R-:W-:Y:S01]  /*5f40*/  IMAD R7, R7, c[0x0][0x1c0], RZ ;  /* 0x0000700007077a24 */ /* 0x000fe200078e02ff */
[----:B------:R-:W-:Y:S02]  /*5f50*/  IADD3 R2, R22, 0x80, RZ ;  /* 0x0000008016027810 */ /* 0x000fe40007ffe0ff */
[----:B------:R-:W-:Y:S01]  /*5f60*/  LEA.HI.X.SX32 R6, R17, R6, 0x1, P0 ;  /* 0x0000000611067211 */ /* 0x000fe200000f0eff */
[----:B------:R-:W-:Y:S01]  /*5f70*/  IMAD R10, R24, c[0x0][0x1c4], R7 ;  /* 0x00007100180a7a24 */ /* 0x000fe200078e0207 */
[----:B------:R-:W-:Y:S01]  /*5f80*/  ISETP.GE.AND P3, PT, R2, c[0x0][0x1d4], PT ;  /* 0x0000750002007a0c */ /* 0x000fe20003f66270 */
[----:B------:R-:W-:Y:S01]  /*5f90*/  IMAD.MOV.U32 R2, RZ, RZ, R4 ;  /* 0x000000ffff027224 */ /* 0x000fe200078e0004 */
[----:B------:R-:W-:Y:S01]  /*5fa0*/  SHF.R.S32.HI R14, RZ, 0x1f, R19 ;  /* 0x0000001fff0e7819 */ /* 0x000fe20000011413 */
[----:B------:R-:W-:Y:S01]  /*5fb0*/  IMAD.WIDE.U32 R24, R24, c[0x0][0x1c0], R12 ;  /* 0x0000700018187a25 */ /* 0x000fe200078e000c */
[----:B------:R-:W-:-:S02]  /*5fc0*/  @P2 SHF.R.U32.HI R2, RZ, c[0x0][0x2cc], R9 ;  /* 0x0000b300ff022a19 */ /* 0x000fc40000011609 */
[----:B------:R-:W-:Y:S01]  /*5fd0*/  LEA.HI R13, R14, R19, RZ, 0x3 ;  /* 0x000000130e0d7211 */ /* 0x000fe200078f18ff */
[----:B------:R-:W-:Y:S01]  /*5fe0*/  IMAD R12, R6, c[0x0][0x1e0], RZ ;  /* 0x00007800060c7a24 */ /* 0x000fe200078e02ff */
[----:B------:R-:W-:Y:S01]  /*5ff0*/  LEA.HI R11, R8, R79, RZ, 0x6 ;  /* 0x0000004f080b7211 */ /* 0x000fe200078f30ff */
[----:B------:R-:W-:Y:S01]  /*6000*/  IMAD.MOV R7, RZ, RZ, -R2 ;  /* 0x000000ffff077224 */ /* 0x000fe200078e0a02 */
[----:B------:R-:W-:Y:S01]  /*6010*/  SHF.R.S32.HI R23, RZ, 0x1f, R22 ;  /* 0x0000001fff177819 */ /* 0x000fe20000011416 */
[----:B------:R-:W-:Y:S01]  /*6020*/  IMAD R9, R15, c[0x0][0x1e4], R12 ;  /* 0x000079000f097a24 */ /* 0x000fe200078e020c */
[----:B------:R-:W-:Y:S01]  /*6030*/  LOP3.LUT R12, R13, 0xfffffff8, RZ, 0xc0, !PT ;  /* 0xfffffff80d0c7812 */ /* 0x000fe200078ec0ff */
[----:B------:R-:W-:Y:S01]  /*6040*/  IMAD R6, R6, c[0x0][0x208], RZ ;  /* 0x0000820006067a24 */ /* 0x000fe200078e02ff */
[----:B------:R-:W-:Y:S01]  /*6050*/  SHF.L.U32 R11, R11, 0x3, RZ ;  /* 0x000000030b0b7819 */ /* 0x000fe200000006ff */
[----:B------:R-:W-:Y:S01]  /*6060*/  IMAD R7, R7, c[0x0][0x2c4], R4 ;  /* 0x0000b10007077a24 */ /* 0x000fe200078e0204 */
[----:B------:R-:W-:Y:S01]  /*6070*/  SHF.R.S32.HI R4, RZ, 0x1f, R2 ;  /* 0x0000001fff047819 */ /* 0x000fe20000011402 */
[----:B------:R-:W-:Y:S01]  /*6080*/  IMAD.IADD R12, R19, 0x1, -R12 ;  /* 0x00000001130c7824 */ /* 0x000fe200078e0a0c */
[----:B------:R-:W-:Y:S01]  /*6090*/  LOP3.LUT R16, R16, 0xfffffe00, R11, 0xf8, !PT ;  /* 0xfffffe0010107812 */ /* 0x000fe200078ef80b */
[C---:B------:R-:W-:Y:S01]  /*60a0*/  IMAD R6, R15.reuse, c[0x0][0x20c], R6 ;  /* 0x000083000f067a24 */ /* 0x040fe200078e0206 */
[----:B------:R-:W-:Y:S01]  /*60b0*/  P2R R203, PR, RZ, 0x8 ;  /* 0x00000008ffcb7803 */ /* 0x000fe20000000000 */
[----:B------:R-:W-:Y:S01]  /*60c0*/  IMAD.WIDE.U32 R26, R15, c[0x0][0x1e0], R22 ;  /* 0x000078000f1a7a25 */ /* 0x000fe200078e0016 */
[----:B------:R-:W-:-:S02]  /*60d0*/  LOP3.LUT P5, RZ, R12, 0x4, RZ, 0xc0, !PT ;  /* 0x000000040cff7812 */ /* 0x000fc400078ac0ff */
[----:B------:R-:W-:Y:S01]  /*60e0*/  LOP3.LUT P3, RZ, R12, 0x2, RZ, 0xc0, !PT ;  /* 0x000000020cff7812 */ /* 0x000fe2000786c0ff */
[----:B------:R-:W-:Y:S01]  /*60f0*/  IMAD.WIDE.U32 R14, R15, c[0x0][0x208], R22 ;  /* 0x000082000f0e7a25 */ /* 0x000fe200078e0016 */
[----:B------:R-:W-:Y:S02]  /*6100*/  IADD3 R27, R27, R9, RZ ;  /* 0x000000091b1b7210 */ /* 0x000fe40007ffe0ff */
[----:B------:R-:W-:Y:S01]  /*6110*/  ISETP.NE.U32.AND P2, PT, RZ, c[0x0][0x350], PT ;  /* 0x0000d400ff007a0c */ /* 0x000fe20003f45070 */
[----:B------:R-:W-:Y:S01]  /*6120*/  IMAD.IADD R25, R25, 0x1, R10 ;  /* 0x0000000119197824 */ /* 0x000fe200078e020a */
[----:B------:R-:W-:Y:S01]  /*6130*/  ISETP.GE.AND P6, PT, R22, c[0x0][0x1d4], PT ;  /* 0x0000750016007a0c */ /* 0x000fe20003fc6270 */
[----:B------:R-:W-:Y:S01]  /*6140*/  IMAD R11, R4, c[0x0][0x1b0], RZ ;  /* 0x00006c00040b7a24 */ /* 0x000fe200078e02ff */
[----:B------:R-:W-:Y:S01]  /*6150*/  ISETP.NE.AND.EX P2, PT, RZ, c[0x0][0x354], PT, P2 ;  /* 0x0000d500ff007a0c */ /* 0x000fe20003f45320 */
[----:B------:R-:W-:Y:S02]  /*6160*/  IMAD.SHL.U32 R12, R12, 0x40, RZ ;  /* 0x000000400c0c7824 */ /* 0x000fe400078e00ff */
[----:B------:R-:W-:Y:S01]  /*6170*/  IMAD.IADD R15, R15, 0x1, R6 ;  /* 0x000000010f0f7824 */ /* 0x000fe200078e0206 */
[----:B------:R-:W-:Y:S01]  /*6180*/  SHF.R.S32.HI R6, RZ, 0x1f, R7 ;  /* 0x0000001fff067819 */ /* 0x000fe20000011407 */
[----:B------:R-:W-:Y:S01]  /*6190*/  IMAD R11, R2, c[0x0][0x1b4], R11 ;  /* 0x00006d00020b7a24 */ /* 0x000fe200078e020b */
[----:B------:R-:W-:Y:S01]  /*61a0*/  LOP3.LUT R9, R12, 0x1c0, RZ, 0xc0, !PT ;  /* 0x000001c00c097812 */ /* 0x000fe200078ec0ff */
[----:B------:R-:W-:-:S04]  /*61b0*/  IMAD.WIDE.U32 R24, R2, c[0x0][0x1b0], R24 ;  /* 0x00006c0002187a25 */ /* 0x000fc800078e0018 */
[----:B------:R-:W-:Y:S02]  /*61c0*/  IMAD.SHL.U32 R10, R20, 0x8, RZ ;  /* 0x00000008140a7824 */ /* 0x000fe400078e00ff */
[----:B------:R-:W-:Y:S02]  /*61d0*/  IMAD R4, R82, c[0x0][0x1e8], RZ ;  /* 0x00007a0052047a24 */ /* 0x000fe400078e02ff */
[----:B------:R-:W-:Y:S01]  /*61e0*/  IMAD.IADD R25, R25, 0x1, R11 ;  /* 0x0000000119197824 */ /* 0x000fe200078e020b */
[----:B------:R-:W-:Y:S01]  /*61f0*/  LOP3.LUT R2, R9, 0x8, R10, 0xf8, !PT ;  /* 0x0000000809027812 */ /* 0x000fe200078ef80a */
[----:B------:R-:W-:Y:S01]  /*6200*/  IMAD R6, R6, c[0x0][0x1a8], RZ ;  /* 0x00006a0006067a24 */ /* 0x000fe200078e02ff */
[----:B------:R-:W-:Y:S01]  /*6210*/  SHF.R.U32.HI R9, RZ, 0x3, R9 ;  /* 0x00000003ff097819 */ /* 0x000fe20000011609 */
[----:B------:R-:W-:Y:S01]  /*6220*/  IMAD R4, R199, c[0x0][0x1ec], R4 ;  /* 0x00007b00c7047a24 */ /* 0x000fe200078e0204 */
[----:B------:R-:W-:Y:S01]  /*6230*/  SHF.L.U32 R11, R3, 0x3, RZ ;  /* 0x00000003030b7819 */ /* 0x000fe200000006ff */
[----:B------:R-:W-:Y:S01]  /*6240*/  IMAD.WIDE.U32 R208, R199, c[0x0][0x1e8], R26 ;  /* 0x00007a00c7d07a25 */ /* 0x000fe200078e001a */
[----:B------:R-:W-:-:S03]  /*6250*/  LOP3.LUT R2, R2, R9, RZ, 0x3c, !PT ;  /* 0x0000000902027212 */ /* 0x000fc600078e3cff */
[C---:B------:R-:W-:Y:S02]  /*6260*/  IMAD R6, R7.reuse, c[0x0][0x1ac], R6 ;  /* 0x00006b0007067a24 */ /* 0x040fe400078e0206 */
[----:B------:R-:W-:-:S04]  /*6270*/  IMAD.WIDE.U32 R24, R7, c[0x0][0x1a8], R24 ;  /* 0x00006a0007187a25 */ /* 0x000fc800078e0018 */
[----:B------:R-:W-:Y:S01]  /*6280*/  IMAD.IADD R209, R4, 0x1, R209 ;  /* 0x0000000104d17824 */ /* 0x000fe200078e02d1 */
[----:B------:R-:W-:Y:S01]  /*6290*/  LEA R9, P0, R24, c[0x0][0x160], 0x1 ;  /* 0x0000580018097a11 */ /* 0x000fe200078008ff */
[----:B------:R-:W-:Y:S02]  /*62a0*/  IMAD.IADD R4, R25, 0x1, R6 ;  /* 0x0000000119047824 */ /* 0x000fe400078e0206 */
[----:B------:R-:W-:Y:S02]  /*62b0*/  IMAD R10, R80, 0x80, R17 ;  /* 0x00000080500a7824 */ /* 0x000fe400078e0211 */
[----:B------:R-:W-:Y:S01]  /*62c0*/  IMAD R82, R82, c[0x0][0x210], RZ ;  /* 0x0000840052527a24 */ /* 0x000fe200078e02ff */
[----:B------:R-:W-:Y:S01]  /*62d0*/  LEA.HI.X R4, R24, c[0x0][0x164], R4, 0x1, P0 ;  /* 0x0000590018047a11 */ /* 0x000fe200000f0c04 */
[C---:B------:R-:W-:Y:S01]  /*62e0*/  IMAD.WIDE.U32 R18, R199.reuse, c[0x0][0x210], R14 ;  /* 0x00008400c7127a25 */ /* 0x040fe200078e000e */
[----:B------:R-:W-:Y:S01]  /*62f0*/  ISETP.GE.AND P0, PT, R10, R71, PT ;  /* 0x000000470a00720c */ /* 0x000fe20003f06270 */
[----:B------:R1:W3:Y:S01]  /*6300*/  SHFL.IDX PT, R24, R9, RZ, 0x181f ;  /* 0x00181fff09187589 */ /* 0x0002e200000e0000 */
[----:B------:R-:W-:Y:S01]  /*6310*/  IADD3 R14, R22, 0x40, RZ ;  /* 0x00000040160e7810 */ /* 0x000fe20007ffe0ff */
[----:B------:R-:W-:-:S02]  /*6320*/  IMAD R82, R199, c[0x0][0x214], R82 ;  /* 0x00008500c7527a24 */ /* 0x000fc400078e0252 */
[----:B------:R-:W-:Y:S01]  /*6330*/  IMAD.SHL.U32 R13, R13, 0x40, RZ ;  /* 0x000000400d0d7824 */ /* 0x000fe200078e00ff */
[----:B------:R1:W4:Y:S01]  /*6340*/  SHFL.IDX PT, R25, R4, RZ, 0x181f ;  /* 0x00181fff04197589 */ /* 0x00032200000e0000 */
[----:B------:R-:W-:-:S03]  /*6350*/  IMAD.IADD R19, R82, 0x1, R19 ;  /* 0x0000000152137824 */ /* 0x000fc600078e0213 */
        /* <DEDUP_REMOVED lines=43> */
.L_x_1366:
[----:B-1-34-:R-:W-:Y:S05]  /*6610*/  BSYNC B0 ;  /* 0x0000000000007941 */ /* 0x01afea0003800000 */
.L_x_1365:
        /* <DEDUP_REMOVED lines=22> */
.L_x_1368:
[----:B------:R-:W-:Y:S05]  /*6780*/  BSYNC B0 ;  /* 0x0000000000007941 */ /* 0x000fea0003800000 */
.L_x_1367:
        /* <DEDUP_REMOVED lines=22> */
.L_x_1370:
[----:B------:R-:W-:Y:S05]  /*68f0*/  BSYNC B0 ;  /* 0x0000000000007941 */ /* 0x000fea0003800000 */
.L_x_1369:
[----:B---3--:R-:W3:Y:S01]  /*6900*/  SHFL.IDX PT, R24, R9, 0x3, 0x181f ;  /* 0x00781f0009187f89 */ /* 0x008ee200000e0000 */
[----:B------:R-:W-:Y:S01]  /*6910*/  IADD3 R10, R10, 0x60, RZ ;  /* 0x000000600a0a7810 */ /* 0x000fe20007ffe0ff */
[----:B------:R-:W-:Y:S01]  /*6920*/  IMAD.IADD R12, R78, 0x1, -R17 ;  /* 0x000000014e0c7824 */ /* 0x000fe200078e0a11 */
[----:B------:R-:W-:Y:S01]  /*6930*/  LEA.HI.SX32 R19, R133, 0xffffffff, 0x1a ;  /* 0xffffffff85137811 */ /* 0x000fe200078fd2ff */
[----:B----4-:R4:W1:Y:S01]  /*6940*/  SHFL.IDX PT, R25, R4, 0x3, 0x181f ;  /* 0x00781f0004197f89 */ /* 0x01086200000e0000 */
[----:B------:R-:W-:Y:S01]  /*6950*/  ISETP.GE.AND P0, PT, R10, R71, PT ;  /* 0x000000470a00720c */ /* 0x000fe20003f06270 */
[----:B------:R-:W-:Y:S01]  /*6960*/  IMAD.MOV.U32 R7, RZ, RZ, c[0x0][0x1e0] ;  /* 0x00007800ff077624 */ /* 0x000fe200078e00ff */
[----:B------:R-:W-:Y:S01]  /*6970*/  SHF.R.S32.HI R21, RZ, 0x5, R6 ;  /* 0x00000005ff157819 */ /* 0x000fe20000011406 */
[----:B------:R-:W-:-:S02]  /*6980*/  IMAD.MOV.U32 R22, RZ, RZ, 0x6 ;  /* 0x00000006ff167424 */ /* 0x000fc400078e00ff */
[----:B------:R-:W-:Y:S02]  /*6990*/  IMAD R12, R19, -0x40, R12 ;  /* 0xffffffc0130c7824 */ /* 0x000fe400078e020c */
[----:B------:R-:W-:Y:S02]  /*69a0*/  IMAD.SHL.U32 R77, R7, 0x40, RZ ;  /* 0x00000040074d7824 */ /* 0x000fe400078e00ff */
[----:B------:R-:W-:Y:S02]  /*69b0*/  IMAD.MOV.U32 R210, RZ, RZ, R208 ;  /* 0x000000ffffd27224 */ /* 0x000fe400078e00d0 */
[----:B------:R-:W-:Y:S02]  /*69c0*/  IMAD.MOV.U32 R202, RZ, RZ, 0x5 ;  /* 0x00000005ffca7424 */ /* 0x000fe400078e00ff */
[----:B------:R-:W-:Y:S02]  /*69d0*/  @!P0 IMAD.SHL.U32 R10, R16, 0x2, RZ ;  /* 0x00000002100a8824 */ /* 0x000fe400078e00ff */
[----:B------:R-:W-:Y:S01]  /*69e0*/  IMAD.WIDE.U32 R28, R19, R77, R210 ;  /* 0x0000004d131c7225 */ /* 0x000fe200078e00d2 */
[----:B------:R-:W-:-:S02]  /*69f0*/  SHF.L.U64.HI R202, R7, R202, c[0x0][0x1e4] ;  /* 0x0000790007ca7619 */ /* 0x000fc400000102ca */
        /* <DEDUP_REMOVED lines=8> */
[----:B------:R1:W-:Y:S04]  /*6a80*/  @!P0 LDGSTS.E.BYPASS.LTC128B.128 [R10+0xf100], [R30.64], !P1 ;  /* 0x0f1000001e0a8fae */ /* 0x0003e8000c901d46 */
        /* <DEDUP_REMOVED lines=40> */
.L_x_1371:
        /* <DEDUP_REMOVED lines=101> */
.L_x_1375:
[----:B------:R-:W-:Y:S05]  /*7360*/  BSYNC B0 ;  /* 0x0000000000007941 */ /* 0x000fea0003800000 */
.L_x_1374:
        /* <DEDUP_REMOVED lines=136> */
.L_x_1379:
[----:B------:R-:W-:Y:S05]  /*7bf0*/  BSYNC B0 ;  /* 0x0000000000007941 */ /* 0x000fea0003800000 */
.L_x_1378:
        /* <DEDUP_REMOVED lines=42> */
.L_x_1381:
[----:B------:R-:W-:Y:S05]  /*7ea0*/  BSYNC B0 ;  /* 0x0000000000007941 */ /* 0x000fea0003800000 */
.L_x_1380:
        /* <DEDUP_REMOVED lines=42> */
.L_x_1383:
[----:B------:R-:W-:Y:S05]  /*8150*/  BSYNC B0 ;  /* 0x0000000000007941 */ /* 0x000fea0003800000 */
.L_x_1382:
        /* <DEDUP_REMOVED lines=42> */
.L_x_1385:
[----:B------:R-:W-:Y:S05]  /*8400*/  BSYNC B0 ;  /* 0x0000000000007941 */ /* 0x000fea0003800000 */
.L_x_1384:
        /* <DEDUP_REMOVED lines=42> */
.L_x_1387:
[----:B------:R-:W-:Y:S05]  /*86b0*/  BSYNC B0 ;  /* 0x0000000000007941 */ /* 0x000fea0003800000 */
.L_x_1386:
        /* <DEDUP_REMOVED lines=41> */
.L_x_1377:
[----:B------:R-:W-:Y:S05]  /*8950*/  BSYNC B1 ;  /* 0x0000000000017941 */ /* 0x000fea0003800000 */
.L_x_1376:
        /* <DEDUP_REMOVED lines=44> */
.L_x_1390:
[----:B------:R-:W-:Y:S05]  /*8c20*/  BSYNC B0 ;  /* 0x0000000000007941 */ /* 0x000fea0003800000 */
.L_x_1389:
        /* <DEDUP_REMOVED lines=42> */
.L_x_1392:
[----:B------:R-:W-:Y:S05]  /*8ed0*/  BSYNC B0 ;  /* 0x0000000000007941 */ /* 0x000fea0003800000 */
.L_x_1391:
        /* <DEDUP_REMOVED lines=42> */
.L_x_1394:
[----:B------:R-:W-:Y:S05]  /*9180*/  BSYNC B0 ;  /* 0x0000000000007941 */ /* 0x000fea0003800000 */
.L_x_1393:
        /* <DEDUP_REMOVED lines=42> */
.L_x_1396:
[----:B------:R-:W-:Y:S05]  /*9430*/  BSYNC B0 ;  /* 0x0000000000007941 */ /* 0x000fea0003800000 */
.L_x_1395:
        /* <DEDUP_REMOVED lines=42> */
.L_x_1398:
[----:B------:R-:W-:Y:S05]  /*96e0*/  BSYNC B0 ;  /* 0x0000000000007941 */ /* 0x000fea0003800000 */
.L_x_1397:
        /* <DEDUP_REMOVED lines=42> */
.L_x_1373:
        /* <DEDUP_REMOVED lines=50> */
.L_x_1400:
[----:B------:R-:W-:Y:S05]  /*9cb0*/  BSYNC B0 ;  /* 0x0000000000007941 */ /* 0x000fea0003800000 */
.L_x_1399:
        /* <DEDUP_REMOVED lines=176> */
.L_x_1404:
[----:B------:R-:W-:Y:S05]  /*a7c0*/  BSYNC B0 ;  /* 0x0000000000007941 */ /* 0x000fea0003800000 */
.L_x_1403:
        /* <DEDUP_REMOVED lines=106> */
.L_x_1406:
[----:B------:R-:W-:Y:S05]  /*ae70*/  BSYNC B0 ;  /* 0x0000000000007941 */ /* 0x000fea0003800000 */
.L_x_1405:
        /* <DEDUP_REMOVED lines=105> */
.L_x_1402:
[----:B------:R-:W-:Y:S05]  /*b510*/  BSYNC B1 ;  /* 0x0000000000017941 */ /* 0x000fea0003800000 */
.L_x_1401:
        /* <DEDUP_REMOVED lines=103> */
.L_x_1408:
[----:B------:R-:W-:Y:S05]  /*bb90*/  BSYNC B0 ;  /* 0x0000000000007941 */ /* 0x000fea0003800000 */
.L_x_1407:
        /* <DEDUP_REMOVED lines=108> */
.L_x_1410:
[----:B------:R-:W-:Y:S05]  /*c260*/  BSYNC B0 ;  /* 0x0000000000007941 */ /* 0x000fea0003800000 */
.L_x_1409:
        /* <DEDUP_REMOVED lines=107> */
.L_x_1388:
[----:B------:R-:W-:Y:S05]  /*c920*/  BSYNC B2 ;  /* 0x0000000000027941 */ /* 0x000fea0003800000 */
.L_x_1372:
[----:B------:R-:W-:Y:S01]  /*c930*/  IMAD.SHL.U32 R197, R3, 0x40, RZ ;  /* 0x0000004003c57824 */ /* 0x000fe200078e00ff */
[----:B------:R-:W-:-:S04]  /*c940*/  DEPBAR.LE SB0, 0x0 ;  /* 0x000080000000791a */ /* 0x000fc80000000000 */
[----:B-1----:R-:W-:Y:S01]  /*c950*/  IMAD.SHL.U32 R8, R17, 0x8, RZ ;  /* 0x0000000811087824 */ /* 0x002fe200078e00ff */
[----:B------:R-:W-:Y:S01]  /*c960*/  LOP3.LUT R197, R197, 0x1c0, RZ, 0xc0, !PT ;  /* 0x000001c0c5c57812 */ /* 0x000fe200078ec0ff */
[----:B------:R-:W-:Y:S01]  /*c970*/  IMAD R10, R22, c[0x0][0x208], RZ ;  /* 0x00008200160a7a24 */ /* 0x000fe200078e02ff */
[----:B------:R-:W-:Y:S01]  /*c980*/  LOP3.LUT P1, RZ, R3, 0x2, RZ, 0xc0, !PT ;  /* 0x0000000203ff7812 */ /* 0x000fe2000782c0ff */
[----:B------:R-:W-:Y:S01]  /*c990*/  IMAD R198, R21, 0x400, R2 ;  /* 0x0000040015c67824 */ /* 0x000fe200078e0202 */
[----:B------:R-:W-:Y:S01]  /*c9a0*/  LOP3.LUT R8, R197, 0x8, R8, 0xf8, !PT ;  /* 0x00000008c5087812 */ /* 0x000fe200078ef808 */
[C---:B------:R-:W-:Y:S01]  /*c9b0*/  IMAD.WIDE.U32 R12, R19.reuse, c[0x0][0x208], RZ ;  /* 0x00008200130c7a25 */ /* 0x040fe200078e00ff */
[----:B------:R-:W-:Y:S02]  /*c9c0*/  SHF.R.U32.HI R197, RZ, 0x3, R197 ;  /* 0x00000003ffc57819 */ /* 0x000fe400000116c5 */
[----:B------:R-:W-:Y:S01]  /*c9d0*/  LOP3.LUT R6, R6, 0xffffffe0, RZ, 0xc0, !PT ;  /* 0xffffffe006067812 */ /* 0x000fe200078ec0ff */
[----:B------:R-:W-:Y:S01]  /*c9e0*/  IMAD R10, R19, c[0x0][0x20c], R10 ;  /* 0x00008300130a7a24 */ /* 0x000fe200078e020a */
[----:B------:R-:W-:Y:S01]  /*c9f0*/  LOP3.LUT R197, R8, R197, RZ, 0x3c, !PT ;  /* 0x000000c508c57212 */ /* 0x000fe200078e3cff */
[----:B------:R-:W-:Y:S01]  /*ca00*/  IMAD.SHL.U32 R198, R198, 0x2, RZ ;  /* 0x00000002c6c67824 */ /* 0x000fe200078e00ff */
[----:B------:R-:W-:Y:S01]  /*ca10*/  BAR.SYNC.DEFER_BLOCKING 0x0 ;  /* 0x0000000000007b1d */ /* 0x000fe20000010000 */
[----:B------:R-:W-:Y:S01]  /*ca20*/  IMAD.IADD R10, R13, 0x1, R10 ;  /* 0x000000010d0a7824 */ /* 0x000fe200078e020a */
[----:B------:R-:W-:Y:S01]  /*ca30*/  LEA R9, P0, R12, R206, 0x6 ;  /* 0x000000ce0c097211 */ /* 0x000fe200078030ff */
[----:B------:R-:W-:Y:S01]  /*ca40*/  IMAD R197, R20, 0x200, R197 ;  /* 0x0000020014c57824 */ /* 0x000fe200078e02c5 */
[----:B------:R-:W-:Y:S01]  /*ca50*/  SEL R13, RZ, 0x4, P5 ;  /* 0x00000004ff0d7807 */ /* 0x000fe20002800000 */
[----:B------:R-:W-:Y:S01]  /*ca60*/  IMAD R76, R19, -0x40, R78 ;  /* 0xffffffc0134c7824 */ /* 0x000fe200078e024e */
[----:B------:R-:W-:Y:S01]  /*ca70*/  LEA.HI.X R10, R12, R201, R10, 0x6, P0 ;  /* 0x000000c90c0a7211 */ /* 0x000fe200000f340a */
[----:B------:R-:W-:Y:S01]  /*ca80*/  IMAD.SHL.U32 R197, R197, 0x2, RZ ;  /* 0x00000002c5c57824 */ /* 0x000fe200078e00ff */
[----:B------:R-:W-:Y:S01]  /*ca90*/  SEL R12, RZ, 0x2, P4 ;  /* 0x00000002ff0c7807 */ /* 0x000fe20002000000 */
[----:B------:R-:W-:Y:S01]  /*caa0*/  IMAD.SHL.U32 R205, R16, 0x2, RZ ;  /* 0x0000000210cd7824 */ /* 0x000fe200078e00ff */
[----:B------:R-:W-:Y:S01]  /*cab0*/  LEA R8, P0, R9, c[0x0][0x1f8], 0x1 ;  /* 0x00007e0009087a11 */ /* 0x000fe200078008ff */
[--C-:B------:R-:W-:Y:S01]  /*cac0*/  IMAD R194, R0, 0x2, R198.reuse ;  /* 0x0000000200c27824 */ /* 0x100fe200078e02c6 */
[----:B------:R-:W-:Y:S01]  /*cad0*/  IADD3 R11, R197, 0x6100, RZ ;  /* 0x00006100c50b7810 */ /* 0x000fe20007ffe0ff */
[----:B------:R-:W-:Y:S01]  /*cae0*/  IMAD R193, R5, 0x2, R198 ;  /* 0x0000000205c17824 */ /* 0x000fe200078e02c6 */
[----:B------:R-:W-:Y:S01]  /*caf0*/  IADD3 R18, R13, R12, R18 ;  /* 0x0000000c0d127210 */ /* 0x000fe20007ffe012 */
[----:B------:R-:W-:Y:S01]  /*cb00*/  IMAD.MOV.U32 R13, RZ, RZ, c[0x0][0x208] ;  /* 0x00008200ff0d7624 */ /* 0x000fe200078e00ff */
[----:B------:R-:W-:Y:S01]  /*cb10*/  IADD3 R196, R197, 0x6120, RZ ;  /* 0x00006120c5c47810 */ /* 0x000fe20007ffe0ff */
[----:B------:R-:W-:Y:S01]  /*cb20*/  IMAD R191, R5, 0x2, R194 ;  /* 0x0000000205bf7824 */ /* 0x000fe200078e02c2 */
[----:B------:R-:W-:Y:S01]  /*cb30*/  LEA.HI.X R9, R9, c[0x0][0x1fc], R10, 0x1, P0 ;  /* 0x00007f0009097a11 */ /* 0x000fe200000f0c0a */
[----:B------:R-:W-:Y:S01]  /*cb40*/  IMAD.IADD R10, R76, 0x1, -R17 ;  /* 0x000000014c0a7824 */ /* 0x000fe200078e0a11 */
[----:B------:R-:W-:Y:S01]  /*cb50*/  @P1 IADD3 R196, R11, -0x20, RZ ;  /* 0xffffffe00bc41810 */ /* 0x000fe20007ffe0ff */
[----:B------:R-:W-:Y:S01]  /*cb60*/  IMAD.MOV.U32 R11, RZ, RZ, c[0x0][0x20c] ;  /* 0x00008300ff0b7624 */ /* 0x000fe200078e00ff */
[----:B------:R-:W-:Y:S01]  /*cb70*/  LEA R72, P2, R13, R8, 0x6 ;  /* 0x000000080d487211 */ /* 0x000fe200078430ff */
[----:B------:R-:W-:Y:S01]  /*cb80*/  IMAD.IADD R79, R79, 0x1, -R6 ;  /* 0x000000014f4f7824 */ /* 0x000fe200078e0a06 */
[----:B------:R-:W-:Y:S01]  /*cb90*/  LDSM.16.M88.4 R52, [R198+0xc100] ;  /* 0x00c10000c634783b */ /* 0x000fe20000000200 */
[----:B------:R-:W-:Y:S01]  /*cba0*/  LOP3.LUT P1, RZ, R18, 0x2, RZ, 0xc0, !PT ;  /* 0x0000000212ff7812 */ /* 0x000fe2000782c0ff */
[----:B------:R-:W-:Y:S01]  /*cbb0*/  IMAD.SHL.U32 R195, R2, 0x2, RZ ;  /* 0x0000000202c37824 */ /* 0x000fe200078e00ff */
[C---:B------:R-:W-:Y:S01]  /*cbc0*/  ISETP.LT.OR P3, PT, R10.reuse, 0x1, P6 ;  /* 0x000000010a00780c */ /* 0x040fe20003761670 */
[----:B------:R-:W1:Y:S01]  /*cbd0*/  LDSM.16.M88.4 R24, [R197+0x6100] ;  /* 0x00610000c518783b */ /* 0x000e620000000200 */
[----:B------:R-:W-:Y:S01]  /*cbe0*/  LEA.HI.X R73, R13, R9, R11, 0x6, P2 ;  /* 0x000000090d497211 */ /* 0x000fe200010f340b */
[C-C-:B------:R-:W-:Y:S01]  /*cbf0*/  IMAD R189, R5.reuse, 0x2, R195.reuse ;  /* 0x0000000205bd7824 */ /* 0x140fe200078e02c3 */
[----:B------:R-:W-:Y:S01]  /*cc00*/  ISETP.LT.OR P2, PT, R10, 0x1, !P1 ;  /* 0x000000010a00780c */ /* 0x000fe20004f41670 */
[----:B------:R-:W-:Y:S01]  /*cc10*/  LDSM.16.M88.4 R60, [R197+0x7100] ;  /* 0x00710000c53c783b */ /* 0x000fe20000000200 */
[----:B------:R-:W-:Y:S01]  /*cc20*/  LOP3.LUT P0, RZ, R18, 0x4, RZ, 0xc0, !PT ;  /* 0x0000000412ff7812 */ /* 0x000fe2000780c0ff */
[----:B------:R-:W-:Y:S01]  /*cc30*/  IMAD R190, R0, 0x2, R195 ;  /* 0x0000000200be7824 */ /* 0x000fe200078e02c3 */
[----:B------:R-:W-:Y:S01]  /*cc40*/  SHF.R.S32.HI R6, RZ, 0x1f, R79 ;  /* 0x0000001fff067819 */ /* 0x000fe2000001144f */
[----:B------:R-:W2:Y:S01]  /*cc50*/  LDSM.16.M88.4 R16, [R197+0x6900] ;  /* 0x00690000c510783b */ /* 0x000ea20000000200 */
[----:B------:R-:W-:Y:S01]  /*cc60*/  ISETP.LT.OR P4, PT, R10, 0x1, !P0 ;  /* 0x000000010a00780c */ /* 0x000fe20004781670 */
[----:B------:R-:W-:-:S02]  /*cc70*/  IMAD R188, R5, 0x2, R190 ;  /* 0x0000000205bc7824 */ /* 0x000fc400078e02be */
[----:B------:R-:W-:Y:S04]  /*cc80*/  LDSM.16.M88.4 R40, [R194+0xc100] ;  /* 0x00c10000c228783b */ /* 0x000fe80000000200 */
[----:B------:R-:W3:Y:S04]  /*cc90*/  LDSM.16.M88.4 R12, [R196] ;  /* 0x00000000c40c783b */ /* 0x000ee80000000200 */
[----:B------:R-:W4:Y:S04]  /*cca0*/  LDSM.16.M88.4 R36, [R197+0x7900] ;  /* 0x00790000c524783b */ /* 0x000f280000000200 */
[----:B------:R-:W3:Y:S04]  /*ccb0*/  LDSM.16.M88.4 R68, [R196+0x800] ;  /* 0x00080000c444783b */ /* 0x000ee80000000200 */
[----:B------:R-:W3:Y:S04]  /*ccc0*/  LDSM.16.M88.4 R48, [R196+0x1000] ;  /* 0x00100000c430783b */ /* 0x000ee80000000200 */
[----:B------:R-:W-:Y:S04]  /*ccd0*/  LDSM.16.M88.4 R44, [R196+0x1800] ;  /* 0x00180000c42c783b */ /* 0x000fe80000000200 */
[----:B------:R-:W-:Y:S01]  /*cce0*/  @!PT LDS RZ, [RZ] ;  /* 0x00000000fffff984 */ /* 0x000fe20000000800 */
[----:B------:R-:W-:Y:S01]  /*ccf0*/  @!PT LDS RZ, [RZ] ;  /* 0x00000000fffff984 */ /* 0x000fe20000000800 */
[----:B------:R-:W-:Y:S01]  /*cd00*/  @!PT LDS RZ, [RZ] ;  /* 0x00000000fffff984 */ /* 0x000fe20000000800 */
[----:B------:R3:W-:Y:S01]  /*cd10*/  LDGSTS.E.BYPASS.LTC128B.128 [R205+0x100], [R8.64], !P3 ;  /* 0x0010000008cd7fae */ /* 0x0007e2000d901d46 */
[----:B------:R-:W-:-:S03]  /*cd20*/  ISETP.LT.OR P3, PT, R10, 0x21, P6 ;  /* 0x000000210a00780c */ /* 0x000fc60003761670 */
[----:B------:R3:W-:Y:S01]  /*cd30*/  LDGSTS.E.BYPASS.LTC128B.128 [R205+0x2100], [R8.64+0x80], !P2 ;  /* 0x0210008008cd7fae */ /* 0x0007e2000d101d46 */
[C---:B------:R-:W-:Y:S01]  /*cd40*/  ISETP.LT.OR P2, PT, R10.reuse, 0x21, !P1 ;  /* 0x000000210a00780c */ /* 0x040fe20004f41670 */
[----:B-1----:R-:W-:Y:S01]  /*cd50*/  HMMA.16816.F32 R28, R52, R24, RZ ;  /* 0x00000018341c723c */ /* 0x002fe200000018ff */
[----:B------:R-:W-:Y:S01]  /*cd60*/  ISETP.LT.OR P1, PT, R10, 0x21, !P0 ;  /* 0x000000210a00780c */ /* 0x000fe20004721670 */
[----:B------:R3:W-:Y:S01]  /*cd70*/  LDGSTS.E.BYPASS.LTC128B.128 [R205+0x4100], [R8.64+0x100], !P4 ;  /* 0x0410010008cd7fae */ /* 0x0007e2000e101d46 */
[----:B------:R-:W-:Y:S01]  /*cd80*/  LOP3.LUT P0, RZ, R3, 0x4, RZ, 0xc0, !PT ;  /* 0x0000000403ff7812 */ /* 0x000fe2000780c0ff */
[----:B------:R-:W-:Y:S01]  /*cd90*/  IMAD.MOV.U32 R3, RZ, RZ, 0x40 ;  /* 0x00000040ff037424 */ /* 0x000fe200078e00ff */
[----:B------:R-:W-:-:S03]  /*cda0*/  ISETP.NE.AND P4, PT, R204, RZ, PT ;  /* 0x000000ffcc00720c */ /* 0x000fc60003f85270 */
[C---:B------:R-:W-:Y:S01]  /*cdb0*/  HMMA.16816.F32 R24, R52.reuse, R26, RZ ;  /* 0x0000001a3418723c */ /* 0x040fe200000018ff */
[----:B------:R-:W-:Y:S01]  /*cdc0*/  SEL R3, R3, 0xffffffc0, !P0 ;  /* 0xffffffc003037807 */ /* 0x000fe20004000000 */
[----:B------:R1:W-:Y:S04]  /*cdd0*/  LDGSTS.E.BYPASS.LTC128B.128 [R205+0x1100], [R72.64], !P3 ;  /* 0x0110000048cd7fae */ /* 0x0003e8000d901d46 */
[----:B------:R-:W-:Y:S01]  /*cde0*/  IMAD.IADD R192, R197, 0x1, R3 ;  /* 0x00000001c5c07824 */ /* 0x000fe200078e0203 */
[----:B------:R1:W-:Y:S01]  /*cdf0*/  LDGSTS.E.BYPASS.LTC128B.128 [R205+0x3100], [R72.64+0x80], !P2 ;  /* 0x0310008048cd7fae */ /* 0x0003e2000d101d46 */
[C---:B--2---:R-:W-:Y:S01]  /*ce00*/  HMMA.16816.F32 R20, R52.reuse, R16, RZ ;  /* 0x000000103414723c */ /* 0x044fe200000018ff */
[----:B------:R-:W-:Y:S01]  /*ce10*/  IMAD.IADD R184, R3, 0x1, R196 ;  /* 0x0000000103b87824 */ /* 0x000fe200078e02c4 */
[----:B------:R-:W-:Y:S01]  /*ce20*/  LEA.HI R3, R6, R79, RZ, 0x2 ;  /* 0x0000004f06037211 */ /* 0x000fe200078f10ff */
[----:B------:R1:W-:Y:S03]  /*ce30*/  LDGSTS.E.BYPASS.LTC128B.128 [R205+0x5100], [R72.64+0x100], !P1 ;  /* 0x0510010048cd7fae */ /* 0x0003e6000c901d46 */
[----:B------:R-:W-:Y:S01]  /*ce40*/  LOP3.LUT R6, R3, 0x7ffffffc, RZ, 0xc0, !PT ;  /* 0x7ffffffc03067812 */ /* 0x000fe200078ec0ff */
[----:B------:R-:W-:Y:S01]  /*ce50*/  LDSM.16.M88.4 R32, [R192+0x6100] ;  /* 0x00610000c020783b */ /* 0x000fe20000000200 */
[----:B------:R-:W-:Y:S03]  /*ce60*/  HMMA.16816.F32 R16, R52, R18, RZ ;  /* 0x000000123410723c */ /* 0x000fe600000018ff */
[----:B------:R-:W-:Y:S01]  /*ce70*/  LDSM.16.M88.4 R84, [R197+0x9100] ;  /* 0x00910000c554783b */ /* 0x000fe20000000200 */
[----:B------:R-:W-:-:S03]  /*ce80*/  IMAD.IADD R79, R79, 0x1, -R6 ;  /* 0x000000014f4f7824 */ /* 0x000fc600078e0a06 */
[----:B---3--:R-:W2:Y:S01]  /*ce90*/  LDSM.16.M88.4 R8, [R193+0xc100] ;  /* 0x00c10000c108783b */ /* 0x008ea20000000200 */
[C---:B------:R-:W-:Y:S01]  /*cea0*/  HMMA.16816.F32 R64, R52.reuse, R60, RZ ;  /* 0x0000003c3440723c */ /* 0x040fe200000018ff */
[----:B------:R-:W-:Y:S02]  /*ceb0*/  IMAD R76, R79, -0x2, R76 ;  /* 0xfffffffe4f4c7824 */ /* 0x000fe400078e024c */
[----:B-----5:R-:W-:Y:S03]  /*cec0*/  LDSM.16.M88.4 R80, [R197+0x9900] ;  /* 0x00990000c550783b */ /* 0x020fe60000000200 */
[C---:B------:R-:W-:Y:S01]  /*ced0*/  ISETP.GT.AND P3, PT, R76.reuse, RZ, PT ;  /* 0x000000ff4c00720c */ /* 0x040fe20003f64270 */
[----:B------:R-:W0:Y:S01]  /*cee0*/  LDGDEPBAR ;  /* 0x00000000000079af */ /* 0x000e220000000000 */
[----:B------:R-:W-:Y:S01]  /*cef0*/  HMMA.16816.F32 R60, R52, R62, RZ ;  /* 0x0000003e343c723c */ /* 0x000fe200000018ff */
[----:B------:R-:W-:-:S02]  /*cf00*/  ISETP.GT.AND P2, PT, R76, 0x1, PT ;  /* 0x000000014c00780c */ /* 0x000fc40003f44270 */
[C---:B------:R-:W-:Y:S02]  /*cf10*/  ISETP.GT.AND P1, PT, R76.reuse, 0x8, PT ;  /* 0x000000084c00780c */ /* 0x040fe40003f24270 */
[----:B------:R-:W-:Y:S01]  /*cf20*/  ISETP.GT.AND P0, PT, R76, 0x9, PT ;  /* 0x000000094c00780c */ /* 0x000fe20003f04270 */
[----:B-1----:R-:W-:Y:S02]  /*cf30*/  LDSM.16.M88.4 R72, [R198+0x10100] ;  /* 0x01010000c648783b */ /* 0x002fe40000000200 */
[C---:B------:R-:W-:Y:S08]  /*cf40*/  HMMA.16816.F32 R28, R40.reuse, R12, R28 ;  /* 0x0000000c281c723c */ /* 0x040ff0000000181c */
[----:B------:R-:W-:Y:S01]  /*cf50*/  HMMA.16816.F32 R24, R40, R14, R24 ;  /* 0x0000000e2818723c */ /* 0x000fe20000001818 */
[----:B------:R-:W-:Y:S07]  /*cf60*/  LDSM.16.M88.4 R12, [R192+0x7100] ;  /* 0x00710000c00c783b */ /* 0x000fee0000000200 */
[C---:B----4-:R-:W-:Y:S08]  /*cf70*/  HMMA.16816.F32 R56, R52.reuse, R36, RZ ;  /* 0x000000243438723c */ /* 0x050ff000000018ff */
[----:B------:R-:W-:Y:S01]  /*cf80*/  HMMA.16816.F32 R52, R52, R38, RZ ;  /* 0x000000263434723c */ /* 0x000fe200000018ff */
[----:B------:R-:W1:Y:S07]  /*cf90*/  LDSM.16.M88.4 R36, [R192+0x6900] ;  /* 0x00690000c024783b */ /* 0x000e6e0000000200 */
[C---:B------:R-:W-:Y:S08]  /*cfa0*/  HMMA.16816.F32 R20, R40.reuse, R68, R20 ;  /* 0x000000442814723c */ /* 0x040ff00000001814 */
[C---:B------:R-:W-:Y:S01]  /*cfb0*/  HMMA.16816.F32 R16, R40.reuse, R70, R16 ;  /* 0x000000462810723c */ /* 0x040fe20000001810 */
[----:B------:R-:W3:Y:S07]  /*cfc0*/  LDSM.16.M88.4 R68, [R192+0x7900] ;  /* 0x00790000c044783b */ /* 0x000eee0000000200 */
[C---:B------:R-:W-:Y:S08]  /*cfd0*/  HMMA.16816.F32 R64, R40.reuse, R48, R64 ;  /* 0x000000302840723c */ /* 0x040ff00000001840 */
[----:B------:R-:W-:Y:S01]  /*cfe0*/  HMMA.16816.F32 R60, R40, R50, R60 ;  /* 0x00000032283c723c */ /* 0x000fe2000000183c */
[----:B------:R-:W-:Y:S07]  /*cff0*/  LDSM.16.M88.4 R48, [R184] ;  /* 0x00000000b830783b */ /* 0x000fee0000000200 */
[C---:B--2---:R-:W-:Y:S08]  /*d000*/  HMMA.16816.F32 R28, R8.reuse, R32, R28 ;  /* 0x00000020081c723c */ /* 0x044ff0000000181c */
[----:B------:R-:W-:Y:S01]  /*d010*/  HMMA.16816.F32 R24, R8, R34, R24 ;  /* 0x000000220818723c */ /* 0x000fe20000001818 */
[----:B------:R-:W2:Y:S07]  /*d020*/  LDSM.16.M88.4 R32, [R191+0xc100] ;  /* 0x00c10000bf20783b */ /* 0x000eae0000000200 */
[C---:B------:R-:W-:Y:S08]  /*d030*/  HMMA.16816.F32 R56, R40.reuse, R44, R56 ;  /* 0x0000002c2838723c */ /* 0x040ff00000001838 */
[----:B------:R-:W-:Y:S01]  /*d040*/  HMMA.16816.F32 R52, R40, R46, R52 ;  /* 0x0000002e2834723c */ /* 0x000fe20000001834 */
[----:B------:R-:W4:Y:S04]  /*d050*/  LDSM.16.M88.4 R44, [R184+0x800] ;  /* 0x00080000b82c783b */ /* 0x000f280000000200 */
[----:B------:R-:W2:Y:S03]  /*d060*/  LDSM.16.M88.4 R40, [R184+0x1000] ;  /* 0x00100000b828783b */ /* 0x000ea60000000200 */
[C---:B-1----:R-:W-:Y:S08]  /*d070*/  HMMA.16816.F32 R20, R8.reuse, R36, R20 ;  /* 0x000000240814723c */ /* 0x042ff00000001814 */
[C---:B------:R-:W-:Y:S01]  /*d080*/  HMMA.16816.F32 R16, R8.reuse, R38, R16 ;  /* 0x000000260810723c */ /* 0x040fe20000001810 */
[----:B------:R-:W1:Y:S07]  /*d090*/  LDSM.16.M88.4 R36, [R184+0x1800] ;  /* 0x00180000b824783b */ /* 0x000e6e0000000200 */
[C---:B------:R-:W-:Y:S08]  /*d0a0*/  HMMA.16816.F32 R64, R8.reuse, R12, R64 ;  /* 0x0000000c0840723c */ /* 0x040ff00000001840 */
        /* <DEDUP_REMOVED lines=9> */
[C---:B----4-:R-:W-:Y:S08]  /*d140*/  HMMA.16816.F32 R20, R32.reuse, R44, R20 ;  /* 0x0000002c2014723c */ /* 0x050ff00000001814 */
[C---:B------:R-:W-:Y:S01]  /*d150*/  HMMA.16816.F32 R16, R32.reuse, R46, R16 ;  /* 0x0000002e2010723c */ /* 0x040fe20000001810 */
[----:B------:R-:W2:Y:S07]  /*d160*/  LDSM.16.M88.4 R44, [R194+0x10100] ;  /* 0x01010000c22c783b */ /* 0x000eae0000000200 */
[C---:B------:R-:W-:Y:S08]  /*d170*/  HMMA.16816.F32 R64, R32.reuse, R40, R64 ;  /* 0x000000282040723c */ /* 0x040ff00000001840 */
[C---:B------:R-:W-:Y:S01]  /*d180*/  HMMA.16816.F32 R60, R32.reuse, R42, R60 ;  /* 0x0000002a203c723c */ /* 0x040fe2000000183c */
[----:B------:R-:W4:Y:S07]  /*d190*/  LDSM.16.M88.4 R40, [R196+0x2800] ;  /* 0x00280000c428783b */ /* 0x000f2e0000000200 */
[C---:B-1----:R-:W-:Y:S08]  /*d1a0*/  HMMA.16816.F32 R56, R32.reuse, R36, R56 ;  /* 0x000000242038723c */ /* 0x042ff00000001838 */
[----:B------:R-:W-:Y:S01]  /*d1b0*/  HMMA.16816.F32 R52, R32, R38, R52 ;  /* 0x000000262034723c */ /* 0x000fe20000001834 */
[----:B------:R-:W1:Y:S04]  /*d1c0*/  LDSM.16.M88.4 R36, [R196+0x3000] ;  /* 0x00300000c424783b */ /* 0x000e680000000200 */
[----:B------:R-:W-:Y:S03]  /*d1d0*/  LDSM.16.M88.4 R32, [R193+0x10100] ;  /* 0x01010000c120783b */ /* 0x000fe60000000200 */
[C---:B------:R-:W-:Y:S08]  /*d1e0*/  HMMA.16816.F32 R28, R72.reuse, R12, R28 ;  /* 0x0000000c481c723c */ /* 0x040ff0000000181c */
[C---:B------:R-:W-:Y:S01]  /*d1f0*/  HMMA.16816.F32 R24, R72.reuse, R14, R24 ;  /* 0x0000000e4818723c */ /* 0x040fe20000001818 */
[----:B------:R-:W1:Y:S07]  /*d200*/  LDSM.16.M88.4 R12, [R192+0x8100] ;  /* 0x00810000c00c783b */ /* 0x000e6e0000000200 */
[C---:B---3--:R-:W-:Y:S08]  /*d210*/  HMMA.16816.F32 R20, R72.reuse, R8, R20 ;  /* 0x000000084814723c */ /* 0x048ff00000001814 */
[C---:B------:R-:W-:Y:S01]  /*d220*/  HMMA.16816.F32 R16, R72.reuse, R10, R16 ;  /* 0x0000000a4810723c */ /* 0x040fe20000001810 */
[----:B------:R-:W3:Y:S07]  /*d230*/  LDSM.16.M88.4 R8, [R192+0x8900] ;  /* 0x00890000c008783b */ /* 0x000eee0000000200 */
[C---:B------:R-:W-:Y:S08]  /*d240*/  HMMA.16816.F32 R64, R72.reuse, R84, R64 ;  /* 0x000000544840723c */ /* 0x040ff00000001840 */
[----:B------:R-:W-:Y:S08]  /*d250*/  HMMA.16816.F32 R60, R72, R86, R60 ;  /* 0x00000056483c723c */ /* 0x000ff0000000183c */
[C---:B--2---:R-:W-:Y:S08]  /*d260*/  HMMA.16816.F32 R28, R44.reuse, R68, R28 ;  /* 0x000000442c1c723c */ /* 0x044ff0000000181c */
[----:B------:R-:W-:Y:S01]  /*d270*/  HMMA.16816.F32 R24, R44, R70, R24 ;  /* 0x000000462c18723c */ /* 0x000fe20000001818 */
[----:B------:R-:W-:Y:S07]  /*d280*/  LDSM.16.M88.4 R68, [R184+0x3800] ;  /* 0x00380000b844783b */ /* 0x000fee0000000200 */
[C---:B------:R-:W-:Y:S08]  /*d290*/  HMMA.16816.F32 R56, R72.reuse, R80, R56 ;  /* 0x000000504838723c */ /* 0x040ff00000001838 */
[----:B------:R-:W-:Y:S01]  /*d2a0*/  HMMA.16816.F32 R52, R72, R82, R52 ;  /* 0x000000524834723c */ /* 0x000fe20000001834 */
[----:B------:R-:W-:Y:S04]  /*d2b0*/  LDSM.16.M88.4 R80, [R191+0x10100] ;  /* 0x01010000bf50783b */ /* 0x000fe80000000200 */
[----:B------:R-:W-:Y:S03]  /*d2c0*/  LDSM.16.M88.4 R72, [R184+0x3000] ;  /* 0x00300000b848783b */ /* 0x000fe60000000200 */
[C---:B----4-:R-:W-:Y:S08]  /*d2d0*/  HMMA.16816.F32 R20, R44.reuse, R40, R20 ;  /* 0x000000282c14723c */ /* 0x050ff00000001814 */
[C---:B------:R-:W-:Y:S01]  /*d2e0*/  HMMA.16816.F32 R16, R44.reuse, R42, R16 ;  /* 0x0000002a2c10723c */ /* 0x040fe20000001810 */
[----:B------:R-:W2:Y:S07]  /*d2f0*/  LDSM.16.M88.4 R40, [R192+0x9100] ;  /* 0x00910000c028783b */ /* 0x000eae0000000200 */
[C---:B-1----:R-:W-:Y:S08]  /*d300*/  HMMA.16816.F32 R64, R44.reuse, R36, R64 ;  /* 0x000000242c40723c */ /* 0x042ff00000001840 */
[----:B------:R-:W-:Y:S01]  /*d310*/  HMMA.16816.F32 R60, R44, R38, R60 ;  /* 0x000000262c3c723c */ /* 0x000fe2000000183c */
[----:B------:R-:W1:Y:S07]  /*d320*/  LDSM.16.M88.4 R36, [R192+0x9900] ;  /* 0x00990000c024783b */ /* 0x000e6e0000000200 */
[C---:B------:R-:W-:Y:S08]  /*d330*/  HMMA.16816.F32 R28, R32.reuse, R12, R28 ;  /* 0x0000000c201c723c */ /* 0x040ff0000000181c */
[----:B------:R-:W-:Y:S01]  /*d340*/  HMMA.16816.F32 R24, R32, R14, R24 ;  /* 0x0000000e2018723c */ /* 0x000fe20000001818 */
[----:B------:R-:W4:Y:S07]  /*d350*/  LDSM.16.M88.4 R12, [R184+0x2000] ;  /* 0x00200000b80c783b */ /* 0x000f2e0000000200 */
[C---:B------:R-:W-:Y:S08]  /*d360*/  HMMA.16816.F32 R56, R44.reuse, R48, R56 ;  /* 0x000000302c38723c */ /* 0x040ff00000001838 */
[----:B------:R-:W-:Y:S01]  /*d370*/  HMMA.16816.F32 R52, R44, R50, R52 ;  /* 0x000000322c34723c */ /* 0x000fe20000001834 */
[----:B------:R-:W-:Y:S04]  /*d380*/  LDSM.16.M88.4 R48, [R198+0x14100] ;  /* 0x01410000c630783b */ /* 0x000fe80000000200 */
        /* <DEDUP_REMOVED lines=8> */
[----:B------:R-:W-:Y:S01]  /*d410*/  HMMA.16816.F32 R52, R32, R38, R52 ;  /* 0x000000262034723c */ /* 0x000fe20000001834 */
[----:B------:R-:W1:Y:S04]  /*d420*/  LDSM.16.M88.4 R36, [R197+0xb100] ;  /* 0x00b10000c524783b */ /* 0x000e680000000200 */
[----:B------:R-:W1:Y:S03]  /*d430*/  LDSM.16.M88.4 R32, [R197+0xb900] ;  /* 0x00b90000c520783b */ /* 0x000e660000000200 */
[C---:B----4-:R-:W-:Y:S08]  /*d440*/  HMMA.16816.F32 R28, R80.reuse, R12, R28 ;  /* 0x0000000c501c723c */ /* 0x050ff0000000181c */
[C---:B------:R-:W-:Y:S01]  /*d450*/  HMMA.16816.F32 R24, R80.reuse, R14, R24 ;  /* 0x0000000e5018723c */ /* 0x040fe20000001818 */
[----:B------:R-:W-:Y:S07]  /*d460*/  LDSM.16.M88.4 R12, [R194+0x14100] ;  /* 0x01410000c20c783b */ /* 0x000fee0000000200 */
[C---:B---3--:R-:W-:Y:S08]  /*d470*/  HMMA.16816.F32 R20, R80.reuse, R8, R20 ;  /* 0x000000085014723c */ /* 0x048ff00000001814 */
[C---:B------:R-:W-:Y:S01]  /*d480*/  HMMA.16816.F32 R16, R80.reuse, R10, R16 ;  /* 0x0000000a5010723c */ /* 0x040fe20000001810 */
[----:B------:R-:W3:Y:S07]  /*d490*/  LDSM.16.M88.4 R8, [R196+0x4000] ;  /* 0x00400000c408783b */ /* 0x000eee0000000200 */
[C---:B------:R-:W-:Y:S08]  /*d4a0*/  HMMA.16816.F32 R64, R80.reuse, R72, R64 ;  /* 0x000000485040723c */ /* 0x040ff00000001840 */
[C---:B------:R-:W-:Y:S08]  /*d4b0*/  HMMA.16816.F32 R60, R80.reuse, R74, R60 ;  /* 0x0000004a503c723c */ /* 0x040ff0000000183c */
[C---:B------:R-:W-:Y:S08]  /*d4c0*/  HMMA.16816.F32 R56, R80.reuse, R68, R56 ;  /* 0x000000445038723c */ /* 0x040ff00000001838 */
[----:B------:R-:W-:Y:S01]  /*d4d0*/  HMMA.16816.F32 R52, R80, R70, R52 ;  /* 0x000000465034723c */ /* 0x000fe20000001834 */
[----:B------:R-:W-:Y:S04]  /*d4e0*/  LDSM.16.M88.4 R68, [R196+0x5000] ;  /* 0x00500000c444783b */ /* 0x000fe80000000200 */
[----:B------:R-:W-:Y:S03]  /*d4f0*/  LDSM.16.M88.4 R80, [R196+0x5800] ;  /* 0x00580000c450783b */ /* 0x000fe60000000200 */
[C---:B------:R-:W-:Y:S08]  /*d500*/  HMMA.16816.F32 R28, R48.reuse, R44, R28 ;  /* 0x0000002c301c723c */ /* 0x040ff0000000181c */
[C---:B------:R-:W-:Y:S01]  /*d510*/  HMMA.16816.F32 R24, R48.reuse, R46, R24 ;  /* 0x0000002e3018723c */ /* 0x040fe20000001818 */
[----:B------:R-:W4:Y:S07]  /*d520*/  LDSM.16.M88.4 R44, [R196+0x4800] ;  /* 0x00480000c42c783b */ /* 0x000f2e0000000200 */
[C---:B--2---:R-:W-:Y:S08]  /*d530*/  HMMA.16816.F32 R20, R48.reuse, R40, R20 ;  /* 0x000000283014723c */ /* 0x044ff00000001814 */
[C---:B------:R-:W-:Y:S01]  /*d540*/  HMMA.16816.F32 R16, R48.reuse, R42, R16 ;  /* 0x0000002a3010723c */ /* 0x040fe20000001810 */
[----:B------:R-:W-:Y:S07]  /*d550*/  LDSM.16.M88.4 R40, [R192+0xa100] ;  /* 0x00a10000c028783b */ /* 0x000fee0000000200 */
[C---:B-1----:R-:W-:Y:S01]  /*d560*/  HMMA.16816.F32 R72, R48.reuse, R36, R64 ;  /* 0x000000243048723c */ /* 0x042fe20000001840 */
[----:B------:R-:W1:Y:S07]  /*d570*/  LDSM.16.M88.4 R64, [R193+0x14100] ;  /* 0x01410000c140783b */ /* 0x000e6e0000000200 */
[C---:B------:R-:W-:Y:S01]  /*d580*/  HMMA.16816.F32 R60, R48.reuse, R38, R60 ;  /* 0x00000026303c723c */ /* 0x040fe2000000183c */
[----:B------:R-:W-:Y:S07]  /*d590*/  LDSM.16.M88.4 R36, [R191+0x14100] ;  /* 0x01410000bf24783b */ /* 0x000fee0000000200 */
[C---:B------:R-:W-:Y:S08]  /*d5a0*/  HMMA.16816.F32 R56, R48.reuse, R32, R56 ;  /* 0x000000203038723c */ /* 0x040ff00000001838 */
[----:B------:R-:W-:Y:S01]  /*d5b0*/  HMMA.16816.F32 R52, R48, R34, R52 ;  /* 0x000000223034723c */ /* 0x000fe20000001834 */
[----:B------:R-:W2:Y:S04]  /*d5c0*/  LDSM.16.M88.4 R32, [R192+0xa900] ;  /* 0x00a90000c020783b */ /* 0x000ea80000000200 */
[----:B------:R-:W-:Y:S03]  /*d5d0*/  LDSM.16.M88.4 R48, [R184+0x5000] ;  /* 0x00500000b830783b */ /* 0x000fe60000000200 */
[C---:B---3--:R-:W-:Y:S08]  /*d5e0*/  HMMA.16816.F32 R28, R12.reuse, R8, R28 ;  /* 0x000000080c1c723c */ /* 0x048ff0000000181c */
[C---:B------:R-:W-:Y:S01]  /*d5f0*/  HMMA.16816.F32 R24, R12.reuse, R10, R24 ;  /* 0x0000000a0c18723c */ /* 0x040fe20000001818 */
[----:B------:R-:W3:Y:S07]  /*d600*/  LDSM.16.M88.4 R8, [R192+0xb100] ;  /* 0x00b10000c008783b */ /* 0x000eee0000000200 */
[C---:B----4-:R-:W-:Y:S08]  /*d610*/  HMMA.16816.F32 R20, R12.reuse, R44, R20 ;  /* 0x0000002c0c14723c */ /* 0x050ff00000001814 */
[C---:B------:R-:W-:Y:S01]  /*d620*/  HMMA.16816.F32 R16, R12.reuse, R46, R16 ;  /* 0x0000002e0c10723c */ /* 0x040fe20000001810 */
[----:B------:R-:W-:Y:S07]  /*d630*/  LDSM.16.M88.4 R44, [R192+0xb900] ;  /* 0x00b90000c02c783b */ /* 0x000fee0000000200 */
[C---:B------:R-:W-:Y:S08]  /*d640*/  HMMA.16816.F32 R72, R12.reuse, R68, R72 ;  /* 0x000000440c48723c */ /* 0x040ff00000001848 */
[C---:B------:R-:W-:Y:S08]  /*d650*/  HMMA.16816.F32 R60, R12.reuse, R70, R60 ;  /* 0x000000460c3c723c */ /* 0x040ff0000000183c */
[C---:B------:R-:W-:Y:S08]  /*d660*/  HMMA.16816.F32 R56, R12.reuse, R80, R56 ;  /* 0x000000500c38723c */ /* 0x040ff00000001838 */
[----:B------:R-:W-:Y:S01]  /*d670*/  HMMA.16816.F32 R52, R12, R82, R52 ;  /* 0x000000520c34723c */ /* 0x000fe20000001834 */
[----:B------:R-:W4:Y:S07]  /*d680*/  LDSM.16.M88.4 R12, [R184+0x4000] ;  /* 0x00400000b80c783b */ /* 0x000f2e0000000200 */
[C---:B-1----:R-:W-:Y:S08]  /*d690*/  HMMA.16816.F32 R28, R64.reuse, R40, R28 ;  /* 0x00000028401c723c */ /* 0x042ff0000000181c */
[C---:B------:R-:W-:Y:S01]  /*d6a0*/  HMMA.16816.F32 R24, R64.reuse, R42, R24 ;  /* 0x0000002a4018723c */ /* 0x040fe20000001818 */
[----:B------:R-:W1:Y:S07]  /*d6b0*/  LDSM.16.M88.4 R40, [R184+0x4800] ;  /* 0x00480000b828783b */ /* 0x000e6e0000000200 */
[C---:B--2---:R-:W-:Y:S08]  /*d6c0*/  HMMA.16816.F32 R20, R64.reuse, R32, R20 ;  /* 0x000000204014723c */ /* 0x044ff00000001814 */
[----:B------:R-:W-:Y:S01]  /*d6d0*/  HMMA.16816.F32 R16, R64, R34, R16 ;  /* 0x000000224010723c */ /* 0x000fe20000001810 */
[----:B------:R-:W2:Y:S01]  /*d6e0*/  LDSM.16.M88.4 R32, [R184+0x5800] ;  /* 0x00580000b820783b */ /* 0x000ea20000000200 */
[----:B------:R-:W-:-:S06]  /*d6f0*/  DEPBAR.LE SB0, 0x0 ;  /* 0x000080000000791a */ /* 0x000fcc0000000000 */
[----:B---3--:R-:W-:Y:S08]  /*d700*/  HMMA.16816.F32 R72, R64, R8, R72 ;  /* 0x000000084048723c */ /* 0x008ff00000001848 */
[C---:B----4-:R-:W-:Y:S08]  /*d710*/  HMMA.16816.F32 R28, R36.reuse, R12, R28 ;  /* 0x0000000c241c723c */ /* 0x050ff0000000181c */
[----:B------:R-:W-:Y:S08]  /*d720*/  HMMA.16816.F32 R24, R36, R14, R24 ;  /* 0x0000000e2418723c */ /* 0x000ff00000001818 */
[----:B------:R-:W-:Y:S08]  /*d730*/  HMMA.16816.F32 R60, R64, R10, R60 ;  /* 0x0000000a403c723c */ /* 0x000ff0000000183c */
[----:B-1----:R-:W-:Y:S01]  /*d740*/  HMMA.16816.F32 R20, R36, R40, R20 ;  /* 0x000000282414723c */ /* 0x002fe20000001814 */
[----:B------:R-:W-:-:S02]  /*d750*/  FSEL R3, R28, -INF , P3 ;  /* 0xff8000001c037808 */ /* 0x000fc40001800000 */
[----:B------:R-:W-:Y:S02]  /*d760*/  FSEL R29, R29, -INF , P2 ;  /* 0xff8000001d1d7808 */ /* 0x000fe40001000000 */
[----:B------:R-:W-:Y:S02]  /*d770*/  FSEL R12, R31, -INF , P2 ;  /* 0xff8000001f0c7808 */ /* 0x000fe40001000000 */
[----:B------:R-:W-:Y:S01]  /*d780*/  FMNMX.FTZ R8, R3, R29, !PT ;  /* 0x0000001d03087209 */ /* 0x000fe20007810000 */
[----:B------:R-:W-:Y:S01]  /*d790*/  HMMA.16816.F32 R56, R64, R44, R56 ;  /* 0x0000002c4038723c */ /* 0x000fe20000001838 */
[----:B------:R-:W-:Y:S02]  /*d7a0*/  FSEL R13, R24, -INF , P1 ;  /* 0xff800000180d7808 */ /* 0x000fe40000800000 */
[----:B------:R-:W-:Y:S02]  /*d7b0*/  FSEL R26, R26, -INF , P1 ;  /* 0xff8000001a1a7808 */ /* 0x000fe40000800000 */
[----:B------:R-:W-:-:S02]  /*d7c0*/  FSEL R25, R25, -INF , P0 ;  /* 0xff80000019197808 */ /* 0x000fc40000000000 */
[C---:B------:R-:W-:Y:S01]  /*d7d0*/  ISETP.GT.AND P1, PT, R76.reuse, 0x10, PT ;  /* 0x000000104c00780c */ /* 0x040fe20003f24270 */
[----:B------:R-:W-:Y:S01]  /*d7e0*/  HMMA.16816.F32 R16, R36, R42, R16 ;  /* 0x0000002a2410723c */ /* 0x000fe20000001810 */
[----:B------:R-:W-:Y:S02]  /*d7f0*/  FMNMX.FTZ R8, R13, R8, !PT ;  /* 0x000000080d087209 */ /* 0x000fe40007810000 */
[----:B------:R-:W-:Y:S02]  /*d800*/  FSEL R6, R27, -INF , P0 ;  /* 0xff8000001b067808 */ /* 0x000fe40000000000 */
[----:B------:R-:W-:Y:S02]  /*d810*/  ISETP.GT.AND P0, PT, R76, 0x11, PT ;  /* 0x000000114c00780c */ /* 0x000fe40003f04270 */
[----:B------:R-:W-:Y:S01]  /*d820*/  FMNMX.FTZ R8, R25, R8, !PT ;  /* 0x0000000819087209 */ /* 0x000fe20007810000 */
[----:B------:R-:W-:Y:S01]  /*d830*/  HMMA.16816.F32 R52, R64, R46, R52 ;  /* 0x0000002e4034723c */ /* 0x000fe20000001834 */
[----:B------:R-:W-:-:S02]  /*d840*/  FSEL R11, R20, -INF , P1 ;  /* 0xff800000140b7808 */ /* 0x000fc40000800000 */
[C---:B------:R-:W-:Y:S02]  /*d850*/  ISETP.GT.AND P2, PT, R76.reuse, 0x18, PT ;  /* 0x000000184c00780c */ /* 0x040fe40003f44270 */
[----:B------:R-:W-:Y:S02]  /*d860*/  FSEL R21, R21, -INF , P0 ;  /* 0xff80000015157808 */ /* 0x000fe40000000000 */
[----:B------:R-:W-:Y:S01]  /*d870*/  FMNMX.FTZ R14, R11, R8, !PT ;  /* 0x000000080b0e7209 */ /* 0x000fe20007810000 */
[----:B------:R-:W-:Y:S01]  /*d880*/  HMMA.16816.F32 R72, R36, R48, R72 ;  /* 0x000000302448723c */ /* 0x000fe20000001848 */
[----:B------:R-:W-:Y:S02]  /*d890*/  FSEL R10, R23, -INF , P0 ;  /* 0xff800000170a7808 */ /* 0x000fe40000000000 */
[----:B------:R-:W-:Y:S02]  /*d8a0*/  ISETP.GT.AND P0, PT, R76, 0x19, PT ;  /* 0x000000194c00780c */ /* 0x000fe40003f04270 */
[----:B------:R-:W-:-:S02]  /*d8b0*/  FMNMX.FTZ R14, R21, R14, !PT ;  /* 0x0000000e150e7209 */ /* 0x000fc40007810000 */
[----:B------:R-:W-:Y:S01]  /*d8c0*/  FSEL R22, R22, -INF , P1 ;  /* 0xff80000016167808 */ /* 0x000fe20000800000 */
[C---:B------:R-:W-:Y:S01]  /*d8d0*/  HMMA.16816.F32 R60, R36.reuse, R50, R60 ;  /* 0x00000032243c723c */ /* 0x040fe2000000183c */
[----:B------:R-:W-:Y:S02]  /*d8e0*/  FSEL R9, R16, -INF , P2 ;  /* 0xff80000010097808 */ /* 0x000fe40001000000 */
[----:B------:R-:W-:Y:S01]  /*d8f0*/  FSEL R17, R17, -INF , P0 ;  /* 0xff80000011117808 */ /* 0x000fe20000000000 */
[----:B------:R-:W-:Y:S01]  /*d900*/  BAR.SYNC.DEFER_BLOCKING 0x0 ;  /* 0x0000000000007b1d */ /* 0x000fe20000010000 */
[----:B------:R-:W-:Y:S02]  /*d910*/  ISETP.GT.AND P1, PT, R76, 0x20, PT ;  /* 0x000000204c00780c */ /* 0x000fe40003f24270 */
[----:B------:R-:W-:Y:S01]  /*d920*/  FMNMX.FTZ R14, R9, R14, !PT ;  /* 0x0000000e090e7209 */ /* 0x000fe20007810000 */
[----:B--2---:R-:W-:Y:S01]  /*d930*/  HMMA.16816.F32 R56, R36, R32, R56 ;  /* 0x000000202438723c */ /* 0x004fe20000001838 */
[----:B------:R-:W-:-:S02]  /*d940*/  FSEL R30, R30, -INF , P3 ;  /* 0xff8000001e1e7808 */ /* 0x000fc40001800000 */
[----:B------:R-:W-:Y:S02]  /*d950*/  FSEL R8, R19, -INF , P0 ;  /* 0xff80000013087808 */ /* 0x000fe40000000000 */
[----:B------:R-:W-:Y:S02]  /*d960*/  ISETP.GT.AND P0, PT, R76, 0x21, PT ;  /* 0x000000214c00780c */ /* 0x000fe40003f04270 */
[----:B------:R-:W-:Y:S01]  /*d970*/  FMNMX.FTZ R14, R17, R14, !PT ;  /* 0x0000000e110e7209 */ /* 0x000fe20007810000 */
[----:B------:R-:W-:Y:S01]  /*d980*/  HMMA.16816.F32 R52, R36, R34, R52 ;  /* 0x000000222434723c */ /* 0x000fe20000001834 */
[----:B------:R-:W-:Y:S02]  /*d990*/  FSEL R167, R72, -INF , P1 ;  /* 0xff80000048a77808 */ /* 0x000fe40000800000 */
        /* <DEDUP_REMOVED lines=31> */
[----:B------:R-:W-:-:S02]  /*db90*/  FMNMX.FTZ R14, R143, R14, !PT ;  /* 0x0000000e8f0e7209 */ /* 0x000fc40007810000 */
[----:B------:R-:W-:Y:S02]  /*dba0*/  FMNMX.FTZ R19, R160, R15, !PT ;  /* 0x0000000fa0137209 */ /* 0x000fe40007810000 */
[----:B------:R-:W-:Y:S02]  /*dbb0*/  FMNMX.FTZ R15, R141, R14, !PT ;  /* 0x0000000e8d0f7209 */ /* 0x000fe40007810000 */
[----:B------:R-:W-:Y:S02]  /*dbc0*/  FMNMX.FTZ R19, R170, R19, !PT ;  /* 0x00000013aa137209 */ /* 0x000fe40007810000 */
[----:B------:R-:W-:Y:S01]  /*dbd0*/  FSEL R164, R58, -INF , P3 ;  /* 0xff8000003aa47808 */ /* 0x000fe20001800000 */
[----:B------:R-:W1:Y:S01]  /*dbe0*/  SHFL.BFLY PT, R14, R15, 0x2, 0x1f ;  /* 0x0c401f000f0e7f89 */ /* 0x000e6200000e0000 */
[----:B------:R-:W-:Y:S02]  /*dbf0*/  FMNMX.FTZ R19, R162, R19, !PT ;  /* 0x00000013a2137209 */ /* 0x000fe40007810000 */
[----:B------:R-:W-:-:S02]  /*dc00*/  FSEL R142, R59, -INF , P2 ;  /* 0xff8000003b8e7808 */ /* 0x000fc40001000000 */
[----:B------:R-:W-:Y:S02]  /*dc10*/  FMNMX.FTZ R19, R168, R19, !PT ;  /* 0x00000013a8137209 */ /* 0x000fe40007810000 */
[----:B------:R-:W-:Y:S02]  /*dc20*/  FSEL R140, R54, -INF , P1 ;  /* 0xff800000368c7808 */ /* 0x000fe40000800000 */
[----:B------:R-:W-:Y:S02]  /*dc30*/  FMNMX.FTZ R19, R164, R19, !PT ;  /* 0x00000013a4137209 */ /* 0x000fe40007810000 */
[----:B------:R-:W-:Y:S02]  /*dc40*/  FSEL R158, R55, -INF , P0 ;  /* 0xff800000379e7808 */ /* 0x000fe40000000000 */
[----:B------:R-:W-:Y:S02]  /*dc50*/  FMNMX.FTZ R19, R142, R19, !PT ;  /* 0x000000138e137209 */ /* 0x000fe40007810000 */
[----:B------:R-:W-:-:S02]  /*dc60*/  ISETP.GE.AND P0, PT, R78, 0x41, PT ;  /* 0x000000414e00780c */ /* 0x000fc40003f06270 */
[----:B------:R-:W-:-:S04]  /*dc70*/  FMNMX.FTZ R19, R140, R19, !PT ;  /* 0x000000138c137209 */ /* 0x000fc80007810000 */
[----:B------:R-:W-:Y:S02]  /*dc80*/  FMNMX.FTZ R16, R158, R19, !PT ;  /* 0x000000139e107209 */ /* 0x000fe40007810000 */
[----:B-1----:R-:W-:-:S03]  /*dc90*/  FMNMX.FTZ R19, R15, R14, !PT ;  /* 0x0000000e0f137209 */ /* 0x002fc60007810000 */
[----:B------:R-:W1:Y:S02]  /*dca0*/  SHFL.BFLY PT, R15, R16, 0x2, 0x1f ;  /* 0x0c401f00100f7f89 */ /* 0x000e6400000e0000 */
[----:B------:R-:W-:Y:S02]  /*dcb0*/  @P0 LEA.HI.SX32 R33, R133, 0xfffffffe, 0x1a ;  /* 0xfffffffe85210811 */ /* 0x000fe400078fd2ff */
[----:B------:R-:W2:Y:S03]  /*dcc0*/  SHFL.BFLY PT, R132, R19, 0x1, 0x1f ;  /* 0x0c201f0013847f89 */ /* 0x000ea600000e0000 */
        /* <DEDUP_REMOVED lines=15> */
[----:B------:R-:W-:Y:S01]  /*ddc0*/  @P0 LEA R32, P1, R7, R28, 0x1 ;  /* 0x0000001c07200211 */ /* 0x000fe200078208ff */
        /* <DEDUP_REMOVED lines=270> */
[--C-:B------:R-:W-:Y:S01]  /*eeb0*/  IMAD.X R222, RZ, RZ, R201.reuse, P3 ;  /* 0x000000ffffde7224 */ /* 0x100fe200018e06c9 */
[----:B------:R-:W-:Y:S01]  /*eec0*/  IADD3 RZ, P0, R208, 0x80, RZ ;  /* 0x00000080d0ff7810 */ /* 0x000fe20007f1e0ff */
[----:B------:R-:W-:Y:S01]  /*eed0*/  IMAD.X R221, RZ, RZ, R201, P2 ;  /* 0x000000ffffdd7224 */ /* 0x000fe200010e06c9 */
[----:B------:R-:W-:Y:S01]  /*eee0*/  LEA.HI.SX32 R223, R133, 0xfffffffe, 0x1a ;  /* 0xfffffffe85df7811 */ /* 0x000fe200078fd2ff */
[----:B------:R-:W-:Y:S01]  /*eef0*/  IMAD.MOV.U32 R133, RZ, RZ, R132 ;  /* 0x000000ffff857224 */ /* 0x000fe200078e0084 */
        /* <DEDUP_REMOVED lines=21> */
.L_x_1412:
[----:B------:R-:W-:Y:S04]  /*f050*/  DEPBAR.LE SB0, 0x0 ;  /* 0x000080000000791a */ /* 0x000fe80000000000 */
[----:B------:R-:W-:Y:S01]  /*f060*/  BAR.SYNC.DEFER_BLOCKING 0x0 ;  /* 0x0000000000007b1d */ /* 0x000fe20000010000 */
[----:B------:R-:W-:Y:S01]  /*f070*/  SHF.R.S32.HI R13, RZ, 0x1f, R223 ;  /* 0x0000001fff0d7819 */ /* 0x000fe200000114df */
[----:B------:R-:W-:Y:S04]  /*f080*/  IMAD.WIDE.U32 R2, R223, c[0x0][0x208], RZ ;  /* 0x00008200df027a25 */ /* 0x000fe800078e00ff */
[----:B------:R-:W-:Y:S04]  /*f090*/  IMAD R13, R13, c[0x0][0x208], RZ ;  /* 0x000082000d0d7a24 */ /* 0x000fe800078e02ff */
[----:B------:R-:W-:Y:S05]  /*f0a0*/  IMAD R13, R223, c[0x0][0x20c], R13 ;  /* 0x00008300df0d7a24 */ /* 0x000fea00078e020d */
[----:B------:R-:W-:Y:S02]  /*f0b0*/  IADD3 R34, R3, R13, RZ ;  /* 0x0000000d03227210 */ /* 0x000fe40007ffe0ff */
[C---:B------:R-:W-:Y:S02]  /*f0c0*/  SHF.L.U32 R3, R2.reuse, 0x6, RZ ;  /* 0x0000000602037819 */ /* 0x040fe400000006ff */
[----:B------:R-:W-:Y:S02]  /*f0d0*/  SHF.L.U64.HI R34, R2, 0x6, R34 ;  /* 0x0000000602227819 */ /* 0x000fe40000010222 */
[C---:B------:R-:W-:Y:S02]  /*f0e0*/  IADD3 R20, P0, R3.reuse, R206, RZ ;  /* 0x000000ce03147210 */ /* 0x040fe40007f1e0ff */
[----:B------:R-:W-:Y:S01]  /*f0f0*/  IADD3 R2, P1, R3, R215, RZ ;  /* 0x000000d703027210 */ /* 0x000fe20007f3e0ff */
[----:B------:R-:W-:Y:S01]  /*f100*/  LDSM.16.M88.4 R140, [R198+0xc100] ;  /* 0x00c10000c68c783b */ /* 0x000fe20000000200 */
[----:B------:R-:W-:Y:S02]  /*f110*/  LEA R164, P2, R20, c[0x0][0x1f8], 0x1 ;  /* 0x00007e0014a47a11 */ /* 0x000fe400078408ff */
[----:B------:R-:W-:Y:S02]  /*f120*/  IADD3.X R21, R34, R201, RZ, P0, !PT ;  /* 0x000000c922157210 */ /* 0x000fe400007fe4ff */
[----:B------:R-:W-:Y:S02]  /*f130*/  LEA R134, P0, R2, c[0x0][0x1f8], 0x1 ;  /* 0x00007e0002867a11 */ /* 0x000fe400078008ff */
[----:B------:R-:W-:Y:S01]  /*f140*/  LEA.HI.X R165, R20, c[0x0][0x1fc], R21, 0x1, P2 ;  /* 0x00007f0014a57a11 */ /* 0x000fe200010f0c15 */
[----:B------:R-:W1:Y:S01]  /*f150*/  LDSM.16.M88.4 R144, [R197+0x6100] ;  /* 0x00610000c590783b */ /* 0x000e620000000200 */
[----:B------:R-:W-:Y:S02]  /*f160*/  IADD3.X R25, R34, R222, RZ, P1, !PT ;  /* 0x000000de22197210 */ /* 0x000fe40000ffe4ff */
[----:B------:R-:W-:Y:S02]  /*f170*/  LEA R29, P1, R218, R3, 0x5 ;  /* 0x00000003da1d7211 */ /* 0x000fe400078228ff */
[----:B------:R-:W-:Y:S02]  /*f180*/  LEA.HI.X R135, R2, c[0x0][0x1fc], R25, 0x1, P0 ;  /* 0x00007f0002877a11 */ /* 0x000fe400000f0c19 */
[-C--:B------:R-:W-:Y:S01]  /*f190*/  IADD3 R166, P3, R29, R214.reuse, RZ ;  /* 0x000000d61da67210 */ /* 0x080fe20007f7e0ff */
[----:B------:R-:W2:Y:S01]  /*f1a0*/  LDSM.16.M88.4 R148, [R197+0x6900] ;  /* 0x00690000c594783b */ /* 0x000ea20000000200 */
[----:B------:R-:W-:Y:S02]  /*f1b0*/  IADD3 R3, P2, R3, R214, RZ ;  /* 0x000000d603037210 */ /* 0x000fe40007f5e0ff */
[----:B------:R-:W-:Y:S02]  /*f1c0*/  IADD3 R32, P0, R29, R206, RZ ;  /* 0x000000ce1d207210 */ /* 0x000fe40007f1e0ff */
[----:B------:R-:W-:Y:S02]  /*f1d0*/  LEA R172, P5, R3, c[0x0][0x1f8], 0x1 ;  /* 0x00007e0003ac7a11 */ /* 0x000fe400078a08ff */
[----:B------:R-:W-:Y:S01]  /*f1e0*/  IADD3 R33, P4, R29, R215, RZ ;  /* 0x000000d71d217210 */ /* 0x000fe20007f9e0ff */
[----:B------:R-:W3:Y:S01]  /*f1f0*/  LDSM.16.M88.4 R152, [R197+0x7100] ;  /* 0x00710000c598783b */ /* 0x000ee20000000200 */
[----:B------:R-:W-:Y:S02]  /*f200*/  LEA.HI.X R168, R218, R34, R217, 0x5, P1 ;  /* 0x00000022daa87211 */ /* 0x000fe400008f2cd9 */
[----:B------:R-:W-:Y:S02]  /*f210*/  LEA R170, P1, R33, c[0x0][0x1f8], 0x1 ;  /* 0x00007e0021aa7a11 */ /* 0x000fe400078208ff */
[-C--:B------:R-:W-:Y:S02]  /*f220*/  IADD3.X R167, R168, R221.reuse, RZ, P3, !PT ;  /* 0x000000dda8a77210 */ /* 0x080fe40001ffe4ff */
[----:B------:R-:W-:Y:S01]  /*f230*/  IADD3.X R34, R34, R221, RZ, P2, !PT ;  /* 0x000000dd22227210 */ /* 0x000fe200017fe4ff */
[----:B------:R-:W4:Y:S01]  /*f240*/  LDSM.16.M88.4 R156, [R197+0x7900] ;  /* 0x00790000c59c783b */ /* 0x000f220000000200 */
[----:B------:R-:W-:Y:S02]  /*f250*/  LEA R2, P2, R32, c[0x0][0x1f8], 0x1 ;  /* 0x00007e0020027a11 */ /* 0x000fe400078408ff */
[----:B------:R-:W-:Y:S02]  /*f260*/  LEA.HI.X R173, R3, c[0x0][0x1fc], R34, 0x1, P5 ;  /* 0x00007f0003ad7a11 */ /* 0x000fe400028f0c22 */
[----:B------:R-:W-:Y:S02]  /*f270*/  ISETP.NE.AND P5, PT, R203, RZ, PT ;  /* 0x000000ffcb00720c */ /* 0x000fe40003fa5270 */
[C---:B------:R-:W-:Y:S01]  /*f280*/  IADD3.X R35, R168.reuse, R201, RZ, P0, !PT ;  /* 0x000000c9a8237210 */ /* 0x040fe200007fe4ff */
[----:B------:R-:W-:Y:S01]  /*f290*/  LDSM.16.M88.4 R136, [R194+0xc100] ;  /* 0x00c10000c288783b */ /* 0x000fe20000000200 */
[----:B------:R-:W-:Y:S02]  /*f2a0*/  IADD3.X R132, R168, R222, RZ, P4, !PT ;  /* 0x000000dea8847210 */ /* 0x000fe400027fe4ff */
[----:B------:R-:W-:Y:S02]  /*f2b0*/  LEA.HI.X R3, R32, c[0x0][0x1fc], R35, 0x1, P2 ;  /* 0x00007f0020037a11 */ /* 0x000fe400010f0c23 */
[----:B------:R-:W-:Y:S02]  /*f2c0*/  LEA.HI.X R171, R33, c[0x0][0x1fc], R132, 0x1, P1 ;  /* 0x00007f0021ab7a11 */ /* 0x000fe400008f0c84 */
[----:B------:R-:W-:Y:S01]  /*f2d0*/  ISETP.NE.AND P4, PT, R204, RZ, PT ;  /* 0x000000ffcc00720c */ /* 0x000fe20003f85270 */
[C---:B-1----:R-:W-:Y:S01]  /*f2e0*/  HMMA.16816.F32 R4, R140.reuse, R144, RZ ;  /* 0x000000908c04723c */ /* 0x042fe200000018ff */
[----:B------:R-:W-:Y:S02]  /*f2f0*/  LDSM.16.M88.4 R160, [R186] ;  /* 0x00000000baa0783b */ /* 0x000fe40000000200 */
[C---:B------:R-:W-:Y:S04]  /*f300*/  LEA R168, P0, R166.reuse, c[0x0][0x1f8], 0x1 ;  /* 0x00007e00a6a87a11 */ /* 0x040fe800078008ff */
[----:B------:R-:W-:Y:S01]  /*f310*/  LEA.HI.X R169, R166, c[0x0][0x1fc], R167, 0x1, P0 ;  /* 0x00007f00a6a97a11 */ /* 0x000fe200000f0ca7 */
[C---:B------:R-:W-:Y:S01]  /*f320*/  HMMA.16816.F32 R8, R140.reuse, R146, RZ ;  /* 0x000000928c08723c */ /* 0x040fe200000018ff */
[----:B------:R-:W1:Y:S01]  /*f330*/  LDSM.16.M88.4 R144, [R196] ;  /* 0x00000000c490783b */ /* 0x000e620000000200 */
[C---:B------:R-:W-:Y:S02]  /*f340*/  ISETP.GT.AND P0, PT, R223.reuse, RZ, PT ;  /* 0x000000ffdf00720c */ /* 0x040fe40003f04270 */
[----:B------:R-:W-:Y:S04]  /*f350*/  IADD3 R223, R223, -0x1, RZ ;  /* 0xffffffffdfdf7810 */ /* 0x000fe80007ffe0ff */
[C---:B--2---:R-:W-:Y:S08]  /*f360*/  HMMA.16816.F32 R12, R140.reuse, R148, RZ ;  /* 0x000000948c0c723c */ /* 0x044ff000000018ff */
[C---:B------:R-:W-:Y:S01]  /*f370*/  HMMA.16816.F32 R16, R140.reuse, R150, RZ ;  /* 0x000000968c10723c */ /* 0x040fe200000018ff */
[----:B------:R-:W2:Y:S07]  /*f380*/  LDSM.16.M88.4 R148, [R187] ;  /* 0x00000000bb94783b */ /* 0x000eae0000000200 */
[C---:B---3--:R-:W-:Y:S08]  /*f390*/  HMMA.16816.F32 R20, R140.reuse, R152, RZ ;  /* 0x000000988c14723c */ /* 0x048ff000000018ff */
[C---:B------:R-:W-:Y:S08]  /*f3a0*/  HMMA.16816.F32 R24, R140.reuse, R154, RZ ;  /* 0x0000009a8c18723c */ /* 0x040ff000000018ff */
[C---:B----4-:R-:W-:Y:S08]  /*f3b0*/  HMMA.16816.F32 R28, R140.reuse, R156, RZ ;  /* 0x0000009c8c1c723c */ /* 0x050ff000000018ff */
[----:B------:R-:W-:Y:S01]  /*f3c0*/  HMMA.16816.F32 R32, R140, R158, RZ ;  /* 0x0000009e8c20723c */ /* 0x000fe200000018ff */
[----:B------:R-:W3:Y:S07]  /*f3d0*/  LDSM.16.M88.4 R140, [R185] ;  /* 0x00000000b98c783b */ /* 0x000eee0000000200 */
[C---:B-1----:R-:W-:Y:S01]  /*f3e0*/  HMMA.16816.F32 R4, R136.reuse, R144, R4 ;  /* 0x000000908804723c */ /* 0x042fe20000001804 */
[----:B------:R-:W-:Y:S01]  /*f3f0*/  @!PT LDS RZ, [RZ] ;  /* 0x00000000fffff984 */ /* 0x000fe20000000800 */
[----:B------:R-:W-:Y:S01]  /*f400*/  @!PT LDS RZ, [RZ] ;  /* 0x00000000fffff984 */ /* 0x000fe20000000800 */
[----:B------:R-:W-:Y:S01]  /*f410*/  @!PT LDS RZ, [RZ] ;  /* 0x00000000fffff984 */ /* 0x000fe20000000800 */
[----:B------:R1:W-:Y:S07]  /*f420*/  LDGSTS.E.BYPASS.LTC128B.128 [R205+0x100], [R164.64], !P6 ;  /* 0x00100000a4cd7fae */ /* 0x0003ee000f101d44 */
[C---:B------:R-:W-:Y:S01]  /*f430*/  HMMA.16816.F32 R8, R136.reuse, R146, R8 ;  /* 0x000000928808723c */ /* 0x040fe20000001808 */
[----:B------:R4:W-:Y:S07]  /*f440*/  LDGSTS.E.BYPASS.LTC128B.128 [R205+0x2100], [R134.64], !P4 ;  /* 0x0210000086cd7fae */ /* 0x0009ee000e101d44 */
[C---:B--2---:R-:W-:Y:S01]  /*f450*/  HMMA.16816.F32 R12, R136.reuse, R148, R12 ;  /* 0x00000094880c723c */ /* 0x044fe2000000180c */
[----:B------:R2:W-:Y:S07]  /*f460*/  LDGSTS.E.BYPASS.LTC128B.128 [R205+0x4100], [R172.64], !P5 ;  /* 0x04100000accd7fae */ /* 0x0005ee000e901d44 */
[C---:B------:R-:W-:Y:S01]  /*f470*/  HMMA.16816.F32 R16, R136.reuse, R150, R16 ;  /* 0x000000968810723c */ /* 0x040fe20000001810 */
[----:B------:R5:W-:Y:S07]  /*f480*/  LDGSTS.E.BYPASS.LTC128B.128 [R205+0x1100], [R2.64], !P6 ;  /* 0x0110000002cd7fae */ /* 0x000bee000f101d44 */
[C---:B------:R-:W-:Y:S01]  /*f490*/  HMMA.16816.F32 R20, R136.reuse, R160, R20 ;  /* 0x000000a08814723c */ /* 0x040fe20000001814 */
[----:B------:R1:W-:Y:S07]  /*f4a0*/  LDGSTS.E.BYPASS.LTC128B.128 [R205+0x3100], [R170.64], !P4 ;  /* 0x03100000aacd7fae */ /* 0x0003ee000e101d44 */
[C---:B------:R-:W-:Y:S01]  /*f4b0*/  HMMA.16816.F32 R24, R136.reuse, R162, R24 ;  /* 0x000000a28818723c */ /* 0x040fe20000001818 */
[----:B------:R1:W-:Y:S07]  /*f4c0*/  LDGSTS.E.BYPASS.LTC128B.128 [R205+0x5100], [R168.64], !P5 ;  /* 0x05100000a8cd7fae */ /* 0x0003ee000e901d44 */
[C---:B---3--:R-:W-:Y:S01]  /*f4d0*/  HMMA.16816.F32 R28, R136.reuse, R140, R28 ;  /* 0x0000008c881c723c */ /* 0x048fe2000000181c */
[----:B------:R-:W-:Y:S07]  /*f4e0*/  LDSM.16.M88.4 R152, [R193+0xc100] ;  /* 0x00c10000c198783b */ /* 0x000fee0000000200 */
[----:B------:R-:W-:Y:S01]  /*f4f0*/  HMMA.16816.F32 R32, R136, R142, R32 ;  /* 0x0000008e8820723c */ /* 0x000fe20000001820 */
[----:B------:R-:W3:Y:S08]  /*f500*/  LDSM.16.M88.4 R156, [R192+0x6100] ;  /* 0x00610000c09c783b */ /* 0x000ef00000000200 */
[----:B------:R-:W2:Y:S08]  /*f510*/  LDSM.16.M88.4 R144, [R192+0x6900] ;  /* 0x00690000c090783b */ /* 0x000eb00000000200 */
[----:B-1----:R-:W1:Y:S08]  /*f520*/  LDSM.16.M88.4 R164, [R192+0x7100] ;  /* 0x00710000c0a4783b */ /* 0x002e700000000200 */
[----:B------:R-:W0:Y:S08]  /*f530*/  LDGDEPBAR ;  /* 0x00000000000079af */ /* 0x000e300000000000 */
[----:B------:R-:W1:Y:S01]  /*f540*/  LDSM.16.M88.4 R148, [R192+0x7900] ;  /* 0x00790000c094783b */ /* 0x000e620000000200 */
[C---:B---3--:R-:W-:Y:S07]  /*f550*/  HMMA.16816.F32 R4, R152.reuse, R156, R4 ;  /* 0x0000009c9804723c */ /* 0x048fee0000001804 */
[----:B------:R-:W-:Y:S01]  /*f560*/  LDSM.16.M88.4 R160, [R191+0xc100] ;  /* 0x00c10000bfa0783b */ /* 0x000fe20000000200 */
[C---:B------:R-:W-:Y:S07]  /*f570*/  HMMA.16816.F32 R8, R152.reuse, R158, R8 ;  /* 0x0000009e9808723c */ /* 0x040fee0000001808 */
[----:B------:R-:W3:Y:S01]  /*f580*/  LDSM.16.M88.4 R168, [R184] ;  /* 0x00000000b8a8783b */ /* 0x000ee20000000200 */
[C---:B--2---:R-:W-:Y:S07]  /*f590*/  HMMA.16816.F32 R12, R152.reuse, R144, R12 ;  /* 0x00000090980c723c */ /* 0x044fee000000180c */
[----:B------:R-:W2:Y:S01]  /*f5a0*/  LDSM.16.M88.4 R136, [R184+0x800] ;  /* 0x00080000b888783b */ /* 0x000ea20000000200 */
[C---:B------:R-:W-:Y:S07]  /*f5b0*/  HMMA.16816.F32 R16, R152.reuse, R146, R16 ;  /* 0x000000929810723c */ /* 0x040fee0000001810 */
[----:B------:R-:W2:Y:S01]  /*f5c0*/  LDSM.16.M88.4 R140, [R184+0x1000] ;  /* 0x00100000b88c783b */ /* 0x000ea20000000200 */
[C---:B-1----:R-:W-:Y:S07]  /*f5d0*/  HMMA.16816.F32 R20, R152.reuse, R164, R20 ;  /* 0x000000a49814723c */ /* 0x042fee0000001814 */
[----:B------:R-:W1:Y:S01]  /*f5e0*/  LDSM.16.M88.4 R144, [R184+0x1800] ;  /* 0x00180000b890783b */ /* 0x000e620000000200 */
[C---:B------:R-:W-:Y:S07]  /*f5f0*/  HMMA.16816.F32 R24, R152.reuse, R166, R24 ;  /* 0x000000a69818723c */ /* 0x040fee0000001818 */
[----:B------:R-:W-:Y:S01]  /*f600*/  LDSM.16.M88.4 R156, [R197+0x8900] ;  /* 0x00890000c59c783b */ /* 0x000fe20000000200 */
[C---:B------:R-:W-:Y:S07]  /*f610*/  HMMA.16816.F32 R28, R152.reuse, R148, R28 ;  /* 0x00000094981c723c */ /* 0x040fee000000181c */
[----:B------:R-:W-:Y:S01]  /*f620*/  LDSM.16.M88.4 R164, [R194+0x10100] ;  /* 0x01010000c2a4783b */ /* 0x000fe20000000200 */
[----:B------:R-:W-:Y:S07]  /*f630*/  HMMA.16816.F32 R32, R152, R150, R32 ;  /* 0x000000969820723c */ /* 0x000fee0000001820 */
[----:B------:R-:W-:Y:S01]  /*f640*/  LDSM.16.M88.4 R148, [R198+0x10100] ;  /* 0x01010000c694783b */ /* 0x000fe20000000200 */
[C---:B---3--:R-:W-:Y:S07]  /*f650*/  HMMA.16816.F32 R4, R160.reuse, R168, R4 ;  /* 0x000000a8a004723c */ /* 0x048fee0000001804 */
[----:B------:R-:W3:Y:S01]  /*f660*/  LDSM.16.M88.4 R152, [R197+0x8100] ;  /* 0x00810000c598783b */ /* 0x000ee20000000200 */
[C---:B------:R-:W-:Y:S07]  /*f670*/  HMMA.16816.F32 R8, R160.reuse, R170, R8 ;  /* 0x000000aaa008723c */ /* 0x040fee0000001808 */
[----:B------:R-:W-:Y:S01]  /*f680*/  LDSM.16.M88.4 R168, [R183] ;  /* 0x00000000b7a8783b */ /* 0x000fe20000000200 */
[C---:B--2---:R-:W-:Y:S07]  /*f690*/  HMMA.16816.F32 R12, R160.reuse, R136, R12 ;  /* 0x00000088a00c723c */ /* 0x044fee000000180c */
[----:B------:R-:W-:Y:S01]  /*f6a0*/  LDSM.16.M88.4 R172, [R184+0x4000] ;  /* 0x00400000b8ac783b */ /* 0x000fe20000000200 */
[C---:B------:R-:W-:Y:S07]  /*f6b0*/  HMMA.16816.F32 R16, R160.reuse, R138, R16 ;  /* 0x0000008aa010723c */ /* 0x040fee0000001810 */
[----:B------:R-:W2:Y:S01]  /*f6c0*/  LDSM.16.M88.4 R136, [R197+0x9100] ;  /* 0x00910000c588783b */ /* 0x000ea20000000200 */
[C---:B------:R-:W-:Y:S08]  /*f6d0*/  HMMA.16816.F32 R20, R160.reuse, R140, R20 ;  /* 0x0000008ca014723c */ /* 0x040ff00000001814 */
[C---:B------:R-:W-:Y:S01]  /*f6e0*/  HMMA.16816.F32 R24, R160.reuse, R142, R24 ;  /* 0x0000008ea018723c */ /* 0x040fe20000001818 */
[----:B------:R-:W2:Y:S07]  /*f6f0*/  LDSM.16.M88.4 R140, [R197+0x9900] ;  /* 0x00990000c58c783b */ /* 0x000eae0000000200 */
[C---:B-1----:R-:W-:Y:S08]  /*f700*/  HMMA.16816.F32 R28, R160.reuse, R144, R28 ;  /* 0x00000090a01c723c */ /* 0x042ff0000000181c */
[----:B------:R-:W-:Y:S01]  /*f710*/  HMMA.16816.F32 R32, R160, R146, R32 ;  /* 0x00000092a020723c */ /* 0x000fe20000001820 */
[----:B------:R-:W1:Y:S07]  /*f720*/  LDSM.16.M88.4 R144, [R182] ;  /* 0x00000000b690783b */ /* 0x000e6e0000000200 */
[C---:B---3--:R-:W-:Y:S01]  /*f730*/  HMMA.16816.F32 R4, R148.reuse, R152, R4 ;  /* 0x000000989404723c */ /* 0x048fe20000001804 */
[----:B------:R-:W-:Y:S07]  /*f740*/  LDSM.16.M88.4 R160, [R180] ;  /* 0x00000000b4a0783b */ /* 0x000fee0000000200 */
[C---:B------:R-:W-:Y:S01]  /*f750*/  HMMA.16816.F32 R8, R148.reuse, R154, R8 ;  /* 0x0000009a9408723c */ /* 0x040fe20000001808 */
[----:B------:R-:W3:Y:S07]  /*f760*/  LDSM.16.M88.4 R152, [R181] ;  /* 0x00000000b598783b */ /* 0x000eee0000000200 */
[C---:B------:R-:W-:Y:S08]  /*f770*/  HMMA.16816.F32 R12, R148.reuse, R156, R12 ;  /* 0x0000009c940c723c */ /* 0x040ff0000000180c */
[C---:B------:R-:W-:Y:S01]  /*f780*/  HMMA.16816.F32 R16, R148.reuse, R158, R16 ;  /* 0x0000009e9410723c */ /* 0x040fe20000001810 */
[----:B------:R-:W-:Y:S07]  /*f790*/  LDSM.16.M88.4 R156, [R192+0x8100] ;  /* 0x00810000c09c783b */ /* 0x000fee0000000200 */
[C---:B--2---:R-:W-:Y:S08]  /*f7a0*/  HMMA.16816.F32 R20, R148.reuse, R136, R20 ;  /* 0x000000889414723c */ /* 0x044ff00000001814 */
[C---:B------:R-:W-:Y:S01]  /*f7b0*/  HMMA.16816.F32 R24, R148.reuse, R138, R24 ;  /* 0x0000008a9418723c */ /* 0x040fe20000001818 */
[----:B------:R-:W2:Y:S07]  /*f7c0*/  LDSM.16.M88.4 R136, [R193+0x10100] ;  /* 0x01010000c188783b */ /* 0x000eae0000000200 */
[C---:B------:R-:W-:Y:S08]  /*f7d0*/  HMMA.16816.F32 R28, R148.reuse, R140, R28 ;  /* 0x0000008c941c723c */ /* 0x040ff0000000181c */
[----:B------:R-:W-:Y:S01]  /*f7e0*/  HMMA.16816.F32 R32, R148, R142, R32 ;  /* 0x0000008e9420723c */ /* 0x000fe20000001820 */
[----:B------:R-:W2:Y:S07]  /*f7f0*/  LDSM.16.M88.4 R140, [R192+0x8900] ;  /* 0x00890000c08c783b */ /* 0x000eae0000000200 */
[C---:B------:R-:W-:Y:S01]  /*f800*/  HMMA.16816.F32 R4, R164.reuse, R168, R4 ;  /* 0x000000a8a404723c */ /* 0x040fe20000001804 */
[----:B------:R-:W-:Y:S07]  /*f810*/  LDSM.16.M88.4 R148, [R192+0x9900] ;  /* 0x00990000c094783b */ /* 0x000fee0000000200 */
        /* <DEDUP_REMOVED lines=10> */
[----:B------:R-:W3:Y:S07]  /*f8c0*/  LDSM.16.M88.4 R160, [R184+0x2800] ;  /* 0x00280000b8a0783b */ /* 0x000eee0000000200 */
[C---:B--2---:R-:W-:Y:S01]  /*f8d0*/  HMMA.16816.F32 R4, R136.reuse, R156, R4 ;  /* 0x0000009c8804723c */ /* 0x044fe20000001804 */
[----:B------:R-:W-:Y:S07]  /*f8e0*/  LDSM.16.M88.4 R164, [R197+0xb100] ;  /* 0x00b10000c5a4783b */ /* 0x000fee0000000200 */
[C---:B------:R-:W-:Y:S01]  /*f8f0*/  HMMA.16816.F32 R8, R136.reuse, R158, R8 ;  /* 0x0000009e8808723c */ /* 0x040fe20000001808 */
[----:B------:R-:W-:Y:S07]  /*f900*/  LDSM.16.M88.4 R156, [R197+0xa900] ;  /* 0x00a90000c59c783b */ /* 0x000fee0000000200 */
[C---:B------:R-:W-:Y:S08]  /*f910*/  HMMA.16816.F32 R12, R136.reuse, R140, R12 ;  /* 0x0000008c880c723c */ /* 0x040ff0000000180c */
[C---:B------:R-:W-:Y:S01]  /*f920*/  HMMA.16816.F32 R16, R136.reuse, R142, R16 ;  /* 0x0000008e8810723c */ /* 0x040fe20000001810 */
[----:B------:R-:W2:Y:S07]  /*f930*/  LDSM.16.M88.4 R140, [R184+0x3000] ;  /* 0x00300000b88c783b */ /* 0x000eae0000000200 */
[C---:B-1----:R-:W-:Y:S08]  /*f940*/  HMMA.16816.F32 R20, R136.reuse, R144, R20 ;  /* 0x000000908814723c */ /* 0x042ff00000001814 */
[C---:B------:R-:W-:Y:S01]  /*f950*/  HMMA.16816.F32 R24, R136.reuse, R146, R24 ;  /* 0x000000928818723c */ /* 0x040fe20000001818 */
[----:B------:R-:W1:Y:S07]  /*f960*/  LDSM.16.M88.4 R144, [R184+0x3800] ;  /* 0x00380000b890783b */ /* 0x000e6e0000000200 */
[C---:B------:R-:W-:Y:S08]  /*f970*/  HMMA.16816.F32 R28, R136.reuse, R148, R28 ;  /* 0x00000094881c723c */ /* 0x040ff0000000181c */
[----:B------:R-:W-:Y:S01]  /*f980*/  HMMA.16816.F32 R32, R136, R150, R32 ;  /* 0x000000968820723c */ /* 0x000fe20000001820 */
[----:B------:R-:W-:Y:S07]  /*f990*/  LDSM.16.M88.4 R136, [R198+0x14100] ;  /* 0x01410000c688783b */ /* 0x000fee0000000200 */
[C---:B---3--:R-:W-:Y:S01]  /*f9a0*/  HMMA.16816.F32 R4, R152.reuse, R168, R4 ;  /* 0x000000a89804723c */ /* 0x048fe20000001804 */
[----:B------:R-:W3:Y:S07]  /*f9b0*/  LDSM.16.M88.4 R148, [R197+0xa100] ;  /* 0x00a10000c594783b */ /* 0x000eee0000000200 */
[C---:B------:R-:W-:Y:S01]  /*f9c0*/  HMMA.16816.F32 R8, R152.reuse, R170, R8 ;  /* 0x000000aa9808723c */ /* 0x040fe20000001808 */
[----:B------:R-:W-:Y:S07]  /*f9d0*/  LDSM.16.M88.4 R168, [R179] ;  /* 0x00000000b3a8783b */ /* 0x000fee0000000200 */
[C---:B------:R-:W-:Y:S08]  /*f9e0*/  HMMA.16816.F32 R12, R152.reuse, R160, R12 ;  /* 0x000000a0980c723c */ /* 0x040ff0000000180c */
[C---:B------:R-:W-:Y:S01]  /*f9f0*/  HMMA.16816.F32 R16, R152.reuse, R162, R16 ;  /* 0x000000a29810723c */ /* 0x040fe20000001810 */
[----:B------:R-:W4:Y:S07]  /*fa00*/  LDSM.16.M88.4 R160, [R197+0xb900] ;  /* 0x00b90000c5a0783b */ /* 0x000f2e0000000200 */
[C---:B--2---:R-:W-:Y:S08]  /*fa10*/  HMMA.16816.F32 R20, R152.reuse, R140, R20 ;  /* 0x0000008c9814723c */ /* 0x044ff00000001814 */
        /* <DEDUP_REMOVED lines=12> */
[C---:B------:R-:W-:Y:S08]  /*fae0*/  HMMA.16816.F32 R20, R136.reuse, R164, R20 ;  /* 0x000000a48814723c */ /* 0x040ff00000001814 */
[C---:B------:R-:W-:Y:S01]  /*faf0*/  HMMA.16816.F32 R24, R136.reuse, R166, R24 ;  /* 0x000000a68818723c */ /* 0x040fe20000001818 */
[----:B------:R-:W3:Y:S07]  /*fb00*/  LDSM.16.M88.4 R164, [R192+0xa100] ;  /* 0x00a10000c0a4783b */ /* 0x000eee0000000200 */
[C---:B----4-:R-:W-:Y:S08]  /*fb10*/  HMMA.16816.F32 R28, R136.reuse, R160, R28 ;  /* 0x000000a0881c723c */ /* 0x050ff0000000181c */
[----:B------:R-:W-:Y:S01]  /*fb20*/  HMMA.16816.F32 R32, R136, R162, R32 ;  /* 0x000000a28820723c */ /* 0x000fe20000001820 */
[----:B------:R-:W4:Y:S07]  /*fb30*/  LDSM.16.M88.4 R136, [R192+0xa900] ;  /* 0x00a90000c088783b */ /* 0x000f2e0000000200 */
        /* <DEDUP_REMOVED lines=8> */
[C---:B------:R-:W-:Y:S08]  /*fbc0*/  HMMA.16816.F32 R24, R140.reuse, R150, R24 ;  /* 0x000000968c18723c */ /* 0x040ff00000001818 */
[C---:B------:R-:W-:Y:S08]  /*fbd0*/  HMMA.16816.F32 R28, R140.reuse, R152, R28 ;  /* 0x000000988c1c723c */ /* 0x040ff0000000181c */
[----:B------:R-:W-:Y:S01]  /*fbe0*/  HMMA.16816.F32 R32, R140, R154, R32 ;  /* 0x0000009a8c20723c */ /* 0x000fe20000001820 */
[----:B------:R-:W3:Y:S07]  /*fbf0*/  LDSM.16.M88.4 R140, [R184+0x4800] ;  /* 0x00480000b88c783b */ /* 0x000eee0000000200 */
[C---:B------:R-:W-:Y:S08]  /*fc00*/  HMMA.16816.F32 R4, R156.reuse, R164, R4 ;  /* 0x000000a49c04723c */ /* 0x040ff00000001804 */
[C---:B------:R-:W-:Y:S08]  /*fc10*/  HMMA.16816.F32 R8, R156.reuse, R166, R8 ;  /* 0x000000a69c08723c */ /* 0x040ff00000001808 */
[C---:B----4-:R-:W-:Y:S08]  /*fc20*/  HMMA.16816.F32 R12, R156.reuse, R136, R12 ;  /* 0x000000889c0c723c */ /* 0x050ff0000000180c */
[C---:B------:R-:W-:Y:S01]  /*fc30*/  HMMA.16816.F32 R16, R156.reuse, R138, R16 ;  /* 0x0000008a9c10723c */ /* 0x040fe20000001810 */
[----:B------:R-:W4:Y:S07]  /*fc40*/  LDSM.16.M88.4 R136, [R184+0x5000] ;  /* 0x00500000b888783b */ /* 0x000f2e0000000200 */
[C---:B--2---:R-:W-:Y:S07]  /*fc50*/  HMMA.16816.F32 R20, R156.reuse, R160, R20 ;  /* 0x000000a09c14723c */ /* 0x044fee0000001814 */
[----:B------:R-:W-:Y:S01]  /*fc60*/  @P0 IMAD.WIDE.U32 R160, R223, c[0x0][0x1e0], RZ ;  /* 0x00007800dfa00a25 */ /* 0x000fe200078e00ff */
[C---:B------:R-:W-:Y:S08]  /*fc70*/  HMMA.16816.F32 R24, R156.reuse, R162, R24 ;  /* 0x000000a29c18723c */ /* 0x040ff00000001818 */
[C---:B-1----:R-:W-:Y:S08]  /*fc80*/  HMMA.16816.F32 R28, R156.reuse, R144, R28 ;  /* 0x000000909c1c723c */ /* 0x042ff0000000181c */
[----:B------:R-:W-:Y:S01]  /*fc90*/  HMMA.16816.F32 R32, R156, R146, R32 ;  /* 0x000000929c20723c */ /* 0x000fe20000001820 */
[----:B------:R-:W1:Y:S01]  /*fca0*/  LDSM.16.M88.4 R144, [R184+0x5800] ;  /* 0x00580000b890783b */ /* 0x000e620000000200 */
[----:B------:R-:W-:Y:S06]  /*fcb0*/  DEPBAR.LE SB0, 0x0 ;  /* 0x000080000000791a */ /* 0x000fec0000000000 */
[C---:B------:R-:W-:Y:S01]  /*fcc0*/  HMMA.16816.F32 R4, R168.reuse, R172, R4 ;  /* 0x000000aca804723c */ /* 0x040fe20000001804 */
[----:B------:R-:W-:Y:S07]  /*fcd0*/  BAR.SYNC.DEFER_BLOCKING 0x0 ;  /* 0x0000000000007b1d */ /* 0x000fee0000010000 */
[C---:B------:R-:W-:Y:S08]  /*fce0*/  HMMA.16816.F32 R8, R168.reuse, R174, R8 ;  /* 0x000000aea808723c */ /* 0x040ff00000001808 */
[C---:B---3--:R-:W-:Y:S08]  /*fcf0*/  HMMA.16816.F32 R12, R168.reuse, R140, R12 ;  /* 0x0000008ca80c723c */ /* 0x048ff0000000180c */
[C---:B------:R-:W-:Y:S04]  /*fd00*/  HMMA.16816.F32 R16, R168.reuse, R142, R16 ;  /* 0x0000008ea810723c */ /* 0x040fe80000001810 */
[----:B-----5:R-:W-:Y:S02]  /*fd10*/  FMNMX.FTZ R2, R4, R133, !PT ;  /* 0x0000008504027209 */ /* 0x020fe40007810000 */
[----:B------:R-:W-:Y:S02]  /*fd20*/  FMNMX.FTZ R132, R6, R0, !PT ;  /* 0x0000000006847209 */ /* 0x000fe40007810000 */
[C---:B----4-:R-:W-:Y:S04]  /*fd30*/  HMMA.16816.F32 R20, R168.reuse, R136, R20 ;  /* 0x00000088a814723c */ /* 0x050fe80000001814 */
        /* <DEDUP_REMOVED lines=31> */
[----:B------:R-:W-:Y:S03]  /*ff30*/  FMNMX.FTZ R2, R34, R3, !PT ;  /* 0x0000000322027209 */ /* 0x000fe60007810000 */
[----:B------:R-:W1:Y:S01]  /*ff40*/  SHFL.BFLY PT, R132, R135, 0x2, 0x1f ;  /* 0x0c401f0087847f89 */ /* 0x000e6200000e0000 */
[----:B------:R-:W-:Y:S07]  /*ff50*/  FMNMX.FTZ R137, R35, R2, !PT ;  /* 0x0000000223897209 */ /* 0x000fee0007810000 */
[----:B------:R-:W2:Y:S01]  /*ff60*/  SHFL.BFLY PT, R2, R137, 0x2, 0x1f ;  /* 0x0c401f0089027f89 */ /* 0x000ea200000e0000 */
[----:B-1----:R-:W-:Y:S07]  /*ff70*/  FMNMX.FTZ R139, R135, R132, !PT ;  /* 0x00000084878b7209 */ /* 0x002fee0007810000 */
[----:B------:R-:W1:Y:S01]  /*ff80*/  SHFL.BFLY PT, R132, R139, 0x1, 0x1f ;  /* 0x0c201f008b847f89 */ /* 0x000e6200000e0000 */
[----:B--2---:R-:W-:Y:S02]  /*ff90*/  FMNMX.FTZ R134, R137, R2, !PT ;  /* 0x0000000289867209 */ /* 0x004fe40007810000 */
[----:B------:R-:W-:Y:S05]  /*ffa0*/  @P0 SHF.R.S32.HI R137, RZ, 0x1f, R223 ;  /* 0x0000001fff890819 */ /* 0x000fea00000114df */
[----:B------:R-:W2:Y:S01]  /*ffb0*/  SHFL.BFLY PT, R3, R134, 0x1, 0x1f ;  /* 0x0c201f0086037f89 */ /* 0x000ea200000e0000 */
[----:B------:R-:W-:Y:S04]  /*ffc0*/  @P0 IMAD R137, R137, c[0x0][0x1e0], RZ ;  /* 0x0000780089890a24 */ /* 0x000fe800078e02ff */
[----:B------:R-:W-:Y:S05]  /*ffd0*/  @P0 IMAD R137, R223, c[0x0][0x1e4], R137 ;  /* 0x00007900df890a24 */ /* 0x000fea00078e0289 */
[----:B------:R-:W-:Y:S04]  /*ffe0*/  @P0 IADD3 R137, R161, R137, RZ ;  /* 0x00000089a1890210 */ /* 0x000fe80007ffe0ff */
[C---:B------:R-:W-:Y:S02]  /*fff0*/  @P0 SHF.L.U64.HI R137, R160.reuse, 0x6, R137 ;  /* 0x00000006a0890819 */ /* 0x040fe40000010289 */
[----:B-1----:R-:W-:Y:S02]  /*10000*/  FMNMX.FTZ R132, R139, R132, !PT ;  /* 0x000000848b847209 */ /* 0x002fe40007810000 */
[----:B------:R-:W-:Y:S03]  /*10010*/  @P0 SHF.L.U32 R139, R160, 0x6, RZ ;  /* 0x00000006a08b0819 */ /* 0x000fe600000006ff */
[C---:B------:R-:W-:Y:S01]  /*10020*/  FADD.FTZ R2, -R132.reuse, R133 ;  /* 0x0000008584027221 */ /* 0x040fe20000010100 */
[----:B------:R-:W-:Y:S01]  /*10030*/  @P0 IADD3 R136, P4, R139, R212, RZ ;  /* 0x000000d48b880210 */ /* 0x000fe20007f9e0ff */
[----:B------:R-:W-:Y:S01]  /*10040*/  FMUL.FTZ R166, R132, c[0x0][0x2d0] ;  /* 0x0000b40084a67a20 */ /* 0x000fe20000410000 */
[----:B--2---:R-:W-:Y:S01]  /*10050*/  FMNMX.FTZ R3, R134, R3, !PT ;  /* 0x0000000386037209 */ /* 0x004fe20007810000 */
[----:B------:R-:W-:Y:S02]  /*10060*/  FMUL.FTZ R135, R2, c[0x0][0x2d0] ;  /* 0x0000b40002877a20 */ /* 0x000fe40000410000 */
[----:B------:R-:W-:Y:S02]  /*10070*/  FFMA.FTZ R162, R8, c[0x0][0x2d0], -R166 ;  /* 0x0000b40008a27a23 */ /* 0x000fe400000108a6 */
[----:B------:R1:W2:Y:S01]  /*10080*/  MUFU.EX2 R2, R135 ;  /* 0x0000008700027308 */ /* 0x0002a20000000800 */
[C---:B------:R-:W-:Y:S02]  /*10090*/  FMUL.FTZ R165, R3.reuse, c[0x0][0x2d0] ;  /* 0x0000b40003a57a20 */ /* 0x040fe40000410000 */
[----:B------:R-:W-:Y:S02]  /*100a0*/  FADD.FTZ R133, -R3, R0 ;  /* 0x0000000003857221 */ /* 0x000fe40000010100 */
[--C-:B------:R-:W-:Y:S02]  /*100b0*/  FFMA.FTZ R134, R5, c[0x0][0x2d0], -R166.reuse ;  /* 0x0000b40005867a23 */ /* 0x100fe400000108a6 */
[--C-:B------:R-:W-:Y:S02]  /*100c0*/  FFMA.FTZ R160, R9, c[0x0][0x2d0], -R166.reuse ;  /* 0x0000b40009a07a23 */ /* 0x100fe400000108a6 */
[--C-:B------:R-:W-:Y:S02]  /*100d0*/  FFMA.FTZ R164, R11, c[0x0][0x2d0], -R165.reuse ;  /* 0x0000b4000ba47a23 */ /* 0x100fe400000108a5 */
[----:B------:R-:W-:Y:S01]  /*100e0*/  FMUL.FTZ R0, R133, c[0x0][0x2d0] ;  /* 0x0000b40085007a20 */ /* 0x000fe20000410000 */
[----:B------:R-:W-:Y:S01]  /*100f0*/  MUFU.EX2 R134, R134 ;  /* 0x0000008600867308 */ /* 0x000fe20000000800 */
[--C-:B------:R-:W-:Y:S02]  /*10100*/  FFMA.FTZ R133, R4, c[0x0][0x2d0], -R166.reuse ;  /* 0x0000b40004857a23 */ /* 0x100fe400000108a6 */
[--C-:B------:R-:W-:Y:S02]  /*10110*/  FFMA.FTZ R226, R24, c[0x0][0x2d0], -R166.reuse ;  /* 0x0000b40018e27a23 */ /* 0x100fe400000108a6 */
[----:B------:R-:W-:Y:S02]  /*10120*/  FFMA.FTZ R233, R27, c[0x0][0x2d0], -R165 ;  /* 0x0000b4001be97a23 */ /* 0x000fe400000108a5 */
[--C-:B------:R-:W-:Y:S02]  /*10130*/  FFMA.FTZ R232, R28, c[0x0][0x2d0], -R166.reuse ;  /* 0x0000b4001ce87a23 */ /* 0x100fe400000108a6 */
[--C-:B------:R-:W-:Y:S01]  /*10140*/  FFMA.FTZ R235, R29, c[0x0][0x2d0], -R166.reuse ;  /* 0x0000b4001deb7a23 */ /* 0x100fe200000108a6 */
[----:B------:R-:W3:Y:S01]  /*10150*/  MUFU.EX2 R0, R0 ;  /* 0x0000000000007308 */ /* 0x000ee20000000800 */
[----:B------:R-:W-:Y:S01]  /*10160*/  FFMA.FTZ R234, R32, c[0x0][0x2d0], -R166 ;  /* 0x0000b40020ea7a23 */ /* 0x000fe200000108a6 */
[----:B-1----:R-:W-:Y:S01]  /*10170*/  @P0 IADD3 R135, P1, R139, R208, RZ ;  /* 0x000000d08b870210 */ /* 0x002fe20007f3e0ff */
[C---:B--2---:R-:W-:Y:S02]  /*10180*/  FMUL.FTZ R4, R2.reuse, R128 ;  /* 0x0000008002047220 */ /* 0x044fe40000410000 */
[C---:B------:R-:W-:Y:S01]  /*10190*/  FMUL.FTZ R5, R2.reuse, R129 ;  /* 0x0000008102057220 */ /* 0x040fe20000410000 */
[----:B------:R-:W-:Y:S01]  /*101a0*/  @P0 LEA R170, P2, R135, c[0x0][0x1c8], 0x1 ;  /* 0x0000720087aa0a11 */ /* 0x000fe200078408ff */
[C---:B------:R-:W-:Y:S01]  /*101b0*/  FMUL.FTZ R8, R2.reuse, R124 ;  /* 0x0000007c02087220 */ /* 0x040fe20000410000 */
[----:B------:R-:W-:Y:S01]  /*101c0*/  @P0 IADD3.X R138, R137, R211, RZ, P1, !PT ;  /* 0x000000d3898a0210 */ /* 0x000fe20000ffe4ff */
[C---:B------:R-:W-:Y:S01]  /*101d0*/  FMUL.FTZ R9, R2.reuse, R125 ;  /* 0x0000007d02097220 */ /* 0x040fe20000410000 */
[----:B------:R-:W-:Y:S01]  /*101e0*/  @P0 IADD3 R161, P1, R139, R213, RZ ;  /* 0x000000d58ba10210 */ /* 0x000fe20007f3e0ff */
[----:B------:R-:W1:Y:S01]  /*101f0*/  MUFU.EX2 R133, R133 ;  /* 0x0000008500857308 */ /* 0x000e620000000800 */
[----:B------:R-:W-:Y:S01]  /*10200*/  @P0 LEA.HI.X R171, R135, c[0x0][0x1cc], R138, 0x1, P2 ;  /* 0x0000730087ab0a11 */ /* 0x000fe200010f0c8a */
[----:B------:R-:W-:Y:S01]  /*10210*/  FMUL.FTZ R36, R2, R36 ;  /* 0x0000002402247220 */ /* 0x000fe20000410000 */
[----:B------:R-:W-:Y:S01]  /*10220*/  @P0 LEA R168, P2, R136, c[0x0][0x1c8], 0x1 ;  /* 0x0000720088a80a11 */ /* 0x000fe200078408ff */
[----:B------:R-:W-:Y:S01]  /*10230*/  FMUL.FTZ R37, R2, R37 ;  /* 0x0000002502257220 */ /* 0x000fe20000410000 */
[----:B------:R-:W-:Y:S01]  /*10240*/  @P0 IADD3.X R135, R137, R219, RZ, P4, !PT ;  /* 0x000000db89870210 */ /* 0x000fe200027fe4ff */
[----:B------:R2:W-:Y:S01]  /*10250*/  @P0 LDGSTS.E.BYPASS.LTC128B.128 [R205+0x6100], [R170.64], !P6 ;  /* 0x06100000aacd0fae */ /* 0x0005e2000f101d44 */
[----:B------:R-:W-:Y:S01]  /*10260*/  ISETP.NE.AND P4, PT, R204, RZ, PT ;  /* 0x000000ffcc00720c */ /* 0x000fe20003f85270 */
[----:B------:R-:W-:Y:S01]  /*10270*/  FMUL.FTZ R40, R2, R40 ;  /* 0x0000002802287220 */ /* 0x000fe20000410000 */
[----:B------:R-:W-:Y:S01]  /*10280*/  @P0 LEA.HI.X R169, R136, c[0x0][0x1cc], R135, 0x1, P2 ;  /* 0x0000730088a90a11 */ /* 0x000fe200010f0c87 */
[----:B------:R-:W-:Y:S01]  /*10290*/  MUFU.EX2 R160, R160 ;  /* 0x000000a000a07308 */ /* 0x000fe20000000800 */
[----:B------:R-:W-:Y:S01]  /*102a0*/  @P0 LEA R172, P3, R161, c[0x0][0x1c8], 0x1 ;  /* 0x00007200a1ac0a11 */ /* 0x000fe200078608ff */
[----:B------:R-:W-:Y:S01]  /*102b0*/  FMUL.FTZ R41, R2, R41 ;  /* 0x0000002902297220 */ /* 0x000fe20000410000 */
[----:B------:R-:W-:Y:S01]  /*102c0*/  @P0 IADD3.X R138, R137, R220, RZ, P1, !PT ;  /* 0x000000dc898a0210 */ /* 0x000fe20000ffe4ff */
[----:B---3--:R-:W-:Y:S01]  /*102d0*/  FMUL.FTZ R11, R0, R127 ;  /* 0x0000007f000b7220 */ /* 0x008fe20000410000 */
[----:B------:R-:W-:Y:S01]  /*102e0*/  @P0 IADD3 R139, P1, R216, R139, RZ ;  /* 0x0000008bd88b0210 */ /* 0x000fe20007f3e0ff */
[C---:B------:R-:W-:Y:S01]  /*102f0*/  FMUL.FTZ R38, R0.reuse, R38 ;  /* 0x0000002600267220 */ /* 0x040fe20000410000 */
[----:B------:R-:W-:Y:S01]  /*10300*/  @P0 LEA.HI.X R173, R161, c[0x0][0x1cc], R138, 0x1, P3 ;  /* 0x00007300a1ad0a11 */ /* 0x000fe200018f0c8a */
[----:B------:R-:W-:Y:S01]  /*10310*/  FMUL.FTZ R39, R0, R39 ;  /* 0x0000002700277220 */ /* 0x000fe20000410000 */
[----:B------:R-:W-:Y:S01]  /*10320*/  @P0 IADD3.X R137, R202, R137, RZ, P1, !PT ;  /* 0x00000089ca890210 */ /* 0x000fe20000ffe4ff */
[----:B------:R3:W4:Y:S01]  /*10330*/  MUFU.EX2 R135, R162 ;  /* 0x000000a200877308 */ /* 0x0007220000000800 */
[C---:B------:R-:W-:Y:S01]  /*10340*/  @P0 IADD3 R136, P3, R139.reuse, R208, RZ ;  /* 0x000000d08b880210 */ /* 0x040fe20007f7e0ff */
[----:B------:R5:W-:Y:S01]  /*10350*/  @P0 LDGSTS.E.BYPASS.LTC128B.128 [R205+0x8100], [R172.64], !P4 ;  /* 0x08100000accd0fae */ /* 0x000be2000e101d44 */
[C---:B------:R-:W-:Y:S01]  /*10360*/  @P0 IADD3 R138, P2, R139.reuse, R213, RZ ;  /* 0x000000d58b8a0210 */ /* 0x040fe20007f5e0ff */
[C---:B------:R-:W-:Y:S01]  /*10370*/  FMUL.FTZ R42, R0.reuse, R42 ;  /* 0x0000002a002a7220 */ /* 0x040fe20000410000 */
[----:B------:R-:W-:Y:S01]  /*10380*/  @P0 IADD3 R139, P1, R139, R212, RZ ;  /* 0x000000d48b8b0210 */ /* 0x000fe20007f3e0ff */
[----:B------:R-:W-:Y:S01]  /*10390*/  FMUL.FTZ R43, R0, R43 ;  /* 0x0000002b002b7220 */ /* 0x000fe20000410000 */
[C---:B------:R-:W-:Y:S01]  /*103a0*/  @P0 IADD3.X R161, R137.reuse, R211, RZ, P3, !PT ;  /* 0x000000d389a10210 */ /* 0x040fe20001ffe4ff */
[----:B------:R-:W-:Y:S01]  /*103b0*/  FFMA.FTZ R236, R30, c[0x0][0x2d0], -R165 ;  /* 0x0000b4001eec7a23 */ /* 0x000fe200000108a5 */
[C---:B------:R-:W-:Y:S01]  /*103c0*/  @P0 LEA R228, P3, R136.reuse, c[0x0][0x1c8], 0x1 ;  /* 0x0000720088e40a11 */ /* 0x040fe200078608ff */
[----:B------:R2:W-:Y:S01]  /*103d0*/  @P0 LDGSTS.E.BYPASS.LTC128B.128 [R205+0xa100], [R168.64], !P5 ;  /* 0x0a100000a8cd0fae */ /* 0x0005e2000e901d44 */
[----:B------:R-:W-:Y:S01]  /*103e0*/  @P0 IADD3.X R163, R137, R220, RZ, P2, !PT ;  /* 0x000000dc89a30210 */ /* 0x000fe200017fe4ff */
[----:B------:R-:W-:Y:S01]  /*103f0*/  MUFU.EX2 R164, R164 ;  /* 0x000000a400a47308 */ /* 0x000fe20000000800 */
[----:B------:R-:W-:Y:S01]  /*10400*/  @P0 LEA.HI.X R229, R136, c[0x0][0x1cc], R161, 0x1, P3 ;  /* 0x0000730088e50a11 */ /* 0x000fe200018f0ca1 */
[--C-:B------:R-:W-:Y:S01]  /*10410*/  FFMA.FTZ R136, R6, c[0x0][0x2d0], -R165.reuse ;  /* 0x0000b40006887a23 */ /* 0x100fe200000108a5 */
[----:B------:R-:W-:Y:S01]  /*10420*/  @P0 LEA R174, P2, R138, c[0x0][0x1c8], 0x1 ;  /* 0x000072008aae0a11 */ /* 0x000fe200078408ff */
[----:B------:R-:W-:Y:S01]  /*10430*/  FFMA.FTZ R161, R7, c[0x0][0x2d0], -R165 ;  /* 0x0000b40007a17a23 */ /* 0x000fe200000108a5 */
[----:B-1----:R-:W-:Y:S01]  /*10440*/  F2FP.PACK_AB R128, R134, R133 ;  /* 0x000000858680723e */ /* 0x002fe200000000ff */
[----:B------:R1:W-:Y:S01]  /*10450*/  @P0 LDGSTS.E.BYPASS.LTC128B.128 [R205+0x7100], [R228.64], !P6 ;  /* 0x07100000e4cd0fae */ /* 0x0003e2000f101d44 */
[----:B------:R-:W-:Y:S01]  /*10460*/  @P0 LEA.HI.X R175, R138, c[0x0][0x1cc], R163, 0x1, P2 ;  /* 0x000073008aaf0a11 */ /* 0x000fe200010f0ca3 */
[--C-:B------:R-:W-:Y:S02]  /*10470*/  FFMA.FTZ R163, R10, c[0x0][0x2d0], -R165.reuse ;  /* 0x0000b4000aa37a23 */ /* 0x100fe400000108a5 */
[----:B------:R-:W-:Y:S01]  /*10480*/  MUFU.EX2 R161, R161 ;  /* 0x000000a100a17308 */ /* 0x000fe20000000800 */
[C---:B------:R-:W-:Y:S01]  /*10490*/  FMUL.FTZ R6, R0.reuse, R130 ;  /* 0x0000008200067220 */ /* 0x040fe20000410000 */
[----:B---3--:R-:W-:Y:S01]  /*104a0*/  @P0 IADD3.X R162, R137, R219, RZ, P1, !PT ;  /* 0x000000db89a20210 */ /* 0x008fe20000ffe4ff */
[----:B------:R-:W-:Y:S01]  /*104b0*/  FMUL.FTZ R7, R0, R131 ;  /* 0x0000008300077220 */ /* 0x000fe20000410000 */
[C---:B------:R-:W-:Y:S01]  /*104c0*/  @P0 LEA R230, P1, R139.reuse, c[0x0][0x1c8], 0x1 ;  /* 0x000072008be60a11 */ /* 0x040fe200078208ff */
[----:B------:R3:W-:Y:S01]  /*104d0*/  @P0 LDGSTS.E.BYPASS.LTC128B.128 [R205+0x9100], [R174.64], !P4 ;  /* 0x09100000aecd0fae */ /* 0x0007e2000e101d44 */
[----:B----4-:R-:W-:Y:S01]  /*104e0*/  F2FP.PACK_AB R130, R160, R135 ;  /* 0x00000087a082723e */ /* 0x010fe200000000ff */
[----:B------:R-:W-:Y:S01]  /*104f0*/  FMUL.FTZ R10, R0, R126 ;  /* 0x0000007e000a7220 */ /* 0x000fe20000410000 */
[----:B------:R-:W-:Y:S01]  /*10500*/  @P0 LEA.HI.X R231, R139, c[0x0][0x1cc], R162, 0x1, P1 ;  /* 0x000073008be70a11 */ /* 0x000fe200008f0ca2 */
[--C-:B------:R-:W-:Y:S01]  /*10510*/  FFMA.FTZ R239, R31, c[0x0][0x2d0], -R165.reuse ;  /* 0x0000b4001fef7a23 */ /* 0x100fe200000108a5 */
[----:B------:R-:W4:Y:S01]  /*10520*/  MUFU.EX2 R162, R136 ;  /* 0x0000008800a27308 */ /* 0x000f220000000800 */
[C---:B------:R-:W-:Y:S02]  /*10530*/  FMUL.FTZ R44, R2.reuse, R44 ;  /* 0x0000002c022c7220 */ /* 0x040fe40000410000 */
[----:B------:R2:W-:Y:S01]  /*10540*/  @P0 LDGSTS.E.BYPASS.LTC128B.128 [R205+0xb100], [R230.64], !P5 ;  /* 0x0b100000e6cd0fae */ /* 0x0005e2000e901d44 */
[----:B------:R-:W-:Y:S02]  /*10550*/  FMUL.FTZ R45, R2, R45 ;  /* 0x0000002d022d7220 */ /* 0x000fe40000410000 */
[C---:B------:R-:W-:Y:S02]  /*10560*/  FMUL.FTZ R46, R0.reuse, R46 ;  /* 0x0000002e002e7220 */ /* 0x040fe40000410000 */
[----:B------:R-:W-:Y:S02]  /*10570*/  FMUL.FTZ R47, R0, R47 ;  /* 0x0000002f002f7220 */ /* 0x000fe40000410000 */
[----:B------:R-:W3:Y:S01]  /*10580*/  MUFU.EX2 R163, R163 ;  /* 0x000000a300a37308 */ /* 0x000ee20000000800 */
[----:B------:R-:W-:Y:S01]  /*10590*/  LDSM.16.MT88.4 R140, [R190+0x100] ;  /* 0x00010000be8c783b */ /* 0x000fe20000004200 */
[C---:B------:R-:W-:Y:S02]  /*105a0*/  FMUL.FTZ R48, R2.reuse, R48 ;  /* 0x0000003002307220 */ /* 0x040fe40000410000 */
[--C-:B-1----:R-:W-:Y:S02]  /*105b0*/  FFMA.FTZ R229, R25, c[0x0][0x2d0], -R166.reuse ;  /* 0x0000b40019e57a23 */ /* 0x102fe400000108a6 */
[----:B------:R-:W-:Y:S02]  /*105c0*/  FMUL.FTZ R49, R2, R49 ;  /* 0x0000003102317220 */ /* 0x000fe40000410000 */
[C---:B------:R-:W-:Y:S01]  /*105d0*/  FMUL.FTZ R50, R0.reuse, R50 ;  /* 0x0000003200327220 */ /* 0x040fe20000410000 */
[----:B------:R-:W-:Y:S01]  /*105e0*/  LDSM.16.MT88.4 R144, [R189+0x100] ;  /* 0x00010000bd90783b */ /* 0x000fe20000004200 */
[----:B------:R-:W-:Y:S01]  /*105f0*/  FMUL.FTZ R51, R0, R51 ;  /* 0x0000003300337220 */ /* 0x000fe20000410000 */
[----:B------:R-:W-:Y:S01]  /*10600*/  MUFU.EX2 R226, R226 ;  /* 0x000000e200e27308 */ /* 0x000fe20000000800 */
[C---:B------:R-:W-:Y:S01]  /*10610*/  FMUL.FTZ R52, R2.reuse, R52 ;  /* 0x0000003402347220 */ /* 0x040fe20000410000 */
[----:B----4-:R-:W-:Y:S01]  /*10620*/  F2FP.PACK_AB R129, R161, R162 ;  /* 0x000000a2a181723e */ /* 0x010fe200000000ff */
[----:B------:R-:W-:Y:S03]  /*10630*/  FMUL.FTZ R53, R2, R53 ;  /* 0x0000003502357220 */ /* 0x000fe60000410000 */
[----:B------:R-:W1:Y:S01]  /*10640*/  LDSM.16.MT88.4 R136, [R195+0x100] ;  /* 0x00010000c388783b */ /* 0x000e620000004200 */
[----:B------:R-:W-:Y:S02]  /*10650*/  FMUL.FTZ R54, R0, R54 ;  /* 0x0000003600367220 */ /* 0x000fe40000410000 */
[--C-:B--2---:R-:W-:Y:S01]  /*10660*/  FFMA.FTZ R230, R26, c[0x0][0x2d0], -R165.reuse ;  /* 0x0000b4001ae67a23 */ /* 0x104fe200000108a5 */
[----:B------:R-:W-:Y:S01]  /*10670*/  MUFU.EX2 R229, R229 ;  /* 0x000000e500e57308 */ /* 0x000fe20000000800 */
[----:B------:R-:W-:Y:S01]  /*10680*/  FMUL.FTZ R55, R0, R55 ;  /* 0x0000003700377220 */ /* 0x000fe20000410000 */
[----:B---3--:R-:W-:Y:S02]  /*10690*/  F2FP.PACK_AB R131, R164, R163 ;  /* 0x000000a3a483723e */ /* 0x008fe400000000ff */
[----:B------:R-:W2:Y:S01]  /*106a0*/  LDSM.16.MT88.4 R124, [R188+0x100] ;  /* 0x00010000bc7c783b */ /* 0x000ea20000004200 */
[C---:B------:R-:W-:Y:S02]  /*106b0*/  FMUL.FTZ R56, R2.reuse, R56 ;  /* 0x0000003802387220 */ /* 0x040fe40000410000 */
[----:B------:R-:W-:Y:S02]  /*106c0*/  FMUL.FTZ R57, R2, R57 ;  /* 0x0000003902397220 */ /* 0x000fe40000410000 */
[C---:B------:R-:W-:Y:S01]  /*106d0*/  FMUL.FTZ R58, R0.reuse, R58 ;  /* 0x0000003a003a7220 */ /* 0x040fe20000410000 */
[----:B------:R-:W-:Y:S01]  /*106e0*/  MUFU.EX2 R230, R230 ;  /* 0x000000e600e67308 */ /* 0x000fe20000000800 */
[----:B------:R-:W-:Y:S01]  /*106f0*/  FMUL.FTZ R59, R0, R59 ;  /* 0x0000003b003b7220 */ /* 0x000fe20000410000 */
[----:B------:R-:W-:Y:S01]  /*10700*/  LDSM.16.MT88.4 R148, [R195+0x2900] ;  /* 0x00290000c394783b */ /* 0x000fe20000004200 */
[C---:B------:R-:W-:Y:S02]  /*10710*/  FMUL.FTZ R60, R2.reuse, R60 ;  /* 0x0000003c023c7220 */ /* 0x040fe40000410000 */
[----:B------:R-:W-:Y:S02]  /*10720*/  FMUL.FTZ R61, R2, R61 ;  /* 0x0000003d023d7220 */ /* 0x000fe40000410000 */
[C---:B------:R-:W-:Y:S02]  /*10730*/  FMUL.FTZ R62, R0.reuse, R62 ;  /* 0x0000003e003e7220 */ /* 0x040fe40000410000 */
[----:B------:R-:W-:Y:S01]  /*10740*/  FMUL.FTZ R63, R0, R63 ;  /* 0x0000003f003f7220 */ /* 0x000fe20000410000 */
[----:B------:R-:W-:Y:S01]  /*10750*/  LDSM.16.MT88.4 R152, [R190+0x2900] ;  /* 0x00290000be98783b */ /* 0x000fe20000004200 */
[C---:B------:R-:W-:Y:S01]  /*10760*/  FMUL.FTZ R64, R2.reuse, R64 ;  /* 0x0000004002407220 */ /* 0x040fe20000410000 */
[----:B------:R-:W-:Y:S01]  /*10770*/  MUFU.EX2 R233, R233 ;  /* 0x000000e900e97308 */ /* 0x000fe20000000800 */
[----:B------:R-:W-:Y:S02]  /*10780*/  FMUL.FTZ R65, R2, R65 ;  /* 0x0000004102417220 */ /* 0x000fe40000410000 */
[C---:B------:R-:W-:Y:S02]  /*10790*/  FMUL.FTZ R66, R0.reuse, R66 ;  /* 0x0000004200427220 */ /* 0x040fe40000410000 */
[----:B------:R-:W-:Y:S01]  /*107a0*/  FMUL.FTZ R67, R0, R67 ;  /* 0x0000004300437220 */ /* 0x000fe20000410000 */
[----:B------:R-:W-:Y:S01]  /*107b0*/  LDSM.16.MT88.4 R156, [R189+0x2900] ;  /* 0x00290000bd9c783b */ /* 0x000fe20000004200 */
[C---:B------:R-:W-:Y:S02]  /*107c0*/  FMUL.FTZ R68, R2.reuse, R68 ;  /* 0x0000004402447220 */ /* 0x040fe40000410000 */
[----:B------:R-:W-:Y:S01]  /*107d0*/  FMUL.FTZ R69, R2, R69 ;  /* 0x0000004502457220 */ /* 0x000fe20000410000 */
[----:B------:R-:W-:Y:S01]  /*107e0*/  MUFU.EX2 R232, R232 ;  /* 0x000000e800e87308 */ /* 0x000fe20000000800 */
[C---:B------:R-:W-:Y:S02]  /*107f0*/  FMUL.FTZ R70, R0.reuse, R70 ;  /* 0x0000004600467220 */ /* 0x040fe40000410000 */
[----:B------:R-:W-:Y:S01]  /*10800*/  FMUL.FTZ R71, R0, R71 ;  /* 0x0000004700477220 */ /* 0x000fe20000410000 */
[C---:B-1----:R-:W-:Y:S01]  /*10810*/  HMMA.16816.F32 R4, R128.reuse, R136, R4 ;  /* 0x000000888004723c */ /* 0x042fe20000001804 */
[----:B------:R-:W-:Y:S04]  /*10820*/  LDSM.16.MT88.4 R24, [R188+0x1100] ;  /* 0x00110000bc18783b */ /* 0x000fe80000004200 */
[C---:B------:R-:W-:Y:S01]  /*10830*/  FMUL.FTZ R72, R2.reuse, R72 ;  /* 0x0000004802487220 */ /* 0x040fe20000410000 */
[----:B------:R-:W-:Y:S01]  /*10840*/  MUFU.EX2 R235, R235 ;  /* 0x000000eb00eb7308 */ /* 0x000fe20000000800 */
[----:B------:R-:W-:Y:S01]  /*10850*/  FMUL.FTZ R73, R2, R73 ;  /* 0x0000004902497220 */ /* 0x000fe20000410000 */
[C---:B------:R-:W-:Y:S01]  /*10860*/  HMMA.16816.F32 R8, R128.reuse, R138, R8 ;  /* 0x0000008a8008723c */ /* 0x040fe20000001808 */
[----:B------:R-:W1:Y:S03]  /*10870*/  LDSM.16.MT88.4 R136, [R195+0x2100] ;  /* 0x00210000c388783b */ /* 0x000e660000004200 */
[C---:B------:R-:W-:Y:S02]  /*10880*/  FMUL.FTZ R74, R0.reuse, R74 ;  /* 0x0000004a004a7220 */ /* 0x040fe40000410000 */
[----:B------:R-:W-:Y:S02]  /*10890*/  FMUL.FTZ R75, R0, R75 ;  /* 0x0000004b004b7220 */ /* 0x000fe40000410000 */
[C---:B------:R-:W-:Y:S01]  /*108a0*/  HMMA.16816.F32 R36, R128.reuse, R140, R36 ;  /* 0x0000008c8024723c */ /* 0x040fe20000001824 */
[----:B------:R-:W-:Y:S01]  /*108b0*/  LDSM.16.MT88.4 R28, [R190+0x1900] ;  /* 0x00190000be1c783b */ /* 0x000fe20000004200 */
[----:B------:R-:W-:Y:S02]  /*108c0*/  MUFU.EX2 R234, R234 ;  /* 0x000000ea00ea7308 */ /* 0x000fe40000000800 */
[C---:B------:R-:W-:Y:S02]  /*108d0*/  FMUL.FTZ R76, R2.reuse, R76 ;  /* 0x0000004c024c7220 */ /* 0x040fe40000410000 */
[----:B------:R-:W-:Y:S02]  /*108e0*/  FMUL.FTZ R77, R2, R77 ;  /* 0x0000004d024d7220 */ /* 0x000fe40000410000 */
[C---:B------:R-:W-:Y:S01]  /*108f0*/  HMMA.16816.F32 R40, R128.reuse, R142, R40 ;  /* 0x0000008e8028723c */ /* 0x040fe20000001828 */
[----:B------:R-:W3:Y:S03]  /*10900*/  LDSM.16.MT88.4 R140, [R190+0x2100] ;  /* 0x00210000be8c783b */ /* 0x000ee60000004200 */
[C---:B------:R-:W-:Y:S01]  /*10910*/  FMUL.FTZ R78, R0.reuse, R78 ;  /* 0x0000004e004e7220 */ /* 0x040fe20000410000 */
[----:B------:R-:W-:Y:S01]  /*10920*/  MUFU.EX2 R236, R236 ;  /* 0x000000ec00ec7308 */ /* 0x000fe20000000800 */
[----:B------:R-:W-:Y:S02]  /*10930*/  FMUL.FTZ R79, R0, R79 ;  /* 0x0000004f004f7220 */ /* 0x000fe40000410000 */
[C---:B------:R-:W-:Y:S01]  /*10940*/  HMMA.16816.F32 R44, R128.reuse, R144, R44 ;  /* 0x00000090802c723c */ /* 0x040fe2000000182c */
[----:B------:R-:W0:Y:S03]  /*10950*/  LDGDEPBAR ;  /* 0x00000000000079af */ /* 0x000e260000000000 */
[C---:B------:R-:W-:Y:S02]  /*10960*/  FMUL.FTZ R80, R2.reuse, R80 ;  /* 0x0000005002507220 */ /* 0x040fe40000410000 */
[----:B------:R-:W-:Y:S01]  /*10970*/  FMUL.FTZ R81, R2, R81 ;  /* 0x0000005102517220 */ /* 0x000fe20000410000 */
[----:B------:R-:W-:Y:S01]  /*10980*/  MUFU.EX2 R239, R239 ;  /* 0x000000ef00ef7308 */ /* 0x000fe20000000800 */
[C---:B------:R-:W-:Y:S01]  /*10990*/  HMMA.16816.F32 R48, R128.reuse, R146, R48 ;  /* 0x000000928030723c */ /* 0x040fe20000001830 */
[----:B------:R-:W-:Y:S03]  /*109a0*/  LDSM.16.MT88.4 R144, [R188+0x900] ;  /* 0x00090000bc90783b */ /* 0x000fe60000004200 */
        /* <DEDUP_REMOVED lines=23> */
[C---:B------:R-:W-:Y:S01]  /*10b20*/  FMUL.FTZ R96, R2.reuse, R96 ;  /* 0x0000006002607220 */ /* 0x040fe20000410000 */
[C---:B--2---:R-:W-:Y:S03]  /*10b30*/  HMMA.16816.F32 R76, R128.reuse, R124, R76 ;  /* 0x0000007c804c723c */ /* 0x044fe6000000184c */
[----:B------:R-:W-:Y:S02]  /*10b40*/  FMUL.FTZ R97, R2, R97 ;  /* 0x0000006102617220 */ /* 0x000fe40000410000 */
[C---:B------:R-:W-:Y:S02]  /*10b50*/  FMUL.FTZ R98, R0.reuse, R98 ;  /* 0x0000006200627220 */ /* 0x040fe40000410000 */
[----:B------:R-:W-:Y:S01]  /*10b60*/  FMUL.FTZ R99, R0, R99 ;  /* 0x0000006300637220 */ /* 0x000fe20000410000 */
        /* <DEDUP_REMOVED lines=16> */
[--C-:B------:R-:W-:Y:S02]  /*10c70*/  FFMA.FTZ R167, R12, c[0x0][0x2d0], -R166.reuse ;  /* 0x0000b4000ca77a23 */ /* 0x100fe400000108a6 */
[C---:B------:R-:W-:Y:S02]  /*10c80*/  FMUL.FTZ R12, R2.reuse, R120 ;  /* 0x00000078020c7220 */ /* 0x040fe40000410000 */
[--C-:B------:R-:W-:Y:S01]  /*10c90*/  FFMA.FTZ R168, R13, c[0x0][0x2d0], -R166.reuse ;  /* 0x0000b4000da87a23 */ /* 0x100fe200000108a6 */
[C---:B--2---:R-:W-:Y:S01]  /*10ca0*/  HMMA.16816.F32 R100, R128.reuse, R124, R100 ;  /* 0x0000007c8064723c */ /* 0x044fe20000001864 */
[----:B------:R-:W-:Y:S02]  /*10cb0*/  MUFU.EX2 R167, R167 ;  /* 0x000000a700a77308 */ /* 0x000fe40000000800 */
[----:B------:R-:W-:Y:S02]  /*10cc0*/  FMUL.FTZ R13, R2, R121 ;  /* 0x00000079020d7220 */ /* 0x000fe40000410000 */
[--C-:B------:R-:W-:Y:S02]  /*10cd0*/  FFMA.FTZ R171, R14, c[0x0][0x2d0], -R165.reuse ;  /* 0x0000b4000eab7a23 */ /* 0x100fe400000108a5 */
[C---:B------:R-:W-:Y:S01]  /*10ce0*/  FMUL.FTZ R14, R0.reuse, R122 ;  /* 0x0000007a000e7220 */ /* 0x040fe20000410000 */
[C---:B------:R-:W-:Y:S01]  /*10cf0*/  HMMA.16816.F32 R104, R128.reuse, R126, R104 ;  /* 0x0000007e8068723c */ /* 0x040fe20000001868 */
[----:B------:R-:W-:Y:S02]  /*10d00*/  LDSM.16.MT88.4 R124, [R190+0x900] ;  /* 0x00090000be7c783b */ /* 0x000fe40000004200 */
[----:B------:R-:W2:Y:S01]  /*10d10*/  MUFU.EX2 R168, R168 ;  /* 0x000000a800a87308 */ /* 0x000ea20000000800 */
[--C-:B-----5:R-:W-:Y:S02]  /*10d20*/  FFMA.FTZ R172, R15, c[0x0][0x2d0], -R165.reuse ;  /* 0x0000b4000fac7a23 */ /* 0x120fe400000108a5 */
[----:B------:R-:W-:Y:S02]  /*10d30*/  FMUL.FTZ R15, R0, R123 ;  /* 0x0000007b000f7220 */ /* 0x000fe40000410000 */
[--C-:B------:R-:W-:Y:S01]  /*10d40*/  FFMA.FTZ R169, R16, c[0x0][0x2d0], -R166.reuse ;  /* 0x0000b40010a97a23 */ /* 0x100fe200000108a6 */
[----:B------:R-:W4:Y:S03]  /*10d50*/  LDSM.16.MT88.4 R120, [R195+0x900] ;  /* 0x00090000c378783b */ /* 0x000f260000004200 */
[--C-:B------:R-:W-:Y:S01]  /*10d60*/  FFMA.FTZ R170, R17, c[0x0][0x2d0], -R166.reuse ;  /* 0x0000b40011aa7a23 */ /* 0x100fe200000108a6 */
[C---:B-1----:R-:W-:Y:S01]  /*10d70*/  HMMA.16816.F32 R12, R128.reuse, R136, R12 ;  /* 0x00000088800c723c */ /* 0x042fe2000000180c */
[----:B------:R-:W-:Y:S02]  /*10d80*/  MUFU.EX2 R169, R169 ;  /* 0x000000a900a97308 */ /* 0x000fe40000000800 */
[--C-:B------:R-:W-:Y:S02]  /*10d90*/  FFMA.FTZ R173, R18, c[0x0][0x2d0], -R165.reuse ;  /* 0x0000b40012ad7a23 */ /* 0x100fe400000108a5 */
[--C-:B------:R-:W-:Y:S02]  /*10da0*/  FFMA.FTZ R174, R19, c[0x0][0x2d0], -R165.reuse ;  /* 0x0000b40013ae7a23 */ /* 0x100fe400000108a5 */
[C---:B------:R-:W-:Y:S02]  /*10db0*/  FMUL.FTZ R108, R2.reuse, R108 ;  /* 0x0000006c026c7220 */ /* 0x040fe40000410000 */
[----:B------:R-:W-:Y:S02]  /*10dc0*/  FMUL.FTZ R109, R2, R109 ;  /* 0x0000006d026d7220 */ /* 0x000fe40000410000 */
[----:B------:R-:W1:Y:S01]  /*10dd0*/  MUFU.EX2 R170, R170 ;  /* 0x000000aa00aa7308 */ /* 0x000e620000000800 */
[C---:B------:R-:W-:Y:S02]  /*10de0*/  FMUL.FTZ R110, R0.reuse, R110 ;  /* 0x0000006e006e7220 */ /* 0x040fe40000410000 */
[----:B------:R-:W-:Y:S02]  /*10df0*/  FMUL.FTZ R111, R0, R111 ;  /* 0x0000006f006f7220 */ /* 0x000fe40000410000 */
[----:B------:R-:W-:Y:S01]  /*10e00*/  FMUL.FTZ R16, R2, R116 ;  /* 0x0000007402107220 */ /* 0x000fe20000410000 */
[----:B--2---:R-:W-:Y:S01]  /*10e10*/  F2FP.PACK_AB R116, R168, R167 ;  /* 0x000000a7a874723e */ /* 0x004fe200000000ff */
[----:B------:R-:W-:Y:S02]  /*10e20*/  FMUL.FTZ R17, R2, R117 ;  /* 0x0000007502117220 */ /* 0x000fe40000410000 */
[C---:B------:R-:W-:Y:S01]  /*10e30*/  FMUL.FTZ R18, R0.reuse, R118 ;  /* 0x0000007600127220 */ /* 0x040fe20000410000 */
[C---:B------:R-:W-:Y:S01]  /*10e40*/  HMMA.16816.F32 R108, R128.reuse, R138, R108 ;  /* 0x0000008a806c723c */ /* 0x040fe2000000186c */
[----:B------:R-:W-:Y:S01]  /*10e50*/  MUFU.EX2 R171, R171 ;  /* 0x000000ab00ab7308 */ /* 0x000fe20000000800 */
[----:B------:R-:W2:Y:S01]  /*10e60*/  LDSM.16.MT88.4 R136, [R189+0x900] ;  /* 0x00090000bd88783b */ /* 0x000ea20000004200 */
[----:B------:R-:W-:Y:S02]  /*10e70*/  FMUL.FTZ R19, R0, R119 ;  /* 0x0000007700137220 */ /* 0x000fe40000410000 */
[C---:B------:R-:W-:Y:S02]  /*10e80*/  FMUL.FTZ R112, R2.reuse, R112 ;  /* 0x0000007002707220 */ /* 0x040fe40000410000 */
[----:B------:R-:W-:Y:S02]  /*10e90*/  FMUL.FTZ R113, R2, R113 ;  /* 0x0000007102717220 */ /* 0x000fe40000410000 */
[C---:B------:R-:W-:Y:S01]  /*10ea0*/  FMUL.FTZ R114, R0.reuse, R114 ;  /* 0x0000007200727220 */ /* 0x040fe20000410000 */
[C---:B---3--:R-:W-:Y:S01]  /*10eb0*/  HMMA.16816.F32 R16, R128.reuse, R140, R16 ;  /* 0x0000008c8010723c */ /* 0x048fe20000001810 */
[----:B------:R-:W3:Y:S02]  /*10ec0*/  MUFU.EX2 R172, R172 ;  /* 0x000000ac00ac7308 */ /* 0x000ee40000000800 */
[----:B------:R-:W-:Y:S01]  /*10ed0*/  FMUL.FTZ R115, R0, R115 ;  /* 0x0000007300737220 */ /* 0x000fe20000410000 */
[----:B-1----:R-:W-:Y:S01]  /*10ee0*/  F2FP.PACK_AB R118, R170, R169 ;  /* 0x000000a9aa76723e */ /* 0x002fe200000000ff */
[--C-:B------:R-:W-:Y:S02]  /*10ef0*/  FFMA.FTZ R175, R20, c[0x0][0x2d0], -R166.reuse ;  /* 0x0000b40014af7a23 */ /* 0x100fe400000108a6 */
[--C-:B------:R-:W-:Y:S02]  /*10f00*/  FFMA.FTZ R224, R21, c[0x0][0x2d0], -R166.reuse ;  /* 0x0000b40015e07a23 */ /* 0x100fe400000108a6 */
[----:B------:R-:W-:Y:S01]  /*10f10*/  FFMA.FTZ R166, R33, c[0x0][0x2d0], -R166 ;  /* 0x0000b40021a67a23 */ /* 0x000fe200000108a6 */
[----:B------:R-:W-:Y:S01]  /*10f20*/  HMMA.16816.F32 R112, R128, R142, R112 ;  /* 0x0000008e8070723c */ /* 0x000fe20000001870 */
[----:B------:R-:W-:Y:S01]  /*10f30*/  MUFU.EX2 R173, R173 ;  /* 0x000000ad00ad7308 */ /* 0x000fe20000000800 */
[----:B------:R-:W-:Y:S01]  /*10f40*/  LDSM.16.MT88.4 R128, [R190+0x4900] ;  /* 0x00490000be80783b */ /* 0x000fe20000004200 */
[--C-:B------:R-:W-:Y:S01]  /*10f50*/  FFMA.FTZ R228, R22, c[0x0][0x2d0], -R165.reuse ;  /* 0x0000b40016e47a23 */ /* 0x100fe200000108a5 */
[----:B------:R-:W-:Y:S01]  /*10f60*/  F2FP.PACK_AB R22, R229, R226 ;  /* 0x000000e2e516723e */ /* 0x000fe200000000ff */
[----:B------:R-:W-:Y:S01]  /*10f70*/  FFMA.FTZ R231, R23, c[0x0][0x2d0], -R165 ;  /* 0x0000b40017e77a23 */ /* 0x000fe200000108a5 */
[----:B------:R-:W-:Y:S01]  /*10f80*/  F2FP.PACK_AB R23, R233, R230 ;  /* 0x000000e6e917723e */ /* 0x000fe200000000ff */
[----:B------:R-:W-:Y:S02]  /*10f90*/  FFMA.FTZ R133, R2, R227, R133 ;  /* 0x000000e302857223 */ /* 0x000fe40000010085 */
[----:B------:R-:W-:Y:S01]  /*10fa0*/  FFMA.FTZ R162, R0, R225, R162 ;  /* 0x000000e100a27223 */ /* 0x000fe200000100a2 */
[----:B------:R-:W-:Y:S01]  /*10fb0*/  LDSM.16.MT88.4 R140, [R190+0x1100] ;  /* 0x00110000be8c783b */ /* 0x000fe20000004200 */
[----:B------:R-:W1:Y:S01]  /*10fc0*/  MUFU.EX2 R174, R174 ;  /* 0x000000ae00ae7308 */ /* 0x000e620000000800 */
[----:B------:R-:W-:Y:S01]  /*10fd0*/  MOV R0, R3 ;  /* 0x0000000300007202 */ /* 0x000fe20000000f00 */
[----:B------:R-:W-:Y:S01]  /*10fe0*/  FADD.FTZ R134, R134, R133 ;  /* 0x0000008586867221 */ /* 0x000fe20000010000 */
[----:B------:R-:W-:Y:S01]  /*10ff0*/  MOV R133, R132 ;  /* 0x0000008400857202 */ /* 0x000fe20000000f00 */
[----:B------:R-:W-:Y:S01]  /*11000*/  FADD.FTZ R162, R161, R162 ;  /* 0x000000a2a1a27221 */ /* 0x000fe20000010000 */
[----:B---3--:R-:W-:Y:S01]  /*11010*/  F2FP.PACK_AB R117, R172, R171 ;  /* 0x000000abac75723e */ /* 0x008fe200000000ff */
[----:B------:R-:W-:Y:S02]  /*11020*/  FADD.FTZ R135, R135, R134 ;  /* 0x0000008687877221 */ /* 0x000fe40000010000 */
[----:B------:R-:W-:Y:S02]  /*11030*/  FADD.FTZ R163, R163, R162 ;  /* 0x000000a2a3a37221 */ /* 0x000fe40000010000 */
[----:B------:R-:W-:Y:S01]  /*11040*/  MUFU.EX2 R175, R175 ;  /* 0x000000af00af7308 */ /* 0x000fe20000000800 */
[----:B------:R-:W-:Y:S02]  /*11050*/  FADD.FTZ R160, R160, R135 ;  /* 0x00000087a0a07221 */ /* 0x000fe40000010000 */
[----:B------:R-:W-:Y:S02]  /*11060*/  FADD.FTZ R164, R164, R163 ;  /* 0x000000a3a4a47221 */ /* 0x000fe40000010000 */
[----:B------:R-:W-:Y:S02]  /*11070*/  FADD.FTZ R167, R167, R160 ;  /* 0x000000a0a7a77221 */ /* 0x000fe40000010000 */
[----:B------:R-:W-:Y:S02]  /*11080*/  FADD.FTZ R171, R171, R164 ;  /* 0x000000a4abab7221 */ /* 0x000fe40000010000 */
[----:B------:R-:W-:Y:S01]  /*11090*/  FADD.FTZ R168, R168, R167 ;  /* 0x000000a7a8a87221 */ /* 0x000fe20000010000 */
[----:B------:R-:W3:Y:S01]  /*110a0*/  MUFU.EX2 R224, R224 ;  /* 0x000000e000e07308 */ /* 0x000ee20000000800 */
[----:B------:R-:W-:Y:S02]  /*110b0*/  FADD.FTZ R172, R172, R171 ;  /* 0x000000abacac7221 */ /* 0x000fe40000010000 */
[----:B------:R-:W-:Y:S01]  /*110c0*/  FADD.FTZ R169, R169, R168 ;  /* 0x000000a8a9a97221 */ /* 0x000fe20000010000 */
[----:B-1----:R-:W-:Y:S03]  /*110d0*/  F2FP.PACK_AB R119, R174, R173 ;  /* 0x000000adae77723e */ /* 0x002fe600000000ff */
[----:B------:R-:W-:Y:S03]  /*110e0*/  FADD.FTZ R170, R170, R169 ;  /* 0x000000a9aaaa7221 */ /* 0x000fe60000010000 */
[----:B------:R-:W-:Y:S01]  /*110f0*/  MUFU.EX2 R228, R228 ;  /* 0x000000e400e47308 */ /* 0x000fe20000000800 */
[C---:B----4-:R-:W-:Y:S08]  /*11100*/  HMMA.16816.F32 R4, R116.reuse, R120, R4 ;  /* 0x000000787404723c */ /* 0x050ff00000001804 */
[C---:B------:R-:W-:Y:S01]  /*11110*/  HMMA.16816.F32 R8, R116.reuse, R122, R8 ;  /* 0x0000007a7408723c */ /* 0x040fe20000001808 */
[----:B------:R-:W1:Y:S01]  /*11120*/  LDSM.16.MT88.4 R120, [R188+0x2900] ;  /* 0x00290000bc78783b */ /* 0x000e620000004200 */
[----:B------:R-:W4:Y:S02]  /*11130*/  MUFU.EX2 R231, R231 ;  /* 0x000000e700e77308 */ /* 0x000f240000000800 */
[----:B---3--:R-:W-:Y:S01]  /*11140*/  F2FP.PACK_AB R20, R224, R175 ;  /* 0x000000afe014723e */ /* 0x008fe200000000ff */
[----:B------:R-:W-:Y:S03]  /*11150*/  FADD.FTZ R175, R175, R170 ;  /* 0x000000aaafaf7221 */ /* 0x000fe60000010000 */
[C---:B------:R-:W-:Y:S04]  /*11160*/  HMMA.16816.F32 R36, R116.reuse, R124, R36 ;  /* 0x0000007c7424723c */ /* 0x040fe80000001824 */
[----:B------:R-:W3:Y:S04]  /*11170*/  MUFU.EX2 R237, R166 ;  /* 0x000000a600ed7308 */ /* 0x000ee80000000800 */
[C---:B------:R-:W-:Y:S01]  /*11180*/  HMMA.16816.F32 R40, R116.reuse, R126, R40 ;  /* 0x0000007e7428723c */ /* 0x040fe20000001828 */
[----:B------:R-:W5:Y:S07]  /*11190*/  LDSM.16.MT88.4 R124, [R195+0x4900] ;  /* 0x00490000c37c783b */ /* 0x000f6e0000004200 */
[C---:B--2---:R-:W-:Y:S04]  /*111a0*/  HMMA.16816.F32 R44, R116.reuse, R136, R44 ;  /* 0x00000088742c723c */ /* 0x044fe8000000182c */
[----:B----4-:R-:W-:Y:S04]  /*111b0*/  F2FP.PACK_AB R21, R231, R228 ;  /* 0x000000e4e715723e */ /* 0x010fe800000000ff */
        /* <DEDUP_REMOVED lines=11> */
[C---:B------:R-:W-:Y:S08]  /*11270*/  HMMA.16816.F32 R80, R116.reuse, R158, R80 ;  /* 0x0000009e7450723c */ /* 0x040ff00000001850 */
[C---:B-1----:R-:W-:Y:S08]  /*11280*/  HMMA.16816.F32 R84, R116.reuse, R120, R84 ;  /* 0x000000787454723c */ /* 0x042ff00000001854 */
[C---:B------:R-:W-:Y:S01]  /*11290*/  HMMA.16816.F32 R88, R116.reuse, R122, R88 ;  /* 0x0000007a7458723c */ /* 0x040fe20000001858 */
[----:B------:R-:W1:Y:S07]  /*112a0*/  LDSM.16.MT88.4 R120, [R188+0x4900] ;  /* 0x00490000bc78783b */ /* 0x000e6e0000004200 */
[C---:B-----5:R-:W-:Y:S08]  /*112b0*/  HMMA.16816.F32 R92, R116.reuse, R124, R92 ;  /* 0x0000007c745c723c */ /* 0x060ff0000000185c */
[C---:B------:R-:W-:Y:S01]  /*112c0*/  HMMA.16816.F32 R96, R116.reuse, R126, R96 ;  /* 0x0000007e7460723c */ /* 0x040fe20000001860 */
[----:B------:R-:W4:Y:S07]  /*112d0*/  LDSM.16.MT88.4 R124, [R195+0x1100] ;  /* 0x00110000c37c783b */ /* 0x000f2e0000004200 */
[C---:B------:R-:W-:Y:S08]  /*112e0*/  HMMA.16816.F32 R100, R116.reuse, R128, R100 ;  /* 0x000000807464723c */ /* 0x040ff00000001864 */
[C---:B------:R-:W-:Y:S01]  /*112f0*/  HMMA.16816.F32 R104, R116.reuse, R130, R104 ;  /* 0x000000827468723c */ /* 0x040fe20000001868 */
[----:B------:R-:W5:Y:S07]  /*11300*/  LDSM.16.MT88.4 R128, [R195+0x3100] ;  /* 0x00310000c380783b */ /* 0x000f6e0000004200 */
[C---:B--2---:R-:W-:Y:S08]  /*11310*/  HMMA.16816.F32 R12, R116.reuse, R136, R12 ;  /* 0x00000088740c723c */ /* 0x044ff0000000180c */
[C---:B------:R-:W-:Y:S01]  /*11320*/  HMMA.16816.F32 R108, R116.reuse, R138, R108 ;  /* 0x0000008a746c723c */ /* 0x040fe2000000186c */
[----:B------:R-:W-:Y:S07]  /*11330*/  LDSM.16.MT88.4 R136, [R189+0x3900] ;  /* 0x00390000bd88783b */ /* 0x000fee0000004200 */
[C---:B-1----:R-:W-:Y:S08]  /*11340*/  HMMA.16816.F32 R16, R116.reuse, R120, R16 ;  /* 0x000000787410723c */ /* 0x042ff00000001810 */
[----:B------:R-:W-:Y:S01]  /*11350*/  HMMA.16816.F32 R112, R116, R122, R112 ;  /* 0x0000007a7470723c */ /* 0x000fe20000001870 */
[----:B------:R-:W1:Y:S07]  /*11360*/  LDSM.16.MT88.4 R116, [R190+0x3100] ;  /* 0x00310000be74783b */ /* 0x000e6e0000004200 */
[C---:B----4-:R-:W-:Y:S01]  /*11370*/  HMMA.16816.F32 R4, R20.reuse, R124, R4 ;  /* 0x0000007c1404723c */ /* 0x050fe20000001804 */
        /* <DEDUP_REMOVED lines=12> */
[C---:B-----5:R-:W-:Y:S07]  /*11440*/  HMMA.16816.F32 R60, R20.reuse, R128, R60 ;  /* 0x00000080143c723c */ /* 0x060fee000000183c */
[--C-:B------:R-:W-:Y:S01]  /*11450*/  FFMA.FTZ R128, R34, c[0x0][0x2d0], -R165.reuse ;  /* 0x0000b40022807a23 */ /* 0x100fe200000108a5 */
[C---:B------:R-:W-:Y:S03]  /*11460*/  HMMA.16816.F32 R64, R20.reuse, R130, R64 ;  /* 0x000000821440723c */ /* 0x040fe60000001840 */
[----:B------:R-:W-:Y:S01]  /*11470*/  MUFU.EX2 R166, R128 ;  /* 0x0000008000a67308 */ /* 0x000fe20000000800 */
[----:B------:R-:W-:Y:S02]  /*11480*/  FFMA.FTZ R165, R35, c[0x0][0x2d0], -R165 ;  /* 0x0000b40023a57a23 */ /* 0x000fe400000108a5 */
[----:B------:R-:W-:Y:S02]  /*11490*/  LDSM.16.MT88.4 R32, [R189+0x1900] ;  /* 0x00190000bd20783b */ /* 0x000fe40000004200 */
[C---:B-1----:R-:W-:Y:S05]  /*114a0*/  HMMA.16816.F32 R68, R20.reuse, R116, R68 ;  /* 0x000000741444723c */ /* 0x042fea0000001844 */
[----:B------:R-:W1:Y:S03]  /*114b0*/  MUFU.EX2 R165, R165 ;  /* 0x000000a500a57308 */ /* 0x000e660000000800 */
        /* <DEDUP_REMOVED lines=8> */
[C---:B------:R-:W-:Y:S08]  /*11540*/  HMMA.16816.F32 R92, R20.reuse, R124, R92 ;  /* 0x0000007c145c723c */ /* 0x040ff0000000185c */
        /* <DEDUP_REMOVED lines=9> */
[----:B------:R-:W-:Y:S01]  /*115e0*/  HMMA.16816.F32 R112, R20, R26, R112 ;  /* 0x0000001a1470723c */ /* 0x000fe20000001870 */
[----:B------:R-:W4:Y:S06]  /*115f0*/  LDSM.16.MT88.4 R24, [R190+0x3900] ;  /* 0x00390000be18783b */ /* 0x000f2c0000004200 */
[----:B------:R-:W-:Y:S02]  /*11600*/  F2FP.PACK_AB R20, R235, R232 ;  /* 0x000000e8eb14723e */ /* 0x000fe400000000ff */
[----:B---3--:R-:W-:Y:S03]  /*11610*/  F2FP.PACK_AB R22, R237, R234 ;  /* 0x000000eaed16723e */ /* 0x008fe600000000ff */
[----:B------:R-:W-:Y:S02]  /*11620*/  F2FP.PACK_AB R21, R239, R236 ;  /* 0x000000ecef15723e */ /* 0x000fe400000000ff */
[----:B-1----:R-:W-:Y:S07]  /*11630*/  F2FP.PACK_AB R23, R165, R166 ;  /* 0x000000a6a517723e */ /* 0x002fee00000000ff */
[C---:B------:R-:W-:Y:S08]  /*11640*/  HMMA.16816.F32 R128, R20.reuse, R124, R4 ;  /* 0x0000007c1480723c */ /* 0x040ff00000001804 */
[C---:B------:R-:W-:Y:S08]  /*11650*/  HMMA.16816.F32 R124, R20.reuse, R126, R8 ;  /* 0x0000007e147c723c */ /* 0x040ff00000001808 */
[C---:B------:R-:W-:Y:S08]  /*11660*/  HMMA.16816.F32 R36, R20.reuse, R28, R36 ;  /* 0x0000001c1424723c */ /* 0x040ff00000001824 */
[C---:B------:R-:W-:Y:S01]  /*11670*/  HMMA.16816.F32 R40, R20.reuse, R30, R40 ;  /* 0x0000001e1428723c */ /* 0x040fe20000001828 */
[----:B------:R-:W1:Y:S07]  /*11680*/  LDSM.16.MT88.4 R28, [R189+0x5900] ;  /* 0x00590000bd1c783b */ /* 0x000e6e0000004200 */
[C---:B------:R-:W-:Y:S08]  /*11690*/  HMMA.16816.F32 R44, R20.reuse, R32, R44 ;  /* 0x00000020142c723c */ /* 0x040ff0000000182c */
[C---:B------:R-:W-:Y:S08]  /*116a0*/  HMMA.16816.F32 R48, R20.reuse, R34, R48 ;  /* 0x000000221430723c */ /* 0x040ff00000001830 */
[C---:B-----5:R-:W-:Y:S08]  /*116b0*/  HMMA.16816.F32 R52, R20.reuse, R116, R52 ;  /* 0x000000741434723c */ /* 0x060ff00000001834 */
[C---:B------:R-:W-:Y:S08]  /*116c0*/  HMMA.16816.F32 R56, R20.reuse, R118, R56 ;  /* 0x000000761438723c */ /* 0x040ff00000001838 */
[C---:B--2---:R-:W-:Y:S08]  /*116d0*/  HMMA.16816.F32 R60, R20.reuse, R120, R60 ;  /* 0x00000078143c723c */ /* 0x044ff0000000183c */
[C---:B------:R-:W-:Y:S08]  /*116e0*/  HMMA.16816.F32 R64, R20.reuse, R122, R64 ;  /* 0x0000007a1440723c */ /* 0x040ff00000001840 */
[C---:B----4-:R-:W-:Y:S08]  /*116f0*/  HMMA.16816.F32 R68, R20.reuse, R24, R68 ;  /* 0x000000181444723c */ /* 0x050ff00000001844 */
[C---:B------:R-:W-:Y:S01]  /*11700*/  HMMA.16816.F32 R72, R20.reuse, R26, R72 ;  /* 0x0000001a1448723c */ /* 0x040fe20000001848 */
        /* <DEDUP_REMOVED lines=13> */
[----:B------:R-:W-:Y:S01]  /*117e0*/  FADD.FTZ R228, R228, R13 ;  /* 0x0000000de4e47221 */ /* 0x000fe20000010000 */
[C---:B--2---:R-:W-:Y:S03]  /*117f0*/  HMMA.16816.F32 R116, R20.reuse, R24, R16 ;  /* 0x000000181474723c */ /* 0x044fe60000001810 */
[----:B------:R-:W-:Y:S02]  /*11800*/  FADD.FTZ R13, R224, R175 ;  /* 0x000000afe00d7221 */ /* 0x000fe40000010000 */
[----:B------:R-:W-:Y:S02]  /*11810*/  FADD.FTZ R231, R231, R228 ;  /* 0x000000e4e7e77221 */ /* 0x000fe40000010000 */
[----:B------:R-:W-:Y:S01]  /*11820*/  FADD.FTZ R226, R226, R13 ;  /* 0x0000000de2e27221 */ /* 0x000fe20000010000 */
[----:B------:R-:W-:Y:S04]  /*11830*/  HMMA.16816.F32 R112, R20, R26, R112 ;  /* 0x0000001a1470723c */ /* 0x000fe80000001870 */
[----:B------:R-:W-:Y:S02]  /*11840*/  FADD.FTZ R230, R230, R231 ;  /* 0x000000e7e6e67221 */ /* 0x000fe40000010000 */
[----:B------:R-:W-:Y:S02]  /*11850*/  FADD.FTZ R229, R229, R226 ;  /* 0x000000e2e5e57221 */ /* 0x000fe40000010000 */
[----:B------:R-:W-:Y:S04]  /*11860*/  FADD.FTZ R233, R233, R230 ;  /* 0x000000e6e9e97221 */ /* 0x000fe80000010000 */
[----:B------:R-:W-:Y:S02]  /*11870*/  FADD.FTZ R232, R232, R229 ;  /* 0x000000e5e8e87221 */ /* 0x000fe40000010000 */
[----:B------:R-:W-:Y:S02]  /*11880*/  FADD.FTZ R236, R236, R233 ;  /* 0x000000e9ecec7221 */ /* 0x000fe40000010000 */
[----:B------:R-:W-:Y:S02]  /*11890*/  FADD.FTZ R235, R235, R232 ;  /* 0x000000e8ebeb7221 */ /* 0x000fe40000010000 */
[----:B------:R-:W-:Y:S02]  /*118a0*/  FADD.FTZ R239, R239, R236 ;  /* 0x000000ecefef7221 */ /* 0x000fe40000010000 */
[----:B------:R-:W-:Y:S02]  /*118b0*/  FADD.FTZ R234, R234, R235 ;  /* 0x000000ebeaea7221 */ /* 0x000fe40000010000 */
[----:B------:R-:W-:Y:S02]  /*118c0*/  FADD.FTZ R166, R166, R239 ;  /* 0x000000efa6a67221 */ /* 0x000fe40000010000 */
[----:B------:R-:W-:Y:S02]  /*118d0*/  FADD.FTZ R227, R237, R234 ;  /* 0x000000eaede37221 */ /* 0x000fe40000010000 */
[----:B------:R-:W-:Y:S01]  /*118e0*/  FADD.FTZ R225, R165, R166 ;  /* 0x000000a6a5e17221 */ /* 0x000fe20000010000 */
[----:B------:R-:W-:-:S05]  /*118f0*/  @P0 BRA `(.L_x_1412) ;  /* 0xffffd75000000947 */ /* 0x000fca000383ffff */
.L_x_1411:
        /* <DEDUP_REMOVED lines=123> */
.L_x_1364:
[----:B------:R-:W-:Y:S01]  /*120b0*/  ULDC.64 UR4, c[0x0][0x118] ;  /* 0x0000460000047ab9 */ /* 0x000fe20000000a00 */
[----:B------:R-:W-:Y:S01]  /*120c0*/  SHF.R.S32.HI R0, RZ, 0x1f, R199 ;  /* 0x0000001fff007819 */ /* 0x000fe200000114c7 */
[----:B------:R-:W-:Y:S05]  /*120d0*/  @P2 BRA `(.L_x_1413) ;  /* 0x0000168000002947 */ /* 0x000fea0003800000 */
[----:B------:R-:W1:Y:S01]  /*120e0*/  S2R R2, SR_TID.X ;  /* 0x0000000000027919 */ /* 0x000e620000002100 */
[----:B------:R-:W-:-:S02]  /*120f0*/  F2FP.PACK_AB R4, R9, R4 ;  /* 0x000000040904723e */ /* 0x000fc400000000ff */
[----:B------:R-:W-:Y:S01]  /*12100*/  F2FP.PACK_AB R9, R7, R6 ;  /* 0x000000060709723e */ /* 0x000fe200000000ff */
[----:B------:R-:W-:Y:S01]  /*12110*/  BAR.SYNC.DEFER_BLOCKING 0x1, 0x100 ;  /* 0x0044000000007b1d */ /* 0x000fe20000010000 */
        /* <DEDUP_REMOVED lines=12> */
[----:B------:R-:W-:Y:S02]  /*121e0*/  LEA.HI R5, R3, R2, RZ, 0x2 ;  /* 0x0000000203057211 */ /* 0x000fe400078f10ff */
[----:B------:R-:W-:Y:S02]  /*121f0*/  F2FP.PACK_AB R48, R49, R48 ;  /* 0x000000303130723e */ /* 0x000fe400000000ff */
[--C-:B------:R-:W-:Y:S02]  /*12200*/  SHF.R.S32.HI R7, RZ, 0x2, R5.reuse ;  /* 0x00000002ff077819 */ /* 0x100fe40000011405 */
[----:B------:R-:W-:Y:S02]  /*12210*/  SHF.R.S32.HI R6, RZ, 0x1f, R5 ;  /* 0x0000001fff067819 */ /* 0x000fe40000011405 */
[----:B------:R-:W-:-:S02]  /*12220*/  LOP3.LUT R5, R5, 0xfffffffc, RZ, 0xc0, !PT ;  /* 0xfffffffc05057812 */ /* 0x000fc400078ec0ff */
[----:B------:R-:W-:Y:S02]  /*12230*/  LEA.HI R6, R6, R7, RZ, 0x3 ;  /* 0x0000000706067211 */ /* 0x000fe400078f18ff */
[----:B------:R-:W-:Y:S01]  /*12240*/  F2FP.PACK_AB R50, R51, R50 ;  /* 0x000000323332723e */ /* 0x000fe200000000ff */
[----:B------:R-:W-:Y:S01]  /*12250*/  IMAD.IADD R14, R2, 0x1, -R5 ;  /* 0x00000001020e7824 */ /* 0x000fe200078e0a05 */
[----:B------:R-:W-:Y:S02]  /*12260*/  LOP3.LUT R6, R6, 0xfffffff8, RZ, 0xc0, !PT ;  /* 0xfffffff806067812 */ /* 0x000fe400078ec0ff */
[----:B------:R-:W-:Y:S02]  /*12270*/  F2FP.PACK_AB R52, R53, R52 ;  /* 0x000000343534723e */ /* 0x000fe400000000ff */
[----:B------:R-:W-:Y:S01]  /*12280*/  F2FP.PACK_AB R54, R55, R54 ;  /* 0x000000363736723e */ /* 0x000fe200000000ff */
[----:B------:R-:W-:Y:S01]  /*12290*/  IMAD.IADD R7, R7, 0x1, -R6 ;  /* 0x0000000107077824 */ /* 0x000fe200078e0a06 */
[----:B------:R-:W-:-:S02]  /*122a0*/  LEA.HI R6, R3, R2, RZ, 0x5 ;  /* 0x0000000203067211 */ /* 0x000fc400078f28ff */
[----:B------:R-:W-:Y:S01]  /*122b0*/  F2FP.PACK_AB R56, R57, R56 ;  /* 0x000000383938723e */ /* 0x000fe200000000ff */
[C---:B------:R-:W-:Y:S01]  /*122c0*/  IMAD.SHL.U32 R13, R7.reuse, 0x40, RZ ;  /* 0x00000040070d7824 */ /* 0x040fe200078e00ff */
[----:B------:R-:W-:Y:S02]  /*122d0*/  SHF.R.S32.HI R11, RZ, 0x5, R6 ;  /* 0x00000005ff0b7819 */ /* 0x000fe40000011406 */
[----:B------:R-:W-:Y:S02]  /*122e0*/  LOP3.LUT R15, R7, 0x1, RZ, 0xc0, !PT ;  /* 0x00000001070f7812 */ /* 0x000fe400078ec0ff */
        /* <DEDUP_REMOVED lines=11> */
[----:B------:R-:W-:Y:S01]  /*123a0*/  F2FP.PACK_AB R62, R63, R62 ;  /* 0x0000003e3f3e723e */ /* 0x000fe200000000ff */
[----:B------:R-:W-:Y:S01]  /*123b0*/  IMAD.MOV.U32 R7, RZ, RZ, 0x40 ;  /* 0x00000040ff077424 */ /* 0x000fe200078e00ff */
[----:B------:R-:W-:-:S02]  /*123c0*/  F2FP.PACK_AB R64, R65, R64 ;  /* 0x000000404140723e */ /* 0x000fc400000000ff */
[C---:B------:R-:W-:Y:S01]  /*123d0*/  IADD3 R15, R5.reuse, 0x80, RZ ;  /* 0x00000080050f7810 */ /* 0x040fe20007ffe0ff */
[----:B------:R-:W-:Y:S01]  /*123e0*/  STS [R5+0x80], R128 ;  /* 0x0000808005007388 */ /* 0x000fe20000000800 */
[----:B------:R-:W-:Y:S02]  /*123f0*/  IADD3 R13, R5, 0x70, RZ ;  /* 0x00000070050d7810 */ /* 0x000fe40007ffe0ff */
[----:B------:R-:W-:Y:S01]  /*12400*/  @P0 IADD3 R13, R15, 0x10, RZ ;  /* 0x000000100f0d0810 */ /* 0x000fe20007ffe0ff */
[----:B------:R-:W-:Y:S01]  /*12410*/  IMAD.IADD R15, R5, 0x1, R16 ;  /* 0x00000001050f7824 */ /* 0x000fe200078e0210 */
[----:B------:R-:W-:Y:S01]  /*12420*/  SEL R18, R7, 0xffffffc0, !P2 ;  /* 0xffffffc007127807 */ /* 0x000fe20005000000 */
[----:B------:R-:W-:Y:S01]  /*12430*/  STS [R5+0x480], R130 ;  /* 0x0004808205007388 */ /* 0x000fe20000000800 */
[----:B------:R-:W-:Y:S01]  /*12440*/  F2FP.PACK_AB R66, R67, R66 ;  /* 0x000000424342723e */ /* 0x000fe200000000ff */
[--C-:B------:R-:W-:Y:S01]  /*12450*/  IMAD.IADD R7, R16, 0x1, R13.reuse ;  /* 0x0000000110077824 */ /* 0x100fe200078e020d */
[----:B------:R-:W-:Y:S01]  /*12460*/  F2FP.PACK_AB R68, R69, R68 ;  /* 0x000000444544723e */ /* 0x000fe200000000ff */
[--C-:B------:R-:W-:Y:S01]  /*12470*/  IMAD.IADD R17, R5, 0x1, R18.reuse ;  /* 0x0000000105117824 */ /* 0x100fe200078e0212 */
[----:B------:R-:W-:Y:S01]  /*12480*/  STS [R13], R124 ;  /* 0x0000007c0d007388 */ /* 0x000fe20000000800 */
        /* <DEDUP_REMOVED lines=40> */
[----:B------:R-:W-:Y:S02]  /*12710*/  ISETP.NE.U32.AND P1, PT, RZ, c[0x0][0x508], PT ;  /* 0x00014200ff007a0c */ /* 0x000fe40003f25070 */
[----:B------:R-:W-:Y:S01]  /*12720*/  ISETP.NE.U32.AND P0, PT, RZ, c[0x0][0x500], PT ;  /* 0x00014000ff007a0c */ /* 0x000fe20003f05070 */
[----:B------:R-:W-:Y:S01]  /*12730*/  STS [R5+0x4080], R60 ;  /* 0x0040803c05007388 */ /* 0x000fe20000000800 */
[----:B------:R-:W-:-:S02]  /*12740*/  ISETP.NE.AND.EX P1, PT, RZ, c[0x0][0x50c], PT, P1 ;  /* 0x00014300ff007a0c */ /* 0x000fc40003f25310 */
        /* <DEDUP_REMOVED lines=36> */
[----:B-1----:R-:W-:-:S03]  /*12990*/  @P1 IMAD.WIDE R16, R200, R5, c[0x0][0x508] ;  /* 0x00014200c8101625 */ /* 0x002fc600078e0205 */
        /* <DEDUP_REMOVED lines=10> */
.L_x_1414:
        /* <DEDUP_REMOVED lines=13> */
[----:B------:R-:W-:Y:S02]  /*12b10*/  IADD3 R11, -R16, R11, RZ ;  /* 0x0000000b100b7210 */ /* 0x000fe40007ffe1ff */
[----:B------:R-:W-:Y:S01]  /*12b20*/  SHF.R.S32.HI R8, RZ, 0x2, R5 ;  /* 0x00000002ff087819 */ /* 0x000fe20000011405 */
[----:B------:R-:W-:Y:S01]  /*12b30*/  IMAD.IADD R5, R14, 0x1, -R9 ;  /* 0x000000010e057824 */ /* 0x000fe200078e0a09 */
[----:B------:R-:W-:Y:S01]  /*12b40*/  LOP3.LUT P2, RZ, R6, 0x3, RZ, 0xc0, !PT ;  /* 0x0000000306ff7812 */ /* 0x000fe2000784c0ff */
[----:B------:R-:W-:Y:S01]  /*12b50*/  IMAD R14, R0, c[0x0][0x490], RZ ;  /* 0x00012400000e7a24 */ /* 0x000fe200078e02ff */
        /* <DEDUP_REMOVED lines=10> */
[----:B------:R-:W-:Y:S01]  /*12c00*/  IMAD R11, R199, c[0x0][0x494], R14 ;  /* 0x00012500c70b7a24 */ /* 0x000fe200078e020e */
[----:B------:R-:W-:Y:S01]  /*12c10*/  SHF.R.S32.HI R8, RZ, 0x3, R8 ;  /* 0x00000003ff087819 */ /* 0x000fe20000011408 */
[C---:B------:R-:W-:Y:S02]  /*12c20*/  IMAD R7, R24.reuse, c[0x0][0x3a4], R7 ;  /* 0x0000e90018077a24 */ /* 0x040fe400078e0207 */
        /* <DEDUP_REMOVED lines=106> */
.L_x_1416:
[----:B--2---:R-:W-:Y:S05]  /*132d0*/  BSYNC B0 ;  /* 0x0000000000007941 */ /* 0x004fea0003800000 */
.L_x_1415:
        /* <DEDUP_REMOVED lines=23> */
.L_x_1418:
[----:B------:R-:W-:Y:S05]  /*13450*/  BSYNC B0 ;  /* 0x0000000000007941 */ /* 0x000fea0003800000 */
.L_x_1417:
        /* <DEDUP_REMOVED lines=23> */
.L_x_1420:
[----:B------:R-:W-:Y:S05]  /*135d0*/  BSYNC B0 ;  /* 0x0000000000007941 */ /* 0x000fea0003800000 */
.L_x_1419:
        /* <DEDUP_REMOVED lines=24> */
.L_x_1413:
        /* <DEDUP_REMOVED lines=18> */
.L_x_1421:
        /* <DEDUP_REMOVED lines=41> */
.L_x_1423:
[----:B------:R-:W-:Y:S05]  /*13b10*/  BSYNC B0 ;  /* 0x0000000000007941 */ /* 0x000fea0003800000 */
.L_x_1422:
        /* <DEDUP_REMOVED lines=64> */
.L_x_1425:
[----:B------:R-:W-:Y:S05]  /*13f20*/  BSYNC B0 ;  /* 0x0000000000007941 */ /* 0x000fea0003800000 */
.L_x_1424:
        /* <DEDUP_REMOVED lines=21> */
.L_x_1427:
[----:B------:R-:W-:Y:S05]  /*14080*/  BSYNC B0 ;  /* 0x0000000000007941 */ /* 0x000fea0003800000 */
.L_x_1426:
        /* <DEDUP_REMOVED lines=21> */
.L_x_1429:
[----:B------:R-:W-:Y:S05]  /*141e0*/  BSYNC B0 ;  /* 0x0000000000007941 */ /* 0x000fea0003800000 */
.L_x_1428:
        /* <DEDUP_REMOVED lines=22> */
.L_x_1430:
        /* <DEDUP_REMOVED lines=11> */
.L_x_2590:


//--------------------- .text._ZN7cutlass13device_kernelIN5flash19enable_sm80_to_sm89INS1_16FlashAttnFwdSm80INS1_25CollectiveMainloopFwdSm80ILi8ELi1ELb0EN4cute5tupleIJNS5_1CILi128EEENS7_ILi64EEENS7_ILi192EEEEEELi192ENS_6half_tEfNS_4arch4Sm80ELb0ELb1ELb0ELb0ELb0ELb0ELb1ELb0EEENS1_21CollectiveEpilogueFwdINS6_IJS8_SA_S9_EEENS6_IJNS7_ILi1EEESI_SI_EEESC_SE_Li256ELb0ELb1ELb0ELb0EEENS1_19SingleTileSchedulerILb0ELb0ELb1ELi128EEEEEEEEEvNT_6ParamsE --------------------------
	.section	.text._ZN7cutlass13device_kernelIN5flash19enable_sm80_to_sm89INS1_16FlashAttnFwdSm80INS1_25CollectiveMainloopFwdSm80ILi8ELi1ELb0EN4cute5tupleIJNS5_1CILi128EEENS7_ILi64EEENS7_ILi192EEEEEELi192ENS_6half_tEfNS_4arch4Sm80ELb0ELb1ELb0ELb0ELb0ELb0ELb1ELb0EEENS1_21CollectiveEpilogueFwdINS6_IJS8_SA_S9_EEENS6_IJNS7_ILi1EEESI_SI_EEESC_SE_Li256ELb0ELb1ELb0ELb0EEENS1_19SingleTileSchedulerILb0ELb0ELb1ELi128EEEEEEEEEvNT_6ParamsE,"ax",@progbits
	.sectioninfo	@"SHI_REGISTERS=240"
	.align	128
.text._ZN7cutlass13device_kernelIN5flash19enable_sm80_to_sm89INS1_16FlashAttnFwdSm80INS1_25CollectiveMainloopFwdSm80ILi8ELi1ELb0EN4cute5tupleIJNS5_1CILi128EEENS7_ILi64EEENS7_ILi192EEEEEELi192ENS_6half_tEfNS_4arch4Sm80ELb0ELb1ELb0ELb0ELb0ELb0ELb1ELb0EEENS1_21CollectiveEpilogueFwdINS6_IJS8_SA_S9_EEENS6_IJNS7_ILi1EEESI_SI_EEESC_SE_Li256ELb0ELb1ELb0ELb0EEENS1_19SingleTileSchedulerILb0ELb0ELb1ELi128EEEEEEEEEvNT_6ParamsE:
        .type           _ZN7cutlass13device_kernelIN5flash19enable_sm80_to_sm89INS1_16FlashAttnFwdSm80INS1_25CollectiveMainloopFwdSm80ILi8ELi1ELb0EN4cute5tupleIJNS5_1CILi128EEENS7_ILi64EEENS7_ILi192EEEEEELi192ENS_6half_tEfNS_4arch4Sm80ELb0ELb1ELb0ELb0ELb0ELb0ELb1ELb0EEENS1_21CollectiveEpilogueFwdINS6_IJS8_SA_S9_EEENS6_IJNS7_ILi1EEESI_SI_EEESC_SE_Li256ELb0ELb1ELb0ELb0EEENS1_19SingleTileSchedulerILb0ELb0ELb1ELi128EEEEEEEEEvNT_6ParamsE,@function
        .size           _ZN7cutlass13device_kernelIN5flash19enable_sm80_to_sm89INS1_16FlashAttnFwdSm80INS1_25CollectiveMainloopFwdSm80ILi8ELi1ELb0EN4cute5tupleIJNS5_1CILi128EEENS7_ILi64EEENS7_ILi192EEEEEELi192ENS_6half_tEfNS_4arch4Sm80ELb0ELb1ELb0ELb0ELb0ELb0ELb1ELb0EEENS1_21CollectiveEpilogueFwdINS6_IJS8_SA_S9_EEENS6_IJNS7_ILi1EEESI_SI_EEESC_SE_Li256ELb0ELb1ELb0ELb0EEENS1_19SingleTileSchedulerILb0ELb0ELb1ELi128EEEEEEEEEvNT_6ParamsE,(.L_x_2591 - _ZN7cutlass13device_kernelIN5flash19enable_sm80_to_sm89INS1_16FlashAttnFwdSm80INS1_25CollectiveMainloopFwdSm80ILi8ELi1ELb0EN4cute5tupleIJNS5_1CILi128EEENS7_ILi64EEENS7_ILi192EEEEEELi192ENS_6half_tEfNS_4arch4Sm80ELb0ELb1ELb0ELb0ELb0ELb0ELb1ELb0EEENS1_21CollectiveEpilogueFwdINS6_IJS8_SA_S9_EEENS6_IJNS7_ILi1EEESI_SI_EEESC_SE_Li256ELb0ELb1ELb0ELb0EEENS1_19SingleTileSchedulerILb0ELb0ELb1ELi128EEEEEEEEEvNT_6ParamsE)
        .other          _ZN7cutlass13device_kernelIN5flash19enable_sm80_to_sm89INS1_16FlashAttnFwdSm80INS1_25CollectiveMainloopFwdSm80ILi8ELi1ELb0EN4cute5tupleIJNS5_1CILi128EEENS7_ILi64EEENS7_ILi192EEEEEELi192ENS_6half_tEfNS_4arch4Sm80ELb0ELb1ELb0ELb0ELb0ELb0ELb1ELb0EEENS1_21CollectiveEpilogueFwdINS6_IJS8_SA_S9_EEENS6_IJNS7_ILi1EEESI_SI_EEESC_SE_Li256ELb0ELb1ELb0ELb0EEENS1_19SingleTileSchedulerILb0ELb0ELb1ELi128EEEEEEEEEvNT_6ParamsE,@"STO_CUDA_ENTRY STV_DEFAULT"
_ZN7cutlass13device_kernelIN5flash19enable_sm80_to_sm89INS1_16FlashAttnFwdSm80INS1_25CollectiveMainloopFwdSm80ILi8ELi1ELb0EN4cute5tupleIJNS5_1CILi128EEENS7_ILi64EEENS7_ILi192EEEEEELi192ENS_6half_tEfNS_4arch4Sm80ELb0ELb1ELb0ELb0ELb0ELb0ELb1ELb0EEENS1_21CollectiveEpilogueFwdINS6_IJS8_SA_S9_EEENS6_IJNS7_ILi1EEESI_SI_EEESC_SE_Li256ELb0ELb1ELb0ELb0EEENS1_19SingleTileSchedulerILb0ELb0ELb1ELi128EEEEEEEEEvNT_6ParamsE:
        /* <DEDUP_REMOVED lines=35> */
.L_x_1432:
[----:B------:R-:W-:Y:S02]  /*0230*/  ULDC UR4, c[0x0][0x32c] ;  /* 0x0000cb0000047ab9 */ /* 0x000fe40000000800 */
[----:B------:R-:W-:-:S03]  /*0240*/  UISETP.NE.AND UP0, UPT, UR6, UR4, UPT ;  /* 0x000000040600728c */ /* 0x000fc6000bf05270 */
[----:B------:R-:W-:Y:S02]  /*0250*/  ULDC.64 UR4, c[0x0][0x330] ;  /* 0x0000cc0000047ab9 */ /* 0x000fe40000000a00 */
[----:B------:R-:W-:-:S06]  /*0260*/  UIMAD.WIDE.U32 UR10, UR8, UR4, URZ ;  /* 0x00000004080a72a5 */ /* 0x000fcc000f8e003f */
[----:B------:R-:W-:Y:S02]  /*0270*/  @UP0 USHF.R.U32.HI UR8, URZ, UR5, UR11 ;  /* 0x000000053f080299 */ /* 0x000fe4000801160b */
.L_x_1433:
[----:B------:R-:W-:Y:S02]  /*0280*/  ULDC UR4, c[0x0][0x32c] ;  /* 0x0000cb0000047ab9 */ /* 0x000fe40000000800 */
[----:B------:R-:W-:-:S04]  /*0290*/  UIMAD UR4, UR8, UR4, UR4 ;  /* 0x00000004080472a4 */ /* 0x000fc8000f8e0204 */
[----:B------:R-:W-:-:S04]  /*02a0*/  UISETP.LT.AND UP0, UPT, UR7, UR4, UPT ;  /* 0x000000040700728c */ /* 0x000fc8000bf01270 */
[----:B------:R-:W-:-:S03]  /*02b0*/  USEL UR7, UR7, UR4, UP0 ;  /* 0x0000000407077287 */ /* 0x000fc60008000000 */
.L_x_1431:
        /* <DEDUP_REMOVED lines=35> */
.L_x_1435:
[----:B------:R-:W-:Y:S02]  /*04f0*/  ULDC UR4, c[0x0][0x32c] ;  /* 0x0000cb0000047ab9 */ /* 0x000fe40000000800 */
[----:B------:R-:W-:-:S03]  /*0500*/  UISETP.NE.AND UP0, UPT, UR4, 0x1, UPT ;  /* 0x000000010400788c */ /* 0x000fc6000bf05270 */
[----:B------:R-:W-:Y:S02]  /*0510*/  ULDC.64 UR4, c[0x0][0x330] ;  /* 0x0000cc0000047ab9 */ /* 0x000fe40000000a00 */
[----:B------:R-:W-:-:S06]  /*0520*/  UIMAD.WIDE.U32 UR16, UR10, UR4, URZ ;  /* 0x000000040a1072a5 */ /* 0x000fcc000f8e003f */
[----:B------:R-:W-:Y:S02]  /*0530*/  @UP0 USHF.R.U32.HI UR10, URZ, UR5, UR17 ;  /* 0x000000053f0a0299 */ /* 0x000fe40008011611 */
.L_x_1436:
[----:B------:R-:W-:Y:S02]  /*0540*/  ULDC UR4, c[0x0][0x32c] ;  /* 0x0000cb0000047ab9 */ /* 0x000fe40000000800 */
[----:B------:R-:W-:-:S04]  /*0550*/  UIMAD UR4, UR10, UR4, URZ ;  /* 0x000000040a0472a4 */ /* 0x000fc8000f8e023f */
[----:B------:R-:W-:-:S04]  /*0560*/  UISETP.LT.AND UP0, UPT, UR8, UR4, UPT ;  /* 0x000000040800728c */ /* 0x000fc8000bf01270 */
[----:B------:R-:W-:-:S04]  /*0570*/  USEL UR8, UR8, UR4, !UP0 ;  /* 0x0000000408087287 */ /* 0x000fc8000c000000 */
.L_x_1434:
        /* <DEDUP_REMOVED lines=17> */
[----:B------:R-:W-:Y:S01]  /*0690*/  MOV R81, RZ ;  /* 0x000000ff00517202 */ /* 0x000fe20000000f00 */
        /* <DEDUP_REMOVED lines=64> */
[-C--:B------:R-:W-:Y:S01]  /*0aa0*/  LEA.HI R14, R83, R80.reuse, RZ, 0x6 ;  /* 0x00000050530e7211 */ /* 0x080fe200078f30ff */
[----:B------:R-:W-:Y:S01]  /*0ab0*/  IMAD.IADD R3, R80, 0x1, -R3 ;  /* 0x0000000150037824 */ /* 0x000fe200078e0a03 */
[----:B------:R-:W-:Y:S01]  /*0ac0*/  UMOV UR9, 0x6 ;  /* 0x0000000600097882 */ /* 0x000fe20000000000 */
[----:B------:R-:W-:Y:S01]  /*0ad0*/  IMAD R7, R8, c[0x0][0x1bc], R7 ;  /* 0x00006f0008077a24 */ /* 0x000fe200078e0207 */
[----:B------:R-:W-:Y:S01]  /*0ae0*/  USHF.L.U32 UR20, UR10, 0x6, URZ ;  /* 0x000000060a147899 */ /* 0x000fe2000800063f */
[----:B------:R-:W-:Y:S01]  /*0af0*/  IMAD R4, R3, 0x20, R11 ;  /* 0x0000002003047824 */ /* 0x000fe200078e020b */
[----:B------:R-:W-:Y:S01]  /*0b00*/  USHF.L.U64.HI UR19, UR10, UR9, UR11 ;  /* 0x000000090a137299 */ /* 0x000fe2000801020b */
[----:B------:R-:W-:Y:S01]  /*0b10*/  IMAD.IADD R13, R13, 0x1, R7 ;  /* 0x000000010d0d7824 */ /* 0x000fe200078e0207 */
[----:B------:R-:W-:Y:S01]  /*0b20*/  USHF.R.S32.HI UR21, URZ, 0x1f, UR18 ;  /* 0x0000001f3f157899 */ /* 0x000fe20008011412 */
[----:B------:R-:W-:Y:S01]  /*0b30*/  IMAD R7, R5, c[0x0][0x1c0], RZ ;  /* 0x0000700005077a24 */ /* 0x000fe200078e02ff */
[----:B------:R-:W-:Y:S01]  /*0b40*/  IADD3 R4, R4, UR15, RZ ;  /* 0x0000000f04047c10 */ /* 0x000fe2000fffe0ff */
[----:B------:R-:W-:Y:S01]  /*0b50*/  IMAD.WIDE.U32 R12, R0, c[0x0][0x1c0], R12 ;  /* 0x00007000000c7a25 */ /* 0x000fe200078e000c */
[CC--:B------:R-:W-:Y:S01]  /*0b60*/  LEA.HI R197, R83.reuse, R80.reuse, RZ, 0x4 ;  /* 0x0000005053c57211 */ /* 0x0c0fe200078f20ff */
[----:B------:R-:W-:Y:S01]  /*0b70*/  USHF.L.U32 UR12, UR10, 0x5, URZ ;  /* 0x000000050a0c7899 */ /* 0x000fe2000800063f */
[CC--:B------:R-:W-:Y:S01]  /*0b80*/  LEA.HI R81, R83.reuse, R80.reuse, RZ, 0x5 ;  /* 0x0000005053517211 */ /* 0x0c0fe200078f28ff */
[----:B------:R-:W-:Y:S01]  /*0b90*/  @P1 IMAD.HI.U32 R6, R4, c[0x0][0x2c8], RZ ;  /* 0x0000b20004061a27 */ /* 0x000fe200078e00ff */
[----:B------:R-:W-:Y:S01]  /*0ba0*/  UISETP.GT.AND UP0, UPT, UR18, UR8, UPT ;  /* 0x000000081200728c */ /* 0x000fe2000bf04270 */
[----:B------:R-:W-:-:S02]  /*0bb0*/  LEA.HI R83, R83, R80, RZ, 0x2 ;  /* 0x0000005053537211 */ /* 0x000fc400078f10ff */
[----:B------:R-:W-:Y:S01]  /*0bc0*/  IMAD.MOV.U32 R9, RZ, RZ, R4 ;  /* 0x000000ffff097224 */ /* 0x000fe200078e0004 */
[----:B------:R-:W-:Y:S01]  /*0bd0*/  @P0 SHF.R.U32.HI R9, RZ, c[0x0][0x2cc], R6 ;  /* 0x0000b300ff090a19 */ /* 0x000fe20000011606 */
[----:B------:R-:W-:Y:S01]  /*0be0*/  IMAD R7, R0, c[0x0][0x1c4], R7 ;  /* 0x0000710000077a24 */ /* 0x000fe200078e0207 */
[----:B------:R-:W-:Y:S01]  /*0bf0*/  LOP3.LUT R83, R83, 0xfffffffc, RZ, 0xc0, !PT ;  /* 0xfffffffc53537812 */ /* 0x000fe200078ec0ff */
[----:B------:R-:W-:Y:S01]  /*0c00*/  IMAD.SHL.U32 R199, R11, 0x40, RZ ;  /* 0x000000400bc77824 */ /* 0x000fe200078e00ff */
[----:B------:R-:W-:Y:S01]  /*0c10*/  SHF.R.S32.HI R6, RZ, 0x1f, R9 ;  /* 0x0000001fff067819 */ /* 0x000fe20000011409 */
[----:B------:R-:W-:Y:S02]  /*0c20*/  IMAD.IADD R13, R13, 0x1, R7 ;  /* 0x000000010d0d7824 */ /* 0x000fe400078e0207 */
[----:B------:R-:W-:Y:S01]  /*0c30*/  IMAD.MOV R7, RZ, RZ, -R9 ;  /* 0x000000ffff077224 */ /* 0x000fe200078e0a09 */
[----:B------:R-:W-:Y:S01]  /*0c40*/  LOP3.LUT R199, R199, 0x1c0, RZ, 0xc0, !PT ;  /* 0x000001c0c7c77812 */ /* 0x000fe200078ec0ff */
[----:B------:R-:W-:-:S02]  /*0c50*/  IMAD R6, R6, c[0x0][0x1b0], RZ ;  /* 0x00006c0006067a24 */ /* 0x000fc400078e02ff */
[----:B------:R-:W-:Y:S02]  /*0c60*/  IMAD R7, R7, c[0x0][0x2c4], R4 ;  /* 0x0000b10007077a24 */ /* 0x000fe400078e0204 */
[----:B------:R-:W-:-:S03]  /*0c70*/  IMAD.WIDE.U32 R12, R9, c[0x0][0x1b0], R12 ;  /* 0x00006c00090c7a25 */ /* 0x000fc600078e000c */
[----:B------:R-:W-:Y:S01]  /*0c80*/  SHF.R.S32.HI R4, RZ, 0x1f, R7 ;  /* 0x0000001fff047819 */ /* 0x000fe20000011407 */
[----:B------:R-:W-:Y:S02]  /*0c90*/  IMAD R9, R9, c[0x0][0x1b4], R6 ;  /* 0x00006d0009097a24 */ /* 0x000fe400078e0206 */
[----:B------:R-:W-:Y:S02]  /*0ca0*/  IMAD.SHL.U32 R14, R14, 0x8, RZ ;  /* 0x000000080e0e7824 */ /* 0x000fe400078e00ff */
[----:B------:R-:W-:Y:S02]  /*0cb0*/  IMAD R4, R4, c[0x0][0x1a8], RZ ;  /* 0x00006a0004047a24 */ /* 0x000fe400078e02ff */
[----:B------:R-:W-:Y:S02]  /*0cc0*/  IMAD.IADD R13, R13, 0x1, R9 ;  /* 0x000000010d0d7824 */ /* 0x000fe400078e0209 */
[C---:B------:R-:W-:Y:S02]  /*0cd0*/  IMAD R9, R7.reuse, c[0x0][0x1ac], R4 ;  /* 0x00006b0007097a24 */ /* 0x040fe400078e0204 */
[----:B------:R-:W-:-:S04]  /*0ce0*/  IMAD.WIDE.U32 R6, R7, c[0x0][0x1a8], R12 ;  /* 0x00006a0007067a25 */ /* 0x000fc800078e000c */
[----:B------:R-:W-:Y:S01]  /*0cf0*/  IMAD.IADD R9, R7, 0x1, R9 ;  /* 0x0000000107097824 */ /* 0x000fe200078e0209 */
[----:B------:R-:W-:Y:S01]  /*0d00*/  LEA R10, P0, R6, c[0x0][0x160], 0x1 ;  /* 0x00005800060a7a11 */ /* 0x000fe200078008ff */
[----:B------:R-:W-:-:S03]  /*0d10*/  IMAD.SHL.U32 R12, R3, 0x8, RZ ;  /* 0x00000008030c7824 */ /* 0x000fc600078e00ff */
[----:B------:R-:W-:Y:S01]  /*0d20*/  LEA.HI.X R9, R6, c[0x0][0x164], R9, 0x1, P0 ;  /* 0x0000590006097a11 */ /* 0x000fe200000f0c09 */
[----:B------:R-:W1:Y:S01]  /*0d30*/  SHFL.IDX PT, R20, R10, RZ, 0x181f ;  /* 0x00181fff0a147589 */ /* 0x000e6200000e0000 */
[----:B------:R-:W-:Y:S02]  /*0d40*/  IADD3 R6, R11, UR15, RZ ;  /* 0x0000000f0b067c10 */ /* 0x000fe4000fffe0ff */
[----:B------:R-:W-:Y:S01]  /*0d50*/  LOP3.LUT R4, R199, 0x38, R12, 0xf8, !PT ;  /* 0x00000038c7047812 */ /* 0x000fe200078ef80c */
[----:B------:R-:W3:Y:S01]  /*0d60*/  SHFL.IDX PT, R21, R9, RZ, 0x181f ;  /* 0x00181fff09157589 */ /* 0x000ee200000e0000 */
[----:B------:R-:W-:Y:S02]  /*0d70*/  SHF.R.U32.HI R199, RZ, 0x3, R199 ;  /* 0x00000003ffc77819 */ /* 0x000fe400000116c7 */
[----:B------:R-:W-:Y:S01]  /*0d80*/  ISETP.GE.AND P0, PT, R6, UR4, PT ;  /* 0x0000000406007c0c */ /* 0x000fe2000bf06270 */
[----:B------:R-:W-:Y:S01]  /*0d90*/  SHFL.IDX PT, R18, R10, 0x1, 0x181f ;  /* 0x00381f000a127f89 */ /* 0x000fe200000e0000 */
[----:B------:R-:W-:-:S02]  /*0da0*/  LOP3.LUT R199, R4, R199, RZ, 0x3c, !PT ;  /* 0x000000c704c77212 */ /* 0x000fc400078e3cff */
[----:B------:R-:W-:Y:S01]  /*0db0*/  IADD3 R4, R6, 0x20, RZ ;  /* 0x0000002006047810 */ /* 0x000fe20007ffe0ff */
[----:B------:R-:W4:Y:S01]  /*0dc0*/  SHFL.IDX PT, R19, R9, 0x1, 0x181f ;  /* 0x00381f0009137f89 */ /* 0x000f2200000e0000 */
[----:B------:R-:W-:Y:S02]  /*0dd0*/  IADD3 R7, R12, 0x40, RZ ;  /* 0x000000400c077810 */ /* 0x000fe40007ffe0ff */
[----:B------:R-:W-:Y:S02]  /*0de0*/  ISETP.GE.AND P3, PT, R4, UR4, PT ;  /* 0x0000000404007c0c */ /* 0x000fe4000bf66270 */
[----:B------:R-:W-:Y:S02]  /*0df0*/  IADD3 R4, R12, 0x80, RZ ;  /* 0x000000800c047810 */ /* 0x000fe40007ffe0ff */
[----:B------:R-:W-:Y:S02]  /*0e00*/  LOP3.LUT R199, R199, 0xfffffe00, R14, 0xf8, !PT ;  /* 0xfffffe00c7c77812 */ /* 0x000fe400078ef80e */
[----:B------:R-:W-:-:S02]  /*0e10*/  @!P0 SHF.R.S32.HI R15, RZ, 0x1f, R4 ;  /* 0x0000001fff0f8819 */ /* 0x000fc40000011404 */
[----:B------:R-:W-:Y:S01]  /*0e20*/  SHF.R.S32.HI R13, RZ, 0x1f, R12 ;  /* 0x0000001fff0d7819 */ /* 0x000fe2000001140c */
[----:B------:R-:W-:Y:S01]  /*0e30*/  IMAD.SHL.U32 R199, R199, 0x2, RZ ;  /* 0x00000002c7c77824 */ /* 0x000fe200078e00ff */
[----:B------:R-:W-:Y:S02]  /*0e40*/  @!P0 LEA.HI R15, R15, R4, RZ, 0x3 ;  /* 0x000000040f0f8211 */ /* 0x000fe400078f18ff */
[----:B-1----:R-:W-:Y:S02]  /*0e50*/  @!P0 LEA R22, P5, R12, R20, 0x1 ;  /* 0x000000140c168211 */ /* 0x002fe400078a08ff */
[----:B------:R-:W-:Y:S02]  /*0e60*/  @!P0 LOP3.LUT R15, R15, 0xfffffff8, RZ, 0xc0, !PT ;  /* 0xfffffff80f0f8812 */ /* 0x000fe400078ec0ff */
[----:B------:R-:W-:Y:S02]  /*0e70*/  IADD3 R14, R6, 0x40, RZ ;  /* 0x00000040060e7810 */ /* 0x000fe40007ffe0ff */
[----:B------:R-:W-:Y:S01]  /*0e80*/  @!P0 SHF.R.S32.HI R16, RZ, 0x1f, R7 ;  /* 0x0000001fff108819 */ /* 0x000fe20000011407 */
[----:B---3--:R-:W-:Y:S01]  /*0e90*/  @!P0 IMAD.WIDE R26, R15, 0x2, R20 ;  /* 0x000000020f1a8825 */ /* 0x008fe200078e0214 */
[----:B------:R-:W-:-:S02]  /*0ea0*/  @!P0 LEA.HI.X R23, R12, R21, R13, 0x1, P5 ;  /* 0x000000150c178211 */ /* 0x000fc400028f0c0d */
[----:B------:R-:W-:Y:S02]  /*0eb0*/  @!P3 SHF.R.S32.HI R15, RZ, 0x1f, R4 ;  /* 0x0000001fff0fb819 */ /* 0x000fe40000011404 */
[----:B------:R-:W-:Y:S02]  /*0ec0*/  @!P0 LEA.HI R16, R16, R7, RZ, 0x3 ;  /* 0x0000000710108211 */ /* 0x000fe400078f18ff */
[----:B------:R-:W-:Y:S02]  /*0ed0*/  ISETP.GE.AND P5, PT, R14, UR4, PT ;  /* 0x000000040e007c0c */ /* 0x000fe4000bfa6270 */
[----:B------:R-:W-:Y:S02]  /*0ee0*/  @!P3 LEA.HI R15, R15, R4, RZ, 0x3 ;  /* 0x000000040f0fb211 */ /* 0x000fe400078f18ff */
[----:B------:R-:W-:Y:S02]  /*0ef0*/  @!P0 LOP3.LUT R16, R16, 0xfffffff8, RZ, 0xc0, !PT ;  /* 0xfffffff810108812 */ /* 0x000fe400078ec0ff */
[----:B------:R-:W-:-:S02]  /*0f00*/  ISETP.GE.AND P2, PT, R12, c[0x0][0x198], PT ;  /* 0x000066000c007a0c */ /* 0x000fc40003f46270 */
[----:B------:R-:W-:Y:S01]  /*0f10*/  ISETP.GE.AND P1, PT, R7, c[0x0][0x198], PT ;  /* 0x0000660007007a0c */ /* 0x000fe20003f26270 */
[----:B------:R-:W-:Y:S01]  /*0f20*/  @!P0 IMAD.WIDE R28, R16, 0x2, R20 ;  /* 0x00000002101c8825 */ /* 0x000fe200078e0214 */
[----:B------:R-:W-:Y:S01]  /*0f30*/  ISETP.GE.AND P4, PT, R4, c[0x0][0x198], PT ;  /* 0x0000660004007a0c */ /* 0x000fe20003f86270 */
[----:B------:R-:W1:Y:S01]  /*0f40*/  SHFL.IDX PT, R20, R10, 0x2, 0x181f ;  /* 0x00581f000a147f89 */ /* 0x000e6200000e0000 */
[----:B------:R-:W-:Y:S02]  /*0f50*/  @!P3 LOP3.LUT R15, R15, 0xfffffff8, RZ, 0xc0, !PT ;  /* 0xfffffff80f0fb812 */ /* 0x000fe400078ec0ff */
[----:B------:R-:W-:Y:S01]  /*0f60*/  @!P3 SHF.R.S32.HI R14, RZ, 0x1f, R7 ;  /* 0x0000001fff0eb819 */ /* 0x000fe20000011407 */
[----:B------:R-:W3:Y:S01]  /*0f70*/  SHFL.IDX PT, R21, R9, 0x2, 0x181f ;  /* 0x00581f0009157f89 */ /* 0x000ee200000e0000 */
[----:B------:R-:W-:Y:S01]  /*0f80*/  IADD3 R6, R6, 0x60, RZ ;  /* 0x0000006006067810 */ /* 0x000fe20007ffe0ff */
[----:B----4-:R-:W-:Y:S01]  /*0f90*/  @!P3 IMAD.WIDE R30, R15, 0x2, R18 ;  /* 0x000000020f1eb825 */ /* 0x010fe200078e0212 */
[----:B------:R-:W-:Y:S01]  /*0fa0*/  @!P5 SHF.R.S32.HI R15, RZ, 0x1f, R4 ;  /* 0x0000001fff0fd819 */ /* 0x000fe20000011404 */
[----:B------:R1:W-:Y:S01]  /*0fb0*/  @!P0 LDGSTS.E.BYPASS.LTC128B.128 [R199+0xc100], [R22.64], !P2 ;  /* 0x0c10000016c78fae */ /* 0x0003e2000d101d50 */
[----:B------:R-:W-:-:S02]  /*0fc0*/  @!P3 LEA.HI R17, R14, R7, RZ, 0x3 ;  /* 0x000000070e11b211 */ /* 0x000fc400078f18ff */
[----:B------:R-:W-:Y:S01]  /*0fd0*/  @!P5 LEA.HI R16, R15, R4, RZ, 0x3 ;  /* 0x000000040f10d211 */ /* 0x000fe200078f18ff */
[----:B------:R-:W4:Y:S01]  /*0fe0*/  SHFL.IDX PT, R14, R10, 0x3, 0x181f ;  /* 0x00781f000a0e7f89 */ /* 0x000f2200000e0000 */
[----:B------:R-:W-:-:S03]  /*0ff0*/  @!P3 LOP3.LUT R17, R17, 0xfffffff8, RZ, 0xc0, !PT ;  /* 0xfffffff81111b812 */ /* 0x000fc600078ec0ff */
[----:B------:R5:W-:Y:S04]  /*1000*/  @!P0 LDGSTS.E.BYPASS.LTC128B.128 [R199+0x10100], [R28.64], !P1 ;  /* 0x101000001cc78fae */ /* 0x000be8000c901d50 */
[----:B------:R1:W1:Y:S04]  /*1010*/  SHFL.IDX PT, R15, R9, 0x3, 0x181f ;  /* 0x00781f00090f7f89 */ /* 0x00026800000e0000 */
[----:B------:R2:W-:Y:S01]  /*1020*/  @!P0 LDGSTS.E.BYPASS.LTC128B.128 [R199+0x14100], [R26.64], !P4 ;  /* 0x141000001ac78fae */ /* 0x0005e2000e101d50 */
[----:B------:R-:W-:-:S04]  /*1030*/  @!P3 LEA R24, P0, R12, R18, 0x1 ;  /* 0x000000120c18b211 */ /* 0x000fc800078008ff */
[----:B------:R-:W-:Y:S02]  /*1040*/  @!P3 LEA.HI.X R25, R12, R19, R13, 0x1, P0 ;  /* 0x000000130c19b211 */ /* 0x000fe400000f0c0d */
[----:B------:R-:W-:Y:S01]  /*1050*/  ISETP.GE.AND P0, PT, R6, UR4, PT ;  /* 0x0000000406007c0c */ /* 0x000fe2000bf06270 */
[----:B------:R-:W-:Y:S01]  /*1060*/  UMOV UR4, 0x5 ;  /* 0x0000000500047882 */ /* 0x000fe20000000000 */
[----:B------:R-:W-:Y:S01]  /*1070*/  @!P5 SHF.R.S32.HI R6, RZ, 0x1f, R7 ;  /* 0x0000001fff06d819 */ /* 0x000fe20000011407 */
[----:B------:R4:W-:Y:S01]  /*1080*/  @!P3 LDGSTS.E.BYPASS.LTC128B.128 [R199+0xd100], [R24.64], !P2 ;  /* 0x0d10000018c7bfae */ /* 0x0009e2000d101d50 */
[----:B------:R-:W-:Y:S02]  /*1090*/  USHF.L.U64.HI UR11, UR10, UR4, UR11 ;  /* 0x000000040a0b7299 */ /* 0x000fe4000801020b */
[----:B------:R-:W-:Y:S01]  /*10a0*/  @!P5 LEA.HI R6, R6, R7, RZ, 0x3 ;  /* 0x000000070606d211 */ /* 0x000fe200078f18ff */
[----:B------:R-:W-:-:S04]  /*10b0*/  UIMAD UR4, UR19, UR18, URZ ;  /* 0x00000012130472a4 */ /* 0x000fc8000f8e023f */
[----:B------:R-:W-:Y:S01]  /*10c0*/  UIMAD UR4, UR21, UR20, UR4 ;  /* 0x00000014150472a4 */ /* 0x000fe2000f8e0204 */
[----:B-----5:R-:W-:Y:S01]  /*10d0*/  @!P3 IMAD.WIDE R28, R17, 0x2, R18 ;  /* 0x00000002111cb825 */ /* 0x020fe200078e0212 */
[----:B-1----:R-:W-:Y:S02]  /*10e0*/  SHF.R.S32.HI R9, RZ, 0x1f, R11 ;  /* 0x0000001fff097819 */ /* 0x002fe4000001140b */
[----:B------:R-:W-:Y:S01]  /*10f0*/  @!P5 LOP3.LUT R17, R6, 0xfffffff8, RZ, 0xc0, !PT ;  /* 0xfffffff80611d812 */ /* 0x000fe200078ec0ff */
[----:B------:R-:W-:Y:S01]  /*1100*/  IMAD.U32 R6, RZ, RZ, UR14 ;  /* 0x0000000eff067e24 */ /* 0x000fe2000f8e00ff */
[----:B------:R1:W-:Y:S01]  /*1110*/  @!P3 LDGSTS.E.BYPASS.LTC128B.128 [R199+0x11100], [R28.64], !P1 ;  /* 0x111000001cc7bfae */ /* 0x0003e2000c901d50 */
[----:B------:R-:W-:-:S03]  /*1120*/  @!P5 LOP3.LUT R19, R16, 0xfffffff8, RZ, 0xc0, !PT ;  /* 0xfffffff81013d812 */ /* 0x000fc600078ec0ff */
[----:B------:R1:W-:Y:S01]  /*1130*/  @!P3 LDGSTS.E.BYPASS.LTC128B.128 [R199+0x15100], [R30.64], !P4 ;  /* 0x151000001ec7bfae */ /* 0x0003e2000e101d50 */
[----:B------:R-:W-:Y:S02]  /*1140*/  @!P5 LEA R22, P3, R12, R20, 0x1 ;  /* 0x000000140c16d211 */ /* 0x000fe400078608ff */
[----:B------:R-:W-:Y:S02]  /*1150*/  IADD3 R10, -R6, c[0x0][0x1d0], -R11 ;  /* 0x00007400060a7a10 */ /* 0x000fe40007ffe90b */
[C---:B---3--:R-:W-:Y:S02]  /*1160*/  @!P5 LEA.HI.X R23, R12.reuse, R21, R13, 0x1, P3 ;  /* 0x000000150c17d211 */ /* 0x048fe400018f0c0d */
[C---:B----4-:R-:W-:Y:S01]  /*1170*/  @!P0 LEA R16, P3, R12.reuse, R14, 0x1 ;  /* 0x0000000e0c108211 */ /* 0x050fe200078608ff */
[----:B------:R-:W-:Y:S02]  /*1180*/  @!P5 IMAD.WIDE R24, R17, 0x2, R20 ;  /* 0x000000021118d825 */ /* 0x000fe400078e0214 */
[----:B------:R3:W-:Y:S01]  /*1190*/  @!P5 LDGSTS.E.BYPASS.LTC128B.128 [R199+0xe100], [R22.64], !P2 ;  /* 0x0e10000016c7dfae */ /* 0x0007e2000d101d50 */
[----:B------:R-:W-:Y:S01]  /*11a0*/  @!P0 LEA.HI.X R17, R12, R15, R13, 0x1, P3 ;  /* 0x0000000f0c118211 */ /* 0x000fe200018f0c0d */
[----:B------:R-:W-:-:S02]  /*11b0*/  @!P5 IMAD.WIDE R20, R19, 0x2, R20 ;  /* 0x000000021314d825 */ /* 0x000fc400078e0214 */
[----:B------:R4:W-:Y:S01]  /*11c0*/  @!P5 LDGSTS.E.BYPASS.LTC128B.128 [R199+0x12100], [R24.64], !P1 ;  /* 0x1210000018c7dfae */ /* 0x0009e2000c901d50 */
[----:B------:R-:W-:Y:S01]  /*11d0*/  ISETP.GE.AND P3, PT, R12, c[0x0][0x1d4], PT ;  /* 0x000075000c007a0c */ /* 0x000fe20003f66270 */
[C-C-:B------:R-:W-:Y:S02]  /*11e0*/  IMAD.WIDE.U32 R18, R11.reuse, c[0x0][0x1e0], R12.reuse ;  /* 0x000078000b127a25 */ /* 0x140fe400078e000c */
[----:B------:R5:W-:Y:S01]  /*11f0*/  @!P5 LDGSTS.E.BYPASS.LTC128B.128 [R199+0x16100], [R20.64], !P4 ;  /* 0x1610000014c7dfae */ /* 0x000be2000e101d50 */
[----:B------:R-:W-:Y:S01]  /*1200*/  ISETP.GE.AND P5, PT, R10, 0x21, PT ;  /* 0x000000210a00780c */ /* 0x000fe20003fa6270 */
[----:B------:R-:W-:Y:S02]  /*1210*/  IMAD.WIDE.U32 R12, R11, c[0x0][0x208], R12 ;  /* 0x000082000b0c7a25 */ /* 0x000fe400078e000c */
[----:B------:R1:W-:Y:S01]  /*1220*/  @!P0 LDGSTS.E.BYPASS.LTC128B.128 [R199+0xf100], [R16.64], !P2 ;  /* 0x0f10000010c78fae */ /* 0x0003e2000d101d50 */
[----:B------:R-:W-:Y:S02]  /*1230*/  ISETP.GE.AND P2, PT, R7, c[0x0][0x1d4], PT ;  /* 0x0000750007007a0c */ /* 0x000fe40003f46270 */
[----:B------:R-:W-:-:S02]  /*1240*/  IADD3 R60, -R11, c[0x0][0x1d0], -R6 ;  /* 0x000074000b3c7a10 */ /* 0x000fc40007ffe906 */
[----:B-1----:R-:W-:Y:S02]  /*1250*/  LOP3.LUT R17, R197, 0xfffffff0, RZ, 0xc0, !PT ;  /* 0xfffffff0c5117812 */ /* 0x002fe400078ec0ff */
[----:B--2---:R-:W-:Y:S01]  /*1260*/  @P6 SHF.R.S32.HI R207, RZ, 0x1f, R206 ;  /* 0x0000001fffcf6819 */ /* 0x004fe200000114ce */
[----:B------:R-:W-:Y:S02]  /*1270*/  @!P6 IMAD.MOV.U32 R206, RZ, RZ, R0 ;  /* 0x000000ffffcee224 */ /* 0x000fe400078e0000 */
[----:B------:R-:W-:Y:S02]  /*1280*/  IMAD R0, R9, c[0x0][0x1e0], RZ ;  /* 0x0000780009007a24 */ /* 0x000fe400078e02ff */
[----:B------:R-:W-:Y:S01]  /*1290*/  @!P6 IMAD.MOV.U32 R207, RZ, RZ, R5 ;  /* 0x000000ffffcfe224 */ /* 0x000fe200078e0005 */
[----:B------:R-:W-:Y:S01]  /*12a0*/  ISETP.GE.AND P6, PT, R10, 0x1, PT ;  /* 0x000000010a00780c */ /* 0x000fe20003fc6270 */
[----:B------:R-:W-:Y:S01]  /*12b0*/  IMAD R5, R11, c[0x0][0x1e4], R0 ;  /* 0x000079000b057a24 */ /* 0x000fe200078e0200 */
[----:B------:R-:W-:Y:S01]  /*12c0*/  @!P0 SHF.R.S32.HI R0, RZ, 0x1f, R7 ;  /* 0x0000001fff008819 */ /* 0x000fe20000011407 */
[----:B------:R-:W-:-:S02]  /*12d0*/  IMAD R203, R207, c[0x0][0x1f0], RZ ;  /* 0x00007c00cfcb7a24 */ /* 0x000fc400078e02ff */
[----:B------:R-:W-:Y:S01]  /*12e0*/  IMAD.IADD R19, R19, 0x1, R5 ;  /* 0x0000000113137824 */ /* 0x000fe200078e0205 */
[----:B------:R-:W-:Y:S01]  /*12f0*/  @!P0 LEA.HI R0, R0, R7, RZ, 0x3 ;  /* 0x0000000700008211 */ /* 0x000fe200078f18ff */
[----:B------:R-:W-:Y:S02]  /*1300*/  IMAD R5, R2, c[0x0][0x1e8], RZ ;  /* 0x00007a0002057a24 */ /* 0x000fe400078e02ff */
[----:B------:R-:W-:Y:S01]  /*1310*/  IMAD.WIDE.U32 R200, R8, c[0x0][0x1e8], R18 ;  /* 0x00007a0008c87a25 */ /* 0x000fe200078e0012 */
[----:B------:R-:W-:-:S03]  /*1320*/  @!P0 LOP3.LUT R7, R0, 0xfffffff8, RZ, 0xc0, !PT ;  /* 0xfffffff800078812 */ /* 0x000fc600078ec0ff */
[----:B------:R-:W-:Y:S02]  /*1330*/  IMAD R5, R8, c[0x0][0x1ec], R5 ;  /* 0x00007b0008057a24 */ /* 0x000fe400078e0205 */
[----:B-----5:R-:W-:Y:S01]  /*1340*/  @!P0 IMAD.WIDE R20, R7, 0x2, R14 ;  /* 0x0000000207148825 */ /* 0x020fe200078e020e */
[----:B------:R-:W-:-:S03]  /*1350*/  @!P0 SHF.R.S32.HI R7, RZ, 0x1f, R4 ;  /* 0x0000001fff078819 */ /* 0x000fc60000011404 */
[----:B------:R-:W-:Y:S01]  /*1360*/  IMAD.IADD R201, R201, 0x1, R5 ;  /* 0x00000001c9c97824 */ /* 0x000fe200078e0205 */
[----:B------:R-:W-:Y:S01]  /*1370*/  @!P0 LEA.HI R7, R7, R4, RZ, 0x3 ;  /* 0x0000000407078211 */ /* 0x000fe200078f18ff */
[----:B------:R1:W-:Y:S01]  /*1380*/  @!P0 LDGSTS.E.BYPASS.LTC128B.128 [R199+0x13100], [R20.64], !P1 ;  /* 0x1310000014c78fae */ /* 0x0003e2000c901d50 */
[----:B------:R-:W-:Y:S01]  /*1390*/  IMAD R203, R206, c[0x0][0x1f4], R203 ;  /* 0x00007d00cecb7a24 */ /* 0x000fe200078e02cb */
[----:B------:R-:W-:Y:S01]  /*13a0*/  ISETP.GE.AND P1, PT, R4, c[0x0][0x1d4], PT ;  /* 0x0000750004007a0c */ /* 0x000fe20003f26270 */
[----:B------:R-:W-:Y:S01]  /*13b0*/  IMAD.WIDE.U32 R200, R206, c[0x0][0x1f0], R200 ;  /* 0x00007c00cec87a25 */ /* 0x000fe200078e00c8 */
[----:B------:R-:W-:-:S03]  /*13c0*/  @!P0 LOP3.LUT R7, R7, 0xfffffff8, RZ, 0xc0, !PT ;  /* 0xfffffff807078812 */ /* 0x000fc600078ec0ff */
[----:B------:R-:W-:Y:S02]  /*13d0*/  IMAD.IADD R203, R201, 0x1, R203 ;  /* 0x00000001c9cb7824 */ /* 0x000fe400078e02cb */
[----:B------:R-:W-:Y:S02]  /*13e0*/  IMAD.U32 R5, RZ, RZ, UR20 ;  /* 0x00000014ff057e24 */ /* 0x000fe4000f8e00ff */
[----:B------:R-:W-:-:S04]  /*13f0*/  IMAD.MOV.U32 R202, RZ, RZ, R200 ;  /* 0x000000ffffca7224 */ /* 0x000fc800078e00c8 */
[----:B------:R-:W-:-:S05]  /*1400*/  IMAD.WIDE.U32 R18, R5, UR18, R202 ;  /* 0x0000001205127c25 */ /* 0x000fca000f8e00ca */
[----:B------:R-:W-:Y:S01]  /*1410*/  IADD3 R4, R19, UR4, RZ ;  /* 0x0000000413047c10 */ /* 0x000fe2000fffe0ff */
[----:B------:R-:W-:Y:S02]  /*1420*/  ULDC.64 UR4, c[0x0][0x208] ;  /* 0x0000820000047ab9 */ /* 0x000fe40000000a00 */
[----:B------:R-:W-:Y:S02]  /*1430*/  UIMAD UR10, UR21, UR4, URZ ;  /* 0x00000004150a72a4 */ /* 0x000fe4000f8e023f */
[----:B------:R-:W-:Y:S01]  /*1440*/  UIMAD.WIDE.U32 UR22, UR18, UR4, URZ ;  /* 0x00000004121672a5 */ /* 0x000fe2000f8e003f */
[----:B-1----:R-:W-:Y:S01]  /*1450*/  @!P0 IMAD.WIDE R20, R7, 0x2, R14 ;  /* 0x0000000207148825 */ /* 0x002fe200078e020e */
[----:B------:R-:W-:Y:S01]  /*1460*/  SHF.R.S32.HI R14, RZ, 0x4, R197 ;  /* 0x00000004ff0e7819 */ /* 0x000fe200000114c5 */
[----:B------:R-:W-:Y:S02]  /*1470*/  UIMAD UR10, UR18, UR5, UR10 ;  /* 0x00000005120a72a4 */ /* 0x000fe4000f8e020a */
[----:B------:R-:W-:Y:S01]  /*1480*/  IMAD.IADD R15, R80, 0x1, -R17 ;  /* 0x00000001500f7824 */ /* 0x000fe200078e0a11 */
[----:B------:R1:W-:Y:S01]  /*1490*/  @!P0 LDGSTS.E.BYPASS.LTC128B.128 [R199+0x17100], [R20.64], !P4 ;  /* 0x1710000014c78fae */ /* 0x0003e2000e101d50 */
[C---:B------:R-:W-:Y:S01]  /*14a0*/  @P6 LEA R16, P4, R18.reuse, c[0x0][0x1c8], 0x1 ;  /* 0x0000720012106a11 */ /* 0x040fe200078808ff */
[----:B------:R-:W-:Y:S01]  /*14b0*/  UIADD3 UR10, UR23, UR10, URZ ;  /* 0x0000000a170a7290 */ /* 0x000fe2000fffe03f */
[C---:B------:R-:W-:Y:S01]  /*14c0*/  @P5 IADD3 R7, P0, R18.reuse, UR12, RZ ;  /* 0x0000000c12075c10 */ /* 0x040fe2000ff1e0ff */
[----:B------:R-:W0:Y:S01]  /*14d0*/  LDGDEPBAR ;  /* 0x00000000000079af */ /* 0x000e220000000000 */
[----:B------:R-:W-:Y:S01]  /*14e0*/  @P6 LEA.HI.X R17, R18, c[0x0][0x1cc], R4, 0x1, P4 ;  /* 0x0000730012116a11 */ /* 0x000fe200020f0c04 */
[----:B------:R-:W-:Y:S01]  /*14f0*/  IMAD.U32 R208, RZ, RZ, UR22 ;  /* 0x00000016ffd07e24 */ /* 0x000fe2000f8e00ff */
[----:B------:R-:W-:Y:S01]  /*1500*/  @P5 IADD3.X R4, R4, UR11, RZ, P0, !PT ;  /* 0x0000000b04045c10 */ /* 0x000fe200087fe4ff */
[----:B------:R-:W-:Y:S01]  /*1510*/  BAR.SYNC.DEFER_BLOCKING 0x0 ;  /* 0x0000000000007b1d */ /* 0x000fe20000010000 */
[C---:B------:R-:W-:Y:S01]  /*1520*/  @P5 LEA R18, P0, R7.reuse, c[0x0][0x1c8], 0x1 ;  /* 0x0000720007125a11 */ /* 0x040fe200078008ff */
[----:B------:R-:W-:Y:S01]  /*1530*/  IMAD.U32 R209, RZ, RZ, UR23 ;  /* 0x00000017ffd17e24 */ /* 0x000fe2000f8e00ff */
[----:B------:R-:W-:Y:S01]  /*1540*/  SHF.R.S32.HI R10, RZ, 0x1f, R15 ;  /* 0x0000001fff0a7819 */ /* 0x000fe2000001140f */
[----:B------:R-:W-:Y:S01]  /*1550*/  USHF.L.U64.HI UR9, UR4, UR9, UR5 ;  /* 0x0000000904097299 */ /* 0x000fe20008010205 */
[----:B------:R-:W-:Y:S01]  /*1560*/  @P5 LEA.HI.X R19, R7, c[0x0][0x1cc], R4, 0x1, P0 ;  /* 0x0000730007135a11 */ /* 0x000fe200000f0c04 */
[----:B------:R-:W-:Y:S01]  /*1570*/  IMAD.SHL.U32 R7, R3, 0x40, RZ ;  /* 0x0000004003077824 */ /* 0x000fe200078e00ff */
[----:B------:R-:W-:Y:S01]  /*1580*/  LEA.HI R10, R10, R15, RZ, 0x3 ;  /* 0x0000000f0a0a7211 */ /* 0x000fe200078f18ff */
[----:B------:R-:W-:Y:S01]  /*1590*/  @UP0 UIADD3 UR5, UR13, -0x2, URZ ;  /* 0xfffffffe0d050890 */ /* 0x000fe2000fffe03f */
[----:B------:R-:W-:-:S02]  /*15a0*/  LEA.HI R197, R197, R14, RZ, 0x1 ;  /* 0x0000000ec5c57211 */ /* 0x000fc400078f08ff */
[----:B------:R-:W-:Y:S02]  /*15b0*/  LOP3.LUT R0, R10, 0xfffffff8, RZ, 0xc0, !PT ;  /* 0xfffffff80a007812 */ /* 0x000fe400078ec0ff */
[----:B------:R-:W-:Y:S02]  /*15c0*/  LOP3.LUT R197, R197, 0xfffffffe, RZ, 0xc0, !PT ;  /* 0xfffffffec5c57812 */ /* 0x000fe400078ec0ff */
[----:B------:R-:W-:Y:S01]  /*15d0*/  LOP3.LUT R7, R7, 0x1c0, RZ, 0xc0, !PT ;  /* 0x000001c007077812 */ /* 0x000fe200078ec0ff */
[----:B------:R-:W-:Y:S01]  /*15e0*/  IMAD.IADD R0, R15, 0x1, -R0 ;  /* 0x000000010f007824 */ /* 0x000fe200078e0a00 */
[----:B------:R-:W-:Y:S01]  /*15f0*/  LOP3.LUT P4, RZ, R3, 0x2, RZ, 0xc0, !PT ;  /* 0x0000000203ff7812 */ /* 0x000fe2000788c0ff */
[----:B------:R-:W-:Y:S01]  /*1600*/  IMAD.IADD R197, R14, 0x1, -R197 ;  /* 0x000000010ec57824 */ /* 0x000fe200078e0ac5 */
[----:B-1----:R-:W-:Y:S01]  /*1610*/  SEL R20, RZ, 0x2, P2 ;  /* 0x00000002ff147807 */ /* 0x002fe20001000000 */
[----:B------:R-:W-:Y:S01]  /*1620*/  IMAD.SHL.U32 R4, R0, 0x40, RZ ;  /* 0x0000004000047824 */ /* 0x000fe200078e00ff */
[----:B------:R-:W-:Y:S01]  /*1630*/  SEL R21, RZ, 0x4, P1 ;  /* 0x00000004ff157807 */ /* 0x000fe20000800000 */
[----:B------:R-:W-:Y:S01]  /*1640*/  IMAD.SHL.U32 R14, R197, 0x8, RZ ;  /* 0x00000008c50e7824 */ /* 0x000fe200078e00ff */
[----:B------:R-:W-:Y:S01]  /*1650*/  @!PT LDS RZ, [RZ] ;  /* 0x00000000fffff984 */ /* 0x000fe20000000800 */
[----:B------:R-:W-:Y:S01]  /*1660*/  @!PT LDS RZ, [RZ] ;  /* 0x00000000fffff984 */ /* 0x000fe20000000800 */
[----:B------:R-:W-:Y:S01]  /*1670*/  @!PT LDS RZ, [RZ] ;  /* 0x00000000fffff984 */ /* 0x000fe20000000800 */
[----:B------:R1:W-:Y:S02]  /*1680*/  @P6 LDGSTS.E.BYPASS.LTC128B.128 [R199+0x6100], [R16.64], !P3 ;  /* 0x0610000010c76fae */ /* 0x0003e4000d901d50 */
[----:B------:R-:W-:Y:S01]  /*1690*/  LOP3.LUT R15, R4, 0x1c0, RZ, 0xc0, !PT ;  /* 0x000001c0040f7812 */ /* 0x000fe200078ec0ff */
[----:B------:R-:W-:Y:S01]  /*16a0*/  IMAD.SHL.U32 R4, R11, 0x8, RZ ;  /* 0x000000080b047824 */ /* 0x000fe200078e00ff */
[----:B------:R1:W-:Y:S02]  /*16b0*/  @P6 LDGSTS.E.BYPASS.LTC128B.128 [R199+0x8100], [R16.64+0x80], !P2 ;  /* 0x0810008010c76fae */ /* 0x0003e4000d101d50 */
[----:B------:R-:W-:-:S02]  /*16c0*/  LOP3.LUT R14, R15, 0x8, R14, 0xf8, !PT ;  /* 0x000000080f0e7812 */ /* 0x000fc400078ef80e */
[----:B------:R-:W-:Y:S01]  /*16d0*/  SHF.R.U32.HI R15, RZ, 0x3, R15 ;  /* 0x00000003ff0f7819 */ /* 0x000fe2000001160f */
[----:B------:R1:W-:Y:S01]  /*16e0*/  @P6 LDGSTS.E.BYPASS.LTC128B.128 [R199+0xa100], [R16.64+0x100], !P1 ;  /* 0x0a10010010c76fae */ /* 0x0003e2000c901d50 */
[----:B------:R-:W-:Y:S02]  /*16f0*/  LOP3.LUT R4, R7, 0x8, R4, 0xf8, !PT ;  /* 0x0000000807047812 */ /* 0x000fe400078ef804 */
[----:B------:R-:W-:Y:S01]  /*1700*/  SHF.R.U32.HI R7, RZ, 0x3, R7 ;  /* 0x00000003ff077819 */ /* 0x000fe20000011607 */
[----:B------:R1:W-:Y:S01]  /*1710*/  @P5 LDGSTS.E.BYPASS.LTC128B.128 [R199+0x7100], [R18.64], !P3 ;  /* 0x0710000012c75fae */ /* 0x0003e2000d901d50 */
[----:B------:R-:W-:Y:S01]  /*1720*/  LOP3.LUT R14, R14, R15, RZ, 0x3c, !PT ;  /* 0x0000000f0e0e7212 */ /* 0x000fe200078e3cff */
[----:B------:R-:W-:Y:S01]  /*1730*/  IMAD.SHL.U32 R15, R10, 0x40, RZ ;  /* 0x000000400a0f7824 */ /* 0x000fe200078e00ff */
[----:B------:R-:W-:Y:S01]  /*1740*/  LOP3.LUT R10, R4, R7, RZ, 0x3c, !PT ;  /* 0x00000007040a7212 */ /* 0x000fe200078e3cff */
[----:B------:R1:W-:Y:S01]  /*1750*/  @P5 LDGSTS.E.BYPASS.LTC128B.128 [R199+0x9100], [R18.64+0x80], !P2 ;  /* 0x0910008012c75fae */ /* 0x0003e2000d101d50 */
[----:B------:R-:W-:-:S02]  /*1760*/  SHF.R.S32.HI R7, RZ, 0x5, R81 ;  /* 0x00000005ff077819 */ /* 0x000fc40000011451 */
[----:B------:R-:W-:Y:S01]  /*1770*/  LOP3.LUT R4, R14, 0xfffffe00, R15, 0xf8, !PT ;  /* 0xfffffe000e047812 */ /* 0x000fe200078ef80f */
[----:B------:R1:W-:Y:S01]  /*1780*/  @P5 LDGSTS.E.BYPASS.LTC128B.128 [R199+0xb100], [R18.64+0x100], !P1 ;  /* 0x0b10010012c75fae */ /* 0x0003e2000c901d50 */
[----:B------:R-:W-:Y:S01]  /*1790*/  IMAD R197, R197, 0x200, R10 ;  /* 0x00000200c5c57824 */ /* 0x000fe200078e020a */
[----:B------:R-:W-:Y:S01]  /*17a0*/  LOP3.LUT P5, RZ, R0, 0x2, RZ, 0xc0, !PT ;  /* 0x0000000200ff7812 */ /* 0x000fe200078ac0ff */
[----:B------:R-:W-:Y:S01]  /*17b0*/  IMAD R10, R9, c[0x0][0x208], RZ ;  /* 0x00008200090a7a24 */ /* 0x000fe200078e02ff */
[----:B------:R-:W0:Y:S01]  /*17c0*/  LDGDEPBAR ;  /* 0x00000000000079af */ /* 0x000e220000000000 */
[----:B------:R-:W-:Y:S01]  /*17d0*/  IMAD R198, R7, 0x400, R4 ;  /* 0x0000040007c67824 */ /* 0x000fe200078e0204 */
[----:B------:R-:W-:Y:S01]  /*17e0*/  ISETP.LT.OR P6, PT, R60, 0x1, P3 ;  /* 0x000000013c00780c */ /* 0x000fe20001fc1670 */
[----:B------:R-:W-:Y:S01]  /*17f0*/  IMAD R9, R11, c[0x0][0x20c], R10 ;  /* 0x000083000b097a24 */ /* 0x000fe200078e020a */
[----:B------:R-:W-:Y:S01]  /*1800*/  LOP3.LUT R81, R81, 0xffffffe0, RZ, 0xc0, !PT ;  /* 0xffffffe051517812 */ /* 0x000fe200078ec0ff */
[----:B------:R-:W-:-:S02]  /*1810*/  IMAD.SHL.U32 R197, R197, 0x2, RZ ;  /* 0x00000002c5c57824 */ /* 0x000fc400078e00ff */
[----:B------:R-:W-:Y:S02]  /*1820*/  IMAD.IADD R13, R13, 0x1, R9 ;  /* 0x000000010d0d7824 */ /* 0x000fe400078e0209 */
[----:B------:R-:W-:Y:S01]  /*1830*/  IMAD.SHL.U32 R198, R198, 0x2, RZ ;  /* 0x00000002c6c67824 */ /* 0x000fe200078e00ff */
[----:B------:R-:W-:Y:S01]  /*1840*/  IADD3 R196, R197, 0x6120, RZ ;  /* 0x00006120c5c47810 */ /* 0x000fe20007ffe0ff */
[----:B------:R-:W-:Y:S02]  /*1850*/  IMAD R9, R2, c[0x0][0x210], RZ ;  /* 0x0000840002097a24 */ /* 0x000fe400078e02ff */
[----:B------:R-:W-:-:S04]  /*1860*/  IMAD.WIDE.U32 R12, R8, c[0x0][0x210], R12 ;  /* 0x00008400080c7a25 */ /* 0x000fc800078e000c */
[----:B------:R-:W-:Y:S02]  /*1870*/  IMAD R9, R8, c[0x0][0x214], R9 ;  /* 0x0000850008097a24 */ /* 0x000fe400078e0209 */
[----:B------:R-:W-:Y:S02]  /*1880*/  IMAD.MOV.U32 R8, RZ, RZ, R12 ;  /* 0x000000ffff087224 */ /* 0x000fe400078e000c */
[----:B------:R-:W-:Y:S02]  /*1890*/  IMAD.IADD R9, R13, 0x1, R9 ;  /* 0x000000010d097824 */ /* 0x000fe400078e0209 */
[----:B------:R-:W-:Y:S01]  /*18a0*/  IMAD R13, R207, c[0x0][0x218], RZ ;  /* 0x00008600cf0d7a24 */ /* 0x000fe200078e02ff */
[----:B------:R-:W-:-:S04]  /*18b0*/  DEPBAR.LE SB0, 0x1 ;  /* 0x000080400000791a */ /* 0x000fc80000000000 */
[----:B------:R-:W-:-:S04]  /*18c0*/  DEPBAR.LE SB0, 0x0 ;  /* 0x000080000000791a */ /* 0x000fc80000000000 */
[----:B------:R-:W-:Y:S01]  /*18d0*/  BAR.SYNC.DEFER_BLOCKING 0x0 ;  /* 0x0000000000007b1d */ /* 0x000fe20000010000 */
[C---:B------:R-:W-:Y:S02]  /*18e0*/  IMAD R13, R206.reuse, c[0x0][0x21c], R13 ;  /* 0x00008700ce0d7a24 */ /* 0x040fe400078e020d */
[----:B------:R-:W-:Y:S01]  /*18f0*/  IMAD.WIDE.U32 R206, R206, c[0x0][0x218], R8 ;  /* 0x00008600cece7a25 */ /* 0x000fe200078e0008 */
[----:B------:R-:W-:-:S03]  /*1900*/  IADD3 R8, R197, 0x6100, RZ ;  /* 0x00006100c5087810 */ /* 0x000fc60007ffe0ff */
[----:B------:R-:W-:Y:S01]  /*1910*/  IMAD.MOV.U32 R2, RZ, RZ, 0x10 ;  /* 0x00000010ff027424 */ /* 0x000fe200078e00ff */
[----:B------:R-:W-:Y:S01]  /*1920*/  LEA R10, P0, R208, R206, 0x6 ;  /* 0x000000ced00a7211 */ /* 0x000fe200078030ff */
[----:B------:R-:W-:Y:S01]  /*1930*/  IMAD.U32 R9, RZ, RZ, UR10 ;  /* 0x0000000aff097e24 */ /* 0x000fe2000f8e00ff */
[----:B------:R-:W-:Y:S01]  /*1940*/  @P4 IADD3 R196, R8, -0x20, RZ ;  /* 0xffffffe008c44810 */ /* 0x000fe20007ffe0ff */
[----:B------:R-:W-:Y:S01]  /*1950*/  IMAD.IADD R209, R207, 0x1, R13 ;  /* 0x00000001cfd17824 */ /* 0x000fe200078e020d */
[----:B------:R-:W-:Y:S01]  /*1960*/  SEL R2, R2, 0xfffffff0, !P5 ;  /* 0xfffffff002027807 */ /* 0x000fe20006800000 */
[----:B------:R-:W-:Y:S01]  /*1970*/  USHF.L.U32 UR10, UR4, 0x6, URZ ;  /* 0x00000006040a7899 */ /* 0x000fe2000800063f */
[----:B------:R-:W-:Y:S01]  /*1980*/  SEL R8, RZ, 0x1, P3 ;  /* 0x00000001ff087807 */ /* 0x000fe20001800000 */
[----:B------:R-:W-:Y:S01]  /*1990*/  @UP0 USHF.R.S32.HI UR4, URZ, 0x1f, UR5 ;  /* 0x0000001f3f040899 */ /* 0x000fe20008011405 */
[----:B------:R-:W-:Y:S01]  /*19a0*/  LEA.HI.X R9, R208, R209, R9, 0x6, P0 ;  /* 0x000000d1d0097211 */ /* 0x000fe200000f3409 */
[----:B------:R-:W-:Y:S01]  /*19b0*/  IMAD R194, R2, 0x2, R198 ;  /* 0x0000000202c27824 */ /* 0x000fe200078e02c6 */
[----:B------:R-:W-:-:S02]  /*19c0*/  LEA R62, P0, R10, c[0x0][0x1f8], 0x1 ;  /* 0x00007e000a3e7a11 */ /* 0x000fc400078008ff */
[----:B------:R-:W-:Y:S02]  /*19d0*/  IADD3 R8, R21, R20, R8 ;  /* 0x0000001415087210 */ /* 0x000fe40007ffe008 */
[----:B------:R-:W-:Y:S01]  /*19e0*/  LEA.HI.X R63, R10, c[0x0][0x1fc], R9, 0x1, P0 ;  /* 0x00007f000a3f7a11 */ /* 0x000fe200000f0c09 */
[----:B------:R-:W-:Y:S01]  /*19f0*/  LDSM.16.M88.4 R40, [R198+0xc100] ;  /* 0x00c10000c628783b */ /* 0x000fe20000000200 */
[----:B------:R-:W-:Y:S02]  /*1a00*/  IADD3 R68, P0, R62, UR10, RZ ;  /* 0x0000000a3e447c10 */ /* 0x000fe4000ff1e0ff */
[----:B------:R-:W-:Y:S01]  /*1a10*/  LOP3.LUT P5, RZ, R8, 0x2, RZ, 0xc0, !PT ;  /* 0x0000000208ff7812 */ /* 0x000fe200078ac0ff */
[----:B------:R-:W2:Y:S01]  /*1a20*/  LDSM.16.M88.4 R32, [R197+0x6100] ;  /* 0x00610000c520783b */ /* 0x000ea20000000200 */
[----:B------:R-:W-:Y:S02]  /*1a30*/  IADD3.X R69, R63, UR9, RZ, P0, !PT ;  /* 0x000000093f457c10 */ /* 0x000fe400087fe4ff */
[----:B------:R-:W-:Y:S01]  /*1a40*/  ISETP.LT.OR P0, PT, R60, 0x1, !P5 ;  /* 0x000000013c00780c */ /* 0x000fe20006f01670 */
[----:B----4-:R-:W4:Y:S01]  /*1a50*/  LDSM.16.M88.4 R24, [R197+0x6900] ;  /* 0x00690000c518783b */ /* 0x010f220000000200 */
[----:B------:R-:W-:-:S02]  /*1a60*/  LOP3.LUT P4, RZ, R8, 0x4, RZ, 0xc0, !PT ;  /* 0x0000000408ff7812 */ /* 0x000fc4000788c0ff */
[----:B------:R-:W-:Y:S01]  /*1a70*/  ISETP.LT.OR P5, PT, R60, 0x21, !P5 ;  /* 0x000000213c00780c */ /* 0x000fe20006fa1670 */
[----:B-1----:R-:W3:Y:S01]  /*1a80*/  LDSM.16.M88.4 R16, [R197+0x7100] ;  /* 0x00710000c510783b */ /* 0x002ee20000000200 */
[C---:B------:R-:W-:Y:S02]  /*1a90*/  IADD3 R187, R196.reuse, 0x800, RZ ;  /* 0x00000800c4bb7810 */ /* 0x040fe40007ffe0ff */
[C---:B------:R-:W-:Y:S01]  /*1aa0*/  IADD3 R186, R196.reuse, 0x1000, RZ ;  /* 0x00001000c4ba7810 */ /* 0x040fe20007ffe0ff */
[----:B------:R-:W1:Y:S01]  /*1ab0*/  LDSM.16.M88.4 R56, [R197+0x7900] ;  /* 0x00790000c538783b */ /* 0x000e620000000200 */
[C---:B------:R-:W-:Y:S02]  /*1ac0*/  IADD3 R185, R196.reuse, 0x1800, RZ ;  /* 0x00001800c4b97810 */ /* 0x040fe40007ffe0ff */
[C---:B------:R-:W-:Y:S01]  /*1ad0*/  IADD3 R183, R196.reuse, 0x2000, RZ ;  /* 0x00002000c4b77810 */ /* 0x040fe20007ffe0ff */
[----:B------:R-:W-:Y:S01]  /*1ae0*/  LDSM.16.M88.4 R12, [R194+0xc100] ;  /* 0x00c10000c20c783b */ /* 0x000fe20000000200 */
[----:B------:R-:W-:-:S02]  /*1af0*/  IADD3 R182, R196, 0x2800, RZ ;  /* 0x00002800c4b67810 */ /* 0x000fc40007ffe0ff */
[C---:B------:R-:W-:Y:S01]  /*1b00*/  IADD3 R181, R196.reuse, 0x3000, RZ ;  /* 0x00003000c4b57810 */ /* 0x040fe20007ffe0ff */
[----:B------:R-:W5:Y:S01]  /*1b10*/  LDSM.16.M88.4 R48, [R196] ;  /* 0x00000000c430783b */ /* 0x000f620000000200 */
[C---:B------:R-:W-:Y:S02]  /*1b20*/  IADD3 R180, R196.reuse, 0x3800, RZ ;  /* 0x00003800c4b47810 */ /* 0x040fe40007ffe0ff */
[C---:B------:R-:W-:Y:S01]  /*1b30*/  IADD3 R179, R196.reuse, 0x4000, RZ ;  /* 0x00004000c4b37810 */ /* 0x040fe20007ffe0ff */
[----:B------:R-:W1:Y:S01]  /*1b40*/  LDSM.16.M88.4 R8, [R196+0x800] ;  /* 0x00080000c408783b */ /* 0x000e620000000200 */
[C---:B------:R-:W-:Y:S02]  /*1b50*/  IADD3 R178, R196.reuse, 0x4800, RZ ;  /* 0x00004800c4b27810 */ /* 0x040fe40007ffe0ff */
[C---:B------:R-:W-:Y:S01]  /*1b60*/  IADD3 R177, R196.reuse, 0x5000, RZ ;  /* 0x00005000c4b17810 */ /* 0x040fe20007ffe0ff */
[----:B------:R-:W1:Y:S01]  /*1b70*/  LDSM.16.M88.4 R52, [R196+0x1000] ;  /* 0x00100000c434783b */ /* 0x000e620000000200 */
[----:B------:R-:W-:-:S03]  /*1b80*/  IADD3 R176, R196, 0x5800, RZ ;  /* 0x00005800c4b07810 */ /* 0x000fc60007ffe0ff */
[----:B------:R-:W1:Y:S04]  /*1b90*/  LDSM.16.M88.4 R44, [R196+0x1800] ;  /* 0x00180000c42c783b */ /* 0x000e680000000200 */
[----:B------:R-:W-:Y:S01]  /*1ba0*/  @!PT LDS RZ, [RZ] ;  /* 0x00000000fffff984 */ /* 0x000fe20000000800 */
[----:B------:R-:W-:Y:S01]  /*1bb0*/  @!PT LDS RZ, [RZ] ;  /* 0x00000000fffff984 */ /* 0x000fe20000000800 */
[----:B------:R-:W-:Y:S01]  /*1bc0*/  @!PT LDS RZ, [RZ] ;  /* 0x00000000fffff984 */ /* 0x000fe20000000800 */
[----:B------:R1:W-:Y:S01]  /*1bd0*/  LDGSTS.E.BYPASS.LTC128B.128 [R199+0x100], [R62.64], !P6 ;  /* 0x001000003ec77fae */ /* 0x0003e2000f101d50 */
[C---:B------:R-:W-:Y:S02]  /*1be0*/  ISETP.LT.OR P6, PT, R60.reuse, 0x1, !P4 ;  /* 0x000000013c00780c */ /* 0x040fe400067c1670 */
[----:B------:R-:W-:Y:S01]  /*1bf0*/  ISETP.LT.OR P4, PT, R60, 0x21, !P4 ;  /* 0x000000213c00780c */ /* 0x000fe20006781670 */
[----:B--2---:R-:W-:Y:S01]  /*1c00*/  HMMA.16816.F32 R36, R40, R32, RZ ;  /* 0x000000202824723c */ /* 0x004fe200000018ff */
[----:B------:R1:W-:Y:S01]  /*1c10*/  LDGSTS.E.BYPASS.LTC128B.128 [R199+0x2100], [R62.64+0x80], !P0 ;  /* 0x021000803ec77fae */ /* 0x0003e2000c101d50 */
[----:B------:R-:W-:Y:S01]  /*1c20*/  LOP3.LUT P0, RZ, R0, 0x4, RZ, 0xc0, !PT ;  /* 0x0000000400ff7812 */ /* 0x000fe2000780c0ff */
[----:B------:R-:W-:-:S05]  /*1c30*/  IMAD.MOV.U32 R0, RZ, RZ, 0x20 ;  /* 0x00000020ff007424 */ /* 0x000fca00078e00ff */
[C---:B------:R-:W-:Y:S02]  /*1c40*/  HMMA.16816.F32 R32, R40.reuse, R34, RZ ;  /* 0x000000222820723c */ /* 0x040fe400000018ff */
[----:B------:R1:W-:Y:S01]  /*1c50*/  LDGSTS.E.BYPASS.LTC128B.128 [R199+0x4100], [R62.64+0x100], !P6 ;  /* 0x041001003ec77fae */ /* 0x0003e2000f101d50 */
[----:B------:R-:W-:Y:S02]  /*1c60*/  LOP3.LUT P6, RZ, R3, 0x4, RZ, 0xc0, !PT ;  /* 0x0000000403ff7812 */ /* 0x000fe400078cc0ff */
[----:B------:R-:W-:Y:S01]  /*1c70*/  SEL R3, R0, 0xffffffe0, !P0 ;  /* 0xffffffe000037807 */ /* 0x000fe20004000000 */
[----:B------:R-:W-:Y:S01]  /*1c80*/  IMAD.MOV.U32 R0, RZ, RZ, 0x40 ;  /* 0x00000040ff007424 */ /* 0x000fe200078e00ff */
[----:B------:R-:W-:Y:S01]  /*1c90*/  ISETP.LT.OR P0, PT, R60, 0x21, P3 ;  /* 0x000000213c00780c */ /* 0x000fe20001f01670 */
[----:B----4-:R-:W-:Y:S02]  /*1ca0*/  HMMA.16816.F32 R28, R40, R24, RZ ;  /* 0x00000018281c723c */ /* 0x010fe400000018ff */
[C---:B------:R-:W-:Y:S01]  /*1cb0*/  IMAD R193, R3.reuse, 0x2, R198 ;  /* 0x0000000203c17824 */ /* 0x040fe200078e02c6 */
[----:B------:R-:W-:Y:S01]  /*1cc0*/  SEL R0, R0, 0xffffffc0, !P6 ;  /* 0xffffffc000007807 */ /* 0x000fe20007000000 */
[----:B------:R-:W-:-:S04]  /*1cd0*/  IMAD R191, R3, 0x2, R194 ;  /* 0x0000000203bf7824 */ /* 0x000fc800078e02c2 */
[----:B------:R-:W-:Y:S01]  /*1ce0*/  HMMA.16816.F32 R24, R40, R26, RZ ;  /* 0x0000001a2818723c */ /* 0x000fe200000018ff */
[----:B------:R-:W-:Y:S02]  /*1cf0*/  IMAD.IADD R192, R197, 0x1, R0 ;  /* 0x00000001c5c07824 */ /* 0x000fe400078e0200 */
[----:B------:R-:W-:Y:S01]  /*1d00*/  IMAD.IADD R184, R0, 0x1, R196 ;  /* 0x0000000100b87824 */ /* 0x000fe200078e02c4 */
[----:B------:R2:W-:Y:S01]  /*1d10*/  LDGSTS.E.BYPASS.LTC128B.128 [R199+0x1100], [R68.64], !P0 ;  /* 0x0110000044c77fae */ /* 0x0005e2000c101d50 */
[----:B------:R-:W-:-:S03]  /*1d20*/  SHF.R.S32.HI R0, RZ, 0x1f, R7 ;  /* 0x0000001fff007819 */ /* 0x000fc60000011407 */
[C---:B---3--:R-:W-:Y:S01]  /*1d30*/  HMMA.16816.F32 R20, R40.reuse, R16, RZ ;  /* 0x000000102814723c */ /* 0x048fe200000018ff */
[----:B------:R2:W-:Y:S01]  /*1d40*/  LDGSTS.E.BYPASS.LTC128B.128 [R199+0x3100], [R68.64+0x80], !P5 ;  /* 0x0310008044c77fae */ /* 0x0005e2000e901d50 */
[----:B------:R-:W-:Y:S02]  /*1d50*/  PLOP3.LUT P5, PT, PT, PT, UP0, 0x80, 0x0 ;  /* 0x000000000000781c */ /* 0x000fe40003faf008 */
[----:B------:R-:W-:Y:S01]  /*1d60*/  LEA.HI R0, R0, R7, RZ, 0x3 ;  /* 0x0000000700007211 */ /* 0x000fe200078f18ff */
[----:B------:R2:W-:Y:S01]  /*1d70*/  LDGSTS.E.BYPASS.LTC128B.128 [R199+0x5100], [R68.64+0x100], !P4 ;  /* 0x0510010044c77fae */ /* 0x0005e2000e101d50 */
[----:B------:R-:W-:Y:S02]  /*1d80*/  PLOP3.LUT P4, PT, PT, PT, UP2, 0x80, 0x0 ;  /* 0x000000000000781c */ /* 0x000fe40003f8f028 */
[----:B------:R-:W-:Y:S01]  /*1d90*/  HMMA.16816.F32 R16, R40, R18, RZ ;  /* 0x000000122810723c */ /* 0x000fe200000018ff */
[----:B-1----:R-:W-:Y:S01]  /*1da0*/  LDSM.16.M88.4 R60, [R193+0xc100] ;  /* 0x00c10000c13c783b */ /* 0x002fe20000000200 */
[----:B------:R-:W-:-:S03]  /*1db0*/  LOP3.LUT R0, R0, 0xffffff8, RZ, 0xc0, !PT ;  /* 0x0ffffff800007812 */ /* 0x000fc600078ec0ff */
[----:B------:R-:W-:Y:S02]  /*1dc0*/  LDSM.16.M88.4 R72, [R197+0x8900] ;  /* 0x00890000c548783b */ /* 0x000fe40000000200 */
[----:B------:R-:W-:Y:S01]  /*1dd0*/  IMAD.IADD R7, R7, 0x1, -R0 ;  /* 0x0000000107077824 */ /* 0x000fe200078e0a00 */
[C---:B------:R-:W-:Y:S01]  /*1de0*/  HMMA.16816.F32 R64, R40.reuse, R56, RZ ;  /* 0x000000382840723c */ /* 0x040fe200000018ff */
[----:B------:R-:W-:Y:S04]  /*1df0*/  LDSM.16.M88.4 R76, [R184+0x3000] ;  /* 0x00300000b84c783b */ /* 0x000fe80000000200 */
[----:B------:R-:W0:Y:S03]  /*1e00*/  LDGDEPBAR ;  /* 0x00000000000079af */ /* 0x000e260000000000 */
[----:B------:R-:W-:Y:S01]  /*1e10*/  HMMA.16816.F32 R40, R40, R58, RZ ;  /* 0x0000003a2828723c */ /* 0x000fe200000018ff */
[----:B------:R-:W-:Y:S07]  /*1e20*/  LDSM.16.M88.4 R56, [R192+0x7100] ;  /* 0x00710000c038783b */ /* 0x000fee0000000200 */
[C---:B-----5:R-:W-:Y:S01]  /*1e30*/  HMMA.16816.F32 R36, R12.reuse, R48, R36 ;  /* 0x000000300c24723c */ /* 0x060fe20000001824 */
[----:B--2---:R-:W-:Y:S07]  /*1e40*/  LDSM.16.M88.4 R68, [R184+0x1800] ;  /* 0x00180000b844783b */ /* 0x004fee0000000200 */
        /* <DEDUP_REMOVED lines=8> */
[C---:B------:R-:W-:Y:S08]  /*1ed0*/  HMMA.16816.F32 R64, R12.reuse, R44, R64 ;  /* 0x0000002c0c40723c */ /* 0x040ff00000001840 */
[----:B------:R-:W-:Y:S01]  /*1ee0*/  HMMA.16816.F32 R40, R12, R46, R40 ;  /* 0x0000002e0c28723c */ /* 0x000fe20000001828 */
[----:B------:R-:W-:Y:S04]  /*1ef0*/  LDSM.16.M88.4 R44, [R191+0xc100] ;  /* 0x00c10000bf2c783b */ /* 0x000fe80000000200 */
[----:B------:R-:W4:Y:S03]  /*1f00*/  LDSM.16.M88.4 R12, [R184] ;  /* 0x00000000b80c783b */ /* 0x000f260000000200 */
        /* <DEDUP_REMOVED lines=8> */
[----:B------:R-:W-:Y:S07]  /*1f90*/  LDSM.16.M88.4 R56, [R197+0x9100] ;  /* 0x00910000c538783b */ /* 0x000fee0000000200 */
[C---:B---3--:R-:W-:Y:S08]  /*1fa0*/  HMMA.16816.F32 R64, R60.reuse, R52, R64 ;  /* 0x000000343c40723c */ /* 0x048ff00000001840 */
[----:B------:R-:W-:Y:S01]  /*1fb0*/  HMMA.16816.F32 R60, R60, R54, R40 ;  /* 0x000000363c3c723c */ /* 0x000fe20000001828 */
[----:B------:R-:W-:Y:S04]  /*1fc0*/  LDSM.16.M88.4 R40, [R198+0x10100] ;  /* 0x01010000c628783b */ /* 0x000fe80000000200 */
[----:B------:R-:W-:Y:S03]  /*1fd0*/  LDSM.16.M88.4 R52, [R197+0x9900] ;  /* 0x00990000c534783b */ /* 0x000fe60000000200 */
[C---:B----4-:R-:W-:Y:S08]  /*1fe0*/  HMMA.16816.F32 R36, R44.reuse, R12, R36 ;  /* 0x0000000c2c24723c */ /* 0x050ff00000001824 */
[C---:B------:R-:W-:Y:S01]  /*1ff0*/  HMMA.16816.F32 R32, R44.reuse, R14, R32 ;  /* 0x0000000e2c20723c */ /* 0x040fe20000001820 */
[----:B------:R-:W2:Y:S07]  /*2000*/  LDSM.16.M88.4 R12, [R197+0x8100] ;  /* 0x00810000c50c783b */ /* 0x000eae0000000200 */
[C---:B-1----:R-:W-:Y:S08]  /*2010*/  HMMA.16816.F32 R20, R44.reuse, R8, R20 ;  /* 0x000000082c14723c */ /* 0x042ff00000001814 */
[C---:B------:R-:W-:Y:S01]  /*2020*/  HMMA.16816.F32 R16, R44.reuse, R10, R16 ;  /* 0x0000000a2c10723c */ /* 0x040fe20000001810 */
[----:B------:R-:W-:Y:S07]  /*2030*/  LDSM.16.M88.4 R8, [R194+0x10100] ;  /* 0x01010000c208783b */ /* 0x000fee0000000200 */
[C---:B------:R-:W-:Y:S08]  /*2040*/  HMMA.16816.F32 R28, R44.reuse, R48, R28 ;  /* 0x000000302c1c723c */ /* 0x040ff0000000181c */
[C---:B------:R-:W-:Y:S01]  /*2050*/  HMMA.16816.F32 R24, R44.reuse, R50, R24 ;  /* 0x000000322c18723c */ /* 0x040fe20000001818 */
[----:B------:R-:W1:Y:S07]  /*2060*/  LDSM.16.M88.4 R48, [R196+0x2000] ;  /* 0x00200000c430783b */ /* 0x000e6e0000000200 */
[C---:B------:R-:W-:Y:S08]  /*2070*/  HMMA.16816.F32 R64, R44.reuse, R68, R64 ;  /* 0x000000442c40723c */ /* 0x040ff00000001840 */
[----:B------:R-:W-:Y:S01]  /*2080*/  HMMA.16816.F32 R60, R44, R70, R60 ;  /* 0x000000462c3c723c */ /* 0x000fe2000000183c */
[----:B------:R-:W3:Y:S04]  /*2090*/  LDSM.16.M88.4 R44, [R196+0x3000] ;  /* 0x00300000c42c783b */ /* 0x000ee80000000200 */
[----:B------:R-:W4:Y:S03]  /*20a0*/  LDSM.16.M88.4 R68, [R196+0x2800] ;  /* 0x00280000c444783b */ /* 0x000f260000000200 */
[C---:B--2---:R-:W-:Y:S08]  /*20b0*/  HMMA.16816.F32 R36, R40.reuse, R12, R36 ;  /* 0x0000000c2824723c */ /* 0x044ff00000001824 */
[C---:B------:R-:W-:Y:S01]  /*20c0*/  HMMA.16816.F32 R32, R40.reuse, R14, R32 ;  /* 0x0000000e2820723c */ /* 0x040fe20000001820 */
[----:B------:R-:W2:Y:S07]  /*20d0*/  LDSM.16.M88.4 R12, [R196+0x3800] ;  /* 0x00380000c40c783b */ /* 0x000eae0000000200 */
[C---:B------:R-:W-:Y:S08]  /*20e0*/  HMMA.16816.F32 R20, R40.reuse, R56, R20 ;  /* 0x000000382814723c */ /* 0x040ff00000001814 */
[C---:B------:R-:W-:Y:S01]  /*20f0*/  HMMA.16816.F32 R16, R40.reuse, R58, R16 ;  /* 0x0000003a2810723c */ /* 0x040fe20000001810 */
[----:B------:R-:W-:Y:S07]  /*2100*/  LDSM.16.M88.4 R56, [R192+0x8100] ;  /* 0x00810000c038783b */ /* 0x000fee0000000200 */
[C---:B------:R-:W-:Y:S08]  /*2110*/  HMMA.16816.F32 R28, R40.reuse, R72, R28 ;  /* 0x00000048281c723c */ /* 0x040ff0000000181c */
[C---:B------:R-:W-:Y:S01]  /*2120*/  HMMA.16816.F32 R24, R40.reuse, R74, R24 ;  /* 0x0000004a2818723c */ /* 0x040fe20000001818 */
[----:B------:R-:W-:Y:S07]  /*2130*/  LDSM.16.M88.4 R72, [R191+0x10100] ;  /* 0x01010000bf48783b */ /* 0x000fee0000000200 */
[C---:B------:R-:W-:Y:S08]  /*2140*/  HMMA.16816.F32 R64, R40.reuse, R52, R64 ;  /* 0x000000342840723c */ /* 0x040ff00000001840 */
[----:B------:R-:W-:Y:S01]  /*2150*/  HMMA.16816.F32 R60, R40, R54, R60 ;  /* 0x00000036283c723c */ /* 0x000fe2000000183c */
[----:B------:R-:W5:Y:S04]  /*2160*/  LDSM.16.M88.4 R40, [R193+0x10100] ;  /* 0x01010000c128783b */ /* 0x000f680000000200 */
[----:B------:R-:W2:Y:S03]  /*2170*/  LDSM.16.M88.4 R52, [R192+0x8900] ;  /* 0x00890000c034783b */ /* 0x000ea60000000200 */
        /* <DEDUP_REMOVED lines=9> */
[C---:B--2---:R-:W-:Y:S08]  /*2210*/  HMMA.16816.F32 R64, R8.reuse, R12, R64 ;  /* 0x0000000c0840723c */ /* 0x044ff00000001840 */
[----:B------:R-:W-:Y:S01]  /*2220*/  HMMA.16816.F32 R60, R8, R14, R60 ;  /* 0x0000000e083c723c */ /* 0x000fe2000000183c */
[----:B------:R-:W2:Y:S04]  /*2230*/  LDSM.16.M88.4 R12, [R184+0x2000] ;  /* 0x00200000b80c783b */ /* 0x000ea80000000200 */
[----:B------:R-:W4:Y:S03]  /*2240*/  LDSM.16.M88.4 R8, [R184+0x2800] ;  /* 0x00280000b808783b */ /* 0x000f260000000200 */
[C---:B-----5:R-:W-:Y:S08]  /*2250*/  HMMA.16816.F32 R36, R40.reuse, R56, R36 ;  /* 0x000000382824723c */ /* 0x060ff00000001824 */
[C---:B------:R-:W-:Y:S01]  /*2260*/  HMMA.16816.F32 R32, R40.reuse, R58, R32 ;  /* 0x0000003a2820723c */ /* 0x040fe20000001820 */
[----:B------:R-:W-:Y:S07]  /*2270*/  LDSM.16.M88.4 R56, [R198+0x14100] ;  /* 0x01410000c638783b */ /* 0x000fee0000000200 */
[C---:B------:R-:W-:Y:S08]  /*2280*/  HMMA.16816.F32 R28, R40.reuse, R52, R28 ;  /* 0x00000034281c723c */ /* 0x040ff0000000181c */
[C---:B------:R-:W-:Y:S01]  /*2290*/  HMMA.16816.F32 R24, R40.reuse, R54, R24 ;  /* 0x000000362818723c */ /* 0x040fe20000001818 */
[----:B------:R-:W5:Y:S07]  /*22a0*/  LDSM.16.M88.4 R52, [R197+0xa100] ;  /* 0x00a10000c534783b */ /* 0x000f6e0000000200 */
        /* <DEDUP_REMOVED lines=14> */
[C---:B------:R-:W-:Y:S08]  /*2390*/  HMMA.16816.F32 R16, R72.reuse, R78, R16 ;  /* 0x0000004e4810723c */ /* 0x040ff00000001810 */
[C---:B------:R-:W-:Y:S08]  /*23a0*/  HMMA.16816.F32 R64, R72.reuse, R68, R64 ;  /* 0x000000444840723c */ /* 0x040ff00000001840 */
[----:B------:R-:W-:Y:S01]  /*23b0*/  HMMA.16816.F32 R68, R72, R70, R60 ;  /* 0x000000464844723c */ /* 0x000fe2000000183c */
[----:B------:R-:W4:Y:S04]  /*23c0*/  LDSM.16.M88.4 R72, [R196+0x5000] ;  /* 0x00500000c448783b */ /* 0x000f280000000200 */
[----:B------:R-:W2:Y:S03]  /*23d0*/  LDSM.16.M88.4 R60, [R196+0x4800] ;  /* 0x00480000c43c783b */ /* 0x000ea60000000200 */
[C---:B-----5:R-:W-:Y:S08]  /*23e0*/  HMMA.16816.F32 R36, R56.reuse, R52, R36 ;  /* 0x000000343824723c */ /* 0x060ff00000001824 */
[C---:B------:R-:W-:Y:S01]  /*23f0*/  HMMA.16816.F32 R32, R56.reuse, R54, R32 ;  /* 0x000000363820723c */ /* 0x040fe20000001820 */
[----:B------:R-:W-:Y:S07]  /*2400*/  LDSM.16.M88.4 R52, [R192+0xa900] ;  /* 0x00a90000c034783b */ /* 0x000fee0000000200 */
[C---:B-1----:R-:W-:Y:S08]  /*2410*/  HMMA.16816.F32 R28, R56.reuse, R48, R28 ;  /* 0x00000030381c723c */ /* 0x042ff0000000181c */
[C---:B------:R-:W-:Y:S01]  /*2420*/  HMMA.16816.F32 R24, R56.reuse, R50, R24 ;  /* 0x000000323818723c */ /* 0x040fe20000001818 */
[----:B------:R-:W1:Y:S07]  /*2430*/  LDSM.16.M88.4 R48, [R196+0x5800] ;  /* 0x00580000c430783b */ /* 0x000e6e0000000200 */
[C---:B---3--:R-:W-:Y:S08]  /*2440*/  HMMA.16816.F32 R20, R56.reuse, R44, R20 ;  /* 0x0000002c3814723c */ /* 0x048ff00000001814 */
[----:B------:R-:W-:Y:S01]  /*2450*/  HMMA.16816.F32 R16, R56, R46, R16 ;  /* 0x0000002e3810723c */ /* 0x000fe20000001810 */
[----:B------:R-:W-:Y:S07]  /*2460*/  LDSM.16.M88.4 R44, [R193+0x14100] ;  /* 0x01410000c12c783b */ /* 0x000fee0000000200 */
[C---:B--2---:R-:W-:Y:S08]  /*2470*/  HMMA.16816.F32 R36, R12.reuse, R8, R36 ;  /* 0x000000080c24723c */ /* 0x044ff00000001824 */
[----:B------:R-:W-:Y:S01]  /*2480*/  HMMA.16816.F32 R32, R12, R10, R32 ;  /* 0x0000000a0c20723c */ /* 0x000fe20000001820 */
[----:B------:R-:W2:Y:S07]  /*2490*/  LDSM.16.M88.4 R8, [R192+0xb100] ;  /* 0x00b10000c008783b */ /* 0x000eae0000000200 */
[C---:B------:R-:W-:Y:S08]  /*24a0*/  HMMA.16816.F32 R64, R56.reuse, R40, R64 ;  /* 0x000000283840723c */ /* 0x040ff00000001840 */
[----:B------:R-:W-:Y:S01]  /*24b0*/  HMMA.16816.F32 R68, R56, R42, R68 ;  /* 0x0000002a3844723c */ /* 0x000fe20000001844 */
[----:B------:R-:W3:Y:S04]  /*24c0*/  LDSM.16.M88.4 R40, [R192+0xa100] ;  /* 0x00a10000c028783b */ /* 0x000ee80000000200 */
[----:B------:R-:W5:Y:S03]  /*24d0*/  LDSM.16.M88.4 R56, [R192+0xb900] ;  /* 0x00b90000c038783b */ /* 0x000f660000000200 */
[C---:B----4-:R-:W-:Y:S08]  /*24e0*/  HMMA.16816.F32 R20, R12.reuse, R72, R20 ;  /* 0x000000480c14723c */ /* 0x050ff00000001814 */
[C---:B------:R-:W-:Y:S08]  /*24f0*/  HMMA.16816.F32 R16, R12.reuse, R74, R16 ;  /* 0x0000004a0c10723c */ /* 0x040ff00000001810 */
[C---:B------:R-:W-:Y:S08]  /*2500*/  HMMA.16816.F32 R28, R12.reuse, R60, R28 ;  /* 0x0000003c0c1c723c */ /* 0x040ff0000000181c */
[C---:B------:R-:W-:Y:S01]  /*2510*/  HMMA.16816.F32 R24, R12.reuse, R62, R24 ;  /* 0x0000003e0c18723c */ /* 0x040fe20000001818 */
[----:B------:R-:W-:Y:S07]  /*2520*/  LDSM.16.M88.4 R60, [R191+0x14100] ;  /* 0x01410000bf3c783b */ /* 0x000fee0000000200 */
[C---:B-1----:R-:W-:Y:S01]  /*2530*/  HMMA.16816.F32 R72, R12.reuse, R48, R64 ;  /* 0x000000300c48723c */ /* 0x042fe20000001840 */
[----:B------:R-:W-:Y:S07]  /*2540*/  LDSM.16.M88.4 R64, [R184+0x4000] ;  /* 0x00400000b840783b */ /* 0x000fee0000000200 */
[----:B------:R-:W-:Y:S01]  /*2550*/  HMMA.16816.F32 R68, R12, R50, R68 ;  /* 0x000000320c44723c */ /* 0x000fe20000001844 */
[----:B------:R-:W1:Y:S07]  /*2560*/  LDSM.16.M88.4 R12, [R184+0x4800] ;  /* 0x00480000b80c783b */ /* 0x000e6e0000000200 */
[C---:B--2---:R-:W-:Y:S08]  /*2570*/  HMMA.16816.F32 R20, R44.reuse, R8, R20 ;  /* 0x000000082c14723c */ /* 0x044ff00000001814 */
[C---:B------:R-:W-:Y:S01]  /*2580*/  HMMA.16816.F32 R16, R44.reuse, R10, R16 ;  /* 0x0000000a2c10723c */ /* 0x040fe20000001810 */
[----:B------:R-:W2:Y:S07]  /*2590*/  LDSM.16.M88.4 R8, [R184+0x5000] ;  /* 0x00500000b808783b */ /* 0x000eae0000000200 */
[C---:B------:R-:W-:Y:S08]  /*25a0*/  HMMA.16816.F32 R28, R44.reuse, R52, R28 ;  /* 0x000000342c1c723c */ /* 0x040ff0000000181c */
[C---:B------:R-:W-:Y:S08]  /*25b0*/  HMMA.16816.F32 R24, R44.reuse, R54, R24 ;  /* 0x000000362c18723c */ /* 0x040ff00000001818 */
[C---:B---3--:R-:W-:Y:S08]  /*25c0*/  HMMA.16816.F32 R36, R44.reuse, R40, R36 ;  /* 0x000000282c24723c */ /* 0x048ff00000001824 */
[C---:B------:R-:W-:Y:S08]  /*25d0*/  HMMA.16816.F32 R32, R44.reuse, R42, R32 ;  /* 0x0000002a2c20723c */ /* 0x040ff00000001820 */
[C---:B-----5:R-:W-:Y:S08]  /*25e0*/  HMMA.16816.F32 R72, R44.reuse, R56, R72 ;  /* 0x000000382c48723c */ /* 0x060ff00000001848 */
[----:B------:R-:W-:Y:S07]  /*25f0*/  HMMA.16816.F32 R68, R44, R58, R68 ;  /* 0x0000003a2c44723c */ /* 0x000fee0000001844 */
[C---:B------:R-:W-:Y:S01]  /*2600*/  IMAD.IADD R44, R80.reuse, 0x1, -R81 ;  /* 0x00000001502c7824 */ /* 0x040fe200078e0a51 */
[----:B-1----:R-:W-:Y:S01]  /*2610*/  HMMA.16816.F32 R28, R60, R12, R28 ;  /* 0x0000000c3c1c723c */ /* 0x002fe2000000181c */
[----:B------:R-:W-:-:S02]  /*2620*/  IMAD.IADD R80, R80, 0x1, -R83 ;  /* 0x0000000150507824 */ /* 0x000fc400078e0a53 */
[----:B------:R-:W-:Y:S01]  /*2630*/  @P5 IMAD.WIDE.U32 R46, R5, UR5, R202 ;  /* 0x00000005052e5c25 */ /* 0x000fe2000f8e00ca */
[----:B------:R-:W-:Y:S01]  /*2640*/  @UP0 UIMAD UR5, UR19, UR5, URZ ;  /* 0x00000005130502a4 */ /* 0x000fe2000f8e023f */
[----:B------:R-:W-:Y:S02]  /*2650*/  SHF.R.S32.HI R41, RZ, 0x1f, R44 ;  /* 0x0000001fff297819 */ /* 0x000fe4000001142c */
[----:B------:R-:W-:Y:S01]  /*2660*/  LEA.HI R5, R80, R80, RZ, 0x1 ;  /* 0x0000005050057211 */ /* 0x000fe200078f08ff */
[----:B------:R-:W-:Y:S01]  /*2670*/  @UP0 UIMAD UR4, UR4, UR20, UR5 ;  /* 0x00000014040402a4 */ /* 0x000fe2000f8e0205 */
[----:B------:R-:W-:Y:S01]  /*2680*/  LEA.HI R0, R41, R44, RZ, 0x2 ;  /* 0x0000002c29007211 */ /* 0x000fe200078f10ff */
[----:B------:R-:W-:Y:S01]  /*2690*/  HMMA.16816.F32 R24, R60, R14, R24 ;  /* 0x0000000e3c18723c */ /* 0x000fe20000001818 */
[----:B------:R-:W-:Y:S01]  /*26a0*/  LOP3.LUT R5, R5, 0x1ffffffe, RZ, 0xc0, !PT ;  /* 0x1ffffffe05057812 */ /* 0x000fe200078ec0ff */
[----:B------:R-:W1:Y:S01]  /*26b0*/  LDSM.16.M88.4 R40, [R184+0x5800] ;  /* 0x00580000b828783b */ /* 0x000e620000000200 */
[----:B------:R-:W-:Y:S01]  /*26c0*/  LEA.HI.SX32 R12, R0, UR15, 0x1e ;  /* 0x0000000f000c7c11 */ /* 0x000fe2000f8ff2ff */
[----:B------:R-:W-:-:S04]  /*26d0*/  DEPBAR.LE SB0, 0x0 ;  /* 0x000080000000791a */ /* 0x000fc80000000000 */
[----:B------:R-:W-:Y:S01]  /*26e0*/  IMAD.IADD R204, R80, 0x1, -R5 ;  /* 0x0000000150cc7824 */ /* 0x000fe200078e0a05 */
[----:B------:R-:W-:Y:S01]  /*26f0*/  @P5 IADD3 R5, R47, UR4, RZ ;  /* 0x000000042f055c10 */ /* 0x000fe2000fffe0ff */
[----:B------:R-:W-:Y:S01]  /*2700*/  IMAD R7, R7, 0x10, R12 ;  /* 0x0000001007077824 */ /* 0x000fe200078e020c */
[----:B------:R-:W-:Y:S01]  /*2710*/  @P5 LEA R14, P0, R46, c[0x0][0x1c8], 0x1 ;  /* 0x000072002e0e5a11 */ /* 0x000fe200078008ff */
[C---:B--2---:R-:W-:Y:S01]  /*2720*/  HMMA.16816.F32 R20, R60.reuse, R8, R20 ;  /* 0x000000083c14723c */ /* 0x044fe20000001814 */
[----:B------:R-:W-:Y:S01]  /*2730*/  IMAD.U32 R47, RZ, RZ, UR12 ;  /* 0x0000000cff2f7e24 */ /* 0x000fe2000f8e00ff */
[----:B------:R-:W-:Y:S01]  /*2740*/  LOP3.LUT R205, R0, 0x7ffffffc, RZ, 0xc0, !PT ;  /* 0x7ffffffc00cd7812 */ /* 0x000fe200078ec0ff */
[----:B------:R-:W-:Y:S01]  /*2750*/  IMAD R204, R204, 0x8, R7 ;  /* 0x00000008cccc7824 */ /* 0x000fe200078e0207 */
[----:B------:R-:W-:Y:S01]  /*2760*/  @P5 LEA.HI.X R15, R46, c[0x0][0x1cc], R5, 0x1, P0 ;  /* 0x000073002e0f5a11 */ /* 0x000fe200000f0c05 */
[----:B------:R-:W-:Y:S01]  /*2770*/  IMAD.U32 R7, RZ, RZ, UR12 ;  /* 0x0000000cff077e24 */ /* 0x000fe2000f8e00ff */
[----:B------:R-:W-:Y:S01]  /*2780*/  PLOP3.LUT P0, PT, PT, PT, UP2, 0x80, 0x0 ;  /* 0x000000000000781c */ /* 0x000fe20003f0f028 */
[----:B------:R-:W-:Y:S01]  /*2790*/  @P4 IMAD.HI.U32 R8, R204, c[0x0][0x2c8], RZ ;  /* 0x0000b200cc084a27 */ /* 0x000fe200078e00ff */
[----:B------:R-:W-:Y:S01]  /*27a0*/  @P5 LEA R46, P4, R47, R14, 0x1 ;  /* 0x0000000e2f2e5211 */ /* 0x000fe200078808ff */
[----:B------:R-:W-:Y:S01]  /*27b0*/  BAR.SYNC.DEFER_BLOCKING 0x0 ;  /* 0x0000000000007b1d */ /* 0x000fe20000010000 */
[----:B------:R-:W-:Y:S01]  /*27c0*/  HMMA.16816.F32 R16, R60, R10, R16 ;  /* 0x0000000a3c10723c */ /* 0x000fe20000001810 */
[----:B------:R-:W-:-:S02]  /*27d0*/  IMAD.U32 R5, RZ, RZ, UR11 ;  /* 0x0000000bff057e24 */ /* 0x000fc4000f8e00ff */
[----:B------:R-:W-:Y:S02]  /*27e0*/  IMAD.MOV.U32 R0, RZ, RZ, R204 ;  /* 0x000000ffff007224 */ /* 0x000fe400078e00cc */
[----:B------:R-:W-:Y:S01]  /*27f0*/  ULDC UR4, c[0x0][0x1d0] ;  /* 0x0000740000047ab9 */ /* 0x000fe20000000800 */
[----:B------:R-:W-:Y:S01]  /*2800*/  @P5 LEA.HI.X R47, R7, R15, R5, 0x1, P4 ;  /* 0x0000000f072f5211 */ /* 0x000fe200020f0c05 */
[----:B------:R-:W-:Y:S01]  /*2810*/  UIADD3 UR4, -UR14, UR4, UR6 ;  /* 0x000000040e047290 */ /* 0x000fe2000fffe106 */
[----:B------:R-:W-:Y:S01]  /*2820*/  IMAD.IADD R205, R44, 0x1, -R205 ;  /* 0x000000012ccd7824 */ /* 0x000fe200078e0acd */
[----:B------:R-:W-:Y:S01]  /*2830*/  @P0 SHF.R.U32.HI R0, RZ, c[0x0][0x2cc], R8 ;  /* 0x0000b300ff000a19 */ /* 0x000fe20000011608 */
[----:B------:R-:W-:Y:S01]  /*2840*/  ULDC UR14, c[0x0][0x324] ;  /* 0x0000c900000e7ab9 */ /* 0x000fe20000000800 */
[----:B------:R-:W-:Y:S01]  /*2850*/  PLOP3.LUT P0, PT, PT, PT, UP1, 0x40, 0x0 ;  /* 0x000000000000781c */ /* 0x000fe20003f0e818 */
[----:B------:R-:W-:Y:S01]  /*2860*/  IMAD.SHL.U32 R205, R205, 0x2, RZ ;  /* 0x00000002cdcd7824 */ /* 0x000fe200078e00ff */
[----:B------:R-:W-:Y:S01]  /*2870*/  ULOP3.LUT UR14, URZ, UR14, URZ, 0x33, !UPT ;  /* 0x0000000e3f0e7292 */ /* 0x000fe2000f8e333f */
[----:B------:R-:W2:Y:S01]  /*2880*/  SHFL.IDX PT, R5, R0, RZ, 0x1c1f ;  /* 0x001c1fff00057589 */ /* 0x000ea200000e0000 */
[----:B------:R-:W-:Y:S01]  /*2890*/  IMAD.U32 R8, RZ, RZ, UR4 ;  /* 0x00000004ff087e24 */ /* 0x000fe2000f8e00ff */
[----:B------:R-:W-:Y:S04]  /*28a0*/  HMMA.16816.F32 R36, R60, R64, R36 ;  /* 0x000000403c24723c */ /* 0x000fe80000001824 */
[----:B------:R-:W-:-:S02]  /*28b0*/  IADD3 R10, R8, -c[0x0][0x168], -R205 ;  /* 0x80005a00080a7a10 */ /* 0x000fc40007ffe8cd */
[----:B------:R-:W-:Y:S01]  /*28c0*/  IADD3 R8, -R205, c[0x0][0x1d0], -R6 ;  /* 0x00007400cd087a10 */ /* 0x000fe20007ffe906 */
[----:B------:R-:W-:Y:S01]  /*28d0*/  @!PT LDS RZ, [RZ] ;  /* 0x00000000fffff984 */ /* 0x000fe20000000800 */
[----:B------:R-:W-:Y:S01]  /*28e0*/  @!PT LDS RZ, [RZ] ;  /* 0x00000000fffff984 */ /* 0x000fe20000000800 */
[----:B------:R3:W-:Y:S01]  /*28f0*/  @P5 LDGSTS.E.BYPASS.LTC128B.128 [R199+0x6100], [R14.64], !P3 ;  /* 0x061000000ec75fae */ /* 0x0007e2000d901d50 */
[C---:B------:R-:W-:Y:S01]  /*2900*/  IADD3 R12, R10.reuse, c[0x0][0x328], RZ ;  /* 0x0000ca000a0c7a10 */ /* 0x040fe20007ffe0ff */
[C---:B------:R-:W-:Y:S01]  /*2910*/  HMMA.16816.F32 R32, R60.reuse, R66, R32 ;  /* 0x000000423c20723c */ /* 0x040fe20000001820 */
[----:B------:R-:W-:Y:S01]  /*2920*/  IADD3 R10, R10, UR14, RZ ;  /* 0x0000000e0a0a7c10 */ /* 0x000fe2000fffe0ff */
[----:B------:R3:W-:Y:S04]  /*2930*/  @P5 LDGSTS.E.BYPASS.LTC128B.128 [R199+0x8100], [R14.64+0x80], !P2 ;  /* 0x081000800ec75fae */ /* 0x0007e8000d101d50 */
[----:B------:R3:W-:Y:S02]  /*2940*/  @P5 LDGSTS.E.BYPASS.LTC128B.128 [R199+0xa100], [R14.64+0x100], !P1 ;  /* 0x0a1001000ec75fae */ /* 0x0007e4000c901d50 */
[----:B-1----:R-:W-:Y:S02]  /*2950*/  HMMA.16816.F32 R72, R60, R40, R72 ;  /* 0x000000283c48723c */ /* 0x002fe40000001848 */
[----:B------:R3:W-:Y:S01]  /*2960*/  @P5 LDGSTS.E.BYPASS.LTC128B.128 [R199+0x7100], [R46.64], !P3 ;  /* 0x071000002ec75fae */ /* 0x0007e2000d901d50 */
[----:B--2---:R-:W-:-:S03]  /*2970*/  IMAD.IADD R13, R12, 0x1, R5 ;  /* 0x000000010c0d7824 */ /* 0x004fc600078e0205 */
[----:B------:R3:W-:Y:S01]  /*2980*/  @P5 LDGSTS.E.BYPASS.LTC128B.128 [R199+0x9100], [R46.64+0x80], !P2 ;  /* 0x091000802ec75fae */ /* 0x0007e2000d101d50 */
[----:B------:R-:W-:Y:S01]  /*2990*/  IMAD.IADD R11, R10, 0x1, R5 ;  /* 0x000000010a0b7824 */ /* 0x000fe200078e0205 */
[----:B------:R-:W-:Y:S02]  /*29a0*/  HMMA.16816.F32 R68, R60, R42, R68 ;  /* 0x0000002a3c44723c */ /* 0x000fe40000001844 */
[----:B------:R3:W-:Y:S01]  /*29b0*/  @P5 LDGSTS.E.BYPASS.LTC128B.128 [R199+0xb100], [R46.64+0x100], !P1 ;  /* 0x0b1001002ec75fae */ /* 0x0007e2000c901d50 */
[----:B------:R-:W-:-:S03]  /*29c0*/  IMNMX R13, R13, R8, PT ;  /* 0x000000080d0d7217 */ /* 0x000fc60003800200 */
[----:B------:R-:W0:Y:S01]  /*29d0*/  LDGDEPBAR ;  /* 0x00000000000079af */ /* 0x000e220000000000 */
[----:B------:R-:W-:Y:S05]  /*29e0*/  @P0 BRA `(.L_x_1438) ;  /* 0x0000018000000947 */ /* 0x000fea0003800000 */
[----:B------:R-:W-:Y:S01]  /*29f0*/  IADD3 R5, R5, c[0x0][0x1d0], RZ ;  /* 0x0000740005057a10 */ /* 0x000fe20007ffe0ff */
        /* <DEDUP_REMOVED lines=12> */
.L_x_1440:
[----:B------:R-:W-:Y:S02]  /*2ac0*/  ULDC UR4, c[0x0][0x32c] ;  /* 0x0000cb0000047ab9 */ /* 0x000fe40000000800 */
[----:B------:R-:W-:-:S06]  /*2ad0*/  UISETP.NE.AND UP0, UPT, UR6, UR4, UPT ;  /* 0x000000040600728c */ /* 0x000fcc000bf05270 */
[----:B------:R-:W-:-:S13]  /*2ae0*/  PLOP3.LUT P0, PT, PT, PT, UP0, 0x80, 0x0 ;  /* 0x000000000000781c */ /* 0x000fda0003f0f008 */
[----:B------:R-:W-:-:S05]  /*2af0*/  @P0 IMAD.HI.U32 R5, R7, c[0x0][0x330], RZ ;  /* 0x0000cc0007050a27 */ /* 0x000fca00078e00ff */
[----:B------:R-:W-:Y:S02]  /*2b00*/  @P0 SHF.R.U32.HI R7, RZ, c[0x0][0x334], R5 ;  /* 0x0000cd00ff070a19 */ /* 0x000fe40000011605 */
.L_x_1441:
[----:B------:R-:W-:Y:S05]  /*2b10*/  BSYNC B0 ;  /* 0x0000000000007941 */ /* 0x000fea0003800000 */
.L_x_1439:
[----:B------:R-:W-:-:S04]  /*2b20*/  IMAD R40, R7, c[0x0][0x32c], -R6 ;  /* 0x0000cb0007287a24 */ /* 0x000fc800078e0a06 */
[----:B------:R-:W-:-:S05]  /*2b30*/  IMAD.IADD R40, R40, 0x1, -R205 ;  /* 0x0000000128287824 */ /* 0x000fca00078e0acd */
[----:B---3--:R-:W-:Y:S02]  /*2b40*/  IADD3 R14, R40, c[0x0][0x32c], RZ ;  /* 0x0000cb00280e7a10 */ /* 0x008fe40007ffe0ff */
[----:B------:R-:W-:Y:S02]  /*2b50*/  IMNMX R11, R11, R40, !PT ;  /* 0x000000280b0b7217 */ /* 0x000fe40007800200 */
[----:B------:R-:W-:Y:S02]  /*2b60*/  IMNMX R13, R13, R14, PT ;  /* 0x0000000e0d0d7217 */ /* 0x000fe40003800200 */
.L_x_1438:
[----:B------:R-:W-:Y:S01]  /*2b70*/  ISETP.LT.AND P0, PT, RZ, UR13, PT ;  /* 0x0000000dff007c0c */ /* 0x000fe2000bf01270 */
[----:B---3--:R-:W1:Y:S03]  /*2b80*/  SHFL.IDX PT, R15, R0, 0x1, 0x1c1f ;  /* 0x003c1f00000f7f89 */ /* 0x008e6600000e0000 */
[C---:B------:R-:W-:Y:S02]  /*2b90*/  ISETP.GT.AND P4, PT, R11.reuse, 0x1, P0 ;  /* 0x000000010b00780c */ /* 0x040fe40000784270 */
[----:B------:R-:W-:-:S02]  /*2ba0*/  ISETP.GT.AND P5, PT, R11, RZ, P0 ;  /* 0x000000ff0b00720c */ /* 0x000fc400007a4270 */
[C---:B------:R-:W-:Y:S02]  /*2bb0*/  ISETP.LT.OR P4, PT, R13.reuse, 0x2, P4 ;  /* 0x000000020d00780c */ /* 0x040fe40002781670 */
[----:B------:R-:W-:Y:S02]  /*2bc0*/  ISETP.LT.OR P5, PT, R13, 0x1, P5 ;  /* 0x000000010d00780c */ /* 0x000fe40002fa1670 */
[----:B------:R-:W-:Y:S02]  /*2bd0*/  FSEL R37, R37, -INF , !P4 ;  /* 0xff80000025257808 */ /* 0x000fe40006000000 */
[----:B------:R-:W-:Y:S02]  /*2be0*/  ISETP.GT.AND P4, PT, R11, 0x10, P0 ;  /* 0x000000100b00780c */ /* 0x000fe40000784270 */
[----:B------:R-:W-:Y:S02]  /*2bf0*/  FSEL R36, R36, -INF , !P5 ;  /* 0xff80000024247808 */ /* 0x000fe40006800000 */
[----:B------:R-:W-:-:S02]  /*2c00*/  ISETP.LT.OR P4, PT, R13, 0x11, P4 ;  /* 0x000000110d00780c */ /* 0x000fc40002781670 */
[C---:B------:R-:W-:Y:S02]  /*2c10*/  ISETP.GT.AND P6, PT, R11.reuse, 0x8, P0 ;  /* 0x000000080b00780c */ /* 0x040fe400007c4270 */
[C---:B------:R-:W-:Y:S02]  /*2c20*/  ISETP.GT.AND P5, PT, R11.reuse, 0x9, P0 ;  /* 0x000000090b00780c */ /* 0x040fe400007a4270 */
[----:B------:R-:W-:Y:S02]  /*2c30*/  FSEL R7, R28, -INF , !P4 ;  /* 0xff8000001c077808 */ /* 0x000fe40006000000 */
[----:B------:R-:W-:Y:S02]  /*2c40*/  ISETP.GT.AND P4, PT, R11, 0x19, P0 ;  /* 0x000000190b00780c */ /* 0x000fe40000784270 */
[C---:B------:R-:W-:Y:S02]  /*2c50*/  ISETP.LT.OR P6, PT, R13.reuse, 0x9, P6 ;  /* 0x000000090d00780c */ /* 0x040fe400037c1670 */
[----:B------:R-:W-:-:S02]  /*2c60*/  ISETP.LT.OR P5, PT, R13, 0xa, P5 ;  /* 0x0000000a0d00780c */ /* 0x000fc40002fa1670 */
[----:B------:R-:W-:Y:S02]  /*2c70*/  ISETP.LT.OR P4, PT, R13, 0x1a, P4 ;  /* 0x0000001a0d00780c */ /* 0x000fe40002781670 */
[----:B------:R-:W-:Y:S02]  /*2c80*/  FSEL R9, R32, -INF , !P6 ;  /* 0xff80000020097808 */ /* 0x000fe40007000000 */
[----:B------:R-:W-:Y:S02]  /*2c90*/  FSEL R33, R33, -INF , !P5 ;  /* 0xff80000021217808 */ /* 0x000fe40006800000 */
[C---:B------:R-:W-:Y:S02]  /*2ca0*/  ISETP.GT.AND P6, PT, R11.reuse, 0x11, P0 ;  /* 0x000000110b00780c */ /* 0x040fe400007c4270 */
[----:B------:R-:W-:Y:S02]  /*2cb0*/  ISETP.GT.AND P5, PT, R11, 0x18, P0 ;  /* 0x000000180b00780c */ /* 0x000fe400007a4270 */
[----:B------:R-:W-:-:S02]  /*2cc0*/  FSEL R25, R25, -INF , !P4 ;  /* 0xff80000019197808 */ /* 0x000fc40006000000 */
[----:B------:R-:W-:Y:S02]  /*2cd0*/  ISETP.GT.AND P4, PT, R11, 0x28, P0 ;  /* 0x000000280b00780c */ /* 0x000fe40000784270 */
[C---:B------:R-:W-:Y:S02]  /*2ce0*/  ISETP.LT.OR P6, PT, R13.reuse, 0x12, P6 ;  /* 0x000000120d00780c */ /* 0x040fe400037c1670 */
[C---:B------:R-:W-:Y:S02]  /*2cf0*/  ISETP.LT.OR P5, PT, R13.reuse, 0x19, P5 ;  /* 0x000000190d00780c */ /* 0x040fe40002fa1670 */
[----:B------:R-:W-:Y:S02]  /*2d00*/  ISETP.LT.OR P4, PT, R13, 0x29, P4 ;  /* 0x000000290d00780c */ /* 0x000fe40002781670 */
[----:B------:R-:W-:Y:S02]  /*2d10*/  FSEL R29, R29, -INF , !P6 ;  /* 0xff8000001d1d7808 */ /* 0x000fe40007000000 */
[----:B------:R-:W-:-:S02]  /*2d20*/  FSEL R5, R24, -INF , !P5 ;  /* 0xff80000018057808 */ /* 0x000fc40006800000 */
        /* <DEDUP_REMOVED lines=12> */
[----:B------:R-:W-:Y:S02]  /*2df0*/  PLOP3.LUT P4, PT, PT, PT, UP1, 0x40, 0x0 ;  /* 0x000000000000781c */ /* 0x000fe40003f8e818 */
[C---:B------:R-:W-:Y:S02]  /*2e00*/  ISETP.LT.OR P6, PT, R13.reuse, 0x2a, P6 ;  /* 0x0000002a0d00780c */ /* 0x040fe400037c1670 */
[----:B------:R-:W-:Y:S02]  /*2e10*/  ISETP.LT.OR P5, PT, R13, 0x31, P5 ;  /* 0x000000310d00780c */ /* 0x000fe40002fa1670 */
[----:B------:R-:W-:Y:S02]  /*2e20*/  FSEL R157, R17, -INF , !P6 ;  /* 0xff800000119d7808 */ /* 0x000fe40007000000 */
[----:B------:R-:W-:Y:S02]  /*2e30*/  FSEL R167, R72, -INF , !P5 ;  /* 0xff80000048a77808 */ /* 0x000fe40006800000 */
[----:B------:R-:W-:-:S02]  /*2e40*/  ISETP.GT.AND P6, PT, R11, 0x38, P0 ;  /* 0x000000380b00780c */ /* 0x000fc400007c4270 */
[----:B------:R-:W-:Y:S01]  /*2e50*/  ISETP.GT.AND P5, PT, R11, 0x39, P0 ;  /* 0x000000390b00780c */ /* 0x000fe200007a4270 */
[--C-:B-1----:R-:W-:Y:S01]  /*2e60*/  IMAD.IADD R11, R12, 0x1, R15.reuse ;  /* 0x000000010c0b7824 */ /* 0x102fe200078e020f */
[C---:B------:R-:W-:Y:S02]  /*2e70*/  ISETP.LT.OR P6, PT, R13.reuse, 0x39, P6 ;  /* 0x000000390d00780c */ /* 0x040fe400037c1670 */
[----:B------:R-:W-:Y:S02]  /*2e80*/  ISETP.LT.OR P5, PT, R13, 0x3a, P5 ;  /* 0x0000003a0d00780c */ /* 0x000fe40002fa1670 */
[----:B------:R-:W-:Y:S01]  /*2e90*/  IMNMX R0, R11, R8, PT ;  /* 0x000000080b007217 */ /* 0x000fe20003800200 */
[----:B------:R-:W-:Y:S01]  /*2ea0*/  IMAD.IADD R11, R10, 0x1, R15 ;  /* 0x000000010a0b7824 */ /* 0x000fe200078e020f */
[----:B------:R-:W-:Y:S02]  /*2eb0*/  FSEL R143, R68, -INF , !P6 ;  /* 0xff800000448f7808 */ /* 0x000fe40007000000 */
[----:B------:R-:W-:Y:S01]  /*2ec0*/  FSEL R141, R69, -INF , !P5 ;  /* 0xff800000458d7808 */ /* 0x000fe20006800000 */
        /* <DEDUP_REMOVED lines=14> */
.L_x_1444:
[----:B------:R-:W-:Y:S02]  /*2fb0*/  ULDC UR4, c[0x0][0x32c] ;  /* 0x0000cb0000047ab9 */ /* 0x000fe40000000800 */
[----:B------:R-:W-:-:S06]  /*2fc0*/  UISETP.NE.AND UP0, UPT, UR6, UR4, UPT ;  /* 0x000000040600728c */ /* 0x000fcc000bf05270 */
[----:B------:R-:W-:-:S13]  /*2fd0*/  PLOP3.LUT P4, PT, PT, PT, UP0, 0x80, 0x0 ;  /* 0x000000000000781c */ /* 0x000fda0003f8f008 */
[----:B------:R-:W-:-:S05]  /*2fe0*/  @P4 IMAD.HI.U32 R8, R13, c[0x0][0x330], RZ ;  /* 0x0000cc000d084a27 */ /* 0x000fca00078e00ff */
[----:B------:R-:W-:Y:S02]  /*2ff0*/  @P4 SHF.R.U32.HI R13, RZ, c[0x0][0x334], R8 ;  /* 0x0000cd00ff0d4a19 */ /* 0x000fe40000011608 */
.L_x_1445:
[----:B------:R-:W-:Y:S05]  /*3000*/  BSYNC B0 ;  /* 0x0000000000007941 */ /* 0x000fea0003800000 */
.L_x_1443:
[----:B------:R-:W-:-:S04]  /*3010*/  IMAD R6, R13, c[0x0][0x32c], -R6 ;  /* 0x0000cb000d067a24 */ /* 0x000fc800078e0a06 */
[----:B------:R-:W-:-:S05]  /*3020*/  IMAD.IADD R6, R6, 0x1, -R205 ;  /* 0x0000000106067824 */ /* 0x000fca00078e0acd */
[----:B------:R-:W-:Y:S02]  /*3030*/  IADD3 R13, R6, c[0x0][0x32c], RZ ;  /* 0x0000cb00060d7a10 */ /* 0x000fe40007ffe0ff */
[----:B------:R-:W-:Y:S02]  /*3040*/  IMNMX R11, R11, R6, !PT ;  /* 0x000000060b0b7217 */ /* 0x000fe40007800200 */
[----:B------:R-:W-:Y:S02]  /*3050*/  IMNMX R0, R0, R13, PT ;  /* 0x0000000d00007217 */ /* 0x000fe40003800200 */
.L_x_1442:
[----:B------:R-:W-:Y:S01]  /*3060*/  FMNMX.FTZ R8, R36, R37, !PT ;  /* 0x0000002524087209 */ /* 0x000fe20007810000 */
[----:B------:R-:W-:Y:S01]  /*3070*/  IMAD.SHL.U32 R195, R4, 0x2, RZ ;  /* 0x0000000204c37824 */ /* 0x000fe200078e00ff */
[C---:B------:R-:W-:Y:S01]  /*3080*/  ISETP.GT.AND P5, PT, R11.reuse, 0x8, P0 ;  /* 0x000000080b00780c */ /* 0x040fe200007a4270 */
[----:B------:R-:W-:Y:S01]  /*3090*/  ULDC.64 UR4, c[0x0][0x2c8] ;  /* 0x0000b20000047ab9 */ /* 0x000fe20000000a00 */
[----:B------:R-:W-:Y:S01]  /*30a0*/  ISETP.GT.AND P6, PT, R11, 0x10, P0 ;  /* 0x000000100b00780c */ /* 0x000fe200007c4270 */
[--C-:B------:R-:W-:Y:S01]  /*30b0*/  IMAD R189, R3, 0x2, R195.reuse ;  /* 0x0000000203bd7824 */ /* 0x100fe200078e02c3 */
[----:B------:R-:W-:Y:S01]  /*30c0*/  FMNMX.FTZ R8, R9, R8, !PT ;  /* 0x0000000809087209 */ /* 0x000fe20007810000 */
[----:B------:R-:W-:Y:S01]  /*30d0*/  LDSM.16.MT88.4 R40, [R195+0x2100] ;  /* 0x00210000c328783b */ /* 0x000fe20000004200 */
[----:B------:R-:W-:Y:S01]  /*30e0*/  ISETP.LT.OR P5, PT, R0, 0x9, P5 ;  /* 0x000000090000780c */ /* 0x000fe20002fa1670 */
[----:B------:R-:W-:Y:S01]  /*30f0*/  IMAD R190, R2, 0x2, R195 ;  /* 0x0000000202be7824 */ /* 0x000fe200078e02c3 */
[----:B------:R-:W-:Y:S01]  /*3100*/  ISETP.LT.OR P6, PT, R0, 0x11, P6 ;  /* 0x000000110000780c */ /* 0x000fe200037c1670 */
[----:B------:R-:W-:Y:S01]  /*3110*/  LDSM.16.MT88.4 R56, [R189+0x2100] ;  /* 0x00210000bd38783b */ /* 0x000fe20000004200 */
[----:B------:R-:W-:Y:S01]  /*3120*/  FMNMX.FTZ R8, R33, R8, !PT ;  /* 0x0000000821087209 */ /* 0x000fe20007810000 */
[----:B------:R-:W-:Y:S01]  /*3130*/  IMAD R188, R3, 0x2, R190 ;  /* 0x0000000203bc7824 */ /* 0x000fe200078e02be */
[----:B------:R-:W-:Y:S01]  /*3140*/  FSEL R34, R34, -INF , !P5 ;  /* 0xff80000022227808 */ /* 0x000fe20006800000 */
[----:B------:R-:W-:Y:S01]  /*3150*/  LDSM.16.MT88.4 R124, [R195+0x100] ;  /* 0x00010000c37c783b */ /* 0x000fe20000004200 */
[----:B------:R-:W-:Y:S01]  /*3160*/  FSEL R30, R30, -INF , !P6 ;  /* 0xff8000001e1e7808 */ /* 0x000fe20007000000 */
[----:B------:R-:W-:Y:S01]  /*3170*/  UIMAD.WIDE.U32 UR18, UR15, UR4, URZ ;  /* 0x000000040f1272a5 */ /* 0x000fe2000f8e003f */
[----:B------:R-:W-:Y:S01]  /*3180*/  FMNMX.FTZ R8, R7, R8, !PT ;  /* 0x0000000807087209 */ /* 0x000fe20007810000 */
[----:B------:R-:W-:Y:S01]  /*3190*/  LDSM.16.MT88.4 R104, [R190+0x100] ;  /* 0x00010000be68783b */ /* 0x000fe20000004200 */
[C---:B------:R-:W-:Y:S01]  /*31a0*/  ISETP.GT.AND P5, PT, R11.reuse, 0x1, P0 ;  /* 0x000000010b00780c */ /* 0x040fe200007a4270 */
[----:B------:R-:W-:Y:S01]  /*31b0*/  @UP2 USHF.R.U32.HI UR15, URZ, UR5, UR19 ;  /* 0x000000053f0f2299 */ /* 0x000fe20008011613 */
[----:B------:R-:W-:Y:S01]  /*31c0*/  ISETP.GT.AND P6, PT, R11, RZ, P0 ;  /* 0x000000ff0b00720c */ /* 0x000fe200007c4270 */
[----:B------:R-:W-:Y:S01]  /*31d0*/  LDSM.16.MT88.4 R112, [R189+0x100] ;  /* 0x00010000bd70783b */ /* 0x000fe20000004200 */
[----:B------:R-:W-:Y:S01]  /*31e0*/  FMNMX.FTZ R8, R29, R8, !PT ;  /* 0x000000081d087209 */ /* 0x000fe20007810000 */
[----:B------:R-:W-:Y:S01]  /*31f0*/  UIADD3 UR4, UR7, UR15, URZ ;  /* 0x0000000f07047290 */ /* 0x000fe2000fffe03f */
[----:B------:R-:W-:Y:S01]  /*3200*/  ISETP.GT.AND P4, PT, R11, 0x9, P0 ;  /* 0x000000090b00780c */ /* 0x000fe20000784270 */
[----:B------:R-:W-:Y:S01]  /*3210*/  LDSM.16.MT88.4 R120, [R188+0x100] ;  /* 0x00010000bc78783b */ /* 0x000fe20000004200 */
[C---:B------:R-:W-:Y:S01]  /*3220*/  ISETP.LT.OR P5, PT, R0.reuse, 0x2, P5 ;  /* 0x000000020000780c */ /* 0x040fe20002fa1670 */
[----:B------:R-:W-:Y:S01]  /*3230*/  ULDC UR7, c[0x0][0x328] ;  /* 0x0000ca0000077ab9 */ /* 0x000fe20000000800 */
[C---:B------:R-:W-:Y:S01]  /*3240*/  ISETP.LT.OR P6, PT, R0.reuse, 0x1, P6 ;  /* 0x000000010000780c */ /* 0x040fe200037c1670 */
[----:B------:R-:W-:Y:S01]  /*3250*/  LDSM.16.MT88.4 R48, [R190+0x2100] ;  /* 0x00210000be30783b */ /* 0x000fe20000004200 */
[----:B------:R-:W-:Y:S01]  /*3260*/  FMNMX.FTZ R8, R5, R8, !PT ;  /* 0x0000000805087209 */ /* 0x000fe20007810000 */
[----:B------:R-:W-:Y:S01]  /*3270*/  UIADD3 UR13, UR13, -0x2, URZ ;  /* 0xfffffffe0d0d7890 */ /* 0x000fe2000fffe03f */
[----:B------:R-:W-:Y:S01]  /*3280*/  ISETP.LT.OR P4, PT, R0, 0xa, P4 ;  /* 0x0000000a0000780c */ /* 0x000fe20002781670 */
[----:B------:R-:W-:Y:S01]  /*3290*/  LDSM.16.MT88.4 R64, [R188+0x2100] ;  /* 0x00210000bc40783b */ /* 0x000fe20000004200 */
[----:B------:R-:W-:Y:S01]  /*32a0*/  FSEL R14, R39, -INF , !P5 ;  /* 0xff800000270e7808 */ /* 0x000fe20006800000 */
[----:B------:R-:W-:Y:S01]  /*32b0*/  UIADD3 UR7, UR4, UR7, URZ ;  /* 0x0000000704077290 */ /* 0x000fe2000fffe03f */
[----:B------:R-:W-:Y:S01]  /*32c0*/  FSEL R38, R38, -INF , !P6 ;  /* 0xff80000026267808 */ /* 0x000fe20007000000 */
[----:B------:R-:W-:Y:S01]  /*32d0*/  LDSM.16.MT88.4 R80, [R190+0x4100] ;  /* 0x00410000be50783b */ /* 0x000fe20000004200 */
[----:B------:R-:W-:-:S02]  /*32e0*/  FMNMX.FTZ R12, R25, R8, !PT ;  /* 0x00000008190c7209 */ /* 0x000fc40007810000 */
[----:B------:R-:W-:Y:S01]  /*32f0*/  FSEL R6, R35, -INF , !P4 ;  /* 0xff80000023067808 */ /* 0x000fe20006000000 */
[----:B------:R-:W-:Y:S01]  /*3300*/  LDSM.16.MT88.4 R88, [R189+0x4100] ;  /* 0x00410000bd58783b */ /* 0x000fe20000004200 */
[----:B------:R-:W-:Y:S02]  /*3310*/  FMNMX.FTZ R13, R38, R14, !PT ;  /* 0x0000000e260d7209 */ /* 0x000fe40007810000 */
[----:B------:R-:W-:Y:S01]  /*3320*/  ISETP.GT.AND P4, PT, R11, 0x11, P0 ;  /* 0x000000110b00780c */ /* 0x000fe20000784270 */
[----:B------:R-:W-:Y:S01]  /*3330*/  LDSM.16.MT88.4 R136, [R190+0x900] ;  /* 0x00090000be88783b */ /* 0x000fe20000004200 */
[----:B------:R-:W-:Y:S02]  /*3340*/  FMNMX.FTZ R12, R155, R12, !PT ;  /* 0x0000000c9b0c7209 */ /* 0x000fe40007810000 */
[----:B------:R-:W-:Y:S01]  /*3350*/  FMNMX.FTZ R13, R34, R13, !PT ;  /* 0x0000000d220d7209 */ /* 0x000fe20007810000 */
[----:B------:R-:W-:Y:S01]  /*3360*/  LDSM.16.MT88.4 R132, [R189+0x900] ;  /* 0x00090000bd84783b */ /* 0x000fe20000004200 */
[----:B------:R-:W-:-:S02]  /*3370*/  ISETP.LT.OR P4, PT, R0, 0x12, P4 ;  /* 0x000000120000780c */ /* 0x000fc40002781670 */
        /* <DEDUP_REMOVED lines=8> */
[----:B------:R-:W-:Y:S02]  /*3400*/  ISETP.LT.OR P4, PT, R0, 0x1a, P4 ;  /* 0x0000001a0000780c */ /* 0x000fe40002781670 */
[----:B------:R-:W-:Y:S02]  /*3410*/  FSEL R10, R26, -INF , !P5 ;  /* 0xff8000001a0a7808 */ /* 0x000fe40006800000 */
[----:B------:R-:W-:Y:S02]  /*3420*/  ISETP.GT.AND P5, PT, R11, 0x20, P0 ;  /* 0x000000200b00780c */ /* 0x000fe400007a4270 */
[----:B------:R-:W-:-:S02]  /*3430*/  FMNMX.FTZ R12, R157, R12, !PT ;  /* 0x0000000c9d0c7209 */ /* 0x000fc40007810000 */
[----:B------:R-:W-:Y:S02]  /*3440*/  FMNMX.FTZ R13, R16, R13, !PT ;  /* 0x0000000d100d7209 */ /* 0x000fe40007810000 */
[----:B------:R-:W-:Y:S02]  /*3450*/  FSEL R8, R27, -INF , !P4 ;  /* 0xff8000001b087808 */ /* 0x000fe40006000000 */
[----:B------:R-:W-:Y:S02]  /*3460*/  ISETP.GT.AND P4, PT, R11, 0x21, P0 ;  /* 0x000000210b00780c */ /* 0x000fe40000784270 */
[----:B------:R-:W-:Y:S02]  /*3470*/  ISETP.LT.OR P5, PT, R0, 0x21, P5 ;  /* 0x000000210000780c */ /* 0x000fe40002fa1670 */
[----:B------:R-:W-:Y:S02]  /*3480*/  FMNMX.FTZ R12, R167, R12, !PT ;  /* 0x0000000ca70c7209 */ /* 0x000fe40007810000 */
[----:B------:R-:W-:-:S02]  /*3490*/  FMNMX.FTZ R13, R10, R13, !PT ;  /* 0x0000000d0a0d7209 */ /* 0x000fc40007810000 */
[----:B------:R-:W-:Y:S02]  /*34a0*/  ISETP.LT.OR P4, PT, R0, 0x22, P4 ;  /* 0x000000220000780c */ /* 0x000fe40002781670 */
[----:B------:R-:W-:Y:S02]  /*34b0*/  FSEL R172, R22, -INF , !P5 ;  /* 0xff80000016ac7808 */ /* 0x000fe40006800000 */
[----:B------:R-:W-:Y:S02]  /*34c0*/  FMNMX.FTZ R12, R165, R12, !PT ;  /* 0x0000000ca50c7209 */ /* 0x000fe40007810000 */
[----:B------:R-:W-:Y:S02]  /*34d0*/  ISETP.GT.AND P5, PT, R11, 0x28, P0 ;  /* 0x000000280b00780c */ /* 0x000fe400007a4270 */
[----:B------:R-:W-:Y:S02]  /*34e0*/  FMNMX.FTZ R15, R8, R13, !PT ;  /* 0x0000000d080f7209 */ /* 0x000fe40007810000 */
[----:B------:R-:W-:-:S02]  /*34f0*/  FSEL R162, R23, -INF , !P4 ;  /* 0xff80000017a27808 */ /* 0x000fc40006000000 */
[----:B------:R-:W-:Y:S01]  /*3500*/  FMNMX.FTZ R12, R143, R12, !PT ;  /* 0x0000000c8f0c7209 */ /* 0x000fe20007810000 */
[----:B------:R-:W-:Y:S01]  /*3510*/  LDSM.16.MT88.4 R20, [R189+0x2900] ;  /* 0x00290000bd14783b */ /* 0x000fe20000004200 */
[----:B------:R-:W-:Y:S02]  /*3520*/  ISETP.GT.AND P4, PT, R11, 0x29, P0 ;  /* 0x000000290b00780c */ /* 0x000fe40000784270 */
[----:B------:R-:W-:Y:S02]  /*3530*/  ISETP.LT.OR P5, PT, R0, 0x29, P5 ;  /* 0x000000290000780c */ /* 0x000fe40002fa1670 */
[----:B------:R-:W-:Y:S02]  /*3540*/  FMNMX.FTZ R15, R172, R15, !PT ;  /* 0x0000000fac0f7209 */ /* 0x000fe40007810000 */
[----:B------:R-:W-:Y:S02]  /*3550*/  FMNMX.FTZ R12, R141, R12, !PT ;  /* 0x0000000c8d0c7209 */ /* 0x000fe40007810000 */
[----:B------:R-:W-:-:S02]  /*3560*/  ISETP.GT.AND P6, PT, R11, 0x30, P0 ;  /* 0x000000300b00780c */ /* 0x000fc400007c4270 */
[----:B------:R-:W-:Y:S01]  /*3570*/  ISETP.LT.OR P4, PT, R0, 0x2a, P4 ;  /* 0x0000002a0000780c */ /* 0x000fe20002781670 */
[----:B------:R-:W1:Y:S01]  /*3580*/  SHFL.BFLY PT, R13, R12, 0x2, 0x1f ;  /* 0x0c401f000c0d7f89 */ /* 0x000e6200000e0000 */
[----:B------:R-:W-:Y:S02]  /*3590*/  FSEL R170, R18, -INF , !P5 ;  /* 0xff80000012aa7808 */ /* 0x000fe40006800000 */
[----:B------:R-:W-:Y:S02]  /*35a0*/  FMNMX.FTZ R15, R162, R15, !PT ;  /* 0x0000000fa20f7209 */ /* 0x000fe40007810000 */
[----:B------:R-:W-:Y:S02]  /*35b0*/  FSEL R164, R19, -INF , !P4 ;  /* 0xff80000013a47808 */ /* 0x000fe40006000000 */
[----:B------:R-:W-:Y:S02]  /*35c0*/  ISETP.GT.AND P5, PT, R11, 0x31, P0 ;  /* 0x000000310b00780c */ /* 0x000fe400007a4270 */
[----:B------:R-:W-:-:S02]  /*35d0*/  ISETP.LT.OR P6, PT, R0, 0x31, P6 ;  /* 0x000000310000780c */ /* 0x000fc400037c1670 */
[----:B------:R-:W-:Y:S02]  /*35e0*/  FMNMX.FTZ R15, R170, R15, !PT ;  /* 0x0000000faa0f7209 */ /* 0x000fe40007810000 */
[C---:B------:R-:W-:Y:S02]  /*35f0*/  ISETP.GT.AND P4, PT, R11.reuse, 0x38, P0 ;  /* 0x000000380b00780c */ /* 0x040fe40000784270 */
[----:B------:R-:W-:Y:S02]  /*3600*/  ISETP.LT.OR P5, PT, R0, 0x32, P5 ;  /* 0x000000320000780c */ /* 0x000fe40002fa1670 */
[----:B------:R-:W-:Y:S02]  /*3610*/  FSEL R166, R74, -INF , !P6 ;  /* 0xff8000004aa67808 */ /* 0x000fe40007000000 */
[----:B------:R-:W-:Y:S02]  /*3620*/  FMNMX.FTZ R15, R164, R15, !PT ;  /* 0x0000000fa40f7209 */ /* 0x000fe40007810000 */
[----:B------:R-:W-:-:S02]  /*3630*/  ISETP.GT.AND P0, PT, R11, 0x39, P0 ;  /* 0x000000390b00780c */ /* 0x000fc40000704270 */
[----:B------:R-:W-:Y:S02]  /*3640*/  FSEL R142, R75, -INF , !P5 ;  /* 0xff8000004b8e7808 */ /* 0x000fe40006800000 */
[----:B------:R-:W-:Y:S01]  /*3650*/  ISETP.LT.OR P4, PT, R0, 0x39, P4 ;  /* 0x000000390000780c */ /* 0x000fe20002781670 */
[----:B------:R-:W-:Y:S01]  /*3660*/  LDSM.16.MT88.4 R72, [R195+0x4100] ;  /* 0x00410000c348783b */ /* 0x000fe20000004200 */
[----:B------:R-:W-:Y:S02]  /*3670*/  FMNMX.FTZ R15, R166, R15, !PT ;  /* 0x0000000fa60f7209 */ /* 0x000fe40007810000 */
[----:B------:R-:W-:Y:S02]  /*3680*/  ISETP.LT.OR P0, PT, R0, 0x3a, P0 ;  /* 0x0000003a0000780c */ /* 0x000fe40000701670 */
[----:B------:R-:W-:Y:S02]  /*3690*/  FSEL R140, R70, -INF , !P4 ;  /* 0xff800000468c7808 */ /* 0x000fe40006000000 */
[----:B------:R-:W-:-:S02]  /*36a0*/  FMNMX.FTZ R15, R142, R15, !PT ;  /* 0x0000000f8e0f7209 */ /* 0x000fc40007810000 */
        /* <DEDUP_REMOVED lines=30> */
[----:B------:R-:W-:Y:S01]  /*3890*/  FFMA.FTZ R210, R141, c[0x0][0x2d0], -R168 ;  /* 0x0000b4008dd27a23 */ /* 0x000fe200000108a8 */
[----:B------:R-:W-:Y:S02]  /*38a0*/  FSEL R159, R159, RZ, P0 ;  /* 0x000000ff9f9f7208 */ /* 0x000fe40000000000 */
[----:B------:R-:W-:Y:S02]  /*38b0*/  PLOP3.LUT P0, PT, PT, PT, UP1, 0x40, 0x0 ;  /* 0x000000000000781c */ /* 0x000fe40003f0e818 */
[----:B------:R-:W1:Y:S01]  /*38c0*/  MUFU.EX2 R147, R147 ;  /* 0x0000009300937308 */ /* 0x000e620000000800 */
[--C-:B------:R-:W-:Y:S01]  /*38d0*/  FFMA.FTZ R148, R38, c[0x0][0x2d0], -R159.reuse ;  /* 0x0000b40026947a23 */ /* 0x100fe2000001089f */
[----:B--2---:R-:W-:Y:S01]  /*38e0*/  F2FP.PACK_AB R96, R153, R154 ;  /* 0x0000009a9960723e */ /* 0x004fe200000000ff */
[--C-:B------:R-:W-:Y:S02]  /*38f0*/  FFMA.FTZ R149, R14, c[0x0][0x2d0], -R159.reuse ;  /* 0x0000b4000e957a23 */ /* 0x100fe4000001089f */
[----:B------:R-:W-:-:S02]  /*3900*/  FFMA.FTZ R150, R34, c[0x0][0x2d0], -R159 ;  /* 0x0000b40022967a23 */ /* 0x000fc4000001089f */
[--C-:B------:R-:W-:Y:S01]  /*3910*/  FFMA.FTZ R15, R6, c[0x0][0x2d0], -R159.reuse ;  /* 0x0000b400060f7a23 */ /* 0x100fe2000001089f */
[----:B------:R-:W-:Y:S01]  /*3920*/  MUFU.EX2 R148, R148 ;  /* 0x0000009400947308 */ /* 0x000fe20000000800 */
[----:B------:R-:W2:Y:S01]  /*3930*/  LDSM.16.MT88.4 R4, [R188+0x4100] ;  /* 0x00410000bc04783b */ /* 0x000ea20000004200 */
[--C-:B------:R-:W-:Y:S02]  /*3940*/  FFMA.FTZ R3, R10, c[0x0][0x2d0], -R159.reuse ;  /* 0x0000b4000a037a23 */ /* 0x100fe4000001089f */
[--C-:B------:R-:W-:Y:S01]  /*3950*/  FFMA.FTZ R2, R8, c[0x0][0x2d0], -R159.reuse ;  /* 0x0000b40008027a23 */ /* 0x100fe2000001089f */
[----:B------:R-:W-:Y:S01]  /*3960*/  LDSM.16.MT88.4 R32, [R188+0x900] ;  /* 0x00090000bc20783b */ /* 0x000fe20000004200 */
[----:B------:R-:W-:Y:S02]  /*3970*/  FFMA.FTZ R14, R25, c[0x0][0x2d0], -R168 ;  /* 0x0000b400190e7a23 */ /* 0x000fe400000108a8 */
[----:B------:R-:W3:Y:S01]  /*3980*/  MUFU.EX2 R149, R149 ;  /* 0x0000009500957308 */ /* 0x000ee20000000800 */
[----:B------:R-:W4:Y:S01]  /*3990*/  LDSM.16.MT88.4 R8, [R195+0x2900] ;  /* 0x00290000c308783b */ /* 0x000f220000004200 */
[----:B-1----:R-:W-:Y:S01]  /*39a0*/  F2FP.PACK_AB R98, R147, R152 ;  /* 0x000000989362723e */ /* 0x002fe200000000ff */
[----:B------:R-:W-:-:S02]  /*39b0*/  FFMA.FTZ R144, R30, c[0x0][0x2d0], -R159 ;  /* 0x0000b4001e907a23 */ /* 0x000fc4000001089f */
[--C-:B------:R-:W-:Y:S01]  /*39c0*/  FFMA.FTZ R13, R16, c[0x0][0x2d0], -R159.reuse ;  /* 0x0000b400100d7a23 */ /* 0x100fe2000001089f */
[----:B------:R-:W1:Y:S01]  /*39d0*/  LDSM.16.MT88.4 R24, [R195+0x900] ;  /* 0x00090000c318783b */ /* 0x000e620000004200 */
[--C-:B------:R-:W-:Y:S01]  /*39e0*/  FFMA.FTZ R161, R172, c[0x0][0x2d0], -R159.reuse ;  /* 0x0000b400aca17a23 */ /* 0x100fe2000001089f */
[----:B------:R-:W-:Y:S01]  /*39f0*/  MUFU.EX2 R150, R150 ;  /* 0x0000009600967308 */ /* 0x000fe20000000800 */
[--C-:B------:R-:W-:Y:S01]  /*3a00*/  FFMA.FTZ R162, R162, c[0x0][0x2d0], -R159.reuse ;  /* 0x0000b400a2a27a23 */ /* 0x100fe2000001089f */
[----:B------:R-:W5:Y:S01]  /*3a10*/  LDSM.16.MT88.4 R16, [R188+0x2900] ;  /* 0x00290000bc10783b */ /* 0x000f620000004200 */
[--C-:B------:R-:W-:Y:S02]  /*3a20*/  FFMA.FTZ R163, R170, c[0x0][0x2d0], -R159.reuse ;  /* 0x0000b400aaa37a23 */ /* 0x100fe4000001089f */
[----:B------:R-:W-:Y:S01]  /*3a30*/  FFMA.FTZ R164, R164, c[0x0][0x2d0], -R159 ;  /* 0x0000b400a4a47a23 */ /* 0x000fe2000001089f */
[----:B------:R-:W-:Y:S01]  /*3a40*/  LDSM.16.MT88.4 R28, [R190+0x2900] ;  /* 0x00290000be1c783b */ /* 0x000fe20000004200 */
[--C-:B------:R-:W-:Y:S01]  /*3a50*/  FFMA.FTZ R170, R165, c[0x0][0x2d0], -R168.reuse ;  /* 0x0000b400a5aa7a23 */ /* 0x100fe200000108a8 */
        /* <DEDUP_REMOVED lines=74> */
[----:B----4-:R-:W-:Y:S01]  /*3f00*/  HMMA.16816.F32 R36, R4, R8, R36 ;  /* 0x000000080424723c */ /* 0x010fe20000001824 */
        /* <DEDUP_REMOVED lines=135> */
.L_x_1447:
[----:B------:R-:W-:Y:S02]  /*4780*/  ULDC UR4, c[0x0][0x32c] ;  /* 0x0000cb0000047ab9 */ /* 0x000fe40000000800 */
[----:B------:R-:W-:-:S03]  /*4790*/  UISETP.NE.AND UP0, UPT, UR6, UR4, UPT ;  /* 0x000000040600728c */ /* 0x000fc6000bf05270 */
[----:B------:R-:W-:Y:S02]  /*47a0*/  ULDC.64 UR4, c[0x0][0x330] ;  /* 0x0000cc0000047ab9 */ /* 0x000fe40000000a00 */
[----:B------:R-:W-:-:S06]  /*47b0*/  UIMAD.WIDE.U32 UR18, UR15, UR4, URZ ;  /* 0x000000040f1272a5 */ /* 0x000fcc000f8e003f */
[----:B------:R-:W-:Y:S02]  /*47c0*/  @UP0 USHF.R.U32.HI UR15, URZ, UR5, UR19 ;  /* 0x000000053f0f0299 */ /* 0x000fe40008011613 */
.L_x_1448:
[----:B------:R-:W-:Y:S02]  /*47d0*/  ULDC UR4, c[0x0][0x32c] ;  /* 0x0000cb0000047ab9 */ /* 0x000fe40000000800 */
[----:B------:R-:W-:-:S04]  /*47e0*/  UIMAD UR4, UR15, UR4, UR4 ;  /* 0x000000040f0472a4 */ /* 0x000fc8000f8e0204 */
[----:B------:R-:W-:-:S04]  /*47f0*/  UISETP.LT.AND UP0, UPT, UR7, UR4, UPT ;  /* 0x000000040700728c */ /* 0x000fc8000bf01270 */
[----:B------:R-:W-:-:S04]  /*4800*/  USEL UR7, UR7, UR4, UP0 ;  /* 0x0000000407077287 */ /* 0x000fc80008000000 */
.L_x_1446:
        /* <DEDUP_REMOVED lines=24> */
.L_x_1458:
        /* <DEDUP_REMOVED lines=10> */
[----:B------:R-:W-:Y:S01]  /*4a30*/  @!P0 IADD3 R221, P6, R206, UR19, RZ ;  /* 0x00000013cedd8c10 */ /* 0x000fe2000ffde0ff */
[----:B------:R-:W-:Y:S01]  /*4a40*/  @!UP3 UIADD3 UR18, UR21, UR18, URZ ;  /* 0x000000121512b290 */ /* 0x000fe2000fffe03f */
[----:B------:R-:W-:Y:S01]  /*4a50*/  @!P0 IADD3 R223, P5, R220, UR19, RZ ;  /* 0x00000013dcdf8c10 */ /* 0x000fe2000ffbe0ff */
[----:B------:R-:W1:Y:S01]  /*4a60*/  LDSM.16.M88.4 R136, [R197+0x6100] ;  /* 0x00610000c588783b */ /* 0x000e620000000200 */
[----:B------:R-:W-:Y:S01]  /*4a70*/  @!P0 IADD3 R225, P4, R218, UR19, RZ ;  /* 0x00000013dae18c10 */ /* 0x000fe2000ff9e0ff */
[----:B------:R-:W-:Y:S02]  /*4a80*/  @!UP3 USHF.L.U64.HI UR18, UR20, 0x6, UR18 ;  /* 0x000000061412b899 */ /* 0x000fe40008010212 */
[----:B------:R-:W-:Y:S01]  /*4a90*/  @!UP3 ULEA UR19, UP0, UR6, UR19, 0x5 ;  /* 0x000000130613b291 */ /* 0x000fe2000f80283f */
[----:B------:R-:W2:Y:S03]  /*4aa0*/  LDSM.16.M88.4 R140, [R197+0x6900] ;  /* 0x00690000c58c783b */ /* 0x000ea60000000200 */
[----:B------:R-:W-:Y:S02]  /*4ab0*/  @!P0 IADD3.X R0, R209, UR18, RZ, P6, !PT ;  /* 0x00000012d1008c10 */ /* 0x000fe4000b7fe4ff */
[----:B------:R-:W3:Y:S01]  /*4ac0*/  LDSM.16.M88.4 R144, [R197+0x7100] ;  /* 0x00710000c590783b */ /* 0x000ee20000000200 */
[----:B------:R-:W-:Y:S02]  /*4ad0*/  @!P0 LEA R230, P6, R221, c[0x0][0x1f8], 0x1 ;  /* 0x00007e00dde68a11 */ /* 0x000fe400078c08ff */
[----:B------:R-:W-:Y:S02]  /*4ae0*/  @!P0 IADD3.X R222, R219, UR18, RZ, P5, !PT ;  /* 0x00000012dbde8c10 */ /* 0x000fe4000affe4ff */
[----:B------:R-:W4:Y:S01]  /*4af0*/  LDSM.16.M88.4 R148, [R197+0x7900] ;  /* 0x00790000c594783b */ /* 0x000f220000000200 */
[----:B------:R-:W-:Y:S02]  /*4b00*/  @!P0 LEA.HI.X R231, R221, c[0x0][0x1fc], R0, 0x1, P6 ;  /* 0x00007f00dde78a11 */ /* 0x000fe400030f0c00 */
[----:B------:R-:W-:Y:S02]  /*4b10*/  @!P0 LEA R228, P5, R223, c[0x0][0x1f8], 0x1 ;  /* 0x00007e00dfe48a11 */ /* 0x000fe400078a08ff */
[----:B------:R-:W-:Y:S01]  /*4b20*/  LDSM.16.M88.4 R152, [R194+0xc100] ;  /* 0x00c10000c298783b */ /* 0x000fe20000000200 */
[----:B------:R-:W-:Y:S01]  /*4b30*/  @!P0 IADD3.X R224, R217, UR18, RZ, P4, !PT ;  /* 0x00000012d9e08c10 */ /* 0x000fe2000a7fe4ff */
[----:B------:R-:W-:Y:S01]  /*4b40*/  @!UP3 ULEA.HI.X UR18, UR6, UR18, UR7, 0x5, UP0 ;  /* 0x000000120612b291 */ /* 0x000fe200080f2c07 */
[----:B------:R-:W-:Y:S01]  /*4b50*/  @!P0 LEA.HI.X R229, R223, c[0x0][0x1fc], R222, 0x1, P5 ;  /* 0x00007f00dfe58a11 */ /* 0x000fe200028f0cde */
[----:B------:R-:W-:Y:S01]  /*4b60*/  UISETP.GT.AND UP3, UPT, UR13, UR8, UPT ;  /* 0x000000080d00728c */ /* 0x000fe2000bf64270 */
[----:B------:R-:W5:Y:S01]  /*4b70*/  LDSM.16.M88.4 R156, [R196] ;  /* 0x00000000c49c783b */ /* 0x000f620000000200 */
[C---:B------:R-:W-:Y:S02]  /*4b80*/  @!P0 LEA R226, P4, R225.reuse, c[0x0][0x1f8], 0x1 ;  /* 0x00007e00e1e28a11 */ /* 0x040fe400078808ff */
[----:B------:R-:W-:Y:S02]  /*4b90*/  @!P0 IADD3 R0, P6, R206, UR19, RZ ;  /* 0x00000013ce008c10 */ /* 0x000fe4000ffde0ff */
[----:B------:R-:W3:Y:S01]  /*4ba0*/  LDSM.16.M88.4 R160, [R187] ;  /* 0x00000000bba0783b */ /* 0x000ee20000000200 */
[----:B------:R-:W-:Y:S02]  /*4bb0*/  @!P0 LEA.HI.X R227, R225, c[0x0][0x1fc], R224, 0x1, P4 ;  /* 0x00007f00e1e38a11 */ /* 0x000fe400020f0ce0 */
[----:B------:R-:W-:Y:S02]  /*4bc0*/  @!P0 IADD3.X R225, R209, UR18, RZ, P6, !PT ;  /* 0x00000012d1e18c10 */ /* 0x000fe4000b7fe4ff */
[----:B------:R-:W-:Y:S01]  /*4bd0*/  LDSM.16.M88.4 R164, [R185] ;  /* 0x00000000b9a4783b */ /* 0x000fe20000000200 */
[----:B------:R-:W-:Y:S02]  /*4be0*/  @!P0 LEA R232, P6, R0, c[0x0][0x1f8], 0x1 ;  /* 0x00007e0000e88a11 */ /* 0x000fe400078c08ff */
[----:B------:R-:W-:Y:S01]  /*4bf0*/  @!P0 IADD3 R221, P5, R220, UR19, RZ ;  /* 0x00000013dcdd8c10 */ /* 0x000fe2000ffbe0ff */
[C---:B-1----:R-:W-:Y:S03]  /*4c00*/  HMMA.16816.F32 R4, R132.reuse, R136, RZ ;  /* 0x000000888404723c */ /* 0x042fe600000018ff */
[----:B------:R-:W-:Y:S02]  /*4c10*/  @!P0 LEA.HI.X R233, R0, c[0x0][0x1fc], R225, 0x1, P6 ;  /* 0x00007f0000e98a11 */ /* 0x000fe400030f0ce1 */
[----:B------:R-:W-:Y:S02]  /*4c20*/  @!P0 IADD3.X R234, R219, UR18, RZ, P5, !PT ;  /* 0x00000012dbea8c10 */ /* 0x000fe4000affe4ff */
[C---:B------:R-:W-:Y:S01]  /*4c30*/  @!P0 LEA R224, P5, R221.reuse, c[0x0][0x1f8], 0x1 ;  /* 0x00007e00dde08a11 */ /* 0x040fe200078a08ff */
[C---:B------:R-:W-:Y:S01]  /*4c40*/  HMMA.16816.F32 R8, R132.reuse, R138, RZ ;  /* 0x0000008a8408723c */ /* 0x040fe200000018ff */
[----:B------:R-:W1:Y:S03]  /*4c50*/  LDSM.16.M88.4 R136, [R186] ;  /* 0x00000000ba88783b */ /* 0x000e660000000200 */
[----:B------:R-:W-:Y:S02]  /*4c60*/  @!P0 LEA.HI.X R225, R221, c[0x0][0x1fc], R234, 0x1, P5 ;  /* 0x00007f00dde18a11 */ /* 0x000fe400028f0cea */
[----:B------:R-:W-:Y:S01]  /*4c70*/  @!PT LDS RZ, [RZ] ;  /* 0x00000000fffff984 */ /* 0x000fe20000000800 */
[----:B------:R-:W-:Y:S01]  /*4c80*/  @!PT LDS RZ, [RZ] ;  /* 0x00000000fffff984 */ /* 0x000fe20000000800 */
[----:B------:R-:W-:Y:S01]  /*4c90*/  @!PT LDS RZ, [RZ] ;  /* 0x00000000fffff984 */ /* 0x000fe20000000800 */
[----:B------:R1:W-:Y:S01]  /*4ca0*/  @!P0 LDGSTS.E.BYPASS.LTC128B.128 [R199+0x100], [R230.64], !P3 ;  /* 0x00100000e6c78fae */ /* 0x0003e2000d901d50 */
[----:B------:R-:W-:Y:S01]  /*4cb0*/  @!P0 IADD3 R223, P4, R218, UR19, RZ ;  /* 0x00000013dadf8c10 */ /* 0x000fe2000ff9e0ff */
[C---:B--2---:R-:W-:Y:S01]  /*4cc0*/  HMMA.16816.F32 R12, R132.reuse, R140, RZ ;  /* 0x0000008c840c723c */ /* 0x044fe200000018ff */
[----:B------:R-:W-:Y:S02]  /*4cd0*/  @UP3 UIADD3 UR19, UR13, -0x1, URZ ;  /* 0xffffffff0d133890 */ /* 0x000fe4000fffe03f */
[----:B------:R2:W-:Y:S01]  /*4ce0*/  @!P0 LDGSTS.E.BYPASS.LTC128B.128 [R199+0x2100], [R228.64], !P2 ;  /* 0x02100000e4c78fae */ /* 0x0005e2000d101d50 */
[----:B------:R-:W-:Y:S01]  /*4cf0*/  @!P0 IADD3.X R236, R217, UR18, RZ, P4, !PT ;  /* 0x00000012d9ec8c10 */ /* 0x000fe2000a7fe4ff */
[----:B------:R-:W-:Y:S01]  /*4d00*/  @UP3 USHF.R.S32.HI UR18, URZ, 0x1f, UR19 ;  /* 0x0000001f3f123899 */ /* 0x000fe20008011413 */
[C---:B------:R-:W-:Y:S01]  /*4d10*/  @!P0 LEA R222, P4, R223.reuse, c[0x0][0x1f8], 0x1 ;  /* 0x00007e00dfde8a11 */ /* 0x040fe200078808ff */
[----:B------:R-:W-:Y:S01]  /*4d20*/  @UP3 UIMAD.WIDE.U32 UR20, UR19, UR4, URZ ;  /* 0x00000004131432a5 */ /* 0x000fe2000f8e003f */
[C---:B------:R-:W-:Y:S01]  /*4d30*/  HMMA.16816.F32 R16, R132.reuse, R142, RZ ;  /* 0x0000008e8410723c */ /* 0x040fe200000018ff */
[----:B------:R1:W-:Y:S01]  /*4d40*/  @!P0 LDGSTS.E.BYPASS.LTC128B.128 [R199+0x4100], [R226.64], !P1 ;  /* 0x04100000e2c78fae */ /* 0x0003e2000c901d50 */
[----:B------:R-:W-:Y:S02]  /*4d50*/  @UP3 UIMAD UR18, UR18, UR4, URZ ;  /* 0x00000004121232a4 */ /* 0x000fe4000f8e023f */
[----:B------:R-:W-:Y:S02]  /*4d60*/  @!P0 LEA.HI.X R223, R223, c[0x0][0x1fc], R236, 0x1, P4 ;  /* 0x00007f00dfdf8a11 */ /* 0x000fe400020f0cec */
[----:B------:R1:W-:Y:S01]  /*4d70*/  @!P0 LDGSTS.E.BYPASS.LTC128B.128 [R199+0x1100], [R232.64], !P3 ;  /* 0x01100000e8c78fae */ /* 0x0003e2000d901d50 */
[----:B------:R-:W-:Y:S01]  /*4d80*/  @UP3 UIMAD UR18, UR19, UR5, UR18 ;  /* 0x00000005131232a4 */ /* 0x000fe2000f8e0212 */
[C---:B---3--:R-:W-:Y:S01]  /*4d90*/  HMMA.16816.F32 R20, R132.reuse, R144, RZ ;  /* 0x000000908414723c */ /* 0x048fe200000018ff */
[----:B------:R-:W-:Y:S02]  /*4da0*/  @UP3 USHF.L.U32 UR19, UR20, 0x6, URZ ;  /* 0x0000000614133899 */ /* 0x000fe4000800063f */
[----:B------:R3:W-:Y:S01]  /*4db0*/  @!P0 LDGSTS.E.BYPASS.LTC128B.128 [R199+0x3100], [R224.64], !P2 ;  /* 0x03100000e0c78fae */ /* 0x0007e2000d101d50 */
[----:B------:R-:W-:Y:S04]  /*4dc0*/  @UP3 UIADD3 UR18, UR21, UR18, URZ ;  /* 0x0000001215123290 */ /* 0x000fe8000fffe03f */
[C---:B------:R-:W-:Y:S01]  /*4dd0*/  HMMA.16816.F32 R24, R132.reuse, R146, RZ ;  /* 0x000000928418723c */ /* 0x040fe200000018ff */
[----:B------:R1:W-:Y:S01]  /*4de0*/  @!P0 LDGSTS.E.BYPASS.LTC128B.128 [R199+0x5100], [R222.64], !P1 ;  /* 0x05100000dec78fae */ /* 0x0003e2000c901d50 */
[----:B------:R-:W-:Y:S01]  /*4df0*/  PLOP3.LUT P0, PT, PT, PT, UP3, 0x80, 0x0 ;  /* 0x000000000000781c */ /* 0x000fe20003f0f038 */
[----:B------:R-:W-:Y:S03]  /*4e00*/  @UP3 USHF.L.U64.HI UR18, UR20, 0x6, UR18 ;  /* 0x0000000614123899 */ /* 0x000fe60008010212 */
[----:B------:R-:W-:Y:S02]  /*4e10*/  LDSM.16.M88.4 R140, [R193+0xc100] ;  /* 0x00c10000c18c783b */ /* 0x000fe40000000200 */
[C---:B----4-:R-:W-:Y:S03]  /*4e20*/  HMMA.16816.F32 R28, R132.reuse, R148, RZ ;  /* 0x00000094841c723c */ /* 0x050fe600000018ff */
[----:B------:R-:W0:Y:S04]  /*4e30*/  LDGDEPBAR ;  /* 0x00000000000079af */ /* 0x000e280000000000 */
[----:B------:R-:W-:Y:S01]  /*4e40*/  @P0 IADD3 R0, P5, R200, UR19, RZ ;  /* 0x00000013c8000c10 */ /* 0x000fe2000ffbe0ff */
[----:B------:R-:W-:Y:S01]  /*4e50*/  HMMA.16816.F32 R32, R132, R150, RZ ;  /* 0x000000968420723c */ /* 0x000fe200000018ff */
[----:B------:R-:W4:Y:S03]  /*4e60*/  LDSM.16.M88.4 R168, [R192+0x6100] ;  /* 0x00610000c0a8783b */ /* 0x000f260000000200 */
[----:B------:R-:W-:Y:S02]  /*4e70*/  @P0 IADD3.X R221, R203, UR18, RZ, P5, !PT ;  /* 0x00000012cbdd0c10 */ /* 0x000fe4000affe4ff */
[----:B------:R-:W4:Y:S01]  /*4e80*/  LDSM.16.M88.4 R172, [R192+0x6900] ;  /* 0x00690000c0ac783b */ /* 0x000f220000000200 */
[----:B--2---:R-:W-:Y:S01]  /*4e90*/  @P0 IADD3 R228, P5, R214, UR19, RZ ;  /* 0x00000013d6e40c10 */ /* 0x004fe2000ffbe0ff */
[C---:B-----5:R-:W-:Y:S03]  /*4ea0*/  HMMA.16816.F32 R4, R152.reuse, R156, R4 ;  /* 0x0000009c9804723c */ /* 0x060fe60000001804 */
[----:B------:R-:W2:Y:S02]  /*4eb0*/  LDSM.16.M88.4 R132, [R192+0x7100] ;  /* 0x00710000c084783b */ /* 0x000ea40000000200 */
[C---:B-1----:R-:W-:Y:S02]  /*4ec0*/  @P0 LEA R222, P4, R0.reuse, c[0x0][0x1c8], 0x1 ;  /* 0x0000720000de0a11 */ /* 0x042fe400078808ff */
[----:B---3--:R-:W-:Y:S01]  /*4ed0*/  @P0 IADD3.X R225, R213, UR18, RZ, P5, !PT ;  /* 0x00000012d5e10c10 */ /* 0x008fe2000affe4ff */
[C---:B------:R-:W-:Y:S01]  /*4ee0*/  HMMA.16816.F32 R8, R152.reuse, R158, R8 ;  /* 0x0000009e9808723c */ /* 0x040fe20000001808 */
[----:B------:R-:W1:Y:S03]  /*4ef0*/  LDSM.16.M88.4 R144, [R192+0x7900] ;  /* 0x00790000c090783b */ /* 0x000e660000000200 */
[----:B------:R-:W-:Y:S02]  /*4f00*/  @P0 LEA.HI.X R223, R0, c[0x0][0x1cc], R221, 0x1, P4 ;  /* 0x0000730000df0a11 */ /* 0x000fe400020f0cdd */
[----:B------:R-:W-:Y:S01]  /*4f10*/  LDSM.16.M88.4 R148, [R184] ;  /* 0x00000000b894783b */ /* 0x000fe20000000200 */
[----:B------:R-:W-:Y:S01]  /*4f20*/  @P0 IADD3 R221, P4, R216, UR19, RZ ;  /* 0x00000013d8dd0c10 */ /* 0x000fe2000ff9e0ff */
[C---:B------:R-:W-:Y:S01]  /*4f30*/  HMMA.16816.F32 R12, R152.reuse, R160, R12 ;  /* 0x000000a0980c723c */ /* 0x040fe2000000180c */
[----:B------:R-:W-:Y:S02]  /*4f40*/  @UP3 UIADD3 UR19, UP0, UR12, UR19, URZ ;  /* 0x000000130c133290 */ /* 0x000fe4000ff1e03f */
[----:B------:R-:W-:Y:S01]  /*4f50*/  LDSM.16.M88.4 R156, [R184+0x1000] ;  /* 0x00100000b89c783b */ /* 0x000fe20000000200 */
[----:B------:R-:W-:Y:S02]  /*4f60*/  @P0 LEA R226, P6, R221, c[0x0][0x1c8], 0x1 ;  /* 0x00007200dde20a11 */ /* 0x000fe400078c08ff */
[----:B------:R-:W-:Y:S01]  /*4f70*/  @P0 IADD3.X R0, R215, UR18, RZ, P4, !PT ;  /* 0x00000012d7000c10 */ /* 0x000fe2000a7fe4ff */
[----:B------:R-:W-:Y:S01]  /*4f80*/  @UP3 UIADD3.X UR18, UR11, UR18, URZ, UP0, !UPT ;  /* 0x000000120b123290 */ /* 0x000fe200087fe43f */
[C---:B------:R-:W-:Y:S01]  /*4f90*/  HMMA.16816.F32 R16, R152.reuse, R162, R16 ;  /* 0x000000a29810723c */ /* 0x040fe20000001810 */
[----:B------:R-:W-:Y:S03]  /*4fa0*/  LDSM.16.M88.4 R160, [R184+0x1800] ;  /* 0x00180000b8a0783b */ /* 0x000fe60000000200 */
[C---:B------:R-:W-:Y:S02]  /*4fb0*/  @P0 LEA R224, P4, R228.reuse, c[0x0][0x1c8], 0x1 ;  /* 0x00007200e4e00a11 */ /* 0x040fe400078808ff */
[----:B------:R-:W-:Y:S02]  /*4fc0*/  @P0 LEA.HI.X R227, R221, c[0x0][0x1cc], R0, 0x1, P6 ;  /* 0x00007300dde30a11 */ /* 0x000fe400030f0c00 */
[C---:B------:R-:W-:Y:S04]  /*4fd0*/  HMMA.16816.F32 R20, R152.reuse, R136, R20 ;  /* 0x000000889814723c */ /* 0x040fe80000001814 */
[----:B------:R-:W-:Y:S02]  /*4fe0*/  @P0 LEA.HI.X R225, R228, c[0x0][0x1cc], R225, 0x1, P4 ;  /* 0x00007300e4e10a11 */ /* 0x000fe400020f0ce1 */
[----:B------:R-:W-:Y:S02]  /*4ff0*/  @P0 IADD3 R232, P5, R216, UR19, RZ ;  /* 0x00000013d8e80c10 */ /* 0x000fe4000ffbe0ff */
[C---:B------:R-:W-:Y:S01]  /*5000*/  HMMA.16816.F32 R24, R152.reuse, R138, R24 ;  /* 0x0000008a9818723c */ /* 0x040fe20000001818 */
[----:B------:R-:W3:Y:S03]  /*5010*/  LDSM.16.M88.4 R136, [R191+0xc100] ;  /* 0x00c10000bf88783b */ /* 0x000ee60000000200 */
[----:B------:R-:W-:Y:S02]  /*5020*/  @P0 IADD3 R234, P4, R214, UR19, RZ ;  /* 0x00000013d6ea0c10 */ /* 0x000fe4000ff9e0ff */
[----:B------:R-:W-:Y:S02]  /*5030*/  @P0 IADD3 R0, P6, R200, UR19, RZ ;  /* 0x00000013c8000c10 */ /* 0x000fe4000ffde0ff */
[C---:B------:R-:W-:Y:S04]  /*5040*/  HMMA.16816.F32 R28, R152.reuse, R164, R28 ;  /* 0x000000a4981c723c */ /* 0x040fe8000000181c */
[----:B------:R-:W-:Y:S02]  /*5050*/  @P0 IADD3.X R229, R215, UR18, RZ, P5, !PT ;  /* 0x00000012d7e50c10 */ /* 0x000fe4000affe4ff */
[C---:B------:R-:W-:Y:S02]  /*5060*/  @P0 LEA R230, P5, R232.reuse, c[0x0][0x1c8], 0x1 ;  /* 0x00007200e8e60a11 */ /* 0x040fe400078a08ff */
[----:B------:R-:W-:Y:S01]  /*5070*/  HMMA.16816.F32 R32, R152, R166, R32 ;  /* 0x000000a69820723c */ /* 0x000fe20000001820 */
[----:B------:R-:W5:Y:S03]  /*5080*/  LDSM.16.M88.4 R152, [R184+0x800] ;  /* 0x00080000b898783b */ /* 0x000f660000000200 */
[----:B------:R-:W-:Y:S02]  /*5090*/  @P0 LEA.HI.X R231, R232, c[0x0][0x1cc], R229, 0x1, P5 ;  /* 0x00007300e8e70a11 */ /* 0x000fe400028f0ce5 */
[----:B------:R-:W-:Y:S01]  /*50a0*/  LDSM.16.M88.4 R164, [R197+0x8100] ;  /* 0x00810000c5a4783b */ /* 0x000fe20000000200 */
[----:B------:R-:W-:Y:S01]  /*50b0*/  @P0 IADD3.X R233, R213, UR18, RZ, P4, !PT ;  /* 0x00000012d5e90c10 */ /* 0x000fe2000a7fe4ff */
[C---:B----4-:R-:W-:Y:S05]  /*50c0*/  HMMA.16816.F32 R4, R140.reuse, R168, R4 ;  /* 0x000000a88c04723c */ /* 0x050fea0000001804 */
[----:B------:R-:W-:Y:S02]  /*50d0*/  @P0 LEA R228, P4, R234, c[0x0][0x1c8], 0x1 ;  /* 0x00007200eae40a11 */ /* 0x000fe400078808ff */
[----:B------:R-:W-:Y:S01]  /*50e0*/  @P0 IADD3.X R221, R203, UR18, RZ, P6, !PT ;  /* 0x00000012cbdd0c10 */ /* 0x000fe2000b7fe4ff */
[C---:B------:R-:W-:Y:S01]  /*50f0*/  HMMA.16816.F32 R8, R140.reuse, R170, R8 ;  /* 0x000000aa8c08723c */ /* 0x040fe20000001808 */
[----:B------:R-:W-:Y:S01]  /*5100*/  LDSM.16.M88.4 R168, [R198+0x14100] ;  /* 0x01410000c6a8783b */ /* 0x000fe20000000200 */
[----:B------:R-:W-:Y:S02]  /*5110*/  USHF.L.U32 UR18, UR13, 0x6, URZ ;  /* 0x000000060d127899 */ /* 0x000fe4000800063f */
[----:B------:R-:W-:Y:S02]  /*5120*/  @P0 LEA R236, P6, R0, c[0x0][0x1c8], 0x1 ;  /* 0x0000720000ec0a11 */ /* 0x000fe400078c08ff */
[----:B------:R-:W-:Y:S02]  /*5130*/  @P0 LEA.HI.X R229, R234, c[0x0][0x1cc], R233, 0x1, P4 ;  /* 0x00007300eae50a11 */ /* 0x000fe400020f0ce9 */
[C---:B------:R-:W-:Y:S01]  /*5140*/  HMMA.16816.F32 R12, R140.reuse, R172, R12 ;  /* 0x000000ac8c0c723c */ /* 0x040fe2000000180c */
[----:B------:R-:W-:Y:S03]  /*5150*/  PLOP3.LUT P4, PT, PT, PT, UP2, 0x80, 0x0 ;  /* 0x000000000000781c */ /* 0x000fe60003f8f028 */
[----:B------:R-:W-:Y:S01]  /*5160*/  @P0 LEA.HI.X R237, R0, c[0x0][0x1cc], R221, 0x1, P6 ;  /* 0x0000730000ed0a11 */ /* 0x000fe200030f0cdd */
[----:B------:R-:W-:Y:S02]  /*5170*/  IMAD.MOV.U32 R0, RZ, RZ, R204 ;  /* 0x000000ffff007224 */ /* 0x000fe400078e00cc */
[----:B------:R-:W-:Y:S01]  /*5180*/  IMAD.U32 R232, RZ, RZ, UR18 ;  /* 0x00000012ffe87e24 */ /* 0x000fe2000f8e00ff */
[C---:B------:R-:W-:Y:S01]  /*5190*/  HMMA.16816.F32 R16, R140.reuse, R174, R16 ;  /* 0x000000ae8c10723c */ /* 0x040fe20000001810 */
[----:B------:R-:W-:Y:S05]  /*51a0*/  LDSM.16.M88.4 R172, [R197+0xa100] ;  /* 0x00a10000c5ac783b */ /* 0x000fea0000000200 */
[----:B------:R-:W-:Y:S02]  /*51b0*/  @P4 IMAD.MOV.U32 R0, RZ, RZ, R212 ;  /* 0x000000ffff004224 */ /* 0x000fe400078e00d4 */
[C---:B--2---:R-:W-:Y:S03]  /*51c0*/  HMMA.16816.F32 R20, R140.reuse, R132, R20 ;  /* 0x000000848c14723c */ /* 0x044fe60000001814 */
[----:B------:R-:W-:Y:S05]  /*51d0*/  SHFL.IDX PT, R221, R0, RZ, 0x1c1f ;  /* 0x001c1fff00dd7589 */ /* 0x000fea00000e0000 */
[C---:B------:R-:W-:Y:S01]  /*51e0*/  HMMA.16816.F32 R24, R140.reuse, R134, R24 ;  /* 0x000000868c18723c */ /* 0x040fe20000001818 */
[----:B------:R-:W2:Y:S07]  /*51f0*/  LDSM.16.M88.4 R132, [R198+0x10100] ;  /* 0x01010000c684783b */ /* 0x000eae0000000200 */
[C---:B-1----:R-:W-:Y:S08]  /*5200*/  HMMA.16816.F32 R28, R140.reuse, R144, R28 ;  /* 0x000000908c1c723c */ /* 0x042ff0000000181c */
[----:B------:R-:W-:Y:S01]  /*5210*/  HMMA.16816.F32 R32, R140, R146, R32 ;  /* 0x000000928c20723c */ /* 0x000fe20000001820 */
[----:B------:R-:W1:Y:S05]  /*5220*/  LDSM.16.M88.4 R140, [R197+0x8900] ;  /* 0x00890000c58c783b */ /* 0x000e6a0000000200 */
[----:B------:R-:W4:Y:S02]  /*5230*/  LDSM.16.M88.4 R144, [R197+0x9100] ;  /* 0x00910000c590783b */ /* 0x000f240000000200 */
[C---:B---3--:R-:W-:Y:S08]  /*5240*/  HMMA.16816.F32 R4, R136.reuse, R148, R4 ;  /* 0x000000948804723c */ /* 0x048ff00000001804 */
[C---:B------:R-:W-:Y:S01]  /*5250*/  HMMA.16816.F32 R8, R136.reuse, R150, R8 ;  /* 0x000000968808723c */ /* 0x040fe20000001808 */
[----:B------:R-:W3:Y:S07]  /*5260*/  LDSM.16.M88.4 R148, [R197+0x9900] ;  /* 0x00990000c594783b */ /* 0x000eee0000000200 */
[C---:B-----5:R-:W-:Y:S08]  /*5270*/  HMMA.16816.F32 R12, R136.reuse, R152, R12 ;  /* 0x00000098880c723c */ /* 0x060ff0000000180c */
[C---:B------:R-:W-:Y:S01]  /*5280*/  HMMA.16816.F32 R16, R136.reuse, R154, R16 ;  /* 0x0000009a8810723c */ /* 0x040fe20000001810 */
[----:B------:R-:W-:Y:S07]  /*5290*/  LDSM.16.M88.4 R152, [R183] ;  /* 0x00000000b798783b */ /* 0x000fee0000000200 */
[C---:B------:R-:W-:Y:S08]  /*52a0*/  HMMA.16816.F32 R20, R136.reuse, R156, R20 ;  /* 0x0000009c8814723c */ /* 0x040ff00000001814 */
[C---:B------:R-:W-:Y:S01]  /*52b0*/  HMMA.16816.F32 R24, R136.reuse, R158, R24 ;  /* 0x0000009e8818723c */ /* 0x040fe20000001818 */
[----:B------:R-:W-:Y:S07]  /*52c0*/  LDSM.16.M88.4 R156, [R182] ;  /* 0x00000000b69c783b */ /* 0x000fee0000000200 */
[C---:B------:R-:W-:Y:S08]  /*52d0*/  HMMA.16816.F32 R28, R136.reuse, R160, R28 ;  /* 0x000000a0881c723c */ /* 0x040ff0000000181c */
[----:B------:R-:W-:Y:S01]  /*52e0*/  HMMA.16816.F32 R32, R136, R162, R32 ;  /* 0x000000a28820723c */ /* 0x000fe20000001820 */
[----:B------:R-:W5:Y:S05]  /*52f0*/  LDSM.16.M88.4 R136, [R194+0x10100] ;  /* 0x01010000c288783b */ /* 0x000f6a0000000200 */
[----:B------:R-:W3:Y:S02]  /*5300*/  LDSM.16.M88.4 R160, [R181] ;  /* 0x00000000b5a0783b */ /* 0x000ee40000000200 */
[C---:B--2---:R-:W-:Y:S08]  /*5310*/  HMMA.16816.F32 R4, R132.reuse, R164, R4 ;  /* 0x000000a48404723c */ /* 0x044ff00000001804 */
[C---:B------:R-:W-:Y:S01]  /*5320*/  HMMA.16816.F32 R8, R132.reuse, R166, R8 ;  /* 0x000000a68408723c */ /* 0x040fe20000001808 */
[----:B------:R-:W2:Y:S07]  /*5330*/  LDSM.16.M88.4 R164, [R180] ;  /* 0x00000000b4a4783b */ /* 0x000eae0000000200 */
[C---:B-1----:R-:W-:Y:S08]  /*5340*/  HMMA.16816.F32 R12, R132.reuse, R140, R12 ;  /* 0x0000008c840c723c */ /* 0x042ff0000000180c */
[C---:B------:R-:W-:Y:S01]  /*5350*/  HMMA.16816.F32 R16, R132.reuse, R142, R16 ;  /* 0x0000008e8410723c */ /* 0x040fe20000001810 */
[----:B------:R-:W-:Y:S07]  /*5360*/  LDSM.16.M88.4 R140, [R193+0x10100] ;  /* 0x01010000c18c783b */ /* 0x000fee0000000200 */
[C---:B----4-:R-:W-:Y:S08]  /*5370*/  HMMA.16816.F32 R20, R132.reuse, R144, R20 ;  /* 0x000000908414723c */ /* 0x050ff00000001814 */
[C---:B------:R-:W-:Y:S01]  /*5380*/  HMMA.16816.F32 R24, R132.reuse, R146, R24 ;  /* 0x000000928418723c */ /* 0x040fe20000001818 */
[----:B------:R-:W1:Y:S07]  /*5390*/  LDSM.16.M88.4 R144, [R192+0x8100] ;  /* 0x00810000c090783b */ /* 0x000e6e0000000200 */
[C---:B---3--:R-:W-:Y:S08]  /*53a0*/  HMMA.16816.F32 R28, R132.reuse, R148, R28 ;  /* 0x00000094841c723c */ /* 0x048ff0000000181c */
[----:B------:R-:W-:Y:S01]  /*53b0*/  HMMA.16816.F32 R32, R132, R150, R32 ;  /* 0x000000968420723c */ /* 0x000fe20000001820 */
[----:B------:R-:W3:Y:S05]  /*53c0*/  LDSM.16.M88.4 R132, [R192+0x8900] ;  /* 0x00890000c084783b */ /* 0x000eea0000000200 */
[----:B------:R-:W4:Y:S02]  /*53d0*/  LDSM.16.M88.4 R148, [R192+0x9100] ;  /* 0x00910000c094783b */ /* 0x000f240000000200 */
[C---:B-----5:R-:W-:Y:S08]  /*53e0*/  HMMA.16816.F32 R4, R136.reuse, R152, R4 ;  /* 0x000000988804723c */ /* 0x060ff00000001804 */
        /* <DEDUP_REMOVED lines=8> */
[C---:B--2---:R-:W-:Y:S08]  /*5470*/  HMMA.16816.F32 R28, R136.reuse, R164, R28 ;  /* 0x000000a4881c723c */ /* 0x044ff0000000181c */
[----:B------:R-:W-:Y:S01]  /*5480*/  HMMA.16816.F32 R32, R136, R166, R32 ;  /* 0x000000a68820723c */ /* 0x000fe20000001820 */
[----:B------:R-:W2:Y:S05]  /*5490*/  LDSM.16.M88.4 R136, [R192+0x9900] ;  /* 0x00990000c088783b */ /* 0x000eaa0000000200 */
[----:B------:R-:W-:Y:S02]  /*54a0*/  LDSM.16.M88.4 R164, [R184+0x3800] ;  /* 0x00380000b8a4783b */ /* 0x000fe40000000200 */
        /* <DEDUP_REMOVED lines=11> */
[----:B------:R-:W2:Y:S05]  /*5560*/  LDSM.16.M88.4 R136, [R197+0xb100] ;  /* 0x00b10000c588783b */ /* 0x000eaa0000000200 */
[----:B------:R-:W4:Y:S02]  /*5570*/  LDSM.16.M88.4 R140, [R197+0xb900] ;  /* 0x00b90000c58c783b */ /* 0x000f240000000200 */
[C---:B------:R-:W-:Y:S08]  /*5580*/  HMMA.16816.F32 R4, R152.reuse, R156, R4 ;  /* 0x0000009c9804723c */ /* 0x040ff00000001804 */
[C---:B------:R-:W-:Y:S01]  /*5590*/  HMMA.16816.F32 R8, R152.reuse, R158, R8 ;  /* 0x0000009e9808723c */ /* 0x040fe20000001808 */
[----:B------:R-:W5:Y:S07]  /*55a0*/  LDSM.16.M88.4 R156, [R179] ;  /* 0x00000000b39c783b */ /* 0x000f6e0000000200 */
[C---:B------:R-:W-:Y:S08]  /*55b0*/  HMMA.16816.F32 R12, R152.reuse, R160, R12 ;  /* 0x000000a0980c723c */ /* 0x040ff0000000180c */
[C---:B------:R-:W-:Y:S01]  /*55c0*/  HMMA.16816.F32 R16, R152.reuse, R162, R16 ;  /* 0x000000a29810723c */ /* 0x040fe20000001810 */
[----:B------:R-:W-:Y:S07]  /*55d0*/  LDSM.16.M88.4 R160, [R192+0xb100] ;  /* 0x00b10000c0a0783b */ /* 0x000fee0000000200 */
[C---:B-1----:R-:W-:Y:S08]  /*55e0*/  HMMA.16816.F32 R20, R152.reuse, R144, R20 ;  /* 0x000000909814723c */ /* 0x042ff00000001814 */
[C---:B------:R-:W-:Y:S01]  /*55f0*/  HMMA.16816.F32 R24, R152.reuse, R146, R24 ;  /* 0x000000929818723c */ /* 0x040fe20000001818 */
[----:B------:R-:W1:Y:S07]  /*5600*/  LDSM.16.M88.4 R144, [R178] ;  /* 0x00000000b290783b */ /* 0x000e6e0000000200 */
[C---:B------:R-:W-:Y:S08]  /*5610*/  HMMA.16816.F32 R28, R152.reuse, R164, R28 ;  /* 0x000000a4981c723c */ /* 0x040ff0000000181c */
[----:B------:R-:W-:Y:S01]  /*5620*/  HMMA.16816.F32 R32, R152, R166, R32 ;  /* 0x000000a69820723c */ /* 0x000fe20000001820 */
[----:B------:R-:W1:Y:S05]  /*5630*/  LDSM.16.M88.4 R152, [R177] ;  /* 0x00000000b198783b */ /* 0x000e6a0000000200 */
[----:B------:R-:W-:Y:S02]  /*5640*/  LDSM.16.M88.4 R164, [R184+0x4000] ;  /* 0x00400000b8a4783b */ /* 0x000fe40000000200 */
[C---:B------:R-:W-:Y:S08]  /*5650*/  HMMA.16816.F32 R4, R168.reuse, R172, R4 ;  /* 0x000000aca804723c */ /* 0x040ff00000001804 */
[C---:B------:R-:W-:Y:S08]  /*5660*/  HMMA.16816.F32 R8, R168.reuse, R174, R8 ;  /* 0x000000aea808723c */ /* 0x040ff00000001808 */
[C---:B---3--:R-:W-:Y:S08]  /*5670*/  HMMA.16816.F32 R12, R168.reuse, R132, R12 ;  /* 0x00000084a80c723c */ /* 0x048ff0000000180c */
[C---:B------:R-:W-:Y:S01]  /*5680*/  HMMA.16816.F32 R16, R168.reuse, R134, R16 ;  /* 0x00000086a810723c */ /* 0x040fe20000001810 */
[----:B------:R-:W3:Y:S07]  /*5690*/  LDSM.16.M88.4 R132, [R176] ;  /* 0x00000000b084783b */ /* 0x000eee0000000200 */
[C---:B--2---:R-:W-:Y:S08]  /*56a0*/  HMMA.16816.F32 R20, R168.reuse, R136, R20 ;  /* 0x00000088a814723c */ /* 0x044ff00000001814 */
[C---:B------:R-:W-:Y:S01]  /*56b0*/  HMMA.16816.F32 R24, R168.reuse, R138, R24 ;  /* 0x0000008aa818723c */ /* 0x040fe20000001818 */
[----:B------:R-:W-:Y:S07]  /*56c0*/  LDSM.16.M88.4 R136, [R193+0x14100] ;  /* 0x01410000c188783b */ /* 0x000fee0000000200 */
[C---:B----4-:R-:W-:Y:S08]  /*56d0*/  HMMA.16816.F32 R28, R168.reuse, R140, R28 ;  /* 0x0000008ca81c723c */ /* 0x050ff0000000181c */
[----:B------:R-:W-:Y:S01]  /*56e0*/  HMMA.16816.F32 R32, R168, R142, R32 ;  /* 0x0000008ea820723c */ /* 0x000fe20000001820 */
[----:B------:R-:W2:Y:S07]  /*56f0*/  LDSM.16.M88.4 R140, [R192+0xa100] ;  /* 0x00a10000c08c783b */ /* 0x000eae0000000200 */
[C---:B-----5:R-:W-:Y:S08]  /*5700*/  HMMA.16816.F32 R4, R148.reuse, R156, R4 ;  /* 0x0000009c9404723c */ /* 0x060ff00000001804 */
[C---:B------:R-:W-:Y:S01]  /*5710*/  HMMA.16816.F32 R8, R148.reuse, R158, R8 ;  /* 0x0000009e9408723c */ /* 0x040fe20000001808 */
[----:B------:R-:W4:Y:S07]  /*5720*/  LDSM.16.M88.4 R156, [R192+0xa900] ;  /* 0x00a90000c09c783b */ /* 0x000f2e0000000200 */
[C---:B-1----:R-:W-:Y:S08]  /*5730*/  HMMA.16816.F32 R12, R148.reuse, R144, R12 ;  /* 0x00000090940c723c */ /* 0x042ff0000000180c */
[C---:B------:R-:W-:Y:S01]  /*5740*/  HMMA.16816.F32 R16, R148.reuse, R146, R16 ;  /* 0x000000929410723c */ /* 0x040fe20000001810 */
[----:B------:R-:W1:Y:S07]  /*5750*/  LDSM.16.M88.4 R144, [R192+0xb900] ;  /* 0x00b90000c090783b */ /* 0x000e6e0000000200 */
[C---:B------:R-:W-:Y:S08]  /*5760*/  HMMA.16816.F32 R20, R148.reuse, R152, R20 ;  /* 0x000000989414723c */ /* 0x040ff00000001814 */
[C---:B------:R-:W-:Y:S01]  /*5770*/  HMMA.16816.F32 R24, R148.reuse, R154, R24 ;  /* 0x0000009a9418723c */ /* 0x040fe20000001818 */
[----:B------:R-:W5:Y:S07]  /*5780*/  LDSM.16.M88.4 R152, [R191+0x14100] ;  /* 0x01410000bf98783b */ /* 0x000f6e0000000200 */
[C---:B---3--:R-:W-:Y:S08]  /*5790*/  HMMA.16816.F32 R28, R148.reuse, R132, R28 ;  /* 0x00000084941c723c */ /* 0x048ff0000000181c */
[----:B------:R-:W-:Y:S01]  /*57a0*/  HMMA.16816.F32 R32, R148, R134, R32 ;  /* 0x000000869420723c */ /* 0x000fe20000001820 */
[----:B------:R-:W3:Y:S07]  /*57b0*/  LDSM.16.M88.4 R132, [R184+0x4800] ;  /* 0x00480000b884783b */ /* 0x000eee0000000200 */
[C---:B--2---:R-:W-:Y:S08]  /*57c0*/  HMMA.16816.F32 R4, R136.reuse, R140, R4 ;  /* 0x0000008c8804723c */ /* 0x044ff00000001804 */
[C---:B------:R-:W-:Y:S08]  /*57d0*/  HMMA.16816.F32 R8, R136.reuse, R142, R8 ;  /* 0x0000008e8808723c */ /* 0x040ff00000001808 */
[C---:B----4-:R-:W-:Y:S08]  /*57e0*/  HMMA.16816.F32 R12, R136.reuse, R156, R12 ;  /* 0x0000009c880c723c */ /* 0x050ff0000000180c */
[C---:B------:R-:W-:Y:S08]  /*57f0*/  HMMA.16816.F32 R16, R136.reuse, R158, R16 ;  /* 0x0000009e8810723c */ /* 0x040ff00000001810 */
[C---:B------:R-:W-:Y:S08]  /*5800*/  HMMA.16816.F32 R20, R136.reuse, R160, R20 ;  /* 0x000000a08814723c */ /* 0x040ff00000001814 */
[C---:B------:R-:W-:Y:S08]  /*5810*/  HMMA.16816.F32 R24, R136.reuse, R162, R24 ;  /* 0x000000a28818723c */ /* 0x040ff00000001818 */
[C---:B-1----:R-:W-:Y:S08]  /*5820*/  HMMA.16816.F32 R28, R136.reuse, R144, R28 ;  /* 0x00000090881c723c */ /* 0x042ff0000000181c */
[----:B------:R-:W-:Y:S01]  /*5830*/  HMMA.16816.F32 R32, R136, R146, R32 ;  /* 0x000000928820723c */ /* 0x000fe20000001820 */
[----:B------:R-:W1:Y:S07]  /*5840*/  LDSM.16.M88.4 R136, [R184+0x5000] ;  /* 0x00500000b888783b */ /* 0x000e6e0000000200 */
[C---:B-----5:R-:W-:Y:S08]  /*5850*/  HMMA.16816.F32 R4, R152.reuse, R164, R4 ;  /* 0x000000a49804723c */ /* 0x060ff00000001804 */
[C---:B------:R-:W-:Y:S08]  /*5860*/  HMMA.16816.F32 R8, R152.reuse, R166, R8 ;  /* 0x000000a69808723c */ /* 0x040ff00000001808 */
[C---:B---3--:R-:W-:Y:S08]  /*5870*/  HMMA.16816.F32 R12, R152.reuse, R132, R12 ;  /* 0x00000084980c723c */ /* 0x048ff0000000180c */
[C---:B------:R-:W-:Y:S01]  /*5880*/  HMMA.16816.F32 R16, R152.reuse, R134, R16 ;  /* 0x000000869810723c */ /* 0x040fe20000001810 */
[----:B------:R-:W2:Y:S01]  /*5890*/  LDSM.16.M88.4 R132, [R184+0x5800] ;  /* 0x00580000b884783b */ /* 0x000ea20000000200 */
[----:B------:R-:W-:Y:S04]  /*58a0*/  DEPBAR.LE SB0, 0x0 ;  /* 0x000080000000791a */ /* 0x000fe80000000000 */
[----:B------:R-:W-:Y:S02]  /*58b0*/  BAR.SYNC.DEFER_BLOCKING 0x0 ;  /* 0x0000000000007b1d */ /* 0x000fe40000010000 */
[C---:B-1----:R-:W-:Y:S08]  /*58c0*/  HMMA.16816.F32 R20, R152.reuse, R136, R20 ;  /* 0x000000889814723c */ /* 0x042ff00000001814 */
[C---:B------:R-:W-:Y:S01]  /*58d0*/  HMMA.16816.F32 R24, R152.reuse, R138, R24 ;  /* 0x0000008a9818723c */ /* 0x040fe20000001818 */
[----:B------:R-:W-:Y:S01]  /*58e0*/  @!PT LDS RZ, [RZ] ;  /* 0x00000000fffff984 */ /* 0x000fe20000000800 */
[----:B------:R-:W-:Y:S01]  /*58f0*/  @!PT LDS RZ, [RZ] ;  /* 0x00000000fffff984 */ /* 0x000fe20000000800 */
[----:B------:R-:W-:Y:S01]  /*5900*/  @!PT LDS RZ, [RZ] ;  /* 0x00000000fffff984 */ /* 0x000fe20000000800 */
[----:B------:R1:W-:Y:S05]  /*5910*/  @P0 LDGSTS.E.BYPASS.LTC128B.128 [R199+0x6100], [R222.64], !P3 ;  /* 0x06100000dec70fae */ /* 0x0003ea000d901d50 */
[----:B------:R3:W-:Y:S05]  /*5920*/  @P0 LDGSTS.E.BYPASS.LTC128B.128 [R199+0x8100], [R226.64], !P2 ;  /* 0x08100000e2c70fae */ /* 0x0007ea000d101d50 */
[----:B------:R4:W-:Y:S01]  /*5930*/  @P0 LDGSTS.E.BYPASS.LTC128B.128 [R199+0xa100], [R224.64], !P1 ;  /* 0x0a100000e0c70fae */ /* 0x0009e2000c901d50 */
[C---:B--2---:R-:W-:Y:S04]  /*5940*/  HMMA.16816.F32 R28, R152.reuse, R132, R28 ;  /* 0x00000084981c723c */ /* 0x044fe8000000181c */
[----:B------:R3:W-:Y:S04]  /*5950*/  @P0 LDGSTS.E.BYPASS.LTC128B.128 [R199+0x7100], [R236.64], !P3 ;  /* 0x07100000ecc70fae */ /* 0x0007e8000d901d50 */
[----:B------:R-:W-:Y:S01]  /*5960*/  HMMA.16816.F32 R32, R152, R134, R32 ;  /* 0x000000869820723c */ /* 0x000fe20000001820 */
[----:B------:R3:W-:Y:S05]  /*5970*/  @P0 LDGSTS.E.BYPASS.LTC128B.128 [R199+0x9100], [R230.64], !P2 ;  /* 0x09100000e6c70fae */ /* 0x0007ea000d101d50 */
[----:B------:R3:W-:Y:S01]  /*5980*/  @P0 LDGSTS.E.BYPASS.LTC128B.128 [R199+0xb100], [R228.64], !P1 ;  /* 0x0b100000e4c70fae */ /* 0x0007e2000c901d50 */
[----:B------:R-:W-:Y:S02]  /*5990*/  PLOP3.LUT P0, PT, PT, PT, UP1, 0x40, 0x0 ;  /* 0x000000000000781c */ /* 0x000fe40003f0e818 */
[----:B-1----:R-:W-:Y:S02]  /*59a0*/  IADD3 R222, -R205, 0x1, -R232 ;  /* 0x00000001cdde7810 */ /* 0x002fe40007ffe9e8 */
[----:B------:R-:W0:Y:S02]  /*59b0*/  LDGDEPBAR ;  /* 0x00000000000079af */ /* 0x000e240000000000 */
[----:B------:R-:W-:Y:S04]  /*59c0*/  IADD3 R222, R222, c[0x0][0x1d0], RZ ;  /* 0x00007400dede7a10 */ /* 0x000fe80007ffe0ff */
[----:B------:R-:W-:Y:S04]  /*59d0*/  IADD3 R222, R222, -c[0x0][0x168], RZ ;  /* 0x80005a00dede7a10 */ /* 0x000fe80007ffe0ff */
[C---:B----4-:R-:W-:Y:S02]  /*59e0*/  IADD3 R224, R222.reuse, c[0x0][0x328], RZ ;  /* 0x0000ca00dee07a10 */ /* 0x050fe40007ffe0ff */
[----:B------:R-:W-:Y:S03]  /*59f0*/  IADD3 R222, R222, UR14, RZ ;  /* 0x0000000edede7c10 */ /* 0x000fe6000fffe0ff */
[--C-:B------:R-:W-:Y:S02]  /*5a00*/  IMAD.IADD R225, R224, 0x1, R221.reuse ;  /* 0x00000001e0e17824 */ /* 0x100fe400078e02dd */
[----:B------:R-:W-:Y:S01]  /*5a10*/  IMAD.IADD R223, R222, 0x1, R221 ;  /* 0x00000001dedf7824 */ /* 0x000fe200078e02dd */
        /* <DEDUP_REMOVED lines=15> */
.L_x_1452:
[----:B------:R-:W-:Y:S04]  /*5b10*/  MOV R132, c[0x0][0x32c] ;  /* 0x0000cb0000847a02 */ /* 0x000fe80000000f00 */
[----:B------:R-:W-:Y:S11]  /*5b20*/  ISETP.NE.AND P0, PT, R132, 0x1, PT ;  /* 0x000000018400780c */ /* 0x000ff60003f05270 */
[----:B------:R-:W-:Y:S02]  /*5b30*/  @!UPT UIADD3 URZ, URZ, URZ, URZ ;  /* 0x0000003f3f3ff290 */ /* 0x000fe4000fffe03f */
[----:B------:R-:W-:Y:S05]  /*5b40*/  @P0 IMAD.HI.U32 R132, R133, c[0x0][0x330], RZ ;  /* 0x0000cc0085840a27 */ /* 0x000fea00078e00ff */
[----:B------:R-:W-:Y:S02]  /*5b50*/  @P0 SHF.R.U32.HI R133, RZ, c[0x0][0x334], R132 ;  /* 0x0000cd00ff850a19 */ /* 0x000fe40000011684 */
.L_x_1453:
[----:B------:R-:W-:Y:S05]  /*5b60*/  BSYNC B0 ;  /* 0x0000000000007941 */ /* 0x000fea0003800000 */
.L_x_1451:
[----:B------:R-:W-:Y:S04]  /*5b70*/  IMAD.MOV.U32 R132, RZ, RZ, c[0x0][0x32c] ;  /* 0x0000cb00ff847624 */ /* 0x000fe800078e00ff */
[----:B------:R-:W-:Y:S04]  /*5b80*/  IMAD R132, R133, R132, -UR18 ;  /* 0x8000001285847e24 */ /* 0x000fe8000f8e0284 */
[----:B------:R-:W-:Y:S05]  /*5b90*/  IMAD.IADD R134, R132, 0x1, -R205 ;  /* 0x0000000184867824 */ /* 0x000fea00078e0acd */
[----:B------:R-:W-:Y:S02]  /*5ba0*/  IADD3 R132, R134, c[0x0][0x32c], RZ ;  /* 0x0000cb0086847a10 */ /* 0x000fe40007ffe0ff */
[----:B------:R-:W-:Y:S02]  /*5bb0*/  IMNMX R223, R223, R134, !PT ;  /* 0x00000086dfdf7217 */ /* 0x000fe40007800200 */
[----:B------:R-:W-:Y:S02]  /*5bc0*/  IMNMX R225, R225, R132, PT ;  /* 0x00000084e1e17217 */ /* 0x000fe40003800200 */
.L_x_1450:
[----:B------:R-:W-:Y:S06]  /*5bd0*/  UISETP.GT.AND UP0, UPT, UR13, -0x1, UPT ;  /* 0xffffffff0d00788c */ /* 0x000fec000bf04270 */
[----:B------:R-:W-:Y:S04]  /*5be0*/  PLOP3.LUT P0, PT, PT, PT, UP0, 0x80, 0x0 ;  /* 0x000000000000781c */ /* 0x000fe80003f0f008 */
[C---:B------:R-:W-:Y:S02]  /*5bf0*/  ISETP.GT.AND P4, PT, R223.reuse, 0x1, P0 ;  /* 0x00000001df00780c */ /* 0x040fe40000784270 */
[----:B------:R-:W-:Y:S02]  /*5c00*/  ISETP.GT.AND P5, PT, R223, RZ, P0 ;  /* 0x000000ffdf00720c */ /* 0x000fe400007a4270 */
[C---:B------:R-:W-:Y:S02]  /*5c10*/  ISETP.LT.OR P4, PT, R225.reuse, 0x2, P4 ;  /* 0x00000002e100780c */ /* 0x040fe40002781670 */
[----:B------:R-:W-:Y:S02]  /*5c20*/  ISETP.LT.OR P5, PT, R225, 0x1, P5 ;  /* 0x00000001e100780c */ /* 0x000fe40002fa1670 */
[----:B------:R-:W-:Y:S02]  /*5c30*/  FSEL R136, R5, -INF , !P4 ;  /* 0xff80000005887808 */ /* 0x000fe40006000000 */
[C---:B------:R-:W-:Y:S01]  /*5c40*/  ISETP.GT.AND P4, PT, R223.reuse, 0x10, P0 ;  /* 0x00000010df00780c */ /* 0x040fe20000784270 */
[----:B------:R-:W1:Y:S01]  /*5c50*/  SHFL.IDX PT, R5, R0, 0x1, 0x1c1f ;  /* 0x003c1f0000057f89 */ /* 0x000e6200000e0000 */
        /* <DEDUP_REMOVED lines=10> */
[----:B------:R-:W-:Y:S02]  /*5d00*/  ISETP.GT.AND P6, PT, R223, 0x11, P0 ;  /* 0x00000011df00780c */ /* 0x000fe400007c4270 */
[----:B------:R-:W-:Y:S01]  /*5d10*/  FSEL R8, R9, -INF , !P5 ;  /* 0xff80000009087808 */ /* 0x000fe20006800000 */
[--C-:B-1----:R-:W-:Y:S01]  /*5d20*/  IMAD.IADD R224, R224, 0x1, R5.reuse ;  /* 0x00000001e0e07824 */ /* 0x102fe200078e0205 */
[----:B------:R-:W-:Y:S01]  /*5d30*/  ISETP.GT.AND P5, PT, R223, 0x18, P0 ;  /* 0x00000018df00780c */ /* 0x000fe200007a4270 */
[----:B------:R-:W-:Y:S01]  /*5d40*/  IMAD.IADD R222, R222, 0x1, R5 ;  /* 0x00000001dede7824 */ /* 0x000fe200078e0205 */
        /* <DEDUP_REMOVED lines=45> */
.L_x_1456:
[----:B------:R-:W-:Y:S04]  /*6020*/  MOV R0, c[0x0][0x32c] ;  /* 0x0000cb0000007a02 */ /* 0x000fe80000000f00 */
[----:B------:R-:W-:Y:S11]  /*6030*/  ISETP.NE.AND P4, PT, R0, 0x1, PT ;  /* 0x000000010000780c */ /* 0x000ff60003f85270 */
[----:B------:R-:W-:Y:S02]  /*6040*/  @!UPT UIADD3 URZ, URZ, URZ, URZ ;  /* 0x0000003f3f3ff290 */ /* 0x000fe4000fffe03f */
[----:B------:R-:W-:Y:S05]  /*6050*/  @P4 IMAD.HI.U32 R0, R5, c[0x0][0x330], RZ ;  /* 0x0000cc0005004a27 */ /* 0x000fea00078e00ff */
[----:B------:R-:W-:Y:S02]  /*6060*/  @P4 SHF.R.U32.HI R5, RZ, c[0x0][0x334], R0 ;  /* 0x0000cd00ff054a19 */ /* 0x000fe40000011600 */
.L_x_1457:
[----:B------:R-:W-:Y:S05]  /*6070*/  BSYNC B0 ;  /* 0x0000000000007941 */ /* 0x000fea0003800000 */
.L_x_1455:
[----:B------:R-:W-:Y:S04]  /*6080*/  IMAD.MOV.U32 R0, RZ, RZ, c[0x0][0x32c] ;  /* 0x0000cb00ff007624 */ /* 0x000fe800078e00ff */
[----:B------:R-:W-:Y:S04]  /*6090*/  IMAD R0, R5, R0, -UR18 ;  /* 0x8000001205007e24 */ /* 0x000fe8000f8e0200 */
[----:B------:R-:W-:Y:S05]  /*60a0*/  IMAD.IADD R9, R0, 0x1, -R205 ;  /* 0x0000000100097824 */ /* 0x000fea00078e0acd */
[----:B------:R-:W-:Y:S02]  /*60b0*/  IADD3 R5, R9, c[0x0][0x32c], RZ ;  /* 0x0000cb0009057a10 */ /* 0x000fe40007ffe0ff */
[----:B------:R-:W-:Y:S02]  /*60c0*/  IMNMX R222, R222, R9, !PT ;  /* 0x00000009dede7217 */ /* 0x000fe40007800200 */
[----:B------:R-:W-:Y:S02]  /*60d0*/  IMNMX R224, R224, R5, PT ;  /* 0x00000005e0e07217 */ /* 0x000fe40003800200 */
.L_x_1454:
[----:B------:R-:W-:Y:S01]  /*60e0*/  FMNMX.FTZ R5, R138, R3, !PT ;  /* 0x000000038a057209 */ /* 0x000fe20007810000 */
[----:B------:R-:W-:Y:S01]  /*60f0*/  UISETP.GT.AND UP0, UPT, UR13, UR15, UPT ;  /* 0x0000000f0d00728c */ /* 0x000fe2000bf04270 */
[----:B------:R-:W-:Y:S01]  /*6100*/  ISETP.GT.AND P6, PT, R222, RZ, P0 ;  /* 0x000000ffde00720c */ /* 0x000fe200007c4270 */
[----:B------:R-:W-:Y:S01]  /*6110*/  UIADD3 UR13, UR13, -0x1, URZ ;  /* 0xffffffff0d0d7890 */ /* 0x000fe2000fffe03f */
[----:B------:R-:W-:Y:S02]  /*6120*/  FMNMX.FTZ R5, R136, R5, !PT ;  /* 0x0000000588057209 */ /* 0x000fe40007810000 */
[----:B------:R-:W-:Y:S02]  /*6130*/  ISETP.GT.AND P5, PT, R222, 0x1, P0 ;  /* 0x00000001de00780c */ /* 0x000fe400007a4270 */
[----:B------:R-:W-:Y:S02]  /*6140*/  FMNMX.FTZ R5, R134, R5, !PT ;  /* 0x0000000586057209 */ /* 0x000fe40007810000 */
[----:B------:R-:W-:Y:S02]  /*6150*/  ISETP.LT.OR P6, PT, R224, 0x1, P6 ;  /* 0x00000001e000780c */ /* 0x000fe400037c1670 */
[----:B------:R-:W-:Y:S02]  /*6160*/  FMNMX.FTZ R5, R8, R5, !PT ;  /* 0x0000000508057209 */ /* 0x000fe40007810000 */
[----:B------:R-:W-:Y:S02]  /*6170*/  ISETP.LT.OR P5, PT, R224, 0x2, P5 ;  /* 0x00000002e000780c */ /* 0x000fe40002fa1670 */
[----:B------:R-:W-:Y:S02]  /*6180*/  FMNMX.FTZ R5, R166, R5, !PT ;  /* 0x00000005a6057209 */ /* 0x000fe40007810000 */
[----:B------:R-:W-:Y:S02]  /*6190*/  ISETP.GT.AND P4, PT, R222, 0x8, P0 ;  /* 0x00000008de00780c */ /* 0x000fe40000784270 */
[----:B------:R-:W-:Y:S02]  /*61a0*/  FMNMX.FTZ R5, R168, R5, !PT ;  /* 0x00000005a8057209 */ /* 0x000fe40007810000 */
[----:B------:R-:W-:Y:S02]  /*61b0*/  FSEL R17, R6, -INF , !P6 ;  /* 0xff80000006117808 */ /* 0x000fe40007000000 */
        /* <DEDUP_REMOVED lines=9> */
[----:B------:R-:W-:Y:S02]  /*6250*/  FMNMX.FTZ R0, R13, R0, !PT ;  /* 0x000000000d007209 */ /* 0x000fe40007810000 */
[----:B------:R-:W-:Y:S02]  /*6260*/  ISETP.GT.AND P5, PT, R222, 0x10, P0 ;  /* 0x00000010de00780c */ /* 0x000fe400007a4270 */
[----:B------:R-:W-:Y:S02]  /*6270*/  ISETP.LT.OR P6, PT, R224, 0xa, P6 ;  /* 0x0000000ae000780c */ /* 0x000fe400037c1670 */
[----:B------:R-:W-:Y:S02]  /*6280*/  FSEL R9, R10, -INF , !P4 ;  /* 0xff8000000a097808 */ /* 0x000fe40006000000 */
[----:B------:R-:W-:Y:S02]  /*6290*/  ISETP.GT.AND P4, PT, R222, 0x11, P0 ;  /* 0x00000011de00780c */ /* 0x000fe40000784270 */
[----:B------:R-:W-:Y:S02]  /*62a0*/  FMNMX.FTZ R4, R152, R5, !PT ;  /* 0x0000000598047209 */ /* 0x000fe40007810000 */
[----:B------:R-:W-:Y:S02]  /*62b0*/  FSEL R11, R11, -INF , !P6 ;  /* 0xff8000000b0b7808 */ /* 0x000fe40007000000 */
[C---:B------:R-:W-:Y:S02]  /*62c0*/  ISETP.LT.OR P5, PT, R224.reuse, 0x11, P5 ;  /* 0x00000011e000780c */ /* 0x040fe40002fa1670 */
[----:B------:R-:W-:Y:S02]  /*62d0*/  ISETP.LT.OR P4, PT, R224, 0x12, P4 ;  /* 0x00000012e000780c */ /* 0x000fe40002781670 */
[----:B------:R-:W-:Y:S02]  /*62e0*/  FMNMX.FTZ R0, R9, R0, !PT ;  /* 0x0000000009007209 */ /* 0x000fe40007810000 */
[----:B------:R-:W-:Y:S02]  /*62f0*/  FMNMX.FTZ R5, R151, R4, !PT ;  /* 0x0000000497057209 */ /* 0x000fe40007810000 */
[----:B------:R-:W-:Y:S02]  /*6300*/  FSEL R173, R14, -INF , !P5 ;  /* 0xff8000000ead7808 */ /* 0x000fe40006800000 */
[----:B------:R-:W-:Y:S02]  /*6310*/  FSEL R171, R15, -INF , !P4 ;  /* 0xff8000000fab7808 */ /* 0x000fe40006000000 */
[C---:B------:R-:W-:Y:S02]  /*6320*/  ISETP.GT.AND P5, PT, R222.reuse, 0x18, P0 ;  /* 0x00000018de00780c */ /* 0x040fe400007a4270 */
[----:B------:R-:W-:Y:S02]  /*6330*/  ISETP.GT.AND P4, PT, R222, 0x19, P0 ;  /* 0x00000019de00780c */ /* 0x000fe40000784270 */
[----:B------:R-:W-:Y:S02]  /*6340*/  FMNMX.FTZ R0, R11, R0, !PT ;  /* 0x000000000b007209 */ /* 0x000fe40007810000 */
[----:B------:R-:W-:Y:S02]  /*6350*/  FMNMX.FTZ R5, R150, R5, !PT ;  /* 0x0000000596057209 */ /* 0x000fe40007810000 */
[C---:B------:R-:W-:Y:S02]  /*6360*/  ISETP.LT.OR P5, PT, R224.reuse, 0x19, P5 ;  /* 0x00000019e000780c */ /* 0x040fe40002fa1670 */
[----:B------:R-:W-:Y:S02]  /*6370*/  ISETP.LT.OR P4, PT, R224, 0x1a, P4 ;  /* 0x0000001ae000780c */ /* 0x000fe40002781670 */
[----:B------:R-:W-:Y:S02]  /*6380*/  FMNMX.FTZ R0, R173, R0, !PT ;  /* 0x00000000ad007209 */ /* 0x000fe40007810000 */
[----:B------:R-:W-:Y:S02]  /*6390*/  FMNMX.FTZ R7, R148, R5, !PT ;  /* 0x0000000594077209 */ /* 0x000fe40007810000 */
[----:B------:R-:W-:Y:S02]  /*63a0*/  FSEL R143, R18, -INF , !P5 ;  /* 0xff800000128f7808 */ /* 0x000fe40006800000 */
[----:B------:R-:W-:Y:S02]  /*63b0*/  FSEL R141, R19, -INF , !P4 ;  /* 0xff800000138d7808 */ /* 0x000fe40006000000 */
[----:B------:R-:W-:Y:S02]  /*63c0*/  ISETP.GT.AND P4, PT, R222, 0x20, P0 ;  /* 0x00000020de00780c */ /* 0x000fe40000784270 */
[----:B------:R-:W-:Y:S02]  /*63d0*/  FMNMX.FTZ R4, R171, R0, !PT ;  /* 0x00000000ab047209 */ /* 0x000fe40007810000 */
[----:B------:R-:W-:Y:S02]  /*63e0*/  FMNMX.FTZ R5, R146, R7, !PT ;  /* 0x0000000792057209 */ /* 0x000fe40007810000 */
[----:B------:R-:W-:Y:S02]  /*63f0*/  FMNMX.FTZ R4, R143, R4, !PT ;  /* 0x000000048f047209 */ /* 0x000fe40007810000 */
[----:B------:R-:W-:Y:S01]  /*6400*/  ISETP.GT.AND P6, PT, R222, 0x21, P0 ;  /* 0x00000021de00780c */ /* 0x000fe200007c4270 */
[----:B------:R-:W1:Y:S01]  /*6410*/  SHFL.BFLY PT, R0, R5, 0x2, 0x1f ;  /* 0x0c401f0005007f89 */ /* 0x000e6200000e0000 */
[----:B------:R-:W-:Y:S02]  /*6420*/  ISETP.LT.OR P4, PT, R224, 0x21, P4 ;  /* 0x00000021e000780c */ /* 0x000fe40002781670 */
[----:B------:R-:W-:Y:S02]  /*6430*/  FMNMX.FTZ R4, R141, R4, !PT ;  /* 0x000000048d047209 */ /* 0x000fe40007810000 */
[----:B------:R-:W-:Y:S02]  /*6440*/  FSEL R175, R22, -INF , !P4 ;  /* 0xff80000016af7808 */ /* 0x000fe40006000000 */
[----:B------:R-:W-:Y:S02]  /*6450*/  ISETP.GT.AND P5, PT, R222, 0x28, P0 ;  /* 0x00000028de00780c */ /* 0x000fe400007a4270 */
[----:B------:R-:W-:Y:S02]  /*6460*/  ISETP.LT.OR P6, PT, R224, 0x22, P6 ;  /* 0x00000022e000780c */ /* 0x000fe400037c1670 */
[----:B------:R-:W-:Y:S02]  /*6470*/  ISETP.GT.AND P4, PT, R222, 0x29, P0 ;  /* 0x00000029de00780c */ /* 0x000fe40000784270 */
[----:B------:R-:W-:Y:S02]  /*6480*/  FSEL R159, R23, -INF , !P6 ;  /* 0xff800000179f7808 */ /* 0x000fe40007000000 */
[----:B------:R-:W-:Y:S01]  /*6490*/  ISETP.LT.OR P5, PT, R224, 0x29, P5 ;  /* 0x00000029e000780c */ /* 0x000fe20002fa1670 */
[----:B------:R-:W-:Y:S01]  /*64a0*/  LDSM.16.MT88.4 R20, [R190+0x100] ;  /* 0x00010000be14783b */ /* 0x000fe20000004200 */
[----:B------:R-:W-:Y:S02]  /*64b0*/  FMNMX.FTZ R4, R175, R4, !PT ;  /* 0x00000004af047209 */ /* 0x000fe40007810000 */
[----:B------:R-:W-:Y:S02]  /*64c0*/  FSEL R157, R26, -INF , !P5 ;  /* 0xff8000001a9d7808 */ /* 0x000fe40006800000 */
[----:B------:R-:W-:Y:S02]  /*64d0*/  FMNMX.FTZ R4, R159, R4, !PT ;  /* 0x000000049f047209 */ /* 0x000fe40007810000 */
[----:B------:R-:W-:Y:S02]  /*64e0*/  ISETP.LT.OR P4, PT, R224, 0x2a, P4 ;  /* 0x0000002ae000780c */ /* 0x000fe40002781670 */
[C---:B------:R-:W-:Y:S02]  /*64f0*/  ISETP.GT.AND P6, PT, R222.reuse, 0x30, P0 ;  /* 0x00000030de00780c */ /* 0x040fe400007c4270 */
[----:B------:R-:W-:Y:S02]  /*6500*/  FSEL R155, R27, -INF , !P4 ;  /* 0xff8000001b9b7808 */ /* 0x000fe40006000000 */
[----:B------:R-:W-:Y:S02]  /*6510*/  FMNMX.FTZ R4, R157, R4, !PT ;  /* 0x000000049d047209 */ /* 0x000fe40007810000 */
[----:B------:R-:W-:Y:S02]  /*6520*/  ISETP.GT.AND P5, PT, R222, 0x31, P0 ;  /* 0x00000031de00780c */ /* 0x000fe400007a4270 */
[----:B------:R-:W-:Y:S02]  /*6530*/  ISETP.LT.OR P6, PT, R224, 0x31, P6 ;  /* 0x00000031e000780c */ /* 0x000fe400037c1670 */
[----:B------:R-:W-:Y:S02]  /*6540*/  FMNMX.FTZ R4, R155, R4, !PT ;  /* 0x000000049b047209 */ /* 0x000fe40007810000 */
[----:B------:R-:W-:Y:S02]  /*6550*/  FSEL R149, R30, -INF , !P6 ;  /* 0xff8000001e957808 */ /* 0x000fe40007000000 */
[----:B------:R-:W-:Y:S02]  /*6560*/  ISETP.GT.AND P4, PT, R222, 0x38, P0 ;  /* 0x00000038de00780c */ /* 0x000fe40000784270 */
[----:B------:R-:W-:Y:S02]  /*6570*/  ISETP.LT.OR P5, PT, R224, 0x32, P5 ;  /* 0x00000032e000780c */ /* 0x000fe40002fa1670 */
[----:B------:R-:W-:Y:S02]  /*6580*/  FMNMX.FTZ R4, R149, R4, !PT ;  /* 0x0000000495047209 */ /* 0x000fe40007810000 */
[----:B------:R-:W-:Y:S02]  /*6590*/  FSEL R147, R31, -INF , !P5 ;  /* 0xff8000001f937808 */ /* 0x000fe40006800000 */
[----:B------:R-:W-:Y:S01]  /*65a0*/  ISETP.GT.AND P0, PT, R222, 0x39, P0 ;  /* 0x00000039de00780c */ /* 0x000fe20000704270 */
[----:B------:R-:W-:Y:S01]  /*65b0*/  LDSM.16.MT88.4 R28, [R189+0x100] ;  /* 0x00010000bd1c783b */ /* 0x000fe20000004200 */
[C---:B------:R-:W-:Y:S02]  /*65c0*/  ISETP.LT.OR P4, PT, R224.reuse, 0x39, P4 ;  /* 0x00000039e000780c */ /* 0x040fe40002781670 */
[----:B------:R-:W-:Y:S02]  /*65d0*/  ISETP.LT.OR P0, PT, R224, 0x3a, P0 ;  /* 0x0000003ae000780c */ /* 0x000fe40000701670 */
[----:B------:R-:W-:Y:S02]  /*65e0*/  FSEL R145, R34, -INF , !P4 ;  /* 0xff80000022917808 */ /* 0x000fe40006000000 */
[----:B------:R-:W-:Y:S02]  /*65f0*/  FSEL R133, R35, -INF , !P0 ;  /* 0xff80000023857808 */ /* 0x000fe40004000000 */
[----:B-1----:R-:W-:Y:S02]  /*6600*/  FMNMX.FTZ R6, R5, R0, !PT ;  /* 0x0000000005067209 */ /* 0x002fe40007810000 */
[----:B------:R-:W-:Y:S03]  /*6610*/  FMNMX.FTZ R0, R147, R4, !PT ;  /* 0x0000000493007209 */ /* 0x000fe60007810000 */
[----:B------:R-:W1:Y:S01]  /*6620*/  SHFL.BFLY PT, R15, R6, 0x1, 0x1f ;  /* 0x0c201f00060f7f89 */ /* 0x000e6200000e0000 */
[----:B------:R-:W-:Y:S04]  /*6630*/  FMNMX.FTZ R0, R145, R0, !PT ;  /* 0x0000000091007209 */ /* 0x000fe80007810000 */
[----:B------:R-:W-:Y:S05]  /*6640*/  FMNMX.FTZ R7, R133, R0, !PT ;  /* 0x0000000085077209 */ /* 0x000fea0007810000 */
        /* <DEDUP_REMOVED lines=22> */
[--C-:B---3--:R-:W-:Y:S02]  /*67b0*/  FFMA.FTZ R227, R151, c[0x0][0x2d0], -R153.reuse ;  /* 0x0000b40097e37a23 */ /* 0x108fe40000010899 */
        /* <DEDUP_REMOVED lines=9> */
[----:B------:R-:W-:Y:S01]  /*6850*/  PLOP3.LUT P0, PT, PT, PT, UP0, 0x80, 0x0 ;  /* 0x000000000000781c */ /* 0x000fe20003f0f008 */
[----:B------:R-:W-:Y:S02]  /*6860*/  FADD.FTZ R5, -R5, R2 ;  /* 0x0000000205057221 */ /* 0x000fe40000010100 */
[--C-:B------:R-:W-:Y:S01]  /*6870*/  FFMA.FTZ R164, R13, c[0x0][0x2d0], -R144.reuse ;  /* 0x0000b4000da47a23 */ /* 0x100fe20000010890 */
[----:B------:R-:W1:Y:S01]  /*6880*/  MUFU.EX2 R161, R161 ;  /* 0x000000a100a17308 */ /* 0x000e620000000800 */
[----:B------:R-:W3:Y:S01]  /*6890*/  LDSM.16.MT88.4 R12, [R195+0x100] ;  /* 0x00010000c30c783b */ /* 0x000ee20000004200 */
[--C-:B------:R-:W-:Y:S01]  /*68a0*/  FFMA.FTZ R165, R17, c[0x0][0x2d0], -R144.reuse ;  /* 0x0000b40011a57a23 */ /* 0x100fe20000010890 */
[----:B--2---:R-:W-:Y:S01]  /*68b0*/  F2FP.PACK_AB R136, R135, R160 ;  /* 0x000000a08788723e */ /* 0x004fe200000000ff */
[--C-:B------:R-:W-:Y:S02]  /*68c0*/  FFMA.FTZ R163, R9, c[0x0][0x2d0], -R144.reuse ;  /* 0x0000b40009a37a23 */ /* 0x100fe40000010890 */
[--C-:B------:R-:W-:Y:S02]  /*68d0*/  FFMA.FTZ R162, R11, c[0x0][0x2d0], -R144.reuse ;  /* 0x0000b4000ba27a23 */ /* 0x100fe40000010890 */
[----:B------:R-:W-:Y:S02]  /*68e0*/  FMUL.FTZ R2, R5, c[0x0][0x2d0] ;  /* 0x0000b40005027a20 */ /* 0x000fe40000410000 */
[----:B------:R-:W2:Y:S01]  /*68f0*/  MUFU.EX2 R3, R6 ;  /* 0x0000000600037308 */ /* 0x000ea20000000800 */
[--C-:B------:R-:W-:Y:S02]  /*6900*/  FFMA.FTZ R168, R142, c[0x0][0x2d0], -R153.reuse ;  /* 0x0000b4008ea87a23 */ /* 0x100fe40000010899 */
[--C-:B------:R-:W-:Y:S02]  /*6910*/  FFMA.FTZ R172, R143, c[0x0][0x2d0], -R144.reuse ;  /* 0x0000b4008fac7a23 */ /* 0x100fe40000010890 */
        /* <DEDUP_REMOVED lines=11> */
[----:B------:R-:W-:Y:S02]  /*69d0*/  FFMA.FTZ R153, R146, c[0x0][0x2d0], -R153 ;  /* 0x0000b40092997a23 */ /* 0x000fe40000010899 */
[--C-:B------:R-:W-:Y:S02]  /*69e0*/  FFMA.FTZ R170, R173, c[0x0][0x2d0], -R144.reuse ;  /* 0x0000b400adaa7a23 */ /* 0x100fe40000010890 */
[C---:B--2---:R-:W-:Y:S02]  /*69f0*/  FMUL.FTZ R4, R3.reuse, R128 ;  /* 0x0000008003047220 */ /* 0x044fe40000410000 */
        /* <DEDUP_REMOVED lines=14> */
[C---:B------:R-:W-:Y:S02]  /*6ae0*/  FMUL.FTZ R36, R3.reuse, R36 ;  /* 0x0000002403247220 */ /* 0x040fe40000410000 */
        /* <DEDUP_REMOVED lines=22> */
[C---:B---3--:R-:W-:Y:S03]  /*6c50*/  HMMA.16816.F32 R4, R136.reuse, R12, R4 ;  /* 0x0000000c8804723c */ /* 0x048fe60000001804 */
[----:B------:R-:W-:Y:S02]  /*6c60*/  LDSM.16.MT88.4 R124, [R195+0x2900] ;  /* 0x00290000c37c783b */ /* 0x000fe40000004200 */
        /* <DEDUP_REMOVED lines=10> */
[----:B------:R-:W2:Y:S01]  /*6d10*/  MUFU.EX2 R169, R169 ;  /* 0x000000a900a97308 */ /* 0x000ea20000000800 */
[C---:B------:R-:W-:Y:S02]  /*6d20*/  FMUL.FTZ R26, R2.reuse, R114 ;  /* 0x00000072021a7220 */ /* 0x040fe40000410000 */
[C---:B------:R-:W-:Y:S02]  /*6d30*/  FMUL.FTZ R27, R2.reuse, R115 ;  /* 0x00000073021b7220 */ /* 0x040fe40000410000 */
[C---:B------:R-:W-:Y:S01]  /*6d40*/  FMUL.FTZ R34, R2.reuse, R122 ;  /* 0x0000007a02227220 */ /* 0x040fe20000410000 */
[C---:B------:R-:W-:Y:S01]  /*6d50*/  HMMA.16816.F32 R12, R136.reuse, R20, R12 ;  /* 0x00000014880c723c */ /* 0x040fe2000000180c */
[----:B------:R-:W3:Y:S02]  /*6d60*/  LDSM.16.MT88.4 R100, [R188+0x100] ;  /* 0x00010000bc64783b */ /* 0x000ee40000004200 */
        /* <DEDUP_REMOVED lines=14> */
[----:B------:R-:W4:Y:S01]  /*6e50*/  LDSM.16.MT88.4 R108, [R190+0x2100] ;  /* 0x00210000be6c783b */ /* 0x000f220000004200 */
[C---:B------:R-:W-:Y:S01]  /*6e60*/  FMUL.FTZ R46, R2.reuse, R46 ;  /* 0x0000002e022e7220 */ /* 0x040fe20000410000 */
[C---:B------:R-:W-:Y:S01]  /*6e70*/  HMMA.16816.F32 R20, R136.reuse, R28, R20 ;  /* 0x0000001c8814723c */ /* 0x040fe20000001814 */
[----:B------:R-:W5:Y:S02]  /*6e80*/  MUFU.EX2 R173, R173 ;  /* 0x000000ad00ad7308 */ /* 0x000f640000000800 */
[C---:B------:R-:W-:Y:S02]  /*6e90*/  FMUL.FTZ R47, R2.reuse, R47 ;  /* 0x0000002f022f7220 */ /* 0x040fe40000410000 */
        /* <DEDUP_REMOVED lines=9> */
[----:B------:R-:W-:Y:S01]  /*6f30*/  LDSM.16.MT88.4 R116, [R190+0x900] ;  /* 0x00090000be74783b */ /* 0x000fe20000004200 */
[C---:B------:R-:W-:Y:S02]  /*6f40*/  FMUL.FTZ R54, R2.reuse, R54 ;  /* 0x0000003602367220 */ /* 0x040fe40000410000 */
[C---:B------:R-:W-:Y:S02]  /*6f50*/  FMUL.FTZ R55, R2.reuse, R55 ;  /* 0x0000003702377220 */ /* 0x040fe40000410000 */
        /* <DEDUP_REMOVED lines=14> */
[----:B------:R-:W1:Y:S01]  /*7040*/  LDSM.16.MT88.4 R104, [R188+0x2100] ;  /* 0x00210000bc68783b */ /* 0x000e620000004200 */
[----:B------:R-:W-:Y:S02]  /*7050*/  MUFU.EX2 R224, R224 ;  /* 0x000000e000e07308 */ /* 0x000fe40000000800 */
[C---:B------:R-:W-:Y:S02]  /*7060*/  FMUL.FTZ R66, R2.reuse, R66 ;  /* 0x0000004202427220 */ /* 0x040fe40000410000 */
[C---:B------:R-:W-:Y:S02]  /*7070*/  FMUL.FTZ R67, R2.reuse, R67 ;  /* 0x0000004302437220 */ /* 0x040fe40000410000 */
[C---:B----4-:R-:W-:Y:S04]  /*7080*/  HMMA.16816.F32 R44, R136.reuse, R108, R44 ;  /* 0x0000006c882c723c */ /* 0x050fe8000000182c */
[C---:B------:R-:W-:Y:S01]  /*7090*/  FMUL.FTZ R68, R3.reuse, R68 ;  /* 0x0000004403447220 */ /* 0x040fe20000410000 */
[----:B------:R-:W-:Y:S01]  /*70a0*/  MUFU.EX2 R225, R225 ;  /* 0x000000e100e17308 */ /* 0x000fe20000000800 */
[C---:B------:R-:W-:Y:S02]  /*70b0*/  FMUL.FTZ R69, R3.reuse, R69 ;  /* 0x0000004503457220 */ /* 0x040fe40000410000 */
[C---:B------:R-:W-:Y:S01]  /*70c0*/  HMMA.16816.F32 R48, R136.reuse, R110, R48 ;  /* 0x0000006e8830723c */ /* 0x040fe20000001830 */
[----:B------:R-:W4:Y:S03]  /*70d0*/  LDSM.16.MT88.4 R108, [R195+0x4100] ;  /* 0x00410000c36c783b */ /* 0x000f260000004200 */
[C---:B------:R-:W-:Y:S02]  /*70e0*/  FMUL.FTZ R70, R2.reuse, R70 ;  /* 0x0000004602467220 */ /* 0x040fe40000410000 */
[C---:B------:R-:W-:Y:S01]  /*70f0*/  FMUL.FTZ R71, R2.reuse, R71 ;  /* 0x0000004702477220 */ /* 0x040fe20000410000 */
[----:B------:R-:W-:Y:S01]  /*7100*/  MUFU.EX2 R226, R226 ;  /* 0x000000e200e27308 */ /* 0x000fe20000000800 */
[C---:B------:R-:W-:Y:S01]  /*7110*/  FMUL.FTZ R72, R3.reuse, R72 ;  /* 0x0000004803487220 */ /* 0x040fe20000410000 */
[C---:B---3--:R-:W-:Y:S03]  /*7120*/  HMMA.16816.F32 R52, R136.reuse, R100, R52 ;  /* 0x000000648834723c */ /* 0x048fe60000001834 */
[C---:B------:R-:W-:Y:S02]  /*7130*/  FMUL.FTZ R73, R3.reuse, R73 ;  /* 0x0000004903497220 */ /* 0x040fe40000410000 */
[C---:B------:R-:W-:Y:S02]  /*7140*/  FMUL.FTZ R74, R2.reuse, R74 ;  /* 0x0000004a024a7220 */ /* 0x040fe40000410000 */
[C---:B------:R-:W-:Y:S01]  /*7150*/  FMUL.FTZ R75, R2.reuse, R75 ;  /* 0x0000004b024b7220 */ /* 0x040fe20000410000 */
[C---:B------:R-:W-:Y:S01]  /*7160*/  HMMA.16816.F32 R56, R136.reuse, R102, R56 ;  /* 0x000000668838723c */ /* 0x040fe20000001838 */
[----:B------:R-:W3:Y:S01]  /*7170*/  LDSM.16.MT88.4 R100, [R190+0x4100] ;  /* 0x00410000be64783b */ /* 0x000ee20000004200 */
[----:B------:R-:W-:Y:S02]  /*7180*/  MUFU.EX2 R227, R227 ;  /* 0x000000e300e37308 */ /* 0x000fe40000000800 */
[C---:B------:R-:W-:Y:S02]  /*7190*/  FMUL.FTZ R76, R3.reuse, R76 ;  /* 0x0000004c034c7220 */ /* 0x040fe40000410000 */
[C---:B------:R-:W-:Y:S02]  /*71a0*/  FMUL.FTZ R77, R3.reuse, R77 ;  /* 0x0000004d034d7220 */ /* 0x040fe40000410000 */
[C---:B-1----:R-:W-:Y:S04]  /*71b0*/  HMMA.16816.F32 R60, R136.reuse, R104, R60 ;  /* 0x00000068883c723c */ /* 0x042fe8000000183c */
[C---:B------:R-:W-:Y:S01]  /*71c0*/  FMUL.FTZ R78, R2.reuse, R78 ;  /* 0x0000004e024e7220 */ /* 0x040fe20000410000 */
[----:B------:R-:W-:Y:S01]  /*71d0*/  MUFU.EX2 R228, R228 ;  /* 0x000000e400e47308 */ /* 0x000fe20000000800 */
[C---:B------:R-:W-:Y:S02]  /*71e0*/  FMUL.FTZ R79, R2.reuse, R79 ;  /* 0x0000004f024f7220 */ /* 0x040fe40000410000 */
[C---:B------:R-:W-:Y:S01]  /*71f0*/  HMMA.16816.F32 R64, R136.reuse, R106, R64 ;  /* 0x0000006a8840723c */ /* 0x040fe20000001840 */
[----:B------:R-:W1:Y:S03]  /*7200*/  LDSM.16.MT88.4 R104, [R189+0x4100] ;  /* 0x00410000bd68783b */ /* 0x000e660000004200 */
[C---:B------:R-:W-:Y:S02]  /*7210*/  FMUL.FTZ R80, R3.reuse, R80 ;  /* 0x0000005003507220 */ /* 0x040fe40000410000 */
[C---:B------:R-:W-:Y:S01]  /*7220*/  FMUL.FTZ R81, R3.reuse, R81 ;  /* 0x0000005103517220 */ /* 0x040fe20000410000 */
[----:B------:R-:W-:Y:S01]  /*7230*/  MUFU.EX2 R229, R229 ;  /* 0x000000e500e57308 */ /* 0x000fe20000000800 */
[C---:B----4-:R-:W-:Y:S04]  /*7240*/  HMMA.16816.F32 R68, R136.reuse, R108, R68 ;  /* 0x0000006c8844723c */ /* 0x050fe80000001844 */
[C---:B------:R-:W-:Y:S02]  /*7250*/  FMUL.FTZ R82, R2.reuse, R82 ;  /* 0x0000005202527220 */ /* 0x040fe40000410000 */
[C---:B------:R-:W-:Y:S02]  /*7260*/  FMUL.FTZ R83, R2.reuse, R83 ;  /* 0x0000005302537220 */ /* 0x040fe40000410000 */
[C---:B------:R-:W-:Y:S01]  /*7270*/  HMMA.16816.F32 R72, R136.reuse, R110, R72 ;  /* 0x0000006e8848723c */ /* 0x040fe20000001848 */
[----:B------:R-:W4:Y:S01]  /*7280*/  LDSM.16.MT88.4 R108, [R188+0x4100] ;  /* 0x00410000bc6c783b */ /* 0x000f220000004200 */
[----:B------:R-:W-:Y:S02]  /*7290*/  MUFU.EX2 R231, R231 ;  /* 0x000000e700e77308 */ /* 0x000fe40000000800 */
[C---:B------:R-:W-:Y:S02]  /*72a0*/  FMUL.FTZ R84, R3.reuse, R84 ;  /* 0x0000005403547220 */ /* 0x040fe40000410000 */
[----:B------:R-:W-:Y:S02]  /*72b0*/  FMUL.FTZ R85, R3, R85 ;  /* 0x0000005503557220 */ /* 0x000fe40000410000 */
[C---:B------:R-:W-:Y:S01]  /*72c0*/  FMUL.FTZ R86, R2.reuse, R86 ;  /* 0x0000005602567220 */ /* 0x040fe20000410000 */
[C---:B---3--:R-:W-:Y:S03]  /*72d0*/  HMMA.16816.F32 R76, R136.reuse, R100, R76 ;  /* 0x00000064884c723c */ /* 0x048fe6000000184c */
[C---:B------:R-:W-:Y:S01]  /*72e0*/  FMUL.FTZ R87, R2.reuse, R87 ;  /* 0x0000005702577220 */ /* 0x040fe20000410000 */
[----:B------:R-:W-:Y:S01]  /*72f0*/  MUFU.EX2 R232, R232 ;  /* 0x000000e800e87308 */ /* 0x000fe20000000800 */
[--C-:B------:R-:W-:Y:S02]  /*7300*/  FFMA.FTZ R171, R171, c[0x0][0x2d0], -R144.reuse ;  /* 0x0000b400abab7a23 */ /* 0x100fe40000010890 */
[C---:B------:R-:W-:Y:S01]  /*7310*/  FMUL.FTZ R88, R3.reuse, R88 ;  /* 0x0000005803587220 */ /* 0x040fe20000410000 */
[C---:B------:R-:W-:Y:S04]  /*7320*/  HMMA.16816.F32 R80, R136.reuse, R102, R80 ;  /* 0x000000668850723c */ /* 0x040fe80000001850 */
[----:B------:R-:W-:Y:S01]  /*7330*/  FMUL.FTZ R89, R3, R89 ;  /* 0x0000005903597220 */ /* 0x000fe20000410000 */
[----:B------:R-:W-:Y:S01]  /*7340*/  F2FP.PACK_AB R100, R167, R166 ;  /* 0x000000a6a764723e */ /* 0x000fe200000000ff */
[C---:B------:R-:W-:Y:S01]  /*7350*/  FMUL.FTZ R90, R2.reuse, R90 ;  /* 0x0000005a025a7220 */ /* 0x040fe20000410000 */
[----:B--2---:R-:W-:Y:S01]  /*7360*/  F2FP.PACK_AB R102, R169, R168 ;  /* 0x000000a8a966723e */ /* 0x004fe200000000ff */
[C---:B-1----:R-:W-:Y:S01]  /*7370*/  HMMA.16816.F32 R84, R136.reuse, R104, R84 ;  /* 0x000000688854723c */ /* 0x042fe20000001854 */
[----:B------:R-:W1:Y:S03]  /*7380*/  MUFU.EX2 R171, R171 ;  /* 0x000000ab00ab7308 */ /* 0x000e660000000800 */
[C---:B------:R-:W-:Y:S01]  /*7390*/  FMUL.FTZ R91, R2.reuse, R91 ;  /* 0x0000005b025b7220 */ /* 0x040fe20000410000 */
[----:B-----5:R-:W-:Y:S01]  /*73a0*/  F2FP.PACK_AB R103, R173, R172 ;  /* 0x000000acad67723e */ /* 0x020fe200000000ff */
[C---:B------:R-:W-:Y:S02]  /*73b0*/  FMUL.FTZ R92, R3.reuse, R92 ;  /* 0x0000005c035c7220 */ /* 0x040fe40000410000 */
[C---:B------:R-:W-:Y:S03]  /*73c0*/  FMUL.FTZ R93, R3.reuse, R93 ;  /* 0x0000005d035d7220 */ /* 0x040fe60000410000 */
[C---:B------:R-:W-:Y:S01]  /*73d0*/  HMMA.16816.F32 R88, R136.reuse, R106, R88 ;  /* 0x0000006a8858723c */ /* 0x040fe20000001858 */
[----:B------:R-:W2:Y:S01]  /*73e0*/  LDSM.16.MT88.4 R104, [R189+0x900] ;  /* 0x00090000bd68783b */ /* 0x000ea20000004200 */
[----:B------:R-:W-:Y:S01]  /*73f0*/  MUFU.EX2 R233, R233 ;  /* 0x000000e900e97308 */ /* 0x000fe20000000800 */
[C---:B------:R-:W-:Y:S02]  /*7400*/  FMUL.FTZ R94, R2.reuse, R94 ;  /* 0x0000005e025e7220 */ /* 0x040fe40000410000 */
[C---:B------:R-:W-:Y:S02]  /*7410*/  FMUL.FTZ R95, R2.reuse, R95 ;  /* 0x0000005f025f7220 */ /* 0x040fe40000410000 */
[C---:B------:R-:W-:Y:S02]  /*7420*/  FMUL.FTZ R96, R3.reuse, R96 ;  /* 0x0000006003607220 */ /* 0x040fe40000410000 */
[----:B------:R-:W-:Y:S03]  /*7430*/  FMUL.FTZ R97, R3, R97 ;  /* 0x0000006103617220 */ /* 0x000fe60000410000 */
[C---:B----4-:R-:W-:Y:S03]  /*7440*/  HMMA.16816.F32 R92, R136.reuse, R108, R92 ;  /* 0x0000006c885c723c */ /* 0x050fe6000000185c */
[C---:B------:R-:W-:Y:S01]  /*7450*/  FMUL.FTZ R98, R2.reuse, R98 ;  /* 0x0000006202627220 */ /* 0x040fe20000410000 */
[----:B-1----:R-:W-:Y:S01]  /*7460*/  F2FP.PACK_AB R101, R171, R170 ;  /* 0x000000aaab65723e */ /* 0x002fe200000000ff */
[C---:B------:R-:W-:Y:S02]  /*7470*/  FMUL.FTZ R99, R2.reuse, R99 ;  /* 0x0000006302637220 */ /* 0x040fe40000410000 */
[--C-:B------:R-:W-:Y:S02]  /*7480*/  FFMA.FTZ R175, R175, c[0x0][0x2d0], -R144.reuse ;  /* 0x0000b400afaf7a23 */ /* 0x100fe40000010890 */
[----:B------:R-:W-:Y:S03]  /*7490*/  FFMA.FTZ R144, R133, c[0x0][0x2d0], -R144 ;  /* 0x0000b40085907a23 */ /* 0x000fe60000010890 */
[----:B------:R-:W-:Y:S01]  /*74a0*/  HMMA.16816.F32 R96, R136, R110, R96 ;  /* 0x0000006e8860723c */ /* 0x000fe20000001860 */
[----:B------:R-:W1:Y:S01]  /*74b0*/  LDSM.16.MT88.4 R108, [R188+0x2900] ;  /* 0x00290000bc6c783b */ /* 0x000e620000004200 */
[----:B------:R3:W-:Y:S01]  /*74c0*/  MUFU.EX2 R234, R144 ;  /* 0x0000009000ea7308 */ /* 0x0007e20000000800 */
[----:B------:R-:W-:Y:S01]  /*74d0*/  FFMA.FTZ R160, R3, R210, R160 ;  /* 0x000000d203a07223 */ /* 0x000fe200000100a0 */
[----:B------:R-:W-:Y:S01]  /*74e0*/  MOV R3, R0 ;  /* 0x0000000000037202 */ /* 0x000fe20000000f00 */
[----:B------:R-:W-:Y:S02]  /*74f0*/  FFMA.FTZ R165, R2, R211, R165 ;  /* 0x000000d302a57223 */ /* 0x000fe400000100a5 */
[----:B------:R-:W-:Y:S01]  /*7500*/  FADD.FTZ R135, R135, R160 ;  /* 0x000000a087877221 */ /* 0x000fe20000010000 */
[C---:B------:R-:W-:Y:S01]  /*7510*/  HMMA.16816.F32 R4, R100.reuse, R112, R4 ;  /* 0x000000706404723c */ /* 0x040fe20000001804 */
[----:B------:R-:W-:Y:S03]  /*7520*/  LDSM.16.MT88.4 R136, [R189+0x3100] ;  /* 0x00310000bd88783b */ /* 0x000fe60000004200 */
[----:B------:R-:W4:Y:S01]  /*7530*/  MUFU.EX2 R175, R175 ;  /* 0x000000af00af7308 */ /* 0x000f220000000800 */
[----:B------:R-:W-:Y:S02]  /*7540*/  FADD.FTZ R164, R164, R165 ;  /* 0x000000a5a4a47221 */ /* 0x000fe40000010000 */
[----:B------:R-:W-:Y:S01]  /*7550*/  FADD.FTZ R134, R134, R135 ;  /* 0x0000008786867221 */ /* 0x000fe20000010000 */
[C---:B------:R-:W-:Y:S01]  /*7560*/  HMMA.16816.F32 R8, R100.reuse, R114, R8 ;  /* 0x000000726408723c */ /* 0x040fe20000001808 */
[----:B------:R-:W-:Y:S03]  /*7570*/  LDSM.16.MT88.4 R112, [R190+0x4900] ;  /* 0x00490000be70783b */ /* 0x000fe60000004200 */
[----:B------:R-:W-:Y:S04]  /*7580*/  FADD.FTZ R161, R161, R134 ;  /* 0x00000086a1a17221 */ /* 0x000fe80000010000 */
[C---:B------:R-:W-:Y:S01]  /*7590*/  HMMA.16816.F32 R12, R100.reuse, R116, R12 ;  /* 0x00000074640c723c */ /* 0x040fe2000000180c */
[----:B---3--:R-:W-:Y:S03]  /*75a0*/  LDSM.16.MT88.4 R144, [R190+0x3900] ;  /* 0x00390000be90783b */ /* 0x008fe60000004200 */
[----:B------:R-:W-:Y:S04]  /*75b0*/  FADD.FTZ R166, R166, R161 ;  /* 0x000000a1a6a67221 */ /* 0x000fe80000010000 */
[C---:B------:R-:W-:Y:S01]  /*75c0*/  HMMA.16816.F32 R16, R100.reuse, R118, R16 ;  /* 0x000000766410723c */ /* 0x040fe20000001810 */
[----:B------:R-:W-:Y:S03]  /*75d0*/  LDSM.16.MT88.4 R116, [R189+0x4900] ;  /* 0x00490000bd74783b */ /* 0x000fe60000004200 */
[----:B------:R-:W-:Y:S04]  /*75e0*/  FADD.FTZ R167, R167, R166 ;  /* 0x000000a6a7a77221 */ /* 0x000fe80000010000 */
[C---:B--2---:R-:W-:Y:S04]  /*75f0*/  HMMA.16816.F32 R20, R100.reuse, R104, R20 ;  /* 0x000000686414723c */ /* 0x044fe80000001814 */
[----:B------:R-:W-:Y:S04]  /*7600*/  FADD.FTZ R168, R168, R167 ;  /* 0x000000a7a8a87221 */ /* 0x000fe80000010000 */
[C---:B------:R-:W-:Y:S01]  /*7610*/  HMMA.16816.F32 R24, R100.reuse, R106, R24 ;  /* 0x0000006a6418723c */ /* 0x040fe20000001818 */
[----:B------:R-:W2:Y:S03]  /*7620*/  LDSM.16.MT88.4 R104, [R195+0x4900] ;  /* 0x00490000c368783b */ /* 0x000ea60000004200 */
[----:B------:R-:W-:Y:S04]  /*7630*/  FADD.FTZ R169, R169, R168 ;  /* 0x000000a8a9a97221 */ /* 0x000fe80000010000 */
        /* <DEDUP_REMOVED lines=20> */
[----:B------:R-:W3:Y:S07]  /*7780*/  LDSM.16.MT88.4 R112, [R189+0x1100] ;  /* 0x00110000bd70783b */ /* 0x000eee0000004200 */
[C---:B------:R-:W-:Y:S08]  /*7790*/  HMMA.16816.F32 R84, R100.reuse, R116, R84 ;  /* 0x000000746454723c */ /* 0x040ff00000001854 */
[C---:B------:R-:W-:Y:S01]  /*77a0*/  HMMA.16816.F32 R88, R100.reuse, R118, R88 ;  /* 0x000000766458723c */ /* 0x040fe20000001858 */
[----:B------:R-:W5:Y:S07]  /*77b0*/  LDSM.16.MT88.4 R116, [R195+0x3100] ;  /* 0x00310000c374783b */ /* 0x000f6e0000004200 */
[C---:B-1----:R-:W-:Y:S08]  /*77c0*/  HMMA.16816.F32 R92, R100.reuse, R108, R92 ;  /* 0x0000006c645c723c */ /* 0x042ff0000000185c */
[----:B------:R-:W-:Y:S01]  /*77d0*/  HMMA.16816.F32 R96, R100, R110, R96 ;  /* 0x0000006e6460723c */ /* 0x000fe20000001860 */
[----:B------:R-:W-:Y:S06]  /*77e0*/  LDSM.16.MT88.4 R108, [R195+0x5100] ;  /* 0x00510000c36c783b */ /* 0x000fec0000004200 */
[----:B------:R-:W-:Y:S01]  /*77f0*/  F2FP.PACK_AB R100, R221, R174 ;  /* 0x000000aedd64723e */ /* 0x000fe200000000ff */
[----:B------:R-:W-:Y:S01]  /*7800*/  FADD.FTZ R174, R174, R169 ;  /* 0x000000a9aeae7221 */ /* 0x000fe20000010000 */
[----:B------:R-:W-:Y:S03]  /*7810*/  F2FP.PACK_AB R102, R223, R222 ;  /* 0x000000dedf66723e */ /* 0x000fe600000000ff */
[----:B----4-:R-:W-:Y:S01]  /*7820*/  F2FP.PACK_AB R101, R224, R175 ;  /* 0x000000afe065723e */ /* 0x010fe200000000ff */
[----:B------:R-:W-:Y:S01]  /*7830*/  FADD.FTZ R221, R221, R174 ;  /* 0x000000aedddd7221 */ /* 0x000fe20000010000 */
[----:B------:R-:W-:Y:S03]  /*7840*/  F2FP.PACK_AB R103, R226, R225 ;  /* 0x000000e1e267723e */ /* 0x000fe600000000ff */
[----:B------:R-:W-:Y:S04]  /*7850*/  FADD.FTZ R222, R222, R221 ;  /* 0x000000dddede7221 */ /* 0x000fe80000010000 */
[C---:B--2---:R-:W-:Y:S03]  /*7860*/  HMMA.16816.F32 R4, R100.reuse, R104, R4 ;  /* 0x000000686404723c */ /* 0x044fe60000001804 */
[----:B------:R-:W-:Y:S05]  /*7870*/  FADD.FTZ R222, R223, R222 ;  /* 0x000000dedfde7221 */ /* 0x000fea0000010000 */
[C---:B------:R-:W-:Y:S01]  /*7880*/  HMMA.16816.F32 R8, R100.reuse, R106, R8 ;  /* 0x0000006a6408723c */ /* 0x040fe20000001808 */
[----:B------:R-:W1:Y:S07]  /*7890*/  LDSM.16.MT88.4 R104, [R188+0x3100] ;  /* 0x00310000bc68783b */ /* 0x000e6e0000004200 */
[C---:B------:R-:W-:Y:S08]  /*78a0*/  HMMA.16816.F32 R12, R100.reuse, R120, R12 ;  /* 0x00000078640c723c */ /* 0x040ff0000000180c */
[C---:B------:R-:W-:Y:S01]  /*78b0*/  HMMA.16816.F32 R16, R100.reuse, R122, R16 ;  /* 0x0000007a6410723c */ /* 0x040fe20000001810 */
[----:B------:R-:W-:Y:S07]  /*78c0*/  LDSM.16.MT88.4 R120, [R188+0x1900] ;  /* 0x00190000bc78783b */ /* 0x000fee0000004200 */
[C---:B---3--:R-:W-:Y:S08]  /*78d0*/  HMMA.16816.F32 R20, R100.reuse, R112, R20 ;  /* 0x000000706414723c */ /* 0x048ff00000001814 */
[C---:B------:R-:W-:Y:S01]  /*78e0*/  HMMA.16816.F32 R24, R100.reuse, R114, R24 ;  /* 0x000000726418723c */ /* 0x040fe20000001818 */
[----:B------:R-:W2:Y:S07]  /*78f0*/  LDSM.16.MT88.4 R112, [R190+0x5100] ;  /* 0x00510000be70783b */ /* 0x000eae0000004200 */
[C---:B------:R-:W-:Y:S08]  /*7900*/  HMMA.16816.F32 R28, R100.reuse, R124, R28 ;  /* 0x0000007c641c723c */ /* 0x040ff0000000181c */
[C---:B------:R-:W-:Y:S01]  /*7910*/  HMMA.16816.F32 R32, R100.reuse, R126, R32 ;  /* 0x0000007e6420723c */ /* 0x040fe20000001820 */
[----:B------:R-:W-:Y:S07]  /*7920*/  LDSM.16.MT88.4 R124, [R195+0x1900] ;  /* 0x00190000c37c783b */ /* 0x000fee0000004200 */
[C---:B-----5:R-:W-:Y:S08]  /*7930*/  HMMA.16816.F32 R36, R100.reuse, R116, R36 ;  /* 0x000000746424723c */ /* 0x060ff00000001824 */
[C---:B------:R-:W-:Y:S01]  /*7940*/  HMMA.16816.F32 R40, R100.reuse, R118, R40 ;  /* 0x000000766428723c */ /* 0x040fe20000001828 */
[----:B------:R-:W3:Y:S07]  /*7950*/  LDSM.16.MT88.4 R116, [R189+0x5100] ;  /* 0x00510000bd74783b */ /* 0x000eee0000004200 */
        /* <DEDUP_REMOVED lines=10> */
[----:B------:R-:W-:Y:S03]  /*7a00*/  FADD.FTZ R228, R228, R227 ;  /* 0x000000e3e4e47221 */ /* 0x000fe60000010000 */
[C---:B------:R-:W-:Y:S01]  /*7a10*/  HMMA.16816.F32 R64, R100.reuse, R106, R64 ;  /* 0x0000006a6440723c */ /* 0x040fe20000001840 */
[----:B------:R-:W1:Y:S03]  /*7a20*/  LDSM.16.MT88.4 R104, [R188+0x5100] ;  /* 0x00510000bc68783b */ /* 0x000e660000004200 */
[----:B------:R-:W-:Y:S04]  /*7a30*/  FADD.FTZ R229, R229, R228 ;  /* 0x000000e4e5e57221 */ /* 0x000fe80000010000 */
[C---:B------:R-:W-:Y:S04]  /*7a40*/  HMMA.16816.F32 R68, R100.reuse, R108, R68 ;  /* 0x0000006c6444723c */ /* 0x040fe80000001844 */
[----:B------:R-:W-:Y:S04]  /*7a50*/  FADD.FTZ R210, R230, R229 ;  /* 0x000000e5e6d27221 */ /* 0x000fe80000010000 */
[C---:B------:R-:W-:Y:S01]  /*7a60*/  HMMA.16816.F32 R72, R100.reuse, R110, R72 ;  /* 0x0000006e6448723c */ /* 0x040fe20000001848 */
[----:B------:R-:W4:Y:S07]  /*7a70*/  LDSM.16.MT88.4 R108, [R190+0x1900] ;  /* 0x00190000be6c783b */ /* 0x000f2e0000004200 */
[C---:B--2---:R-:W-:Y:S08]  /*7a80*/  HMMA.16816.F32 R76, R100.reuse, R112, R76 ;  /* 0x00000070644c723c */ /* 0x044ff0000000184c */
[C---:B------:R-:W-:Y:S01]  /*7a90*/  HMMA.16816.F32 R80, R100.reuse, R114, R80 ;  /* 0x000000726450723c */ /* 0x040fe20000001850 */
[----:B------:R-:W2:Y:S07]  /*7aa0*/  LDSM.16.MT88.4 R112, [R189+0x1900] ;  /* 0x00190000bd70783b */ /* 0x000eae0000004200 */
[C---:B---3--:R-:W-:Y:S08]  /*7ab0*/  HMMA.16816.F32 R84, R100.reuse, R116, R84 ;  /* 0x000000746454723c */ /* 0x048ff00000001854 */
[C---:B------:R-:W-:Y:S08]  /*7ac0*/  HMMA.16816.F32 R88, R100.reuse, R118, R88 ;  /* 0x000000766458723c */ /* 0x040ff00000001858 */
[C---:B-1----:R-:W-:Y:S08]  /*7ad0*/  HMMA.16816.F32 R92, R100.reuse, R104, R92 ;  /* 0x00000068645c723c */ /* 0x042ff0000000185c */
[----:B------:R-:W-:Y:S08]  /*7ae0*/  HMMA.16816.F32 R96, R100, R106, R96 ;  /* 0x0000006a6460723c */ /* 0x000ff00000001860 */
[C---:B------:R-:W-:Y:S01]  /*7af0*/  HMMA.16816.F32 R128, R136.reuse, R124, R4 ;  /* 0x0000007c8880723c */ /* 0x040fe20000001804 */
[----:B------:R-:W1:Y:S07]  /*7b00*/  LDSM.16.MT88.4 R4, [R190+0x5900] ;  /* 0x00590000be04783b */ /* 0x000e6e0000004200 */
[C---:B------:R-:W-:Y:S01]  /*7b10*/  HMMA.16816.F32 R124, R136.reuse, R126, R8 ;  /* 0x0000007e887c723c */ /* 0x040fe20000001808 */
[----:B------:R-:W3:Y:S07]  /*7b20*/  LDSM.16.MT88.4 R8, [R189+0x5900] ;  /* 0x00590000bd08783b */ /* 0x000eee0000004200 */
[C---:B----4-:R-:W-:Y:S01]  /*7b30*/  HMMA.16816.F32 R100, R136.reuse, R108, R12 ;  /* 0x0000006c8864723c */ /* 0x050fe2000000180c */
[----:B------:R-:W4:Y:S07]  /*7b40*/  LDSM.16.MT88.4 R12, [R188+0x5900] ;  /* 0x00590000bc0c783b */ /* 0x000f2e0000004200 */
        /* <DEDUP_REMOVED lines=24> */
[C---:B----4-:R-:W-:Y:S03]  /*7cd0*/  HMMA.16816.F32 R92, R136.reuse, R12, R92 ;  /* 0x0000000c885c723c */ /* 0x050fe6000000185c */
[----:B------:R-:W-:Y:S04]  /*7ce0*/  FADD.FTZ R2, R173, R2 ;  /* 0x00000002ad027221 */ /* 0x000fe80000010000 */
[----:B------:R-:W-:Y:S01]  /*7cf0*/  FADD.FTZ R175, R175, R2 ;  /* 0x00000002afaf7221 */ /* 0x000fe20000010000 */
[-C--:B------:R-:W-:Y:S01]  /*7d00*/  MOV R12, R132.reuse ;  /* 0x00000084000c7202 */ /* 0x080fe20000000f00 */
[----:B------:R-:W-:Y:S03]  /*7d10*/  HMMA.16816.F32 R96, R136, R14, R96 ;  /* 0x0000000e8860723c */ /* 0x000fe60000001860 */
[----:B------:R-:W-:Y:S01]  /*7d20*/  FADD.FTZ R224, R224, R175 ;  /* 0x000000afe0e07221 */ /* 0x000fe20000010000 */
[----:B------:R-:W-:Y:S03]  /*7d30*/  MOV R2, R132 ;  /* 0x0000008400027202 */ /* 0x000fe60000000f00 */
[----:B------:R-:W-:Y:S05]  /*7d40*/  FADD.FTZ R225, R225, R224 ;  /* 0x000000e0e1e17221 */ /* 0x000fea0000010000 */
[----:B------:R-:W-:Y:S04]  /*7d50*/  FADD.FTZ R226, R226, R225 ;  /* 0x000000e1e2e27221 */ /* 0x000fe80000010000 */
[----:B------:R-:W-:Y:S04]  /*7d60*/  FADD.FTZ R231, R231, R226 ;  /* 0x000000e2e7e77221 */ /* 0x000fe80000010000 */
[----:B------:R-:W-:Y:S04]  /*7d70*/  FADD.FTZ R232, R232, R231 ;  /* 0x000000e7e8e87221 */ /* 0x000fe80000010000 */
[----:B------:R-:W-:Y:S04]  /*7d80*/  FADD.FTZ R211, R233, R232 ;  /* 0x000000e8e9d37221 */ /* 0x000fe80000010000 */
[----:B------:R-:W-:Y:S01]  /*7d90*/  FADD.FTZ R211, R234, R211 ;  /* 0x000000d3ead37221 */ /* 0x000fe20000010000 */
[----:B------:R-:W-:-:S05]  /*7da0*/  @P0 BRA `(.L_x_1458) ;  /* 0xffffcbe000000947 */ /* 0x000fca000383ffff */
.L_x_1449:
        /* <DEDUP_REMOVED lines=26> */
.L_x_1460:
[----:B------:R-:W-:Y:S02]  /*7f50*/  ULDC UR4, c[0x0][0x32c] ;  /* 0x0000cb0000047ab9 */ /* 0x000fe40000000800 */
[----:B------:R-:W-:-:S03]  /*7f60*/  UISETP.NE.AND UP0, UPT, UR4, 0x1, UPT ;  /* 0x000000010400788c */ /* 0x000fc6000bf05270 */
[----:B------:R-:W-:Y:S02]  /*7f70*/  ULDC.64 UR4, c[0x0][0x330] ;  /* 0x0000cc0000047ab9 */ /* 0x000fe40000000a00 */
[----:B------:R-:W-:-:S07]  /*7f80*/  UIMAD.WIDE.U32 UR18, UR7, UR4, URZ ;  /* 0x00000004071272a5 */ /* 0x000fce000f8e003f */
[----:B------:R-:W-:Y:S02]  /*7f90*/  @UP0 UMOV UR15, UR19 ;  /* 0x00000013000f0c82 */ /* 0x000fe40008000000 */
[----:B------:R-:W-:Y:S02]  /*7fa0*/  @UP0 USHF.R.U32.HI UR7, URZ, UR5, UR15 ;  /* 0x000000053f070299 */ /* 0x000fe4000801160f */
.L_x_1461:
[----:B------:R-:W-:Y:S02]  /*7fb0*/  ULDC UR4, c[0x0][0x32c] ;  /* 0x0000cb0000047ab9 */ /* 0x000fe40000000800 */
[----:B------:R-:W-:-:S04]  /*7fc0*/  UIMAD UR4, UR7, UR4, URZ ;  /* 0x00000004070472a4 */ /* 0x000fc8000f8e023f */
[----:B------:R-:W-:-:S04]  /*7fd0*/  UISETP.LT.AND UP0, UPT, UR6, UR4, UPT ;  /* 0x000000040600728c */ /* 0x000fc8000bf01270 */
[----:B------:R-:W-:-:S04]  /*7fe0*/  USEL UR6, UR6, UR4, !UP0 ;  /* 0x0000000406067287 */ /* 0x000fc8000c000000 */
.L_x_1459:
        /* <DEDUP_REMOVED lines=22> */
.L_x_1463:
        /* <DEDUP_REMOVED lines=18> */
[C---:B------:R-:W-:Y:S03]  /*8270*/  @!P0 LEA R164, P4, R29.reuse, c[0x0][0x1f8], 0x1 ;  /* 0x00007e001da48a11 */ /* 0x040fe600078808ff */
[----:B------:R-:W2:Y:S01]  /*8280*/  LDSM.16.M88.4 R16, [R197+0x6900] ;  /* 0x00690000c510783b */ /* 0x000ea20000000200 */
[----:B------:R-:W-:Y:S02]  /*8290*/  @!P0 LEA.HI.X R165, R29, c[0x0][0x1fc], R28, 0x1, P4 ;  /* 0x00007f001da58a11 */ /* 0x000fe400020f0c1c */
[C---:B------:R-:W-:Y:S02]  /*82a0*/  @!P0 LEA R168, P4, R0.reuse, c[0x0][0x1f8], 0x1 ;  /* 0x00007e0000a88a11 */ /* 0x040fe400078808ff */
[----:B------:R-:W-:Y:S03]  /*82b0*/  @!P0 IADD3.X R29, R215, UR13, RZ, P5, !PT ;  /* 0x0000000dd71d8c10 */ /* 0x000fe6000affe4ff */
[----:B------:R-:W3:Y:S01]  /*82c0*/  LDSM.16.M88.4 R24, [R197+0x7100] ;  /* 0x00710000c518783b */ /* 0x000ee20000000200 */
[----:B------:R-:W-:Y:S02]  /*82d0*/  @!P0 LEA.HI.X R169, R0, c[0x0][0x1fc], R29, 0x1, P4 ;  /* 0x00007f0000a98a11 */ /* 0x000fe400020f0c1d */
[----:B------:R-:W-:Y:S05]  /*82e0*/  @!P0 IADD3 R0, P5, R218, UR19, RZ ;  /* 0x00000013da008c10 */ /* 0x000fea000ffbe0ff */
[----:B------:R-:W4:Y:S08]  /*82f0*/  LDSM.16.M88.4 R136, [R197+0x7900] ;  /* 0x00790000c588783b */ /* 0x000f300000000200 */
[----:B------:R-:W-:Y:S01]  /*8300*/  LDSM.16.M88.4 R140, [R194+0xc100] ;  /* 0x00c10000c28c783b */ /* 0x000fe20000000200 */
[C---:B-1----:R-:W-:Y:S07]  /*8310*/  HMMA.16816.F32 R4, R32.reuse, R8, RZ ;  /* 0x000000082004723c */ /* 0x042fee00000018ff */
[----:B------:R-:W1:Y:S01]  /*8320*/  LDSM.16.M88.4 R144, [R196] ;  /* 0x00000000c490783b */ /* 0x000e620000000200 */
[C---:B------:R-:W-:Y:S07]  /*8330*/  HMMA.16816.F32 R8, R32.reuse, R10, RZ ;  /* 0x0000000a2008723c */ /* 0x040fee00000018ff */
[----:B------:R-:W5:Y:S01]  /*8340*/  LDSM.16.M88.4 R148, [R187] ;  /* 0x00000000bb94783b */ /* 0x000f620000000200 */
[C---:B--2---:R-:W-:Y:S07]  /*8350*/  HMMA.16816.F32 R12, R32.reuse, R16, RZ ;  /* 0x00000010200c723c */ /* 0x044fee00000018ff */
[----:B------:R-:W2:Y:S01]  /*8360*/  LDSM.16.M88.4 R152, [R186] ;  /* 0x00000000ba98783b */ /* 0x000ea20000000200 */
[C---:B------:R-:W-:Y:S08]  /*8370*/  HMMA.16816.F32 R16, R32.reuse, R18, RZ ;  /* 0x000000122010723c */ /* 0x040ff000000018ff */
[C---:B---3--:R-:W-:Y:S07]  /*8380*/  HMMA.16816.F32 R20, R32.reuse, R24, RZ ;  /* 0x000000182014723c */ /* 0x048fee00000018ff */
[C---:B------:R-:W-:Y:S01]  /*8390*/  @!P0 IADD3.X R25, R217.reuse, UR13, RZ, P6, !PT ;  /* 0x0000000dd9198c10 */ /* 0x040fe2000b7fe4ff */
[----:B------:R-:W-:Y:S01]  /*83a0*/  @!UP3 ULEA.HI.X UR13, UR6, UR13, UR7, 0x5, UP0 ;  /* 0x0000000d060db291 */ /* 0x000fe200080f2c07 */
[C---:B------:R-:W-:Y:S01]  /*83b0*/  @!P0 LEA R166, P6, R2.reuse, c[0x0][0x1f8], 0x1 ;  /* 0x00007e0002a68a11 */ /* 0x040fe200078c08ff */
[----:B------:R-:W-:Y:S03]  /*83c0*/  UISETP.GT.AND UP3, UPT, UR18, UR8, UPT ;  /* 0x000000081200728c */ /* 0x000fe6000bf64270 */
[----:B------:R-:W-:Y:S02]  /*83d0*/  @!P0 LEA.HI.X R167, R2, c[0x0][0x1fc], R25, 0x1, P6 ;  /* 0x00007f0002a78a11 */ /* 0x000fe400030f0c19 */
[C---:B------:R-:W-:Y:S01]  /*83e0*/  HMMA.16816.F32 R24, R32.reuse, R26, RZ ;  /* 0x0000001a2018723c */ /* 0x040fe200000018ff */
[----:B------:R-:W-:Y:S02]  /*83f0*/  @!P0 IADD3 R2, P4, R216, UR19, RZ ;  /* 0x00000013d8028c10 */ /* 0x000fe4000ff9e0ff */
[----:B------:R-:W-:Y:S02]  /*8400*/  @!P0 IADD3 R132, P6, R206, UR19, RZ ;  /* 0x00000013ce848c10 */ /* 0x000fe4000ffde0ff */
[----:B------:R-:W-:Y:S02]  /*8410*/  @!P0 IADD3.X R135, R217, UR13, RZ, P5, !PT ;  /* 0x0000000dd9878c10 */ /* 0x000fe4000affe4ff */
[----:B------:R-:W-:Y:S01]  /*8420*/  @!P0 IADD3.X R157, R209, UR13, RZ, P6, !PT ;  /* 0x0000000dd19d8c10 */ /* 0x000fe2000b7fe4ff */
[C---:B----4-:R-:W-:Y:S01]  /*8430*/  HMMA.16816.F32 R28, R32.reuse, R136, RZ ;  /* 0x00000088201c723c */ /* 0x050fe200000018ff */
[----:B------:R-:W-:Y:S03]  /*8440*/  @!P0 LEA R174, P6, R132, c[0x0][0x1f8], 0x1 ;  /* 0x00007e0084ae8a11 */ /* 0x000fe600078c08ff */
[----:B------:R-:W-:Y:S02]  /*8450*/  @!P0 LEA R172, P5, R0, c[0x0][0x1f8], 0x1 ;  /* 0x00007e0000ac8a11 */ /* 0x000fe400078a08ff */
[----:B------:R-:W-:Y:S02]  /*8460*/  @!P0 LEA.HI.X R175, R132, c[0x0][0x1fc], R157, 0x1, P6 ;  /* 0x00007f0084af8a11 */ /* 0x000fe400030f0c9d */
[----:B------:R-:W-:Y:S01]  /*8470*/  HMMA.16816.F32 R32, R32, R138, RZ ;  /* 0x0000008a2020723c */ /* 0x000fe200000018ff */
[----:B------:R-:W-:Y:S01]  /*8480*/  @!P0 IADD3.X R137, R215, UR13, RZ, P4, !PT ;  /* 0x0000000dd7898c10 */ /* 0x000fe2000a7fe4ff */
[----:B------:R-:W-:Y:S02]  /*8490*/  UIADD3 UR13, UR18, -0x1, URZ ;  /* 0xffffffff120d7890 */ /* 0x000fe4000fffe03f */
[----:B------:R-:W-:Y:S02]  /*84a0*/  @!P0 LEA R170, P4, R2, c[0x0][0x1f8], 0x1 ;  /* 0x00007e0002aa8a11 */ /* 0x000fe400078808ff */
[----:B------:R-:W-:Y:S01]  /*84b0*/  @!P0 LEA.HI.X R173, R0, c[0x0][0x1fc], R135, 0x1, P5 ;  /* 0x00007f0000ad8a11 */ /* 0x000fe200028f0c87 */
[----:B------:R-:W-:Y:S01]  /*84c0*/  @UP3 UIMAD.WIDE.U32 UR22, UR13, UR4, URZ ;  /* 0x000000040d1632a5 */ /* 0x000fe2000f8e003f */
[C---:B-1----:R-:W-:Y:S01]  /*84d0*/  HMMA.16816.F32 R4, R140.reuse, R144, R4 ;  /* 0x000000908c04723c */ /* 0x042fe20000001804 */
[----:B------:R-:W-:Y:S02]  /*84e0*/  @UP3 USHF.R.S32.HI UR19, URZ, 0x1f, UR13 ;  /* 0x0000001f3f133899 */ /* 0x000fe4000801140d */
[----:B------:R-:W-:Y:S02]  /*84f0*/  @UP3 USHF.L.U32 UR20, UR22, 0x6, URZ ;  /* 0x0000000616143899 */ /* 0x000fe4000800063f */
[----:B------:R-:W-:Y:S01]  /*8500*/  @!P0 LEA.HI.X R171, R2, c[0x0][0x1fc], R137, 0x1, P4 ;  /* 0x00007f0002ab8a11 */ /* 0x000fe200020f0c89 */
[----:B------:R-:W-:Y:S01]  /*8510*/  @UP3 UIMAD UR19, UR19, UR4, URZ ;  /* 0x00000004131332a4 */ /* 0x000fe2000f8e023f */
[----:B------:R-:W1:Y:S01]  /*8520*/  LDSM.16.M88.4 R136, [R185] ;  /* 0x00000000b988783b */ /* 0x000e620000000200 */
[C---:B------:R-:W-:Y:S02]  /*8530*/  HMMA.16816.F32 R8, R140.reuse, R146, R8 ;  /* 0x000000928c08723c */ /* 0x040fe40000001808 */
[----:B------:R-:W-:Y:S04]  /*8540*/  @UP3 UIMAD UR19, UR13, UR5, UR19 ;  /* 0x000000050d1332a4 */ /* 0x000fe8000f8e0213 */
[----:B------:R-:W-:Y:S01]  /*8550*/  @UP3 UIADD3 UR19, UR23, UR19, URZ ;  /* 0x0000001317133290 */ /* 0x000fe2000fffe03f */
[----:B------:R-:W-:Y:S01]  /*8560*/  @!PT LDS RZ, [RZ] ;  /* 0x00000000fffff984 */ /* 0x000fe20000000800 */
[----:B------:R-:W-:Y:S01]  /*8570*/  @!PT LDS RZ, [RZ] ;  /* 0x00000000fffff984 */ /* 0x000fe20000000800 */
[----:B------:R-:W-:Y:S01]  /*8580*/  @!PT LDS RZ, [RZ] ;  /* 0x00000000fffff984 */ /* 0x000fe20000000800 */
[----:B------:R3:W-:Y:S01]  /*8590*/  @!P0 LDGSTS.E.BYPASS.LTC128B.128 [R199+0x100], [R164.64], !P3 ;  /* 0x00100000a4c78fae */ /* 0x0007e2000d901d50 */
[C---:B-----5:R-:W-:Y:S02]  /*85a0*/  HMMA.16816.F32 R12, R140.reuse, R148, R12 ;  /* 0x000000948c0c723c */ /* 0x060fe4000000180c */
[----:B------:R-:W-:Y:S05]  /*85b0*/  @UP3 USHF.L.U64.HI UR19, UR22, 0x6, UR19 ;  /* 0x0000000616133899 */ /* 0x000fea0008010213 */
[----:B------:R3:W-:Y:S01]  /*85c0*/  @!P0 LDGSTS.E.BYPASS.LTC128B.128 [R199+0x2100], [R166.64], !P2 ;  /* 0x02100000a6c78fae */ /* 0x0007e2000d101d50 */
[C---:B------:R-:W-:Y:S07]  /*85d0*/  HMMA.16816.F32 R16, R140.reuse, R150, R16 ;  /* 0x000000968c10723c */ /* 0x040fee0000001810 */
[----:B------:R4:W-:Y:S01]  /*85e0*/  @!P0 LDGSTS.E.BYPASS.LTC128B.128 [R199+0x4100], [R168.64], !P1 ;  /* 0x04100000a8c78fae */ /* 0x0009e2000c901d50 */
[C---:B--2---:R-:W-:Y:S07]  /*85f0*/  HMMA.16816.F32 R20, R140.reuse, R152, R20 ;  /* 0x000000988c14723c */ /* 0x044fee0000001814 */
[----:B------:R2:W-:Y:S01]  /*8600*/  @!P0 LDGSTS.E.BYPASS.LTC128B.128 [R199+0x1100], [R174.64], !P3 ;  /* 0x01100000aec78fae */ /* 0x0005e2000d901d50 */
[C---:B------:R-:W-:Y:S07]  /*8610*/  HMMA.16816.F32 R24, R140.reuse, R154, R24 ;  /* 0x0000009a8c18723c */ /* 0x040fee0000001818 */
[----:B------:R2:W-:Y:S01]  /*8620*/  @!P0 LDGSTS.E.BYPASS.LTC128B.128 [R199+0x3100], [R172.64], !P2 ;  /* 0x03100000acc78fae */ /* 0x0005e2000d101d50 */
[C---:B-1----:R-:W-:Y:S07]  /*8630*/  HMMA.16816.F32 R28, R140.reuse, R136, R28 ;  /* 0x000000888c1c723c */ /* 0x042fee000000181c */
[----:B------:R4:W-:Y:S01]  /*8640*/  @!P0 LDGSTS.E.BYPASS.LTC128B.128 [R199+0x5100], [R170.64], !P1 ;  /* 0x05100000aac78fae */ /* 0x0009e2000c901d50 */
[----:B------:R-:W-:Y:S01]  /*8650*/  HMMA.16816.F32 R32, R140, R138, R32 ;  /* 0x0000008a8c20723c */ /* 0x000fe20000001820 */
[----:B------:R-:W-:Y:S06]  /*8660*/  PLOP3.LUT P0, PT, PT, PT, UP3, 0x80, 0x0 ;  /* 0x000000000000781c */ /* 0x000fec0003f0f038 */
[----:B------:R-:W-:Y:S08]  /*8670*/  LDSM.16.M88.4 R156, [R193+0xc100] ;  /* 0x00c10000c19c783b */ /* 0x000ff00000000200 */
[----:B------:R-:W1:Y:S08]  /*8680*/  LDSM.16.M88.4 R160, [R192+0x6100] ;  /* 0x00610000c0a0783b */ /* 0x000e700000000200 */
[----:B------:R-:W5:Y:S08]  /*8690*/  LDSM.16.M88.4 R144, [R192+0x6900] ;  /* 0x00690000c090783b */ /* 0x000f700000000200 */
[----:B---3--:R-:W3:Y:S08]  /*86a0*/  LDSM.16.M88.4 R164, [R192+0x7100] ;  /* 0x00710000c0a4783b */ /* 0x008ef00000000200 */
[----:B------:R-:W0:Y:S08]  /*86b0*/  LDGDEPBAR ;  /* 0x00000000000079af */ /* 0x000e300000000000 */
[----:B------:R-:W2:Y:S01]  /*86c0*/  LDSM.16.M88.4 R148, [R192+0x7900] ;  /* 0x00790000c094783b */ /* 0x000ea20000000200 */
[C---:B-1----:R-:W-:Y:S07]  /*86d0*/  HMMA.16816.F32 R4, R156.reuse, R160, R4 ;  /* 0x000000a09c04723c */ /* 0x042fee0000001804 */
[----:B------:R-:W-:Y:S01]  /*86e0*/  LDSM.16.M88.4 R152, [R191+0xc100] ;  /* 0x00c10000bf98783b */ /* 0x000fe20000000200 */
[C---:B------:R-:W-:Y:S07]  /*86f0*/  HMMA.16816.F32 R8, R156.reuse, R162, R8 ;  /* 0x000000a29c08723c */ /* 0x040fee0000001808 */
[----:B----4-:R-:W1:Y:S01]  /*8700*/  LDSM.16.M88.4 R168, [R184] ;  /* 0x00000000b8a8783b */ /* 0x010e620000000200 */
[C---:B-----5:R-:W-:Y:S07]  /*8710*/  HMMA.16816.F32 R12, R156.reuse, R144, R12 ;  /* 0x000000909c0c723c */ /* 0x060fee000000180c */
[----:B------:R-:W4:Y:S01]  /*8720*/  LDSM.16.M88.4 R136, [R184+0x800] ;  /* 0x00080000b888783b */ /* 0x000f220000000200 */
[C---:B------:R-:W-:Y:S07]  /*8730*/  HMMA.16816.F32 R16, R156.reuse, R146, R16 ;  /* 0x000000929c10723c */ /* 0x040fee0000001810 */
[----:B------:R-:W5:Y:S01]  /*8740*/  LDSM.16.M88.4 R140, [R184+0x1000] ;  /* 0x00100000b88c783b */ /* 0x000f620000000200 */
[C---:B---3--:R-:W-:Y:S07]  /*8750*/  HMMA.16816.F32 R20, R156.reuse, R164, R20 ;  /* 0x000000a49c14723c */ /* 0x048fee0000001814 */
[----:B------:R-:W3:Y:S01]  /*8760*/  LDSM.16.M88.4 R144, [R184+0x1800] ;  /* 0x00180000b890783b */ /* 0x000ee20000000200 */
[C---:B------:R-:W-:Y:S07]  /*8770*/  HMMA.16816.F32 R24, R156.reuse, R166, R24 ;  /* 0x000000a69c18723c */ /* 0x040fee0000001818 */
[----:B------:R-:W-:Y:S01]  /*8780*/  LDSM.16.M88.4 R160, [R197+0x8900] ;  /* 0x00890000c5a0783b */ /* 0x000fe20000000200 */
[C---:B--2---:R-:W-:Y:S07]  /*8790*/  HMMA.16816.F32 R28, R156.reuse, R148, R28 ;  /* 0x000000949c1c723c */ /* 0x044fee000000181c */
[----:B------:R-:W-:Y:S01]  /*87a0*/  LDSM.16.M88.4 R164, [R194+0x10100] ;  /* 0x01010000c2a4783b */ /* 0x000fe20000000200 */
[----:B------:R-:W-:Y:S07]  /*87b0*/  HMMA.16816.F32 R32, R156, R150, R32 ;  /* 0x000000969c20723c */ /* 0x000fee0000001820 */
[----:B------:R-:W-:Y:S01]  /*87c0*/  LDSM.16.M88.4 R148, [R198+0x10100] ;  /* 0x01010000c694783b */ /* 0x000fe20000000200 */
[C---:B-1----:R-:W-:Y:S07]  /*87d0*/  HMMA.16816.F32 R4, R152.reuse, R168, R4 ;  /* 0x000000a89804723c */ /* 0x042fee0000001804 */
[----:B------:R-:W1:Y:S01]  /*87e0*/  LDSM.16.M88.4 R156, [R197+0x8100] ;  /* 0x00810000c59c783b */ /* 0x000e620000000200 */
[C---:B------:R-:W-:Y:S07]  /*87f0*/  HMMA.16816.F32 R8, R152.reuse, R170, R8 ;  /* 0x000000aa9808723c */ /* 0x040fee0000001808 */
[----:B------:R-:W-:Y:S01]  /*8800*/  LDSM.16.M88.4 R168, [R183] ;  /* 0x00000000b7a8783b */ /* 0x000fe20000000200 */
[C---:B----4-:R-:W-:Y:S07]  /*8810*/  HMMA.16816.F32 R12, R152.reuse, R136, R12 ;  /* 0x00000088980c723c */ /* 0x050fee000000180c */
[----:B------:R-:W-:Y:S01]  /*8820*/  LDSM.16.M88.4 R172, [R184+0x4000] ;  /* 0x00400000b8ac783b */ /* 0x000fe20000000200 */
[C---:B------:R-:W-:Y:S07]  /*8830*/  HMMA.16816.F32 R16, R152.reuse, R138, R16 ;  /* 0x0000008a9810723c */ /* 0x040fee0000001810 */
[----:B------:R-:W2:Y:S01]  /*8840*/  LDSM.16.M88.4 R136, [R197+0x9100] ;  /* 0x00910000c588783b */ /* 0x000ea20000000200 */
[C---:B-----5:R-:W-:Y:S08]  /*8850*/  HMMA.16816.F32 R20, R152.reuse, R140, R20 ;  /* 0x0000008c9814723c */ /* 0x060ff00000001814 */
[C---:B------:R-:W-:Y:S01]  /*8860*/  HMMA.16816.F32 R24, R152.reuse, R142, R24 ;  /* 0x0000008e9818723c */ /* 0x040fe20000001818 */
[----:B------:R-:W4:Y:S07]  /*8870*/  LDSM.16.M88.4 R140, [R197+0x9900] ;  /* 0x00990000c58c783b */ /* 0x000f2e0000000200 */
[C---:B---3--:R-:W-:Y:S08]  /*8880*/  HMMA.16816.F32 R28, R152.reuse, R144, R28 ;  /* 0x00000090981c723c */ /* 0x048ff0000000181c */
[----:B------:R-:W-:Y:S01]  /*8890*/  HMMA.16816.F32 R32, R152, R146, R32 ;  /* 0x000000929820723c */ /* 0x000fe20000001820 */
[----:B------:R-:W3:Y:S07]  /*88a0*/  LDSM.16.M88.4 R144, [R182] ;  /* 0x00000000b690783b */ /* 0x000eee0000000200 */
[C---:B-1----:R-:W-:Y:S01]  /*88b0*/  HMMA.16816.F32 R4, R148.reuse, R156, R4 ;  /* 0x0000009c9404723c */ /* 0x042fe20000001804 */
[----:B------:R-:W1:Y:S07]  /*88c0*/  LDSM.16.M88.4 R152, [R181] ;  /* 0x00000000b598783b */ /* 0x000e6e0000000200 */
[C---:B------:R-:W-:Y:S01]  /*88d0*/  HMMA.16816.F32 R8, R148.reuse, R158, R8 ;  /* 0x0000009e9408723c */ /* 0x040fe20000001808 */
[----:B------:R-:W5:Y:S07]  /*88e0*/  LDSM.16.M88.4 R156, [R180] ;  /* 0x00000000b49c783b */ /* 0x000f6e0000000200 */
[C---:B------:R-:W-:Y:S08]  /*88f0*/  HMMA.16816.F32 R12, R148.reuse, R160, R12 ;  /* 0x000000a0940c723c */ /* 0x040ff0000000180c */
[C---:B------:R-:W-:Y:S01]  /*8900*/  HMMA.16816.F32 R16, R148.reuse, R162, R16 ;  /* 0x000000a29410723c */ /* 0x040fe20000001810 */
[----:B------:R-:W-:Y:S07]  /*8910*/  LDSM.16.M88.4 R160, [R192+0x8100] ;  /* 0x00810000c0a0783b */ /* 0x000fee0000000200 */
[C---:B--2---:R-:W-:Y:S08]  /*8920*/  HMMA.16816.F32 R20, R148.reuse, R136, R20 ;  /* 0x000000889414723c */ /* 0x044ff00000001814 */
[C---:B------:R-:W-:Y:S01]  /*8930*/  HMMA.16816.F32 R24, R148.reuse, R138, R24 ;  /* 0x0000008a9418723c */ /* 0x040fe20000001818 */
[----:B------:R-:W2:Y:S07]  /*8940*/  LDSM.16.M88.4 R136, [R193+0x10100] ;  /* 0x01010000c188783b */ /* 0x000eae0000000200 */
[C---:B----4-:R-:W-:Y:S08]  /*8950*/  HMMA.16816.F32 R28, R148.reuse, R140, R28 ;  /* 0x0000008c941c723c */ /* 0x050ff0000000181c */
[----:B------:R-:W-:Y:S01]  /*8960*/  HMMA.16816.F32 R32, R148, R142, R32 ;  /* 0x0000008e9420723c */ /* 0x000fe20000001820 */
[----:B------:R-:W4:Y:S07]  /*8970*/  LDSM.16.M88.4 R140, [R192+0x8900] ;  /* 0x00890000c08c783b */ /* 0x000f2e0000000200 */
[C---:B------:R-:W-:Y:S01]  /*8980*/  HMMA.16816.F32 R4, R164.reuse, R168, R4 ;  /* 0x000000a8a404723c */ /* 0x040fe20000001804 */
[----:B------:R-:W-:Y:S07]  /*8990*/  LDSM.16.M88.4 R148, [R192+0x9900] ;  /* 0x00990000c094783b */ /* 0x000fee0000000200 */
        /* <DEDUP_REMOVED lines=11> */
[C---:B--2---:R-:W-:Y:S01]  /*8a50*/  HMMA.16816.F32 R4, R136.reuse, R160, R4 ;  /* 0x000000a08804723c */ /* 0x044fe20000001804 */
[----:B------:R-:W-:Y:S07]  /*8a60*/  LDSM.16.M88.4 R164, [R197+0xb100] ;  /* 0x00b10000c5a4783b */ /* 0x000fee0000000200 */
[C---:B------:R-:W-:Y:S01]  /*8a70*/  HMMA.16816.F32 R8, R136.reuse, R162, R8 ;  /* 0x000000a28808723c */ /* 0x040fe20000001808 */
[----:B------:R-:W-:Y:S07]  /*8a80*/  LDSM.16.M88.4 R160, [R197+0xa900] ;  /* 0x00a90000c5a0783b */ /* 0x000fee0000000200 */
[C---:B----4-:R-:W-:Y:S08]  /*8a90*/  HMMA.16816.F32 R12, R136.reuse, R140, R12 ;  /* 0x0000008c880c723c */ /* 0x050ff0000000180c */
[C---:B------:R-:W-:Y:S01]  /*8aa0*/  HMMA.16816.F32 R16, R136.reuse, R142, R16 ;  /* 0x0000008e8810723c */ /* 0x040fe20000001810 */
[----:B------:R-:W2:Y:S07]  /*8ab0*/  LDSM.16.M88.4 R140, [R184+0x3000] ;  /* 0x00300000b88c783b */ /* 0x000eae0000000200 */
[C---:B---3--:R-:W-:Y:S08]  /*8ac0*/  HMMA.16816.F32 R20, R136.reuse, R144, R20 ;  /* 0x000000908814723c */ /* 0x048ff00000001814 */
[C---:B------:R-:W-:Y:S01]  /*8ad0*/  HMMA.16816.F32 R24, R136.reuse, R146, R24 ;  /* 0x000000928818723c */ /* 0x040fe20000001818 */
[----:B------:R-:W3:Y:S07]  /*8ae0*/  LDSM.16.M88.4 R144, [R184+0x3800] ;  /* 0x00380000b890783b */ /* 0x000eee0000000200 */
[C---:B------:R-:W-:Y:S08]  /*8af0*/  HMMA.16816.F32 R28, R136.reuse, R148, R28 ;  /* 0x00000094881c723c */ /* 0x040ff0000000181c */
[----:B------:R-:W-:Y:S01]  /*8b00*/  HMMA.16816.F32 R32, R136, R150, R32 ;  /* 0x000000968820723c */ /* 0x000fe20000001820 */
[----:B------:R-:W-:Y:S07]  /*8b10*/  LDSM.16.M88.4 R136, [R198+0x14100] ;  /* 0x01410000c688783b */ /* 0x000fee0000000200 */
[C---:B-1----:R-:W-:Y:S01]  /*8b20*/  HMMA.16816.F32 R4, R152.reuse, R168, R4 ;  /* 0x000000a89804723c */ /* 0x042fe20000001804 */
[----:B------:R-:W1:Y:S07]  /*8b30*/  LDSM.16.M88.4 R148, [R197+0xa100] ;  /* 0x00a10000c594783b */ /* 0x000e6e0000000200 */
[C---:B------:R-:W-:Y:S01]  /*8b40*/  HMMA.16816.F32 R8, R152.reuse, R170, R8 ;  /* 0x000000aa9808723c */ /* 0x040fe20000001808 */
[----:B------:R-:W-:Y:S07]  /*8b50*/  LDSM.16.M88.4 R168, [R179] ;  /* 0x00000000b3a8783b */ /* 0x000fee0000000200 */
[C---:B-----5:R-:W-:Y:S08]  /*8b60*/  HMMA.16816.F32 R12, R152.reuse, R156, R12 ;  /* 0x0000009c980c723c */ /* 0x060ff0000000180c */
[C---:B------:R-:W-:Y:S01]  /*8b70*/  HMMA.16816.F32 R16, R152.reuse, R158, R16 ;  /* 0x0000009e9810723c */ /* 0x040fe20000001810 */
[----:B------:R-:W4:Y:S07]  /*8b80*/  LDSM.16.M88.4 R156, [R197+0xb900] ;  /* 0x00b90000c59c783b */ /* 0x000f2e0000000200 */
[C---:B--2---:R-:W-:Y:S08]  /*8b90*/  HMMA.16816.F32 R20, R152.reuse, R140, R20 ;  /* 0x0000008c9814723c */ /* 0x044ff00000001814 */
[C---:B------:R-:W-:Y:S01]  /*8ba0*/  HMMA.16816.F32 R24, R152.reuse, R142, R24 ;  /* 0x0000008e9818723c */ /* 0x040fe20000001818 */
[----:B------:R-:W2:Y:S07]  /*8bb0*/  LDSM.16.M88.4 R140, [R194+0x14100] ;  /* 0x01410000c28c783b */ /* 0x000eae0000000200 */
[C---:B---3--:R-:W-:Y:S08]  /*8bc0*/  HMMA.16816.F32 R28, R152.reuse, R144, R28 ;  /* 0x00000090981c723c */ /* 0x048ff0000000181c */
[----:B------:R-:W-:Y:S01]  /*8bd0*/  HMMA.16816.F32 R32, R152, R146, R32 ;  /* 0x000000929820723c */ /* 0x000fe20000001820 */
[----:B------:R-:W3:Y:S07]  /*8be0*/  LDSM.16.M88.4 R144, [R178] ;  /* 0x00000000b290783b */ /* 0x000eee0000000200 */
[C---:B-1----:R-:W-:Y:S01]  /*8bf0*/  HMMA.16816.F32 R4, R136.reuse, R148, R4 ;  /* 0x000000948804723c */ /* 0x042fe20000001804 */
[----:B------:R-:W-:Y:S07]  /*8c00*/  LDSM.16.M88.4 R152, [R176] ;  /* 0x00000000b098783b */ /* 0x000fee0000000200 */
[C---:B------:R-:W-:Y:S01]  /*8c10*/  HMMA.16816.F32 R8, R136.reuse, R150, R8 ;  /* 0x000000968808723c */ /* 0x040fe20000001808 */
[----:B------:R-:W1:Y:S07]  /*8c20*/  LDSM.16.M88.4 R148, [R177] ;  /* 0x00000000b194783b */ /* 0x000e6e0000000200 */
[C---:B------:R-:W-:Y:S08]  /*8c30*/  HMMA.16816.F32 R12, R136.reuse, R160, R12 ;  /* 0x000000a0880c723c */ /* 0x040ff0000000180c */
[C---:B------:R-:W-:Y:S01]  /*8c40*/  HMMA.16816.F32 R16, R136.reuse, R162, R16 ;  /* 0x000000a28810723c */ /* 0x040fe20000001810 */
[----:B------:R-:W-:Y:S07]  /*8c50*/  LDSM.16.M88.4 R160, [R193+0x14100] ;  /* 0x01410000c1a0783b */ /* 0x000fee0000000200 */
[C---:B------:R-:W-:Y:S08]  /*8c60*/  HMMA.16816.F32 R20, R136.reuse, R164, R20 ;  /* 0x000000a48814723c */ /* 0x040ff00000001814 */
[C---:B------:R-:W-:Y:S01]  /*8c70*/  HMMA.16816.F32 R24, R136.reuse, R166, R24 ;  /* 0x000000a68818723c */ /* 0x040fe20000001818 */
[----:B------:R-:W5:Y:S07]  /*8c80*/  LDSM.16.M88.4 R164, [R192+0xa100] ;  /* 0x00a10000c0a4783b */ /* 0x000f6e0000000200 */
[C---:B----4-:R-:W-:Y:S08]  /*8c90*/  HMMA.16816.F32 R28, R136.reuse, R156, R28 ;  /* 0x0000009c881c723c */ /* 0x050ff0000000181c */
[----:B------:R-:W-:Y:S01]  /*8ca0*/  HMMA.16816.F32 R32, R136, R158, R32 ;  /* 0x0000009e8820723c */ /* 0x000fe20000001820 */
[----:B------:R-:W4:Y:S07]  /*8cb0*/  LDSM.16.M88.4 R136, [R192+0xa900] ;  /* 0x00a90000c088783b */ /* 0x000f2e0000000200 */
[C---:B--2---:R-:W-:Y:S01]  /*8cc0*/  HMMA.16816.F32 R4, R140.reuse, R168, R4 ;  /* 0x000000a88c04723c */ /* 0x044fe20000001804 */
[----:B------:R-:W2:Y:S07]  /*8cd0*/  LDSM.16.M88.4 R156, [R192+0xb100] ;  /* 0x00b10000c09c783b */ /* 0x000eae0000000200 */
[C---:B------:R-:W-:Y:S01]  /*8ce0*/  HMMA.16816.F32 R8, R140.reuse, R170, R8 ;  /* 0x000000aa8c08723c */ /* 0x040fe20000001808 */
[----:B------:R-:W-:Y:S07]  /*8cf0*/  LDSM.16.M88.4 R168, [R191+0x14100] ;  /* 0x01410000bfa8783b */ /* 0x000fee0000000200 */
[C---:B---3--:R-:W-:Y:S08]  /*8d00*/  HMMA.16816.F32 R12, R140.reuse, R144, R12 ;  /* 0x000000908c0c723c */ /* 0x048ff0000000180c */
[C---:B------:R-:W-:Y:S01]  /*8d10*/  HMMA.16816.F32 R16, R140.reuse, R146, R16 ;  /* 0x000000928c10723c */ /* 0x040fe20000001810 */
[----:B------:R-:W3:Y:S07]  /*8d20*/  LDSM.16.M88.4 R144, [R192+0xb900] ;  /* 0x00b90000c090783b */ /* 0x000eee0000000200 */
[C---:B-1----:R-:W-:Y:S08]  /*8d30*/  HMMA.16816.F32 R20, R140.reuse, R148, R20 ;  /* 0x000000948c14723c */ /* 0x042ff00000001814 */
[C---:B------:R-:W-:Y:S08]  /*8d40*/  HMMA.16816.F32 R24, R140.reuse, R150, R24 ;  /* 0x000000968c18723c */ /* 0x040ff00000001818 */
[C---:B------:R-:W-:Y:S08]  /*8d50*/  HMMA.16816.F32 R28, R140.reuse, R152, R28 ;  /* 0x000000988c1c723c */ /* 0x040ff0000000181c */
[----:B------:R-:W-:Y:S01]  /*8d60*/  HMMA.16816.F32 R32, R140, R154, R32 ;  /* 0x0000009a8c20723c */ /* 0x000fe20000001820 */
[----:B------:R-:W1:Y:S07]  /*8d70*/  LDSM.16.M88.4 R140, [R184+0x4800] ;  /* 0x00480000b88c783b */ /* 0x000e6e0000000200 */
[C---:B-----5:R-:W-:Y:S08]  /*8d80*/  HMMA.16816.F32 R4, R160.reuse, R164, R4 ;  /* 0x000000a4a004723c */ /* 0x060ff00000001804 */
[C---:B------:R-:W-:Y:S08]  /*8d90*/  HMMA.16816.F32 R8, R160.reuse, R166, R8 ;  /* 0x000000a6a008723c */ /* 0x040ff00000001808 */
[C---:B----4-:R-:W-:Y:S08]  /*8da0*/  HMMA.16816.F32 R12, R160.reuse, R136, R12 ;  /* 0x00000088a00c723c */ /* 0x050ff0000000180c */
[C---:B------:R-:W-:Y:S01]  /*8db0*/  HMMA.16816.F32 R16, R160.reuse, R138, R16 ;  /* 0x0000008aa010723c */ /* 0x040fe20000001810 */
[----:B------:R-:W4:Y:S07]  /*8dc0*/  LDSM.16.M88.4 R136, [R184+0x5000] ;  /* 0x00500000b888783b */ /* 0x000f2e0000000200 */
[C---:B--2---:R-:W-:Y:S08]  /*8dd0*/  HMMA.16816.F32 R20, R160.reuse, R156, R20 ;  /* 0x0000009ca014723c */ /* 0x044ff00000001814 */
[C---:B------:R-:W-:Y:S08]  /*8de0*/  HMMA.16816.F32 R24, R160.reuse, R158, R24 ;  /* 0x0000009ea018723c */ /* 0x040ff00000001818 */
[C---:B---3--:R-:W-:Y:S08]  /*8df0*/  HMMA.16816.F32 R28, R160.reuse, R144, R28 ;  /* 0x00000090a01c723c */ /* 0x048ff0000000181c */
[----:B------:R-:W-:Y:S01]  /*8e00*/  HMMA.16816.F32 R32, R160, R146, R32 ;  /* 0x00000092a020723c */ /* 0x000fe20000001820 */
[----:B------:R-:W2:Y:S01]  /*8e10*/  LDSM.16.M88.4 R144, [R184+0x5800] ;  /* 0x00580000b890783b */ /* 0x000ea20000000200 */
[----:B------:R-:W-:Y:S06]  /*8e20*/  DEPBAR.LE SB0, 0x0 ;  /* 0x000080000000791a */ /* 0x000fec0000000000 */
[C---:B------:R-:W-:Y:S01]  /*8e30*/  HMMA.16816.F32 R4, R168.reuse, R172, R4 ;  /* 0x000000aca804723c */ /* 0x040fe20000001804 */
[----:B------:R-:W-:Y:S07]  /*8e40*/  BAR.SYNC.DEFER_BLOCKING 0x0 ;  /* 0x0000000000007b1d */ /* 0x000fee0000010000 */
[C---:B------:R-:W-:Y:S08]  /*8e50*/  HMMA.16816.F32 R8, R168.reuse, R174, R8 ;  /* 0x000000aea808723c */ /* 0x040ff00000001808 */
[C---:B-1----:R-:W-:Y:S08]  /*8e60*/  HMMA.16816.F32 R12, R168.reuse, R140, R12 ;  /* 0x0000008ca80c723c */ /* 0x042ff0000000180c */
[C---:B------:R-:W-:Y:S04]  /*8e70*/  HMMA.16816.F32 R16, R168.reuse, R142, R16 ;  /* 0x0000008ea810723c */ /* 0x040fe80000001810 */
[----:B------:R-:W-:Y:S02]  /*8e80*/  FMNMX.FTZ R0, R4, R3, !PT ;  /* 0x0000000304007209 */ /* 0x000fe40007810000 */
[----:B------:R-:W-:Y:S02]  /*8e90*/  FMNMX.FTZ R2, R6, R133, !PT ;  /* 0x0000008506027209 */ /* 0x000fe40007810000 */
[C---:B----4-:R-:W-:Y:S04]  /*8ea0*/  HMMA.16816.F32 R20, R168.reuse, R136, R20 ;  /* 0x00000088a814723c */ /* 0x050fe80000001814 */
[----:B------:R-:W-:Y:S03]  /*8eb0*/  FMNMX.FTZ R135, R5, R0, !PT ;  /* 0x0000000005877209 */ /* 0x000fe60007810000 */
[----:B------:R-:W-:Y:S01]  /*8ec0*/  FMNMX.FTZ R137, R7, R2, !PT ;  /* 0x0000000207897209 */ /* 0x000fe20007810000 */
[C---:B------:R-:W-:Y:S04]  /*8ed0*/  HMMA.16816.F32 R24, R168.reuse, R138, R24 ;  /* 0x0000008aa818723c */ /* 0x040fe80000001818 */
[----:B------:R-:W-:Y:S02]  /*8ee0*/  FMNMX.FTZ R0, R8, R135, !PT ;  /* 0x0000008708007209 */ /* 0x000fe40007810000 */
[----:B------:R-:W-:Y:S02]  /*8ef0*/  FMNMX.FTZ R2, R10, R137, !PT ;  /* 0x000000890a027209 */ /* 0x000fe40007810000 */
[C---:B--2---:R-:W-:Y:S04]  /*8f00*/  HMMA.16816.F32 R28, R168.reuse, R144, R28 ;  /* 0x00000090a81c723c */ /* 0x044fe8000000181c */
        /* <DEDUP_REMOVED lines=31> */
[----:B--2---:R-:W-:Y:S07]  /*9100*/  FMNMX.FTZ R135, R137, R0, !PT ;  /* 0x0000000089877209 */ /* 0x004fee0007810000 */
[----:B------:R-:W2:Y:S01]  /*9110*/  SHFL.BFLY PT, R132, R135, 0x1, 0x1f ;  /* 0x0c201f0087847f89 */ /* 0x000ea200000e0000 */
[----:B-1----:R-:W-:Y:S05]  /*9120*/  FMNMX.FTZ R0, R141, R2, !PT ;  /* 0x000000028d007209 */ /* 0x002fea0007810000 */
[C---:B------:R-:W-:Y:S02]  /*9130*/  FMUL.FTZ R167, R0.reuse, c[0x0][0x2d0] ;  /* 0x0000b40000a77a20 */ /* 0x040fe40000410000 */
[----:B------:R-:W-:Y:S01]  /*9140*/  FADD.FTZ R2, -R0, R3 ;  /* 0x0000000300027221 */ /* 0x000fe20000010100 */
[----:B--2---:R-:W-:Y:S01]  /*9150*/  FMNMX.FTZ R132, R135, R132, !PT ;  /* 0x0000008487847209 */ /* 0x004fe20007810000 */
[----:B------:R-:W-:Y:S01]  /*9160*/  FFMA.FTZ R162, R4, c[0x0][0x2d0], -R167 ;  /* 0x0000b40004a27a23 */ /* 0x000fe200000108a7 */
[----:B------:R-:W-:Y:S01]  /*9170*/  @P0 IADD3 R4, P4, R200, UR20, RZ ;  /* 0x00000014c8040c10 */ /* 0x000fe2000ff9e0ff */
[----:B------:R-:W-:Y:S01]  /*9180*/  FMUL.FTZ R3, R2, c[0x0][0x2d0] ;  /* 0x0000b40002037a20 */ /* 0x000fe20000410000 */
[----:B------:R-:W-:Y:S01]  /*9190*/  @P0 IADD3 R135, P5, R214, UR20, RZ ;  /* 0x00000014d6870c10 */ /* 0x000fe2000ffbe0ff */
[----:B------:R-:W-:Y:S01]  /*91a0*/  FADD.FTZ R133, -R132, R133 ;  /* 0x0000008584857221 */ /* 0x000fe20000010100 */
[----:B------:R-:W-:Y:S01]  /*91b0*/  @P0 LEA R140, P6, R4, c[0x0][0x1c8], 0x1 ;  /* 0x00007200048c0a11 */ /* 0x000fe200078c08ff */
[--C-:B------:R-:W-:Y:S01]  /*91c0*/  FFMA.FTZ R160, R9, c[0x0][0x2d0], -R167.reuse ;  /* 0x0000b40009a07a23 */ /* 0x100fe200000108a7 */
[----:B------:R-:W-:Y:S01]  /*91d0*/  @P0 IADD3.X R136, R213, UR19, RZ, P5, !PT ;  /* 0x00000013d5880c10 */ /* 0x000fe2000affe4ff */
[----:B------:R-:W-:Y:S01]  /*91e0*/  FMUL.FTZ R2, R133, c[0x0][0x2d0] ;  /* 0x0000b40085027a20 */ /* 0x000fe20000410000 */
[----:B------:R-:W1:Y:S01]  /*91f0*/  MUFU.EX2 R3, R3 ;  /* 0x0000000300037308 */ /* 0x000e620000000800 */
[--C-:B------:R-:W-:Y:S01]  /*9200*/  FFMA.FTZ R133, R5, c[0x0][0x2d0], -R167.reuse ;  /* 0x0000b40005857a23 */ /* 0x100fe200000108a7 */
[----:B------:R-:W-:Y:S01]  /*9210*/  @P0 IADD3.X R5, R203, UR19, RZ, P4, !PT ;  /* 0x00000013cb050c10 */ /* 0x000fe2000a7fe4ff */
[----:B------:R-:W-:Y:S01]  /*9220*/  FMUL.FTZ R165, R132, c[0x0][0x2d0] ;  /* 0x0000b40084a57a20 */ /* 0x000fe20000410000 */
[C---:B------:R-:W-:Y:S01]  /*9230*/  @P0 LEA R142, P4, R135.reuse, c[0x0][0x1c8], 0x1 ;  /* 0x00007200878e0a11 */ /* 0x040fe200078808ff */
[----:B------:R-:W-:Y:S01]  /*9240*/  FFMA.FTZ R170, R16, c[0x0][0x2d0], -R167 ;  /* 0x0000b40010aa7a23 */ /* 0x000fe200000108a7 */
[----:B------:R-:W-:Y:S01]  /*9250*/  @P0 LEA.HI.X R141, R4, c[0x0][0x1cc], R5, 0x1, P6 ;  /* 0x00007300048d0a11 */ /* 0x000fe200030f0c05 */
[----:B------:R-:W-:Y:S01]  /*9260*/  FFMA.FTZ R166, R6, c[0x0][0x2d0], -R165 ;  /* 0x0000b40006a67a23 */ /* 0x000fe200000108a5 */
[----:B------:R-:W-:Y:S01]  /*9270*/  @P0 LEA.HI.X R143, R135, c[0x0][0x1cc], R136, 0x1, P4 ;  /* 0x00007300878f0a11 */ /* 0x000fe200020f0c88 */
[----:B------:R-:W-:Y:S01]  /*9280*/  FFMA.FTZ R135, R8, c[0x0][0x2d0], -R167 ;  /* 0x0000b40008877a23 */ /* 0x000fe200000108a7 */
[----:B------:R-:W-:Y:S01]  /*9290*/  @P0 IADD3 R4, P5, R212, UR20, RZ ;  /* 0x00000014d4040c10 */ /* 0x000fe2000ffbe0ff */
[----:B------:R2:W-:Y:S01]  /*92a0*/  @P0 LDGSTS.E.BYPASS.LTC128B.128 [R199+0x6100], [R140.64], !P3 ;  /* 0x061000008cc70fae */ /* 0x0005e2000d901d50 */
[----:B------:R-:W-:Y:S01]  /*92b0*/  @UP3 UIADD3 UR20, UP0, UR12, UR20, URZ ;  /* 0x000000140c143290 */ /* 0x000fe2000ff1e03f */
[--C-:B------:R-:W-:Y:S01]  /*92c0*/  FFMA.FTZ R161, R7, c[0x0][0x2d0], -R165.reuse ;  /* 0x0000b40007a17a23 */ /* 0x100fe200000108a5 */
[----:B------:R-:W-:Y:S01]  /*92d0*/  @P0 LEA R144, P4, R4, c[0x0][0x1c8], 0x1 ;  /* 0x0000720004900a11 */ /* 0x000fe200078808ff */
[--C-:B------:R-:W-:Y:S01]  /*92e0*/  FFMA.FTZ R163, R10, c[0x0][0x2d0], -R165.reuse ;  /* 0x0000b4000aa37a23 */ /* 0x100fe200000108a5 */
[----:B------:R-:W-:Y:S01]  /*92f0*/  @P0 IADD3.X R5, R134, UR19, RZ, P5, !PT ;  /* 0x0000001386050c10 */ /* 0x000fe2000affe4ff */
[----:B------:R-:W-:Y:S01]  /*9300*/  @UP3 UIADD3.X UR19, UR11, UR19, URZ, UP0, !UPT ;  /* 0x000000130b133290 */ /* 0x000fe200087fe43f */
[----:B------:R-:W-:Y:S01]  /*9310*/  FFMA.FTZ R164, R11, c[0x0][0x2d0], -R165 ;  /* 0x0000b4000ba47a23 */ /* 0x000fe200000108a5 */
[----:B------:R2:W-:Y:S01]  /*9320*/  @P0 LDGSTS.E.BYPASS.LTC128B.128 [R199+0x8100], [R142.64], !P2 ;  /* 0x081000008ec70fae */ /* 0x0005e2000d101d50 */
[----:B------:R-:W-:Y:S01]  /*9330*/  @P0 LEA.HI.X R145, R4, c[0x0][0x1cc], R5, 0x1, P4 ;  /* 0x0000730004910a11 */ /* 0x000fe200020f0c05 */
[----:B------:R-:W3:Y:S01]  /*9340*/  MUFU.EX2 R2, R2 ;  /* 0x0000000200027308 */ /* 0x000ee20000000800 */
[----:B------:R-:W-:Y:S01]  /*9350*/  @P0 IADD3 R4, P6, R200, UR20, RZ ;  /* 0x00000014c8040c10 */ /* 0x000fe2000ffde0ff */
[----:B------:R-:W-:Y:S01]  /*9360*/  FFMA.FTZ R171, R17, c[0x0][0x2d0], -R167 ;  /* 0x0000b40011ab7a23 */ /* 0x000fe200000108a7 */
[----:B------:R-:W-:Y:S01]  /*9370*/  @P0 IADD3 R5, P5, R214, UR20, RZ ;  /* 0x00000014d6050c10 */ /* 0x000fe2000ffbe0ff */
[----:B-1----:R-:W-:Y:S01]  /*9380*/  FMUL.FTZ R100, R3, R100 ;  /* 0x0000006403647220 */ /* 0x002fe20000410000 */
[----:B------:R-:W-:Y:S01]  /*9390*/  @P0 IADD3.X R9, R203, UR19, RZ, P6, !PT ;  /* 0x00000013cb090c10 */ /* 0x000fe2000b7fe4ff */
[----:B------:R1:W-:Y:S01]  /*93a0*/  @P0 LDGSTS.E.BYPASS.LTC128B.128 [R199+0xa100], [R144.64], !P1 ;  /* 0x0a10000090c70fae */ /* 0x0003e2000c901d50 */
[C---:B------:R-:W-:Y:S01]  /*93b0*/  @P0 LEA R150, P6, R4.reuse, c[0x0][0x1c8], 0x1 ;  /* 0x0000720004960a11 */ /* 0x040fe200078c08ff */
[----:B------:R-:W-:Y:S01]  /*93c0*/  FMUL.FTZ R101, R3, R101 ;  /* 0x0000006503657220 */ /* 0x000fe20000410000 */
[----:B------:R-:W-:Y:S01]  /*93d0*/  @P0 IADD3.X R136, R213, UR19, RZ, P5, !PT ;  /* 0x00000013d5880c10 */ /* 0x000fe2000affe4ff */
[----:B------:R-:W-:Y:S01]  /*93e0*/  MUFU.EX2 R162, R162 ;  /* 0x000000a200a27308 */ /* 0x000fe20000000800 */
[----:B------:R-:W-:Y:S01]  /*93f0*/  @P0 LEA.HI.X R151, R4, c[0x0][0x1cc], R9, 0x1, P6 ;  /* 0x0000730004970a11 */ /* 0x000fe200030f0c09 */
[----:B------:R-:W-:Y:S01]  /*9400*/  FMUL.FTZ R4, R3, R128 ;  /* 0x0000008003047220 */ /* 0x000fe20000410000 */
[----:B------:R-:W-:Y:S01]  /*9410*/  @P0 LEA R148, P5, R5, c[0x0][0x1c8], 0x1 ;  /* 0x0000720005940a11 */ /* 0x000fe200078a08ff */
[----:B------:R-:W-:Y:S01]  /*9420*/  FMUL.FTZ R9, R3, R125 ;  /* 0x0000007d03097220 */ /* 0x000fe20000410000 */
[----:B------:R-:W-:Y:S01]  /*9430*/  @P0 IADD3 R8, P4, R212, UR20, RZ ;  /* 0x00000014d4080c10 */ /* 0x000fe2000ff9e0ff */
[----:B------:R4:W-:Y:S01]  /*9440*/  @P0 LDGSTS.E.BYPASS.LTC128B.128 [R199+0x7100], [R150.64], !P3 ;  /* 0x0710000096c70fae */ /* 0x0009e2000d901d50 */
[----:B------:R-:W-:Y:S01]  /*9450*/  @P0 LEA.HI.X R149, R5, c[0x0][0x1cc], R136, 0x1, P5 ;  /* 0x0000730005950a11 */ /* 0x000fe200028f0c88 */
[C---:B------:R-:W-:Y:S01]  /*9460*/  FMUL.FTZ R5, R3.reuse, R129 ;  /* 0x0000008103057220 */ /* 0x040fe20000410000 */
[----:B------:R-:W-:Y:S01]  /*9470*/  @P0 IADD3.X R137, R134, UR19, RZ, P4, !PT ;  /* 0x0000001386890c10 */ /* 0x000fe2000a7fe4ff */
[----:B------:R-:W5:Y:S01]  /*9480*/  MUFU.EX2 R133, R133 ;  /* 0x0000008500857308 */ /* 0x000f620000000800 */
[C---:B------:R-:W-:Y:S01]  /*9490*/  @P0 LEA R146, P4, R8.reuse, c[0x0][0x1c8], 0x1 ;  /* 0x0000720008920a11 */ /* 0x040fe200078808ff */
[C---:B------:R-:W-:Y:S01]  /*94a0*/  FMUL.FTZ R104, R3.reuse, R104 ;  /* 0x0000006803687220 */ /* 0x040fe20000410000 */
[----:B------:R-:W-:Y:S01]  /*94b0*/  UISETP.GT.AND UP0, UPT, UR18, UR15, UPT ;  /* 0x0000000f1200728c */ /* 0x000fe2000bf04270 */
[----:B------:R4:W-:Y:S01]  /*94c0*/  @P0 LDGSTS.E.BYPASS.LTC128B.128 [R199+0x9100], [R148.64], !P2 ;  /* 0x0910000094c70fae */ /* 0x0009e2000d101d50 */
[----:B------:R-:W-:Y:S01]  /*94d0*/  @P0 LEA.HI.X R147, R8, c[0x0][0x1cc], R137, 0x1, P4 ;  /* 0x0000730008930a11 */ /* 0x000fe200020f0c89 */
[C---:B---3--:R-:W-:Y:S01]  /*94e0*/  FMUL.FTZ R6, R2.reuse, R130 ;  /* 0x0000008202067220 */ /* 0x048fe20000410000 */
[----:B------:R-:W-:Y:S01]  /*94f0*/  UMOV UR18, UR13 ;  /* 0x0000000d00127c82 */ /* 0x000fe20008000000 */
[C---:B------:R-:W-:Y:S02]  /*9500*/  FMUL.FTZ R7, R2.reuse, R131 ;  /* 0x0000008302077220 */ /* 0x040fe40000410000 */
[----:B------:R-:W-:Y:S01]  /*9510*/  MUFU.EX2 R135, R135 ;  /* 0x0000008700877308 */ /* 0x000fe20000000800 */
[C---:B------:R-:W-:Y:S01]  /*9520*/  FMUL.FTZ R8, R3.reuse, R124 ;  /* 0x0000007c03087220 */ /* 0x040fe20000410000 */
[----:B------:R1:W-:Y:S01]  /*9530*/  @P0 LDGSTS.E.BYPASS.LTC128B.128 [R199+0xb100], [R146.64], !P1 ;  /* 0x0b10000092c70fae */ /* 0x0003e2000c901d50 */
[C---:B------:R-:W-:Y:S01]  /*9540*/  FMUL.FTZ R10, R2.reuse, R126 ;  /* 0x0000007e020a7220 */ /* 0x040fe20000410000 */
[----:B------:R-:W-:Y:S01]  /*9550*/  PLOP3.LUT P0, PT, PT, PT, UP0, 0x80, 0x0 ;  /* 0x000000000000781c */ /* 0x000fe20003f0f008 */
[C---:B------:R-:W-:Y:S02]  /*9560*/  FMUL.FTZ R11, R2.reuse, R127 ;  /* 0x0000007f020b7220 */ /* 0x040fe40000410000 */
[C---:B------:R-:W-:Y:S02]  /*9570*/  FMUL.FTZ R102, R2.reuse, R102 ;  /* 0x0000006602667220 */ /* 0x040fe40000410000 */
[C---:B------:R-:W-:Y:S01]  /*9580*/  FMUL.FTZ R103, R2.reuse, R103 ;  /* 0x0000006702677220 */ /* 0x040fe20000410000 */
[----:B------:R-:W3:Y:S01]  /*9590*/  LDSM.16.MT88.4 R136, [R195+0x100] ;  /* 0x00010000c388783b */ /* 0x000ee20000004200 */
[----:B------:R-:W4:Y:S01]  /*95a0*/  MUFU.EX2 R160, R160 ;  /* 0x000000a000a07308 */ /* 0x000f220000000800 */
[----:B------:R-:W-:Y:S01]  /*95b0*/  FMUL.FTZ R105, R3, R105 ;  /* 0x0000006903697220 */ /* 0x000fe20000410000 */
[----:B-----5:R-:W-:Y:S01]  /*95c0*/  F2FP.PACK_AB R128, R133, R162 ;  /* 0x000000a28580723e */ /* 0x020fe200000000ff */
[C---:B------:R-:W-:Y:S02]  /*95d0*/  FMUL.FTZ R106, R2.reuse, R106 ;  /* 0x0000006a026a7220 */ /* 0x040fe40000410000 */
[C---:B------:R-:W-:Y:S02]  /*95e0*/  FMUL.FTZ R107, R2.reuse, R107 ;  /* 0x0000006b026b7220 */ /* 0x040fe40000410000 */
[----:B--2---:R-:W2:Y:S01]  /*95f0*/  LDSM.16.MT88.4 R140, [R190+0x100] ;  /* 0x00010000be8c783b */ /* 0x004ea20000004200 */
[C---:B------:R-:W-:Y:S02]  /*9600*/  FMUL.FTZ R108, R3.reuse, R108 ;  /* 0x0000006c036c7220 */ /* 0x040fe40000410000 */
[----:B------:R-:W-:Y:S01]  /*9610*/  MUFU.EX2 R166, R166 ;  /* 0x000000a600a67308 */ /* 0x000fe20000000800 */
[----:B------:R-:W-:Y:S02]  /*9620*/  FMUL.FTZ R109, R3, R109 ;  /* 0x0000006d036d7220 */ /* 0x000fe40000410000 */
[C---:B------:R-:W-:Y:S02]  /*9630*/  FMUL.FTZ R110, R2.reuse, R110 ;  /* 0x0000006e026e7220 */ /* 0x040fe40000410000 */
[----:B------:R-:W-:Y:S01]  /*9640*/  LDSM.16.MT88.4 R124, [R188+0x100] ;  /* 0x00010000bc7c783b */ /* 0x000fe20000004200 */
[----:B------:R-:W-:Y:S02]  /*9650*/  FMUL.FTZ R111, R2, R111 ;  /* 0x0000006f026f7220 */ /* 0x000fe40000410000 */
[--C-:B------:R-:W-:Y:S02]  /*9660*/  FFMA.FTZ R174, R18, c[0x0][0x2d0], -R165.reuse ;  /* 0x0000b40012ae7a23 */ /* 0x100fe400000108a5 */
[----:B------:R-:W5:Y:S01]  /*9670*/  MUFU.EX2 R161, R161 ;  /* 0x000000a100a17308 */ /* 0x000f620000000800 */
[----:B------:R-:W-:Y:S02]  /*9680*/  FFMA.FTZ R175, R19, c[0x0][0x2d0], -R165 ;  /* 0x0000b40013af7a23 */ /* 0x000fe400000108a5 */
[----:B-1----:R-:W1:Y:S01]  /*9690*/  LDSM.16.MT88.4 R144, [R189+0x100] ;  /* 0x00010000bd90783b */ /* 0x002e620000004200 */
[----:B----4-:R-:W-:Y:S01]  /*96a0*/  F2FP.PACK_AB R130, R160, R135 ;  /* 0x00000087a082723e */ /* 0x010fe200000000ff */
[--C-:B------:R-:W-:Y:S02]  /*96b0*/  FFMA.FTZ R219, R28, c[0x0][0x2d0], -R167.reuse ;  /* 0x0000b4001cdb7a23 */ /* 0x100fe400000108a7 */
[--C-:B------:R-:W-:Y:S02]  /*96c0*/  FFMA.FTZ R220, R29, c[0x0][0x2d0], -R167.reuse ;  /* 0x0000b4001ddc7a23 */ /* 0x100fe400000108a7 */
[----:B------:R-:W-:Y:S01]  /*96d0*/  FFMA.FTZ R221, R32, c[0x0][0x2d0], -R167 ;  /* 0x0000b40020dd7a23 */ /* 0x000fe200000108a7 */
[----:B------:R-:W-:Y:S01]  /*96e0*/  MUFU.EX2 R163, R163 ;  /* 0x000000a300a37308 */ /* 0x000fe20000000800 */
[----:B------:R-:W-:Y:S01]  /*96f0*/  LDSM.16.MT88.4 R16, [R190+0x900] ;  /* 0x00090000be10783b */ /* 0x000fe20000004200 */
[--C-:B------:R-:W-:Y:S02]  /*9700*/  FFMA.FTZ R223, R30, c[0x0][0x2d0], -R165.reuse ;  /* 0x0000b4001edf7a23 */ /* 0x100fe400000108a5 */
[--C-:B------:R-:W-:Y:S02]  /*9710*/  FFMA.FTZ R224, R31, c[0x0][0x2d0], -R165.reuse ;  /* 0x0000b4001fe07a23 */ /* 0x100fe400000108a5 */
[----:B------:R-:W-:Y:S02]  /*9720*/  FFMA.FTZ R225, R34, c[0x0][0x2d0], -R165 ;  /* 0x0000b40022e17a23 */ /* 0x000fe400000108a5 */
[C---:B------:R-:W-:Y:S01]  /*9730*/  FMUL.FTZ R112, R3.reuse, R112 ;  /* 0x0000007003707220 */ /* 0x040fe20000410000 */
[----:B------:R-:W-:Y:S01]  /*9740*/  LDSM.16.MT88.4 R148, [R195+0x2900] ;  /* 0x00290000c394783b */ /* 0x000fe20000004200 */
[----:B------:R-:W4:Y:S01]  /*9750*/  MUFU.EX2 R164, R164 ;  /* 0x000000a400a47308 */ /* 0x000f220000000800 */
[----:B------:R-:W-:Y:S02]  /*9760*/  FMUL.FTZ R113, R3, R113 ;  /* 0x0000007103717220 */ /* 0x000fe40000410000 */
[C---:B------:R-:W-:Y:S01]  /*9770*/  FMUL.FTZ R114, R2.reuse, R114 ;  /* 0x0000007202727220 */ /* 0x040fe20000410000 */
[----:B-----5:R-:W-:Y:S01]  /*9780*/  F2FP.PACK_AB R129, R161, R166 ;  /* 0x000000a6a181723e */ /* 0x020fe200000000ff */
[C---:B------:R-:W-:Y:S02]  /*9790*/  FMUL.FTZ R115, R2.reuse, R115 ;  /* 0x0000007302737220 */ /* 0x040fe40000410000 */
        /* <DEDUP_REMOVED lines=10> */
[----:B------:R-:W5:Y:S01]  /*9840*/  MUFU.EX2 R171, R171 ;  /* 0x000000ab00ab7308 */ /* 0x000f620000000800 */
[----:B------:R-:W-:Y:S01]  /*9850*/  FMUL.FTZ R123, R2, R123 ;  /* 0x0000007b027b7220 */ /* 0x000fe20000410000 */
[----:B------:R-:W-:Y:S01]  /*9860*/  LDSM.16.MT88.4 R28, [R189+0x1900] ;  /* 0x00190000bd1c783b */ /* 0x000fe20000004200 */
[----:B----4-:R-:W-:Y:S01]  /*9870*/  F2FP.PACK_AB R131, R164, R163 ;  /* 0x000000a3a483723e */ /* 0x010fe200000000ff */
[C---:B------:R-:W-:Y:S02]  /*9880*/  FMUL.FTZ R36, R3.reuse, R36 ;  /* 0x0000002403247220 */ /* 0x040fe40000410000 */
[C---:B------:R-:W-:Y:S02]  /*9890*/  FMUL.FTZ R37, R3.reuse, R37 ;  /* 0x0000002503257220 */ /* 0x040fe40000410000 */
[C---:B------:R-:W-:Y:S02]  /*98a0*/  FMUL.FTZ R38, R2.reuse, R38 ;  /* 0x0000002602267220 */ /* 0x040fe40000410000 */
[C---:B---3--:R-:W-:Y:S01]  /*98b0*/  HMMA.16816.F32 R4, R128.reuse, R136, R4 ;  /* 0x000000888004723c */ /* 0x048fe20000001804 */
[----:B------:R-:W0:Y:S01]  /*98c0*/  LDGDEPBAR ;  /* 0x00000000000079af */ /* 0x000e220000000000 */
[----:B------:R-:W-:Y:S03]  /*98d0*/  MUFU.EX2 R174, R174 ;  /* 0x000000ae00ae7308 */ /* 0x000fe60000000800 */
[C---:B------:R-:W-:Y:S02]  /*98e0*/  FMUL.FTZ R39, R2.reuse, R39 ;  /* 0x0000002702277220 */ /* 0x040fe40000410000 */
[C---:B------:R-:W-:Y:S01]  /*98f0*/  FMUL.FTZ R40, R3.reuse, R40 ;  /* 0x0000002803287220 */ /* 0x040fe20000410000 */
[C---:B------:R-:W-:Y:S01]  /*9900*/  HMMA.16816.F32 R8, R128.reuse, R138, R8 ;  /* 0x0000008a8008723c */ /* 0x040fe20000001808 */
[----:B------:R-:W3:Y:S03]  /*9910*/  LDSM.16.MT88.4 R136, [R195+0x2100] ;  /* 0x00210000c388783b */ /* 0x000ee60000004200 */
[C---:B------:R-:W-:Y:S01]  /*9920*/  FMUL.FTZ R41, R3.reuse, R41 ;  /* 0x0000002903297220 */ /* 0x040fe20000410000 */
[----:B------:R-:W4:Y:S01]  /*9930*/  MUFU.EX2 R175, R175 ;  /* 0x000000af00af7308 */ /* 0x000f220000000800 */
[C---:B------:R-:W-:Y:S02]  /*9940*/  FMUL.FTZ R42, R2.reuse, R42 ;  /* 0x0000002a022a7220 */ /* 0x040fe40000410000 */
[C---:B--2---:R-:W-:Y:S04]  /*9950*/  HMMA.16816.F32 R100, R128.reuse, R140, R100 ;  /* 0x0000008c8064723c */ /* 0x044fe80000001864 */
[C---:B------:R-:W-:Y:S02]  /*9960*/  FMUL.FTZ R43, R2.reuse, R43 ;  /* 0x0000002b022b7220 */ /* 0x040fe40000410000 */
[C---:B------:R-:W-:Y:S01]  /*9970*/  FMUL.FTZ R44, R3.reuse, R44 ;  /* 0x0000002c032c7220 */ /* 0x040fe20000410000 */
[----:B------:R-:W-:Y:S01]  /*9980*/  MUFU.EX2 R219, R219 ;  /* 0x000000db00db7308 */ /* 0x000fe20000000800 */
[C---:B------:R-:W-:Y:S01]  /*9990*/  HMMA.16816.F32 R104, R128.reuse, R142, R104 ;  /* 0x0000008e8068723c */ /* 0x040fe20000001868 */
[----:B------:R-:W2:Y:S03]  /*99a0*/  LDSM.16.MT88.4 R140, [R190+0x2100] ;  /* 0x00210000be8c783b */ /* 0x000ea60000004200 */
[C---:B------:R-:W-:Y:S02]  /*99b0*/  FMUL.FTZ R45, R3.reuse, R45 ;  /* 0x0000002d032d7220 */ /* 0x040fe40000410000 */
[C---:B------:R-:W-:Y:S02]  /*99c0*/  FMUL.FTZ R46, R2.reuse, R46 ;  /* 0x0000002e022e7220 */ /* 0x040fe40000410000 */
[C---:B-1----:R-:W-:Y:S01]  /*99d0*/  HMMA.16816.F32 R108, R128.reuse, R144, R108 ;  /* 0x00000090806c723c */ /* 0x042fe2000000186c */
[----:B------:R-:W-:Y:S03]  /*99e0*/  MUFU.EX2 R220, R220 ;  /* 0x000000dc00dc7308 */ /* 0x000fe60000000800 */
[C---:B------:R-:W-:Y:S02]  /*99f0*/  FMUL.FTZ R47, R2.reuse, R47 ;  /* 0x0000002f022f7220 */ /* 0x040fe40000410000 */
[C---:B------:R-:W-:Y:S02]  /*9a00*/  FMUL.FTZ R48, R3.reuse, R48 ;  /* 0x0000003003307220 */ /* 0x040fe40000410000 */
[C---:B------:R-:W-:Y:S01]  /*9a10*/  HMMA.16816.F32 R112, R128.reuse, R146, R112 ;  /* 0x000000928070723c */ /* 0x040fe20000001870 */
[----:B------:R-:W-:Y:S02]  /*9a20*/  LDSM.16.MT88.4 R144, [R188+0x900] ;  /* 0x00090000bc90783b */ /* 0x000fe40000004200 */
[----:B------:R-:W-:Y:S01]  /*9a30*/  MUFU.EX2 R221, R221 ;  /* 0x000000dd00dd7308 */ /* 0x000fe20000000800 */
[C---:B------:R-:W-:Y:S02]  /*9a40*/  FMUL.FTZ R49, R3.reuse, R49 ;  /* 0x0000003103317220 */ /* 0x040fe40000410000 */
[C---:B------:R-:W-:Y:S02]  /*9a50*/  FMUL.FTZ R50, R2.reuse, R50 ;  /* 0x0000003202327220 */ /* 0x040fe40000410000 */
[C---:B------:R-:W-:Y:S04]  /*9a60*/  HMMA.16816.F32 R116, R128.reuse, R124, R116 ;  /* 0x0000007c8074723c */ /* 0x040fe80000001874 */
        /* <DEDUP_REMOVED lines=8> */
[C---:B---3--:R-:W-:Y:S04]  /*9af0*/  HMMA.16816.F32 R36, R128.reuse, R136, R36 ;  /* 0x000000888024723c */ /* 0x048fe80000001824 */
[C---:B------:R-:W-:Y:S02]  /*9b00*/  FMUL.FTZ R55, R2.reuse, R55 ;  /* 0x0000003702377220 */ /* 0x040fe40000410000 */
[C---:B------:R-:W-:Y:S02]  /*9b10*/  FMUL.FTZ R56, R3.reuse, R56 ;  /* 0x0000003803387220 */ /* 0x040fe40000410000 */
[C---:B------:R-:W-:Y:S01]  /*9b20*/  HMMA.16816.F32 R40, R128.reuse, R138, R40 ;  /* 0x0000008a8028723c */ /* 0x040fe20000001828 */
[----:B------:R-:W3:Y:S01]  /*9b30*/  LDSM.16.MT88.4 R136, [R188+0x2100] ;  /* 0x00210000bc88783b */ /* 0x000ee20000004200 */
[----:B------:R-:W-:Y:S02]  /*9b40*/  MUFU.EX2 R225, R225 ;  /* 0x000000e100e17308 */ /* 0x000fe40000000800 */
[C---:B------:R-:W-:Y:S02]  /*9b50*/  FMUL.FTZ R57, R3.reuse, R57 ;  /* 0x0000003903397220 */ /* 0x040fe40000410000 */
[C---:B------:R-:W-:Y:S02]  /*9b60*/  FMUL.FTZ R58, R2.reuse, R58 ;  /* 0x0000003a023a7220 */ /* 0x040fe40000410000 */
[C---:B--2---:R-:W-:Y:S04]  /*9b70*/  HMMA.16816.F32 R44, R128.reuse, R140, R44 ;  /* 0x0000008c802c723c */ /* 0x044fe8000000182c */
[C---:B------:R-:W-:Y:S02]  /*9b80*/  FMUL.FTZ R59, R2.reuse, R59 ;  /* 0x0000003b023b7220 */ /* 0x040fe40000410000 */
[C---:B------:R-:W-:Y:S02]  /*9b90*/  FMUL.FTZ R60, R3.reuse, R60 ;  /* 0x0000003c033c7220 */ /* 0x040fe40000410000 */
[C---:B------:R-:W-:Y:S01]  /*9ba0*/  HMMA.16816.F32 R48, R128.reuse, R142, R48 ;  /* 0x0000008e8030723c */ /* 0x040fe20000001830 */
[----:B------:R-:W2:Y:S03]  /*9bb0*/  LDSM.16.MT88.4 R140, [R195+0x4100] ;  /* 0x00410000c38c783b */ /* 0x000ea60000004200 */
        /* <DEDUP_REMOVED lines=11> */
[C---:B---3--:R-:W-:Y:S04]  /*9c70*/  HMMA.16816.F32 R60, R128.reuse, R136, R60 ;  /* 0x00000088803c723c */ /* 0x048fe8000000183c */
[C---:B------:R-:W-:Y:S02]  /*9c80*/  FMUL.FTZ R69, R3.reuse, R69 ;  /* 0x0000004503457220 */ /* 0x040fe40000410000 */
[C---:B------:R-:W-:Y:S02]  /*9c90*/  FMUL.FTZ R70, R2.reuse, R70 ;  /* 0x0000004602467220 */ /* 0x040fe40000410000 */
[C---:B------:R-:W-:Y:S01]  /*9ca0*/  HMMA.16816.F32 R64, R128.reuse, R138, R64 ;  /* 0x0000008a8040723c */ /* 0x040fe20000001840 */
[----:B------:R-:W3:Y:S03]  /*9cb0*/  LDSM.16.MT88.4 R136, [R189+0x4100] ;  /* 0x00410000bd88783b */ /* 0x000ee60000004200 */
[C---:B------:R-:W-:Y:S02]  /*9cc0*/  FMUL.FTZ R71, R2.reuse, R71 ;  /* 0x0000004702477220 */ /* 0x040fe40000410000 */
[C---:B------:R-:W-:Y:S02]  /*9cd0*/  FMUL.FTZ R72, R3.reuse, R72 ;  /* 0x0000004803487220 */ /* 0x040fe40000410000 */
[C---:B------:R-:W-:Y:S03]  /*9ce0*/  FMUL.FTZ R73, R3.reuse, R73 ;  /* 0x0000004903497220 */ /* 0x040fe60000410000 */
[C---:B--2---:R-:W-:Y:S03]  /*9cf0*/  HMMA.16816.F32 R68, R128.reuse, R140, R68 ;  /* 0x0000008c8044723c */ /* 0x044fe60000001844 */
[C---:B------:R-:W-:Y:S02]  /*9d00*/  FMUL.FTZ R74, R2.reuse, R74 ;  /* 0x0000004a024a7220 */ /* 0x040fe40000410000 */
[C---:B------:R-:W-:Y:S02]  /*9d10*/  FMUL.FTZ R75, R2.reuse, R75 ;  /* 0x0000004b024b7220 */ /* 0x040fe40000410000 */
[C---:B------:R-:W-:Y:S02]  /*9d20*/  FMUL.FTZ R76, R3.reuse, R76 ;  /* 0x0000004c034c7220 */ /* 0x040fe40000410000 */
[C---:B------:R-:W-:Y:S03]  /*9d30*/  FMUL.FTZ R77, R3.reuse, R77 ;  /* 0x0000004d034d7220 */ /* 0x040fe60000410000 */
[C---:B------:R-:W-:Y:S01]  /*9d40*/  HMMA.16816.F32 R72, R128.reuse, R142, R72 ;  /* 0x0000008e8048723c */ /* 0x040fe20000001848 */
[----:B------:R-:W2:Y:S02]  /*9d50*/  LDSM.16.MT88.4 R140, [R188+0x4100] ;  /* 0x00410000bc8c783b */ /* 0x000ea40000004200 */
[C---:B------:R-:W-:Y:S02]  /*9d60*/  FMUL.FTZ R78, R2.reuse, R78 ;  /* 0x0000004e024e7220 */ /* 0x040fe40000410000 */
[C---:B------:R-:W-:Y:S02]  /*9d70*/  FMUL.FTZ R79, R2.reuse, R79 ;  /* 0x0000004f024f7220 */ /* 0x040fe40000410000 */
[C---:B------:R-:W-:Y:S02]  /*9d80*/  FMUL.FTZ R80, R3.reuse, R80 ;  /* 0x0000005003507220 */ /* 0x040fe40000410000 */
[C---:B------:R-:W-:Y:S03]  /*9d90*/  FMUL.FTZ R81, R3.reuse, R81 ;  /* 0x0000005103517220 */ /* 0x040fe60000410000 */
[C---:B-1----:R-:W-:Y:S03]  /*9da0*/  HMMA.16816.F32 R76, R128.reuse, R124, R76 ;  /* 0x0000007c804c723c */ /* 0x042fe6000000184c */
[C---:B------:R-:W-:Y:S02]  /*9db0*/  FMUL.FTZ R82, R2.reuse, R82 ;  /* 0x0000005202527220 */ /* 0x040fe40000410000 */
[C---:B------:R-:W-:Y:S02]  /*9dc0*/  FMUL.FTZ R83, R2.reuse, R83 ;  /* 0x0000005302537220 */ /* 0x040fe40000410000 */
[C---:B------:R-:W-:Y:S02]  /*9dd0*/  FMUL.FTZ R84, R3.reuse, R84 ;  /* 0x0000005403547220 */ /* 0x040fe40000410000 */
[----:B------:R-:W-:Y:S03]  /*9de0*/  FMUL.FTZ R85, R3, R85 ;  /* 0x0000005503557220 */ /* 0x000fe60000410000 */
[C---:B------:R-:W-:Y:S01]  /*9df0*/  HMMA.16816.F32 R80, R128.reuse, R126, R80 ;  /* 0x0000007e8050723c */ /* 0x040fe20000001850 */
[----:B------:R-:W1:Y:S02]  /*9e00*/  LDSM.16.MT88.4 R124, [R195+0x900] ;  /* 0x00090000c37c783b */ /* 0x000e640000004200 */
[C---:B------:R-:W-:Y:S02]  /*9e10*/  FMUL.FTZ R86, R2.reuse, R86 ;  /* 0x0000005602567220 */ /* 0x040fe40000410000 */
[----:B------:R-:W-:Y:S02]  /*9e20*/  FMUL.FTZ R87, R2, R87 ;  /* 0x0000005702577220 */ /* 0x000fe40000410000 */
[--C-:B------:R-:W-:Y:S02]  /*9e30*/  FFMA.FTZ R168, R12, c[0x0][0x2d0], -R167.reuse ;  /* 0x0000b4000ca87a23 */ /* 0x100fe400000108a7 */
[----:B------:R-:W-:Y:S03]  /*9e40*/  FFMA.FTZ R169, R13, c[0x0][0x2d0], -R167 ;  /* 0x0000b4000da97a23 */ /* 0x000fe600000108a7 */
[C---:B---3--:R-:W-:Y:S01]  /*9e50*/  HMMA.16816.F32 R84, R128.reuse, R136, R84 ;  /* 0x000000888054723c */ /* 0x048fe20000001854 */
[----:B------:R-:W-:Y:S02]  /*9e60*/  MUFU.EX2 R168, R168 ;  /* 0x000000a800a87308 */ /* 0x000fe40000000800 */
[--C-:B------:R-:W-:Y:S01]  /*9e70*/  FFMA.FTZ R172, R14, c[0x0][0x2d0], -R165.reuse ;  /* 0x0000b4000eac7a23 */ /* 0x100fe200000108a5 */
[----:B-----5:R-:W-:Y:S01]  /*9e80*/  F2FP.PACK_AB R14, R171, R170 ;  /* 0x000000aaab0e723e */ /* 0x020fe200000000ff */
[----:B------:R-:W-:Y:S01]  /*9e90*/  FFMA.FTZ R173, R15, c[0x0][0x2d0], -R165 ;  /* 0x0000b4000fad7a23 */ /* 0x000fe200000108a5 */
[----:B----4-:R-:W-:Y:S01]  /*9ea0*/  F2FP.PACK_AB R15, R175, R174 ;  /* 0x000000aeaf0f723e */ /* 0x010fe200000000ff */
[C---:B------:R-:W-:Y:S02]  /*9eb0*/  FMUL.FTZ R88, R3.reuse, R88 ;  /* 0x0000005803587220 */ /* 0x040fe40000410000 */
[C---:B------:R-:W-:Y:S02]  /*9ec0*/  FMUL.FTZ R89, R3.reuse, R89 ;  /* 0x0000005903597220 */ /* 0x040fe40000410000 */
[----:B------:R-:W3:Y:S01]  /*9ed0*/  MUFU.EX2 R169, R169 ;  /* 0x000000a900a97308 */ /* 0x000ee20000000800 */
[C---:B------:R-:W-:Y:S02]  /*9ee0*/  FMUL.FTZ R90, R2.reuse, R90 ;  /* 0x0000005a025a7220 */ /* 0x040fe40000410000 */
[C---:B------:R-:W-:Y:S02]  /*9ef0*/  FMUL.FTZ R91, R2.reuse, R91 ;  /* 0x0000005b025b7220 */ /* 0x040fe40000410000 */
[C---:B------:R-:W-:Y:S02]  /*9f00*/  FMUL.FTZ R92, R3.reuse, R92 ;  /* 0x0000005c035c7220 */ /* 0x040fe40000410000 */
[C---:B------:R-:W-:Y:S02]  /*9f10*/  FMUL.FTZ R93, R3.reuse, R93 ;  /* 0x0000005d035d7220 */ /* 0x040fe40000410000 */
[C---:B------:R-:W-:Y:S01]  /*9f20*/  FMUL.FTZ R94, R2.reuse, R94 ;  /* 0x0000005e025e7220 */ /* 0x040fe20000410000 */
[C---:B------:R-:W-:Y:S01]  /*9f30*/  HMMA.16816.F32 R88, R128.reuse, R138, R88 ;  /* 0x0000008a8058723c */ /* 0x040fe20000001858 */
[----:B------:R-:W-:Y:S01]  /*9f40*/  MUFU.EX2 R172, R172 ;  /* 0x000000ac00ac7308 */ /* 0x000fe20000000800 */
[----:B------:R-:W4:Y:S01]  /*9f50*/  LDSM.16.MT88.4 R136, [R189+0x900] ;  /* 0x00090000bd88783b */ /* 0x000f220000004200 */
[C---:B------:R-:W-:Y:S02]  /*9f60*/  FMUL.FTZ R95, R2.reuse, R95 ;  /* 0x0000005f025f7220 */ /* 0x040fe40000410000 */
[C---:B------:R-:W-:Y:S02]  /*9f70*/  FMUL.FTZ R96, R3.reuse, R96 ;  /* 0x0000006003607220 */ /* 0x040fe40000410000 */
[----:B------:R-:W-:Y:S02]  /*9f80*/  FMUL.FTZ R97, R3, R97 ;  /* 0x0000006103617220 */ /* 0x000fe40000410000 */
[C---:B------:R-:W-:Y:S01]  /*9f90*/  FMUL.FTZ R98, R2.reuse, R98 ;  /* 0x0000006202627220 */ /* 0x040fe20000410000 */
[C---:B--2---:R-:W-:Y:S01]  /*9fa0*/  HMMA.16816.F32 R92, R128.reuse, R140, R92 ;  /* 0x0000008c805c723c */ /* 0x044fe2000000185c */
[----:B------:R-:W2:Y:S02]  /*9fb0*/  MUFU.EX2 R173, R173 ;  /* 0x000000ad00ad7308 */ /* 0x000ea40000000800 */
[C---:B------:R-:W-:Y:S01]  /*9fc0*/  FMUL.FTZ R99, R2.reuse, R99 ;  /* 0x0000006302637220 */ /* 0x040fe20000410000 */
[----:B---3--:R-:W-:Y:S01]  /*9fd0*/  F2FP.PACK_AB R12, R169, R168 ;  /* 0x000000a8a90c723e */ /* 0x008fe200000000ff */
[----:B------:R-:W-:Y:S01]  /*9fe0*/  FFMA.FTZ R162, R3, R210, R162 ;  /* 0x000000d203a27223 */ /* 0x000fe200000100a2 */
[----:B------:R-:W-:Y:S01]  /*9ff0*/  MOV R3, R0 ;  /* 0x0000000000037202 */ /* 0x000fe20000000f00 */
[----:B------:R-:W-:Y:S02]  /*a000*/  FFMA.FTZ R166, R2, R211, R166 ;  /* 0x000000d302a67223 */ /* 0x000fe400000100a6 */
[----:B------:R-:W-:Y:S01]  /*a010*/  FADD.FTZ R162, R133, R162 ;  /* 0x000000a285a27221 */ /* 0x000fe20000010000 */
[----:B------:R-:W-:Y:S01]  /*a020*/  HMMA.16816.F32 R96, R128, R142, R96 ;  /* 0x0000008e8060723c */ /* 0x000fe20000001860 */
[----:B------:R-:W-:Y:S02]  /*a030*/  LDSM.16.MT88.4 R128, [R190+0x4900] ;  /* 0x00490000be80783b */ /* 0x000fe40000004200 */
[----:B------:R-:W-:Y:S01]  /*a040*/  FADD.FTZ R166, R161, R166 ;  /* 0x000000a6a1a67221 */ /* 0x000fe20000010000 */
[----:B------:R-:W-:Y:S01]  /*a050*/  MOV R133, R132 ;  /* 0x0000008400857202 */ /* 0x000fe20000000f00 */
[----:B------:R-:W-:Y:S02]  /*a060*/  FADD.FTZ R135, R135, R162 ;  /* 0x000000a287877221 */ /* 0x000fe40000010000 */
[----:B------:R-:W-:Y:S02]  /*a070*/  FADD.FTZ R163, R163, R166 ;  /* 0x000000a6a3a37221 */ /* 0x000fe40000010000 */
[----:B------:R-:W-:Y:S03]  /*a080*/  LDSM.16.MT88.4 R140, [R190+0x3100] ;  /* 0x00310000be8c783b */ /* 0x000fe60000004200 */
[----:B------:R-:W-:Y:S02]  /*a090*/  FADD.FTZ R135, R160, R135 ;  /* 0x00000087a0877221 */ /* 0x000fe40000010000 */
[----:B------:R-:W-:Y:S01]  /*a0a0*/  FADD.FTZ R163, R164, R163 ;  /* 0x000000a3a4a37221 */ /* 0x000fe20000010000 */
[----:B--2---:R-:W-:Y:S01]  /*a0b0*/  F2FP.PACK_AB R13, R173, R172 ;  /* 0x000000acad0d723e */ /* 0x004fe200000000ff */
[----:B------:R-:W-:Y:S02]  /*a0c0*/  FADD.FTZ R168, R168, R135 ;  /* 0x00000087a8a87221 */ /* 0x000fe40000010000 */
[----:B------:R-:W-:Y:S02]  /*a0d0*/  FADD.FTZ R172, R172, R163 ;  /* 0x000000a3acac7221 */ /* 0x000fe40000010000 */
[----:B------:R-:W-:Y:S02]  /*a0e0*/  FADD.FTZ R169, R169, R168 ;  /* 0x000000a8a9a97221 */ /* 0x000fe40000010000 */
[C---:B-1----:R-:W-:Y:S05]  /*a0f0*/  HMMA.16816.F32 R4, R12.reuse, R124, R4 ;  /* 0x0000007c0c04723c */ /* 0x042fea0000001804 */
[----:B------:R-:W-:Y:S02]  /*a100*/  FADD.FTZ R173, R173, R172 ;  /* 0x000000acadad7221 */ /* 0x000fe40000010000 */
[----:B------:R-:W-:Y:S01]  /*a110*/  FADD.FTZ R170, R170, R169 ;  /* 0x000000a9aaaa7221 */ /* 0x000fe20000010000 */
[C---:B------:R-:W-:Y:S01]  /*a120*/  HMMA.16816.F32 R8, R12.reuse, R126, R8 ;  /* 0x0000007e0c08723c */ /* 0x040fe20000001808 */
[----:B------:R-:W1:Y:S03]  /*a130*/  LDSM.16.MT88.4 R124, [R188+0x2900] ;  /* 0x00290000bc7c783b */ /* 0x000e660000004200 */
[----:B------:R-:W-:Y:S02]  /*a140*/  FADD.FTZ R174, R174, R173 ;  /* 0x000000adaeae7221 */ /* 0x000fe40000010000 */
[----:B------:R-:W-:Y:S02]  /*a150*/  FADD.FTZ R171, R171, R170 ;  /* 0x000000aaabab7221 */ /* 0x000fe40000010000 */
[C---:B------:R-:W-:Y:S04]  /*a160*/  HMMA.16816.F32 R100, R12.reuse, R16, R100 ;  /* 0x000000100c64723c */ /* 0x040fe80000001864 */
[----:B------:R-:W-:Y:S04]  /*a170*/  FADD.FTZ R175, R175, R174 ;  /* 0x000000aeafaf7221 */ /* 0x000fe80000010000 */
[C---:B------:R-:W-:Y:S01]  /*a180*/  HMMA.16816.F32 R104, R12.reuse, R18, R104 ;  /* 0x000000120c68723c */ /* 0x040fe20000001868 */
[----:B------:R-:W2:Y:S07]  /*a190*/  LDSM.16.MT88.4 R16, [R195+0x4900] ;  /* 0x00490000c310783b */ /* 0x000eae0000004200 */
[C---:B----4-:R-:W-:Y:S08]  /*a1a0*/  HMMA.16816.F32 R108, R12.reuse, R136, R108 ;  /* 0x000000880c6c723c */ /* 0x050ff0000000186c */
[C---:B------:R-:W-:Y:S01]  /*a1b0*/  HMMA.16816.F32 R112, R12.reuse, R138, R112 ;  /* 0x0000008a0c70723c */ /* 0x040fe20000001870 */
[----:B------:R-:W3:Y:S07]  /*a1c0*/  LDSM.16.MT88.4 R136, [R189+0x4900] ;  /* 0x00490000bd88783b */ /* 0x000eee0000004200 */
[C---:B------:R-:W-:Y:S08]  /*a1d0*/  HMMA.16816.F32 R116, R12.reuse, R144, R116 ;  /* 0x000000900c74723c */ /* 0x040ff00000001874 */
[C---:B------:R-:W-:Y:S01]  /*a1e0*/  HMMA.16816.F32 R120, R12.reuse, R146, R120 ;  /* 0x000000920c78723c */ /* 0x040fe20000001878 */
[----:B------:R-:W-:Y:S07]  /*a1f0*/  LDSM.16.MT88.4 R144, [R189+0x3100] ;  /* 0x00310000bd90783b */ /* 0x000fee0000004200 */
[C---:B------:R-:W-:Y:S08]  /*a200*/  HMMA.16816.F32 R36, R12.reuse, R148, R36 ;  /* 0x000000940c24723c */ /* 0x040ff00000001824 */
[C---:B------:R-:W-:Y:S01]  /*a210*/  HMMA.16816.F32 R40, R12.reuse, R150, R40 ;  /* 0x000000960c28723c */ /* 0x040fe20000001828 */
[----:B------:R-:W-:Y:S07]  /*a220*/  LDSM.16.MT88.4 R148, [R195+0x5900] ;  /* 0x00590000c394783b */ /* 0x000fee0000004200 */
[C---:B------:R-:W-:Y:S07]  /*a230*/  HMMA.16816.F32 R44, R12.reuse, R152, R44 ;  /* 0x000000980c2c723c */ /* 0x040fee000000182c */
[--C-:B------:R-:W-:Y:S01]  /*a240*/  FFMA.FTZ R152, R20, c[0x0][0x2d0], -R167.reuse ;  /* 0x0000b40014987a23 */ /* 0x100fe200000108a7 */
[C---:B------:R-:W-:Y:S04]  /*a250*/  HMMA.16816.F32 R48, R12.reuse, R154, R48 ;  /* 0x0000009a0c30723c */ /* 0x040fe80000001830 */
[--C-:B------:R-:W-:Y:S01]  /*a260*/  FFMA.FTZ R153, R21, c[0x0][0x2d0], -R167.reuse ;  /* 0x0000b40015997a23 */ /* 0x100fe200000108a7 */
[----:B------:R-:W-:Y:S02]  /*a270*/  MUFU.EX2 R152, R152 ;  /* 0x0000009800987308 */ /* 0x000fe40000000800 */
[--C-:B------:R-:W-:Y:S01]  /*a280*/  FFMA.FTZ R154, R24, c[0x0][0x2d0], -R167.reuse ;  /* 0x0000b400189a7a23 */ /* 0x100fe200000108a7 */
[C---:B------:R-:W-:Y:S04]  /*a290*/  HMMA.16816.F32 R52, R12.reuse, R156, R52 ;  /* 0x0000009c0c34723c */ /* 0x040fe80000001834 */
[--C-:B------:R-:W-:Y:S02]  /*a2a0*/  FFMA.FTZ R155, R25, c[0x0][0x2d0], -R167.reuse ;  /* 0x0000b400199b7a23 */ /* 0x100fe400000108a7 */
[----:B------:R-:W-:Y:S01]  /*a2b0*/  FFMA.FTZ R167, R33, c[0x0][0x2d0], -R167 ;  /* 0x0000b40021a77a23 */ /* 0x000fe200000108a7 */
[----:B------:R-:W4:Y:S01]  /*a2c0*/  MUFU.EX2 R153, R153 ;  /* 0x0000009900997308 */ /* 0x000f220000000800 */
[C---:B------:R-:W-:Y:S04]  /*a2d0*/  HMMA.16816.F32 R56, R12.reuse, R158, R56 ;  /* 0x0000009e0c38723c */ /* 0x040fe80000001838 */
[--C-:B------:R-:W-:Y:S02]  /*a2e0*/  FFMA.FTZ R156, R22, c[0x0][0x2d0], -R165.reuse ;  /* 0x0000b400169c7a23 */ /* 0x100fe400000108a5 */
[--C-:B------:R-:W-:Y:S02]  /*a2f0*/  FFMA.FTZ R157, R23, c[0x0][0x2d0], -R165.reuse ;  /* 0x0000b400179d7a23 */ /* 0x100fe400000108a5 */
[C---:B-1----:R-:W-:Y:S01]  /*a300*/  HMMA.16816.F32 R60, R12.reuse, R124, R60 ;  /* 0x0000007c0c3c723c */ /* 0x042fe2000000183c */
[----:B------:R-:W-:Y:S01]  /*a310*/  LDSM.16.MT88.4 R20, [R190+0x1100] ;  /* 0x00110000be14783b */ /* 0x000fe20000004200 */
[----:B------:R-:W-:Y:S02]  /*a320*/  MUFU.EX2 R154, R154 ;  /* 0x0000009a009a7308 */ /* 0x000fe40000000800 */
[--C-:B------:R-:W-:Y:S02]  /*a330*/  FFMA.FTZ R158, R26, c[0x0][0x2d0], -R165.reuse ;  /* 0x0000b4001a9e7a23 */ /* 0x100fe400000108a5 */
[--C-:B------:R-:W-:Y:S02]  /*a340*/  FFMA.FTZ R159, R27, c[0x0][0x2d0], -R165.reuse ;  /* 0x0000b4001b9f7a23 */ /* 0x100fe400000108a5 */
[C---:B------:R-:W-:Y:S01]  /*a350*/  HMMA.16816.F32 R64, R12.reuse, R126, R64 ;  /* 0x0000007e0c40723c */ /* 0x040fe20000001840 */
[----:B------:R-:W1:Y:S03]  /*a360*/  LDSM.16.MT88.4 R124, [R188+0x4900] ;  /* 0x00490000bc7c783b */ /* 0x000e660000004200 */
[----:B------:R-:W-:Y:S01]  /*a370*/  FFMA.FTZ R165, R35, c[0x0][0x2d0], -R165 ;  /* 0x0000b40023a57a23 */ /* 0x000fe200000108a5 */
[----:B------:R-:W5:Y:S03]  /*a380*/  MUFU.EX2 R155, R155 ;  /* 0x0000009b009b7308 */ /* 0x000f660000000800 */
[C---:B--2---:R-:W-:Y:S01]  /*a390*/  HMMA.16816.F32 R68, R12.reuse, R16, R68 ;  /* 0x000000100c44723c */ /* 0x044fe20000001844 */
[----:B------:R-:W-:Y:S06]  /*a3a0*/  LDSM.16.MT88.4 R24, [R189+0x1100] ;  /* 0x00110000bd18783b */ /* 0x000fec0000004200 */
[----:B------:R-:W-:Y:S01]  /*a3b0*/  MUFU.EX2 R156, R156 ;  /* 0x0000009c009c7308 */ /* 0x000fe20000000800 */
[C---:B------:R-:W-:Y:S01]  /*a3c0*/  HMMA.16816.F32 R72, R12.reuse, R18, R72 ;  /* 0x000000120c48723c */ /* 0x040fe20000001848 */
[----:B------:R-:W2:Y:S07]  /*a3d0*/  LDSM.16.MT88.4 R16, [R195+0x1100] ;  /* 0x00110000c310783b */ /* 0x000eae0000004200 */
[C---:B------:R-:W-:Y:S01]  /*a3e0*/  HMMA.16816.F32 R76, R12.reuse, R128, R76 ;  /* 0x000000800c4c723c */ /* 0x040fe2000000184c */
[----:B------:R-:W-:Y:S01]  /*a3f0*/  LDSM.16.MT88.4 R32, [R188+0x1900] ;  /* 0x00190000bc20783b */ /* 0x000fe20000004200 */
[----:B------:R-:W1:Y:S06]  /*a400*/  MUFU.EX2 R157, R157 ;  /* 0x0000009d009d7308 */ /* 0x000e6c0000000800 */
[C---:B------:R-:W-:Y:S01]  /*a410*/  HMMA.16816.F32 R80, R12.reuse, R130, R80 ;  /* 0x000000820c50723c */ /* 0x040fe20000001850 */
[----:B------:R-:W2:Y:S03]  /*a420*/  LDSM.16.MT88.4 R128, [R188+0x1100] ;  /* 0x00110000bc80783b */ /* 0x000ea60000004200 */
[----:B------:R-:W-:Y:S04]  /*a430*/  MUFU.EX2 R158, R158 ;  /* 0x0000009e009e7308 */ /* 0x000fe80000000800 */
[C---:B---3--:R-:W-:Y:S06]  /*a440*/  HMMA.16816.F32 R84, R12.reuse, R136, R84 ;  /* 0x000000880c54723c */ /* 0x048fec0000001854 */
[----:B------:R-:W3:Y:S02]  /*a450*/  MUFU.EX2 R159, R159 ;  /* 0x0000009f009f7308 */ /* 0x000ee40000000800 */
[C---:B------:R-:W-:Y:S01]  /*a460*/  HMMA.16816.F32 R88, R12.reuse, R138, R88 ;  /* 0x0000008a0c58723c */ /* 0x040fe20000001858 */
[----:B------:R-:W2:Y:S07]  /*a470*/  LDSM.16.MT88.4 R136, [R195+0x3100] ;  /* 0x00310000c388783b */ /* 0x000eae0000004200 */
[C---:B-1----:R-:W-:Y:S01]  /*a480*/  HMMA.16816.F32 R92, R12.reuse, R124, R92 ;  /* 0x0000007c0c5c723c */ /* 0x042fe2000000185c */
[----:B------:R-:W1:Y:S07]  /*a490*/  MUFU.EX2 R222, R167 ;  /* 0x000000a700de7308 */ /* 0x000e6e0000000800 */
[----:B------:R-:W-:Y:S01]  /*a4a0*/  HMMA.16816.F32 R96, R12, R126, R96 ;  /* 0x0000007e0c60723c */ /* 0x000fe20000001860 */
[----:B------:R-:W-:Y:S02]  /*a4b0*/  LDSM.16.MT88.4 R124, [R189+0x5100] ;  /* 0x00510000bd7c783b */ /* 0x000fe40000004200 */
[----:B------:R-:W1:Y:S04]  /*a4c0*/  MUFU.EX2 R226, R165 ;  /* 0x000000a500e27308 */ /* 0x000e680000000800 */
[----:B----4-:R-:W-:Y:S01]  /*a4d0*/  F2FP.PACK_AB R12, R153, R152 ;  /* 0x00000098990c723e */ /* 0x010fe200000000ff */
[----:B------:R-:W-:Y:S01]  /*a4e0*/  FADD.FTZ R152, R152, R171 ;  /* 0x000000ab98987221 */ /* 0x000fe20000010000 */
[----:B-----5:R-:W-:Y:S03]  /*a4f0*/  F2FP.PACK_AB R14, R155, R154 ;  /* 0x0000009a9b0e723e */ /* 0x020fe600000000ff */
[----:B------:R-:W-:Y:S01]  /*a500*/  F2FP.PACK_AB R13, R157, R156 ;  /* 0x0000009c9d0d723e */ /* 0x000fe200000000ff */
[----:B------:R-:W-:Y:S01]  /*a510*/  FADD.FTZ R156, R156, R175 ;  /* 0x000000af9c9c7221 */ /* 0x000fe20000010000 */
[----:B---3--:R-:W-:Y:S01]  /*a520*/  F2FP.PACK_AB R15, R159, R158 ;  /* 0x0000009e9f0f723e */ /* 0x008fe200000000ff */
        /* <DEDUP_REMOVED lines=15> */
[C---:B------:R-:W-:Y:S08]  /*a620*/  HMMA.16816.F32 R116, R12.reuse, R128, R116 ;  /* 0x000000800c74723c */ /* 0x040ff00000001874 */
[C---:B------:R-:W-:Y:S08]  /*a630*/  HMMA.16816.F32 R120, R12.reuse, R130, R120 ;  /* 0x000000820c78723c */ /* 0x040ff00000001878 */
        /* <DEDUP_REMOVED lines=12> */
[C---:B---3--:R-:W-:Y:S08]  /*a700*/  HMMA.16816.F32 R68, R12.reuse, R20, R68 ;  /* 0x000000140c44723c */ /* 0x048ff00000001844 */
[C---:B------:R-:W-:Y:S01]  /*a710*/  HMMA.16816.F32 R72, R12.reuse, R22, R72 ;  /* 0x000000160c48723c */ /* 0x040fe20000001848 */
[----:B------:R-:W3:Y:S07]  /*a720*/  LDSM.16.MT88.4 R20, [R195+0x1900] ;  /* 0x00190000c314783b */ /* 0x000eee0000004200 */
[C---:B----4-:R-:W-:Y:S08]  /*a730*/  HMMA.16816.F32 R76, R12.reuse, R24, R76 ;  /* 0x000000180c4c723c */ /* 0x050ff0000000184c */
[C---:B------:R-:W-:Y:S01]  /*a740*/  HMMA.16816.F32 R80, R12.reuse, R26, R80 ;  /* 0x0000001a0c50723c */ /* 0x040fe20000001850 */
[----:B------:R-:W4:Y:S07]  /*a750*/  LDSM.16.MT88.4 R24, [R190+0x1900] ;  /* 0x00190000be18783b */ /* 0x000f2e0000004200 */
[C---:B------:R-:W-:Y:S08]  /*a760*/  HMMA.16816.F32 R84, R12.reuse, R124, R84 ;  /* 0x0000007c0c54723c */ /* 0x040ff00000001854 */
[C---:B------:R-:W-:Y:S08]  /*a770*/  HMMA.16816.F32 R88, R12.reuse, R126, R88 ;  /* 0x0000007e0c58723c */ /* 0x040ff00000001858 */
[C---:B--2---:R-:W-:Y:S08]  /*a780*/  HMMA.16816.F32 R92, R12.reuse, R16, R92 ;  /* 0x000000100c5c723c */ /* 0x044ff0000000185c */
[----:B------:R-:W-:Y:S01]  /*a790*/  HMMA.16816.F32 R96, R12, R18, R96 ;  /* 0x000000120c60723c */ /* 0x000fe20000001860 */
[----:B------:R-:W2:Y:S06]  /*a7a0*/  LDSM.16.MT88.4 R16, [R189+0x3900] ;  /* 0x00390000bd10783b */ /* 0x000eac0000004200 */
[----:B------:R-:W-:Y:S01]  /*a7b0*/  F2FP.PACK_AB R12, R220, R219 ;  /* 0x000000dbdc0c723e */ /* 0x000fe200000000ff */
[----:B------:R-:W-:Y:S01]  /*a7c0*/  FADD.FTZ R219, R219, R154 ;  /* 0x0000009adbdb7221 */ /* 0x000fe20000010000 */
[----:B-1----:R-:W-:Y:S03]  /*a7d0*/  F2FP.PACK_AB R14, R222, R221 ;  /* 0x000000ddde0e723e */ /* 0x002fe600000000ff */
[----:B------:R-:W-:Y:S01]  /*a7e0*/  F2FP.PACK_AB R13, R224, R223 ;  /* 0x000000dfe00d723e */ /* 0x000fe200000000ff */
[----:B------:R-:W-:Y:S01]  /*a7f0*/  FADD.FTZ R223, R223, R158 ;  /* 0x0000009edfdf7221 */ /* 0x000fe20000010000 */
[----:B------:R-:W-:Y:S01]  /*a800*/  F2FP.PACK_AB R15, R226, R225 ;  /* 0x000000e1e20f723e */ /* 0x000fe200000000ff */
[----:B------:R-:W-:Y:S02]  /*a810*/  FADD.FTZ R220, R220, R219 ;  /* 0x000000dbdcdc7221 */ /* 0x000fe40000010000 */
[----:B------:R-:W-:Y:S02]  /*a820*/  FADD.FTZ R224, R224, R223 ;  /* 0x000000dfe0e07221 */ /* 0x000fe40000010000 */
[----:B------:R-:W-:Y:S02]  /*a830*/  FADD.FTZ R221, R221, R220 ;  /* 0x000000dcdddd7221 */ /* 0x000fe40000010000 */
[C---:B---3--:R-:W-:Y:S01]  /*a840*/  HMMA.16816.F32 R128, R12.reuse, R20, R4 ;  /* 0x000000140c80723c */ /* 0x048fe20000001804 */
[----:B------:R-:W1:Y:S02]  /*a850*/  LDSM.16.MT88.4 R4, [R190+0x5900] ;  /* 0x00590000be04783b */ /* 0x000e640000004200 */
[----:B------:R-:W-:Y:S02]  /*a860*/  FADD.FTZ R211, R225, R224 ;  /* 0x000000e0e1d37221 */ /* 0x000fe40000010000 */
[----:B------:R-:W-:Y:S02]  /*a870*/  FADD.FTZ R210, R222, R221 ;  /* 0x000000ddded27221 */ /* 0x000fe40000010000 */
[----:B------:R-:W-:Y:S01]  /*a880*/  FADD.FTZ R211, R226, R211 ;  /* 0x000000d3e2d37221 */ /* 0x000fe20000010000 */
[C---:B------:R-:W-:Y:S01]  /*a890*/  HMMA.16816.F32 R124, R12.reuse, R22, R8 ;  /* 0x000000160c7c723c */ /* 0x040fe20000001808 */
[----:B------:R-:W3:Y:S07]  /*a8a0*/  LDSM.16.MT88.4 R8, [R189+0x5900] ;  /* 0x00590000bd08783b */ /* 0x000eee0000004200 */
        /* <DEDUP_REMOVED lines=11> */
[C---:B------:R-:W-:Y:S01]  /*a960*/  HMMA.16816.F32 R56, R12.reuse, R18, R56 ;  /* 0x000000120c38723c */ /* 0x040fe20000001838 */
[----:B------:R-:W2:Y:S07]  /*a970*/  LDSM.16.MT88.4 R16, [R188+0x5900] ;  /* 0x00590000bc10783b */ /* 0x000eae0000004200 */
        /* <DEDUP_REMOVED lines=9> */
[----:B------:R-:W-:Y:S07]  /*aa10*/  HMMA.16816.F32 R96, R12, R18, R96 ;  /* 0x000000120c60723c */ /* 0x000fee0000001860 */
[----:B------:R-:W-:Y:S01]  /*aa20*/  MOV R12, R132 ;  /* 0x00000084000c7202 */ /* 0x000fe20000000f00 */
[----:B------:R-:W-:-:S05]  /*aa30*/  @P0 BRA `(.L_x_1463) ;  /* 0xffffd71000000947 */ /* 0x000fca000383ffff */
.L_x_1462:
        /* <DEDUP_REMOVED lines=18> */
.L_x_1473:
        /* <DEDUP_REMOVED lines=18> */
[----:B------:R-:W-:Y:S04]  /*ac80*/  IADD3 R0, R21, UR6, RZ ;  /* 0x0000000615007c10 */ /* 0x000fe8000fffe0ff */
[----:B------:R-:W-:Y:S01]  /*ac90*/  LEA.HI.X R169, R20, c[0x0][0x1fc], R0, 0x1, P4 ;  /* 0x00007f0014a97a11 */ /* 0x000fe200020f0c00 */
[----:B------:R-:W-:Y:S01]  /*aca0*/  LDSM.16.M88.4 R32, [R198+0xc100] ;  /* 0x00c10000c620783b */ /* 0x000fe20000000200 */
[----:B------:R-:W-:Y:S02]  /*acb0*/  IADD3 R20, P5, R206, UR20, RZ ;  /* 0x00000014ce147c10 */ /* 0x000fe4000ffbe0ff */
[----:B------:R-:W-:Y:S02]  /*acc0*/  LEA R174, P4, R22, c[0x0][0x1f8], 0x1 ;  /* 0x00007e0016ae7a11 */ /* 0x000fe400078808ff */
[----:B------:R-:W1:Y:S01]  /*acd0*/  LDSM.16.M88.4 R8, [R197+0x6100] ;  /* 0x00610000c508783b */ /* 0x000e620000000200 */
[----:B------:R-:W-:Y:S02]  /*ace0*/  LEA R222, P0, R20, c[0x0][0x1f8], 0x1 ;  /* 0x00007e0014de7a11 */ /* 0x000fe400078008ff */
[----:B------:R-:W-:Y:S02]  /*acf0*/  IADD3 R21, R23, UR6, RZ ;  /* 0x0000000617157c10 */ /* 0x000fe4000fffe0ff */
[----:B------:R-:W2:Y:S01]  /*ad00*/  LDSM.16.M88.4 R16, [R197+0x6900] ;  /* 0x00690000c510783b */ /* 0x000ea20000000200 */
[----:B------:R-:W-:Y:S02]  /*ad10*/  IADD3 R0, P6, R218, UR20, RZ ;  /* 0x00000014da007c10 */ /* 0x000fe4000ffde0ff */
[----:B------:R-:W-:Y:S02]  /*ad20*/  LEA.HI.X R175, R22, c[0x0][0x1fc], R21, 0x1, P4 ;  /* 0x00007f0016af7a11 */ /* 0x000fe400020f0c15 */
[----:B------:R-:W3:Y:S01]  /*ad30*/  LDSM.16.M88.4 R24, [R197+0x7100] ;  /* 0x00710000c518783b */ /* 0x000ee20000000200 */
[----:B------:R-:W-:Y:S02]  /*ad40*/  IADD3 R28, P4, R216, UR20, RZ ;  /* 0x00000014d81c7c10 */ /* 0x000fe4000ff9e0ff */
[----:B------:R-:W-:Y:S02]  /*ad50*/  IADD3.X R29, R219, UR7, RZ, P6, !PT ;  /* 0x00000007db1d7c10 */ /* 0x000fe4000b7fe4ff */
[----:B------:R-:W4:Y:S01]  /*ad60*/  LDSM.16.M88.4 R132, [R197+0x7900] ;  /* 0x00790000c584783b */ /* 0x000f220000000200 */
[----:B------:R-:W-:Y:S02]  /*ad70*/  IADD3.X R31, R217, UR7, RZ, P4, !PT ;  /* 0x00000007d91f7c10 */ /* 0x000fe4000a7fe4ff */
[----:B------:R-:W-:Y:S02]  /*ad80*/  PLOP3.LUT P4, PT, PT, PT, UP2, 0x80, 0x0 ;  /* 0x000000000000781c */ /* 0x000fe40003f8f028 */
[----:B------:R-:W-:Y:S05]  /*ad90*/  LDSM.16.M88.4 R136, [R194+0xc100] ;  /* 0x00c10000c288783b */ /* 0x000fea0000000200 */
[----:B------:R-:W5:Y:S05]  /*ada0*/  LDSM.16.M88.4 R140, [R196] ;  /* 0x00000000c48c783b */ /* 0x000f6a0000000200 */
[----:B------:R-:W3:Y:S05]  /*adb0*/  LDSM.16.M88.4 R144, [R187] ;  /* 0x00000000bb90783b */ /* 0x000eea0000000200 */
[----:B------:R-:W3:Y:S01]  /*adc0*/  LDSM.16.M88.4 R148, [R186] ;  /* 0x00000000ba94783b */ /* 0x000ee20000000200 */
[C---:B-1----:R-:W-:Y:S04]  /*add0*/  HMMA.16816.F32 R4, R32.reuse, R8, RZ ;  /* 0x000000082004723c */ /* 0x042fe800000018ff */
[----:B------:R-:W1:Y:S05]  /*ade0*/  LDSM.16.M88.4 R152, [R185] ;  /* 0x00000000b998783b */ /* 0x000e6a0000000200 */
[----:B------:R-:W-:Y:S01]  /*adf0*/  @!PT LDS RZ, [RZ] ;  /* 0x00000000fffff984 */ /* 0x000fe20000000800 */
[----:B------:R-:W-:Y:S01]  /*ae00*/  @!PT LDS RZ, [RZ] ;  /* 0x00000000fffff984 */ /* 0x000fe20000000800 */
[----:B------:R-:W-:Y:S01]  /*ae10*/  @!PT LDS RZ, [RZ] ;  /* 0x00000000fffff984 */ /* 0x000fe20000000800 */
[----:B------:R1:W-:Y:S01]  /*ae20*/  LDGSTS.E.BYPASS.LTC128B.128 [R199+0x100], [R168.64], !P3 ;  /* 0x00100000a8c77fae */ /* 0x0003e2000d901d50 */
[C---:B------:R-:W-:Y:S04]  /*ae30*/  HMMA.16816.F32 R8, R32.reuse, R10, RZ ;  /* 0x0000000a2008723c */ /* 0x040fe800000018ff */
[----:B------:R1:W-:Y:S04]  /*ae40*/  LDGSTS.E.BYPASS.LTC128B.128 [R199+0x2100], [R224.64], !P2 ;  /* 0x02100000e0c77fae */ /* 0x0003e8000d101d50 */
[C---:B--2---:R-:W-:Y:S01]  /*ae50*/  HMMA.16816.F32 R12, R32.reuse, R16, RZ ;  /* 0x00000010200c723c */ /* 0x044fe200000018ff */
[----:B------:R2:W-:Y:S06]  /*ae60*/  LDGSTS.E.BYPASS.LTC128B.128 [R199+0x4100], [R174.64], !P1 ;  /* 0x04100000aec77fae */ /* 0x0005ec000c901d50 */
[----:B------:R-:W-:Y:S01]  /*ae70*/  IADD3.X R17, R209, UR7, RZ, P5, !PT ;  /* 0x00000007d1117c10 */ /* 0x000fe2000affe4ff */
[----:B------:R-:W-:Y:S01]  /*ae80*/  @UP3 UIADD3 UR7, UR13, -0x1, URZ ;  /* 0xffffffff0d073890 */ /* 0x000fe2000fffe03f */
[----:B------:R-:W-:Y:S03]  /*ae90*/  LEA R220, P5, R0, c[0x0][0x1f8], 0x1 ;  /* 0x00007e0000dc7a11 */ /* 0x000fe600078a08ff */
[----:B------:R-:W-:Y:S01]  /*aea0*/  LEA.HI.X R223, R20, c[0x0][0x1fc], R17, 0x1, P0 ;  /* 0x00007f0014df7a11 */ /* 0x000fe200000f0c11 */
[----:B------:R-:W-:Y:S01]  /*aeb0*/  @UP3 USHF.R.S32.HI UR6, URZ, 0x1f, UR7 ;  /* 0x0000001f3f063899 */ /* 0x000fe20008011407 */
[C---:B------:R-:W-:Y:S01]  /*aec0*/  HMMA.16816.F32 R16, R32.reuse, R18, RZ ;  /* 0x000000122010723c */ /* 0x040fe200000018ff */
[----:B------:R-:W-:Y:S01]  /*aed0*/  LEA R172, P0, R28, c[0x0][0x1f8], 0x1 ;  /* 0x00007e001cac7a11 */ /* 0x000fe200078008ff */
[----:B------:R-:W-:Y:S01]  /*aee0*/  @UP3 UIMAD.WIDE.U32 UR20, UR7, UR4, URZ ;  /* 0x00000004071432a5 */ /* 0x000fe2000f8e003f */
[----:B------:R1:W-:Y:S01]  /*aef0*/  LDGSTS.E.BYPASS.LTC128B.128 [R199+0x1100], [R222.64], !P3 ;  /* 0x01100000dec77fae */ /* 0x0003e2000d901d50 */
[----:B------:R-:W-:Y:S01]  /*af00*/  LEA.HI.X R221, R0, c[0x0][0x1fc], R29, 0x1, P5 ;  /* 0x00007f0000dd7a11 */ /* 0x000fe200028f0c1d */
[----:B------:R-:W-:Y:S01]  /*af10*/  IMAD.MOV.U32 R0, RZ, RZ, R204 ;  /* 0x000000ffff007224 */ /* 0x000fe200078e00cc */
[----:B------:R-:W-:Y:S01]  /*af20*/  LEA.HI.X R173, R28, c[0x0][0x1fc], R31, 0x1, P0 ;  /* 0x00007f001cad7a11 */ /* 0x000fe200000f0c1f */
[----:B------:R-:W-:Y:S01]  /*af30*/  @UP3 UIMAD UR6, UR6, UR4, URZ ;  /* 0x00000004060632a4 */ /* 0x000fe2000f8e023f */
[C---:B---3--:R-:W-:Y:S01]  /*af40*/  HMMA.16816.F32 R20, R32.reuse, R24, RZ ;  /* 0x000000182014723c */ /* 0x048fe200000018ff */
[----:B------:R3:W-:Y:S01]  /*af50*/  LDGSTS.E.BYPASS.LTC128B.128 [R199+0x3100], [R220.64], !P2 ;  /* 0x03100000dcc77fae */ /* 0x0007e2000d101d50 */
[----:B------:R-:W-:Y:S01]  /*af60*/  PLOP3.LUT P0, PT, PT, PT, UP3, 0x80, 0x0 ;  /* 0x000000000000781c */ /* 0x000fe20003f0f038 */
[----:B------:R-:W-:Y:S01]  /*af70*/  @UP3 UIMAD UR6, UR7, UR5, UR6 ;  /* 0x00000005070632a4 */ /* 0x000fe2000f8e0206 */
[----:B------:R-:W-:Y:S01]  /*af80*/  PLOP3.LUT P5, PT, PT, PT, UP2, 0x80, 0x0 ;  /* 0x000000000000781c */ /* 0x000fe20003faf028 */
[----:B------:R-:W-:Y:S01]  /*af90*/  @UP3 USHF.L.U32 UR7, UR20, 0x6, URZ ;  /* 0x0000000614073899 */ /* 0x000fe2000800063f */
[----:B------:R2:W-:Y:S01]  /*afa0*/  LDGSTS.E.BYPASS.LTC128B.128 [R199+0x5100], [R172.64], !P1 ;  /* 0x05100000acc77fae */ /* 0x0005e2000c901d50 */
[----:B------:R-:W-:Y:S01]  /*afb0*/  @UP3 UIADD3 UR6, UR21, UR6, URZ ;  /* 0x0000000615063290 */ /* 0x000fe2000fffe03f */
[C---:B------:R-:W-:Y:S01]  /*afc0*/  HMMA.16816.F32 R24, R32.reuse, R26, RZ ;  /* 0x0000001a2018723c */ /* 0x040fe200000018ff */
[----:B------:R-:W-:Y:S02]  /*afd0*/  @UP3 UIADD3 UR15, UP0, UR12, UR7, URZ ;  /* 0x000000070c0f3290 */ /* 0x000fe4000ff1e03f */
[----:B------:R-:W-:Y:S01]  /*afe0*/  LDSM.16.M88.4 R156, [R193+0xc100] ;  /* 0x00c10000c19c783b */ /* 0x000fe20000000200 */
[----:B------:R-:W-:Y:S04]  /*aff0*/  @UP3 USHF.L.U64.HI UR6, UR20, 0x6, UR6 ;  /* 0x0000000614063899 */ /* 0x000fe80008010206 */
[C---:B----4-:R-:W-:Y:S01]  /*b000*/  HMMA.16816.F32 R28, R32.reuse, R132, RZ ;  /* 0x00000084201c723c */ /* 0x050fe200000018ff */
[----:B------:R-:W0:Y:S05]  /*b010*/  LDGDEPBAR ;  /* 0x00000000000079af */ /* 0x000e2a0000000000 */
[----:B------:R-:W4:Y:S02]  /*b020*/  LDSM.16.M88.4 R160, [R192+0x6100] ;  /* 0x00610000c0a0783b */ /* 0x000f240000000200 */
[----:B------:R-:W-:Y:S03]  /*b030*/  HMMA.16816.F32 R32, R32, R134, RZ ;  /* 0x000000862020723c */ /* 0x000fe600000018ff */
[----:B------:R-:W3:Y:S05]  /*b040*/  LDSM.16.M88.4 R164, [R192+0x6900] ;  /* 0x00690000c0a4783b */ /* 0x000eea0000000200 */
[C---:B-----5:R-:W-:Y:S01]  /*b050*/  HMMA.16816.F32 R4, R136.reuse, R140, R4 ;  /* 0x0000008c8804723c */ /* 0x060fe20000001804 */
[----:B-1----:R-:W1:Y:S05]  /*b060*/  LDSM.16.M88.4 R168, [R192+0x7100] ;  /* 0x00710000c0a8783b */ /* 0x002e6a0000000200 */
[----:B------:R-:W5:Y:S02]  /*b070*/  LDSM.16.M88.4 R132, [R192+0x7900] ;  /* 0x00790000c084783b */ /* 0x000f640000000200 */
[C---:B------:R-:W-:Y:S03]  /*b080*/  HMMA.16816.F32 R8, R136.reuse, R142, R8 ;  /* 0x0000008e8808723c */ /* 0x040fe60000001808 */
[----:B------:R-:W-:Y:S05]  /*b090*/  LDSM.16.M88.4 R140, [R191+0xc100] ;  /* 0x00c10000bf8c783b */ /* 0x000fea0000000200 */
[C---:B------:R-:W-:Y:S01]  /*b0a0*/  HMMA.16816.F32 R12, R136.reuse, R144, R12 ;  /* 0x00000090880c723c */ /* 0x040fe2000000180c */
[----:B--2---:R-:W-:Y:S07]  /*b0b0*/  LDSM.16.M88.4 R172, [R184+0x1000] ;  /* 0x00100000b8ac783b */ /* 0x004fee0000000200 */
[C---:B------:R-:W-:Y:S01]  /*b0c0*/  HMMA.16816.F32 R16, R136.reuse, R146, R16 ;  /* 0x000000928810723c */ /* 0x040fe20000001810 */
[----:B------:R-:W2:Y:S07]  /*b0d0*/  LDSM.16.M88.4 R144, [R184] ;  /* 0x00000000b890783b */ /* 0x000eae0000000200 */
[C---:B------:R-:W-:Y:S08]  /*b0e0*/  HMMA.16816.F32 R20, R136.reuse, R148, R20 ;  /* 0x000000948814723c */ /* 0x040ff00000001814 */
[C---:B------:R-:W-:Y:S01]  /*b0f0*/  HMMA.16816.F32 R24, R136.reuse, R150, R24 ;  /* 0x000000968818723c */ /* 0x040fe20000001818 */
[----:B------:R-:W1:Y:S07]  /*b100*/  LDSM.16.M88.4 R148, [R184+0x800] ;  /* 0x00080000b894783b */ /* 0x000e6e0000000200 */
[C---:B------:R-:W-:Y:S08]  /*b110*/  HMMA.16816.F32 R28, R136.reuse, R152, R28 ;  /* 0x00000098881c723c */ /* 0x040ff0000000181c */
[----:B------:R-:W-:Y:S01]  /*b120*/  HMMA.16816.F32 R32, R136, R154, R32 ;  /* 0x0000009a8820723c */ /* 0x000fe20000001820 */
[----:B------:R-:W2:Y:S05]  /*b130*/  LDSM.16.M88.4 R136, [R184+0x1800] ;  /* 0x00180000b888783b */ /* 0x000eaa0000000200 */
[----:B------:R-:W-:Y:S02]  /*b140*/  LDSM.16.M88.4 R152, [R198+0x10100] ;  /* 0x01010000c698783b */ /* 0x000fe40000000200 */
[C---:B----4-:R-:W-:Y:S08]  /*b150*/  HMMA.16816.F32 R4, R156.reuse, R160, R4 ;  /* 0x000000a09c04723c */ /* 0x050ff00000001804 */
        /* <DEDUP_REMOVED lines=10> */
[----:B------:R-:W5:Y:S05]  /*b200*/  LDSM.16.M88.4 R132, [R197+0x9900] ;  /* 0x00990000c584783b */ /* 0x000f6a0000000200 */
[----:B------:R-:W-:Y:S02]  /*b210*/  LDSM.16.M88.4 R156, [R182] ;  /* 0x00000000b69c783b */ /* 0x000fe40000000200 */
[C---:B--2---:R-:W-:Y:S08]  /*b220*/  HMMA.16816.F32 R4, R140.reuse, R144, R4 ;  /* 0x000000908c04723c */ /* 0x044ff00000001804 */
[C---:B------:R-:W-:Y:S01]  /*b230*/  HMMA.16816.F32 R8, R140.reuse, R146, R8 ;  /* 0x000000928c08723c */ /* 0x040fe20000001808 */
[----:B------:R-:W-:Y:S07]  /*b240*/  LDSM.16.M88.4 R144, [R194+0x10100] ;  /* 0x01010000c290783b */ /* 0x000fee0000000200 */
[C---:B------:R-:W-:Y:S08]  /*b250*/  HMMA.16816.F32 R12, R140.reuse, R148, R12 ;  /* 0x000000948c0c723c */ /* 0x040ff0000000180c */
[C---:B------:R-:W-:Y:S01]  /*b260*/  HMMA.16816.F32 R16, R140.reuse, R150, R16 ;  /* 0x000000968c10723c */ /* 0x040fe20000001810 */
[----:B------:R-:W2:Y:S07]  /*b270*/  LDSM.16.M88.4 R148, [R183] ;  /* 0x00000000b794783b */ /* 0x000eae0000000200 */
[C---:B------:R-:W-:Y:S08]  /*b280*/  HMMA.16816.F32 R20, R140.reuse, R172, R20 ;  /* 0x000000ac8c14723c */ /* 0x040ff00000001814 */
[C---:B------:R-:W-:Y:S01]  /*b290*/  HMMA.16816.F32 R24, R140.reuse, R174, R24 ;  /* 0x000000ae8c18723c */ /* 0x040fe20000001818 */
[----:B------:R-:W1:Y:S07]  /*b2a0*/  LDSM.16.M88.4 R172, [R181] ;  /* 0x00000000b5ac783b */ /* 0x000e6e0000000200 */
[C---:B------:R-:W-:Y:S08]  /*b2b0*/  HMMA.16816.F32 R28, R140.reuse, R136, R28 ;  /* 0x000000888c1c723c */ /* 0x040ff0000000181c */
[----:B------:R-:W-:Y:S01]  /*b2c0*/  HMMA.16816.F32 R32, R140, R138, R32 ;  /* 0x0000008a8c20723c */ /* 0x000fe20000001820 */
[----:B------:R-:W2:Y:S05]  /*b2d0*/  LDSM.16.M88.4 R136, [R180] ;  /* 0x00000000b488783b */ /* 0x000eaa0000000200 */
        /* <DEDUP_REMOVED lines=13> */
[----:B------:R-:W-:Y:S02]  /*b3b0*/  LDSM.16.M88.4 R152, [R184+0x2000] ;  /* 0x00200000b898783b */ /* 0x000fe40000000200 */
[C---:B--2---:R-:W-:Y:S08]  /*b3c0*/  HMMA.16816.F32 R4, R144.reuse, R148, R4 ;  /* 0x000000949004723c */ /* 0x044ff00000001804 */
[C---:B------:R-:W-:Y:S01]  /*b3d0*/  HMMA.16816.F32 R8, R144.reuse, R150, R8 ;  /* 0x000000969008723c */ /* 0x040fe20000001808 */
[----:B------:R-:W2:Y:S07]  /*b3e0*/  LDSM.16.M88.4 R148, [R191+0x10100] ;  /* 0x01010000bf94783b */ /* 0x000eae0000000200 */
        /* <DEDUP_REMOVED lines=25> */
[----:B------:R-:W2:Y:S07]  /*b580*/  LDSM.16.M88.4 R152, [R179] ;  /* 0x00000000b398783b */ /* 0x000eae0000000200 */
[C---:B------:R-:W-:Y:S08]  /*b590*/  HMMA.16816.F32 R12, R148.reuse, R156, R12 ;  /* 0x0000009c940c723c */ /* 0x040ff0000000180c */
[C---:B------:R-:W-:Y:S01]  /*b5a0*/  HMMA.16816.F32 R16, R148.reuse, R158, R16 ;  /* 0x0000009e9410723c */ /* 0x040fe20000001810 */
[----:B------:R-:W1:Y:S07]  /*b5b0*/  LDSM.16.M88.4 R156, [R178] ;  /* 0x00000000b29c783b */ /* 0x000e6e0000000200 */
[C---:B------:R-:W-:Y:S08]  /*b5c0*/  HMMA.16816.F32 R20, R148.reuse, R172, R20 ;  /* 0x000000ac9414723c */ /* 0x040ff00000001814 */
[C---:B------:R-:W-:Y:S08]  /*b5d0*/  HMMA.16816.F32 R24, R148.reuse, R174, R24 ;  /* 0x000000ae9418723c */ /* 0x040ff00000001818 */
[C---:B------:R-:W-:Y:S08]  /*b5e0*/  HMMA.16816.F32 R28, R148.reuse, R136, R28 ;  /* 0x00000088941c723c */ /* 0x040ff0000000181c */
[----:B------:R-:W-:Y:S01]  /*b5f0*/  HMMA.16816.F32 R32, R148, R138, R32 ;  /* 0x0000008a9420723c */ /* 0x000fe20000001820 */
[----:B------:R-:W2:Y:S05]  /*b600*/  LDSM.16.M88.4 R136, [R177] ;  /* 0x00000000b188783b */ /* 0x000eaa0000000200 */
[----:B------:R-:W2:Y:S02]  /*b610*/  LDSM.16.M88.4 R148, [R176] ;  /* 0x00000000b094783b */ /* 0x000ea40000000200 */
[C---:B----4-:R-:W-:Y:S08]  /*b620*/  HMMA.16816.F32 R4, R144.reuse, R160, R4 ;  /* 0x000000a09004723c */ /* 0x050ff00000001804 */
[C---:B------:R-:W-:Y:S01]  /*b630*/  HMMA.16816.F32 R8, R144.reuse, R162, R8 ;  /* 0x000000a29008723c */ /* 0x040fe20000001808 */
[----:B------:R-:W-:Y:S07]  /*b640*/  LDSM.16.M88.4 R160, [R192+0xb900] ;  /* 0x00b90000c0a0783b */ /* 0x000fee0000000200 */
[C---:B---3--:R-:W-:Y:S08]  /*b650*/  HMMA.16816.F32 R12, R144.reuse, R164, R12 ;  /* 0x000000a4900c723c */ /* 0x048ff0000000180c */
[C---:B------:R-:W-:Y:S01]  /*b660*/  HMMA.16816.F32 R16, R144.reuse, R166, R16 ;  /* 0x000000a69010723c */ /* 0x040fe20000001810 */
[----:B------:R-:W-:Y:S07]  /*b670*/  LDSM.16.M88.4 R164, [R184+0x4000] ;  /* 0x00400000b8a4783b */ /* 0x000fee0000000200 */
[C---:B-1----:R-:W-:Y:S08]  /*b680*/  HMMA.16816.F32 R20, R144.reuse, R168, R20 ;  /* 0x000000a89014723c */ /* 0x042ff00000001814 */
[C---:B------:R-:W-:Y:S08]  /*b690*/  HMMA.16816.F32 R24, R144.reuse, R170, R24 ;  /* 0x000000aa9018723c */ /* 0x040ff00000001818 */
[C---:B-----5:R-:W-:Y:S08]  /*b6a0*/  HMMA.16816.F32 R28, R144.reuse, R132, R28 ;  /* 0x00000084901c723c */ /* 0x060ff0000000181c */
[----:B------:R-:W-:Y:S01]  /*b6b0*/  HMMA.16816.F32 R32, R144, R134, R32 ;  /* 0x000000869020723c */ /* 0x000fe20000001820 */
[----:B------:R-:W-:Y:S05]  /*b6c0*/  LDSM.16.M88.4 R132, [R193+0x14100] ;  /* 0x01410000c184783b */ /* 0x000fea0000000200 */
[----:B------:R-:W1:Y:S02]  /*b6d0*/  LDSM.16.M88.4 R144, [R192+0xa100] ;  /* 0x00a10000c090783b */ /* 0x000e640000000200 */
[C---:B--2---:R-:W-:Y:S08]  /*b6e0*/  HMMA.16816.F32 R4, R140.reuse, R152, R4 ;  /* 0x000000988c04723c */ /* 0x044ff00000001804 */
[C---:B------:R-:W-:Y:S01]  /*b6f0*/  HMMA.16816.F32 R8, R140.reuse, R154, R8 ;  /* 0x0000009a8c08723c */ /* 0x040fe20000001808 */
[----:B------:R-:W2:Y:S07]  /*b700*/  LDSM.16.M88.4 R152, [R192+0xa900] ;  /* 0x00a90000c098783b */ /* 0x000eae0000000200 */
[C---:B------:R-:W-:Y:S08]  /*b710*/  HMMA.16816.F32 R12, R140.reuse, R156, R12 ;  /* 0x0000009c8c0c723c */ /* 0x040ff0000000180c */
[C---:B------:R-:W-:Y:S01]  /*b720*/  HMMA.16816.F32 R16, R140.reuse, R158, R16 ;  /* 0x0000009e8c10723c */ /* 0x040fe20000001810 */
[----:B------:R-:W3:Y:S07]  /*b730*/  LDSM.16.M88.4 R156, [R192+0xb100] ;  /* 0x00b10000c09c783b */ /* 0x000eee0000000200 */
[C---:B------:R-:W-:Y:S08]  /*b740*/  HMMA.16816.F32 R20, R140.reuse, R136, R20 ;  /* 0x000000888c14723c */ /* 0x040ff00000001814 */
[C---:B------:R-:W-:Y:S01]  /*b750*/  HMMA.16816.F32 R24, R140.reuse, R138, R24 ;  /* 0x0000008a8c18723c */ /* 0x040fe20000001818 */
[----:B------:R-:W4:Y:S07]  /*b760*/  LDSM.16.M88.4 R136, [R191+0x14100] ;  /* 0x01410000bf88783b */ /* 0x000f2e0000000200 */
[C---:B------:R-:W-:Y:S08]  /*b770*/  HMMA.16816.F32 R28, R140.reuse, R148, R28 ;  /* 0x000000948c1c723c */ /* 0x040ff0000000181c */
[----:B------:R-:W-:Y:S01]  /*b780*/  HMMA.16816.F32 R32, R140, R150, R32 ;  /* 0x000000968c20723c */ /* 0x000fe20000001820 */
[----:B------:R-:W5:Y:S07]  /*b790*/  LDSM.16.M88.4 R140, [R184+0x4800] ;  /* 0x00480000b88c783b */ /* 0x000f6e0000000200 */
[C---:B-1----:R-:W-:Y:S07]  /*b7a0*/  HMMA.16816.F32 R4, R132.reuse, R144, R4 ;  /* 0x000000908404723c */ /* 0x042fee0000001804 */
[C---:B------:R-:W-:Y:S01]  /*b7b0*/  @P0 IADD3 R145, P6, R200.reuse, UR7, RZ ;  /* 0x00000007c8910c10 */ /* 0x040fe2000ffde0ff */
[C---:B------:R-:W-:Y:S04]  /*b7c0*/  HMMA.16816.F32 R8, R132.reuse, R146, R8 ;  /* 0x000000928408723c */ /* 0x040fe80000001808 */
[----:B------:R-:W-:Y:S02]  /*b7d0*/  @P0 IADD3.X R144, R203, UR6, RZ, P6, !PT ;  /* 0x00000006cb900c10 */ /* 0x000fe4000b7fe4ff */
[C---:B------:R-:W-:Y:S02]  /*b7e0*/  @P0 LEA R150, P6, R145.reuse, c[0x0][0x1c8], 0x1 ;  /* 0x0000720091960a11 */ /* 0x040fe400078c08ff */
[C---:B--2---:R-:W-:Y:S04]  /*b7f0*/  HMMA.16816.F32 R12, R132.reuse, R152, R12 ;  /* 0x00000098840c723c */ /* 0x044fe8000000180c */
[----:B------:R-:W-:Y:S02]  /*b800*/  @P0 LEA.HI.X R151, R145, c[0x0][0x1cc], R144, 0x1, P6 ;  /* 0x0000730091970a11 */ /* 0x000fe400030f0c90 */
[----:B------:R-:W-:Y:S02]  /*b810*/  @P0 IADD3 R144, P6, R200, UR15, RZ ;  /* 0x0000000fc8900c10 */ /* 0x000fe4000ffde0ff */
[C---:B------:R-:W-:Y:S08]  /*b820*/  HMMA.16816.F32 R16, R132.reuse, R154, R16 ;  /* 0x0000009a8410723c */ /* 0x040ff00000001810 */
[C---:B---3--:R-:W-:Y:S08]  /*b830*/  HMMA.16816.F32 R20, R132.reuse, R156, R20 ;  /* 0x0000009c8414723c */ /* 0x048ff00000001814 */
[C---:B------:R-:W-:Y:S08]  /*b840*/  HMMA.16816.F32 R24, R132.reuse, R158, R24 ;  /* 0x0000009e8418723c */ /* 0x040ff00000001818 */
[C---:B------:R-:W-:Y:S08]  /*b850*/  HMMA.16816.F32 R28, R132.reuse, R160, R28 ;  /* 0x000000a0841c723c */ /* 0x040ff0000000181c */
[----:B------:R-:W-:Y:S01]  /*b860*/  HMMA.16816.F32 R32, R132, R162, R32 ;  /* 0x000000a28420723c */ /* 0x000fe20000001820 */
[----:B------:R-:W1:Y:S07]  /*b870*/  LDSM.16.M88.4 R132, [R184+0x5000] ;  /* 0x00500000b884783b */ /* 0x000e6e0000000200 */
[C---:B----4-:R-:W-:Y:S08]  /*b880*/  HMMA.16816.F32 R4, R136.reuse, R164, R4 ;  /* 0x000000a48804723c */ /* 0x050ff00000001804 */
[C---:B------:R-:W-:Y:S08]  /*b890*/  HMMA.16816.F32 R8, R136.reuse, R166, R8 ;  /* 0x000000a68808723c */ /* 0x040ff00000001808 */
[C---:B-----5:R-:W-:Y:S07]  /*b8a0*/  HMMA.16816.F32 R12, R136.reuse, R140, R12 ;  /* 0x0000008c880c723c */ /* 0x060fee000000180c */
[----:B------:R-:W-:Y:S01]  /*b8b0*/  @P5 IMAD.HI.U32 R140, R204, c[0x0][0x2c8], RZ ;  /* 0x0000b200cc8c5a27 */ /* 0x000fe200078e00ff */
[----:B------:R-:W-:Y:S01]  /*b8c0*/  @P0 IADD3 R152, P5, R215, UR7, RZ ;  /* 0x00000007d7980c10 */ /* 0x000fe2000ffbe0ff */
[C---:B------:R-:W-:Y:S03]  /*b8d0*/  HMMA.16816.F32 R16, R136.reuse, R142, R16 ;  /* 0x0000008e8810723c */ /* 0x040fe60000001810 */
[----:B------:R-:W-:Y:S02]  /*b8e0*/  @P4 SHF.R.U32.HI R0, RZ, c[0x0][0x2cc], R140 ;  /* 0x0000b300ff004a19 */ /* 0x000fe4000001168c */
[----:B------:R-:W2:Y:S01]  /*b8f0*/  LDSM.16.M88.4 R140, [R184+0x5800] ;  /* 0x00580000b88c783b */ /* 0x000ea20000000200 */
[----:B------:R-:W-:Y:S02]  /*b900*/  @P0 IADD3 R154, P4, R213, UR7, RZ ;  /* 0x00000007d59a0c10 */ /* 0x000fe4000ff9e0ff */
[----:B------:R-:W-:Y:S01]  /*b910*/  @P0 IADD3.X R147, R214, UR6, RZ, P5, !PT ;  /* 0x00000006d6930c10 */ /* 0x000fe2000affe4ff */
[----:B------:R-:W-:Y:S04]  /*b920*/  DEPBAR.LE SB0, 0x0 ;  /* 0x000080000000791a */ /* 0x000fe80000000000 */
[----:B------:R-:W-:Y:S01]  /*b930*/  BAR.SYNC.DEFER_BLOCKING 0x0 ;  /* 0x0000000000007b1d */ /* 0x000fe20000010000 */
[----:B------:R-:W-:Y:S01]  /*b940*/  @P0 LEA R148, P5, R152, c[0x0][0x1c8], 0x1 ;  /* 0x0000720098940a11 */ /* 0x000fe200078a08ff */
[C---:B-1----:R-:W-:Y:S05]  /*b950*/  HMMA.16816.F32 R20, R136.reuse, R132, R20 ;  /* 0x000000848814723c */ /* 0x042fea0000001814 */
[----:B------:R-:W-:Y:S01]  /*b960*/  @P0 IADD3.X R153, R212, UR6, RZ, P4, !PT ;  /* 0x00000006d4990c10 */ /* 0x000fe2000a7fe4ff */
[----:B------:R-:W-:Y:S01]  /*b970*/  @UP3 UIADD3.X UR6, UR11, UR6, URZ, UP0, !UPT ;  /* 0x000000060b063290 */ /* 0x000fe200087fe43f */
[----:B------:R-:W-:Y:S01]  /*b980*/  @P0 LEA.HI.X R149, R152, c[0x0][0x1cc], R147, 0x1, P5 ;  /* 0x0000730098950a11 */ /* 0x000fe200028f0c93 */
[C---:B------:R-:W-:Y:S04]  /*b990*/  HMMA.16816.F32 R24, R136.reuse, R134, R24 ;  /* 0x000000868818723c */ /* 0x040fe80000001818 */
[C---:B------:R-:W-:Y:S02]  /*b9a0*/  @P0 LEA R146, P4, R154.reuse, c[0x0][0x1c8], 0x1 ;  /* 0x000072009a920a11 */ /* 0x040fe400078808ff */
[----:B------:R-:W-:Y:S02]  /*b9b0*/  @P0 IADD3.X R133, R203, UR6, RZ, P6, !PT ;  /* 0x00000006cb850c10 */ /* 0x000fe4000b7fe4ff */
[----:B------:R-:W-:Y:S04]  /*b9c0*/  @P0 LEA.HI.X R147, R154, c[0x0][0x1cc], R153, 0x1, P4 ;  /* 0x000073009a930a11 */ /* 0x000fe800020f0c99 */
[C---:B------:R-:W-:Y:S01]  /*b9d0*/  @P0 LEA R158, P6, R144.reuse, c[0x0][0x1c8], 0x1 ;  /* 0x00007200909e0a11 */ /* 0x040fe200078c08ff */
[----:B------:R-:W-:Y:S01]  /*b9e0*/  @!PT LDS RZ, [RZ] ;  /* 0x00000000fffff984 */ /* 0x000fe20000000800 */
[----:B------:R-:W-:Y:S01]  /*b9f0*/  @!PT LDS RZ, [RZ] ;  /* 0x00000000fffff984 */ /* 0x000fe20000000800 */
[----:B------:R-:W-:Y:S01]  /*ba00*/  @!PT LDS RZ, [RZ] ;  /* 0x00000000fffff984 */ /* 0x000fe20000000800 */
[----:B------:R1:W-:Y:S01]  /*ba10*/  @P0 LDGSTS.E.BYPASS.LTC128B.128 [R199+0x6100], [R150.64], !P3 ;  /* 0x0610000096c70fae */ /* 0x0003e2000d901d50 */
[----:B------:R-:W-:Y:S02]  /*ba20*/  @P0 IADD3 R145, P5, R215, UR15, RZ ;  /* 0x0000000fd7910c10 */ /* 0x000fe4000ffbe0ff */
[----:B------:R-:W-:Y:S02]  /*ba30*/  @P0 LEA.HI.X R159, R144, c[0x0][0x1cc], R133, 0x1, P6 ;  /* 0x00007300909f0a11 */ /* 0x000fe400030f0c85 */
[----:B------:R1:W-:Y:S01]  /*ba40*/  @P0 LDGSTS.E.BYPASS.LTC128B.128 [R199+0x8100], [R148.64], !P2 ;  /* 0x0810000094c70fae */ /* 0x0003e2000d101d50 */
[----:B------:R-:W-:Y:S02]  /*ba50*/  @P0 IADD3.X R132, R214, UR6, RZ, P5, !PT ;  /* 0x00000006d6840c10 */ /* 0x000fe4000affe4ff */
[----:B------:R-:W-:Y:S01]  /*ba60*/  @P0 LEA R156, P5, R145, c[0x0][0x1c8], 0x1 ;  /* 0x00007200919c0a11 */ /* 0x000fe200078a08ff */
[C---:B--2---:R-:W-:Y:S01]  /*ba70*/  HMMA.16816.F32 R28, R136.reuse, R140, R28 ;  /* 0x0000008c881c723c */ /* 0x044fe2000000181c */
[----:B------:R1:W-:Y:S02]  /*ba80*/  @P0 LDGSTS.E.BYPASS.LTC128B.128 [R199+0xa100], [R146.64], !P1 ;  /* 0x0a10000092c70fae */ /* 0x0003e4000c901d50 */
[----:B------:R-:W-:Y:S02]  /*ba90*/  @P0 IADD3 R153, P4, R213, UR15, RZ ;  /* 0x0000000fd5990c10 */ /* 0x000fe4000ff9e0ff */
[----:B------:R-:W-:Y:S01]  /*baa0*/  @P0 LEA.HI.X R157, R145, c[0x0][0x1cc], R132, 0x1, P5 ;  /* 0x00007300919d0a11 */ /* 0x000fe200028f0c84 */
[----:B------:R1:W-:Y:S01]  /*bab0*/  @P0 LDGSTS.E.BYPASS.LTC128B.128 [R199+0x7100], [R158.64], !P3 ;  /* 0x071000009ec70fae */ /* 0x0003e2000d901d50 */
[----:B------:R-:W-:Y:S01]  /*bac0*/  @P0 IADD3.X R152, R212, UR6, RZ, P4, !PT ;  /* 0x00000006d4980c10 */ /* 0x000fe2000a7fe4ff */
[----:B------:R-:W-:Y:S01]  /*bad0*/  USHF.L.U32 UR6, UR13, 0x6, URZ ;  /* 0x000000060d067899 */ /* 0x000fe2000800063f */
[C---:B------:R-:W-:Y:S01]  /*bae0*/  @P0 LEA R154, P4, R153.reuse, c[0x0][0x1c8], 0x1 ;  /* 0x00007200999a0a11 */ /* 0x040fe200078808ff */
[----:B------:R-:W-:Y:S01]  /*baf0*/  HMMA.16816.F32 R32, R136, R142, R32 ;  /* 0x0000008e8820723c */ /* 0x000fe20000001820 */
[----:B------:R1:W-:Y:S02]  /*bb00*/  @P0 LDGSTS.E.BYPASS.LTC128B.128 [R199+0x9100], [R156.64], !P2 ;  /* 0x091000009cc70fae */ /* 0x0003e4000d101d50 */
[----:B------:R-:W-:Y:S01]  /*bb10*/  @P0 LEA.HI.X R155, R153, c[0x0][0x1cc], R152, 0x1, P4 ;  /* 0x00007300999b0a11 */ /* 0x000fe200020f0c98 */
[----:B------:R-:W-:Y:S02]  /*bb20*/  IMAD.U32 R134, RZ, RZ, UR6 ;  /* 0x00000006ff867e24 */ /* 0x000fe4000f8e00ff */
[----:B------:R-:W2:Y:S03]  /*bb30*/  SHFL.IDX PT, R132, R0, RZ, 0x1c1f ;  /* 0x001c1fff00847589 */ /* 0x000ea600000e0000 */
[----:B------:R-:W-:Y:S02]  /*bb40*/  IADD3 R133, -R205, 0x1, -R134 ;  /* 0x00000001cd857810 */ /* 0x000fe40007ffe986 */
[----:B------:R1:W-:Y:S01]  /*bb50*/  @P0 LDGSTS.E.BYPASS.LTC128B.128 [R199+0xb100], [R154.64], !P1 ;  /* 0x0b1000009ac70fae */ /* 0x0003e2000c901d50 */
[----:B------:R-:W-:Y:S02]  /*bb60*/  PLOP3.LUT P0, PT, PT, PT, UP1, 0x40, 0x0 ;  /* 0x000000000000781c */ /* 0x000fe40003f0e818 */
[----:B------:R-:W-:Y:S02]  /*bb70*/  IADD3 R133, R133, c[0x0][0x1d0], RZ ;  /* 0x0000740085857a10 */ /* 0x000fe40007ffe0ff */
[----:B------:R-:W0:Y:S02]  /*bb80*/  LDGDEPBAR ;  /* 0x00000000000079af */ /* 0x000e240000000000 */
[----:B------:R-:W-:Y:S04]  /*bb90*/  IADD3 R133, R133, -c[0x0][0x168], RZ ;  /* 0x80005a0085857a10 */ /* 0x000fe80007ffe0ff */
[C---:B------:R-:W-:Y:S02]  /*bba0*/  IADD3 R135, R133.reuse, c[0x0][0x328], RZ ;  /* 0x0000ca0085877a10 */ /* 0x040fe40007ffe0ff */
[----:B------:R-:W-:Y:S03]  /*bbb0*/  IADD3 R133, R133, UR14, RZ ;  /* 0x0000000e85857c10 */ /* 0x000fe6000fffe0ff */
[--C-:B--2---:R-:W-:Y:S02]  /*bbc0*/  IMAD.IADD R139, R135, 0x1, R132.reuse ;  /* 0x00000001878b7824 */ /* 0x104fe400078e0284 */
        /* <DEDUP_REMOVED lines=16> */
.L_x_1467:
[----:B------:R-:W-:Y:S04]  /*bcd0*/  MOV R132, c[0x0][0x32c] ;  /* 0x0000cb0000847a02 */ /* 0x000fe80000000f00 */
[----:B------:R-:W-:Y:S11]  /*bce0*/  ISETP.NE.AND P0, PT, R132, 0x1, PT ;  /* 0x000000018400780c */ /* 0x000ff60003f05270 */
[----:B------:R-:W-:Y:S02]  /*bcf0*/  @!UPT UIADD3 URZ, URZ, URZ, URZ ;  /* 0x0000003f3f3ff290 */ /* 0x000fe4000fffe03f */
[----:B------:R-:W-:Y:S05]  /*bd00*/  @P0 IMAD.HI.U32 R132, R141, c[0x0][0x330], RZ ;  /* 0x0000cc008d840a27 */ /* 0x000fea00078e00ff */
[----:B------:R-:W-:Y:S02]  /*bd10*/  @P0 SHF.R.U32.HI R141, RZ, c[0x0][0x334], R132 ;  /* 0x0000cd00ff8d0a19 */ /* 0x000fe40000011684 */
.L_x_1468:
[----:B------:R-:W-:Y:S05]  /*bd20*/  BSYNC B0 ;  /* 0x0000000000007941 */ /* 0x000fea0003800000 */
.L_x_1466:
[----:B------:R-:W-:Y:S04]  /*bd30*/  IMAD.MOV.U32 R132, RZ, RZ, c[0x0][0x32c] ;  /* 0x0000cb00ff847624 */ /* 0x000fe800078e00ff */
[----:B------:R-:W-:Y:S04]  /*bd40*/  IMAD R132, R141, R132, -UR6 ;  /* 0x800000068d847e24 */ /* 0x000fe8000f8e0284 */
[----:B------:R-:W-:Y:S05]  /*bd50*/  IMAD.IADD R134, R132, 0x1, -R205 ;  /* 0x0000000184867824 */ /* 0x000fea00078e0acd */
[----:B------:R-:W-:Y:S02]  /*bd60*/  IADD3 R132, R134, c[0x0][0x32c], RZ ;  /* 0x0000cb0086847a10 */ /* 0x000fe40007ffe0ff */
[----:B------:R-:W-:Y:S02]  /*bd70*/  IMNMX R137, R137, R134, !PT ;  /* 0x0000008689897217 */ /* 0x000fe40007800200 */
[----:B------:R-:W-:Y:S02]  /*bd80*/  IMNMX R139, R139, R132, PT ;  /* 0x000000848b8b7217 */ /* 0x000fe40003800200 */
.L_x_1465:
[----:B------:R-:W-:Y:S06]  /*bd90*/  UISETP.GT.AND UP0, UPT, UR13, -0x1, UPT ;  /* 0xffffffff0d00788c */ /* 0x000fec000bf04270 */
[----:B------:R-:W-:Y:S04]  /*bda0*/  PLOP3.LUT P0, PT, PT, PT, UP0, 0x80, 0x0 ;  /* 0x000000000000781c */ /* 0x000fe80003f0f008 */
[C---:B------:R-:W-:Y:S02]  /*bdb0*/  ISETP.GT.AND P4, PT, R137.reuse, 0x1, P0 ;  /* 0x000000018900780c */ /* 0x040fe40000784270 */
[----:B------:R-:W-:Y:S02]  /*bdc0*/  ISETP.GT.AND P5, PT, R137, RZ, P0 ;  /* 0x000000ff8900720c */ /* 0x000fe400007a4270 */
[C---:B------:R-:W-:Y:S02]  /*bdd0*/  ISETP.LT.OR P4, PT, R139.reuse, 0x2, P4 ;  /* 0x000000028b00780c */ /* 0x040fe40002781670 */
[----:B------:R-:W-:Y:S02]  /*bde0*/  ISETP.LT.OR P5, PT, R139, 0x1, P5 ;  /* 0x000000018b00780c */ /* 0x000fe40002fa1670 */
[----:B-1----:R-:W-:Y:S02]  /*bdf0*/  FSEL R150, R5, -INF , !P4 ;  /* 0xff80000005967808 */ /* 0x002fe40006000000 */
[C---:B------:R-:W-:Y:S02]  /*be00*/  ISETP.GT.AND P4, PT, R137.reuse, 0x10, P0 ;  /* 0x000000108900780c */ /* 0x040fe40000784270 */
[----:B------:R-:W-:Y:S02]  /*be10*/  ISETP.GT.AND P6, PT, R137, 0x8, P0 ;  /* 0x000000088900780c */ /* 0x000fe400007c4270 */
[----:B------:R-:W-:Y:S02]  /*be20*/  ISETP.LT.OR P4, PT, R139, 0x11, P4 ;  /* 0x000000118b00780c */ /* 0x000fe40002781670 */
[----:B------:R-:W-:Y:S02]  /*be30*/  FSEL R148, R4, -INF , !P5 ;  /* 0xff80000004947808 */ /* 0x000fe40006800000 */
[C---:B------:R-:W-:Y:S02]  /*be40*/  ISETP.GT.AND P5, PT, R137.reuse, 0x9, P0 ;  /* 0x000000098900780c */ /* 0x040fe400007a4270 */
[----:B------:R-:W-:Y:S02]  /*be50*/  FSEL R138, R12, -INF , !P4 ;  /* 0xff8000000c8a7808 */ /* 0x000fe40006000000 */
[----:B------:R-:W-:Y:S01]  /*be60*/  ISETP.GT.AND P4, PT, R137, 0x19, P0 ;  /* 0x000000198900780c */ /* 0x000fe20000784270 */
[----:B------:R-:W1:Y:S01]  /*be70*/  SHFL.IDX PT, R12, R0, 0x1, 0x1c1f ;  /* 0x003c1f00000c7f89 */ /* 0x000e6200000e0000 */
        /* <DEDUP_REMOVED lines=8> */
[----:B------:R-:W-:Y:S02]  /*bf00*/  ISETP.GT.AND P4, PT, R137, 0x28, P0 ;  /* 0x000000288900780c */ /* 0x000fe40000784270 */
[C---:B------:R-:W-:Y:S02]  /*bf10*/  ISETP.LT.OR P6, PT, R139.reuse, 0x12, P6 ;  /* 0x000000128b00780c */ /* 0x040fe400037c1670 */
[C---:B------:R-:W-:Y:S02]  /*bf20*/  ISETP.LT.OR P5, PT, R139.reuse, 0x19, P5 ;  /* 0x000000198b00780c */ /* 0x040fe40002fa1670 */
[----:B------:R-:W-:Y:S01]  /*bf30*/  ISETP.LT.OR P4, PT, R139, 0x29, P4 ;  /* 0x000000298b00780c */ /* 0x000fe20002781670 */
[--C-:B-1----:R-:W-:Y:S01]  /*bf40*/  IMAD.IADD R0, R135, 0x1, R12.reuse ;  /* 0x0000000187007824 */ /* 0x102fe200078e020c */
        /* <DEDUP_REMOVED lines=41> */
.L_x_1471:
[----:B------:R-:W-:Y:S04]  /*c1e0*/  MOV R5, c[0x0][0x32c] ;  /* 0x0000cb0000057a02 */ /* 0x000fe80000000f00 */
[----:B------:R-:W-:Y:S11]  /*c1f0*/  ISETP.NE.AND P4, PT, R5, 0x1, PT ;  /* 0x000000010500780c */ /* 0x000ff60003f85270 */
[----:B------:R-:W-:Y:S02]  /*c200*/  @!UPT UIADD3 URZ, URZ, URZ, URZ ;  /* 0x0000003f3f3ff290 */ /* 0x000fe4000fffe03f */
[----:B------:R-:W-:Y:S05]  /*c210*/  @P4 IMAD.HI.U32 R5, R12, c[0x0][0x330], RZ ;  /* 0x0000cc000c054a27 */ /* 0x000fea00078e00ff */
[----:B------:R-:W-:Y:S02]  /*c220*/  @P4 SHF.R.U32.HI R12, RZ, c[0x0][0x334], R5 ;  /* 0x0000cd00ff0c4a19 */ /* 0x000fe40000011605 */
.L_x_1472:
[----:B------:R-:W-:Y:S05]  /*c230*/  BSYNC B0 ;  /* 0x0000000000007941 */ /* 0x000fea0003800000 */
.L_x_1470:
[----:B------:R-:W-:Y:S04]  /*c240*/  IMAD.MOV.U32 R5, RZ, RZ, c[0x0][0x32c] ;  /* 0x0000cb00ff057624 */ /* 0x000fe800078e00ff */
[----:B------:R-:W-:Y:S04]  /*c250*/  IMAD R12, R12, R5, -UR6 ;  /* 0x800000060c0c7e24 */ /* 0x000fe8000f8e0205 */
[----:B------:R-:W-:Y:S05]  /*c260*/  IMAD.IADD R9, R12, 0x1, -R205 ;  /* 0x000000010c097824 */ /* 0x000fea00078e0acd */
[----:B------:R-:W-:Y:S02]  /*c270*/  IADD3 R5, R9, c[0x0][0x32c], RZ ;  /* 0x0000cb0009057a10 */ /* 0x000fe40007ffe0ff */
[----:B------:R-:W-:Y:S02]  /*c280*/  IMNMX R4, R4, R9, !PT ;  /* 0x0000000904047217 */ /* 0x000fe40007800200 */
[----:B------:R-:W-:Y:S02]  /*c290*/  IMNMX R0, R0, R5, PT ;  /* 0x0000000500007217 */ /* 0x000fe40003800200 */
.L_x_1469:
        /* <DEDUP_REMOVED lines=9> */
[----:B------:R-:W-:Y:S02]  /*c330*/  FSEL R21, R6, -INF , !P6 ;  /* 0xff80000006157808 */ /* 0x000fe40007000000 */
[----:B------:R-:W-:Y:S02]  /*c340*/  FMNMX.FTZ R5, R138, R5, !PT ;  /* 0x000000058a057209 */ /* 0x000fe40007810000 */
[----:B------:R-:W-:Y:S02]  /*c350*/  ISETP.LT.OR P5, PT, R0, 0x2, P5 ;  /* 0x000000020000780c */ /* 0x000fe40002fa1670 */
[----:B------:R-:W-:Y:S02]  /*c360*/  FMNMX.FTZ R5, R136, R5, !PT ;  /* 0x0000000588057209 */ /* 0x000fe40007810000 */
[----:B------:R-:W-:Y:S02]  /*c370*/  ISETP.GT.AND P4, PT, R4, 0x8, P0 ;  /* 0x000000080400780c */ /* 0x000fe40000784270 */
[----:B------:R-:W-:Y:S02]  /*c380*/  FMNMX.FTZ R5, R134, R5, !PT ;  /* 0x0000000586057209 */ /* 0x000fe40007810000 */
[----:B------:R-:W-:Y:S02]  /*c390*/  FMNMX.FTZ R6, R21, R2, !PT ;  /* 0x0000000215067209 */ /* 0x000fe40007810000 */
[----:B------:R-:W-:Y:S02]  /*c3a0*/  FMNMX.FTZ R5, R132, R5, !PT ;  /* 0x0000000584057209 */ /* 0x000fe40007810000 */
[----:B------:R-:W-:Y:S02]  /*c3b0*/  ISETP.GT.AND P6, PT, R4, 0x9, P0 ;  /* 0x000000090400780c */ /* 0x000fe400007c4270 */
[----:B------:R-:W-:Y:S02]  /*c3c0*/  ISETP.LT.OR P4, PT, R0, 0x9, P4 ;  /* 0x000000090000780c */ /* 0x000fe40002781670 */
[----:B------:R-:W-:Y:S02]  /*c3d0*/  FSEL R17, R7, -INF , !P5 ;  /* 0xff80000007117808 */ /* 0x000fe40006800000 */
[----:B------:R-:W-:Y:S02]  /*c3e0*/  FMNMX.FTZ R5, R168, R5, !PT ;  /* 0x00000005a8057209 */ /* 0x000fe40007810000 */
[----:B------:R-:W-:Y:S02]  /*c3f0*/  ISETP.GT.AND P5, PT, R4, 0x10, P0 ;  /* 0x000000100400780c */ /* 0x000fe400007a4270 */
[----:B------:R-:W-:Y:S02]  /*c400*/  ISETP.LT.OR P6, PT, R0, 0xa, P6 ;  /* 0x0000000a0000780c */ /* 0x000fe400037c1670 */
[----:B------:R-:W-:Y:S02]  /*c410*/  FSEL R9, R10, -INF , !P4 ;  /* 0xff8000000a097808 */ /* 0x000fe40006000000 */
[----:B------:R-:W-:Y:S02]  /*c420*/  ISETP.GT.AND P4, PT, R4, 0x11, P0 ;  /* 0x000000110400780c */ /* 0x000fe40000784270 */
[----:B------:R-:W-:Y:S02]  /*c430*/  FMNMX.FTZ R5, R166, R5, !PT ;  /* 0x00000005a6057209 */ /* 0x000fe40007810000 */
        /* <DEDUP_REMOVED lines=8> */
[----:B------:R-:W-:Y:S02]  /*c4c0*/  FMNMX.FTZ R10, R162, R5, !PT ;  /* 0x00000005a20a7209 */ /* 0x000fe40007810000 */
[C---:B------:R-:W-:Y:S02]  /*c4d0*/  ISETP.GT.AND P5, PT, R4.reuse, 0x18, P0 ;  /* 0x000000180400780c */ /* 0x040fe400007a4270 */
[----:B------:R-:W-:Y:S02]  /*c4e0*/  ISETP.GT.AND P4, PT, R4, 0x19, P0 ;  /* 0x000000190400780c */ /* 0x000fe40000784270 */
[----:B------:R-:W-:Y:S02]  /*c4f0*/  FMNMX.FTZ R6, R11, R6, !PT ;  /* 0x000000060b067209 */ /* 0x000fe40007810000 */
[----:B------:R-:W-:Y:S02]  /*c500*/  FMNMX.FTZ R5, R147, R10, !PT ;  /* 0x0000000a93057209 */ /* 0x000fe40007810000 */
[----:B------:R-:W-:Y:S02]  /*c510*/  FMNMX.FTZ R10, R137, R6, !PT ;  /* 0x00000006890a7209 */ /* 0x000fe40007810000 */
[C---:B------:R-:W-:Y:S02]  /*c520*/  ISETP.LT.OR P5, PT, R0.reuse, 0x19, P5 ;  /* 0x000000190000780c */ /* 0x040fe40002fa1670 */
[----:B------:R-:W-:Y:S02]  /*c530*/  ISETP.LT.OR P4, PT, R0, 0x1a, P4 ;  /* 0x0000001a0000780c */ /* 0x000fe40002781670 */
[----:B------:R-:W-:Y:S02]  /*c540*/  FSEL R33, R18, -INF , !P5 ;  /* 0xff80000012217808 */ /* 0x000fe40006800000 */
[----:B------:R-:W-:Y:S02]  /*c550*/  FSEL R133, R19, -INF , !P4 ;  /* 0xff80000013857808 */ /* 0x000fe40006000000 */
[----:B------:R-:W-:Y:S02]  /*c560*/  FMNMX.FTZ R10, R135, R10, !PT ;  /* 0x0000000a870a7209 */ /* 0x000fe40007810000 */
[C---:B------:R-:W-:Y:S02]  /*c570*/  ISETP.GT.AND P4, PT, R4.reuse, 0x20, P0 ;  /* 0x000000200400780c */ /* 0x040fe40000784270 */
[----:B------:R-:W-:Y:S02]  /*c580*/  FMNMX.FTZ R10, R33, R10, !PT ;  /* 0x0000000a210a7209 */ /* 0x000fe40007810000 */
[----:B------:R-:W-:Y:S02]  /*c590*/  ISETP.GT.AND P6, PT, R4, 0x21, P0 ;  /* 0x000000210400780c */ /* 0x000fe400007c4270 */
[----:B------:R-:W-:Y:S02]  /*c5a0*/  ISETP.LT.OR P4, PT, R0, 0x21, P4 ;  /* 0x000000210000780c */ /* 0x000fe40002781670 */
[----:B------:R-:W-:Y:S02]  /*c5b0*/  FMNMX.FTZ R10, R133, R10, !PT ;  /* 0x0000000a850a7209 */ /* 0x000fe40007810000 */
[----:B------:R-:W-:Y:S02]  /*c5c0*/  FSEL R171, R22, -INF , !P4 ;  /* 0xff80000016ab7808 */ /* 0x000fe40006000000 */
[----:B------:R-:W-:Y:S02]  /*c5d0*/  ISETP.GT.AND P5, PT, R4, 0x28, P0 ;  /* 0x000000280400780c */ /* 0x000fe400007a4270 */
[----:B------:R-:W-:Y:S02]  /*c5e0*/  ISETP.LT.OR P6, PT, R0, 0x22, P6 ;  /* 0x000000220000780c */ /* 0x000fe400037c1670 */
[----:B------:R-:W-:Y:S02]  /*c5f0*/  ISETP.GT.AND P4, PT, R4, 0x29, P0 ;  /* 0x000000290400780c */ /* 0x000fe40000784270 */
[----:B------:R-:W-:Y:S02]  /*c600*/  FSEL R169, R23, -INF , !P6 ;  /* 0xff80000017a97808 */ /* 0x000fe40007000000 */
[----:B------:R-:W-:Y:S02]  /*c610*/  ISETP.LT.OR P5, PT, R0, 0x29, P5 ;  /* 0x000000290000780c */ /* 0x000fe40002fa1670 */
[----:B------:R-:W-:Y:S02]  /*c620*/  FMNMX.FTZ R10, R171, R10, !PT ;  /* 0x0000000aab0a7209 */ /* 0x000fe40007810000 */
[----:B------:R-:W-:Y:S02]  /*c630*/  FSEL R167, R26, -INF , !P5 ;  /* 0xff8000001aa77808 */ /* 0x000fe40006800000 */
[----:B------:R-:W-:Y:S02]  /*c640*/  ISETP.LT.OR P4, PT, R0, 0x2a, P4 ;  /* 0x0000002a0000780c */ /* 0x000fe40002781670 */
[C---:B------:R-:W-:Y:S02]  /*c650*/  ISETP.GT.AND P6, PT, R4.reuse, 0x30, P0 ;  /* 0x000000300400780c */ /* 0x040fe400007c4270 */
[----:B------:R-:W-:Y:S02]  /*c660*/  FMNMX.FTZ R10, R169, R10, !PT ;  /* 0x0000000aa90a7209 */ /* 0x000fe40007810000 */
[----:B------:R-:W-:Y:S02]  /*c670*/  FSEL R165, R27, -INF , !P4 ;  /* 0xff8000001ba57808 */ /* 0x000fe40006000000 */
[----:B------:R-:W-:Y:S01]  /*c680*/  ISETP.GT.AND P5, PT, R4, 0x31, P0 ;  /* 0x000000310400780c */ /* 0x000fe200007a4270 */
[----:B------:R-:W-:Y:S01]  /*c690*/  LDSM.16.MT88.4 R24, [R190+0x100] ;  /* 0x00010000be18783b */ /* 0x000fe20000004200 */
        /* <DEDUP_REMOVED lines=9> */
[----:B------:R-:W-:Y:S01]  /*c730*/  ISETP.GT.AND P0, PT, R4, 0x39, P0 ;  /* 0x000000390400780c */ /* 0x000fe20000704270 */
[----:B------:R-:W-:Y:S01]  /*c740*/  LDSM.16.MT88.4 R28, [R189+0x100] ;  /* 0x00010000bd1c783b */ /* 0x000fe20000004200 */
[----:B------:R-:W-:Y:S02]  /*c750*/  FMNMX.FTZ R4, R145, R10, !PT ;  /* 0x0000000a91047209 */ /* 0x000fe40007810000 */
[----:B------:R-:W-:Y:S02]  /*c760*/  ISETP.LT.OR P4, PT, R0, 0x39, P4 ;  /* 0x000000390000780c */ /* 0x000fe40002781670 */
[----:B------:R-:W-:Y:S02]  /*c770*/  FMNMX.FTZ R6, R142, R5, !PT ;  /* 0x000000058e067209 */ /* 0x000fe40007810000 */
[----:B------:R-:W-:Y:S02]  /*c780*/  FSEL R141, R34, -INF , !P4 ;  /* 0xff800000228d7808 */ /* 0x000fe40006000000 */
[----:B------:R-:W-:Y:S01]  /*c790*/  ISETP.LT.OR P0, PT, R0, 0x3a, P0 ;  /* 0x0000003a0000780c */ /* 0x000fe20000701670 */
[----:B------:R-:W1:Y:S01]  /*c7a0*/  SHFL.BFLY PT, R5, R6, 0x2, 0x1f ;  /* 0x0c401f0006057f89 */ /* 0x000e6200000e0000 */
[----:B------:R-:W-:Y:S02]  /*c7b0*/  FMNMX.FTZ R0, R143, R4, !PT ;  /* 0x000000048f007209 */ /* 0x000fe40007810000 */
[----:B------:R-:W-:Y:S02]  /*c7c0*/  FSEL R13, R35, -INF , !P0 ;  /* 0xff800000230d7808 */ /* 0x000fe40004000000 */
[----:B------:R-:W-:Y:S04]  /*c7d0*/  FMNMX.FTZ R0, R141, R0, !PT ;  /* 0x000000008d007209 */ /* 0x000fe80007810000 */
[----:B------:R-:W-:Y:S05]  /*c7e0*/  FMNMX.FTZ R7, R13, R0, !PT ;  /* 0x000000000d077209 */ /* 0x000fea0007810000 */
[----:B------:R-:W2:Y:S01]  /*c7f0*/  SHFL.BFLY PT, R4, R7, 0x2, 0x1f ;  /* 0x0c401f0007047f89 */ /* 0x000ea200000e0000 */
[----:B-1----:R-:W-:Y:S07]  /*c800*/  FMNMX.FTZ R6, R6, R5, !PT ;  /* 0x0000000506067209 */ /* 0x002fee0007810000 */
[----:B------:R-:W1:Y:S01]  /*c810*/  SHFL.BFLY PT, R15, R6, 0x1, 0x1f ;  /* 0x0c201f00060f7f89 */ /* 0x000e6200000e0000 */
[----:B--2---:R-:W-:Y:S07]  /*c820*/  FMNMX.FTZ R5, R7, R4, !PT ;  /* 0x0000000407057209 */ /* 0x004fee0007810000 */
[----:B------:R-:W2:Y:S01]  /*c830*/  SHFL.BFLY PT, R12, R5, 0x1, 0x1f ;  /* 0x0c201f00050c7f89 */ /* 0x000ea200000e0000 */
[----:B-1----:R-:W-:Y:S04]  /*c840*/  FMNMX.FTZ R0, R6, R15, !PT ;  /* 0x0000000f06007209 */ /* 0x002fe80007810000 */
[C---:B------:R-:W-:Y:S01]  /*c850*/  FSETP.NEU.FTZ.AND P0, PT, R0.reuse, -INF , PT ;  /* 0xff8000000000780b */ /* 0x040fe20003f1d000 */
[C---:B------:R-:W-:Y:S03]  /*c860*/  FMUL.FTZ R155, R0.reuse, c[0x0][0x2d0] ;  /* 0x0000b400009b7a20 */ /* 0x040fe60000410000 */
[----:B------:R-:W-:Y:S02]  /*c870*/  FSEL R4, R0, RZ, P0 ;  /* 0x000000ff00047208 */ /* 0x000fe40000000000 */
[----:B------:R-:W-:Y:S03]  /*c880*/  FSEL R155, R155, RZ, P0 ;  /* 0x000000ff9b9b7208 */ /* 0x000fe60000000000 */
[----:B------:R-:W-:Y:S01]  /*c890*/  FADD.FTZ R3, -R4, R3 ;  /* 0x0000000304037221 */ /* 0x000fe20000010100 */
[----:B--2---:R-:W-:Y:S01]  /*c8a0*/  FMNMX.FTZ R12, R5, R12, !PT ;  /* 0x0000000c050c7209 */ /* 0x004fe20007810000 */
[--C-:B------:R-:W-:Y:S02]  /*c8b0*/  FFMA.FTZ R14, R140, c[0x0][0x2d0], -R155.reuse ;  /* 0x0000b4008c0e7a23 */ /* 0x100fe4000001089b */
[--C-:B------:R-:W-:Y:S01]  /*c8c0*/  FFMA.FTZ R148, R148, c[0x0][0x2d0], -R155.reuse ;  /* 0x0000b40094947a23 */ /* 0x100fe2000001089b */
[C---:B------:R-:W-:Y:S01]  /*c8d0*/  FSETP.NEU.FTZ.AND P0, PT, R12.reuse, -INF , PT ;  /* 0xff8000000c00780b */ /* 0x040fe20003f1d000 */
[----:B------:R-:W-:Y:S02]  /*c8e0*/  FMUL.FTZ R140, R12, c[0x0][0x2d0] ;  /* 0x0000b4000c8c7a20 */ /* 0x000fe40000410000 */
[--C-:B------:R-:W-:Y:S01]  /*c8f0*/  FFMA.FTZ R15, R150, c[0x0][0x2d0], -R155.reuse ;  /* 0x0000b400960f7a23 */ /* 0x100fe2000001089b */
[----:B------:R-:W-:Y:S01]  /*c900*/  FSEL R5, R12, RZ, P0 ;  /* 0x000000ff0c057208 */ /* 0x000fe20000000000 */
[--C-:B------:R-:W-:Y:S01]  /*c910*/  FFMA.FTZ R149, R8, c[0x0][0x2d0], -R155.reuse ;  /* 0x0000b40008957a23 */ /* 0x100fe2000001089b */
[----:B------:R-:W-:Y:S01]  /*c920*/  FSEL R140, R140, RZ, P0 ;  /* 0x000000ff8c8c7208 */ /* 0x000fe20000000000 */
[----:B------:R-:W-:Y:S01]  /*c930*/  FMUL.FTZ R6, R3, c[0x0][0x2d0] ;  /* 0x0000b40003067a20 */ /* 0x000fe20000410000 */
[----:B------:R-:W-:Y:S01]  /*c940*/  MUFU.EX2 R148, R148 ;  /* 0x0000009400947308 */ /* 0x000fe20000000800 */
[----:B------:R-:W-:Y:S01]  /*c950*/  FADD.FTZ R5, -R5, R2 ;  /* 0x0000000205057221 */ /* 0x000fe20000010100 */
[----:B------:R-:W-:Y:S01]  /*c960*/  PLOP3.LUT P0, PT, PT, PT, UP0, 0x80, 0x0 ;  /* 0x000000000000781c */ /* 0x000fe20003f0f008 */
[--C-:B------:R-:W-:Y:S02]  /*c970*/  FFMA.FTZ R153, R21, c[0x0][0x2d0], -R140.reuse ;  /* 0x0000b40015997a23 */ /* 0x100fe4000001088c */
[----:B------:R-:W1:Y:S01]  /*c980*/  LDSM.16.MT88.4 R20, [R195+0x100] ;  /* 0x00010000c314783b */ /* 0x000e620000004200 */
[--C-:B------:R-:W-:Y:S02]  /*c990*/  FFMA.FTZ R152, R17, c[0x0][0x2d0], -R140.reuse ;  /* 0x0000b40011987a23 */ /* 0x100fe4000001088c */
[--C-:B------:R-:W-:Y:S02]  /*c9a0*/  FFMA.FTZ R151, R9, c[0x0][0x2d0], -R140.reuse ;  /* 0x0000b40009977a23 */ /* 0x100fe4000001088c */
[--C-:B------:R-:W-:Y:S01]  /*c9b0*/  FFMA.FTZ R150, R11, c[0x0][0x2d0], -R140.reuse ;  /* 0x0000b4000b967a23 */ /* 0x100fe2000001088c */
[----:B------:R-:W2:Y:S01]  /*c9c0*/  MUFU.EX2 R3, R6 ;  /* 0x0000000600037308 */ /* 0x000ea20000000800 */
[----:B------:R-:W-:Y:S02]  /*c9d0*/  FMUL.FTZ R2, R5, c[0x0][0x2d0] ;  /* 0x0000b40005027a20 */ /* 0x000fe40000410000 */
[--C-:B------:R-:W-:Y:S02]  /*c9e0*/  FFMA.FTZ R154, R138, c[0x0][0x2d0], -R155.reuse ;  /* 0x0000b4008a9a7a23 */ /* 0x100fe4000001089b */
[--C-:B------:R-:W-:Y:S02]  /*c9f0*/  FFMA.FTZ R157, R136, c[0x0][0x2d0], -R155.reuse ;  /* 0x0000b400889d7a23 */ /* 0x100fe4000001089b */
[--C-:B------:R-:W-:Y:S02]  /*ca00*/  FFMA.FTZ R156, R134, c[0x0][0x2d0], -R155.reuse ;  /* 0x0000b400869c7a23 */ /* 0x100fe4000001089b */
[--C-:B------:R-:W-:Y:S01]  /*ca10*/  FFMA.FTZ R159, R132, c[0x0][0x2d0], -R155.reuse ;  /* 0x0000b400849f7a23 */ /* 0x100fe2000001089b */
[----:B------:R-:W3:Y:S01]  /*ca20*/  MUFU.EX2 R2, R2 ;  /* 0x0000000200027308 */ /* 0x000ee20000000800 */
[--C-:B------:R-:W-:Y:S02]  /*ca30*/  FFMA.FTZ R158, R137, c[0x0][0x2d0], -R140.reuse ;  /* 0x0000b400899e7a23 */ /* 0x100fe4000001088c */
[----:B------:R-:W-:Y:S01]  /*ca40*/  LDSM.16.MT88.4 R136, [R189+0x2900] ;  /* 0x00290000bd88783b */ /* 0x000fe20000004200 */
[--C-:B------:R-:W-:Y:S02]  /*ca50*/  FFMA.FTZ R161, R135, c[0x0][0x2d0], -R140.reuse ;  /* 0x0000b40087a17a23 */ /* 0x100fe4000001088c */
[--C-:B------:R-:W-:Y:S02]  /*ca60*/  FFMA.FTZ R160, R33, c[0x0][0x2d0], -R140.reuse ;  /* 0x0000b40021a07a23 */ /* 0x100fe4000001088c */
[--C-:B------:R-:W-:Y:S02]  /*ca70*/  FFMA.FTZ R163, R133, c[0x0][0x2d0], -R140.reuse ;  /* 0x0000b40085a37a23 */ /* 0x100fe4000001088c */
[----:B------:R-:W4:Y:S01]  /*ca80*/  MUFU.EX2 R15, R15 ;  /* 0x0000000f000f7308 */ /* 0x000f220000000800 */
        /* <DEDUP_REMOVED lines=9> */
[C---:B---3--:R-:W-:Y:S02]  /*cb20*/  FMUL.FTZ R6, R2.reuse, R130 ;  /* 0x0000008202067220 */ /* 0x048fe40000410000 */
[C---:B------:R-:W-:Y:S02]  /*cb30*/  FMUL.FTZ R7, R2.reuse, R131 ;  /* 0x0000008302077220 */ /* 0x040fe40000410000 */
[C---:B------:R-:W-:Y:S01]  /*cb40*/  FMUL.FTZ R10, R2.reuse, R126 ;  /* 0x0000007e020a7220 */ /* 0x040fe20000410000 */
[----:B------:R-:W2:Y:S01]  /*cb50*/  MUFU.EX2 R149, R149 ;  /* 0x0000009500957308 */ /* 0x000ea20000000800 */
[C---:B------:R-:W-:Y:S01]  /*cb60*/  FMUL.FTZ R11, R2.reuse, R127 ;  /* 0x0000007f020b7220 */ /* 0x040fe20000410000 */
[----:B------:R-:W-:Y:S01]  /*cb70*/  LDSM.16.MT88.4 R128, [R195+0x2900] ;  /* 0x00290000c380783b */ /* 0x000fe20000004200 */
[----:B------:R-:W-:Y:S01]  /*cb80*/  FMUL.FTZ R101, R3, R101 ;  /* 0x0000006503657220 */ /* 0x000fe20000410000 */
[----:B----4-:R-:W-:Y:S01]  /*cb90*/  F2FP.PACK_AB R16, R15, R148 ;  /* 0x000000940f10723e */ /* 0x010fe200000000ff */
[C---:B------:R-:W-:Y:S02]  /*cba0*/  FMUL.FTZ R102, R2.reuse, R102 ;  /* 0x0000006602667220 */ /* 0x040fe40000410000 */
        /* <DEDUP_REMOVED lines=8> */
[----:B------:R-:W-:Y:S01]  /*cc30*/  FMUL.FTZ R109, R3, R109 ;  /* 0x0000006d036d7220 */ /* 0x000fe20000410000 */
[----:B------:R-:W3:Y:S01]  /*cc40*/  MUFU.EX2 R152, R152 ;  /* 0x0000009800987308 */ /* 0x000ee20000000800 */
[C---:B------:R-:W-:Y:S02]  /*cc50*/  FMUL.FTZ R110, R2.reuse, R110 ;  /* 0x0000006e026e7220 */ /* 0x040fe40000410000 */
[C---:B------:R-:W-:Y:S01]  /*cc60*/  FMUL.FTZ R111, R2.reuse, R111 ;  /* 0x0000006f026f7220 */ /* 0x040fe20000410000 */
[----:B--2---:R-:W-:Y:S01]  /*cc70*/  F2FP.PACK_AB R18, R149, R14 ;  /* 0x0000000e9512723e */ /* 0x004fe200000000ff */
[--C-:B------:R-:W-:Y:S02]  /*cc80*/  FFMA.FTZ R174, R145, c[0x0][0x2d0], -R140.reuse ;  /* 0x0000b40091ae7a23 */ /* 0x100fe4000001088c */
[--C-:B------:R-:W-:Y:S02]  /*cc90*/  FFMA.FTZ R221, R143, c[0x0][0x2d0], -R140.reuse ;  /* 0x0000b4008fdd7a23 */ /* 0x100fe4000001088c */
[--C-:B------:R-:W-:Y:S01]  /*cca0*/  FFMA.FTZ R220, R141, c[0x0][0x2d0], -R140.reuse ;  /* 0x0000b4008ddc7a23 */ /* 0x100fe2000001088c */
        /* <DEDUP_REMOVED lines=20> */
[----:B------:R-:W-:Y:S02]  /*cdf0*/  FMUL.FTZ R39, R2, R39 ;  /* 0x0000002702277220 */ /* 0x000fe40000410000 */
[C---:B------:R-:W-:Y:S01]  /*ce00*/  FMUL.FTZ R40, R3.reuse, R40 ;  /* 0x0000002803287220 */ /* 0x040fe20000410000 */
[----:B--2---:R-:W-:Y:S01]  /*ce10*/  F2FP.PACK_AB R19, R150, R151 ;  /* 0x000000979613723e */ /* 0x004fe200000000ff */
[C---:B------:R-:W-:Y:S02]  /*ce20*/  FMUL.FTZ R41, R3.reuse, R41 ;  /* 0x0000002903297220 */ /* 0x040fe40000410000 */
[C---:B------:R-:W-:Y:S02]  /*ce30*/  FMUL.FTZ R42, R2.reuse, R42 ;  /* 0x0000002a022a7220 */ /* 0x040fe40000410000 */
[C---:B------:R-:W-:Y:S01]  /*ce40*/  FMUL.FTZ R43, R2.reuse, R43 ;  /* 0x0000002b022b7220 */ /* 0x040fe20000410000 */
[----:B------:R-:W-:Y:S01]  /*ce50*/  MUFU.EX2 R156, R156 ;  /* 0x0000009c009c7308 */ /* 0x000fe20000000800 */
[C---:B-1----:R-:W-:Y:S05]  /*ce60*/  HMMA.16816.F32 R4, R16.reuse, R20, R4 ;  /* 0x000000141004723c */ /* 0x042fea0000001804 */
[C---:B------:R-:W-:Y:S02]  /*ce70*/  FMUL.FTZ R44, R3.reuse, R44 ;  /* 0x0000002c032c7220 */ /* 0x040fe40000410000 */
[C---:B------:R-:W-:Y:S01]  /*ce80*/  FMUL.FTZ R45, R3.reuse, R45 ;  /* 0x0000002d032d7220 */ /* 0x040fe20000410000 */
[C---:B------:R-:W-:Y:S01]  /*ce90*/  HMMA.16816.F32 R8, R16.reuse, R22, R8 ;  /* 0x000000161008723c */ /* 0x040fe20000001808 */
[----:B------:R-:W1:Y:S01]  /*cea0*/  LDSM.16.MT88.4 R20, [R188+0x100] ;  /* 0x00010000bc14783b */ /* 0x000e620000004200 */
[----:B------:R-:W2:Y:S02]  /*ceb0*/  MUFU.EX2 R159, R159 ;  /* 0x0000009f009f7308 */ /* 0x000ea40000000800 */
[C---:B------:R-:W-:Y:S02]  /*cec0*/  FMUL.FTZ R46, R2.reuse, R46 ;  /* 0x0000002e022e7220 */ /* 0x040fe40000410000 */
[C---:B------:R-:W-:Y:S02]  /*ced0*/  FMUL.FTZ R47, R2.reuse, R47 ;  /* 0x0000002f022f7220 */ /* 0x040fe40000410000 */
[C---:B------:R-:W-:Y:S04]  /*cee0*/  HMMA.16816.F32 R100, R16.reuse, R24, R100 ;  /* 0x000000181064723c */ /* 0x040fe80000001864 */
[C---:B------:R-:W-:Y:S01]  /*cef0*/  FMUL.FTZ R48, R3.reuse, R48 ;  /* 0x0000003003307220 */ /* 0x040fe20000410000 */
[----:B------:R-:W-:Y:S01]  /*cf00*/  MUFU.EX2 R158, R158 ;  /* 0x0000009e009e7308 */ /* 0x000fe20000000800 */
[C---:B------:R-:W-:Y:S02]  /*cf10*/  FMUL.FTZ R49, R3.reuse, R49 ;  /* 0x0000003103317220 */ /* 0x040fe40000410000 */
[C---:B------:R-:W-:Y:S01]  /*cf20*/  HMMA.16816.F32 R104, R16.reuse, R26, R104 ;  /* 0x0000001a1068723c */ /* 0x040fe20000001868 */
[----:B------:R-:W4:Y:S03]  /*cf30*/  LDSM.16.MT88.4 R24, [R195+0x2100] ;  /* 0x00210000c318783b */ /* 0x000f260000004200 */
[C---:B------:R-:W-:Y:S02]  /*cf40*/  FMUL.FTZ R50, R2.reuse, R50 ;  /* 0x0000003202327220 */ /* 0x040fe40000410000 */
[C---:B------:R-:W-:Y:S01]  /*cf50*/  FMUL.FTZ R51, R2.reuse, R51 ;  /* 0x0000003302337220 */ /* 0x040fe20000410000 */
[----:B------:R-:W5:Y:S01]  /*cf60*/  MUFU.EX2 R161, R161 ;  /* 0x000000a100a17308 */ /* 0x000f620000000800 */
[C---:B------:R-:W-:Y:S04]  /*cf70*/  HMMA.16816.F32 R108, R16.reuse, R28, R108 ;  /* 0x0000001c106c723c */ /* 0x040fe8000000186c */
[C---:B------:R-:W-:Y:S02]  /*cf80*/  FMUL.FTZ R52, R3.reuse, R52 ;  /* 0x0000003403347220 */ /* 0x040fe40000410000 */
[C---:B------:R-:W-:Y:S02]  /*cf90*/  FMUL.FTZ R53, R3.reuse, R53 ;  /* 0x0000003503357220 */ /* 0x040fe40000410000 */
[C---:B------:R-:W-:Y:S01]  /*cfa0*/  HMMA.16816.F32 R112, R16.reuse, R30, R112 ;  /* 0x0000001e1070723c */ /* 0x040fe20000001870 */
[----:B------:R-:W2:Y:S01]  /*cfb0*/  LDSM.16.MT88.4 R28, [R190+0x2100] ;  /* 0x00210000be1c783b */ /* 0x000ea20000004200 */
        /* <DEDUP_REMOVED lines=21> */
[C---:B------:R-:W-:Y:S02]  /*d110*/  FMUL.FTZ R65, R3.reuse, R65 ;  /* 0x0000004103417220 */ /* 0x040fe40000410000 */
[C---:B--2---:R-:W-:Y:S04]  /*d120*/  HMMA.16816.F32 R44, R16.reuse, R28, R44 ;  /* 0x0000001c102c723c */ /* 0x044fe8000000182c */
[C---:B------:R-:W-:Y:S01]  /*d130*/  FMUL.FTZ R66, R2.reuse, R66 ;  /* 0x0000004202427220 */ /* 0x040fe20000410000 */
[----:B------:R-:W-:Y:S01]  /*d140*/  MUFU.EX2 R221, R221 ;  /* 0x000000dd00dd7308 */ /* 0x000fe20000000800 */
[C---:B------:R-:W-:Y:S02]  /*d150*/  FMUL.FTZ R67, R2.reuse, R67 ;  /* 0x0000004302437220 */ /* 0x040fe40000410000 */
[C---:B------:R-:W-:Y:S01]  /*d160*/  HMMA.16816.F32 R48, R16.reuse, R30, R48 ;  /* 0x0000001e1030723c */ /* 0x040fe20000001830 */
[----:B------:R-:W2:Y:S03]  /*d170*/  LDSM.16.MT88.4 R28, [R195+0x4100] ;  /* 0x00410000c31c783b */ /* 0x000ea60000004200 */
[C---:B------:R-:W-:Y:S02]  /*d180*/  FMUL.FTZ R68, R3.reuse, R68 ;  /* 0x0000004403447220 */ /* 0x040fe40000410000 */
[C---:B------:R-:W-:Y:S01]  /*d190*/  FMUL.FTZ R69, R3.reuse, R69 ;  /* 0x0000004503457220 */ /* 0x040fe20000410000 */
[----:B------:R-:W-:Y:S01]  /*d1a0*/  MUFU.EX2 R220, R220 ;  /* 0x000000dc00dc7308 */ /* 0x000fe20000000800 */
        /* <DEDUP_REMOVED lines=35> */
[C---:B------:R-:W-:Y:S04]  /*d3e0*/  FMUL.FTZ R92, R3.reuse, R92 ;  /* 0x0000005c035c7220 */ /* 0x040fe80000410000 */
[C---:B------:R-:W-:Y:S01]  /*d3f0*/  FMUL.FTZ R93, R3.reuse, R93 ;  /* 0x0000005d035d7220 */ /* 0x040fe20000410000 */
[C---:B------:R-:W-:Y:S01]  /*d400*/  HMMA.16816.F32 R88, R16.reuse, R26, R88 ;  /* 0x0000001a1058723c */ /* 0x040fe20000001858 */
[----:B------:R-:W4:Y:S02]  /*d410*/  LDSM.16.MT88.4 R24, [R189+0x900] ;  /* 0x00090000bd18783b */ /* 0x000f240000004200 */
[C---:B------:R-:W-:Y:S02]  /*d420*/  FMUL.FTZ R94, R2.reuse, R94 ;  /* 0x0000005e025e7220 */ /* 0x040fe40000410000 */
[C---:B------:R-:W-:Y:S02]  /*d430*/  FMUL.FTZ R95, R2.reuse, R95 ;  /* 0x0000005f025f7220 */ /* 0x040fe40000410000 */
[C---:B------:R-:W-:Y:S02]  /*d440*/  FMUL.FTZ R96, R3.reuse, R96 ;  /* 0x0000006003607220 */ /* 0x040fe40000410000 */
[----:B------:R-:W-:Y:S03]  /*d450*/  FMUL.FTZ R97, R3, R97 ;  /* 0x0000006103617220 */ /* 0x000fe60000410000 */
[C---:B--2---:R-:W-:Y:S03]  /*d460*/  HMMA.16816.F32 R92, R16.reuse, R28, R92 ;  /* 0x0000001c105c723c */ /* 0x044fe6000000185c */
[C---:B------:R-:W-:Y:S02]  /*d470*/  FMUL.FTZ R98, R2.reuse, R98 ;  /* 0x0000006202627220 */ /* 0x040fe40000410000 */
[----:B------:R-:W-:Y:S02]  /*d480*/  FMUL.FTZ R99, R2, R99 ;  /* 0x0000006302637220 */ /* 0x000fe40000410000 */
[--C-:B------:R-:W-:Y:S02]  /*d490*/  FFMA.FTZ R168, R168, c[0x0][0x2d0], -R155.reuse ;  /* 0x0000b400a8a87a23 */ /* 0x100fe4000001089b */
[--C-:B------:R-:W-:Y:S03]  /*d4a0*/  FFMA.FTZ R173, R166, c[0x0][0x2d0], -R155.reuse ;  /* 0x0000b400a6ad7a23 */ /* 0x100fe6000001089b */
[----:B------:R-:W-:Y:S01]  /*d4b0*/  HMMA.16816.F32 R96, R16, R30, R96 ;  /* 0x0000001e1060723c */ /* 0x000fe20000001860 */
[----:B------:R-:W-:Y:S01]  /*d4c0*/  LDSM.16.MT88.4 R28, [R190+0x4900] ;  /* 0x00490000be1c783b */ /* 0x000fe20000004200 */
[----:B------:R-:W-:Y:S01]  /*d4d0*/  MUFU.EX2 R168, R168 ;  /* 0x000000a800a87308 */ /* 0x000fe20000000800 */
[--C-:B------:R-:W-:Y:S02]  /*d4e0*/  FFMA.FTZ R164, R164, c[0x0][0x2d0], -R155.reuse ;  /* 0x0000b400a4a47a23 */ /* 0x100fe4000001089b */
[--C-:B------:R-:W-:Y:S02]  /*d4f0*/  FFMA.FTZ R175, R162, c[0x0][0x2d0], -R155.reuse ;  /* 0x0000b400a2af7a23 */ /* 0x100fe4000001089b */
[----:B---3--:R-:W-:Y:S01]  /*d500*/  F2FP.PACK_AB R16, R157, R154 ;  /* 0x0000009a9d10723e */ /* 0x008fe200000000ff */
[--C-:B------:R-:W-:Y:S01]  /*d510*/  FFMA.FTZ R162, R171, c[0x0][0x2d0], -R140.reuse ;  /* 0x0000b400aba27a23 */ /* 0x100fe2000001088c */
[----:B------:R-:W-:Y:S03]  /*d520*/  F2FP.PACK_AB R18, R159, R156 ;  /* 0x0000009c9f12723e */ /* 0x000fe600000000ff */
[----:B-----5:R-:W-:Y:S01]  /*d530*/  F2FP.PACK_AB R17, R161, R158 ;  /* 0x0000009ea111723e */ /* 0x020fe200000000ff */
[--C-:B------:R-:W-:Y:S01]  /*d540*/  FFMA.FTZ R171, R144, c[0x0][0x2d0], -R155.reuse ;  /* 0x0000b40090ab7a23 */ /* 0x100fe2000001089b */
[----:B------:R-:W-:Y:S01]  /*d550*/  F2FP.PACK_AB R19, R163, R160 ;  /* 0x000000a0a313723e */ /* 0x000fe200000000ff */
[--C-:B------:R-:W-:Y:S01]  /*d560*/  FFMA.FTZ R169, R169, c[0x0][0x2d0], -R140.reuse ;  /* 0x0000b400a9a97a23 */ /* 0x100fe2000001088c */
[----:B------:R-:W2:Y:S01]  /*d570*/  MUFU.EX2 R173, R173 ;  /* 0x000000ad00ad7308 */ /* 0x000ea20000000800 */
[--C-:B------:R-:W-:Y:S02]  /*d580*/  FFMA.FTZ R166, R167, c[0x0][0x2d0], -R140.reuse ;  /* 0x0000b400a7a67a23 */ /* 0x100fe4000001088c */
[--C-:B------:R-:W-:Y:S02]  /*d590*/  FFMA.FTZ R167, R147, c[0x0][0x2d0], -R155.reuse ;  /* 0x0000b40093a77a23 */ /* 0x100fe4000001089b */
[C---:B-1----:R-:W-:Y:S01]  /*d5a0*/  HMMA.16816.F32 R4, R16.reuse, R20, R4 ;  /* 0x000000141004723c */ /* 0x042fe20000001804 */
[----:B------:R-:W-:Y:S02]  /*d5b0*/  LDSM.16.MT88.4 R144, [R195+0x5900] ;  /* 0x00590000c390783b */ /* 0x000fe40000004200 */
[----:B------:R-:W-:Y:S02]  /*d5c0*/  FFMA.FTZ R155, R142, c[0x0][0x2d0], -R155 ;  /* 0x0000b4008e9b7a23 */ /* 0x000fe4000001089b */
[--C-:B------:R-:W-:Y:S01]  /*d5d0*/  FFMA.FTZ R165, R165, c[0x0][0x2d0], -R140.reuse ;  /* 0x0000b400a5a57a23 */ /* 0x100fe2000001088c */
[----:B------:R-:W-:Y:S01]  /*d5e0*/  MUFU.EX2 R164, R164 ;  /* 0x000000a400a47308 */ /* 0x000fe20000000800 */
[----:B------:R-:W-:Y:S01]  /*d5f0*/  FFMA.FTZ R140, R13, c[0x0][0x2d0], -R140 ;  /* 0x0000b4000d8c7a23 */ /* 0x000fe2000001088c */
[C---:B------:R-:W-:Y:S01]  /*d600*/  HMMA.16816.F32 R8, R16.reuse, R22, R8 ;  /* 0x000000161008723c */ /* 0x040fe20000001808 */
[----:B------:R-:W1:Y:S03]  /*d610*/  LDSM.16.MT88.4 R20, [R188+0x2900] ;  /* 0x00290000bc14783b */ /* 0x000e660000004200 */
[----:B------:R-:W-:Y:S01]  /*d620*/  FFMA.FTZ R148, R3, R210, R148 ;  /* 0x000000d203947223 */ /* 0x000fe20000010094 */
[----:B------:R-:W-:Y:S01]  /*d630*/  MOV R3, R0 ;  /* 0x0000000000037202 */ /* 0x000fe20000000f00 */
[----:B------:R-:W-:Y:S01]  /*d640*/  FFMA.FTZ R153, R2, R211, R153 ;  /* 0x000000d302997223 */ /* 0x000fe20000010099 */
[----:B------:R-:W-:Y:S01]  /*d650*/  MOV R2, R12 ;  /* 0x0000000c00027202 */ /* 0x000fe20000000f00 */
[C---:B------:R-:W-:Y:S01]  /*d660*/  HMMA.16816.F32 R100, R16.reuse, R32, R100 ;  /* 0x000000201064723c */ /* 0x040fe20000001864 */
[----:B------:R3:W-:Y:S03]  /*d670*/  MUFU.EX2 R13, R140 ;  /* 0x0000008c000d7308 */ /* 0x0007e60000000800 */
[----:B------:R-:W-:Y:S02]  /*d680*/  FADD.FTZ R15, R15, R148 ;  /* 0x000000940f0f7221 */ /* 0x000fe40000010000 */
[----:B------:R-:W-:Y:S02]  /*d690*/  FADD.FTZ R152, R152, R153 ;  /* 0x0000009998987221 */ /* 0x000fe40000010000 */
[C---:B------:R-:W-:Y:S01]  /*d6a0*/  HMMA.16816.F32 R104, R16.reuse, R34, R104 ;  /* 0x000000221068723c */ /* 0x040fe20000001868 */
[----:B------:R-:W-:Y:S02]  /*d6b0*/  LDSM.16.MT88.4 R32, [R189+0x4900] ;  /* 0x00490000bd20783b */ /* 0x000fe40000004200 */
[----:B------:R-:W5:Y:S01]  /*d6c0*/  MUFU.EX2 R175, R175 ;  /* 0x000000af00af7308 */ /* 0x000f620000000800 */
[----:B------:R-:W-:Y:S04]  /*d6d0*/  FADD.FTZ R14, R14, R15 ;  /* 0x0000000f0e0e7221 */ /* 0x000fe80000010000 */
[C---:B----4-:R-:W-:Y:S04]  /*d6e0*/  HMMA.16816.F32 R108, R16.reuse, R24, R108 ;  /* 0x00000018106c723c */ /* 0x050fe8000000186c */
[----:B------:R-:W-:Y:S01]  /*d6f0*/  FADD.FTZ R149, R149, R14 ;  /* 0x0000000e95957221 */ /* 0x000fe20000010000 */
[----:B------:R-:W-:Y:S03]  /*d700*/  MUFU.EX2 R162, R162 ;  /* 0x000000a200a27308 */ /* 0x000fe60000000800 */
[C---:B------:R-:W-:Y:S01]  /*d710*/  HMMA.16816.F32 R112, R16.reuse, R26, R112 ;  /* 0x0000001a1070723c */ /* 0x040fe20000001870 */
[----:B------:R-:W4:Y:S03]  /*d720*/  LDSM.16.MT88.4 R24, [R195+0x4900] ;  /* 0x00490000c318783b */ /* 0x000f260000004200 */
[----:B------:R-:W-:Y:S03]  /*d730*/  FADD.FTZ R154, R154, R149 ;  /* 0x000000959a9a7221 */ /* 0x000fe60000010000 */
[----:B------:R-:W1:Y:S01]  /*d740*/  MUFU.EX2 R169, R169 ;  /* 0x000000a900a97308 */ /* 0x000e620000000800 */
[C---:B------:R-:W-:Y:S01]  /*d750*/  HMMA.16816.F32 R116, R16.reuse, R124, R116 ;  /* 0x0000007c1074723c */ /* 0x040fe20000001874 */
[----:B---3--:R-:W-:Y:S03]  /*d760*/  LDSM.16.MT88.4 R140, [R188+0x3900] ;  /* 0x00390000bc8c783b */ /* 0x008fe60000004200 */
[----:B------:R-:W-:Y:S04]  /*d770*/  FADD.FTZ R157, R157, R154 ;  /* 0x0000009a9d9d7221 */ /* 0x000fe80000010000 */
[C---:B------:R-:W-:Y:S01]  /*d780*/  HMMA.16816.F32 R120, R16.reuse, R126, R120 ;  /* 0x0000007e1078723c */ /* 0x040fe20000001878 */
[----:B------:R-:W-:Y:S01]  /*d790*/  LDSM.16.MT88.4 R124, [R190+0x1100] ;  /* 0x00110000be7c783b */ /* 0x000fe20000004200 */
[----:B------:R-:W-:Y:S02]  /*d7a0*/  MUFU.EX2 R166, R166 ;  /* 0x000000a600a67308 */ /* 0x000fe40000000800 */
[----:B------:R-:W-:Y:S04]  /*d7b0*/  FADD.FTZ R156, R156, R157 ;  /* 0x0000009d9c9c7221 */ /* 0x000fe80000010000 */
[C---:B------:R-:W-:Y:S04]  /*d7c0*/  HMMA.16816.F32 R36, R16.reuse, R128, R36 ;  /* 0x000000801024723c */ /* 0x040fe80000001824 */
[----:B------:R-:W3:Y:S01]  /*d7d0*/  MUFU.EX2 R165, R165 ;  /* 0x000000a500a57308 */ /* 0x000ee20000000800 */
[----:B------:R-:W-:Y:S03]  /*d7e0*/  FADD.FTZ R159, R159, R156 ;  /* 0x0000009c9f9f7221 */ /* 0x000fe60000010000 */
[C---:B------:R-:W-:Y:S01]  /*d7f0*/  HMMA.16816.F32 R40, R16.reuse, R130, R40 ;  /* 0x000000821028723c */ /* 0x040fe20000001828 */
[----:B------:R-:W-:Y:S05]  /*d800*/  LDSM.16.MT88.4 R128, [R188+0x1100] ;  /* 0x00110000bc80783b */ /* 0x000fea0000004200 */
[----:B------:R-:W1:Y:S02]  /*d810*/  MUFU.EX2 R167, R167 ;  /* 0x000000a700a77308 */ /* 0x000e640000000800 */
[C---:B------:R-:W-:Y:S08]  /*d820*/  HMMA.16816.F32 R44, R16.reuse, R132, R44 ;  /* 0x00000084102c723c */ /* 0x040ff0000000182c */
[C---:B------:R-:W-:Y:S01]  /*d830*/  HMMA.16816.F32 R48, R16.reuse, R134, R48 ;  /* 0x000000861030723c */ /* 0x040fe20000001830 */
[----:B------:R-:W-:Y:S01]  /*d840*/  LDSM.16.MT88.4 R132, [R190+0x3100] ;  /* 0x00310000be84783b */ /* 0x000fe20000004200 */
[----:B------:R-:W-:Y:S06]  /*d850*/  MUFU.EX2 R171, R171 ;  /* 0x000000ab00ab7308 */ /* 0x000fec0000000800 */
[C---:B------:R-:W-:Y:S04]  /*d860*/  HMMA.16816.F32 R52, R16.reuse, R136, R52 ;  /* 0x000000881034723c */ /* 0x040fe80000001834 */
[----:B------:R-:W2:Y:S04]  /*d870*/  MUFU.EX2 R172, R155 ;  /* 0x0000009b00ac7308 */ /* 0x000ea80000000800 */
        /* <DEDUP_REMOVED lines=14> */
[C---:B-1----:R-:W-:Y:S08]  /*d960*/  HMMA.16816.F32 R92, R16.reuse, R20, R92 ;  /* 0x00000014105c723c */ /* 0x042ff0000000185c */
[----:B------:R-:W-:Y:S01]  /*d970*/  HMMA.16816.F32 R96, R16, R22, R96 ;  /* 0x000000161060723c */ /* 0x000fe20000001860 */
[----:B------:R-:W1:Y:S06]  /*d980*/  LDSM.16.MT88.4 R20, [R188+0x3100] ;  /* 0x00310000bc14783b */ /* 0x000e6c0000004200 */
[----:B--2---:R-:W-:Y:S01]  /*d990*/  F2FP.PACK_AB R16, R173, R168 ;  /* 0x000000a8ad10723e */ /* 0x004fe200000000ff */
[----:B------:R-:W-:Y:S01]  /*d9a0*/  FADD.FTZ R168, R168, R159 ;  /* 0x0000009fa8a87221 */ /* 0x000fe20000010000 */
[----:B-----5:R-:W-:Y:S03]  /*d9b0*/  F2FP.PACK_AB R18, R175, R164 ;  /* 0x000000a4af12723e */ /* 0x020fe600000000ff */
[----:B------:R-:W-:Y:S01]  /*d9c0*/  F2FP.PACK_AB R17, R169, R162 ;  /* 0x000000a2a911723e */ /* 0x000fe200000000ff */
[----:B------:R-:W-:Y:S01]  /*d9d0*/  FADD.FTZ R173, R173, R168 ;  /* 0x000000a8adad7221 */ /* 0x000fe20000010000 */
[----:B---3--:R-:W-:Y:S03]  /*d9e0*/  F2FP.PACK_AB R19, R165, R166 ;  /* 0x000000a6a513723e */ /* 0x008fe600000000ff */
[----:B------:R-:W-:Y:S04]  /*d9f0*/  FADD.FTZ R164, R164, R173 ;  /* 0x000000ada4a47221 */ /* 0x000fe80000010000 */
[C---:B----4-:R-:W-:Y:S03]  /*da00*/  HMMA.16816.F32 R4, R16.reuse, R24, R4 ;  /* 0x000000181004723c */ /* 0x050fe60000001804 */
[----:B------:R-:W-:Y:S05]  /*da10*/  FADD.FTZ R164, R175, R164 ;  /* 0x000000a4afa47221 */ /* 0x000fea0000010000 */
[C---:B------:R-:W-:Y:S01]  /*da20*/  HMMA.16816.F32 R8, R16.reuse, R26, R8 ;  /* 0x0000001a1008723c */ /* 0x040fe20000001808 */
[----:B------:R-:W2:Y:S07]  /*da30*/  LDSM.16.MT88.4 R24, [R195+0x5100] ;  /* 0x00510000c318783b */ /* 0x000eae0000004200 */
[C---:B------:R-:W-:Y:S08]  /*da40*/  HMMA.16816.F32 R100, R16.reuse, R124, R100 ;  /* 0x0000007c1064723c */ /* 0x040ff00000001864 */
[C---:B------:R-:W-:Y:S01]  /*da50*/  HMMA.16816.F32 R104, R16.reuse, R126, R104 ;  /* 0x0000007e1068723c */ /* 0x040fe20000001868 */
[----:B------:R-:W-:Y:S07]  /*da60*/  LDSM.16.MT88.4 R124, [R195+0x1900] ;  /* 0x00190000c37c783b */ /* 0x000fee0000004200 */
[C---:B------:R-:W-:Y:S08]  /*da70*/  HMMA.16816.F32 R108, R16.reuse, R28, R108 ;  /* 0x0000001c106c723c */ /* 0x040ff0000000186c */
[C---:B------:R-:W-:Y:S01]  /*da80*/  HMMA.16816.F32 R112, R16.reuse, R30, R112 ;  /* 0x0000001e1070723c */ /* 0x040fe20000001870 */
[----:B------:R-:W3:Y:S07]  /*da90*/  LDSM.16.MT88.4 R28, [R190+0x5100] ;  /* 0x00510000be1c783b */ /* 0x000eee0000004200 */
[C---:B------:R-:W-:Y:S08]  /*daa0*/  HMMA.16816.F32 R116, R16.reuse, R128, R116 ;  /* 0x000000801074723c */ /* 0x040ff00000001874 */
[C---:B------:R-:W-:Y:S08]  /*dab0*/  HMMA.16816.F32 R120, R16.reuse, R130, R120 ;  /* 0x000000821078723c */ /* 0x040ff00000001878 */
[C---:B------:R-:W-:Y:S08]  /*dac0*/  HMMA.16816.F32 R36, R16.reuse, R32, R36 ;  /* 0x000000201024723c */ /* 0x040ff00000001824 */
[C---:B------:R-:W-:Y:S01]  /*dad0*/  HMMA.16816.F32 R40, R16.reuse, R34, R40 ;  /* 0x000000221028723c */ /* 0x040fe20000001828 */
[----:B------:R-:W4:Y:S07]  /*dae0*/  LDSM.16.MT88.4 R32, [R189+0x5100] ;  /* 0x00510000bd20783b */ /* 0x000f2e0000004200 */
        /* <DEDUP_REMOVED lines=28> */
[C---:B------:R-:W-:Y:S01]  /*dcb0*/  HMMA.16816.F32 R128, R16.reuse, R124, R4 ;  /* 0x0000007c1080723c */ /* 0x040fe20000001804 */
[----:B------:R-:W5:Y:S02]  /*dcc0*/  LDSM.16.MT88.4 R4, [R190+0x5900] ;  /* 0x00590000be04783b */ /* 0x000f640000004200 */
[----:B------:R-:W-:Y:S05]  /*dcd0*/  FADD.FTZ R210, R172, R171 ;  /* 0x000000abacd27221 */ /* 0x000fea0000010000 */
[C---:B------:R-:W-:Y:S01]  /*dce0*/  HMMA.16816.F32 R124, R16.reuse, R126, R8 ;  /* 0x0000007e107c723c */ /* 0x040fe20000001808 */
[----:B------:R-:W1:Y:S07]  /*dcf0*/  LDSM.16.MT88.4 R8, [R189+0x5900] ;  /* 0x00590000bd08783b */ /* 0x000e6e0000004200 */
        /* <DEDUP_REMOVED lines=9> */
[C---:B------:R-:W-:Y:S08]  /*dd90*/  HMMA.16816.F32 R48, R16.reuse, R138, R48 ;  /* 0x0000008a1030723c */ /* 0x040ff00000001830 */
[C---:B-1----:R-:W-:Y:S08]  /*dda0*/  HMMA.16816.F32 R52, R16.reuse, R20, R52 ;  /* 0x000000141034723c */ /* 0x042ff00000001834 */
[C---:B------:R-:W-:Y:S01]  /*ddb0*/  HMMA.16816.F32 R56, R16.reuse, R22, R56 ;  /* 0x000000161038723c */ /* 0x040fe20000001838 */
[----:B------:R-:W1:Y:S07]  /*ddc0*/  LDSM.16.MT88.4 R20, [R188+0x5900] ;  /* 0x00590000bc14783b */ /* 0x000e6e0000004200 */
[C---:B------:R-:W-:Y:S08]  /*ddd0*/  HMMA.16816.F32 R60, R16.reuse, R140, R60 ;  /* 0x0000008c103c723c */ /* 0x040ff0000000183c */
[C---:B------:R-:W-:Y:S08]  /*dde0*/  HMMA.16816.F32 R64, R16.reuse, R142, R64 ;  /* 0x0000008e1040723c */ /* 0x040ff00000001840 */
[C---:B------:R-:W-:Y:S08]  /*ddf0*/  HMMA.16816.F32 R68, R16.reuse, R144, R68 ;  /* 0x000000901044723c */ /* 0x040ff00000001844 */
[C---:B------:R-:W-:Y:S08]  /*de00*/  HMMA.16816.F32 R72, R16.reuse, R146, R72 ;  /* 0x000000921048723c */ /* 0x040ff00000001848 */
[C---:B-----5:R-:W-:Y:S07]  /*de10*/  HMMA.16816.F32 R76, R16.reuse, R4, R76 ;  /* 0x00000004104c723c */ /* 0x060fee000000184c */
[----:B------:R-:W-:Y:S01]  /*de20*/  FADD.FTZ R5, R151, R152 ;  /* 0x0000009897057221 */ /* 0x000fe20000010000 */
[C---:B------:R-:W-:Y:S04]  /*de30*/  HMMA.16816.F32 R80, R16.reuse, R6, R80 ;  /* 0x000000061050723c */ /* 0x040fe80000001850 */
[----:B------:R-:W-:Y:S04]  /*de40*/  FADD.FTZ R5, R150, R5 ;  /* 0x0000000596057221 */ /* 0x000fe80000010000 */
[C---:B------:R-:W-:Y:S04]  /*de50*/  HMMA.16816.F32 R84, R16.reuse, R8, R84 ;  /* 0x000000081054723c */ /* 0x040fe80000001854 */
[----:B------:R-:W-:Y:S04]  /*de60*/  FADD.FTZ R158, R158, R5 ;  /* 0x000000059e9e7221 */ /* 0x000fe80000010000 */
[C---:B------:R-:W-:Y:S04]  /*de70*/  HMMA.16816.F32 R88, R16.reuse, R10, R88 ;  /* 0x0000000a1058723c */ /* 0x040fe80000001858 */
[----:B------:R-:W-:Y:S04]  /*de80*/  FADD.FTZ R161, R161, R158 ;  /* 0x0000009ea1a17221 */ /* 0x000fe80000010000 */
[----:B------:R-:W-:Y:S01]  /*de90*/  FADD.FTZ R160, R160, R161 ;  /* 0x000000a1a0a07221 */ /* 0x000fe20000010000 */
[C---:B-1----:R-:W-:Y:S03]  /*dea0*/  HMMA.16816.F32 R92, R16.reuse, R20, R92 ;  /* 0x00000014105c723c */ /* 0x042fe6000000185c */
        /* <DEDUP_REMOVED lines=11> */
.L_x_1464:
        /* <DEDUP_REMOVED lines=122> */
.L_x_1437:
        /* <DEDUP_REMOVED lines=267> */
.L_x_1476:
[----:B---34-:R-:W-:Y:S05]  /*f7b0*/  BSYNC B0 ;  /* 0x0000000000007941 */ /* 0x018fea0003800000 */
.L_x_1475:
        /* <DEDUP_REMOVED lines=23> */
.L_x_1478:
[----:B------:R-:W-:Y:S05]  /*f930*/  BSYNC B0 ;  /* 0x0000000000007941 */ /* 0x000fea0003800000 */
.L_x_1477:
        /* <DEDUP_REMOVED lines=23> */
.L_x_1480:
[----:B------:R-:W-:Y:S05]  /*fab0*/  BSYNC B0 ;  /* 0x0000000000007941 */ /* 0x000fea0003800000 */
.L_x_1479:
        /* <DEDUP_REMOVED lines=24> */
.L_x_1474:
        /* <DEDUP_REMOVED lines=40> */
.L_x_1482:
[----:B------:R-:W-:Y:S05]  /*fec0*/  BSYNC B0 ;  /* 0x0000000000007941 */ /* 0x000fea0003800000 */
.L_x_1481:
        /* <DEDUP_REMOVED lines=62> */
.L_x_1484:
[----:B------:R-:W-:Y:S05]  /*102b0*/  BSYNC B0 ;  /* 0x0000000000007941 */ /* 0x000fea0003800000 */
.L_x_1483:
        /* <DEDUP_REMOVED lines=21> */
.L_x_1486:
[----:B------:R-:W-:Y:S05]  /*10410*/  BSYNC B0 ;  /* 0x0000000000007941 */ /* 0x000fea0003800000 */
.L_x_1485:
        /* <DEDUP_REMOVED lines=21> */
.L_x_1488:
[----:B------:R-:W-:Y:S05]  /*10570*/  BSYNC B0 ;  /* 0x0000000000007941 */ /* 0x000fea0003800000 */
.L_x_1487:
        /* <DEDUP_REMOVED lines=22> */
.L_x_1489:
        /* <DEDUP_REMOVED lines=10> */
.L_x_2591:


//--------------------- .text._ZN7cutlass13device_kernelIN5flash19enable_sm80_to_sm89INS1_16FlashAttnFwdSm80INS1_25CollectiveMainloopFwdSm80ILi8ELi1ELb0EN4cute5tupleIJNS5_1CILi128EEENS7_ILi64EEENS7_ILi192EEEEEELi192ENS_6half_tEfNS_4arch4Sm80ELb0ELb1ELb0ELb1ELb0ELb0ELb1ELb0EEENS1_21CollectiveEpilogueFwdINS6_IJS8_SA_S9_EEENS6_IJNS7_ILi1EEESI_SI_EEESC_SE_Li256ELb1ELb1ELb0ELb0EEENS1_19SingleTileSchedulerILb1ELb0ELb1ELi128EEEEEEEEEvNT_6ParamsE --------------------------
	.section	.text._ZN7cutlass13device_kernelIN5flash19enable_sm80_to_sm89INS1_16FlashAttnFwdSm80INS1_25CollectiveMainloopFwdSm80ILi8ELi1ELb0EN4cute5tupleIJNS5_1CILi128EEENS7_ILi64EEENS7_ILi192EEEEEELi192ENS_6half_tEfNS_4arch4Sm80ELb0ELb1ELb0ELb1ELb0ELb0ELb1ELb0EEENS1_21CollectiveEpilogueFwdINS6_IJS8_SA_S9_EEENS6_IJNS7_ILi1EEESI_SI_EEESC_SE_Li256ELb1ELb1ELb0ELb0EEENS1_19SingleTileSchedulerILb1ELb0ELb1ELi128EEEEEEEEEvNT_6ParamsE,"ax",@progbits
	.sectioninfo	@"SHI_REGISTERS=240"
	.align	128
.text._ZN7cutlass13device_kernelIN5flash19enable_sm80_to_sm89INS1_16FlashAttnFwdSm80INS1_25CollectiveMainloopFwdSm80ILi8ELi1ELb0EN4cute5tupleIJNS5_1CILi128EEENS7_ILi64EEENS7_ILi192EEEEEELi192ENS_6half_tEfNS_4arch4Sm80ELb0ELb1ELb0ELb1ELb0ELb0ELb1ELb0EEENS1_21CollectiveEpilogueFwdINS6_IJS8_SA_S9_EEENS6_IJNS7_ILi1EEESI_SI_EEESC_SE_Li256ELb1ELb1ELb0ELb0EEENS1_19SingleTileSchedulerILb1ELb0ELb1ELi128EEEEEEEEEvNT_6ParamsE:
        .type           _ZN7cutlass13device_kernelIN5flash19enable_sm80_to_sm89INS1_16FlashAttnFwdSm80INS1_25CollectiveMainloopFwdSm80ILi8ELi1ELb0EN4cute5tupleIJNS5_1CILi128EEENS7_ILi64EEENS7_ILi192EEEEEELi192ENS_6half_tEfNS_4arch4Sm80ELb0ELb1ELb0ELb1ELb0ELb0ELb1ELb0EEENS1_21CollectiveEpilogueFwdINS6_IJS8_SA_S9_EEENS6_IJNS7_ILi1EEESI_SI_EEESC_SE_Li256ELb1ELb1ELb0ELb0EEENS1_19SingleTileSchedulerILb1ELb0ELb1ELi128EEEEEEEEEvNT_6ParamsE,@function
        .size           _ZN7cutlass13device_kernelIN5flash19enable_sm80_to_sm89INS1_16FlashAttnFwdSm80INS1_25CollectiveMainloopFwdSm80ILi8ELi1ELb0EN4cute5tupleIJNS5_1CILi128EEENS7_ILi64EEENS7_ILi192EEEEEELi192ENS_6half_tEfNS_4arch4Sm80ELb0ELb1ELb0ELb1ELb0ELb0ELb1ELb0EEENS1_21CollectiveEpilogueFwdINS6_IJS8_SA_S9_EEENS6_IJNS7_ILi1EEESI_SI_EEESC_SE_Li256ELb1ELb1ELb0ELb0EEENS1_19SingleTileSchedulerILb1ELb0ELb1ELi128EEEEEEEEEvNT_6ParamsE,(.L_x_2592 - _ZN7cutlass13device_kernelIN5flash19enable_sm80_to_sm89INS1_16FlashAttnFwdSm80INS1_25CollectiveMainloopFwdSm80ILi8ELi1ELb0EN4cute5tupleIJNS5_1CILi128EEENS7_ILi64EEENS7_ILi192EEEEEELi192ENS_6half_tEfNS_4arch4Sm80ELb0ELb1ELb0ELb1ELb0ELb0ELb1ELb0EEENS1_21CollectiveEpilogueFwdINS6_IJS8_SA_S9_EEENS6_IJNS7_ILi1EEESI_SI_EEESC_SE_Li256ELb1ELb1ELb0ELb0EEENS1_19SingleTileSchedulerILb1ELb0ELb1ELi128EEEEEEEEEvNT_6ParamsE)
        .other          _ZN7cutlass13device_kernelIN5flash19enable_sm80_to_sm89INS1_16FlashAttnFwdSm80INS1_25CollectiveMainloopFwdSm80ILi8ELi1ELb0EN4cute5tupleIJNS5_1CILi128EEENS7_ILi64EEENS7_ILi192EEEEEELi192ENS_6half_tEfNS_4arch4Sm80ELb0ELb1ELb0ELb1ELb0ELb0ELb1ELb0EEENS1_21CollectiveEpilogueFwdINS6_IJS8_SA_S9_EEENS6_IJNS7_ILi1EEESI_SI_EEESC_SE_Li256ELb1ELb1ELb0ELb0EEENS1_19SingleTileSchedulerILb1ELb0ELb1ELi128EEEEEEEEEvNT_6ParamsE,@"STO_CUDA_ENTRY STV_DEFAULT"
_ZN7cutlass13device_kernelIN5flash19enable_sm80_to_sm89INS1_16FlashAttnFwdSm80INS1_25CollectiveMainloopFwdSm80ILi8ELi1ELb0EN4cute5tupleIJNS5_1CILi128EEENS7_ILi64EEENS7_ILi192EEEEEELi192ENS_6half_tEfNS_4arch4Sm80ELb0ELb1ELb0ELb1ELb0ELb0ELb1ELb0EEENS1_21CollectiveEpilogueFwdINS6_IJS8_SA_S9_EEENS6_IJNS7_ILi1EEESI_SI_EEESC_SE_Li256ELb1ELb1ELb0ELb0EEENS1_19SingleTileSchedulerILb1ELb0ELb1ELi128EEEEEEEEEvNT_6ParamsE:
        /* <DEDUP_REMOVED lines=16> */
.L_x_1491:
        /* <DEDUP_REMOVED lines=8> */
.L_x_1493:
[----:B------:R-:W-:-:S04]  /*0180*/  MOV R0, c[0x0][0x54c] ;  /* 0x0001530000007a02 */ /* 0x000fc80000000f00 */
.L_x_1492:
[----:B------:R-:W-:Y:S01]  /*0190*/  USHF.L.U32 UR7, UR17, 0x7, URZ ;  /* 0x0000000711077899 */ /* 0x000fe2000800063f */
[----:B-----5:R-:W-:-:S05]  /*01a0*/  IMAD R0, R0, c[0x0][0x548], RZ ;  /* 0x0001520000007a24 */ /* 0x020fca00078e02ff */
[----:B------:R-:W-:-:S04]  /*01b0*/  ISETP.LE.AND P0, PT, R0, UR7, PT ;  /* 0x0000000700007c0c */ /* 0x000fc8000bf03270 */
[----:B------:R-:W-:Y:S01]  /*01c0*/  SEL R200, R200, 0xffffffff, !P0 ;  /* 0xffffffffc8c87807 */ /* 0x000fe20004000000 */
[----:B------:R-:W-:Y:S05]  /*01d0*/  BRA `(.L_x_1494) ;  /* 0x0000012000007947 */ /* 0x000fea0003800000 */
.L_x_1490:
[----:B--2---:R-:W-:-:S04]  /*01e0*/  ISETP.NE.U32.AND P0, PT, RZ, c[0x0][0x568], PT ;  /* 0x00015a00ff007a0c */ /* 0x004fc80003f05070 */
[----:B------:R-:W-:-:S13]  /*01f0*/  ISETP.NE.AND.EX P0, PT, RZ, c[0x0][0x56c], PT, P0 ;  /* 0x00015b00ff007a0c */ /* 0x000fda0003f05300 */
[----:B------:R-:W-:Y:S05]  /*0200*/  @!P0 BRA `(.L_x_1495) ;  /* 0x0000002000008947 */ /* 0x000fea0003800000 */
[----:B------:R1:W5:Y:S01]  /*0210*/  LDG.E R0, [R2.64] ;  /* 0x0000001202007981 */ /* 0x000362000c1e1900 */
[----:B------:R-:W-:Y:S05]  /*0220*/  BRA `(.L_x_1496) ;  /* 0x0000009000007947 */ /* 0x000fea0003800000 */
.L_x_1495:
        /* <DEDUP_REMOVED lines=8> */
.L_x_1497:
[----:B------:R-:W-:-:S04]  /*02b0*/  MOV R0, c[0x0][0x54c] ;  /* 0x0001530000007a02 */ /* 0x000fc80000000f00 */
.L_x_1496:
[----:B------:R-:W-:Y:S01]  /*02c0*/  USHF.L.U32 UR7, UR17, 0x7, URZ ;  /* 0x0000000711077899 */ /* 0x000fe2000800063f */
[----:B-----5:R-:W-:-:S05]  /*02d0*/  IMAD R0, R0, c[0x0][0x548], RZ ;  /* 0x0001520000007a24 */ /* 0x020fca00078e02ff */
[----:B------:R-:W-:-:S04]  /*02e0*/  ISETP.LE.AND P0, PT, R0, UR7, PT ;  /* 0x0000000700007c0c */ /* 0x000fc8000bf03270 */
[----:B------:R-:W-:-:S04]  /*02f0*/  SEL R200, R200, 0xffffffff, !P0 ;  /* 0xffffffffc8c87807 */ /* 0x000fc80004000000 */
.L_x_1494:
        /* <DEDUP_REMOVED lines=31> */
.L_x_1498:
[----:B------:R-:W-:-:S04]  /*04f0*/  ISETP.NE.U32.AND P0, PT, RZ, c[0x0][0x368], PT ;  /* 0x0000da00ff007a0c */ /* 0x000fc80003f05070 */
[----:B------:R-:W-:-:S13]  /*0500*/  ISETP.NE.AND.EX P0, PT, RZ, c[0x0][0x36c], PT, P0 ;  /* 0x0000db00ff007a0c */ /* 0x000fda0003f05300 */
[----:B------:R-:W-:Y:S05]  /*0510*/  @!P0 BRA `(.L_x_1499) ;  /* 0x0000004000008947 */ /* 0x000fea0003800000 */
[----:B------:R-:W-:-:S05]  /*0520*/  IMAD.WIDE R8, R200, R5, c[0x0][0x368] ;  /* 0x0000da00c8087625 */ /* 0x000fca00078e0205 */
[----:B------:R-:W2:Y:S02]  /*0530*/  LDG.E R0, [R8.64] ;  /* 0x0000001208007981 */ /* 0x000ea4000c1e1900 */
[----:B--2---:R1:W2:Y:S02]  /*0540*/  R2UR UR9, R0 ;  /* 0x00000000000973c2 */ /* 0x0042a400000e0000 */
[----:B-12---:R-:W-:Y:S05]  /*0550*/  BRA `(.L_x_1500) ;  /* 0x0000006000007947 */ /* 0x006fea0003800000 */
.L_x_1499:
[----:B------:R-:W-:Y:S05]  /*0560*/  @!P3 BRA `(.L_x_1500) ;  /* 0x000000500000b947 */ /* 0x000fea0003800000 */
[----:B------:R-:W2:Y:S04]  /*0570*/  LDG.E R0, [R8.64] ;  /* 0x0000001208007981 */ /* 0x000ea8000c1e1900 */
[----:B------:R-:W4:Y:S01]  /*0580*/  LDG.E R4, [R8.64+0x4] ;  /* 0x0000041208047981 */ /* 0x000f22000c1e1900 */
[----:B--2---:R-:W1:Y:S08]  /*0590*/  R2UR UR9, R0 ;  /* 0x00000000000973c2 */ /* 0x004e7000000e0000 */
[----:B----4-:R-:W1:Y:S02]  /*05a0*/  R2UR UR4, R4 ;  /* 0x00000000040473c2 */ /* 0x010e6400000e0000 */
[----:B-1----:R-:W-:-:S06]  /*05b0*/  UIADD3 UR9, -UR9, UR4, URZ ;  /* 0x0000000409097290 */ /* 0x002fcc000fffe13f */
.L_x_1500:
        /* <DEDUP_REMOVED lines=26> */
.L_x_1502:
[----:B------:R-:W-:Y:S02]  /*0760*/  UISETP.NE.AND UP0, UPT, UR5, 0x1, UPT ;  /* 0x000000010500788c */ /* 0x000fe4000bf05270 */
[----:B------:R-:W-:Y:S02]  /*0770*/  ULDC.64 UR10, c[0x0][0x330] ;  /* 0x0000cc00000a7ab9 */ /* 0x000fe40000000a00 */
[----:B------:R-:W-:-:S07]  /*0780*/  UIMAD.WIDE.U32 UR12, UR6, UR10, URZ ;  /* 0x0000000a060c72a5 */ /* 0x000fce000f8e003f */
[----:B------:R-:W-:Y:S02]  /*0790*/  @UP0 USHF.R.U32.HI UR6, URZ, UR11, UR13 ;  /* 0x0000000b3f060299 */ /* 0x000fe4000801160d */
.L_x_1503:
[----:B------:R-:W-:Y:S02]  /*07a0*/  ULDC UR8, c[0x0][0x32c] ;  /* 0x0000cb0000087ab9 */ /* 0x000fe40000000800 */
[----:B------:R-:W-:-:S04]  /*07b0*/  UIMAD UR8, UR6, UR5, UR8 ;  /* 0x00000005060872a4 */ /* 0x000fc8000f8e0208 */
[----:B------:R-:W-:-:S04]  /*07c0*/  UISETP.LT.AND UP0, UPT, UR4, UR8, UPT ;  /* 0x000000080400728c */ /* 0x000fc8000bf01270 */
[----:B------:R-:W-:Y:S02]  /*07d0*/  USEL UR4, UR4, UR8, UP0 ;  /* 0x0000000804047287 */ /* 0x000fe40008000000 */
.L_x_1501:
        /* <DEDUP_REMOVED lines=31> */
.L_x_1505:
[----:B------:R-:W-:-:S03]  /*09d0*/  UISETP.NE.AND UP0, UPT, UR5, 0x1, UPT ;  /* 0x000000010500788c */ /* 0x000fc6000bf05270 */
[----:B------:R-:W-:Y:S02]  /*09e0*/  ULDC.64 UR4, c[0x0][0x330] ;  /* 0x0000cc0000047ab9 */ /* 0x000fe40000000a00 */
[----:B------:R-:W-:-:S07]  /*09f0*/  UIMAD.WIDE.U32 UR12, UR10, UR4, URZ ;  /* 0x000000040a0c72a5 */ /* 0x000fce000f8e003f */
[----:B------:R-:W-:Y:S02]  /*0a00*/  @UP0 UMOV UR11, UR13 ;  /* 0x0000000d000b0c82 */ /* 0x000fe40008000000 */
[----:B------:R-:W-:Y:S02]  /*0a10*/  @UP0 USHF.R.U32.HI UR10, URZ, UR5, UR11 ;  /* 0x000000053f0a0299 */ /* 0x000fe4000801160b */
.L_x_1506:
[----:B------:R-:W-:Y:S02]  /*0a20*/  ULDC UR4, c[0x0][0x32c] ;  /* 0x0000cb0000047ab9 */ /* 0x000fe40000000800 */
[----:B------:R-:W-:-:S04]  /*0a30*/  UIMAD UR4, UR10, UR4, URZ ;  /* 0x000000040a0472a4 */ /* 0x000fc8000f8e023f */
[----:B------:R-:W-:-:S04]  /*0a40*/  UISETP.LT.AND UP0, UPT, UR8, UR4, UPT ;  /* 0x000000040800728c */ /* 0x000fc8000bf01270 */
[----:B------:R-:W-:-:S04]  /*0a50*/  USEL UR8, UR8, UR4, !UP0 ;  /* 0x0000000408087287 */ /* 0x000fc8000c000000 */
.L_x_1504:
        /* <DEDUP_REMOVED lines=95> */
[----:B------:R-:W-:Y:S01]  /*1050*/  IMAD R9, R23, c[0x0][0x1e4], R2 ;  /* 0x0000790017097a24 */ /* 0x000fe200078e0202 */
        /* <DEDUP_REMOVED lines=8> */
[----:B------:R-:W-:-:S02]  /*10e0*/  ISETP.GE.AND P1, PT, R5, c[0x0][0x1d4], PT ;  /* 0x0000750005007a0c */ /* 0x000fc40003f26270 */
[----:B------:R-:W-:Y:S01]  /*10f0*/  IADD3 R0, R0, UR7, RZ ;  /* 0x0000000700007c10 */ /* 0x000fe2000fffe0ff */
[----:B------:R-:W-:Y:S01]  /*1100*/  IMAD R5, R12, c[0x0][0x1b8], RZ ;  /* 0x00006e000c057a24 */ /* 0x000fe200078e02ff */
[----:B------:R-:W-:Y:S02]  /*1110*/  SHF.R.S32.HI R3, RZ, 0x1f, R200 ;  /* 0x0000001fff037819 */ /* 0x000fe400000114c8 */
[--C-:B------:R-:W-:Y:S01]  /*1120*/  SHF.R.S32.HI R19, RZ, 0x1f, R18.reuse ;  /* 0x0000001fff137819 */ /* 0x100fe20000011412 */
[----:B------:R-:W-:Y:S01]  /*1130*/  IMAD R20, R4, c[0x0][0x1bc], R5 ;  /* 0x00006f0004147a24 */ /* 0x000fe200078e0205 */
[----:B------:R-:W-:Y:S01]  /*1140*/  SEL R2, R3, RZ, !P5 ;  /* 0x000000ff03027207 */ /* 0x000fe20006800000 */
[----:B------:R-:W-:Y:S01]  /*1150*/  @P4 IMAD.HI.U32 R13, R0, c[0x0][0x2c8], RZ ;  /* 0x0000b200000d4a27 */ /* 0x000fe200078e00ff */
[----:B-1----:R-:W-:Y:S02]  /*1160*/  SEL R11, R200, RZ, !P5 ;  /* 0x000000ffc80b7207 */ /* 0x002fe40006800000 */
[----:B------:R-:W-:Y:S01]  /*1170*/  IADD3 R21, R29, R20, RZ ;  /* 0x000000141d157210 */ /* 0x000fe20007ffe0ff */
[----:B------:R-:W-:Y:S01]  /*1180*/  IMAD.WIDE.U32 R26, R23, c[0x0][0x1e0], R18 ;  /* 0x00007800171a7a25 */ /* 0x000fe200078e0012 */
[----:B------:R-:W-:-:S03]  /*1190*/  SHF.R.S32.HI R5, RZ, 0x1f, R16 ;  /* 0x0000001fff057819 */ /* 0x000fc60000011410 */
[----:B------:R-:W-:Y:S01]  /*11a0*/  IMAD.MOV.U32 R14, RZ, RZ, R0 ;  /* 0x000000ffff0e7224 */ /* 0x000fe200078e0000 */
[----:B------:R-:W-:Y:S01]  /*11b0*/  @P0 SHF.R.U32.HI R14, RZ, c[0x0][0x2cc], R13 ;  /* 0x0000b300ff0e0a19 */ /* 0x000fe2000001160d */
[----:B------:R-:W-:Y:S01]  /*11c0*/  IMAD.WIDE.U32 R22, R23, c[0x0][0x208], R18 ;  /* 0x0000820017167a25 */ /* 0x000fe200078e0012 */
[----:B------:R-:W-:-:S03]  /*11d0*/  LEA.HI R5, R5, R16, RZ, 0x3 ;  /* 0x0000001005057211 */ /* 0x000fc600078f18ff */
[----:B------:R-:W-:Y:S01]  /*11e0*/  IMAD R2, R2, c[0x0][0x1c0], RZ ;  /* 0x0000700002027a24 */ /* 0x000fe200078e02ff */
[----:B------:R-:W-:Y:S01]  /*11f0*/  LOP3.LUT R15, R5, 0xfffffff8, RZ, 0xc0, !PT ;  /* 0xfffffff8050f7812 */ /* 0x000fe200078ec0ff */
[----:B------:R-:W-:Y:S02]  /*1200*/  IMAD.MOV.U32 R20, RZ, RZ, R28 ;  /* 0x000000ffff147224 */ /* 0x000fe400078e001c */
[----:B------:R-:W-:Y:S02]  /*1210*/  IMAD.IADD R23, R23, 0x1, R7 ;  /* 0x0000000117177824 */ /* 0x000fe400078e0207 */
[C---:B------:R-:W-:Y:S02]  /*1220*/  IMAD R2, R11.reuse, c[0x0][0x1c4], R2 ;  /* 0x000071000b027a24 */ /* 0x040fe400078e0202 */
[----:B------:R-:W-:-:S04]  /*1230*/  IMAD.WIDE.U32 R20, R11, c[0x0][0x1c0], R20 ;  /* 0x000070000b147a25 */ /* 0x000fc800078e0014 */
[----:B------:R-:W-:Y:S01]  /*1240*/  IMAD.IADD R27, R27, 0x1, R9 ;  /* 0x000000011b1b7824 */ /* 0x000fe200078e0209 */
[--C-:B------:R-:W-:Y:S01]  /*1250*/  SHF.R.S32.HI R9, RZ, 0x1f, R14.reuse ;  /* 0x0000001fff097819 */ /* 0x100fe2000001140e */
[----:B------:R-:W-:Y:S01]  /*1260*/  IMAD.MOV R7, RZ, RZ, -R14 ;  /* 0x000000ffff077224 */ /* 0x000fe200078e0a0e */
[----:B------:R-:W-:Y:S01]  /*1270*/  IADD3 R21, R21, R2, RZ ;  /* 0x0000000215157210 */ /* 0x000fe20007ffe0ff */
[----:B------:R-:W-:Y:S02]  /*1280*/  IMAD.IADD R15, R16, 0x1, -R15 ;  /* 0x00000001100f7824 */ /* 0x000fe400078e0a0f */
[----:B------:R-:W-:Y:S02]  /*1290*/  IMAD R7, R7, c[0x0][0x2c4], R0 ;  /* 0x0000b10007077a24 */ /* 0x000fe400078e0200 */
[----:B------:R-:W-:Y:S01]  /*12a0*/  IMAD R9, R9, c[0x0][0x1b0], RZ ;  /* 0x00006c0009097a24 */ /* 0x000fe200078e02ff */
[----:B------:R-:W-:Y:S01]  /*12b0*/  LOP3.LUT P4, RZ, R15, 0x4, RZ, 0xc0, !PT ;  /* 0x000000040fff7812 */ /* 0x000fe2000788c0ff */
[----:B------:R-:W-:Y:S01]  /*12c0*/  IMAD.WIDE.U32 R20, R14, c[0x0][0x1b0], R20 ;  /* 0x00006c000e147a25 */ /* 0x000fe200078e0014 */
[----:B------:R-:W-:-:S02]  /*12d0*/  SHF.R.S32.HI R0, RZ, 0x1f, R7 ;  /* 0x0000001fff007819 */ /* 0x000fc40000011407 */
[----:B------:R-:W-:Y:S01]  /*12e0*/  LOP3.LUT P5, RZ, R15, 0x2, RZ, 0xc0, !PT ;  /* 0x000000020fff7812 */ /* 0x000fe200078ac0ff */
[----:B------:R-:W-:Y:S02]  /*12f0*/  IMAD R9, R14, c[0x0][0x1b4], R9 ;  /* 0x00006d000e097a24 */ /* 0x000fe400078e0209 */
[----:B------:R-:W-:Y:S02]  /*1300*/  IMAD R0, R0, c[0x0][0x1a8], RZ ;  /* 0x00006a0000007a24 */ /* 0x000fe400078e02ff */
[----:B------:R-:W-:Y:S02]  /*1310*/  IMAD.IADD R21, R21, 0x1, R9 ;  /* 0x0000000115157824 */ /* 0x000fe400078e0209 */
[C---:B------:R-:W-:Y:S02]  /*1320*/  IMAD R11, R12.reuse, c[0x0][0x1e8], RZ ;  /* 0x00007a000c0b7a24 */ /* 0x040fe400078e02ff */
[----:B------:R-:W-:Y:S02]  /*1330*/  IMAD R13, R12, c[0x0][0x210], RZ ;  /* 0x000084000c0d7a24 */ /* 0x000fe400078e02ff */
[----:B------:R-:W-:-:S02]  /*1340*/  IMAD R0, R7, c[0x0][0x1ac], R0 ;  /* 0x00006b0007007a24 */ /* 0x000fc400078e0200 */
[----:B------:R-:W-:-:S04]  /*1350*/  IMAD.WIDE.U32 R16, R7, c[0x0][0x1a8], R20 ;  /* 0x00006a0007107a25 */ /* 0x000fc800078e0014 */
[C---:B------:R-:W-:Y:S01]  /*1360*/  IMAD R11, R4.reuse, c[0x0][0x1ec], R11 ;  /* 0x00007b00040b7a24 */ /* 0x040fe200078e020b */
[----:B------:R-:W-:Y:S01]  /*1370*/  IADD3 R0, R17, R0, RZ ;  /* 0x0000000011007210 */ /* 0x000fe20007ffe0ff */
[----:B------:R-:W-:Y:S01]  /*1380*/  IMAD R13, R4, c[0x0][0x214], R13 ;  /* 0x00008500040d7a24 */ /* 0x000fe200078e020d */
[----:B------:R-:W-:Y:S01]  /*1390*/  LEA R12, P0, R16, c[0x0][0x160], 0x1 ;  /* 0x00005800100c7a11 */ /* 0x000fe200078008ff */
[----:B------:R-:W-:-:S04]  /*13a0*/  IMAD.WIDE.U32 R204, R4, c[0x0][0x1e8], R26 ;  /* 0x00007a0004cc7a25 */ /* 0x000fc800078e001a */
[----:B------:R-:W-:Y:S01]  /*13b0*/  IMAD.WIDE.U32 R22, R4, c[0x0][0x210], R22 ;  /* 0x0000840004167a25 */ /* 0x000fe200078e0016 */
[----:B------:R1:W3:Y:S03]  /*13c0*/  SHFL.IDX PT, R20, R12, RZ, 0x181f ;  /* 0x00181fff0c147589 */ /* 0x0002e600000e0000 */
[----:B------:R-:W-:Y:S02]  /*13d0*/  IMAD.SHL.U32 R4, R15, 0x40, RZ ;  /* 0x000000400f047824 */ /* 0x000fe400078e00ff */
[----:B------:R-:W-:Y:S01]  /*13e0*/  IMAD.IADD R205, R205, 0x1, R11 ;  /* 0x00000001cdcd7824 */ /* 0x000fe200078e020b */
[----:B------:R-:W-:Y:S01]  /*13f0*/  LEA.HI.X R11, R16, c[0x0][0x164], R0, 0x1, P0 ;  /* 0x00005900100b7a11 */ /* 0x000fe200000f0c00 */
[----:B------:R-:W-:Y:S01]  /*1400*/  IMAD.SHL.U32 R9, R197, 0x8, RZ ;  /* 0x00000008c5097824 */ /* 0x000fe200078e00ff */
[----:B------:R-:W-:Y:S01]  /*1410*/  LOP3.LUT R4, R4, 0x1c0, RZ, 0xc0, !PT ;  /* 0x000001c004047812 */ /* 0x000fe200078ec0ff */
[----:B------:R-:W-:Y:S01]  /*1420*/  IMAD.MOV.U32 R2, RZ, RZ, 0x10 ;  /* 0x00000010ff027424 */ /* 0x000fe200078e00ff */
[----:B------:R-:W-:Y:S01]  /*1430*/  LEA.HI R16, R87, R6, RZ, 0x6 ;  /* 0x0000000657107211 */ /* 0x000fe200078f30ff */
[----:B------:R-:W-:Y:S01]  /*1440*/  IMAD.IADD R23, R23, 0x1, R13 ;  /* 0x0000000117177824 */ /* 0x000fe200078e020d */
[----:B------:R-:W-:Y:S01]  /*1450*/  IADD3 R13, R18, 0x40, RZ ;  /* 0x00000040120d7810 */ /* 0x000fe20007ffe0ff */
[----:B------:R-:W-:Y:S01]  /*1460*/  IMAD.SHL.U32 R5, R5, 0x40, RZ ;  /* 0x0000004005057824 */ /* 0x000fe200078e00ff */
[----:B------:R-:W-:Y:S01]  /*1470*/  LOP3.LUT R7, R4, 0x8, R9, 0xf8, !PT ;  /* 0x0000000804077812 */ /* 0x000fe200078ef809 */
[----:B------:R-:W-:Y:S01]  /*1480*/  IMAD.SHL.U32 R9, R24, 0x8, RZ ;  /* 0x0000000818097824 */ /* 0x000fe200078e00ff */
[----:B------:R-:W-:Y:S01]  /*1490*/  SEL R2, R2, 0xfffffff0, !P5 ;  /* 0xfffffff002027807 */ /* 0x000fe20006800000 */
[----:B------:R1:W4:Y:S01]  /*14a0*/  SHFL.IDX PT, R21, R11, RZ, 0x181f ;  /* 0x00181fff0b157589 */ /* 0x00032200000e0000 */
[----:B------:R-:W-:-:S02]  /*14b0*/  SHF.R.U32.HI R4, RZ, 0x3, R4 ;  /* 0x00000003ff047819 */ /* 0x000fc40000011604 */
[----:B------:R-:W-:Y:S02]  /*14c0*/  ISETP.GE.AND P5, PT, R13, c[0x0][0x198], PT ;  /* 0x000066000d007a0c */ /* 0x000fe40003fa6270 */
[----:B------:R-:W-:Y:S02]  /*14d0*/  LOP3.LUT R4, R7, R4, RZ, 0x3c, !PT ;  /* 0x0000000407047212 */ /* 0x000fe400078e3cff */
[----:B------:R-:W-:Y:S02]  /*14e0*/  SHF.L.U32 R16, R16, 0x3, RZ ;  /* 0x0000000310107819 */ /* 0x000fe400000006ff */
[C---:B------:R-:W-:Y:S02]  /*14f0*/  IADD3 R0, R9.reuse, 0x80, RZ ;  /* 0x0000008009007810 */ /* 0x040fe40007ffe0ff */
[----:B------:R-:W-:Y:S02]  /*1500*/  ISETP.GE.AND P6, PT, R9, c[0x0][0x198], PT ;  /* 0x0000660009007a0c */ /* 0x000fe40003fc6270 */
[----:B------:R-:W-:-:S02]  /*1510*/  LOP3.LUT R199, R199, 0xfffffe00, R16, 0xf8, !PT ;  /* 0xfffffe00c7c77812 */ /* 0x000fc400078ef810 */
[----:B------:R-:W-:Y:S02]  /*1520*/  LOP3.LUT R4, R4, 0xfffffe00, R5, 0xf8, !PT ;  /* 0xfffffe0004047812 */ /* 0x000fe400078ef805 */
[--C-:B--2---:R-:W-:Y:S01]  /*1530*/  @P2 SHF.R.S32.HI R15, RZ, 0x1f, R10.reuse ;  /* 0x0000001fff0f2819 */ /* 0x104fe2000001140a */
[----:B------:R-:W-:Y:S01]  /*1540*/  @P2 IMAD.MOV.U32 R14, RZ, RZ, R10 ;  /* 0x000000ffff0e2224 */ /* 0x000fe200078e000a */
[----:B------:R-:W-:Y:S01]  /*1550*/  IADD3 R10, R8, UR7, RZ ;  /* 0x00000007080a7c10 */ /* 0x000fe2000fffe0ff */
[----:B------:R-:W-:Y:S02]  /*1560*/  @!P2 IMAD.MOV.U32 R15, RZ, RZ, R3 ;  /* 0x000000ffff0fa224 */ /* 0x000fe400078e0003 */
[----:B------:R-:W-:Y:S01]  /*1570*/  @!P2 IMAD.MOV.U32 R14, RZ, RZ, R200 ;  /* 0x000000ffff0ea224 */ /* 0x000fe200078e00c8 */
[----:B------:R-:W-:Y:S01]  /*1580*/  ISETP.GE.AND P0, PT, R10, UR4, PT ;  /* 0x000000040a007c0c */ /* 0x000fe2000bf06270 */
[----:B------:R-:W-:Y:S01]  /*1590*/  IMAD.MOV.U32 R3, RZ, RZ, 0x20 ;  /* 0x00000020ff037424 */ /* 0x000fe200078e00ff */
[----:B------:R-:W-:-:S02]  /*15a0*/  SEL R207, R15, RZ, !P3 ;  /* 0x000000ff0fcf7207 */ /* 0x000fc40005800000 */
[----:B------:R-:W-:Y:S02]  /*15b0*/  SEL R202, R14, RZ, !P3 ;  /* 0x000000ff0eca7207 */ /* 0x000fe40005800000 */
[----:B------:R-:W-:Y:S01]  /*15c0*/  P2R R14, PR, RZ, 0x20 ;  /* 0x00000020ff0e7803 */ /* 0x000fe20000000000 */
[----:B------:R-:W-:Y:S01]  /*15d0*/  IMAD R211, R207, c[0x0][0x1f0], RZ ;  /* 0x00007c00cfd37a24 */ /* 0x000fe200078e02ff */
[----:B------:R-:W-:Y:S01]  /*15e0*/  SEL R3, R3, 0xffffffe0, !P4 ;  /* 0xffffffe003037807 */ /* 0x000fe20006000000 */
[----:B------:R-:W-:Y:S01]  /*15f0*/  IMAD R207, R207, c[0x0][0x218], RZ ;  /* 0x00008600cfcf7a24 */ /* 0x000fe200078e02ff */
[----:B------:R-:W-:Y:S01]  /*1600*/  ISETP.GE.AND P3, PT, R18, c[0x0][0x1d4], PT ;  /* 0x0000750012007a0c */ /* 0x000fe20003f66270 */
[C---:B------:R-:W-:Y:S01]  /*1610*/  IMAD R211, R202.reuse, c[0x0][0x1f4], R211 ;  /* 0x00007d00cad37a24 */ /* 0x040fe200078e02d3 */
[----:B------:R-:W-:Y:S01]  /*1620*/  ISETP.GE.AND P2, PT, R13, c[0x0][0x1d4], PT ;  /* 0x000075000d007a0c */ /* 0x000fe20003f46270 */
[----:B------:R-:W-:Y:S01]  /*1630*/  IMAD R207, R202, c[0x0][0x21c], R207 ;  /* 0x00008700cacf7a24 */ /* 0x000fe200078e02cf */
[----:B------:R-:W-:Y:S01]  /*1640*/  ISETP.NE.AND P4, PT, R14, RZ, PT ;  /* 0x000000ff0e00720c */ /* 0x000fe20003f85270 */
[----:B------:R-:W-:Y:S01]  /*1650*/  IMAD.WIDE.U32 R204, R202, c[0x0][0x1f0], R204 ;  /* 0x00007c00cacc7a25 */ /* 0x000fe200078e00cc */
[----:B------:R-:W-:-:S03]  /*1660*/  ISETP.GE.AND P5, PT, R0, c[0x0][0x198], PT ;  /* 0x0000660000007a0c */ /* 0x000fc60003fa6270 */
[----:B------:R-:W-:-:S04]  /*1670*/  IMAD.WIDE.U32 R202, R202, c[0x0][0x218], R22 ;  /* 0x00008600caca7a25 */ /* 0x000fc800078e0016 */
[----:B------:R-:W-:Y:S02]  /*1680*/  IMAD.IADD R211, R205, 0x1, R211 ;  /* 0x00000001cdd37824 */ /* 0x000fe400078e02d3 */
[----:B------:R-:W-:Y:S01]  /*1690*/  IMAD.IADD R207, R203, 0x1, R207 ;  /* 0x00000001cbcf7824 */ /* 0x000fe200078e02cf */
[----:B------:R-:W-:Y:S05]  /*16a0*/  @P0 BRA `(.L_x_1509) ;  /* 0x000000f000000947 */ /* 0x000fea0003800000 */
[----:B-1-34-:R-:W-:Y:S02]  /*16b0*/  SHF.R.S32.HI R16, RZ, 0x1f, R13 ;  /* 0x0000001fff107819 */ /* 0x01afe4000001140d */
[----:B------:R-:W-:Y:S02]  /*16c0*/  SHF.R.S32.HI R5, RZ, 0x1f, R0 ;  /* 0x0000001fff057819 */ /* 0x000fe40000011400 */
[----:B------:R-:W-:Y:S02]  /*16d0*/  LEA.HI R7, R16, R13, RZ, 0x3 ;  /* 0x0000000d10077211 */ /* 0x000fe400078f18ff */
[----:B------:R-:W-:Y:S01]  /*16e0*/  LEA.HI R5, R5, R0, RZ, 0x3 ;  /* 0x0000000005057211 */ /* 0x000fe200078f18ff */
[----:B------:R-:W-:Y:S01]  /*16f0*/  IMAD.SHL.U32 R0, R199, 0x2, RZ ;  /* 0x00000002c7007824 */ /* 0x000fe200078e00ff */
        /* <DEDUP_REMOVED lines=10> */
.L_x_1509:
[----:B-1-34-:R-:W-:Y:S05]  /*17a0*/  BSYNC B0 ;  /* 0x0000000000007941 */ /* 0x01afea0003800000 */
.L_x_1508:
        /* <DEDUP_REMOVED lines=22> */
.L_x_1511:
[----:B------:R-:W-:Y:S05]  /*1910*/  BSYNC B0 ;  /* 0x0000000000007941 */ /* 0x000fea0003800000 */
.L_x_1510:
        /* <DEDUP_REMOVED lines=22> */
.L_x_1513:
[----:B------:R-:W-:Y:S05]  /*1a80*/  BSYNC B0 ;  /* 0x0000000000007941 */ /* 0x000fea0003800000 */
.L_x_1512:
        /* <DEDUP_REMOVED lines=9> */
[----:B------:R-:W-:Y:S01]  /*1b20*/  LEA.HI R84, R87, R6, RZ, 0x5 ;  /* 0x0000000657547211 */ /* 0x000fe200078f28ff */
[----:B------:R-:W-:-:S02]  /*1b30*/  UMOV UR10, 0x6 ;  /* 0x00000006000a7882 */ /* 0x000fc40000000000 */
[----:B------:R-:W-:Y:S01]  /*1b40*/  IMAD.U32 R5, RZ, RZ, UR15 ;  /* 0x0000000fff057e24 */ /* 0x000fe2000f8e00ff */
[----:B------:R-:W-:Y:S01]  /*1b50*/  USHF.L.U32 UR22, UR4, 0x6, URZ ;  /* 0x0000000604167899 */ /* 0x000fe2000800063f */
[----:B------:R-:W-:Y:S01]  /*1b60*/  SHF.R.S32.HI R85, RZ, 0x5, R84 ;  /* 0x00000005ff557819 */ /* 0x000fe20000011454 */
[----:B------:R-:W-:Y:S02]  /*1b70*/  USHF.L.U64.HI UR21, UR4, UR10, UR5 ;  /* 0x0000000a04157299 */ /* 0x000fe40008010205 */
[----:B------:R-:W-:Y:S01]  /*1b80*/  USHF.R.S32.HI UR11, URZ, 0x1f, UR20 ;  /* 0x0000001f3f0b7899 */ /* 0x000fe20008011414 */
[----:B------:R-:W-:Y:S01]  /*1b90*/  @!P4 SHF.R.S32.HI R10, RZ, 0x1f, R13 ;  /* 0x0000001fff0ac819 */ /* 0x000fe2000001140d */
[----:B------:R-:W-:Y:S01]  /*1ba0*/  UIMAD UR23, UR21, UR20, URZ ;  /* 0x00000014151772a4 */ /* 0x000fe2000f8e023f */
[----:B------:R-:W-:Y:S01]  /*1bb0*/  IMAD R198, R85, 0x400, R4 ;  /* 0x0000040055c67824 */ /* 0x000fe200078e0204 */
[----:B------:R-:W-:Y:S01]  /*1bc0*/  USHF.L.U32 UR13, UR4, 0x5, URZ ;  /* 0x00000005040d7899 */ /* 0x000fe2000800063f */
[----:B------:R-:W-:Y:S01]  /*1bd0*/  @!P4 LEA.HI R7, R10, R13, RZ, 0x3 ;  /* 0x0000000d0a07c211 */ /* 0x000fe200078f18ff */
[----:B------:R-:W-:Y:S01]  /*1be0*/  UIMAD UR23, UR11, UR22, UR23 ;  /* 0x000000160b1772a4 */ /* 0x000fe2000f8e0217 */
[----:B---3--:R-:W-:Y:S01]  /*1bf0*/  @!P4 LEA R18, P0, R9, R16, 0x1 ;  /* 0x000000100912c211 */ /* 0x008fe200078008ff */
[----:B------:R-:W-:Y:S01]  /*1c00*/  UMOV UR12, 0x5 ;  /* 0x00000005000c7882 */ /* 0x000fe20000000000 */
[----:B------:R-:W-:Y:S01]  /*1c10*/  @!P4 LOP3.LUT R7, R7, 0xfffffff8, RZ, 0xc0, !PT ;  /* 0xfffffff80707c812 */ /* 0x000fe200078ec0ff */
[----:B------:R-:W-:Y:S01]  /*1c20*/  USHF.L.U64.HI UR12, UR4, UR12, UR5 ;  /* 0x0000000c040c7299 */ /* 0x000fe20008010205 */
[C---:B-----5:R-:W-:Y:S01]  /*1c30*/  @!P4 LEA.HI.X R19, R9.reuse, R17, R19, 0x1, P0 ;  /* 0x000000110913c211 */ /* 0x060fe200000f0c13 */
[----:B------:R-:W-:Y:S01]  /*1c40*/  IMAD.SHL.U32 R198, R198, 0x2, RZ ;  /* 0x00000002c6c67824 */ /* 0x000fe200078e00ff */
[----:B------:R-:W-:Y:S01]  /*1c50*/  @!P4 IADD3 R9, R9, 0x80, RZ ;  /* 0x000000800909c810 */ /* 0x000fe20007ffe0ff */
[----:B-12---:R-:W-:Y:S01]  /*1c60*/  @!P4 IMAD.WIDE R12, R7, 0x2, R16 ;  /* 0x00000002070cc825 */ /* 0x006fe200078e0210 */
[----:B------:R-:W-:Y:S01]  /*1c70*/  ISETP.NE.AND P0, PT, R14, RZ, PT ;  /* 0x000000ff0e00720c */ /* 0x000fe20003f05270 */
[----:B------:R-:W-:Y:S01]  /*1c80*/  @!PT LDS RZ, [RZ] ;  /* 0x00000000fffff984 */ /* 0x000fe20000000800 */
[----:B------:R1:W-:Y:S01]  /*1c90*/  @!P4 LDGSTS.E.BYPASS.LTC128B.128 [R199+0xf100], [R18.64], !P6 ;  /* 0x0f10000012c7cfae */ /* 0x0003e2000f101d52 */
[----:B------:R-:W-:Y:S01]  /*1ca0*/  @!P4 SHF.R.S32.HI R0, RZ, 0x1f, R9 ;  /* 0x0000001fff00c819 */ /* 0x000fe20000011409 */
[----:B------:R-:W-:Y:S01]  /*1cb0*/  IMAD.U32 R7, RZ, RZ, UR22 ;  /* 0x00000016ff077e24 */ /* 0x000fe2000f8e00ff */
[----:B------:R-:W-:Y:S01]  /*1cc0*/  ULDC.64 UR4, c[0x0][0x208] ;  /* 0x0000820000047ab9 */ /* 0x000fe20000000a00 */
[----:B------:R-:W-:Y:S01]  /*1cd0*/  IMAD R194, R2, 0x2, R198 ;  /* 0x0000000202c27824 */ /* 0x000fe200078e02c6 */
[----:B------:R-:W-:Y:S01]  /*1ce0*/  @!P4 LEA.HI R0, R0, R9, RZ, 0x3 ;  /* 0x000000090000c211 */ /* 0x000fe200078f18ff */
[----:B------:R-:W-:Y:S01]  /*1cf0*/  UIMAD UR11, UR11, UR4, URZ ;  /* 0x000000040b0b72a4 */ /* 0x000fe2000f8e023f */
[----:B------:R-:W-:Y:S01]  /*1d00*/  IADD3 R9, -R5, UR9, -R8 ;  /* 0x0000000905097c10 */ /* 0x000fe2000fffe908 */
[----:B------:R-:W-:Y:S01]  /*1d10*/  UIMAD.WIDE.U32 UR24, UR20, UR4, URZ ;  /* 0x00000004141872a5 */ /* 0x000fe2000f8e003f */
[----:B------:R-:W-:Y:S01]  /*1d20*/  @!P4 LOP3.LUT R11, R0, 0xfffffff8, RZ, 0xc0, !PT ;  /* 0xfffffff8000bc812 */ /* 0x000fe200078ec0ff */
[----:B------:R-:W-:Y:S01]  /*1d30*/  UIMAD UR11, UR20, UR5, UR11 ;  /* 0x00000005140b72a4 */ /* 0x000fe2000f8e020b */
[C---:B------:R-:W-:Y:S01]  /*1d40*/  ISETP.GE.AND P6, PT, R9.reuse, 0x1, PT ;  /* 0x000000010900780c */ /* 0x040fe20003fc6270 */
[----:B------:R2:W-:Y:S01]  /*1d50*/  @!P4 LDGSTS.E.BYPASS.LTC128B.128 [R199+0x13100], [R12.64], !P0 ;  /* 0x131000000cc7cfae */ /* 0x0005e2000c101d52 */
[----:B------:R-:W-:Y:S01]  /*1d60*/  ISETP.GE.AND P0, PT, R9, 0x21, PT ;  /* 0x000000210900780c */ /* 0x000fe20003f06270 */
[----:B------:R-:W-:Y:S01]  /*1d70*/  @!P4 IMAD.WIDE R16, R11, 0x2, R16 ;  /* 0x000000020b10c825 */ /* 0x000fe200078e0210 */
[----:B------:R-:W-:-:S02]  /*1d80*/  UIADD3 UR11, UR25, UR11, URZ ;  /* 0x0000000b190b7290 */ /* 0x000fc4000fffe03f */
[----:B------:R-:W-:Y:S01]  /*1d90*/  USHF.L.U64.HI UR10, UR4, UR10, UR5 ;  /* 0x0000000a040a7299 */ /* 0x000fe20008010205 */
[----:B------:R-:W-:Y:S01]  /*1da0*/  IMAD.WIDE.U32 R10, R7, UR20, R210 ;  /* 0x00000014070a7c25 */ /* 0x000fe2000f8e00d2 */
[----:B------:R1:W-:Y:S01]  /*1db0*/  @!P4 LDGSTS.E.BYPASS.LTC128B.128 [R199+0x17100], [R16.64], !P5 ;  /* 0x1710000010c7cfae */ /* 0x0003e2000e901d52 */
[----:B------:R-:W-:Y:S02]  /*1dc0*/  UISETP.GT.AND UP0, UPT, UR20, UR8, UPT ;  /* 0x000000081400728c */ /* 0x000fe4000bf04270 */
[----:B------:R-:W-:Y:S01]  /*1dd0*/  IMAD R193, R3, 0x2, R198 ;  /* 0x0000000203c17824 */ /* 0x000fe200078e02c6 */
[----:B------:R-:W0:Y:S01]  /*1de0*/  LDGDEPBAR ;  /* 0x00000000000079af */ /* 0x000e220000000000 */
[----:B------:R-:W-:Y:S01]  /*1df0*/  IADD3 R0, R11, UR23, RZ ;  /* 0x000000170b007c10 */ /* 0x000fe2000fffe0ff */
[----:B------:R-:W-:Y:S02]  /*1e00*/  IMAD.SHL.U32 R11, R24, 0x40, RZ ;  /* 0x00000040180b7824 */ /* 0x000fe400078e00ff */
[----:B------:R-:W-:Y:S01]  /*1e10*/  BAR.SYNC.DEFER_BLOCKING 0x0 ;  /* 0x0000000000007b1d */ /* 0x000fe20000010000 */
[----:B------:R-:W-:Y:S01]  /*1e20*/  @P0 IADD3 R9, P4, R10, UR13, RZ ;  /* 0x0000000d0a090c10 */ /* 0x000fe2000ff9e0ff */
[----:B------:R-:W-:Y:S01]  /*1e30*/  IMAD R191, R3, 0x2, R194 ;  /* 0x0000000203bf7824 */ /* 0x000fe200078e02c2 */
[----:B------:R-:W-:Y:S01]  /*1e40*/  LOP3.LUT R11, R11, 0x1c0, RZ, 0xc0, !PT ;  /* 0x000001c00b0b7812 */ /* 0x000fe200078ec0ff */
[----:B------:R-:W-:-:S02]  /*1e50*/  @UP0 UIADD3 UR5, UR14, -0x2, URZ ;  /* 0xfffffffe0e050890 */ /* 0x000fc4000fffe03f */
[----:B------:R-:W-:Y:S01]  /*1e60*/  UIADD3 UR15, UR9, 0x1, -UR15 ;  /* 0x00000001090f7890 */ /* 0x000fe2000fffe80f */
[----:B--2---:R-:W-:-:S04]  /*1e70*/  @P6 LEA R12, P5, R10, c[0x0][0x1c8], 0x1 ;  /* 0x000072000a0c6a11 */ /* 0x004fc800078a08ff */
[----:B------:R-:W-:Y:S01]  /*1e80*/  @P6 LEA.HI.X R13, R10, c[0x0][0x1cc], R0, 0x1, P5 ;  /* 0x000073000a0d6a11 */ /* 0x000fe200028f0c00 */
[----:B------:R-:W-:Y:S01]  /*1e90*/  IMAD.SHL.U32 R10, R8, 0x8, RZ ;  /* 0x00000008080a7824 */ /* 0x000fe200078e00ff */
[----:B------:R-:W-:Y:S02]  /*1ea0*/  @P0 IADD3.X R0, R0, UR12, RZ, P4, !PT ;  /* 0x0000000c00000c10 */ /* 0x000fe4000a7fe4ff */
[----:B------:R-:W-:Y:S02]  /*1eb0*/  @P0 LEA R14, P4, R9, c[0x0][0x1c8], 0x1 ;  /* 0x00007200090e0a11 */ /* 0x000fe400078808ff */
[----:B------:R-:W-:Y:S02]  /*1ec0*/  LOP3.LUT R10, R11, 0x8, R10, 0xf8, !PT ;  /* 0x000000080b0a7812 */ /* 0x000fe400078ef80a */
[----:B------:R-:W-:Y:S01]  /*1ed0*/  @P0 LEA.HI.X R15, R9, c[0x0][0x1cc], R0, 0x1, P4 ;  /* 0x00007300090f0a11 */ /* 0x000fe200020f0c00 */
[----:B------:R-:W-:Y:S01]  /*1ee0*/  @!PT LDS RZ, [RZ] ;  /* 0x00000000fffff984 */ /* 0x000fe20000000800 */
[----:B------:R-:W-:Y:S01]  /*1ef0*/  @!PT LDS RZ, [RZ] ;  /* 0x00000000fffff984 */ /* 0x000fe20000000800 */
[----:B------:R-:W-:Y:S01]  /*1f00*/  @!PT LDS RZ, [RZ] ;  /* 0x00000000fffff984 */ /* 0x000fe20000000800 */
[----:B------:R2:W-:Y:S01]  /*1f10*/  @P6 LDGSTS.E.BYPASS.LTC128B.128 [R199+0x6100], [R12.64], !P3 ;  /* 0x061000000cc76fae */ /* 0x0005e2000d901d52 */
[----:B------:R-:W-:-:S02]  /*1f20*/  SHF.R.U32.HI R11, RZ, 0x3, R11 ;  /* 0x00000003ff0b7819 */ /* 0x000fc4000001160b */
[----:B------:R-:W-:Y:S01]  /*1f30*/  SEL R9, RZ, 0x1, P3 ;  /* 0x00000001ff097807 */ /* 0x000fe20001800000 */
[----:B------:R2:W-:Y:S01]  /*1f40*/  @P6 LDGSTS.E.BYPASS.LTC128B.128 [R199+0x8100], [R12.64+0x80], !P2 ;  /* 0x081000800cc76fae */ /* 0x0005e2000d101d52 */
[----:B------:R-:W-:Y:S02]  /*1f50*/  LOP3.LUT R10, R10, R11, RZ, 0x3c, !PT ;  /* 0x0000000b0a0a7212 */ /* 0x000fe400078e3cff */
[----:B------:R-:W-:Y:S01]  /*1f60*/  SEL R0, RZ, 0x2, P2 ;  /* 0x00000002ff007807 */ /* 0x000fe20001000000 */
[----:B------:R2:W-:Y:S01]  /*1f70*/  @P6 LDGSTS.E.BYPASS.LTC128B.128 [R199+0xa100], [R12.64+0x100], !P1 ;  /* 0x0a1001000cc76fae */ /* 0x0005e2000c901d52 */
[----:B------:R-:W-:Y:S01]  /*1f80*/  LOP3.LUT P4, RZ, R24, 0x2, RZ, 0xc0, !PT ;  /* 0x0000000218ff7812 */ /* 0x000fe2000788c0ff */
[----:B------:R-:W-:Y:S01]  /*1f90*/  IMAD R197, R197, 0x200, R10 ;  /* 0x00000200c5c57824 */ /* 0x000fe200078e020a */
[----:B------:R-:W-:Y:S01]  /*1fa0*/  SEL R10, RZ, 0x4, P1 ;  /* 0x00000004ff0a7807 */ /* 0x000fe20000800000 */
[----:B------:R3:W-:Y:S02]  /*1fb0*/  @P0 LDGSTS.E.BYPASS.LTC128B.128 [R199+0x7100], [R14.64], !P3 ;  /* 0x071000000ec70fae */ /* 0x0007e4000d901d52 */
[----:B------:R-:W-:Y:S01]  /*1fc0*/  IMAD.SHL.U32 R197, R197, 0x2, RZ ;  /* 0x00000002c5c57824 */ /* 0x000fe200078e00ff */
[----:B------:R-:W-:Y:S01]  /*1fd0*/  IADD3 R9, R10, R0, R9 ;  /* 0x000000000a097210 */ /* 0x000fe20007ffe009 */
[----:B------:R3:W-:Y:S01]  /*1fe0*/  @P0 LDGSTS.E.BYPASS.LTC128B.128 [R199+0x9100], [R14.64+0x80], !P2 ;  /* 0x091000800ec70fae */ /* 0x0007e2000d101d52 */
[----:B------:R-:W-:-:S02]  /*1ff0*/  IADD3 R0, -R8, UR9, -R5 ;  /* 0x0000000908007c10 */ /* 0x000fc4000fffe905 */
[----:B------:R-:W-:Y:S01]  /*2000*/  IADD3 R196, R197, 0x6120, RZ ;  /* 0x00006120c5c47810 */ /* 0x000fe20007ffe0ff */
[----:B------:R3:W-:Y:S01]  /*2010*/  @P0 LDGSTS.E.BYPASS.LTC128B.128 [R199+0xb100], [R14.64+0x100], !P1 ;  /* 0x0b1001000ec70fae */ /* 0x0007e2000c901d52 */
[----:B------:R-:W-:Y:S02]  /*2020*/  ISETP.LT.OR P6, PT, R0, 0x1, P3 ;  /* 0x000000010000780c */ /* 0x000fe40001fc1670 */
[----:B------:R-:W-:Y:S01]  /*2030*/  LOP3.LUT P5, RZ, R9, 0x2, RZ, 0xc0, !PT ;  /* 0x0000000209ff7812 */ /* 0x000fe200078ac0ff */
[----:B------:R-:W0:Y:S01]  /*2040*/  LDGDEPBAR ;  /* 0x00000000000079af */ /* 0x000e220000000000 */
[----:B--2---:R-:W-:Y:S02]  /*2050*/  IMAD.U32 R12, RZ, RZ, UR24 ;  /* 0x00000018ff0c7e24 */ /* 0x004fe4000f8e00ff */
[----:B------:R-:W-:Y:S02]  /*2060*/  IMAD.U32 R13, RZ, RZ, UR25 ;  /* 0x00000019ff0d7e24 */ /* 0x000fe4000f8e00ff */
[----:B------:R-:W-:Y:S01]  /*2070*/  IMAD.U32 R13, RZ, RZ, UR11 ;  /* 0x0000000bff0d7e24 */ /* 0x000fe2000f8e00ff */
[----:B------:R-:W-:Y:S01]  /*2080*/  LEA R11, P0, R12, R202, 0x6 ;  /* 0x000000ca0c0b7211 */ /* 0x000fe200078030ff */
[----:B------:R-:W-:-:S02]  /*2090*/  USHF.L.U32 UR11, UR4, 0x6, URZ ;  /* 0x00000006040b7899 */ /* 0x000fc4000800063f */
[----:B------:R-:W-:Y:S01]  /*20a0*/  @UP0 USHF.R.S32.HI UR4, URZ, 0x1f, UR5 ;  /* 0x0000001f3f040899 */ /* 0x000fe20008011405 */
[----:B------:R-:W-:Y:S02]  /*20b0*/  LEA.HI.X R10, R12, R207, R13, 0x6, P0 ;  /* 0x000000cf0c0a7211 */ /* 0x000fe400000f340d */
[----:B------:R-:W-:Y:S01]  /*20c0*/  IADD3 R12, R197, 0x6100, RZ ;  /* 0x00006100c50c7810 */ /* 0x000fe20007ffe0ff */
[----:B------:R-:W-:-:S04]  /*20d0*/  DEPBAR.LE SB0, 0x1 ;  /* 0x000080400000791a */ /* 0x000fc80000000000 */
[----:B------:R-:W-:-:S04]  /*20e0*/  DEPBAR.LE SB0, 0x0 ;  /* 0x000080000000791a */ /* 0x000fc80000000000 */
[----:B------:R-:W-:Y:S01]  /*20f0*/  BAR.SYNC.DEFER_BLOCKING 0x0 ;  /* 0x0000000000007b1d */ /* 0x000fe20000010000 */
[C---:B------:R-:W-:Y:S02]  /*2100*/  LEA R26, P0, R11.reuse, c[0x0][0x1f8], 0x1 ;  /* 0x00007e000b1a7a11 */ /* 0x040fe400078008ff */
[----:B------:R-:W-:Y:S02]  /*2110*/  @P4 IADD3 R196, R12, -0x20, RZ ;  /* 0xffffffe00cc44810 */ /* 0x000fe40007ffe0ff */
[----:B------:R-:W-:Y:S02]  /*2120*/  LEA.HI.X R27, R11, c[0x0][0x1fc], R10, 0x1, P0 ;  /* 0x00007f000b1b7a11 */ /* 0x000fe400000f0c0a */
[----:B------:R-:W-:Y:S02]  /*2130*/  IADD3 R76, P0, R26, UR11, RZ ;  /* 0x0000000b1a4c7c10 */ /* 0x000fe4000ff1e0ff */
[----:B------:R-:W-:Y:S02]  /*2140*/  LOP3.LUT P4, RZ, R9, 0x4, RZ, 0xc0, !PT ;  /* 0x0000000409ff7812 */ /* 0x000fe4000788c0ff */
[----:B------:R-:W-:-:S02]  /*2150*/  IADD3.X R77, R27, UR10, RZ, P0, !PT ;  /* 0x0000000a1b4d7c10 */ /* 0x000fc400087fe4ff */
[C---:B------:R-:W-:Y:S02]  /*2160*/  ISETP.LT.OR P0, PT, R0.reuse, 0x1, !P5 ;  /* 0x000000010000780c */ /* 0x040fe40006f01670 */
[----:B------:R-:W-:Y:S02]  /*2170*/  ISETP.LT.OR P5, PT, R0, 0x21, !P5 ;  /* 0x000000210000780c */ /* 0x000fe40006fa1670 */
[C---:B------:R-:W-:Y:S02]  /*2180*/  IADD3 R187, R196.reuse, 0x800, RZ ;  /* 0x00000800c4bb7810 */ /* 0x040fe40007ffe0ff */
[C---:B------:R-:W-:Y:S02]  /*2190*/  IADD3 R186, R196.reuse, 0x1000, RZ ;  /* 0x00001000c4ba7810 */ /* 0x040fe40007ffe0ff */
[C---:B------:R-:W-:Y:S02]  /*21a0*/  IADD3 R185, R196.reuse, 0x1800, RZ ;  /* 0x00001800c4b97810 */ /* 0x040fe40007ffe0ff */
[C---:B------:R-:W-:Y:S01]  /*21b0*/  IADD3 R183, R196.reuse, 0x2000, RZ ;  /* 0x00002000c4b77810 */ /* 0x040fe20007ffe0ff */
[----:B------:R-:W-:Y:S01]  /*21c0*/  LDSM.16.M88.4 R44, [R198+0xc100] ;  /* 0x00c10000c62c783b */ /* 0x000fe20000000200 */
[----:B------:R-:W-:-:S02]  /*21d0*/  IADD3 R182, R196, 0x2800, RZ ;  /* 0x00002800c4b67810 */ /* 0x000fc40007ffe0ff */
[C---:B------:R-:W-:Y:S01]  /*21e0*/  IADD3 R181, R196.reuse, 0x3000, RZ ;  /* 0x00003000c4b57810 */ /* 0x040fe20007ffe0ff */
[----:B------:R-:W2:Y:S01]  /*21f0*/  LDSM.16.M88.4 R52, [R197+0x7100] ;  /* 0x00710000c534783b */ /* 0x000ea20000000200 */
[C---:B------:R-:W-:Y:S02]  /*2200*/  IADD3 R180, R196.reuse, 0x3800, RZ ;  /* 0x00003800c4b47810 */ /* 0x040fe40007ffe0ff */
[C---:B------:R-:W-:Y:S01]  /*2210*/  IADD3 R179, R196.reuse, 0x4000, RZ ;  /* 0x00004000c4b37810 */ /* 0x040fe20007ffe0ff */
[----:B-1----:R-:W1:Y:S01]  /*2220*/  LDSM.16.M88.4 R16, [R197+0x6100] ;  /* 0x00610000c510783b */ /* 0x002e620000000200 */
[C---:B------:R-:W-:Y:S02]  /*2230*/  IADD3 R178, R196.reuse, 0x4800, RZ ;  /* 0x00004800c4b27810 */ /* 0x040fe40007ffe0ff */
[C---:B------:R-:W-:Y:S01]  /*2240*/  IADD3 R177, R196.reuse, 0x5000, RZ ;  /* 0x00005000c4b17810 */ /* 0x040fe20007ffe0ff */
[----:B------:R-:W5:Y:S01]  /*2250*/  LDSM.16.M88.4 R60, [R197+0x6900] ;  /* 0x00690000c53c783b */ /* 0x000f620000000200 */
[----:B------:R-:W-:-:S03]  /*2260*/  IADD3 R176, R196, 0x5800, RZ ;  /* 0x00005800c4b07810 */ /* 0x000fc60007ffe0ff */
[----:B------:R-:W4:Y:S04]  /*2270*/  LDSM.16.M88.4 R68, [R197+0x7900] ;  /* 0x00790000c544783b */ /* 0x000f280000000200 */
[----:B---3--:R-:W-:Y:S04]  /*2280*/  LDSM.16.M88.4 R12, [R194+0xc100] ;  /* 0x00c10000c20c783b */ /* 0x008fe80000000200 */
[----:B------:R-:W3:Y:S04]  /*2290*/  LDSM.16.M88.4 R8, [R196+0x1000] ;  /* 0x00100000c408783b */ /* 0x000ee80000000200 */
[----:B------:R-:W3:Y:S04]  /*22a0*/  LDSM.16.M88.4 R36, [R196] ;  /* 0x00000000c424783b */ /* 0x000ee80000000200 */
[----:B------:R-:W3:Y:S04]  /*22b0*/  LDSM.16.M88.4 R32, [R196+0x800] ;  /* 0x00080000c420783b */ /* 0x000ee80000000200 */
[----:B------:R-:W3:Y:S04]  /*22c0*/  LDSM.16.M88.4 R28, [R196+0x1800] ;  /* 0x00180000c41c783b */ /* 0x000ee80000000200 */
[----:B------:R-:W-:Y:S01]  /*22d0*/  @!PT LDS RZ, [RZ] ;  /* 0x00000000fffff984 */ /* 0x000fe20000000800 */
[----:B------:R-:W-:Y:S01]  /*22e0*/  @!PT LDS RZ, [RZ] ;  /* 0x00000000fffff984 */ /* 0x000fe20000000800 */
[----:B------:R-:W-:Y:S01]  /*22f0*/  @!PT LDS RZ, [RZ] ;  /* 0x00000000fffff984 */ /* 0x000fe20000000800 */
[----:B------:R3:W-:Y:S01]  /*2300*/  LDGSTS.E.BYPASS.LTC128B.128 [R199+0x100], [R26.64], !P6 ;  /* 0x001000001ac77fae */ /* 0x0007e2000f101d52 */
[----:B------:R-:W-:-:S02]  /*2310*/  ISETP.LT.OR P6, PT, R0, 0x1, !P4 ;  /* 0x000000010000780c */ /* 0x000fc400067c1670 */
[----:B------:R-:W-:Y:S01]  /*2320*/  ISETP.LT.OR P4, PT, R0, 0x21, !P4 ;  /* 0x000000210000780c */ /* 0x000fe20006781670 */
[----:B--2---:R-:W-:Y:S01]  /*2330*/  HMMA.16816.F32 R56, R44, R52, RZ ;  /* 0x000000342c38723c */ /* 0x004fe200000018ff */
[----:B------:R3:W-:Y:S01]  /*2340*/  LDGSTS.E.BYPASS.LTC128B.128 [R199+0x2100], [R26.64+0x80], !P0 ;  /* 0x021000801ac77fae */ /* 0x0007e2000c101d52 */
[----:B------:R-:W-:-:S06]  /*2350*/  LOP3.LUT P0, RZ, R24, 0x4, RZ, 0xc0, !PT ;  /* 0x0000000418ff7812 */ /* 0x000fcc000780c0ff */
[----:B------:R-:W-:Y:S02]  /*2360*/  HMMA.16816.F32 R52, R44, R54, RZ ;  /* 0x000000362c34723c */ /* 0x000fe400000018ff */
[----:B------:R3:W-:Y:S01]  /*2370*/  LDGSTS.E.BYPASS.LTC128B.128 [R199+0x4100], [R26.64+0x100], !P6 ;  /* 0x041001001ac77fae */ /* 0x0007e2000f101d52 */
[----:B------:R-:W-:Y:S01]  /*2380*/  ISETP.LT.OR P6, PT, R0, 0x21, P3 ;  /* 0x000000210000780c */ /* 0x000fe20001fc1670 */
[----:B------:R-:W-:-:S04]  /*2390*/  IMAD.MOV.U32 R0, RZ, RZ, 0x40 ;  /* 0x00000040ff007424 */ /* 0x000fc800078e00ff */
[----:B-1--4-:R-:W-:Y:S01]  /*23a0*/  HMMA.16816.F32 R20, R44, R16, RZ ;  /* 0x000000102c14723c */ /* 0x012fe200000018ff */
[----:B------:R-:W-:-:S05]  /*23b0*/  SEL R0, R0, 0xffffffc0, !P0 ;  /* 0xffffffc000007807 */ /* 0x000fca0004000000 */
[----:B------:R-:W-:Y:S02]  /*23c0*/  IMAD.IADD R192, R197, 0x1, R0 ;  /* 0x00000001c5c07824 */ /* 0x000fe400078e0200 */
[C---:B------:R-:W-:Y:S01]  /*23d0*/  HMMA.16816.F32 R16, R44.reuse, R18, RZ ;  /* 0x000000122c10723c */ /* 0x040fe200000018ff */
[----:B------:R1:W-:Y:S01]  /*23e0*/  LDGSTS.E.BYPASS.LTC128B.128 [R199+0x1100], [R76.64], !P6 ;  /* 0x011000004cc77fae */ /* 0x0003e2000f101d52 */
[----:B------:R-:W-:Y:S01]  /*23f0*/  IMAD.IADD R184, R0, 0x1, R196 ;  /* 0x0000000100b87824 */ /* 0x000fe200078e02c4 */
[----:B------:R-:W-:Y:S02]  /*2400*/  SHF.R.S32.HI R0, RZ, 0x1f, R85 ;  /* 0x0000001fff007819 */ /* 0x000fe40000011455 */
[----:B------:R1:W-:Y:S01]  /*2410*/  LDGSTS.E.BYPASS.LTC128B.128 [R199+0x3100], [R76.64+0x80], !P5 ;  /* 0x031000804cc77fae */ /* 0x0003e2000e901d52 */
[----:B------:R-:W-:Y:S02]  /*2420*/  PLOP3.LUT P5, PT, PT, PT, UP0, 0x80, 0x0 ;  /* 0x000000000000781c */ /* 0x000fe40003faf008 */
[----:B-----5:R-:W-:Y:S01]  /*2430*/  HMMA.16816.F32 R64, R44, R60, RZ ;  /* 0x0000003c2c40723c */ /* 0x020fe200000018ff */
[----:B------:R1:W-:Y:S01]  /*2440*/  LDGSTS.E.BYPASS.LTC128B.128 [R199+0x5100], [R76.64+0x100], !P4 ;  /* 0x051001004cc77fae */ /* 0x0003e2000e101d52 */
[----:B------:R-:W-:-:S02]  /*2450*/  LEA.HI R0, R0, R85, RZ, 0x3 ;  /* 0x0000005500007211 */ /* 0x000fc400078f18ff */
[----:B------:R-:W-:Y:S01]  /*2460*/  PLOP3.LUT P4, PT, PT, PT, UP2, 0x80, 0x0 ;  /* 0x000000000000781c */ /* 0x000fe20003f8f028 */
[----:B------:R-:W-:Y:S01]  /*2470*/  LDSM.16.M88.4 R40, [R193+0xc100] ;  /* 0x00c10000c128783b */ /* 0x000fe20000000200 */
[----:B------:R-:W-:Y:S02]  /*2480*/  LOP3.LUT R0, R0, 0xffffff8, RZ, 0xc0, !PT ;  /* 0x0ffffff800007812 */ /* 0x000fe400078ec0ff */
[C---:B------:R-:W-:Y:S01]  /*2490*/  HMMA.16816.F32 R60, R44.reuse, R62, RZ ;  /* 0x0000003e2c3c723c */ /* 0x040fe200000018ff */
[----:B---3--:R-:W2:Y:S02]  /*24a0*/  LDSM.16.M88.4 R24, [R192+0x6100] ;  /* 0x00610000c018783b */ /* 0x008ea40000000200 */
[----:B------:R-:W-:Y:S02]  /*24b0*/  IMAD.IADD R85, R85, 0x1, -R0 ;  /* 0x0000000155557824 */ /* 0x000fe400078e0a00 */
[----:B------:R-:W-:Y:S03]  /*24c0*/  LDSM.16.M88.4 R72, [R192+0x6900] ;  /* 0x00690000c048783b */ /* 0x000fe60000000200 */
[C---:B------:R-:W-:Y:S01]  /*24d0*/  HMMA.16816.F32 R48, R44.reuse, R68, RZ ;  /* 0x000000442c30723c */ /* 0x040fe200000018ff */
[----:B------:R-:W-:Y:S04]  /*24e0*/  LDSM.16.M88.4 R80, [R198+0x10100] ;  /* 0x01010000c650783b */ /* 0x000fe80000000200 */
[----:B------:R-:W0:Y:S03]  /*24f0*/  LDGDEPBAR ;  /* 0x00000000000079af */ /* 0x000e260000000000 */
[----:B------:R-:W-:Y:S01]  /*2500*/  HMMA.16816.F32 R44, R44, R70, RZ ;  /* 0x000000462c2c723c */ /* 0x000fe200000018ff */
[----:B------:R-:W-:Y:S04]  /*2510*/  LDSM.16.M88.4 R68, [R192+0x7900] ;  /* 0x00790000c044783b */ /* 0x000fe80000000200 */
[----:B-1----:R-:W-:Y:S03]  /*2520*/  LDSM.16.M88.4 R76, [R197+0x8900] ;  /* 0x00890000c54c783b */ /* 0x002fe60000000200 */
[C---:B------:R-:W-:Y:S08]  /*2530*/  HMMA.16816.F32 R56, R12.reuse, R8, R56 ;  /* 0x000000080c38723c */ /* 0x040ff00000001838 */
[C---:B------:R-:W-:Y:S01]  /*2540*/  HMMA.16816.F32 R52, R12.reuse, R10, R52 ;  /* 0x0000000a0c34723c */ /* 0x040fe20000001834 */
[----:B------:R-:W1:Y:S07]  /*2550*/  LDSM.16.M88.4 R8, [R192+0x7100] ;  /* 0x00710000c008783b */ /* 0x000e6e0000000200 */
        /* <DEDUP_REMOVED lines=8> */
[----:B------:R-:W3:Y:S04]  /*25e0*/  LDSM.16.M88.4 R12, [R191+0xc100] ;  /* 0x00c10000bf0c783b */ /* 0x000ee80000000200 */
[----:B------:R-:W-:Y:S03]  /*25f0*/  LDSM.16.M88.4 R28, [R184+0x1000] ;  /* 0x00100000b81c783b */ /* 0x000fe60000000200 */
[C---:B--2---:R-:W-:Y:S08]  /*2600*/  HMMA.16816.F32 R20, R40.reuse, R24, R20 ;  /* 0x000000182814723c */ /* 0x044ff00000001814 */
[C---:B------:R-:W-:Y:S01]  /*2610*/  HMMA.16816.F32 R16, R40.reuse, R26, R16 ;  /* 0x0000001a2810723c */ /* 0x040fe20000001810 */
[----:B------:R-:W2:Y:S07]  /*2620*/  LDSM.16.M88.4 R24, [R184+0x1800] ;  /* 0x00180000b818783b */ /* 0x000eae0000000200 */
[C---:B-1----:R-:W-:Y:S08]  /*2630*/  HMMA.16816.F32 R56, R40.reuse, R8, R56 ;  /* 0x000000082838723c */ /* 0x042ff00000001838 */
[C---:B------:R-:W-:Y:S01]  /*2640*/  HMMA.16816.F32 R52, R40.reuse, R10, R52 ;  /* 0x0000000a2834723c */ /* 0x040fe20000001834 */
[----:B------:R-:W1:Y:S07]  /*2650*/  LDSM.16.M88.4 R8, [R197+0x8100] ;  /* 0x00810000c508783b */ /* 0x000e6e0000000200 */
[C---:B------:R-:W-:Y:S08]  /*2660*/  HMMA.16816.F32 R64, R40.reuse, R72, R64 ;  /* 0x000000482840723c */ /* 0x040ff00000001840 */
[C---:B------:R-:W-:Y:S01]  /*2670*/  HMMA.16816.F32 R60, R40.reuse, R74, R60 ;  /* 0x0000004a283c723c */ /* 0x040fe2000000183c */
[----:B------:R-:W-:Y:S07]  /*2680*/  LDSM.16.M88.4 R72, [R197+0x9100] ;  /* 0x00910000c548783b */ /* 0x000fee0000000200 */
[C---:B------:R-:W-:Y:S08]  /*2690*/  HMMA.16816.F32 R48, R40.reuse, R68, R48 ;  /* 0x000000442830723c */ /* 0x040ff00000001830 */
[----:B------:R-:W-:Y:S01]  /*26a0*/  HMMA.16816.F32 R44, R40, R70, R44 ;  /* 0x00000046282c723c */ /* 0x000fe2000000182c */
[----:B------:R-:W4:Y:S04]  /*26b0*/  LDSM.16.M88.4 R68, [R197+0x9900] ;  /* 0x00990000c544783b */ /* 0x000f280000000200 */
[----:B------:R-:W-:Y:S03]  /*26c0*/  LDSM.16.M88.4 R40, [R194+0x10100] ;  /* 0x01010000c228783b */ /* 0x000fe60000000200 */
[C---:B---3--:R-:W-:Y:S08]  /*26d0*/  HMMA.16816.F32 R20, R12.reuse, R36, R20 ;  /* 0x000000240c14723c */ /* 0x048ff00000001814 */
[C---:B------:R-:W-:Y:S01]  /*26e0*/  HMMA.16816.F32 R16, R12.reuse, R38, R16 ;  /* 0x000000260c10723c */ /* 0x040fe20000001810 */
[----:B------:R-:W3:Y:S07]  /*26f0*/  LDSM.16.M88.4 R36, [R196+0x2000] ;  /* 0x00200000c424783b */ /* 0x000eee0000000200 */
[C---:B------:R-:W-:Y:S08]  /*2700*/  HMMA.16816.F32 R64, R12.reuse, R32, R64 ;  /* 0x000000200c40723c */ /* 0x040ff00000001840 */
[C---:B------:R-:W-:Y:S01]  /*2710*/  HMMA.16816.F32 R60, R12.reuse, R34, R60 ;  /* 0x000000220c3c723c */ /* 0x040fe2000000183c */
[----:B------:R-:W5:Y:S07]  /*2720*/  LDSM.16.M88.4 R32, [R196+0x2800] ;  /* 0x00280000c420783b */ /* 0x000f6e0000000200 */
[C---:B--2---:R-:W-:Y:S08]  /*2730*/  HMMA.16816.F32 R48, R12.reuse, R24, R48 ;  /* 0x000000180c30723c */ /* 0x044ff00000001830 */
[C---:B------:R-:W-:Y:S01]  /*2740*/  HMMA.16816.F32 R44, R12.reuse, R26, R44 ;  /* 0x0000001a0c2c723c */ /* 0x040fe2000000182c */
[----:B------:R-:W2:Y:S07]  /*2750*/  LDSM.16.M88.4 R24, [R196+0x3800] ;  /* 0x00380000c418783b */ /* 0x000eae0000000200 */
[C---:B------:R-:W-:Y:S08]  /*2760*/  HMMA.16816.F32 R56, R12.reuse, R28, R56 ;  /* 0x0000001c0c38723c */ /* 0x040ff00000001838 */
[----:B------:R-:W-:Y:S01]  /*2770*/  HMMA.16816.F32 R52, R12, R30, R52 ;  /* 0x0000001e0c34723c */ /* 0x000fe20000001834 */
[----:B------:R-:W2:Y:S04]  /*2780*/  LDSM.16.M88.4 R28, [R196+0x3000] ;  /* 0x00300000c41c783b */ /* 0x000ea80000000200 */
[----:B------:R-:W-:Y:S03]  /*2790*/  LDSM.16.M88.4 R12, [R193+0x10100] ;  /* 0x01010000c10c783b */ /* 0x000fe60000000200 */
[C---:B-1----:R-:W-:Y:S08]  /*27a0*/  HMMA.16816.F32 R20, R80.reuse, R8, R20 ;  /* 0x000000085014723c */ /* 0x042ff00000001814 */
[C---:B------:R-:W-:Y:S01]  /*27b0*/  HMMA.16816.F32 R16, R80.reuse, R10, R16 ;  /* 0x0000000a5010723c */ /* 0x040fe20000001810 */
[----:B------:R-:W1:Y:S07]  /*27c0*/  LDSM.16.M88.4 R8, [R192+0x8100] ;  /* 0x00810000c008783b */ /* 0x000e6e0000000200 */
[C---:B------:R-:W-:Y:S08]  /*27d0*/  HMMA.16816.F32 R64, R80.reuse, R76, R64 ;  /* 0x0000004c5040723c */ /* 0x040ff00000001840 */
[C---:B------:R-:W-:Y:S08]  /*27e0*/  HMMA.16816.F32 R60, R80.reuse, R78, R60 ;  /* 0x0000004e503c723c */ /* 0x040ff0000000183c */
[C---:B----4-:R-:W-:Y:S08]  /*27f0*/  HMMA.16816.F32 R48, R80.reuse, R68, R48 ;  /* 0x000000445030723c */ /* 0x050ff00000001830 */
[C---:B------:R-:W-:Y:S01]  /*2800*/  HMMA.16816.F32 R44, R80.reuse, R70, R44 ;  /* 0x00000046502c723c */ /* 0x040fe2000000182c */
[----:B------:R-:W-:Y:S07]  /*2810*/  LDSM.16.M88.4 R68, [R192+0x9100] ;  /* 0x00910000c044783b */ /* 0x000fee0000000200 */
[C---:B------:R-:W-:Y:S08]  /*2820*/  HMMA.16816.F32 R56, R80.reuse, R72, R56 ;  /* 0x000000485038723c */ /* 0x040ff00000001838 */
[----:B------:R-:W-:Y:S08]  /*2830*/  HMMA.16816.F32 R52, R80, R74, R52 ;  /* 0x0000004a5034723c */ /* 0x000ff00000001834 */
[C---:B---3--:R-:W-:Y:S08]  /*2840*/  HMMA.16816.F32 R20, R40.reuse, R36, R20 ;  /* 0x000000242814723c */ /* 0x048ff00000001814 */
[C---:B------:R-:W-:Y:S01]  /*2850*/  HMMA.16816.F32 R16, R40.reuse, R38, R16 ;  /* 0x000000262810723c */ /* 0x040fe20000001810 */
[----:B------:R-:W3:Y:S07]  /*2860*/  LDSM.16.M88.4 R36, [R192+0x8900] ;  /* 0x00890000c024783b */ /* 0x000eee0000000200 */
[C---:B-----5:R-:W-:Y:S08]  /*2870*/  HMMA.16816.F32 R64, R40.reuse, R32, R64 ;  /* 0x000000202840723c */ /* 0x060ff00000001840 */
[C---:B------:R-:W-:Y:S01]  /*2880*/  HMMA.16816.F32 R60, R40.reuse, R34, R60 ;  /* 0x00000022283c723c */ /* 0x040fe2000000183c */
[----:B------:R-:W-:Y:S07]  /*2890*/  LDSM.16.M88.4 R32, [R184+0x2800] ;  /* 0x00280000b820783b */ /* 0x000fee0000000200 */
[C---:B--2---:R-:W-:Y:S08]  /*28a0*/  HMMA.16816.F32 R48, R40.reuse, R24, R48 ;  /* 0x000000182830723c */ /* 0x044ff00000001830 */
[C---:B------:R-:W-:Y:S01]  /*28b0*/  HMMA.16816.F32 R44, R40.reuse, R26, R44 ;  /* 0x0000001a282c723c */ /* 0x040fe2000000182c */
[----:B------:R-:W2:Y:S07]  /*28c0*/  LDSM.16.M88.4 R24, [R192+0x9900] ;  /* 0x00990000c018783b */ /* 0x000eae0000000200 */
[C---:B------:R-:W-:Y:S08]  /*28d0*/  HMMA.16816.F32 R56, R40.reuse, R28, R56 ;  /* 0x0000001c2838723c */ /* 0x040ff00000001838 */
[----:B------:R-:W-:Y:S01]  /*28e0*/  HMMA.16816.F32 R52, R40, R30, R52 ;  /* 0x0000001e2834723c */ /* 0x000fe20000001834 */
[----:B------:R-:W-:Y:S04]  /*28f0*/  LDSM.16.M88.4 R28, [R191+0x10100] ;  /* 0x01010000bf1c783b */ /* 0x000fe80000000200 */
[----:B------:R-:W-:Y:S03]  /*2900*/  LDSM.16.M88.4 R40, [R184+0x3000] ;  /* 0x00300000b828783b */ /* 0x000fe60000000200 */
[C---:B-1----:R-:W-:Y:S08]  /*2910*/  HMMA.16816.F32 R20, R12.reuse, R8, R20 ;  /* 0x000000080c14723c */ /* 0x042ff00000001814 */
[C---:B------:R-:W-:Y:S01]  /*2920*/  HMMA.16816.F32 R16, R12.reuse, R10, R16 ;  /* 0x0000000a0c10723c */ /* 0x040fe20000001810 */
[----:B------:R-:W1:Y:S07]  /*2930*/  LDSM.16.M88.4 R8, [R184+0x2000] ;  /* 0x00200000b808783b */ /* 0x000e6e0000000200 */
[C---:B---3--:R-:W-:Y:S08]  /*2940*/  HMMA.16816.F32 R64, R12.reuse, R36, R64 ;  /* 0x000000240c40723c */ /* 0x048ff00000001840 */
[C---:B------:R-:W-:Y:S01]  /*2950*/  HMMA.16816.F32 R60, R12.reuse, R38, R60 ;  /* 0x000000260c3c723c */ /* 0x040fe2000000183c */
[----:B------:R-:W3:Y:S07]  /*2960*/  LDSM.16.M88.4 R36, [R184+0x3800] ;  /* 0x00380000b824783b */ /* 0x000eee0000000200 */
[C---:B--2---:R-:W-:Y:S08]  /*2970*/  HMMA.16816.F32 R48, R12.reuse, R24, R48 ;  /* 0x000000180c30723c */ /* 0x044ff00000001830 */
[C---:B------:R-:W-:Y:S01]  /*2980*/  HMMA.16816.F32 R44, R12.reuse, R26, R44 ;  /* 0x0000001a0c2c723c */ /* 0x040fe2000000182c */
[----:B------:R-:W-:Y:S07]  /*2990*/  LDSM.16.M88.4 R24, [R197+0xb100] ;  /* 0x00b10000c518783b */ /* 0x000fee0000000200 */
[C---:B------:R-:W-:Y:S08]  /*29a0*/  HMMA.16816.F32 R56, R12.reuse, R68, R56 ;  /* 0x000000440c38723c */ /* 0x040ff00000001838 */
[----:B------:R-:W-:Y:S01]  /*29b0*/  HMMA.16816.F32 R72, R12, R70, R52 ;  /* 0x000000460c48723c */ /* 0x000fe20000001834 */
[----:B------:R-:W-:Y:S04]  /*29c0*/  LDSM.16.M88.4 R68, [R198+0x14100] ;  /* 0x01410000c644783b */ /* 0x000fe80000000200 */
[----:B------:R-:W2:Y:S03]  /*29d0*/  LDSM.16.M88.4 R52, [R197+0xa100] ;  /* 0x00a10000c534783b */ /* 0x000ea60000000200 */
[C---:B-1----:R-:W-:Y:S01]  /*29e0*/  HMMA.16816.F32 R20, R28.reuse, R8, R20 ;  /* 0x000000081c14723c */ /* 0x042fe20000001814 */
[----:B------:R-:W-:Y:S07]  /*29f0*/  LDSM.16.M88.4 R12, [R197+0xa900] ;  /* 0x00a90000c50c783b */ /* 0x000fee0000000200 */
[C---:B------:R-:W-:Y:S01]  /*2a00*/  HMMA.16816.F32 R16, R28.reuse, R10, R16 ;  /* 0x0000000a1c10723c */ /* 0x040fe20000001810 */
[----:B------:R-:W1:Y:S07]  /*2a10*/  LDSM.16.M88.4 R8, [R197+0xb900] ;  /* 0x00b90000c508783b */ /* 0x000e6e0000000200 */
[C---:B---3--:R-:W-:Y:S08]  /*2a20*/  HMMA.16816.F32 R48, R28.reuse, R36, R48 ;  /* 0x000000241c30723c */ /* 0x048ff00000001830 */
[C---:B------:R-:W-:Y:S01]  /*2a30*/  HMMA.16816.F32 R44, R28.reuse, R38, R44 ;  /* 0x000000261c2c723c */ /* 0x040fe2000000182c */
[----:B------:R-:W-:Y:S07]  /*2a40*/  LDSM.16.M88.4 R36, [R196+0x4800] ;  /* 0x00480000c424783b */ /* 0x000fee0000000200 */
[C---:B------:R-:W-:Y:S08]  /*2a50*/  HMMA.16816.F32 R64, R28.reuse, R32, R64 ;  /* 0x000000201c40723c */ /* 0x040ff00000001840 */
[C---:B------:R-:W-:Y:S01]  /*2a60*/  HMMA.16816.F32 R60, R28.reuse, R34, R60 ;  /* 0x000000221c3c723c */ /* 0x040fe2000000183c */
[----:B------:R-:W-:Y:S07]  /*2a70*/  LDSM.16.M88.4 R32, [R194+0x14100] ;  /* 0x01410000c220783b */ /* 0x000fee0000000200 */
[C---:B------:R-:W-:Y:S08]  /*2a80*/  HMMA.16816.F32 R56, R28.reuse, R40, R56 ;  /* 0x000000281c38723c */ /* 0x040ff00000001838 */
[----:B------:R-:W-:Y:S01]  /*2a90*/  HMMA.16816.F32 R72, R28, R42, R72 ;  /* 0x0000002a1c48723c */ /* 0x000fe20000001848 */
[----:B------:R-:W3:Y:S04]  /*2aa0*/  LDSM.16.M88.4 R28, [R196+0x4000] ;  /* 0x00400000c41c783b */ /* 0x000ee80000000200 */
[----:B------:R-:W4:Y:S03]  /*2ab0*/  LDSM.16.M88.4 R40, [R196+0x5800] ;  /* 0x00580000c428783b */ /* 0x000f260000000200 */
[C---:B--2---:R-:W-:Y:S08]  /*2ac0*/  HMMA.16816.F32 R20, R68.reuse, R52, R20 ;  /* 0x000000344414723c */ /* 0x044ff00000001814 */
[C---:B------:R-:W-:Y:S01]  /*2ad0*/  HMMA.16816.F32 R16, R68.reuse, R54, R16 ;  /* 0x000000364410723c */ /* 0x040fe20000001810 */
[----:B------:R-:W2:Y:S07]  /*2ae0*/  LDSM.16.M88.4 R52, [R196+0x5000] ;  /* 0x00500000c434783b */ /* 0x000eae0000000200 */
        /* <DEDUP_REMOVED lines=16> */
[C---:B------:R-:W-:Y:S08]  /*2bf0*/  HMMA.16816.F32 R64, R32.reuse, R36, R64 ;  /* 0x000000242040723c */ /* 0x040ff00000001840 */
[C---:B------:R-:W-:Y:S01]  /*2c00*/  HMMA.16816.F32 R60, R32.reuse, R38, R60 ;  /* 0x00000026203c723c */ /* 0x040fe2000000183c */
[----:B------:R-:W-:Y:S07]  /*2c10*/  LDSM.16.M88.4 R36, [R184+0x4000] ;  /* 0x00400000b824783b */ /* 0x000fee0000000200 */
[----:B------:R-:W-:Y:S01]  /*2c20*/  HMMA.16816.F32 R72, R32, R54, R72 ;  /* 0x000000362048723c */ /* 0x000fe20000001848 */
[----:B------:R-:W-:Y:S04]  /*2c30*/  LDSM.16.M88.4 R32, [R191+0x14100] ;  /* 0x01410000bf20783b */ /* 0x000fe80000000200 */
[----:B------:R-:W-:Y:S03]  /*2c40*/  LDSM.16.M88.4 R52, [R184+0x4800] ;  /* 0x00480000b834783b */ /* 0x000fe60000000200 */
[C---:B-1----:R-:W-:Y:S08]  /*2c50*/  HMMA.16816.F32 R20, R24.reuse, R12, R20 ;  /* 0x0000000c1814723c */ /* 0x042ff00000001814 */
[C---:B------:R-:W-:Y:S01]  /*2c60*/  HMMA.16816.F32 R16, R24.reuse, R14, R16 ;  /* 0x0000000e1810723c */ /* 0x040fe20000001810 */
[----:B------:R-:W1:Y:S07]  /*2c70*/  LDSM.16.M88.4 R12, [R184+0x5000] ;  /* 0x00500000b80c783b */ /* 0x000e6e0000000200 */
[C---:B---3--:R-:W-:Y:S08]  /*2c80*/  HMMA.16816.F32 R56, R24.reuse, R28, R56 ;  /* 0x0000001c1838723c */ /* 0x048ff00000001838 */
[C---:B------:R-:W-:Y:S08]  /*2c90*/  HMMA.16816.F32 R64, R24.reuse, R8, R64 ;  /* 0x000000081840723c */ /* 0x040ff00000001840 */
[----:B------:R-:W-:Y:S01]  /*2ca0*/  HMMA.16816.F32 R60, R24, R10, R60 ;  /* 0x0000000a183c723c */ /* 0x000fe2000000183c */
[----:B------:R-:W2:Y:S01]  /*2cb0*/  LDSM.16.M88.4 R8, [R184+0x5800] ;  /* 0x00580000b808783b */ /* 0x000ea20000000200 */
[----:B------:R-:W-:-:S06]  /*2cc0*/  DEPBAR.LE SB0, 0x0 ;  /* 0x000080000000791a */ /* 0x000fcc0000000000 */
[C---:B------:R-:W-:Y:S08]  /*2cd0*/  HMMA.16816.F32 R72, R24.reuse, R30, R72 ;  /* 0x0000001e1848723c */ /* 0x040ff00000001848 */
[C---:B----4-:R-:W-:Y:S08]  /*2ce0*/  HMMA.16816.F32 R48, R24.reuse, R40, R48 ;  /* 0x000000281830723c */ /* 0x050ff00000001830 */
[----:B------:R-:W-:Y:S07]  /*2cf0*/  HMMA.16816.F32 R44, R24, R42, R44 ;  /* 0x0000002a182c723c */ /* 0x000fee000000182c */
[----:B------:R-:W-:Y:S01]  /*2d00*/  LEA.HI R25, R87, R6, RZ, 0x2 ;  /* 0x0000000657197211 */ /* 0x000fe200078f10ff */
[----:B-1----:R-:W-:Y:S01]  /*2d10*/  HMMA.16816.F32 R56, R32, R12, R56 ;  /* 0x0000000c2038723c */ /* 0x002fe20000001838 */
[----:B------:R-:W-:-:S02]  /*2d20*/  LOP3.LUT R27, R84, 0xffffffe0, RZ, 0xc0, !PT ;  /* 0xffffffe0541b7812 */ /* 0x000fc400078ec0ff */
[----:B------:R-:W-:-:S03]  /*2d30*/  LOP3.LUT R25, R25, 0xfffffffc, RZ, 0xc0, !PT ;  /* 0xfffffffc19197812 */ /* 0x000fc600078ec0ff */
[C---:B------:R-:W-:Y:S02]  /*2d40*/  IMAD.IADD R24, R6.reuse, 0x1, -R27 ;  /* 0x0000000106187824 */ /* 0x040fe400078e0a1b */
[----:B------:R-:W-:Y:S01]  /*2d50*/  @P5 IMAD.WIDE.U32 R26, R7, UR5, R210 ;  /* 0x00000005071a5c25 */ /* 0x000fe2000f8e00d2 */
[----:B------:R-:W-:Y:S01]  /*2d60*/  @UP0 UIMAD UR5, UR21, UR5, URZ ;  /* 0x00000005150502a4 */ /* 0x000fe2000f8e023f */
[C---:B------:R-:W-:Y:S01]  /*2d70*/  HMMA.16816.F32 R72, R32.reuse, R14, R72 ;  /* 0x0000000e2048723c */ /* 0x040fe20000001848 */
[----:B------:R-:W-:Y:S01]  /*2d80*/  SHF.R.S32.HI R7, RZ, 0x1f, R24 ;  /* 0x0000001fff077819 */ /* 0x000fe20000011418 */
[----:B------:R-:W-:Y:S01]  /*2d90*/  IMAD.IADD R25, R6, 0x1, -R25 ;  /* 0x0000000106197824 */ /* 0x000fe200078e0a19 */
[----:B------:R-:W-:Y:S01]  /*2da0*/  @UP0 UIMAD UR4, UR4, UR22, UR5 ;  /* 0x00000016040402a4 */ /* 0x000fe2000f8e0205 */
[----:B------:R-:W-:Y:S02]  /*2db0*/  @P5 LEA R12, P0, R26, c[0x0][0x1c8], 0x1 ;  /* 0x000072001a0c5a11 */ /* 0x000fe400078008ff */
[----:B------:R-:W-:Y:S01]  /*2dc0*/  LEA.HI R0, R7, R24, RZ, 0x2 ;  /* 0x0000001807007211 */ /* 0x000fe200078f10ff */
[----:B------:R-:W-:Y:S01]  /*2dd0*/  IMAD.U32 R15, RZ, RZ, UR12 ;  /* 0x0000000cff0f7e24 */ /* 0x000fe2000f8e00ff */
[----:B------:R-:W-:Y:S01]  /*2de0*/  LEA.HI R28, R25, R25, RZ, 0x1 ;  /* 0x00000019191c7211 */ /* 0x000fe200078f08ff */
[----:B--2---:R-:W-:Y:S01]  /*2df0*/  HMMA.16816.F32 R48, R32, R8, R48 ;  /* 0x000000082030723c */ /* 0x004fe20000001830 */
[----:B------:R-:W-:-:S02]  /*2e00*/  LEA.HI.SX32 R6, R0, UR7, 0x1e ;  /* 0x0000000700067c11 */ /* 0x000fc4000f8ff2ff */
[----:B------:R-:W-:Y:S02]  /*2e10*/  LOP3.LUT R28, R28, 0x1ffffffe, RZ, 0xc0, !PT ;  /* 0x1ffffffe1c1c7812 */ /* 0x000fe400078ec0ff */
[----:B------:R-:W-:Y:S01]  /*2e20*/  @P5 IADD3 R7, R27, UR4, RZ ;  /* 0x000000041b075c10 */ /* 0x000fe2000fffe0ff */
[----:B------:R-:W-:Y:S02]  /*2e30*/  IMAD R85, R85, 0x10, R6 ;  /* 0x0000001055557824 */ /* 0x000fe400078e0206 */
[----:B------:R-:W-:Y:S01]  /*2e40*/  IMAD.IADD R28, R25, 0x1, -R28 ;  /* 0x00000001191c7824 */ /* 0x000fe200078e0a1c */
[----:B------:R-:W-:Y:S01]  /*2e50*/  @P5 LEA.HI.X R13, R26, c[0x0][0x1cc], R7, 0x1, P0 ;  /* 0x000073001a0d5a11 */ /* 0x000fe200000f0c07 */
[----:B------:R-:W-:Y:S01]  /*2e60*/  IMAD.U32 R7, RZ, RZ, UR13 ;  /* 0x0000000dff077e24 */ /* 0x000fe2000f8e00ff */
[----:B------:R-:W-:Y:S01]  /*2e70*/  PLOP3.LUT P0, PT, PT, PT, UP2, 0x80, 0x0 ;  /* 0x000000000000781c */ /* 0x000fe20003f0f028 */
[----:B------:R-:W-:Y:S01]  /*2e80*/  IMAD R201, R28, 0x8, R85 ;  /* 0x000000081cc97824 */ /* 0x000fe200078e0255 */
[----:B------:R-:W-:Y:S01]  /*2e90*/  LOP3.LUT R25, R0, 0x7ffffffc, RZ, 0xc0, !PT ;  /* 0x7ffffffc00197812 */ /* 0x000fe200078ec0ff */
[----:B------:R-:W-:Y:S01]  /*2ea0*/  BAR.SYNC.DEFER_BLOCKING 0x0 ;  /* 0x0000000000007b1d */ /* 0x000fe20000010000 */
[----:B------:R-:W-:Y:S01]  /*2eb0*/  @P5 LEA R14, P6, R7, R12, 0x1 ;  /* 0x0000000c070e5211 */ /* 0x000fe200078c08ff */
[----:B------:R-:W-:Y:S01]  /*2ec0*/  @P4 IMAD.HI.U32 R7, R201, c[0x0][0x2c8], RZ ;  /* 0x0000b200c9074a27 */ /* 0x000fe200078e00ff */
[----:B------:R-:W-:Y:S03]  /*2ed0*/  HMMA.16816.F32 R44, R32, R10, R44 ;  /* 0x0000000a202c723c */ /* 0x000fe6000000182c */
[----:B------:R-:W-:-:S02]  /*2ee0*/  IMAD.MOV.U32 R0, RZ, RZ, R201 ;  /* 0x000000ffff007224 */ /* 0x000fc400078e00c9 */
[----:B------:R-:W-:Y:S02]  /*2ef0*/  IMAD.IADD R208, R24, 0x1, -R25 ;  /* 0x0000000118d07824 */ /* 0x000fe400078e0a19 */
[----:B------:R-:W-:Y:S01]  /*2f00*/  @P0 SHF.R.U32.HI R0, RZ, c[0x0][0x2cc], R7 ;  /* 0x0000b300ff000a19 */ /* 0x000fe20000011607 */
[----:B------:R-:W-:Y:S01]  /*2f10*/  IMAD.U32 R9, RZ, RZ, UR15 ;  /* 0x0000000fff097e24 */ /* 0x000fe2000f8e00ff */
[----:B------:R-:W-:Y:S01]  /*2f20*/  PLOP3.LUT P0, PT, PT, PT, UP1, 0x40, 0x0 ;  /* 0x000000000000781c */ /* 0x000fe20003f0e818 */
[----:B------:R-:W-:Y:S01]  /*2f30*/  IMAD.SHL.U32 R208, R208, 0x2, RZ ;  /* 0x00000002d0d07824 */ /* 0x000fe200078e00ff */
[----:B------:R-:W-:Y:S01]  /*2f40*/  ULDC UR15, c[0x0][0x324] ;  /* 0x0000c900000f7ab9 */ /* 0x000fe20000000800 */
[----:B------:R-:W1:Y:S01]  /*2f50*/  SHFL.IDX PT, R7, R0, RZ, 0x1c1f ;  /* 0x001c1fff00077589 */ /* 0x000e6200000e0000 */
[----:B------:R-:W-:Y:S01]  /*2f60*/  IMAD.U32 R6, RZ, RZ, UR13 ;  /* 0x0000000dff067e24 */ /* 0x000fe2000f8e00ff */
[----:B------:R-:W-:Y:S01]  /*2f70*/  ULOP3.LUT UR15, URZ, UR15, URZ, 0x33, !UPT ;  /* 0x0000000f3f0f7292 */ /* 0x000fe2000f8e333f */
[----:B------:R-:W-:Y:S01]  /*2f80*/  IADD3 R8, R9, -UR16, -R208 ;  /* 0x8000001009087c10 */ /* 0x000fe2000fffe8d0 */
[----:B------:R-:W-:Y:S02]  /*2f90*/  HMMA.16816.F32 R20, R32, R36, R20 ;  /* 0x000000242014723c */ /* 0x000fe40000001814 */
[----:B------:R-:W-:-:S02]  /*2fa0*/  @P5 LEA.HI.X R15, R6, R13, R15, 0x1, P6 ;  /* 0x0000000d060f5211 */ /* 0x000fc400030f0c0f */
[C---:B------:R-:W-:Y:S01]  /*2fb0*/  IADD3 R10, R8.reuse, c[0x0][0x328], RZ ;  /* 0x0000ca00080a7a10 */ /* 0x040fe20007ffe0ff */
[----:B------:R-:W-:Y:S01]  /*2fc0*/  @!PT LDS RZ, [RZ] ;  /* 0x00000000fffff984 */ /* 0x000fe20000000800 */
[----:B------:R-:W-:Y:S01]  /*2fd0*/  @!PT LDS RZ, [RZ] ;  /* 0x00000000fffff984 */ /* 0x000fe20000000800 */
[----:B------:R2:W-:Y:S01]  /*2fe0*/  @P5 LDGSTS.E.BYPASS.LTC128B.128 [R199+0x6100], [R12.64], !P3 ;  /* 0x061000000cc75fae */ /* 0x0005e2000d901d52 */
[----:B------:R-:W-:Y:S02]  /*2ff0*/  IADD3 R8, R8, UR15, RZ ;  /* 0x0000000f08087c10 */ /* 0x000fe4000fffe0ff */
[----:B------:R-:W-:Y:S01]  /*3000*/  IADD3 R6, -R208, UR9, -R5 ;  /* 0x00000009d0067c10 */ /* 0x000fe2000fffe905 */
[----:B------:R2:W-:Y:S01]  /*3010*/  @P5 LDGSTS.E.BYPASS.LTC128B.128 [R199+0x8100], [R12.64+0x80], !P2 ;  /* 0x081000800cc75fae */ /* 0x0005e2000d101d52 */
[C---:B------:R-:W-:Y:S03]  /*3020*/  HMMA.16816.F32 R16, R32.reuse, R38, R16 ;  /* 0x000000262010723c */ /* 0x040fe60000001810 */
[----:B------:R2:W-:Y:S04]  /*3030*/  @P5 LDGSTS.E.BYPASS.LTC128B.128 [R199+0xa100], [R12.64+0x100], !P1 ;  /* 0x0a1001000cc75fae */ /* 0x0005e8000c901d52 */
[----:B------:R3:W-:Y:S01]  /*3040*/  @P5 LDGSTS.E.BYPASS.LTC128B.128 [R199+0x7100], [R14.64], !P3 ;  /* 0x071000000ec75fae */ /* 0x0007e2000d901d52 */
[----:B------:R-:W-:Y:S01]  /*3050*/  HMMA.16816.F32 R64, R32, R52, R64 ;  /* 0x000000342040723c */ /* 0x000fe20000001840 */
[----:B-1----:R-:W-:-:S02]  /*3060*/  IMAD.IADD R9, R10, 0x1, R7 ;  /* 0x000000010a097824 */ /* 0x002fc400078e0207 */
[----:B------:R3:W-:Y:S04]  /*3070*/  @P5 LDGSTS.E.BYPASS.LTC128B.128 [R199+0x9100], [R14.64+0x80], !P2 ;  /* 0x091000800ec75fae */ /* 0x0007e8000d101d52 */
[----:B------:R3:W-:Y:S01]  /*3080*/  @P5 LDGSTS.E.BYPASS.LTC128B.128 [R199+0xb100], [R14.64+0x100], !P1 ;  /* 0x0b1001000ec75fae */ /* 0x0007e2000c901d52 */
[----:B------:R-:W-:Y:S03]  /*3090*/  HMMA.16816.F32 R60, R32, R54, R60 ;  /* 0x00000036203c723c */ /* 0x000fe6000000183c */
[----:B------:R-:W0:Y:S01]  /*30a0*/  LDGDEPBAR ;  /* 0x00000000000079af */ /* 0x000e220000000000 */
[----:B--2---:R-:W-:Y:S01]  /*30b0*/  IMAD.IADD R12, R8, 0x1, R7 ;  /* 0x00000001080c7824 */ /* 0x004fe200078e0207 */
[----:B---3--:R-:W-:Y:S01]  /*30c0*/  IMNMX R14, R9, R6, PT ;  /* 0x00000006090e7217 */ /* 0x008fe20003800200 */
[----:B------:R-:W-:Y:S05]  /*30d0*/  @P0 BRA `(.L_x_1514) ;  /* 0x0000016000000947 */ /* 0x000fea0003800000 */
[----:B------:R-:W-:Y:S01]  /*30e0*/  IMAD.U32 R24, RZ, RZ, UR16 ;  /* 0x00000010ff187e24 */ /* 0x000fe2000f8e00ff */
        /* <DEDUP_REMOVED lines=11> */
.L_x_1516:
[----:B------:R-:W-:-:S04]  /*31a0*/  MOV R7, c[0x0][0x32c] ;  /* 0x0000cb0000077a02 */ /* 0x000fc80000000f00 */
[----:B------:R-:W-:-:S13]  /*31b0*/  ISETP.NE.AND P0, PT, R7, 0x1, PT ;  /* 0x000000010700780c */ /* 0x000fda0003f05270 */
[----:B------:R-:W-:-:S05]  /*31c0*/  @P0 IMAD.HI.U32 R7, R24, c[0x0][0x330], RZ ;  /* 0x0000cc0018070a27 */ /* 0x000fca00078e00ff */
[----:B------:R-:W-:Y:S02]  /*31d0*/  @P0 SHF.R.U32.HI R24, RZ, c[0x0][0x334], R7 ;  /* 0x0000cd00ff180a19 */ /* 0x000fe40000011607 */
.L_x_1517:
[----:B------:R-:W-:Y:S05]  /*31e0*/  BSYNC B0 ;  /* 0x0000000000007941 */ /* 0x000fea0003800000 */
.L_x_1515:
[----:B------:R-:W-:-:S04]  /*31f0*/  IMAD R9, R24, c[0x0][0x32c], -R5 ;  /* 0x0000cb0018097a24 */ /* 0x000fc800078e0a05 */
[----:B------:R-:W-:-:S05]  /*3200*/  IMAD.IADD R9, R9, 0x1, -R208 ;  /* 0x0000000109097824 */ /* 0x000fca00078e0ad0 */
[----:B------:R-:W-:Y:S02]  /*3210*/  IADD3 R7, R9, c[0x0][0x32c], RZ ;  /* 0x0000cb0009077a10 */ /* 0x000fe40007ffe0ff */
[----:B------:R-:W-:Y:S02]  /*3220*/  IMNMX R12, R12, R9, !PT ;  /* 0x000000090c0c7217 */ /* 0x000fe40007800200 */
[----:B------:R-:W-:Y:S02]  /*3230*/  IMNMX R14, R14, R7, PT ;  /* 0x000000070e0e7217 */ /* 0x000fe40003800200 */
.L_x_1514:
[----:B------:R-:W-:Y:S01]  /*3240*/  ISETP.LT.AND P0, PT, RZ, UR14, PT ;  /* 0x0000000eff007c0c */ /* 0x000fe2000bf01270 */
[----:B------:R-:W1:Y:S03]  /*3250*/  SHFL.IDX PT, R25, R0, 0x1, 0x1c1f ;  /* 0x003c1f0000197f89 */ /* 0x000e6600000e0000 */
        /* <DEDUP_REMOVED lines=9> */
[----:B------:R-:W-:Y:S02]  /*32f0*/  ISETP.GT.AND P5, PT, R12, 0x9, P0 ;  /* 0x000000090c00780c */ /* 0x000fe400007a4270 */
[----:B------:R-:W-:Y:S01]  /*3300*/  FSEL R13, R64, -INF , !P4 ;  /* 0xff800000400d7808 */ /* 0x000fe20006000000 */
[----:B-1----:R-:W-:Y:S01]  /*3310*/  IMAD.IADD R27, R10, 0x1, R25 ;  /* 0x000000010a1b7824 */ /* 0x002fe200078e0219 */
        /* <DEDUP_REMOVED lines=16> */
[----:B------:R-:W-:Y:S02]  /*3420*/  ISETP.GT.AND P5, PT, R12, 0x21, P0 ;  /* 0x000000210c00780c */ /* 0x000fe400007a4270 */
        /* <DEDUP_REMOVED lines=17> */
[----:B------:R-:W-:Y:S01]  /*3540*/  IMAD.IADD R12, R8, 0x1, R25 ;  /* 0x00000001080c7824 */ /* 0x000fe200078e0219 */
[C---:B------:R-:W-:Y:S02]  /*3550*/  ISETP.LT.OR P6, PT, R14.reuse, 0x39, P6 ;  /* 0x000000390e00780c */ /* 0x040fe400037c1670 */
[----:B------:R-:W-:Y:S02]  /*3560*/  ISETP.LT.OR P5, PT, R14, 0x3a, P5 ;  /* 0x0000003a0e00780c */ /* 0x000fe40002fa1670 */
[----:B------:R-:W-:Y:S02]  /*3570*/  IMNMX R0, R27, R6, PT ;  /* 0x000000061b007217 */ /* 0x000fe40003800200 */
[----:B------:R-:W-:Y:S02]  /*3580*/  FSEL R143, R44, -INF , !P6 ;  /* 0xff8000002c8f7808 */ /* 0x000fe40007000000 */
[----:B------:R-:W-:Y:S01]  /*3590*/  FSEL R141, R45, -INF , !P5 ;  /* 0xff8000002d8d7808 */ /* 0x000fe20006800000 */
        /* <DEDUP_REMOVED lines=13> */
.L_x_1520:
[----:B------:R-:W-:-:S04]  /*3670*/  MOV R6, c[0x0][0x32c] ;  /* 0x0000cb0000067a02 */ /* 0x000fc80000000f00 */
[----:B------:R-:W-:-:S13]  /*3680*/  ISETP.NE.AND P4, PT, R6, 0x1, PT ;  /* 0x000000010600780c */ /* 0x000fda0003f85270 */
[----:B------:R-:W-:-:S05]  /*3690*/  @P4 IMAD.HI.U32 R6, R8, c[0x0][0x330], RZ ;  /* 0x0000cc0008064a27 */ /* 0x000fca00078e00ff */
[----:B------:R-:W-:Y:S02]  /*36a0*/  @P4 SHF.R.U32.HI R8, RZ, c[0x0][0x334], R6 ;  /* 0x0000cd00ff084a19 */ /* 0x000fe40000011606 */
.L_x_1521:
[----:B------:R-:W-:Y:S05]  /*36b0*/  BSYNC B0 ;  /* 0x0000000000007941 */ /* 0x000fea0003800000 */
.L_x_1519:
[----:B------:R-:W-:-:S04]  /*36c0*/  IMAD R25, R8, c[0x0][0x32c], -R5 ;  /* 0x0000cb0008197a24 */ /* 0x000fc800078e0a05 */
[----:B------:R-:W-:-:S05]  /*36d0*/  IMAD.IADD R25, R25, 0x1, -R208 ;  /* 0x0000000119197824 */ /* 0x000fca00078e0ad0 */
[----:B------:R-:W-:Y:S02]  /*36e0*/  IADD3 R5, R25, c[0x0][0x32c], RZ ;  /* 0x0000cb0019057a10 */ /* 0x000fe40007ffe0ff */
[----:B------:R-:W-:Y:S02]  /*36f0*/  IMNMX R12, R12, R25, !PT ;  /* 0x000000190c0c7217 */ /* 0x000fe40007800200 */
[----:B------:R-:W-:Y:S02]  /*3700*/  IMNMX R0, R0, R5, PT ;  /* 0x0000000500007217 */ /* 0x000fe40003800200 */
.L_x_1518:
[----:B------:R-:W-:Y:S01]  /*3710*/  ISETP.GT.AND P5, PT, R12, 0x8, P0 ;  /* 0x000000080c00780c */ /* 0x000fe200007a4270 */
[----:B------:R-:W-:Y:S01]  /*3720*/  IMAD.SHL.U32 R195, R4, 0x2, RZ ;  /* 0x0000000204c37824 */ /* 0x000fe200078e00ff */
[----:B------:R-:W-:Y:S01]  /*3730*/  ISETP.GT.AND P6, PT, R12, 0x10, P0 ;  /* 0x000000100c00780c */ /* 0x000fe200007c4270 */
[----:B------:R-:W-:Y:S01]  /*3740*/  @UP2 USHF.L.U32 UR17, UR17, 0x7, URZ ;  /* 0x0000000711112899 */ /* 0x000fe2000800063f */
[C---:B------:R-:W-:Y:S01]  /*3750*/  ISETP.LT.OR P5, PT, R0.reuse, 0x9, P5 ;  /* 0x000000090000780c */ /* 0x040fe20002fa1670 */
[C-C-:B------:R-:W-:Y:S01]  /*3760*/  IMAD R189, R3.reuse, 0x2, R195.reuse ;  /* 0x0000000203bd7824 */ /* 0x140fe200078e02c3 */
[----:B------:R-:W-:Y:S01]  /*3770*/  ISETP.LT.OR P6, PT, R0, 0x11, P6 ;  /* 0x000000110000780c */ /* 0x000fe200037c1670 */
[----:B------:R-:W-:Y:S01]  /*3780*/  LDSM.16.MT88.4 R40, [R195+0x2100] ;  /* 0x00210000c328783b */ /* 0x000fe20000004200 */
[----:B------:R-:W-:Y:S01]  /*3790*/  FSEL R14, R18, -INF , !P5 ;  /* 0xff800000120e7808 */ /* 0x000fe20006800000 */
[----:B------:R-:W-:Y:S01]  /*37a0*/  IMAD R190, R2, 0x2, R195 ;  /* 0x0000000202be7824 */ /* 0x000fe200078e02c3 */
[----:B------:R-:W-:Y:S01]  /*37b0*/  FSEL R18, R66, -INF , !P6 ;  /* 0xff80000042127808 */ /* 0x000fe20007000000 */
[----:B------:R-:W-:Y:S01]  /*37c0*/  LDSM.16.MT88.4 R124, [R195+0x100] ;  /* 0x00010000c37c783b */ /* 0x000fe20000004200 */
[C---:B------:R-:W-:Y:S01]  /*37d0*/  ISETP.GT.AND P5, PT, R12.reuse, 0x1, P0 ;  /* 0x000000010c00780c */ /* 0x040fe200007a4270 */
[----:B------:R-:W-:Y:S01]  /*37e0*/  IMAD R188, R3, 0x2, R190 ;  /* 0x0000000203bc7824 */ /* 0x000fe200078e02be */
[C---:B------:R-:W-:Y:S01]  /*37f0*/  ISETP.GT.AND P6, PT, R12.reuse, RZ, P0 ;  /* 0x000000ff0c00720c */ /* 0x040fe200007c4270 */
[----:B------:R-:W-:Y:S01]  /*3800*/  LDSM.16.MT88.4 R104, [R190+0x100] ;  /* 0x00010000be68783b */ /* 0x000fe20000004200 */
[----:B------:R-:W-:Y:S01]  /*3810*/  ISETP.GT.AND P4, PT, R12, 0x9, P0 ;  /* 0x000000090c00780c */ /* 0x000fe20000784270 */
[----:B------:R-:W-:Y:S01]  /*3820*/  ULDC.64 UR4, c[0x0][0x2c8] ;  /* 0x0000b20000047ab9 */ /* 0x000fe20000000a00 */
[C---:B------:R-:W-:Y:S01]  /*3830*/  ISETP.LT.OR P5, PT, R0.reuse, 0x2, P5 ;  /* 0x000000020000780c */ /* 0x040fe20002fa1670 */
[----:B------:R-:W-:Y:S01]  /*3840*/  LDSM.16.MT88.4 R112, [R189+0x100] ;  /* 0x00010000bd70783b */ /* 0x000fe20000004200 */
[----:B------:R-:W-:Y:S01]  /*3850*/  ISETP.LT.OR P6, PT, R0, 0x1, P6 ;  /* 0x000000010000780c */ /* 0x000fe200037c1670 */
[----:B------:R-:W-:Y:S01]  /*3860*/  UIMAD.WIDE.U32 UR20, UR17, UR4, URZ ;  /* 0x00000004111472a5 */ /* 0x000fe2000f8e003f */
[----:B------:R-:W-:Y:S01]  /*3870*/  FMNMX.FTZ R8, R20, R21, !PT ;  /* 0x0000001514087209 */ /* 0x000fe20007810000 */
[----:B------:R-:W-:Y:S01]  /*3880*/  LDSM.16.MT88.4 R120, [R188+0x100] ;  /* 0x00010000bc78783b */ /* 0x000fe20000004200 */
[----:B------:R-:W-:Y:S01]  /*3890*/  ISETP.LT.OR P4, PT, R0, 0xa, P4 ;  /* 0x0000000a0000780c */ /* 0x000fe20002781670 */
[----:B------:R-:W-:Y:S01]  /*38a0*/  UIADD3 UR14, UR14, -0x2, URZ ;  /* 0xfffffffe0e0e7890 */ /* 0x000fe2000fffe03f */
[----:B------:R-:W-:Y:S01]  /*38b0*/  FSEL R24, R23, -INF , !P5 ;  /* 0xff80000017187808 */ /* 0x000fe20006800000 */
[----:B------:R-:W-:Y:S01]  /*38c0*/  LDSM.16.MT88.4 R80, [R190+0x4100] ;  /* 0x00410000be50783b */ /* 0x000fe20000004200 */
[----:B------:R-:W-:Y:S01]  /*38d0*/  FSEL R22, R22, -INF , !P6 ;  /* 0xff80000016167808 */ /* 0x000fe20007000000 */
[----:B------:R-:W-:Y:S01]  /*38e0*/  @UP2 UMOV UR17, UR21 ;  /* 0x0000001500112c82 */ /* 0x000fe20008000000 */
[----:B------:R-:W-:Y:S01]  /*38f0*/  FMNMX.FTZ R8, R15, R8, !PT ;  /* 0x000000080f087209 */ /* 0x000fe20007810000 */
[----:B------:R-:W-:Y:S01]  /*3900*/  LDSM.16.MT88.4 R88, [R189+0x4100] ;  /* 0x00410000bd58783b */ /* 0x000fe20000004200 */
[----:B------:R-:W-:Y:S01]  /*3910*/  FSEL R6, R19, -INF , !P4 ;  /* 0xff80000013067808 */ /* 0x000fe20006000000 */
[----:B------:R-:W-:Y:S01]  /*3920*/  @UP2 USHF.R.U32.HI UR7, URZ, UR5, UR17 ;  /* 0x000000053f072299 */ /* 0x000fe20008011611 */
[----:B------:R-:W-:Y:S01]  /*3930*/  FMNMX.FTZ R5, R22, R24, !PT ;  /* 0x0000001816057209 */ /* 0x000fe20007810000 */
[----:B------:R-:W-:Y:S01]  /*3940*/  LDSM.16.MT88.4 R136, [R190+0x900] ;  /* 0x00090000be88783b */ /* 0x000fe20000004200 */
[----:B------:R-:W-:Y:S01]  /*3950*/  FMNMX.FTZ R8, R17, R8, !PT ;  /* 0x0000000811087209 */ /* 0x000fe20007810000 */
[----:B------:R-:W-:Y:S01]  /*3960*/  UIADD3 UR4, UR6, UR7, URZ ;  /* 0x0000000706047290 */ /* 0x000fe2000fffe03f */
[----:B------:R-:W-:Y:S01]  /*3970*/  ISETP.GT.AND P4, PT, R12, 0x11, P0 ;  /* 0x000000110c00780c */ /* 0x000fe20000784270 */
[----:B------:R-:W-:Y:S01]  /*3980*/  LDSM.16.MT88.4 R132, [R189+0x900] ;  /* 0x00090000bd84783b */ /* 0x000fe20000004200 */
[----:B------:R-:W-:Y:S01]  /*3990*/  FMNMX.FTZ R5, R14, R5, !PT ;  /* 0x000000050e057209 */ /* 0x000fe20007810000 */
[----:B------:R-:W-:Y:S01]  /*39a0*/  ULDC UR7, c[0x0][0x328] ;  /* 0x0000ca0000077ab9 */ /* 0x000fe20000000800 */
[----:B------:R-:W-:Y:S01]  /*39b0*/  FMNMX.FTZ R8, R13, R8, !PT ;  /* 0x000000080d087209 */ /* 0x000fe20007810000 */
[----:B------:R-:W-:Y:S01]  /*39c0*/  LDSM.16.MT88.4 R32, [R188+0x900] ;  /* 0x00090000bc20783b */ /* 0x000fe20000004200 */
[----:B------:R-:W-:Y:S01]  /*39d0*/  ISETP.LT.OR P4, PT, R0, 0x12, P4 ;  /* 0x000000120000780c */ /* 0x000fe20002781670 */
[----:B------:R-:W-:Y:S01]  /*39e0*/  UIADD3 UR7, UR4, UR7, URZ ;  /* 0x0000000704077290 */ /* 0x000fe2000fffe03f */
[----:B------:R-:W-:Y:S01]  /*39f0*/  ISETP.GT.AND P5, PT, R12, 0x18, P0 ;  /* 0x000000180c00780c */ /* 0x000fe200007a4270 */
[----:B------:R-:W-:Y:S01]  /*3a00*/  LDSM.16.MT88.4 R28, [R190+0x2900] ;  /* 0x00290000be1c783b */ /* 0x000fe20000004200 */
[----:B------:R-:W-:-:S02]  /*3a10*/  FMNMX.FTZ R5, R6, R5, !PT ;  /* 0x0000000506057209 */ /* 0x000fc40007810000 */
[----:B------:R-:W-:Y:S02]  /*3a20*/  FMNMX.FTZ R8, R11, R8, !PT ;  /* 0x000000080b087209 */ /* 0x000fe40007810000 */
[----:B------:R-:W-:Y:S02]  /*3a30*/  FSEL R16, R67, -INF , !P4 ;  /* 0xff80000043107808 */ /* 0x000fe40006000000 */
[----:B------:R-:W-:Y:S01]  /*3a40*/  ISETP.GT.AND P4, PT, R12, 0x19, P0 ;  /* 0x000000190c00780c */ /* 0x000fe20000784270 */
[----:B------:R-:W-:Y:S01]  /*3a50*/  LDSM.16.MT88.4 R64, [R188+0x2100] ;  /* 0x00210000bc40783b */ /* 0x000fe20000004200 */
[----:B------:R-:W-:Y:S02]  /*3a60*/  ISETP.LT.OR P5, PT, R0, 0x19, P5 ;  /* 0x000000190000780c */ /* 0x000fe40002fa1670 */
[----:B------:R-:W-:Y:S02]  /*3a70*/  FMNMX.FTZ R5, R18, R5, !PT ;  /* 0x0000000512057209 */ /* 0x000fe40007810000 */
[----:B------:R-:W-:-:S02]  /*3a80*/  FMNMX.FTZ R8, R9, R8, !PT ;  /* 0x0000000809087209 */ /* 0x000fc40007810000 */
[----:B------:R-:W-:Y:S02]  /*3a90*/  ISETP.LT.OR P4, PT, R0, 0x1a, P4 ;  /* 0x0000001a0000780c */ /* 0x000fe40002781670 */
[----:B------:R-:W-:Y:S02]  /*3aa0*/  FSEL R10, R62, -INF , !P5 ;  /* 0xff8000003e0a7808 */ /* 0x000fe40006800000 */
        /* <DEDUP_REMOVED lines=36> */
[----:B------:R-:W-:Y:S02]  /*3cf0*/  FSEL R142, R51, -INF , !P5 ;  /* 0xff800000338e7808 */ /* 0x000fe40006800000 */
[----:B------:R-:W-:Y:S01]  /*3d00*/  ISETP.LT.OR P4, PT, R0, 0x39, P4 ;  /* 0x000000390000780c */ /* 0x000fe20002781670 */
[----:B------:R-:W-:Y:S01]  /*3d10*/  LDSM.16.MT88.4 R48, [R190+0x2100] ;  /* 0x00210000be30783b */ /* 0x000fe20000004200 */
        /* <DEDUP_REMOVED lines=34> */
[----:B------:R-:W-:Y:S01]  /*3f40*/  MUFU.EX2 R154, R154 ;  /* 0x0000009a009a7308 */ /* 0x000fe20000000800 */
[--C-:B------:R-:W-:Y:S01]  /*3f50*/  FFMA.FTZ R14, R7, c[0x0][0x2d0], -R168.reuse ;  /* 0x0000b400070e7a23 */ /* 0x100fe200000108a8 */
[----:B------:R-:W-:Y:S01]  /*3f60*/  LDSM.16.MT88.4 R24, [R195+0x900] ;  /* 0x00090000c318783b */ /* 0x000fe20000004200 */
[--C-:B------:R-:W-:Y:S02]  /*3f70*/  FFMA.FTZ R146, R11, c[0x0][0x2d0], -R168.reuse ;  /* 0x0000b4000b927a23 */ /* 0x100fe400000108a8 */
[----:B------:R-:W-:Y:S01]  /*3f80*/  FFMA.FTZ R145, R9, c[0x0][0x2d0], -R168 ;  /* 0x0000b40009917a23 */ /* 0x000fe200000108a8 */
[----:B------:R-:W1:Y:S01]  /*3f90*/  LDSM.16.MT88.4 R4, [R188+0x4100] ;  /* 0x00410000bc04783b */ /* 0x000e620000004200 */
[--C-:B------:R-:W-:Y:S01]  /*3fa0*/  FFMA.FTZ R3, R10, c[0x0][0x2d0], -R159.reuse ;  /* 0x0000b4000a037a23 */ /* 0x100fe2000001089f */
[----:B------:R-:W2:Y:S01]  /*3fb0*/  MUFU.EX2 R153, R153 ;  /* 0x0000009900997308 */ /* 0x000ea20000000800 */
[----:B------:R-:W-:-:S02]  /*3fc0*/  FFMA.FTZ R2, R8, c[0x0][0x2d0], -R159 ;  /* 0x0000b40008027a23 */ /* 0x000fc4000001089f */
[----:B------:R-:W3:Y:S01]  /*3fd0*/  LDSM.16.MT88.4 R8, [R195+0x2900] ;  /* 0x00290000c308783b */ /* 0x000ee20000004200 */
[--C-:B------:R-:W-:Y:S02]  /*3fe0*/  FFMA.FTZ R151, R13, c[0x0][0x2d0], -R168.reuse ;  /* 0x0000b4000d977a23 */ /* 0x100fe400000108a8 */
[--C-:B------:R-:W-:Y:S02]  /*3ff0*/  FFMA.FTZ R144, R18, c[0x0][0x2d0], -R159.reuse ;  /* 0x0000b40012907a23 */ /* 0x100fe4000001089f */
[----:B------:R-:W4:Y:S01]  /*4000*/  MUFU.EX2 R147, R147 ;  /* 0x0000009300937308 */ /* 0x000f220000000800 */
[----:B------:R-:W-:Y:S02]  /*4010*/  FFMA.FTZ R13, R16, c[0x0][0x2d0], -R159 ;  /* 0x0000b400100d7a23 */ /* 0x000fe4000001089f */
[----:B------:R-:W5:Y:S01]  /*4020*/  LDSM.16.MT88.4 R16, [R188+0x2900] ;  /* 0x00290000bc10783b */ /* 0x000f620000004200 */
[--C-:B------:R-:W-:Y:S02]  /*4030*/  FFMA.FTZ R158, R163, c[0x0][0x2d0], -R168.reuse ;  /* 0x0000b400a39e7a23 */ /* 0x100fe400000108a8 */
[----:B------:R-:W-:-:S02]  /*4040*/  FFMA.FTZ R156, R161, c[0x0][0x2d0], -R168 ;  /* 0x0000b400a19c7a23 */ /* 0x000fc400000108a8 */
[----:B------:R-:W-:Y:S01]  /*4050*/  MUFU.EX2 R148, R148 ;  /* 0x0000009400947308 */ /* 0x000fe20000000800 */
[----:B--2---:R-:W-:Y:S01]  /*4060*/  F2FP.PACK_AB R96, R153, R154 ;  /* 0x0000009a9960723e */ /* 0x004fe200000000ff */
[--C-:B------:R-:W-:Y:S02]  /*4070*/  FFMA.FTZ R155, R155, c[0x0][0x2d0], -R168.reuse ;  /* 0x0000b4009b9b7a23 */ /* 0x100fe400000108a8 */
[----:B------:R-:W-:Y:S02]  /*4080*/  FFMA.FTZ R157, R157, c[0x0][0x2d0], -R168 ;  /* 0x0000b4009d9d7a23 */ /* 0x000fe400000108a8 */
[--C-:B------:R-:W-:Y:S02]  /*4090*/  FFMA.FTZ R161, R172, c[0x0][0x2d0], -R159.reuse ;  /* 0x0000b400aca17a23 */ /* 0x100fe4000001089f */
[----:B------:R-:W2:Y:S01]  /*40a0*/  MUFU.EX2 R149, R149 ;  /* 0x0000009500957308 */ /* 0x000ea20000000800 */
[----:B----4-:R-:W-:Y:S01]  /*40b0*/  F2FP.PACK_AB R98, R147, R152 ;  /* 0x000000989362723e */ /* 0x010fe200000000ff */
[----:B------:R-:W-:-:S02]  /*40c0*/  FFMA.FTZ R162, R162, c[0x0][0x2d0], -R159 ;  /* 0x0000b400a2a27a23 */ /* 0x000fc4000001089f */
[--C-:B------:R-:W-:Y:S02]  /*40d0*/  FFMA.FTZ R163, R170, c[0x0][0x2d0], -R159.reuse ;  /* 0x0000b400aaa37a23 */ /* 0x100fe4000001089f */
[--C-:B------:R-:W-:Y:S02]  /*40e0*/  FFMA.FTZ R164, R164, c[0x0][0x2d0], -R159.reuse ;  /* 0x0000b400a4a47a23 */ /* 0x100fe4000001089f */
[----:B------:R-:W-:Y:S01]  /*40f0*/  MUFU.EX2 R150, R150 ;  /* 0x0000009600967308 */ /* 0x000fe20000000800 */
[--C-:B------:R-:W-:Y:S02]  /*4100*/  FFMA.FTZ R170, R165, c[0x0][0x2d0], -R168.reuse ;  /* 0x0000b400a5aa7a23 */ /* 0x100fe400000108a8 */
[--C-:B------:R-:W-:Y:S02]  /*4110*/  FFMA.FTZ R167, R167, c[0x0][0x2d0], -R168.reuse ;  /* 0x0000b400a7a77a23 */ /* 0x100fe400000108a8 */
[--C-:B------:R-:W-:Y:S02]  /*4120*/  FFMA.FTZ R165, R143, c[0x0][0x2d0], -R168.reuse ;  /* 0x0000b4008fa57a23 */ /* 0x100fe400000108a8 */
[----:B------:R-:W-:Y:S01]  /*4130*/  FFMA.FTZ R212, R141, c[0x0][0x2d0], -R168 ;  /* 0x0000b4008dd47a23 */ /* 0x000fe200000108a8 */
[----:B------:R-:W4:Y:S01]  /*4140*/  MUFU.EX2 R15, R15 ;  /* 0x0000000f000f7308 */ /* 0x000f220000000800 */
[----:B--2---:R-:W-:Y:S01]  /*4150*/  F2FP.PACK_AB R97, R149, R148 ;  /* 0x000000949561723e */ /* 0x004fe200000000ff */
[----:B------:R-:W-:-:S02]  /*4160*/  FFMA.FTZ R166, R166, c[0x0][0x2d0], -R159 ;  /* 0x0000b400a6a67a23 */ /* 0x000fc4000001089f */
[--C-:B------:R-:W-:Y:S02]  /*4170*/  FFMA.FTZ R169, R142, c[0x0][0x2d0], -R159.reuse ;  /* 0x0000b4008ea97a23 */ /* 0x100fe4000001089f */
[--C-:B------:R-:W-:Y:S02]  /*4180*/  FFMA.FTZ R168, R140, c[0x0][0x2d0], -R159.reuse ;  /* 0x0000b4008ca87a23 */ /* 0x100fe4000001089f */
[----:B------:R-:W-:Y:S01]  /*4190*/  MUFU.EX2 R151, R151 ;  /* 0x0000009700977308 */ /* 0x000fe20000000800 */
[----:B------:R-:W-:Y:S01]  /*41a0*/  FFMA.FTZ R209, R160, c[0x0][0x2d0], -R159 ;  /* 0x0000b400a0d17a23 */ /* 0x000fe2000001089f */
[----:B------:R-:W-:Y:S01]  /*41b0*/  LDSM.16.MT88.4 R140, [R190+0x1900] ;  /* 0x00190000be8c783b */ /* 0x000fe20000004200 */
[----:B------:R-:W-:Y:S02]  /*41c0*/  FADD.FTZ R153, R154, R153 ;  /* 0x000000999a997221 */ /* 0x000fe40000010000 */
[----:B------:R-:W-:Y:S02]  /*41d0*/  FADD.FTZ R149, R148, R149 ;  /* 0x0000009594957221 */ /* 0x000fe40000010000 */
[----:B------:R-:W-:Y:S01]  /*41e0*/  FADD.FTZ R152, R152, R153 ;  /* 0x0000009998987221 */ /* 0x000fe20000010000 */
[----:B----4-:R-:W-:Y:S01]  /*41f0*/  F2FP.PACK_AB R99, R15, R150 ;  /* 0x000000960f63723e */ /* 0x010fe200000000ff */
[----:B------:R-:W2:Y:S01]  /*4200*/  MUFU.EX2 R146, R146 ;  /* 0x0000009200927308 */ /* 0x000ea20000000800 */
[----:B------:R-:W-:-:S02]  /*4210*/  FADD.FTZ R150, R150, R149 ;  /* 0x0000009596967221 */ /* 0x000fc40000010000 */
        /* <DEDUP_REMOVED lines=45> */
[----:B------:R-:W3:Y:S06]  /*44f0*/  MUFU.EX2 R209, R209 ;  /* 0x000000d100d17308 */ /* 0x000eec0000000800 */
[C---:B-1----:R-:W-:Y:S07]  /*4500*/  HMMA.16816.F32 R92, R96.reuse, R4, RZ ;  /* 0x00000004605c723c */ /* 0x042fee00000018ff */
[----:B--2---:R-:W-:Y:S01]  /*4510*/  F2FP.PACK_AB R4, R146, R151 ;  /* 0x000000979204723e */ /* 0x004fe200000000ff */
[----:B------:R-:W-:Y:S01]  /*4520*/  HMMA.16816.F32 R96, R96, R6, RZ ;  /* 0x000000066060723c */ /* 0x000fe200000018ff */
[----:B----4-:R-:W-:Y:S01]  /*4530*/  F2FP.PACK_AB R5, R13, R144 ;  /* 0x000000900d05723e */ /* 0x010fe200000000ff */
[----:B------:R-:W-:-:S02]  /*4540*/  FADD.FTZ R151, R151, R152 ;  /* 0x0000009897977221 */ /* 0x000fc40000010000 */
[----:B------:R-:W-:Y:S02]  /*4550*/  FADD.FTZ R144, R144, R15 ;  /* 0x0000000f90907221 */ /* 0x000fe40000010000 */
[----:B------:R-:W-:Y:S01]  /*4560*/  FADD.FTZ R146, R146, R151 ;  /* 0x0000009792927221 */ /* 0x000fe20000010000 */
[----:B------:R-:W-:Y:S01]  /*4570*/  F2FP.PACK_AB R6, R14, R145 ;  /* 0x000000910e06723e */ /* 0x000fe200000000ff */
[----:B------:R-:W-:Y:S01]  /*4580*/  FADD.FTZ R144, R13, R144 ;  /* 0x000000900d907221 */ /* 0x000fe20000010000 */
[----:B------:R-:W-:Y:S01]  /*4590*/  F2FP.PACK_AB R7, R2, R3 ;  /* 0x000000030207723e */ /* 0x000fe200000000ff */
        /* <DEDUP_REMOVED lines=139> */
.L_x_1523:
[----:B------:R-:W-:Y:S02]  /*4e50*/  UISETP.NE.AND UP0, UPT, UR6, 0x1, UPT ;  /* 0x000000010600788c */ /* 0x000fe4000bf05270 */
[----:B------:R-:W-:Y:S02]  /*4e60*/  ULDC.64 UR4, c[0x0][0x330] ;  /* 0x0000cc0000047ab9 */ /* 0x000fe40000000a00 */
[----:B------:R-:W-:-:S07]  /*4e70*/  UIMAD.WIDE.U32 UR20, UR17, UR4, URZ ;  /* 0x00000004111472a5 */ /* 0x000fce000f8e003f */
[----:B------:R-:W-:Y:S02]  /*4e80*/  @UP0 USHF.R.U32.HI UR17, URZ, UR5, UR21 ;  /* 0x000000053f110299 */ /* 0x000fe40008011615 */
.L_x_1524:
[----:B------:R-:W-:Y:S02]  /*4e90*/  ULDC UR4, c[0x0][0x32c] ;  /* 0x0000cb0000047ab9 */ /* 0x000fe40000000800 */
[----:B------:R-:W-:-:S04]  /*4ea0*/  UIMAD UR4, UR17, UR6, UR4 ;  /* 0x00000006110472a4 */ /* 0x000fc8000f8e0204 */
[----:B------:R-:W-:-:S04]  /*4eb0*/  UISETP.LT.AND UP0, UPT, UR7, UR4, UPT ;  /* 0x000000040700728c */ /* 0x000fc8000bf01270 */
[----:B------:R-:W-:-:S04]  /*4ec0*/  USEL UR7, UR7, UR4, UP0 ;  /* 0x0000000407077287 */ /* 0x000fc80008000000 */
.L_x_1522:
        /* <DEDUP_REMOVED lines=21> */
[----:B------:R-:W-:Y:S01]  /*5020*/  IMAD.X R214, RZ, RZ, R211, P6 ;  /* 0x000000ffffd67224 */ /* 0x000fe200030e06d3 */
[----:B------:R-:W-:Y:S01]  /*5030*/  @P0 SHF.R.U32.HI R213, RZ, c[0x0][0x2cc], R213 ;  /* 0x0000b300ffd50a19 */ /* 0x000fe200000116d5 */
[----:B------:R-:W-:Y:S02]  /*5040*/  IMAD.X R216, RZ, RZ, R211, P4 ;  /* 0x000000ffffd87224 */ /* 0x000fe400020e06d3 */
.L_x_1534:
        /* <DEDUP_REMOVED lines=20> */
[C---:B------:R-:W-:Y:S02]  /*5190*/  @!P0 LEA R230, P6, R223.reuse, c[0x0][0x1f8], 0x1 ;  /* 0x00007e00dfe68a11 */ /* 0x040fe400078c08ff */
[----:B------:R-:W-:Y:S02]  /*51a0*/  @!P0 IADD3.X R222, R220, UR20, RZ, P5, !PT ;  /* 0x00000014dcde8c10 */ /* 0x000fe4000affe4ff */
[----:B------:R-:W4:Y:S01]  /*51b0*/  LDSM.16.M88.4 R148, [R197+0x7900] ;  /* 0x00790000c594783b */ /* 0x000f220000000200 */
[----:B------:R-:W-:Y:S02]  /*51c0*/  @!P0 LEA.HI.X R231, R223, c[0x0][0x1fc], R0, 0x1, P6 ;  /* 0x00007f00dfe78a11 */ /* 0x000fe400030f0c00 */
[C---:B------:R-:W-:Y:S02]  /*51d0*/  @!P0 LEA R228, P5, R225.reuse, c[0x0][0x1f8], 0x1 ;  /* 0x00007e00e1e48a11 */ /* 0x040fe400078a08ff */
        /* <DEDUP_REMOVED lines=12> */
[C---:B------:R-:W-:Y:S02]  /*52a0*/  @!P0 LEA R232, P6, R0.reuse, c[0x0][0x1f8], 0x1 ;  /* 0x00007e0000e88a11 */ /* 0x040fe400078c08ff */
        /* <DEDUP_REMOVED lines=39> */
[----:B------:R-:W4:Y:S05]  /*5520*/  LDSM.16.M88.4 R168, [R192+0x6100] ;  /* 0x00610000c0a8783b */ /* 0x000f2a0000000200 */
[----:B------:R-:W4:Y:S02]  /*5530*/  LDSM.16.M88.4 R172, [R192+0x6900] ;  /* 0x00690000c0ac783b */ /* 0x000f240000000200 */
[C---:B-----5:R-:W-:Y:S03]  /*5540*/  HMMA.16816.F32 R4, R152.reuse, R156, R4 ;  /* 0x0000009c9804723c */ /* 0x060fe60000001804 */
[----:B------:R-:W5:Y:S02]  /*5550*/  LDSM.16.M88.4 R132, [R192+0x7100] ;  /* 0x00710000c084783b */ /* 0x000f640000000200 */
[C---:B-1----:R-:W-:Y:S02]  /*5560*/  @P0 LEA R222, P4, R0.reuse, c[0x0][0x1c8], 0x1 ;  /* 0x0000720000de0a11 */ /* 0x042fe400078808ff */
[----:B------:R-:W-:Y:S01]  /*5570*/  @P0 IADD3.X R223, R211, UR20, RZ, P5, !PT ;  /* 0x00000014d3df0c10 */ /* 0x000fe2000affe4ff */
[C---:B------:R-:W-:Y:S01]  /*5580*/  HMMA.16816.F32 R8, R152.reuse, R158, R8 ;  /* 0x0000009e9808723c */ /* 0x040fe20000001808 */
[----:B------:R-:W1:Y:S03]  /*5590*/  LDSM.16.M88.4 R144, [R192+0x7900] ;  /* 0x00790000c090783b */ /* 0x000e660000000200 */
[----:B------:R-:W-:Y:S02]  /*55a0*/  @P0 LEA.HI.X R223, R0, c[0x0][0x1cc], R223, 0x1, P4 ;  /* 0x0000730000df0a11 */ /* 0x000fe400020f0cdf */
[----:B------:R-:W-:Y:S01]  /*55b0*/  LDSM.16.M88.4 R148, [R184] ;  /* 0x00000000b894783b */ /* 0x000fe20000000200 */
[----:B------:R-:W-:Y:S01]  /*55c0*/  @P0 IADD3 R0, P4, R217, UR21, RZ ;  /* 0x00000015d9000c10 */ /* 0x000fe2000ff9e0ff */
[C---:B------:R-:W-:Y:S03]  /*55d0*/  HMMA.16816.F32 R12, R152.reuse, R160, R12 ;  /* 0x000000a0980c723c */ /* 0x040fe6000000180c */
[----:B------:R-:W-:Y:S01]  /*55e0*/  LDSM.16.M88.4 R156, [R184+0x1000] ;  /* 0x00100000b89c783b */ /* 0x000fe20000000200 */
[----:B------:R-:W-:Y:S02]  /*55f0*/  @P0 LEA R226, P6, R0, c[0x0][0x1c8], 0x1 ;  /* 0x0000720000e20a11 */ /* 0x000fe400078c08ff */
[----:B--2---:R-:W-:Y:S01]  /*5600*/  @P0 IADD3 R229, P5, R215, UR21, RZ ;  /* 0x00000015d7e50c10 */ /* 0x004fe2000ffbe0ff */
[----:B------:R-:W-:Y:S01]  /*5610*/  @UP3 UIADD3 UR21, UP0, UR13, UR21, URZ ;  /* 0x000000150d153290 */ /* 0x000fe2000ff1e03f */
[C---:B------:R-:W-:Y:S01]  /*5620*/  HMMA.16816.F32 R16, R152.reuse, R162, R16 ;  /* 0x000000a29810723c */ /* 0x040fe20000001810 */
[----:B------:R-:W-:Y:S03]  /*5630*/  LDSM.16.M88.4 R160, [R184+0x1800] ;  /* 0x00180000b8a0783b */ /* 0x000fe60000000200 */
[----:B---3--:R-:W-:Y:S02]  /*5640*/  @P0 IADD3.X R225, R216, UR20, RZ, P4, !PT ;  /* 0x00000014d8e10c10 */ /* 0x008fe4000a7fe4ff */
[C---:B------:R-:W-:Y:S02]  /*5650*/  @P0 LEA R224, P4, R229.reuse, c[0x0][0x1c8], 0x1 ;  /* 0x00007200e5e00a11 */ /* 0x040fe400078808ff */
[C---:B------:R-:W-:Y:S04]  /*5660*/  HMMA.16816.F32 R20, R152.reuse, R136, R20 ;  /* 0x000000889814723c */ /* 0x040fe80000001814 */
[----:B------:R-:W-:Y:S02]  /*5670*/  @P0 LEA.HI.X R227, R0, c[0x0][0x1cc], R225, 0x1, P6 ;  /* 0x0000730000e30a11 */ /* 0x000fe400030f0ce1 */
[----:B------:R-:W-:Y:S01]  /*5680*/  @P0 IADD3.X R228, R214, UR20, RZ, P5, !PT ;  /* 0x00000014d6e40c10 */ /* 0x000fe2000affe4ff */
[----:B------:R-:W-:Y:S01]  /*5690*/  @UP3 UIADD3.X UR20, UR12, UR20, URZ, UP0, !UPT ;  /* 0x000000140c143290 */ /* 0x000fe200087fe43f */
[C---:B------:R-:W-:Y:S01]  /*56a0*/  HMMA.16816.F32 R24, R152.reuse, R138, R24 ;  /* 0x0000008a9818723c */ /* 0x040fe20000001818 */
[----:B------:R-:W2:Y:S03]  /*56b0*/  LDSM.16.M88.4 R136, [R191+0xc100] ;  /* 0x00c10000bf88783b */ /* 0x000ea60000000200 */
[----:B------:R-:W-:Y:S02]  /*56c0*/  @P0 LEA.HI.X R225, R229, c[0x0][0x1cc], R228, 0x1, P4 ;  /* 0x00007300e5e10a11 */ /* 0x000fe400020f0ce4 */
[----:B------:R-:W-:Y:S02]  /*56d0*/  @P0 IADD3 R232, P5, R217, UR21, RZ ;  /* 0x00000015d9e80c10 */ /* 0x000fe4000ffbe0ff */
[C---:B------:R-:W-:Y:S04]  /*56e0*/  HMMA.16816.F32 R28, R152.reuse, R164, R28 ;  /* 0x000000a4981c723c */ /* 0x040fe8000000181c */
[----:B------:R-:W-:Y:S02]  /*56f0*/  @P0 IADD3 R0, P6, R204, UR21, RZ ;  /* 0x00000015cc000c10 */ /* 0x000fe4000ffde0ff */
[----:B------:R-:W-:Y:S02]  /*5700*/  @P0 IADD3.X R231, R216, UR20, RZ, P5, !PT ;  /* 0x00000014d8e70c10 */ /* 0x000fe4000affe4ff */
[----:B------:R-:W-:Y:S01]  /*5710*/  HMMA.16816.F32 R32, R152, R166, R32 ;  /* 0x000000a69820723c */ /* 0x000fe20000001820 */
[----:B------:R-:W3:Y:S03]  /*5720*/  LDSM.16.M88.4 R152, [R184+0x800] ;  /* 0x00080000b898783b */ /* 0x000ee60000000200 */
[----:B------:R-:W-:Y:S02]  /*5730*/  @P0 LEA R230, P5, R232, c[0x0][0x1c8], 0x1 ;  /* 0x00007200e8e60a11 */ /* 0x000fe400078a08ff */
[----:B------:R-:W-:Y:S01]  /*5740*/  LDSM.16.M88.4 R164, [R197+0x8100] ;  /* 0x00810000c5a4783b */ /* 0x000fe20000000200 */
[----:B------:R-:W-:Y:S01]  /*5750*/  @P0 IADD3.X R229, R211, UR20, RZ, P6, !PT ;  /* 0x00000014d3e50c10 */ /* 0x000fe2000b7fe4ff */
[C---:B----4-:R-:W-:Y:S05]  /*5760*/  HMMA.16816.F32 R4, R140.reuse, R168, R4 ;  /* 0x000000a88c04723c */ /* 0x050fea0000001804 */
[----:B------:R-:W-:Y:S02]  /*5770*/  @P0 LEA R236, P6, R0, c[0x0][0x1c8], 0x1 ;  /* 0x0000720000ec0a11 */ /* 0x000fe400078c08ff */
[----:B------:R-:W-:Y:S01]  /*5780*/  @P0 LEA.HI.X R231, R232, c[0x0][0x1cc], R231, 0x1, P5 ;  /* 0x00007300e8e70a11 */ /* 0x000fe200028f0ce7 */
[C---:B------:R-:W-:Y:S01]  /*5790*/  HMMA.16816.F32 R8, R140.reuse, R170, R8 ;  /* 0x000000aa8c08723c */ /* 0x040fe20000001808 */
[----:B------:R-:W-:Y:S01]  /*57a0*/  LDSM.16.M88.4 R168, [R198+0x14100] ;  /* 0x01410000c6a8783b */ /* 0x000fe20000000200 */
[----:B------:R-:W-:Y:S02]  /*57b0*/  PLOP3.LUT P5, PT, PT, PT, UP2, 0x80, 0x0 ;  /* 0x000000000000781c */ /* 0x000fe40003faf028 */
[----:B------:R-:W-:Y:S01]  /*57c0*/  @P0 LEA.HI.X R237, R0, c[0x0][0x1cc], R229, 0x1, P6 ;  /* 0x0000730000ed0a11 */ /* 0x000fe200030f0ce5 */
[----:B------:R-:W-:Y:S01]  /*57d0*/  IMAD.MOV.U32 R0, RZ, RZ, R201 ;  /* 0x000000ffff007224 */ /* 0x000fe200078e00c9 */
[----:B------:R-:W-:Y:S02]  /*57e0*/  @P0 IADD3 R234, P4, R215, UR21, RZ ;  /* 0x00000015d7ea0c10 */ /* 0x000fe4000ff9e0ff */
[C---:B------:R-:W-:Y:S04]  /*57f0*/  HMMA.16816.F32 R12, R140.reuse, R172, R12 ;  /* 0x000000ac8c0c723c */ /* 0x040fe8000000180c */
[----:B------:R-:W-:Y:S01]  /*5800*/  @P0 IADD3.X R233, R214, UR20, RZ, P4, !PT ;  /* 0x00000014d6e90c10 */ /* 0x000fe2000a7fe4ff */
[----:B------:R-:W-:Y:S01]  /*5810*/  USHF.L.U32 UR20, UR14, 0x6, URZ ;  /* 0x000000060e147899 */ /* 0x000fe2000800063f */
[C---:B------:R-:W-:Y:S01]  /*5820*/  @P0 LEA R228, P4, R234.reuse, c[0x0][0x1c8], 0x1 ;  /* 0x00007200eae40a11 */ /* 0x040fe200078808ff */
[----:B------:R-:W-:Y:S01]  /*5830*/  @P5 IMAD.MOV.U32 R0, RZ, RZ, R213 ;  /* 0x000000ffff005224 */ /* 0x000fe200078e00d5 */
[C---:B------:R-:W-:Y:S01]  /*5840*/  HMMA.16816.F32 R16, R140.reuse, R174, R16 ;  /* 0x000000ae8c10723c */ /* 0x040fe20000001810 */
[----:B------:R-:W-:Y:S03]  /*5850*/  LDSM.16.M88.4 R172, [R197+0xa100] ;  /* 0x00a10000c5ac783b */ /* 0x000fe60000000200 */
[----:B------:R-:W-:Y:S02]  /*5860*/  @P0 LEA.HI.X R229, R234, c[0x0][0x1cc], R233, 0x1, P4 ;  /* 0x00007300eae50a11 */ /* 0x000fe400020f0ce9 */
[----:B------:R-:W-:Y:S02]  /*5870*/  SHFL.IDX PT, R232, R0, RZ, 0x1c1f ;  /* 0x001c1fff00e87589 */ /* 0x000fe400000e0000 */
[C---:B-----5:R-:W-:Y:S08]  /*5880*/  HMMA.16816.F32 R20, R140.reuse, R132, R20 ;  /* 0x000000848c14723c */ /* 0x060ff00000001814 */
[C---:B------:R-:W-:Y:S01]  /*5890*/  HMMA.16816.F32 R24, R140.reuse, R134, R24 ;  /* 0x000000868c18723c */ /* 0x040fe20000001818 */
[----:B------:R-:W4:Y:S07]  /*58a0*/  LDSM.16.M88.4 R132, [R198+0x10100] ;  /* 0x01010000c684783b */ /* 0x000f2e0000000200 */
[C---:B-1----:R-:W-:Y:S08]  /*58b0*/  HMMA.16816.F32 R28, R140.reuse, R144, R28 ;  /* 0x000000908c1c723c */ /* 0x042ff0000000181c */
[----:B------:R-:W-:Y:S01]  /*58c0*/  HMMA.16816.F32 R32, R140, R146, R32 ;  /* 0x000000928c20723c */ /* 0x000fe20000001820 */
[----:B------:R-:W1:Y:S05]  /*58d0*/  LDSM.16.M88.4 R140, [R197+0x8900] ;  /* 0x00890000c58c783b */ /* 0x000e6a0000000200 */
[----:B------:R-:W5:Y:S02]  /*58e0*/  LDSM.16.M88.4 R144, [R197+0x9100] ;  /* 0x00910000c590783b */ /* 0x000f640000000200 */
[C---:B--2---:R-:W-:Y:S08]  /*58f0*/  HMMA.16816.F32 R4, R136.reuse, R148, R4 ;  /* 0x000000948804723c */ /* 0x044ff00000001804 */
[C---:B------:R-:W-:Y:S01]  /*5900*/  HMMA.16816.F32 R8, R136.reuse, R150, R8 ;  /* 0x000000968808723c */ /* 0x040fe20000001808 */
[----:B------:R-:W2:Y:S07]  /*5910*/  LDSM.16.M88.4 R148, [R197+0x9900] ;  /* 0x00990000c594783b */ /* 0x000eae0000000200 */
[C---:B---3--:R-:W-:Y:S08]  /*5920*/  HMMA.16816.F32 R12, R136.reuse, R152, R12 ;  /* 0x00000098880c723c */ /* 0x048ff0000000180c */
[C---:B------:R-:W-:Y:S01]  /*5930*/  HMMA.16816.F32 R16, R136.reuse, R154, R16 ;  /* 0x0000009a8810723c */ /* 0x040fe20000001810 */
[----:B------:R-:W-:Y:S07]  /*5940*/  LDSM.16.M88.4 R152, [R183] ;  /* 0x00000000b798783b */ /* 0x000fee0000000200 */
[C---:B------:R-:W-:Y:S08]  /*5950*/  HMMA.16816.F32 R20, R136.reuse, R156, R20 ;  /* 0x0000009c8814723c */ /* 0x040ff00000001814 */
[C---:B------:R-:W-:Y:S01]  /*5960*/  HMMA.16816.F32 R24, R136.reuse, R158, R24 ;  /* 0x0000009e8818723c */ /* 0x040fe20000001818 */
[----:B------:R-:W-:Y:S07]  /*5970*/  LDSM.16.M88.4 R156, [R182] ;  /* 0x00000000b69c783b */ /* 0x000fee0000000200 */
[C---:B------:R-:W-:Y:S08]  /*5980*/  HMMA.16816.F32 R28, R136.reuse, R160, R28 ;  /* 0x000000a0881c723c */ /* 0x040ff0000000181c */
[----:B------:R-:W-:Y:S01]  /*5990*/  HMMA.16816.F32 R32, R136, R162, R32 ;  /* 0x000000a28820723c */ /* 0x000fe20000001820 */
[----:B------:R-:W3:Y:S05]  /*59a0*/  LDSM.16.M88.4 R136, [R194+0x10100] ;  /* 0x01010000c288783b */ /* 0x000eea0000000200 */
[----:B------:R-:W2:Y:S02]  /*59b0*/  LDSM.16.M88.4 R160, [R181] ;  /* 0x00000000b5a0783b */ /* 0x000ea40000000200 */
[C---:B----4-:R-:W-:Y:S08]  /*59c0*/  HMMA.16816.F32 R4, R132.reuse, R164, R4 ;  /* 0x000000a48404723c */ /* 0x050ff00000001804 */
[C---:B------:R-:W-:Y:S01]  /*59d0*/  HMMA.16816.F32 R8, R132.reuse, R166, R8 ;  /* 0x000000a68408723c */ /* 0x040fe20000001808 */
[----:B------:R-:W4:Y:S07]  /*59e0*/  LDSM.16.M88.4 R164, [R180] ;  /* 0x00000000b4a4783b */ /* 0x000f2e0000000200 */
[C---:B-1----:R-:W-:Y:S08]  /*59f0*/  HMMA.16816.F32 R12, R132.reuse, R140, R12 ;  /* 0x0000008c840c723c */ /* 0x042ff0000000180c */
[C---:B------:R-:W-:Y:S01]  /*5a00*/  HMMA.16816.F32 R16, R132.reuse, R142, R16 ;  /* 0x0000008e8410723c */ /* 0x040fe20000001810 */
[----:B------:R-:W-:Y:S07]  /*5a10*/  LDSM.16.M88.4 R140, [R193+0x10100] ;  /* 0x01010000c18c783b */ /* 0x000fee0000000200 */
[C---:B-----5:R-:W-:Y:S08]  /*5a20*/  HMMA.16816.F32 R20, R132.reuse, R144, R20 ;  /* 0x000000908414723c */ /* 0x060ff00000001814 */
[C---:B------:R-:W-:Y:S01]  /*5a30*/  HMMA.16816.F32 R24, R132.reuse, R146, R24 ;  /* 0x000000928418723c */ /* 0x040fe20000001818 */
[----:B------:R-:W1:Y:S07]  /*5a40*/  LDSM.16.M88.4 R144, [R192+0x8100] ;  /* 0x00810000c090783b */ /* 0x000e6e0000000200 */
[C---:B--2---:R-:W-:Y:S08]  /*5a50*/  HMMA.16816.F32 R28, R132.reuse, R148, R28 ;  /* 0x00000094841c723c */ /* 0x044ff0000000181c */
[----:B------:R-:W-:Y:S01]  /*5a60*/  HMMA.16816.F32 R32, R132, R150, R32 ;  /* 0x000000968420723c */ /* 0x000fe20000001820 */
[----:B------:R-:W2:Y:S05]  /*5a70*/  LDSM.16.M88.4 R132, [R192+0x8900] ;  /* 0x00890000c084783b */ /* 0x000eaa0000000200 */
[----:B------:R-:W5:Y:S02]  /*5a80*/  LDSM.16.M88.4 R148, [R192+0x9100] ;  /* 0x00910000c094783b */ /* 0x000f640000000200 */
[C---:B---3--:R-:W-:Y:S08]  /*5a90*/  HMMA.16816.F32 R4, R136.reuse, R152, R4 ;  /* 0x000000988804723c */ /* 0x048ff00000001804 */
        /* <DEDUP_REMOVED lines=8> */
[C---:B----4-:R-:W-:Y:S08]  /*5b20*/  HMMA.16816.F32 R28, R136.reuse, R164, R28 ;  /* 0x000000a4881c723c */ /* 0x050ff0000000181c */
[----:B------:R-:W-:Y:S01]  /*5b30*/  HMMA.16816.F32 R32, R136, R166, R32 ;  /* 0x000000a68820723c */ /* 0x000fe20000001820 */
[----:B------:R-:W3:Y:S05]  /*5b40*/  LDSM.16.M88.4 R136, [R192+0x9900] ;  /* 0x00990000c088783b */ /* 0x000eea0000000200 */
[----:B------:R-:W-:Y:S02]  /*5b50*/  LDSM.16.M88.4 R164, [R184+0x3800] ;  /* 0x00380000b8a4783b */ /* 0x000fe40000000200 */
[C---:B-1----:R-:W-:Y:S08]  /*5b60*/  HMMA.16816.F32 R4, R140.reuse, R144, R4 ;  /* 0x000000908c04723c */ /* 0x042ff00000001804 */
[C---:B------:R-:W-:Y:S01]  /*5b70*/  HMMA.16816.F32 R8, R140.reuse, R146, R8 ;  /* 0x000000928c08723c */ /* 0x040fe20000001808 */
[----:B------:R-:W1:Y:S07]  /*5b80*/  LDSM.16.M88.4 R144, [R184+0x3000] ;  /* 0x00300000b890783b */ /* 0x000e6e0000000200 */
[C---:B--2---:R-:W-:Y:S08]  /*5b90*/  HMMA.16816.F32 R12, R140.reuse, R132, R12 ;  /* 0x000000848c0c723c */ /* 0x044ff0000000180c */
[C---:B------:R-:W-:Y:S01]  /*5ba0*/  HMMA.16816.F32 R16, R140.reuse, R134, R16 ;  /* 0x000000868c10723c */ /* 0x040fe20000001810 */
[----:B------:R-:W2:Y:S07]  /*5bb0*/  LDSM.16.M88.4 R132, [R197+0xa900] ;  /* 0x00a90000c584783b */ /* 0x000eae0000000200 */
[C---:B-----5:R-:W-:Y:S08]  /*5bc0*/  HMMA.16816.F32 R20, R140.reuse, R148, R20 ;  /* 0x000000948c14723c */ /* 0x060ff00000001814 */
[C---:B------:R-:W-:Y:S01]  /*5bd0*/  HMMA.16816.F32 R24, R140.reuse, R150, R24 ;  /* 0x000000968c18723c */ /* 0x040fe20000001818 */
[----:B------:R-:W-:Y:S07]  /*5be0*/  LDSM.16.M88.4 R148, [R194+0x14100] ;  /* 0x01410000c294783b */ /* 0x000fee0000000200 */
[C---:B---3--:R-:W-:Y:S08]  /*5bf0*/  HMMA.16816.F32 R28, R140.reuse, R136, R28 ;  /* 0x000000888c1c723c */ /* 0x048ff0000000181c */
[----:B------:R-:W-:Y:S01]  /*5c00*/  HMMA.16816.F32 R32, R140, R138, R32 ;  /* 0x0000008a8c20723c */ /* 0x000fe20000001820 */
[----:B------:R-:W3:Y:S05]  /*5c10*/  LDSM.16.M88.4 R136, [R197+0xb100] ;  /* 0x00b10000c588783b */ /* 0x000eea0000000200 */
        /* <DEDUP_REMOVED lines=16> */
[C---:B--2---:R-:W-:Y:S08]  /*5d20*/  HMMA.16816.F32 R12, R168.reuse, R132, R12 ;  /* 0x00000084a80c723c */ /* 0x044ff0000000180c */
[C---:B------:R-:W-:Y:S01]  /*5d30*/  HMMA.16816.F32 R16, R168.reuse, R134, R16 ;  /* 0x00000086a810723c */ /* 0x040fe20000001810 */
[----:B------:R-:W2:Y:S07]  /*5d40*/  LDSM.16.M88.4 R132, [R176] ;  /* 0x00000000b084783b */ /* 0x000eae0000000200 */
[C---:B---3--:R-:W-:Y:S08]  /*5d50*/  HMMA.16816.F32 R20, R168.reuse, R136, R20 ;  /* 0x00000088a814723c */ /* 0x048ff00000001814 */
[C---:B------:R-:W-:Y:S01]  /*5d60*/  HMMA.16816.F32 R24, R168.reuse, R138, R24 ;  /* 0x0000008aa818723c */ /* 0x040fe20000001818 */
[----:B------:R-:W-:Y:S07]  /*5d70*/  LDSM.16.M88.4 R136, [R193+0x14100] ;  /* 0x01410000c188783b */ /* 0x000fee0000000200 */
[C---:B----4-:R-:W-:Y:S08]  /*5d80*/  HMMA.16816.F32 R28, R168.reuse, R140, R28 ;  /* 0x0000008ca81c723c */ /* 0x050ff0000000181c */
[----:B------:R-:W-:Y:S01]  /*5d90*/  HMMA.16816.F32 R32, R168, R142, R32 ;  /* 0x0000008ea820723c */ /* 0x000fe20000001820 */
[----:B------:R-:W3:Y:S07]  /*5da0*/  LDSM.16.M88.4 R140, [R192+0xa100] ;  /* 0x00a10000c08c783b */ /* 0x000eee0000000200 */
        /* <DEDUP_REMOVED lines=9> */
[C---:B--2---:R-:W-:Y:S08]  /*5e40*/  HMMA.16816.F32 R28, R148.reuse, R132, R28 ;  /* 0x00000084941c723c */ /* 0x044ff0000000181c */
[----:B------:R-:W-:Y:S01]  /*5e50*/  HMMA.16816.F32 R32, R148, R134, R32 ;  /* 0x000000869420723c */ /* 0x000fe20000001820 */
[----:B------:R-:W2:Y:S07]  /*5e60*/  LDSM.16.M88.4 R132, [R184+0x4800] ;  /* 0x00480000b884783b */ /* 0x000eae0000000200 */
[C---:B---3--:R-:W-:Y:S08]  /*5e70*/  HMMA.16816.F32 R4, R136.reuse, R140, R4 ;  /* 0x0000008c8804723c */ /* 0x048ff00000001804 */
[C---:B------:R-:W-:Y:S01]  /*5e80*/  HMMA.16816.F32 R8, R136.reuse, R142, R8 ;  /* 0x0000008e8808723c */ /* 0x040fe20000001808 */
[----:B------:R-:W-:Y:S07]  /*5e90*/  LDSM.16.M88.4 R140, [R184+0x5800] ;  /* 0x00580000b88c783b */ /* 0x000fee0000000200 */
[C---:B----4-:R-:W-:Y:S08]  /*5ea0*/  HMMA.16816.F32 R12, R136.reuse, R156, R12 ;  /* 0x0000009c880c723c */ /* 0x050ff0000000180c */
[C---:B------:R-:W-:Y:S08]  /*5eb0*/  HMMA.16816.F32 R16, R136.reuse, R158, R16 ;  /* 0x0000009e8810723c */ /* 0x040ff00000001810 */
[C---:B------:R-:W-:Y:S08]  /*5ec0*/  HMMA.16816.F32 R20, R136.reuse, R160, R20 ;  /* 0x000000a08814723c */ /* 0x040ff00000001814 */
[C---:B------:R-:W-:Y:S08]  /*5ed0*/  HMMA.16816.F32 R24, R136.reuse, R162, R24 ;  /* 0x000000a28818723c */ /* 0x040ff00000001818 */
[C---:B-1----:R-:W-:Y:S08]  /*5ee0*/  HMMA.16816.F32 R28, R136.reuse, R144, R28 ;  /* 0x00000090881c723c */ /* 0x042ff0000000181c */
[----:B------:R-:W-:Y:S01]  /*5ef0*/  HMMA.16816.F32 R32, R136, R146, R32 ;  /* 0x000000928820723c */ /* 0x000fe20000001820 */
[----:B------:R-:W1:Y:S01]  /*5f00*/  LDSM.16.M88.4 R136, [R184+0x5000] ;  /* 0x00500000b888783b */ /* 0x000e620000000200 */
[----:B------:R-:W-:Y:S04]  /*5f10*/  DEPBAR.LE SB0, 0x0 ;  /* 0x000080000000791a */ /* 0x000fe80000000000 */
[----:B------:R-:W-:Y:S02]  /*5f20*/  BAR.SYNC.DEFER_BLOCKING 0x0 ;  /* 0x0000000000007b1d */ /* 0x000fe40000010000 */
[C---:B-----5:R-:W-:Y:S08]  /*5f30*/  HMMA.16816.F32 R4, R152.reuse, R164, R4 ;  /* 0x000000a49804723c */ /* 0x060ff00000001804 */
[C---:B------:R-:W-:Y:S08]  /*5f40*/  HMMA.16816.F32 R8, R152.reuse, R166, R8 ;  /* 0x000000a69808723c */ /* 0x040ff00000001808 */
[C---:B--2---:R-:W-:Y:S01]  /*5f50*/  HMMA.16816.F32 R12, R152.reuse, R132, R12 ;  /* 0x00000084980c723c */ /* 0x044fe2000000180c */
[----:B------:R-:W-:Y:S01]  /*5f60*/  @!PT LDS RZ, [RZ] ;  /* 0x00000000fffff984 */ /* 0x000fe20000000800 */
[----:B------:R-:W-:Y:S01]  /*5f70*/  @!PT LDS RZ, [RZ] ;  /* 0x00000000fffff984 */ /* 0x000fe20000000800 */
[----:B------:R-:W-:Y:S01]  /*5f80*/  @!PT LDS RZ, [RZ] ;  /* 0x00000000fffff984 */ /* 0x000fe20000000800 */
[----:B------:R2:W-:Y:S07]  /*5f90*/  @P0 LDGSTS.E.BYPASS.LTC128B.128 [R199+0x6100], [R222.64], !P3 ;  /* 0x06100000dec70fae */ /* 0x0005ee000d901d52 */
[C---:B------:R-:W-:Y:S01]  /*5fa0*/  HMMA.16816.F32 R16, R152.reuse, R134, R16 ;  /* 0x000000869810723c */ /* 0x040fe20000001810 */
[----:B------:R3:W-:Y:S05]  /*5fb0*/  @P0 LDGSTS.E.BYPASS.LTC128B.128 [R199+0x8100], [R226.64], !P2 ;  /* 0x08100000e2c70fae */ /* 0x0007ea000d101d52 */
[----:B------:R4:W-:Y:S02]  /*5fc0*/  @P0 LDGSTS.E.BYPASS.LTC128B.128 [R199+0xa100], [R224.64], !P1 ;  /* 0x0a100000e0c70fae */ /* 0x0009e4000c901d52 */
[C---:B-1----:R-:W-:Y:S03]  /*5fd0*/  HMMA.16816.F32 R20, R152.reuse, R136, R20 ;  /* 0x000000889814723c */ /* 0x042fe60000001814 */
[----:B------:R3:W-:Y:S05]  /*5fe0*/  @P0 LDGSTS.E.BYPASS.LTC128B.128 [R199+0x7100], [R236.64], !P3 ;  /* 0x07100000ecc70fae */ /* 0x0007ea000d901d52 */
[C---:B------:R-:W-:Y:S01]  /*5ff0*/  HMMA.16816.F32 R24, R152.reuse, R138, R24 ;  /* 0x0000008a9818723c */ /* 0x040fe20000001818 */
[----:B------:R3:W-:Y:S05]  /*6000*/  @P0 LDGSTS.E.BYPASS.LTC128B.128 [R199+0x9100], [R230.64], !P2 ;  /* 0x09100000e6c70fae */ /* 0x0007ea000d101d52 */
[----:B------:R3:W-:Y:S01]  /*6010*/  @P0 LDGSTS.E.BYPASS.LTC128B.128 [R199+0xb100], [R228.64], !P1 ;  /* 0x0b100000e4c70fae */ /* 0x0007e2000c901d52 */
[----:B------:R-:W-:Y:S01]  /*6020*/  PLOP3.LUT P0, PT, PT, PT, UP1, 0x40, 0x0 ;  /* 0x000000000000781c */ /* 0x000fe20003f0e818 */
[C---:B------:R-:W-:Y:S01]  /*6030*/  HMMA.16816.F32 R28, R152.reuse, R140, R28 ;  /* 0x0000008c981c723c */ /* 0x040fe2000000181c */
[----:B--2---:R-:W-:Y:S02]  /*6040*/  IMAD.U32 R223, RZ, RZ, UR20 ;  /* 0x00000014ffdf7e24 */ /* 0x004fe4000f8e00ff */
[----:B------:R-:W0:Y:S01]  /*6050*/  LDGDEPBAR ;  /* 0x00000000000079af */ /* 0x000e220000000000 */
[----:B------:R-:W-:Y:S02]  /*6060*/  IMAD.U32 R222, RZ, RZ, UR16 ;  /* 0x00000010ffde7e24 */ /* 0x000fe4000f8e00ff */
[----:B------:R-:W-:Y:S02]  /*6070*/  IADD3 R223, -R208, 0x1, -R223 ;  /* 0x00000001d0df7810 */ /* 0x000fe40007ffe9df */
[----:B------:R-:W-:Y:S04]  /*6080*/  HMMA.16816.F32 R32, R152, R142, R32 ;  /* 0x0000008e9820723c */ /* 0x000fe80000001820 */
[----:B------:R-:W-:Y:S04]  /*6090*/  IADD3 R222, -R222, UR9, R223 ;  /* 0x00000009dede7c10 */ /* 0x000fe8000fffe1df */
[C---:B----4-:R-:W-:Y:S04]  /*60a0*/  IADD3 R225, R222.reuse, c[0x0][0x328], RZ ;  /* 0x0000ca00dee17a10 */ /* 0x050fe80007ffe0ff */
[----:B------:R-:W-:Y:S01]  /*60b0*/  IADD3 R223, R222, UR15, RZ ;  /* 0x0000000fdedf7c10 */ /* 0x000fe2000fffe0ff */
[--C-:B------:R-:W-:Y:S04]  /*60c0*/  IMAD.IADD R224, R225, 0x1, R232.reuse ;  /* 0x00000001e1e07824 */ /* 0x100fe800078e02e8 */
[----:B------:R-:W-:Y:S01]  /*60d0*/  IMAD.IADD R222, R223, 0x1, R232 ;  /* 0x00000001dfde7824 */ /* 0x000fe200078e02e8 */
[----:B------:R-:W-:-:S05]  /*60e0*/  @P0 BRA `(.L_x_1526) ;  /* 0x000001a000000947 */ /* 0x000fca0003800000 */
[----:B---3--:R-:W-:Y:S01]  /*60f0*/  IMAD.U32 R133, RZ, RZ, UR16 ;  /* 0x00000010ff857e24 */ /* 0x008fe2000f8e00ff */
        /* <DEDUP_REMOVED lines=13> */
.L_x_1528:
[----:B------:R-:W-:Y:S04]  /*61d0*/  MOV R132, c[0x0][0x32c] ;  /* 0x0000cb0000847a02 */ /* 0x000fe80000000f00 */
[----:B------:R-:W-:Y:S11]  /*61e0*/  ISETP.NE.AND P0, PT, R132, 0x1, PT ;  /* 0x000000018400780c */ /* 0x000ff60003f05270 */
[----:B------:R-:W-:Y:S02]  /*61f0*/  @!UPT UIADD3 URZ, URZ, URZ, URZ ;  /* 0x0000003f3f3ff290 */ /* 0x000fe4000fffe03f */
[----:B------:R-:W-:Y:S05]  /*6200*/  @P0 IMAD.HI.U32 R132, R133, c[0x0][0x330], RZ ;  /* 0x0000cc0085840a27 */ /* 0x000fea00078e00ff */
[----:B------:R-:W-:Y:S02]  /*6210*/  @P0 SHF.R.U32.HI R133, RZ, c[0x0][0x334], R132 ;  /* 0x0000cd00ff850a19 */ /* 0x000fe40000011684 */
.L_x_1529:
[----:B------:R-:W-:Y:S05]  /*6220*/  BSYNC B0 ;  /* 0x0000000000007941 */ /* 0x000fea0003800000 */
.L_x_1527:
[----:B------:R-:W-:Y:S04]  /*6230*/  IMAD.MOV.U32 R132, RZ, RZ, c[0x0][0x32c] ;  /* 0x0000cb00ff847624 */ /* 0x000fe800078e00ff */
[----:B------:R-:W-:Y:S04]  /*6240*/  IMAD R135, R133, R132, -UR20 ;  /* 0x8000001485877e24 */ /* 0x000fe8000f8e0284 */
[----:B------:R-:W-:Y:S05]  /*6250*/  IMAD.IADD R135, R135, 0x1, -R208 ;  /* 0x0000000187877824 */ /* 0x000fea00078e0ad0 */
[----:B------:R-:W-:Y:S02]  /*6260*/  IADD3 R133, R135, c[0x0][0x32c], RZ ;  /* 0x0000cb0087857a10 */ /* 0x000fe40007ffe0ff */
[----:B------:R-:W-:Y:S02]  /*6270*/  IMNMX R222, R222, R135, !PT ;  /* 0x00000087dede7217 */ /* 0x000fe40007800200 */
[----:B------:R-:W-:Y:S02]  /*6280*/  IMNMX R224, R224, R133, PT ;  /* 0x00000085e0e07217 */ /* 0x000fe40003800200 */
.L_x_1526:
[----:B---3--:R-:W-:Y:S01]  /*6290*/  UISETP.GT.AND UP0, UPT, UR14, -0x1, UPT ;  /* 0xffffffff0e00788c */ /* 0x008fe2000bf04270 */
[----:B------:R-:W1:Y:S05]  /*62a0*/  SHFL.IDX PT, R0, R0, 0x1, 0x1c1f ;  /* 0x003c1f0000007f89 */ /* 0x000e6a00000e0000 */
[----:B------:R-:W-:Y:S04]  /*62b0*/  PLOP3.LUT P0, PT, PT, PT, UP0, 0x80, 0x0 ;  /* 0x000000000000781c */ /* 0x000fe80003f0f008 */
[C---:B------:R-:W-:Y:S02]  /*62c0*/  ISETP.GT.AND P4, PT, R222.reuse, 0x1, P0 ;  /* 0x00000001de00780c */ /* 0x040fe40000784270 */
[----:B------:R-:W-:Y:S02]  /*62d0*/  ISETP.GT.AND P5, PT, R222, RZ, P0 ;  /* 0x000000ffde00720c */ /* 0x000fe400007a4270 */
[C---:B------:R-:W-:Y:S02]  /*62e0*/  ISETP.LT.OR P4, PT, R224.reuse, 0x2, P4 ;  /* 0x00000002e000780c */ /* 0x040fe40002781670 */
[----:B------:R-:W-:Y:S02]  /*62f0*/  ISETP.LT.OR P5, PT, R224, 0x1, P5 ;  /* 0x00000001e000780c */ /* 0x000fe40002fa1670 */
[----:B------:R-:W-:Y:S02]  /*6300*/  FSEL R136, R5, -INF , !P4 ;  /* 0xff80000005887808 */ /* 0x000fe40006000000 */
[C---:B------:R-:W-:Y:S02]  /*6310*/  ISETP.GT.AND P4, PT, R222.reuse, 0x10, P0 ;  /* 0x00000010de00780c */ /* 0x040fe40000784270 */
[----:B------:R-:W-:Y:S02]  /*6320*/  ISETP.GT.AND P6, PT, R222, 0x8, P0 ;  /* 0x00000008de00780c */ /* 0x000fe400007c4270 */
[----:B------:R-:W-:Y:S01]  /*6330*/  ISETP.LT.OR P4, PT, R224, 0x11, P4 ;  /* 0x00000011e000780c */ /* 0x000fe20002781670 */
[--C-:B-1----:R-:W-:Y:S01]  /*6340*/  IMAD.IADD R225, R225, 0x1, R0.reuse ;  /* 0x00000001e1e17824 */ /* 0x102fe200078e0200 */
[----:B------:R-:W-:Y:S01]  /*6350*/  FSEL R138, R4, -INF , !P5 ;  /* 0xff800000048a7808 */ /* 0x000fe20006800000 */
[----:B------:R-:W-:Y:S01]  /*6360*/  IMAD.IADD R223, R223, 0x1, R0 ;  /* 0x00000001dfdf7824 */ /* 0x000fe200078e0200 */
        /* <DEDUP_REMOVED lines=55> */
.L_x_1532:
[----:B------:R-:W-:Y:S04]  /*66e0*/  MOV R0, c[0x0][0x32c] ;  /* 0x0000cb0000007a02 */ /* 0x000fe80000000f00 */
[----:B------:R-:W-:Y:S11]  /*66f0*/  ISETP.NE.AND P4, PT, R0, 0x1, PT ;  /* 0x000000010000780c */ /* 0x000ff60003f85270 */
[----:B------:R-:W-:Y:S02]  /*6700*/  @!UPT UIADD3 URZ, URZ, URZ, URZ ;  /* 0x0000003f3f3ff290 */ /* 0x000fe4000fffe03f */
[----:B------:R-:W-:Y:S05]  /*6710*/  @P4 IMAD.HI.U32 R0, R5, c[0x0][0x330], RZ ;  /* 0x0000cc0005004a27 */ /* 0x000fea00078e00ff */
[----:B------:R-:W-:Y:S02]  /*6720*/  @P4 SHF.R.U32.HI R5, RZ, c[0x0][0x334], R0 ;  /* 0x0000cd00ff054a19 */ /* 0x000fe40000011600 */
.L_x_1533:
[----:B------:R-:W-:Y:S05]  /*6730*/  BSYNC B0 ;  /* 0x0000000000007941 */ /* 0x000fea0003800000 */
.L_x_1531:
[----:B------:R-:W-:Y:S04]  /*6740*/  IMAD.MOV.U32 R0, RZ, RZ, c[0x0][0x32c] ;  /* 0x0000cb00ff007624 */ /* 0x000fe800078e00ff */
[----:B------:R-:W-:Y:S04]  /*6750*/  IMAD R5, R5, R0, -UR20 ;  /* 0x8000001405057e24 */ /* 0x000fe8000f8e0200 */
[----:B------:R-:W-:Y:S05]  /*6760*/  IMAD.IADD R4, R5, 0x1, -R208 ;  /* 0x0000000105047824 */ /* 0x000fea00078e0ad0 */
[----:B------:R-:W-:Y:S02]  /*6770*/  IADD3 R0, R4, c[0x0][0x32c], RZ ;  /* 0x0000cb0004007a10 */ /* 0x000fe40007ffe0ff */
[----:B------:R-:W-:Y:S02]  /*6780*/  IMNMX R223, R223, R4, !PT ;  /* 0x00000004dfdf7217 */ /* 0x000fe40007800200 */
[----:B------:R-:W-:Y:S02]  /*6790*/  IMNMX R225, R225, R0, PT ;  /* 0x00000000e1e17217 */ /* 0x000fe40003800200 */
.L_x_1530:
[----:B------:R-:W-:Y:S01]  /*67a0*/  FMNMX.FTZ R5, R138, R3, !PT ;  /* 0x000000038a057209 */ /* 0x000fe20007810000 */
[----:B------:R-:W-:Y:S01]  /*67b0*/  UISETP.GT.AND UP0, UPT, UR14, UR17, UPT ;  /* 0x000000110e00728c */ /* 0x000fe2000bf04270 */
[C---:B------:R-:W-:Y:S01]  /*67c0*/  ISETP.GT.AND P6, PT, R223.reuse, RZ, P0 ;  /* 0x000000ffdf00720c */ /* 0x040fe200007c4270 */
[----:B------:R-:W-:Y:S01]  /*67d0*/  UIADD3 UR14, UR14, -0x1, URZ ;  /* 0xffffffff0e0e7890 */ /* 0x000fe2000fffe03f */
[----:B------:R-:W-:Y:S02]  /*67e0*/  FMNMX.FTZ R5, R136, R5, !PT ;  /* 0x0000000588057209 */ /* 0x000fe40007810000 */
[----:B------:R-:W-:Y:S02]  /*67f0*/  ISETP.GT.AND P5, PT, R223, 0x1, P0 ;  /* 0x00000001df00780c */ /* 0x000fe400007a4270 */
[----:B------:R-:W-:Y:S02]  /*6800*/  FMNMX.FTZ R5, R134, R5, !PT ;  /* 0x0000000586057209 */ /* 0x000fe40007810000 */
[C---:B------:R-:W-:Y:S02]  /*6810*/  ISETP.LT.OR P6, PT, R225.reuse, 0x1, P6 ;  /* 0x00000001e100780c */ /* 0x040fe400037c1670 */
        /* <DEDUP_REMOVED lines=57> */
[----:B------:R-:W-:Y:S02]  /*6bb0*/  ISETP.GT.AND P6, PT, R223, 0x30, P0 ;  /* 0x00000030df00780c */ /* 0x000fe400007c4270 */
        /* <DEDUP_REMOVED lines=395> */
.L_x_1525:
        /* <DEDUP_REMOVED lines=23> */
.L_x_1536:
[----:B------:R-:W-:Y:S02]  /*85e0*/  ULDC UR4, c[0x0][0x32c] ;  /* 0x0000cb0000047ab9 */ /* 0x000fe40000000800 */
[----:B------:R-:W-:-:S03]  /*85f0*/  UISETP.NE.AND UP0, UPT, UR4, 0x1, UPT ;  /* 0x000000010400788c */ /* 0x000fc6000bf05270 */
[----:B------:R-:W-:Y:S02]  /*8600*/  ULDC.64 UR4, c[0x0][0x330] ;  /* 0x0000cc0000047ab9 */ /* 0x000fe40000000a00 */
[----:B------:R-:W-:-:S07]  /*8610*/  UIMAD.WIDE.U32 UR20, UR7, UR4, URZ ;  /* 0x00000004071472a5 */ /* 0x000fce000f8e003f */
[----:B------:R-:W-:Y:S02]  /*8620*/  @UP0 UMOV UR17, UR21 ;  /* 0x0000001500110c82 */ /* 0x000fe40008000000 */
[----:B------:R-:W-:Y:S02]  /*8630*/  @UP0 USHF.R.U32.HI UR7, URZ, UR5, UR17 ;  /* 0x000000053f070299 */ /* 0x000fe40008011611 */
.L_x_1537:
[----:B------:R-:W-:Y:S02]  /*8640*/  ULDC UR4, c[0x0][0x32c] ;  /* 0x0000cb0000047ab9 */ /* 0x000fe40000000800 */
[----:B------:R-:W-:-:S04]  /*8650*/  UIMAD UR4, UR7, UR4, URZ ;  /* 0x00000004070472a4 */ /* 0x000fc8000f8e023f */
[----:B------:R-:W-:-:S04]  /*8660*/  UISETP.LT.AND UP0, UPT, UR6, UR4, UPT ;  /* 0x000000040600728c */ /* 0x000fc8000bf01270 */
[----:B------:R-:W-:-:S04]  /*8670*/  USEL UR6, UR6, UR4, !UP0 ;  /* 0x0000000406067287 */ /* 0x000fc8000c000000 */
.L_x_1535:
        /* <DEDUP_REMOVED lines=22> */
.L_x_1539:
        /* <DEDUP_REMOVED lines=21> */
[----:B------:R-:W-:Y:S02]  /*8930*/  @!P0 LEA R168, P4, R0, c[0x0][0x1f8], 0x1 ;  /* 0x00007e0000a88a11 */ /* 0x000fe400078808ff */
        /* <DEDUP_REMOVED lines=14> */
[----:B------:R-:W-:Y:S01]  /*8a20*/  @!P0 IADD3.X R25, R218, UR14, RZ, P6, !PT ;  /* 0x0000000eda198c10 */ /* 0x000fe2000b7fe4ff */
        /* <DEDUP_REMOVED lines=257> */
[----:B------:R-:W-:Y:S01]  /*9a40*/  @P0 LEA R150, P6, R4, c[0x0][0x1c8], 0x1 ;  /* 0x0000720004960a11 */ /* 0x000fe200078c08ff */
[C---:B------:R-:W-:Y:S01]  /*9a50*/  FMUL.FTZ R101, R3.reuse, R101 ;  /* 0x0000006503657220 */ /* 0x040fe20000410000 */
        /* <DEDUP_REMOVED lines=359> */
.L_x_1538:
        /* <DEDUP_REMOVED lines=18> */
.L_x_1549:
        /* <DEDUP_REMOVED lines=214> */
[C---:B------:R-:W-:Y:S04]  /*bf50*/  HMMA.16816.F32 R16, R136.reuse, R142, R16 ;  /* 0x0000008e8810723c */ /* 0x040fe80000001810 */
[----:B------:R-:W-:Y:S02]  /*bf60*/  @P4 SHF.R.U32.HI R0, RZ, c[0x0][0x2cc], R140 ;  /* 0x0000b300ff004a19 */ /* 0x000fe4000001168c */
[----:B------:R-:W2:Y:S01]  /*bf70*/  LDSM.16.M88.4 R140, [R184+0x5800] ;  /* 0x00580000b88c783b */ /* 0x000ea20000000200 */
[----:B------:R-:W-:Y:S01]  /*bf80*/  @P0 IADD3 R152, P5, R216, UR7, RZ ;  /* 0x00000007d8980c10 */ /* 0x000fe2000ffbe0ff */
[----:B------:R-:W-:Y:S04]  /*bf90*/  DEPBAR.LE SB0, 0x0 ;  /* 0x000080000000791a */ /* 0x000fe80000000000 */
[----:B------:R-:W-:Y:S01]  /*bfa0*/  BAR.SYNC.DEFER_BLOCKING 0x0 ;  /* 0x0000000000007b1d */ /* 0x000fe20000010000 */
[----:B------:R-:W-:Y:S01]  /*bfb0*/  @P0 IADD3 R154, P4, R214, UR7, RZ ;  /* 0x00000007d69a0c10 */ /* 0x000fe2000ff9e0ff */
[C---:B-1----:R-:W-:Y:S05]  /*bfc0*/  HMMA.16816.F32 R20, R136.reuse, R132, R20 ;  /* 0x000000848814723c */ /* 0x042fea0000001814 */
[----:B------:R-:W-:Y:S02]  /*bfd0*/  @P0 IADD3.X R147, R215, UR6, RZ, P5, !PT ;  /* 0x00000006d7930c10 */ /* 0x000fe4000affe4ff */
[C---:B------:R-:W-:Y:S01]  /*bfe0*/  @P0 LEA R148, P5, R152.reuse, c[0x0][0x1c8], 0x1 ;  /* 0x0000720098940a11 */ /* 0x040fe200078a08ff */
[C---:B------:R-:W-:Y:S04]  /*bff0*/  HMMA.16816.F32 R24, R136.reuse, R134, R24 ;  /* 0x000000868818723c */ /* 0x040fe80000001818 */
[----:B------:R-:W-:Y:S02]  /*c000*/  @P0 LEA.HI.X R149, R152, c[0x0][0x1cc], R147, 0x1, P5 ;  /* 0x0000730098950a11 */ /* 0x000fe400028f0c93 */
[----:B------:R-:W-:Y:S01]  /*c010*/  @P0 IADD3.X R153, R213, UR6, RZ, P4, !PT ;  /* 0x00000006d5990c10 */ /* 0x000fe2000a7fe4ff */
[----:B------:R-:W-:Y:S01]  /*c020*/  @UP3 UIADD3.X UR6, UR12, UR6, URZ, UP0, !UPT ;  /* 0x000000060c063290 */ /* 0x000fe200087fe43f */
[C---:B------:R-:W-:Y:S04]  /*c030*/  @P0 LEA R146, P4, R154.reuse, c[0x0][0x1c8], 0x1 ;  /* 0x000072009a920a11 */ /* 0x040fe800078808ff */
[----:B------:R-:W-:Y:S01]  /*c040*/  @P0 LEA.HI.X R147, R154, c[0x0][0x1cc], R153, 0x1, P4 ;  /* 0x000073009a930a11 */ /* 0x000fe200020f0c99 */
[----:B------:R-:W-:Y:S01]  /*c050*/  @!PT LDS RZ, [RZ] ;  /* 0x00000000fffff984 */ /* 0x000fe20000000800 */
[----:B------:R-:W-:Y:S01]  /*c060*/  @!PT LDS RZ, [RZ] ;  /* 0x00000000fffff984 */ /* 0x000fe20000000800 */
[----:B------:R-:W-:Y:S01]  /*c070*/  @!PT LDS RZ, [RZ] ;  /* 0x00000000fffff984 */ /* 0x000fe20000000800 */
[----:B------:R1:W-:Y:S01]  /*c080*/  @P0 LDGSTS.E.BYPASS.LTC128B.128 [R199+0x6100], [R150.64], !P3 ;  /* 0x0610000096c70fae */ /* 0x0003e2000d901d52 */
[----:B------:R-:W-:Y:S02]  /*c090*/  @P0 IADD3.X R133, R211, UR6, RZ, P6, !PT ;  /* 0x00000006d3850c10 */ /* 0x000fe4000b7fe4ff */
[----:B------:R-:W-:Y:S02]  /*c0a0*/  @P0 LEA R158, P6, R144, c[0x0][0x1c8], 0x1 ;  /* 0x00007200909e0a11 */ /* 0x000fe400078c08ff */
[----:B------:R1:W-:Y:S01]  /*c0b0*/  @P0 LDGSTS.E.BYPASS.LTC128B.128 [R199+0x8100], [R148.64], !P2 ;  /* 0x0810000094c70fae */ /* 0x0003e2000d101d52 */
[----:B------:R-:W-:Y:S02]  /*c0c0*/  @P0 IADD3 R145, P5, R216, UR17, RZ ;  /* 0x00000011d8910c10 */ /* 0x000fe4000ffbe0ff */
[----:B------:R-:W-:Y:S01]  /*c0d0*/  @P0 LEA.HI.X R159, R144, c[0x0][0x1cc], R133, 0x1, P6 ;  /* 0x00007300909f0a11 */ /* 0x000fe200030f0c85 */
[----:B------:R-:W-:Y:S01]  /*c0e0*/  IMAD.U32 R133, RZ, RZ, UR16 ;  /* 0x00000010ff857e24 */ /* 0x000fe2000f8e00ff */
[----:B------:R1:W-:Y:S01]  /*c0f0*/  @P0 LDGSTS.E.BYPASS.LTC128B.128 [R199+0xa100], [R146.64], !P1 ;  /* 0x0a10000092c70fae */ /* 0x0003e2000c901d52 */
[----:B------:R-:W-:Y:S01]  /*c100*/  @P0 IADD3.X R132, R215, UR6, RZ, P5, !PT ;  /* 0x00000006d7840c10 */ /* 0x000fe2000affe4ff */
[C---:B--2---:R-:W-:Y:S03]  /*c110*/  HMMA.16816.F32 R28, R136.reuse, R140, R28 ;  /* 0x0000008c881c723c */ /* 0x044fe6000000181c */
[----:B------:R1:W-:Y:S01]  /*c120*/  @P0 LDGSTS.E.BYPASS.LTC128B.128 [R199+0x7100], [R158.64], !P3 ;  /* 0x071000009ec70fae */ /* 0x0003e2000d901d52 */
[C---:B------:R-:W-:Y:S02]  /*c130*/  @P0 LEA R156, P5, R145.reuse, c[0x0][0x1c8], 0x1 ;  /* 0x00007200919c0a11 */ /* 0x040fe400078a08ff */
[----:B------:R-:W-:Y:S02]  /*c140*/  @P0 IADD3 R153, P4, R214, UR17, RZ ;  /* 0x00000011d6990c10 */ /* 0x000fe4000ff9e0ff */
[----:B------:R-:W-:Y:S01]  /*c150*/  @P0 LEA.HI.X R157, R145, c[0x0][0x1cc], R132, 0x1, P5 ;  /* 0x00007300919d0a11 */ /* 0x000fe200028f0c84 */
[----:B------:R-:W-:Y:S01]  /*c160*/  HMMA.16816.F32 R32, R136, R142, R32 ;  /* 0x0000008e8820723c */ /* 0x000fe20000001820 */
[----:B------:R-:W2:Y:S02]  /*c170*/  SHFL.IDX PT, R132, R0, RZ, 0x1c1f ;  /* 0x001c1fff00847589 */ /* 0x000ea400000e0000 */
[----:B------:R-:W-:Y:S01]  /*c180*/  @P0 IADD3.X R152, R213, UR6, RZ, P4, !PT ;  /* 0x00000006d5980c10 */ /* 0x000fe2000a7fe4ff */
[----:B------:R-:W-:Y:S01]  /*c190*/  USHF.L.U32 UR6, UR14, 0x6, URZ ;  /* 0x000000060e067899 */ /* 0x000fe2000800063f */
[C---:B------:R-:W-:Y:S01]  /*c1a0*/  @P0 LEA R154, P4, R153.reuse, c[0x0][0x1c8], 0x1 ;  /* 0x00007200999a0a11 */ /* 0x040fe200078808ff */
[----:B------:R1:W-:Y:S03]  /*c1b0*/  @P0 LDGSTS.E.BYPASS.LTC128B.128 [R199+0x9100], [R156.64], !P2 ;  /* 0x091000009cc70fae */ /* 0x0003e6000d101d52 */
[----:B------:R-:W-:Y:S03]  /*c1c0*/  @P0 LEA.HI.X R155, R153, c[0x0][0x1cc], R152, 0x1, P4 ;  /* 0x00007300999b0a11 */ /* 0x000fe600020f0c98 */
[----:B------:R-:W-:Y:S02]  /*c1d0*/  IMAD.U32 R135, RZ, RZ, UR6 ;  /* 0x00000006ff877e24 */ /* 0x000fe4000f8e00ff */
[----:B------:R1:W-:Y:S01]  /*c1e0*/  @P0 LDGSTS.E.BYPASS.LTC128B.128 [R199+0xb100], [R154.64], !P1 ;  /* 0x0b1000009ac70fae */ /* 0x0003e2000c901d52 */
[----:B------:R-:W-:Y:S02]  /*c1f0*/  PLOP3.LUT P0, PT, PT, PT, UP1, 0x40, 0x0 ;  /* 0x000000000000781c */ /* 0x000fe40003f0e818 */
[----:B------:R-:W-:Y:S02]  /*c200*/  IADD3 R134, -R208, 0x1, -R135 ;  /* 0x00000001d0867810 */ /* 0x000fe40007ffe987 */
[----:B------:R-:W0:Y:S02]  /*c210*/  LDGDEPBAR ;  /* 0x00000000000079af */ /* 0x000e240000000000 */
[----:B------:R-:W-:Y:S04]  /*c220*/  IADD3 R133, -R133, UR9, R134 ;  /* 0x0000000985857c10 */ /* 0x000fe8000fffe186 */
[C---:B------:R-:W-:Y:S02]  /*c230*/  IADD3 R135, R133.reuse, c[0x0][0x328], RZ ;  /* 0x0000ca0085877a10 */ /* 0x040fe40007ffe0ff */
[----:B------:R-:W-:Y:S03]  /*c240*/  IADD3 R133, R133, UR15, RZ ;  /* 0x0000000f85857c10 */ /* 0x000fe6000fffe0ff */
[--C-:B--2---:R-:W-:Y:S02]  /*c250*/  IMAD.IADD R139, R135, 0x1, R132.reuse ;  /* 0x00000001878b7824 */ /* 0x104fe400078e0284 */
[----:B------:R-:W-:Y:S01]  /*c260*/  IMAD.IADD R137, R133, 0x1, R132 ;  /* 0x0000000185897824 */ /* 0x000fe200078e0284 */
        /* <DEDUP_REMOVED lines=15> */
.L_x_1543:
[----:B------:R-:W-:Y:S04]  /*c360*/  MOV R132, c[0x0][0x32c] ;  /* 0x0000cb0000847a02 */ /* 0x000fe80000000f00 */
[----:B------:R-:W-:Y:S11]  /*c370*/  ISETP.NE.AND P0, PT, R132, 0x1, PT ;  /* 0x000000018400780c */ /* 0x000ff60003f05270 */
[----:B------:R-:W-:Y:S02]  /*c380*/  @!UPT UIADD3 URZ, URZ, URZ, URZ ;  /* 0x0000003f3f3ff290 */ /* 0x000fe4000fffe03f */
[----:B------:R-:W-:Y:S05]  /*c390*/  @P0 IMAD.HI.U32 R132, R141, c[0x0][0x330], RZ ;  /* 0x0000cc008d840a27 */ /* 0x000fea00078e00ff */
[----:B------:R-:W-:Y:S02]  /*c3a0*/  @P0 SHF.R.U32.HI R141, RZ, c[0x0][0x334], R132 ;  /* 0x0000cd00ff8d0a19 */ /* 0x000fe40000011684 */
.L_x_1544:
[----:B------:R-:W-:Y:S05]  /*c3b0*/  BSYNC B0 ;  /* 0x0000000000007941 */ /* 0x000fea0003800000 */
.L_x_1542:
[----:B------:R-:W-:Y:S04]  /*c3c0*/  IMAD.MOV.U32 R132, RZ, RZ, c[0x0][0x32c] ;  /* 0x0000cb00ff847624 */ /* 0x000fe800078e00ff */
[----:B------:R-:W-:Y:S04]  /*c3d0*/  IMAD R141, R141, R132, -UR6 ;  /* 0x800000068d8d7e24 */ /* 0x000fe8000f8e0284 */
[----:B------:R-:W-:Y:S05]  /*c3e0*/  IMAD.IADD R134, R141, 0x1, -R208 ;  /* 0x000000018d867824 */ /* 0x000fea00078e0ad0 */
[----:B------:R-:W-:Y:S02]  /*c3f0*/  IADD3 R132, R134, c[0x0][0x32c], RZ ;  /* 0x0000cb0086847a10 */ /* 0x000fe40007ffe0ff */
[----:B------:R-:W-:Y:S02]  /*c400*/  IMNMX R137, R137, R134, !PT ;  /* 0x0000008689897217 */ /* 0x000fe40007800200 */
[----:B------:R-:W-:Y:S02]  /*c410*/  IMNMX R139, R139, R132, PT ;  /* 0x000000848b8b7217 */ /* 0x000fe40003800200 */
.L_x_1541:
        /* <DEDUP_REMOVED lines=69> */
.L_x_1547:
[----:B------:R-:W-:Y:S04]  /*c870*/  MOV R5, c[0x0][0x32c] ;  /* 0x0000cb0000057a02 */ /* 0x000fe80000000f00 */
[----:B------:R-:W-:Y:S11]  /*c880*/  ISETP.NE.AND P4, PT, R5, 0x1, PT ;  /* 0x000000010500780c */ /* 0x000ff60003f85270 */
[----:B------:R-:W-:Y:S02]  /*c890*/  @!UPT UIADD3 URZ, URZ, URZ, URZ ;  /* 0x0000003f3f3ff290 */ /* 0x000fe4000fffe03f */
[----:B------:R-:W-:Y:S05]  /*c8a0*/  @P4 IMAD.HI.U32 R5, R12, c[0x0][0x330], RZ ;  /* 0x0000cc000c054a27 */ /* 0x000fea00078e00ff */
[----:B------:R-:W-:Y:S02]  /*c8b0*/  @P4 SHF.R.U32.HI R12, RZ, c[0x0][0x334], R5 ;  /* 0x0000cd00ff0c4a19 */ /* 0x000fe40000011605 */
.L_x_1548:
[----:B------:R-:W-:Y:S05]  /*c8c0*/  BSYNC B0 ;  /* 0x0000000000007941 */ /* 0x000fea0003800000 */
.L_x_1546:
[----:B------:R-:W-:Y:S04]  /*c8d0*/  IMAD.MOV.U32 R5, RZ, RZ, c[0x0][0x32c] ;  /* 0x0000cb00ff057624 */ /* 0x000fe800078e00ff */
[----:B------:R-:W-:Y:S04]  /*c8e0*/  IMAD R5, R12, R5, -UR6 ;  /* 0x800000060c057e24 */ /* 0x000fe8000f8e0205 */
[----:B------:R-:W-:Y:S05]  /*c8f0*/  IMAD.IADD R9, R5, 0x1, -R208 ;  /* 0x0000000105097824 */ /* 0x000fea00078e0ad0 */
[----:B------:R-:W-:Y:S02]  /*c900*/  IADD3 R5, R9, c[0x0][0x32c], RZ ;  /* 0x0000cb0009057a10 */ /* 0x000fe40007ffe0ff */
[----:B------:R-:W-:Y:S02]  /*c910*/  IMNMX R4, R4, R9, !PT ;  /* 0x0000000904047217 */ /* 0x000fe40007800200 */
[----:B------:R-:W-:Y:S02]  /*c920*/  IMNMX R0, R0, R5, PT ;  /* 0x0000000500007217 */ /* 0x000fe40003800200 */
.L_x_1545:
        /* <DEDUP_REMOVED lines=460> */
.L_x_1540:
        /* <DEDUP_REMOVED lines=123> */
.L_x_1507:
        /* <DEDUP_REMOVED lines=151> */
.L_x_1551:
        /* <DEDUP_REMOVED lines=139> */
.L_x_1553:
[----:B--2---:R-:W-:Y:S05]  /*ffc0*/  BSYNC B0 ;  /* 0x0000000000007941 */ /* 0x004fea0003800000 */
.L_x_1552:
        /* <DEDUP_REMOVED lines=23> */
.L_x_1555:
[----:B------:R-:W-:Y:S05]  /*10140*/  BSYNC B0 ;  /* 0x0000000000007941 */ /* 0x000fea0003800000 */
.L_x_1554:
        /* <DEDUP_REMOVED lines=23> */
.L_x_1557:
[----:B------:R-:W-:Y:S05]  /*102c0*/  BSYNC B0 ;  /* 0x0000000000007941 */ /* 0x000fea0003800000 */
.L_x_1556:
        /* <DEDUP_REMOVED lines=24> */
.L_x_1550:
        /* <DEDUP_REMOVED lines=18> */
.L_x_1558:
        /* <DEDUP_REMOVED lines=42> */
.L_x_1560:
[----:B------:R-:W-:Y:S05]  /*10810*/  BSYNC B0 ;  /* 0x0000000000007941 */ /* 0x000fea0003800000 */
.L_x_1559:
        /* <DEDUP_REMOVED lines=66> */
.L_x_1562:
[----:B------:R-:W-:Y:S05]  /*10c40*/  BSYNC B0 ;  /* 0x0000000000007941 */ /* 0x000fea0003800000 */
.L_x_1561:
        /* <DEDUP_REMOVED lines=21> */
.L_x_1564:
[----:B------:R-:W-:Y:S05]  /*10da0*/  BSYNC B0 ;  /* 0x0000000000007941 */ /* 0x000fea0003800000 */
.L_x_1563:
        /* <DEDUP_REMOVED lines=21> */
.L_x_1566:
[----:B------:R-:W-:Y:S05]  /*10f00*/  BSYNC B0 ;  /* 0x0000000000007941 */ /* 0x000fea0003800000 */
.L_x_1565:
        /* <DEDUP_REMOVED lines=22> */
.L_x_1567:
        /* <DEDUP_REMOVED lines=9> */
.L_x_2592:


//--------------------- .text._ZN7cutlass13device_kernelIN5flash19enable_sm80_to_sm89INS1_16FlashAttnFwdSm80INS1_25CollectiveMainloopFwdSm80ILi8ELi1ELb0EN4cute5tupleIJNS5_1CILi128EEENS7_ILi64EEENS7_ILi192EEEEEELi192ENS_6half_tEfNS_4arch4Sm80ELb0ELb1ELb0ELb1ELb0ELb1ELb1ELb0EEENS1_21CollectiveEpilogueFwdINS6_IJS8_SA_S9_EEENS6_IJNS7_ILi1EEESI_SI_EEESC_SE_Li256ELb1ELb1ELb0ELb0EEENS1_19SingleTileSchedulerILb1ELb0ELb1ELi128EEEEEEEEEvNT_6ParamsE --------------------------
	.section	.text._ZN7cutlass13device_kernelIN5flash19enable_sm80_to_sm89INS1_16FlashAttnFwdSm80INS1_25CollectiveMainloopFwdSm80ILi8ELi1ELb0EN4cute5tupleIJNS5_1CILi128EEENS7_ILi64EEENS7_ILi192EEEEEELi192ENS_6half_tEfNS_4arch4Sm80ELb0ELb1ELb0ELb1ELb0ELb1ELb1ELb0EEENS1_21CollectiveEpilogueFwdINS6_IJS8_SA_S9_EEENS6_IJNS7_ILi1EEESI_SI_EEESC_SE_Li256ELb1ELb1ELb0ELb0EEENS1_19SingleTileSchedulerILb1ELb0ELb1ELi128EEEEEEEEEvNT_6ParamsE,"ax",@progbits
	.sectioninfo	@"SHI_REGISTERS=241"
	.align	128
.text._ZN7cutlass13device_kernelIN5flash19enable_sm80_to_sm89INS1_16FlashAttnFwdSm80INS1_25CollectiveMainloopFwdSm80ILi8ELi1ELb0EN4cute5tupleIJNS5_1CILi128EEENS7_ILi64EEENS7_ILi192EEEEEELi192ENS_6half_tEfNS_4arch4Sm80ELb0ELb1ELb0ELb1ELb0ELb1ELb1ELb0EEENS1_21CollectiveEpilogueFwdINS6_IJS8_SA_S9_EEENS6_IJNS7_ILi1EEESI_SI_EEESC_SE_Li256ELb1ELb1ELb0ELb0EEENS1_19SingleTileSchedulerILb1ELb0ELb1ELi128EEEEEEEEEvNT_6ParamsE:
        .type           _ZN7cutlass13device_kernelIN5flash19enable_sm80_to_sm89INS1_16FlashAttnFwdSm80INS1_25CollectiveMainloopFwdSm80ILi8ELi1ELb0EN4cute5tupleIJNS5_1CILi128EEENS7_ILi64EEENS7_ILi192EEEEEELi192ENS_6half_tEfNS_4arch4Sm80ELb0ELb1ELb0ELb1ELb0ELb1ELb1ELb0EEENS1_21CollectiveEpilogueFwdINS6_IJS8_SA_S9_EEENS6_IJNS7_ILi1EEESI_SI_EEESC_SE_Li256ELb1ELb1ELb0ELb0EEENS1_19SingleTileSchedulerILb1ELb0ELb1ELi128EEEEEEEEEvNT_6ParamsE,@function
        .size           _ZN7cutlass13device_kernelIN5flash19enable_sm80_to_sm89INS1_16FlashAttnFwdSm80INS1_25CollectiveMainloopFwdSm80ILi8ELi1ELb0EN4cute5tupleIJNS5_1CILi128EEENS7_ILi64EEENS7_ILi192EEEEEELi192ENS_6half_tEfNS_4arch4Sm80ELb0ELb1ELb0ELb1ELb0ELb1ELb1ELb0EEENS1_21CollectiveEpilogueFwdINS6_IJS8_SA_S9_EEENS6_IJNS7_ILi1EEESI_SI_EEESC_SE_Li256ELb1ELb1ELb0ELb0EEENS1_19SingleTileSchedulerILb1ELb0ELb1ELi128EEEEEEEEEvNT_6ParamsE,(.L_x_2593 - _ZN7cutlass13device_kernelIN5flash19enable_sm80_to_sm89INS1_16FlashAttnFwdSm80INS1_25CollectiveMainloopFwdSm80ILi8ELi1ELb0EN4cute5tupleIJNS5_1CILi128EEENS7_ILi64EEENS7_ILi192EEEEEELi192ENS_6half_tEfNS_4arch4Sm80ELb0ELb1ELb0ELb1ELb0ELb1ELb1ELb0EEENS1_21CollectiveEpilogueFwdINS6_IJS8_SA_S9_EEENS6_IJNS7_ILi1EEESI_SI_EEESC_SE_Li256ELb1ELb1ELb0ELb0EEENS1_19SingleTileSchedulerILb1ELb0ELb1ELi128EEEEEEEEEvNT_6ParamsE)
        .other          _ZN7cutlass13device_kernelIN5flash19enable_sm80_to_sm89INS1_16FlashAttnFwdSm80INS1_25CollectiveMainloopFwdSm80ILi8ELi1ELb0EN4cute5tupleIJNS5_1CILi128EEENS7_ILi64EEENS7_ILi192EEEEEELi192ENS_6half_tEfNS_4arch4Sm80ELb0ELb1ELb0ELb1ELb0ELb1ELb1ELb0EEENS1_21CollectiveEpilogueFwdINS6_IJS8_SA_S9_EEENS6_IJNS7_ILi1EEESI_SI_EEESC_SE_Li256ELb1ELb1ELb0ELb0EEENS1_19SingleTileSchedulerILb1ELb0ELb1ELi128EEEEEEEEEvNT_6ParamsE,@"STO_CUDA_ENTRY STV_DEFAULT"
_ZN7cutlass13device_kernelIN5flash19enable_sm80_to_sm89INS1_16FlashAttnFwdSm80INS1_25CollectiveMainloopFwdSm80ILi8ELi1ELb0EN4cute5tupleIJNS5_1CILi128EEENS7_ILi64EEENS7_ILi192EEEEEELi192ENS_6half_tEfNS_4arch4Sm80ELb0ELb1ELb0ELb1ELb0ELb1ELb1ELb0EEENS1_21CollectiveEpilogueFwdINS6_IJS8_SA_S9_EEENS6_IJNS7_ILi1EEESI_SI_EEESC_SE_Li256ELb1ELb1ELb0ELb0EEENS1_19SingleTileSchedulerILb1ELb0ELb1ELi128EEEEEEEEEvNT_6ParamsE:
        /* <DEDUP_REMOVED lines=20> */
.L_x_1569:
        /* <DEDUP_REMOVED lines=13> */
.L_x_1571:
[----:B------:R-:W-:Y:S02]  /*0210*/  ULDC UR5, c[0x0][0x54c] ;  /* 0x0001530000057ab9 */ /* 0x000fe40000000800 */
.L_x_1570:
[----:B------:R-:W-:Y:S02]  /*0220*/  ULDC UR4, c[0x0][0x548] ;  /* 0x0001520000047ab9 */ /* 0x000fe40000000800 */
[----:B------:R-:W-:-:S02]  /*0230*/  USHF.L.U32 UR18, UR16, 0x7, URZ ;  /* 0x0000000710127899 */ /* 0x000fc4000800063f */
[----:B------:R-:W-:-:S04]  /*0240*/  UIMAD UR4, UR5, UR4, URZ ;  /* 0x00000004050472a4 */ /* 0x000fc8000f8e023f */
[----:B------:R-:W-:-:S04]  /*0250*/  UISETP.GE.AND UP0, UPT, UR18, UR4, UPT ;  /* 0x000000041200728c */ /* 0x000fc8000bf06270 */
[----:B------:R-:W-:Y:S01]  /*0260*/  USEL UR24, UR24, 0xffffffff, !UP0 ;  /* 0xffffffff18187887 */ /* 0x000fe2000c000000 */
[----:B------:R-:W-:Y:S05]  /*0270*/  BRA `(.L_x_1572) ;  /* 0x000001b000007947 */ /* 0x000fea0003800000 */
.L_x_1568:
        /* <DEDUP_REMOVED lines=8> */
.L_x_1573:
        /* <DEDUP_REMOVED lines=13> */
.L_x_1575:
[----:B------:R-:W-:Y:S02]  /*03d0*/  ULDC UR5, c[0x0][0x54c] ;  /* 0x0001530000057ab9 */ /* 0x000fe40000000800 */
.L_x_1574:
[----:B------:R-:W-:Y:S02]  /*03e0*/  ULDC UR4, c[0x0][0x548] ;  /* 0x0001520000047ab9 */ /* 0x000fe40000000800 */
[----:B------:R-:W-:-:S02]  /*03f0*/  USHF.L.U32 UR18, UR16, 0x7, URZ ;  /* 0x0000000710127899 */ /* 0x000fc4000800063f */
[----:B------:R-:W-:-:S04]  /*0400*/  UIMAD UR4, UR5, UR4, URZ ;  /* 0x00000004050472a4 */ /* 0x000fc8000f8e023f */
[----:B------:R-:W-:-:S04]  /*0410*/  UISETP.GE.AND UP0, UPT, UR18, UR4, UPT ;  /* 0x000000041200728c */ /* 0x000fc8000bf06270 */
[----:B------:R-:W-:-:S06]  /*0420*/  USEL UR24, UR24, 0xffffffff, !UP0 ;  /* 0xffffffff18187887 */ /* 0x000fcc000c000000 */
.L_x_1572:
        /* <DEDUP_REMOVED lines=65> */
.L_x_1576:
        /* <DEDUP_REMOVED lines=10> */
.L_x_1577:
[----:B------:R-:W-:Y:S05]  /*08e0*/  @!P2 BRA `(.L_x_1578) ;  /* 0x000000500000a947 */ /* 0x000fea0003800000 */
[----:B-1----:R-:W2:Y:S04]  /*08f0*/  LDG.E R0, [R8.64] ;  /* 0x0000001c08007981 */ /* 0x002ea8000c1e1900 */
[----:B----4-:R-:W4:Y:S01]  /*0900*/  LDG.E R2, [R8.64+0x4] ;  /* 0x0000041c08027981 */ /* 0x010f22000c1e1900 */
[----:B--2---:R-:W1:Y:S08]  /*0910*/  R2UR UR37, R0 ;  /* 0x00000000002573c2 */ /* 0x004e7000000e0000 */
[----:B----4-:R-:W1:Y:S02]  /*0920*/  R2UR UR4, R2 ;  /* 0x00000000020473c2 */ /* 0x010e6400000e0000 */
[----:B-1----:R-:W-:-:S06]  /*0930*/  UIADD3 UR37, -UR37, UR4, URZ ;  /* 0x0000000425257290 */ /* 0x002fcc000fffe13f */
.L_x_1578:
        /* <DEDUP_REMOVED lines=10> */
[----:B------:R-:W-:-:S05]  /*09e0*/  IMAD.U32 R5, RZ, RZ, UR5 ;  /* 0x00000005ff057e24 */ /* 0x000fca000f8e00ff */
[----:B------:R1:W5:Y:S01]  /*09f0*/  @P1 LDG.E R79, [R4.64] ;  /* 0x0000001c044f1981 */ /* 0x000362000c1e1900 */
[----:B------:R-:W-:Y:S02]  /*0a00*/  ULDC UR4, c[0x0][0x2c4] ;  /* 0x0000b10000047ab9 */ /* 0x000fe40000000800 */
[----:B------:R-:W-:Y:S02]  /*0a10*/  UISETP.NE.AND UP3, UPT, UR4, 0x1, UPT ;  /* 0x000000010400788c */ /* 0x000fe4000bf65270 */
[----:B---3--:R-:W-:Y:S02]  /*0a20*/  UIADD3 UR8, -UR20, UR37, URZ ;  /* 0x0000002514087290 */ /* 0x008fe4000fffe13f */
[----:B------:R-:W-:-:S07]  /*0a30*/  ULDC.64 UR4, c[0x0][0x2c8] ;  /* 0x0000b20000047ab9 */ /* 0x000fce0000000a00 */
        /* <DEDUP_REMOVED lines=26> */
.L_x_1580:
[----:B------:R-:W-:Y:S02]  /*0be0*/  UISETP.NE.AND UP0, UPT, UR5, 0x1, UPT ;  /* 0x000000010500788c */ /* 0x000fe4000bf05270 */
[----:B------:R-:W-:Y:S02]  /*0bf0*/  ULDC.64 UR6, c[0x0][0x330] ;  /* 0x0000cc0000067ab9 */ /* 0x000fe40000000a00 */
[----:B------:R-:W-:-:S07]  /*0c00*/  UIMAD.WIDE.U32 UR26, UR4, UR6, URZ ;  /* 0x00000006041a72a5 */ /* 0x000fce000f8e003f */
[----:B------:R-:W-:Y:S02]  /*0c10*/  @UP0 UMOV UR9, UR27 ;  /* 0x0000001b00090c82 */ /* 0x000fe40008000000 */
[----:B------:R-:W-:Y:S02]  /*0c20*/  @UP0 USHF.R.U32.HI UR4, URZ, UR7, UR9 ;  /* 0x000000073f040299 */ /* 0x000fe40008011609 */
.L_x_1581:
[----:B------:R-:W-:Y:S02]  /*0c30*/  ULDC UR6, c[0x0][0x32c] ;  /* 0x0000cb0000067ab9 */ /* 0x000fe40000000800 */
[----:B------:R-:W-:-:S04]  /*0c40*/  UIMAD UR6, UR4, UR5, UR6 ;  /* 0x00000005040672a4 */ /* 0x000fc8000f8e0206 */
[----:B------:R-:W-:-:S04]  /*0c50*/  UISETP.LT.AND UP0, UPT, UR17, UR6, UPT ;  /* 0x000000061100728c */ /* 0x000fc8000bf01270 */
[----:B------:R-:W-:-:S03]  /*0c60*/  USEL UR17, UR17, UR6, UP0 ;  /* 0x0000000611117287 */ /* 0x000fc60008000000 */
.L_x_1579:
        /* <DEDUP_REMOVED lines=25> */
.L_x_1583:
[----:B------:R-:W-:-:S03]  /*0e00*/  UISETP.NE.AND UP0, UPT, UR5, 0x1, UPT ;  /* 0x000000010500788c */ /* 0x000fc6000bf05270 */
[----:B------:R-:W-:Y:S02]  /*0e10*/  ULDC.64 UR4, c[0x0][0x330] ;  /* 0x0000cc0000047ab9 */ /* 0x000fe40000000a00 */
[----:B------:R-:W-:-:S07]  /*0e20*/  UIMAD.WIDE.U32 UR26, UR7, UR4, URZ ;  /* 0x00000004071a72a5 */ /* 0x000fce000f8e003f */
[----:B------:R-:W-:Y:S02]  /*0e30*/  @UP0 UMOV UR25, UR27 ;  /* 0x0000001b00190c82 */ /* 0x000fe40008000000 */
[----:B------:R-:W-:Y:S02]  /*0e40*/  @UP0 USHF.R.U32.HI UR7, URZ, UR5, UR25 ;  /* 0x000000053f070299 */ /* 0x000fe40008011619 */
.L_x_1584:
[----:B------:R-:W-:Y:S02]  /*0e50*/  ULDC UR4, c[0x0][0x32c] ;  /* 0x0000cb0000047ab9 */ /* 0x000fe40000000800 */
[----:B------:R-:W-:-:S04]  /*0e60*/  UIMAD UR4, UR7, UR4, URZ ;  /* 0x00000004070472a4 */ /* 0x000fc8000f8e023f */
[----:B------:R-:W-:-:S04]  /*0e70*/  UISETP.LT.AND UP0, UPT, UR6, UR4, UPT ;  /* 0x000000040600728c */ /* 0x000fc8000bf01270 */
[----:B------:R-:W-:Y:S02]  /*0e80*/  USEL UR6, UR6, UR4, !UP0 ;  /* 0x0000000406067287 */ /* 0x000fe4000c000000 */
.L_x_1582:
        /* <DEDUP_REMOVED lines=40> */
[----:B------:R-:W2:Y:S01]  /*1110*/  @P6 LDG.E R0, [R10.64] ;  /* 0x0000001c0a006981 */ /* 0x000ea2000c1e1900 */
[----:B------:R-:W-:Y:S01]  /*1120*/  UIMAD UR4, UR14, UR4, URZ ;  /* 0x000000040e0472a4 */ /* 0x000fe2000f8e023f */
[----:B------:R-:W-:Y:S01]  /*1130*/  IMAD.U32 R3, RZ, RZ, UR17 ;  /* 0x00000011ff037e24 */ /* 0x000fe2000f8e00ff */
[----:B------:R-:W-:Y:S01]  /*1140*/  SHF.R.S32.HI R9, RZ, 0x3, R7 ;  /* 0x00000003ff097819 */ /* 0x000fe20000011407 */
[----:B------:R-:W-:Y:S01]  /*1150*/  USHF.R.S32.HI UR13, URZ, 0x1f, UR24 ;  /* 0x0000001f3f0d7899 */ /* 0x000fe20008011418 */
[----:B------:R-:W-:Y:S01]  /*1160*/  LOP3.LUT R7, R7, 0x1ffffff8, RZ, 0xc0, !PT ;  /* 0x1ffffff807077812 */ /* 0x000fe200078ec0ff */
[----:B------:R-:W-:Y:S01]  /*1170*/  UIMAD UR6, UR15, UR5, UR4 ;  /* 0x000000050f0672a4 */ /* 0x000fe2000f8e0204 */
[C---:B------:R-:W-:Y:S01]  /*1180*/  IADD3 R92, -R9.reuse, UR22, RZ ;  /* 0x00000016095c7c10 */ /* 0x040fe2000fffe1ff */
[----:B------:R-:W-:Y:S01]  /*1190*/  USEL UR31, UR24, URZ, !UP4 ;  /* 0x0000003f181f7287 */ /* 0x000fe2000e000000 */
[----:B------:R-:W-:Y:S01]  /*11a0*/  IADD3 R94, P2, R9, R94, RZ ;  /* 0x0000005e095e7210 */ /* 0x000fe20007f5e0ff */
[----:B------:R-:W-:Y:S01]  /*11b0*/  IMAD.IADD R24, R78, 0x1, -R7 ;  /* 0x000000014e187824 */ /* 0x000fe200078e0a07 */
[----:B------:R-:W-:Y:S01]  /*11c0*/  USEL UR27, UR13, URZ, !UP4 ;  /* 0x0000003f0d1b7287 */ /* 0x000fe2000e000000 */
[----:B------:R-:W-:Y:S01]  /*11d0*/  IMAD R3, R3, -0x40, R92 ;  /* 0xffffffc003037824 */ /* 0x000fe200078e025c */
[C---:B------:R-:W-:Y:S01]  /*11e0*/  LEA.HI.X.SX32 R93, R9.reuse, R2, 0x1, P2 ;  /* 0x00000002095d7211 */ /* 0x040fe200010f0eff */
[----:B------:R-:W-:Y:S01]  /*11f0*/  IMAD.SHL.U32 R9, R9, 0x40, RZ ;  /* 0x0000004009097824 */ /* 0x000fe200078e00ff */
[----:B------:R-:W-:Y:S01]  /*1200*/  ULDC.64 UR4, c[0x0][0x248] ;  /* 0x0000920000047ab9 */ /* 0x000fe20000000a00 */
[----:B------:R-:W-:Y:S01]  /*1210*/  IMAD.SHL.U32 R24, R24, 0x8, RZ ;  /* 0x0000000818187824 */ /* 0x000fe200078e00ff */
[C---:B------:R-:W-:Y:S01]  /*1220*/  ISETP.GE.AND P1, PT, R3.reuse, 0x1, PT ;  /* 0x000000010300780c */ /* 0x040fe20003f26270 */
[----:B------:R-:W-:Y:S01]  /*1230*/  UIMAD UR4, UR27, UR4, URZ ;  /* 0x000000041b0472a4 */ /* 0x000fe2000f8e023f */
[----:B------:R-:W-:Y:S01]  /*1240*/  ISETP.GT.AND P0, PT, R3, 0x20, PT ;  /* 0x000000200300780c */ /* 0x000fe20003f04270 */
[----:B------:R-:W-:Y:S01]  /*1250*/  IMAD R3, R93, c[0x0][0x238], RZ ;  /* 0x00008e005d037a24 */ /* 0x000fe200078e02ff */
[----:B------:R-:W-:Y:S01]  /*1260*/  LOP3.LUT R9, R9, 0x1c0, RZ, 0xc0, !PT ;  /* 0x000001c009097812 */ /* 0x000fe200078ec0ff */
[----:B------:R-:W-:Y:S01]  /*1270*/  IMAD.U32 R132, RZ, RZ, UR31 ;  /* 0x0000001fff847e24 */ /* 0x000fe2000f8e00ff */
[--C-:B------:R-:W-:Y:S01]  /*1280*/  SHF.R.S32.HI R25, RZ, 0x1f, R24.reuse ;  /* 0x0000001fff197819 */ /* 0x100fe20000011418 */
[C---:B------:R-:W-:Y:S01]  /*1290*/  IMAD R3, R94.reuse, c[0x0][0x23c], R3 ;  /* 0x00008f005e037a24 */ /* 0x040fe200078e0203 */
[--C-:B------:R-:W-:Y:S01]  /*12a0*/  LOP3.LUT R7, R9, 0x38, R24.reuse, 0xf8, !PT ;  /* 0x0000003809077812 */ /* 0x100fe200078ef818 */
[----:B------:R-:W-:Y:S01]  /*12b0*/  UIMAD UR5, UR31, UR5, UR4 ;  /* 0x000000051f0572a4 */ /* 0x000fe2000f8e0204 */
[----:B------:R-:W-:Y:S01]  /*12c0*/  SHF.R.U32.HI R2, RZ, 0x3, R9 ;  /* 0x00000003ff027819 */ /* 0x000fe20000011609 */
[----:B------:R-:W-:Y:S01]  /*12d0*/  IMAD.WIDE.U32 R8, R94, c[0x0][0x238], R24 ;  /* 0x00008e005e087a25 */ /* 0x000fe200078e0018 */
[----:B------:R-:W-:Y:S01]  /*12e0*/  IADD3 R4, R24, 0x40, RZ ;  /* 0x0000004018047810 */ /* 0x000fe20007ffe0ff */
[----:B------:R-:W-:Y:S01]  /*12f0*/  UMOV UR38, 0x6 ;  /* 0x0000000600267882 */ /* 0x000fe20000000000 */
[-C--:B------:R-:W-:Y:S01]  /*1300*/  LEA.HI R20, R5, R78.reuse, RZ, 0x2 ;  /* 0x0000004e05147211 */ /* 0x080fe200078f10ff */
[----:B------:R-:W-:Y:S01]  /*1310*/  IMAD.IADD R9, R9, 0x1, R3 ;  /* 0x0000000109097824 */ /* 0x000fe200078e0203 */
[----:B------:R-:W-:Y:S01]  /*1320*/  ISETP.GE.AND P4, PT, R4, c[0x0][0x1d4], PT ;  /* 0x0000750004007a0c */ /* 0x000fe20003f86270 */
[----:B------:R-:W-:Y:S01]  /*1330*/  IMAD.U32 R3, RZ, RZ, UR15 ;  /* 0x0000000fff037e24 */ /* 0x000fe2000f8e00ff */
[C---:B------:R-:W-:Y:S01]  /*1340*/  ISETP.GE.AND P5, PT, R24.reuse, c[0x0][0x1d4], PT ;  /* 0x0000750018007a0c */ /* 0x040fe20003fa6270 */
[----:B------:R-:W-:Y:S01]  /*1350*/  USHF.R.S32.HI UR4, URZ, 0x1f, UR17 ;  /* 0x0000001f3f047899 */ /* 0x000fe20008011411 */
[----:B------:R-:W-:Y:S01]  /*1360*/  IADD3 R4, R24, 0x80, RZ ;  /* 0x0000008018047810 */ /* 0x000fe20007ffe0ff */
[----:B------:R-:W-:Y:S01]  /*1370*/  IMAD.WIDE.U32 R134, R3, c[0x0][0x240], R8 ;  /* 0x0000900003867a25 */ /* 0x000fe200078e0008 */
[----:B------:R-:W-:Y:S01]  /*1380*/  SHF.R.S32.HI R121, RZ, 0x2, R20 ;  /* 0x00000002ff797819 */ /* 0x000fe20000011414 */
[----:B------:R-:W-:Y:S01]  /*1390*/  ULDC UR32, c[0x0][0x23c] ;  /* 0x00008f0000207ab9 */ /* 0x000fe20000000800 */
[----:B------:R-:W-:Y:S01]  /*13a0*/  LEA.HI R117, R5, R78, RZ, 0x6 ;  /* 0x0000004e05757211 */ /* 0x000fe200078f30ff */
        /* <DEDUP_REMOVED lines=8> */
[----:B------:R-:W-:Y:S01]  /*1430*/  SHF.R.S32.HI R20, RZ, 0x1f, R20 ;  /* 0x0000001fff147819 */ /* 0x000fe20000011414 */
[----:B------:R-:W-:Y:S01]  /*1440*/  UIADD3 UR37, UR19, UR37, URZ ;  /* 0x0000002513257290 */ /* 0x000fe2000fffe03f */
[----:B------:R-:W-:Y:S01]  /*1450*/  ISETP.GE.AND P2, PT, R95, 0x1, PT ;  /* 0x000000015f00780c */ /* 0x000fe20003f46270 */
[----:B------:R-:W-:Y:S01]  /*1460*/  UIMAD UR7, UR25, UR17, URZ ;  /* 0x00000011190772a4 */ /* 0x000fe2000f8e023f */
[----:B------:R-:W-:Y:S01]  /*1470*/  IADD3 R139, R135, UR5, RZ ;  /* 0x00000005878b7c10 */ /* 0x000fe2000fffe0ff */
[----:B------:R-:W-:Y:S01]  /*1480*/  IMAD.U32 R80, RZ, RZ, UR26 ;  /* 0x0000001aff507e24 */ /* 0x000fe2000f8e00ff */
[----:B------:R-:W-:Y:S01]  /*1490*/  LEA.HI R20, R20, R121, RZ, 0x3 ;  /* 0x0000007914147211 */ /* 0x000fe200078f18ff */
[----:B------:R-:W-:Y:S01]  /*14a0*/  IMAD.IADD R18, R78, 0x1, -R3 ;  /* 0x000000014e127824 */ /* 0x000fe200078e0a03 */
[----:B------:R-:W-:Y:S01]  /*14b0*/  UIMAD UR7, UR4, UR26, UR7 ;  /* 0x0000001a040772a4 */ /* 0x000fe2000f8e0207 */
[----:B------:R-:W-:Y:S01]  /*14c0*/  IMAD.MOV.U32 R138, RZ, RZ, R134 ;  /* 0x000000ffff8a7224 */ /* 0x000fe200078e0086 */
[----:B------:R-:W-:Y:S01]  /*14d0*/  LOP3.LUT R2, R7, R2, RZ, 0x3c, !PT ;  /* 0x0000000207027212 */ /* 0x000fe200078e3cff */
[----:B------:R-:W-:Y:S01]  /*14e0*/  IMAD.SHL.U32 R16, R18, 0x4, RZ ;  /* 0x0000000412107824 */ /* 0x000fe200078e00ff */
[----:B------:R-:W-:Y:S01]  /*14f0*/  LOP3.LUT R20, R20, 0xfffffff8, RZ, 0xc0, !PT ;  /* 0xfffffff814147812 */ /* 0x000fe200078ec0ff */
[----:B------:R-:W-:Y:S01]  /*1500*/  IMAD.WIDE.U32 R8, R80, UR17, R138 ;  /* 0x0000001150087c25 */ /* 0x000fe2000f8e008a */
[----:B------:R-:W-:Y:S01]  /*1510*/  ISETP.GE.AND P3, PT, R4, c[0x0][0x1d4], PT ;  /* 0x0000750004007a0c */ /* 0x000fe20003f66270 */
[----:B------:R-:W-:Y:S01]  /*1520*/  ULDC.64 UR4, c[0x0][0x260] ;  /* 0x0000980000047ab9 */ /* 0x000fe20000000a00 */
[C---:B------:R-:W-:Y:S01]  /*1530*/  IADD3 R15, R16.reuse, 0x20, RZ ;  /* 0x00000020100f7810 */ /* 0x040fe20007ffe0ff */
[----:B------:R-:W-:Y:S01]  /*1540*/  IMAD.SHL.U32 R19, R95, 0x2, RZ ;  /* 0x000000025f137824 */ /* 0x000fe200078e00ff */
[----:B------:R-:W-:Y:S01]  /*1550*/  IADD3 R14, R16, 0x40, RZ ;  /* 0x00000040100e7810 */ /* 0x000fe20007ffe0ff */
[----:B------:R-:W-:Y:S01]  /*1560*/  IMAD.SHL.U32 R18, R18, 0x8, RZ ;  /* 0x0000000812127824 */ /* 0x000fe200078e00ff */
[----:B------:R-:W-:Y:S01]  /*1570*/  UIMAD UR4, UR14, UR4, URZ ;  /* 0x000000040e0472a4 */ /* 0x000fe2000f8e023f */
[C---:B------:R-:W-:Y:S01]  /*1580*/  IMAD.IADD R12, R16.reuse, 0x1, R15 ;  /* 0x00000001100c7824 */ /* 0x040fe200078e020f */
[----:B------:R-:W-:Y:S01]  /*1590*/  IADD3 R22, -R19, c[0x0][0x1d4], RZ ;  /* 0x0000750013167a10 */ /* 0x000fe20007ffe1ff */
[----:B------:R-:W-:Y:S01]  /*15a0*/  IMAD.SHL.U32 R117, R117, 0x8, RZ ;  /* 0x0000000875757824 */ /* 0x000fe200078e00ff */
[----:B------:R-:W-:Y:S01]  /*15b0*/  UIMAD UR4, UR15, UR5, UR4 ;  /* 0x000000050f0472a4 */ /* 0x000fe2000f8e0204 */
[----:B------:R-:W-:Y:S01]  /*15c0*/  IMAD.IADD R13, R16, 0x1, R14 ;  /* 0x00000001100d7824 */ /* 0x000fe200078e020e */
[----:B------:R-:W-:Y:S01]  /*15d0*/  USHF.R.S32.HI UR40, URZ, 0x1f, UR37 ;  /* 0x0000001f3f287899 */ /* 0x000fe20008011425 */
[----:B------:R-:W-:Y:S01]  /*15e0*/  IMAD.IADD R103, R121, 0x1, -R20 ;  /* 0x0000000179677824 */ /* 0x000fe200078e0a14 */
[----:B------:R-:W-:Y:S01]  /*15f0*/  LOP3.LUT R117, R2, 0xfffffe00, R117, 0xf8, !PT ;  /* 0xfffffe0002757812 */ /* 0x000fe200078ef875 */
[----:B------:R-:W-:Y:S01]  /*1600*/  USHF.L.U32 UR33, UR6, 0x5, URZ ;  /* 0x0000000506217899 */ /* 0x000fe2000800063f */
[----:B------:R-:W-:Y:S01]  /*1610*/  IADD3 R25, R25, UR4, RZ ;  /* 0x0000000419197c10 */ /* 0x000fe2000fffe0ff */
[----:B------:R-:W-:Y:S01]  /*1620*/  ULDC.64 UR4, c[0x0][0x210] ;  /* 0x0000840000047ab9 */ /* 0x000fe20000000a00 */
[----:B------:R-:W-:Y:S01]  /*1630*/  SHF.R.S32.HI R88, RZ, 0x1f, R121 ;  /* 0x0000001fff587819 */ /* 0x000fe20000011479 */
[----:B------:R-:W-:Y:S01]  /*1640*/  UIMAD UR4, UR14, UR4, URZ ;  /* 0x000000040e0472a4 */ /* 0x000fe2000f8e023f */
[----:B------:R-:W-:Y:S01]  /*1650*/  IMAD.SHL.U32 R117, R117, 0x2, RZ ;  /* 0x0000000275757824 */ /* 0x000fe200078e00ff */
[----:B------:R-:W-:Y:S01]  /*1660*/  IADD3 R120, R18, 0x60, RZ ;  /* 0x0000006012787810 */ /* 0x000fe20007ffe0ff */
[----:B------:R-:W-:Y:S01]  /*1670*/  IMAD.WIDE.U32 R132, R132, c[0x0][0x268], R24 ;  /* 0x00009a0084847a25 */ /* 0x000fe200078e0018 */
[----:B------:R-:W-:Y:S01]  /*1680*/  UIMAD UR4, UR15, UR5, UR4 ;  /* 0x000000050f0472a4 */ /* 0x000fe2000f8e0204 */
[----:B------:R-:W-:-:S02]  /*1690*/  IADD3 R119, R18, 0x80, RZ ;  /* 0x0000008012777810 */ /* 0x000fc40007ffe0ff */
[----:B------:R-:W-:Y:S01]  /*16a0*/  IMAD R124, R88, c[0x0][0x280], RZ ;  /* 0x0000a000587c7a24 */ /* 0x000fe200078e02ff */
[----:B------:R-:W-:Y:S01]  /*16b0*/  IADD3 R118, R18, 0xa0, RZ ;  /* 0x000000a012767810 */ /* 0x000fe20007ffe0ff */
[----:B------:R-:W-:Y:S02]  /*16c0*/  IMAD R122, R88, c[0x0][0x290], RZ ;  /* 0x0000a400587a7a24 */ /* 0x000fe400078e02ff */
[C---:B------:R-:W-:Y:S02]  /*16d0*/  IMAD R124, R121.reuse, c[0x0][0x284], R124 ;  /* 0x0000a100797c7a24 */ /* 0x040fe400078e027c */
[C---:B------:R-:W-:Y:S02]  /*16e0*/  IMAD R122, R121.reuse, c[0x0][0x294], R122 ;  /* 0x0000a500797a7a24 */ /* 0x040fe400078e027a */
[----:B------:R-:W-:Y:S01]  /*16f0*/  IMAD.WIDE.U32 R136, R121, c[0x0][0x1e0], RZ ;  /* 0x0000780079887a25 */ /* 0x000fe200078e00ff */
[----:B--2---:R1:W2:Y:S02]  /*1700*/  @P6 R2UR UR30, R0 ;  /* 0x00000000001e63c2 */ /* 0x0042a400000e0000 */
[----:B-1----:R-:W-:-:S02]  /*1710*/  P2R R0, PR, RZ, 0x4 ;  /* 0x00000004ff007803 */ /* 0x002fc40000000000 */
[----:B------:R-:W-:Y:S02]  /*1720*/  IADD3 R0, R9, UR7, RZ ;  /* 0x0000000709007c10 */ /* 0x000fe4000fffe0ff */
[----:B------:R-:W-:-:S04]  /*1730*/  @P1 LEA R10, P2, R8, c[0x0][0x220], 0x1 ;  /* 0x00008800080a1a11 */ /* 0x000fc800078408ff */
        /* <DEDUP_REMOVED lines=9> */
[----:B------:R-:W-:Y:S01]  /*17d0*/  ISETP.GE.AND P2, PT, R12, c[0x0][0x27c], PT ;  /* 0x00009f000c007a0c */ /* 0x000fe20003f46270 */
[----:B------:R-:W-:Y:S01]  /*17e0*/  IMAD.IADD R9, R18, 0x1, R9 ;  /* 0x0000000112097824 */ /* 0x000fe200078e0209 */
[----:B------:R-:W-:Y:S01]  /*17f0*/  SHF.R.S32.HI R6, RZ, 0x1f, R17 ;  /* 0x0000001fff067819 */ /* 0x000fe20000011411 */
[----:B------:R1:W-:Y:S01]  /*1800*/  @P1 LDGSTS.E.BYPASS.LTC128B.128 [R117+0xa100], [R10.64+0x100], !P3 ;  /* 0x0a1001000a751fae */ /* 0x0003e2000d901d5c */
[----:B------:R-:W-:Y:S02]  /*1810*/  SEL R3, RZ, c[0x0][0x27c], !P2 ;  /* 0x00009f00ff037a07 */ /* 0x000fe40005000000 */
[----:B------:R-:W-:-:S02]  /*1820*/  SEL R7, R19, R22, !P2 ;  /* 0x0000001613077207 */ /* 0x000fc40005000000 */
[----:B------:R-:W-:Y:S01]  /*1830*/  ISETP.GE.AND P2, PT, R13, c[0x0][0x27c], PT ;  /* 0x00009f000d007a0c */ /* 0x000fe20003f46270 */
[----:B------:R-:W-:Y:S01]  /*1840*/  IMAD.IADD R2, R3, 0x1, R12 ;  /* 0x0000000103027824 */ /* 0x000fe200078e020c */
[----:B------:R-:W-:Y:S02]  /*1850*/  SHF.R.S32.HI R4, RZ, 0x1f, R7 ;  /* 0x0000001fff047819 */ /* 0x000fe40000011407 */
[----:B------:R-:W-:Y:S02]  /*1860*/  SEL R22, R19, R22, !P2 ;  /* 0x0000001613167207 */ /* 0x000fe40005000000 */
[----:B------:R-:W-:Y:S02]  /*1870*/  LEA.HI R4, R4, R7, RZ, 0x4 ;  /* 0x0000000704047211 */ /* 0x000fe400078f20ff */
[----:B------:R-:W-:Y:S02]  /*1880*/  SHF.R.S32.HI R7, RZ, 0x1f, R2 ;  /* 0x0000001fff077819 */ /* 0x000fe40000011402 */
[----:B------:R-:W-:-:S02]  /*1890*/  SEL R20, RZ, c[0x0][0x27c], !P2 ;  /* 0x00009f00ff147a07 */ /* 0x000fc40005000000 */
[C---:B------:R-:W-:Y:S01]  /*18a0*/  LOP3.LUT P2, RZ, R103.reuse, 0x4, RZ, 0xc0, !PT ;  /* 0x0000000467ff7812 */ /* 0x040fe2000784c0ff */
[----:B------:R-:W-:Y:S01]  /*18b0*/  IMAD.SHL.U32 R103, R103, 0x40, RZ ;  /* 0x0000004067677824 */ /* 0x000fe200078e00ff */
[CC--:B------:R-:W-:Y:S01]  /*18c0*/  LEA.HI R115, R7.reuse, R2.reuse, RZ, 0x3 ;  /* 0x0000000207737211 */ /* 0x0c0fe200078f18ff */
[----:B------:R-:W-:Y:S01]  /*18d0*/  IMAD.IADD R21, R20, 0x1, R13 ;  /* 0x0000000114157824 */ /* 0x000fe200078e020d */
[----:B------:R-:W-:Y:S02]  /*18e0*/  LEA.HI R6, R6, R17, RZ, 0x4 ;  /* 0x0000001106067211 */ /* 0x000fe400078f20ff */
[----:B------:R-:W-:Y:S02]  /*18f0*/  SHF.R.S32.HI R108, RZ, 0x1f, R9 ;  /* 0x0000001fff6c7819 */ /* 0x000fe40000011409 */
[----:B------:R-:W-:Y:S02]  /*1900*/  LEA.HI R7, R7, R2, RZ, 0x6 ;  /* 0x0000000207077211 */ /* 0x000fe400078f30ff */
[----:B------:R-:W-:-:S02]  /*1910*/  LOP3.LUT R103, R103, 0x1c0, RZ, 0xc0, !PT ;  /* 0x000001c067677812 */ /* 0x000fc400078ec0ff */
[----:B------:R-:W-:Y:S01]  /*1920*/  LEA.HI R116, R108, R9, RZ, 0x3 ;  /* 0x000000096c747211 */ /* 0x000fe200078f18ff */
[----:B------:R-:W-:Y:S01]  /*1930*/  IMAD.SHL.U32 R7, R7, 0x40, RZ ;  /* 0x0000004007077824 */ /* 0x000fe200078e00ff */
[----:B------:R-:W-:Y:S02]  /*1940*/  SHF.R.S32.HI R113, RZ, 0x4, R6 ;  /* 0x00000004ff717819 */ /* 0x000fe40000011406 */
[----:B------:R-:W-:Y:S02]  /*1950*/  LEA.HI R2, R5, R78, RZ, 0x5 ;  /* 0x0000004e05027211 */ /* 0x000fe400078f28ff */
[----:B------:R-:W-:Y:S02]  /*1960*/  SHF.R.U32.HI R5, RZ, 0x3, R103 ;  /* 0x00000003ff057819 */ /* 0x000fe40000011667 */
[----:B------:R-:W-:Y:S01]  /*1970*/  LOP3.LUT R6, R103, 0x38, R115, 0xf8, !PT ;  /* 0x0000003867067812 */ /* 0x000fe200078ef873 */
[----:B------:R-:W-:Y:S01]  /*1980*/  IMAD.SHL.U32 R2, R2, 0x10, RZ ;  /* 0x0000001002027824 */ /* 0x000fe200078e00ff */
[----:B------:R-:W-:-:S02]  /*1990*/  LEA.HI.SX32 R113, R116, R113, 0x1d ;  /* 0x0000007174717211 */ /* 0x000fc400078feaff */
[----:B------:R-:W-:Y:S02]  /*19a0*/  LOP3.LUT R106, R7, 0x7ffff000, RZ, 0xc0, !PT ;  /* 0x7ffff000076a7812 */ /* 0x000fe400078ec0ff */
[----:B------:R-:W-:Y:S02]  /*19b0*/  LOP3.LUT R7, R6, R5, RZ, 0x3c, !PT ;  /* 0x0000000506077212 */ /* 0x000fe400078e3cff */
[----:B------:R-:W-:Y:S02]  /*19c0*/  SHF.R.S32.HI R6, RZ, 0x1f, R113 ;  /* 0x0000001fff067819 */ /* 0x000fe40000011471 */
[----:B------:R-:W-:Y:S01]  /*19d0*/  LEA.HI R108, R108, R9, RZ, 0x6 ;  /* 0x000000096c6c7211 */ /* 0x000fe200078f30ff */
[----:B------:R-:W-:Y:S01]  /*19e0*/  IMAD.U32 R9, RZ, RZ, UR15 ;  /* 0x0000000fff097e24 */ /* 0x000fe2000f8e00ff */
[----:B------:R-:W-:Y:S02]  /*19f0*/  SHF.R.S32.HI R19, RZ, 0x1f, R18 ;  /* 0x0000001fff137819 */ /* 0x000fe40000011412 */
[----:B------:R-:W-:Y:S01]  /*1a00*/  SHF.R.S32.HI R3, RZ, 0x1f, R22 ;  /* 0x0000001fff037819 */ /* 0x000fe20000011416 */
[----:B------:R-:W-:Y:S01]  /*1a10*/  IMAD.SHL.U32 R108, R108, 0x40, RZ ;  /* 0x000000406c6c7824 */ /* 0x000fe200078e00ff */
[----:B------:R-:W-:Y:S01]  /*1a20*/  LEA.HI R6, R6, R113, RZ, 0x3 ;  /* 0x0000007106067211 */ /* 0x000fe200078f18ff */
[----:B------:R-:W-:Y:S01]  /*1a30*/  IMAD.SHL.U32 R113, R113, 0x8, RZ ;  /* 0x0000000871717824 */ /* 0x000fe200078e00ff */
[----:B------:R-:W-:Y:S01]  /*1a40*/  LOP3.LUT R20, R103, 0x38, R116, 0xf8, !PT ;  /* 0x0000003867147812 */ /* 0x000fe200078ef874 */
[----:B------:R-:W-:Y:S01]  /*1a50*/  IMAD.WIDE.U32 R130, R9, c[0x0][0x210], R18 ;  /* 0x0000840009827a25 */ /* 0x000fe200078e0012 */
[----:B------:R-:W-:-:S02]  /*1a60*/  LEA.HI R3, R3, R22, RZ, 0x4 ;  /* 0x0000001603037211 */ /* 0x000fc400078f20ff */
[----:B------:R-:W-:Y:S01]  /*1a70*/  SHF.R.S32.HI R104, RZ, 0x1f, R21 ;  /* 0x0000001fff687819 */ /* 0x000fe20000011415 */
[----:B------:R-:W-:Y:S01]  /*1a80*/  IMAD.SHL.U32 R6, R6, 0x200, RZ ;  /* 0x0000020006067824 */ /* 0x000fe200078e00ff */
[----:B------:R-:W-:Y:S01]  /*1a90*/  LOP3.LUT R9, R20, R5, RZ, 0x3c, !PT ;  /* 0x0000000514097212 */ /* 0x000fe200078e3cff */
[----:B------:R-:W-:Y:S01]  /*1aa0*/  IMAD.WIDE.U32 R28, R121, c[0x0][0x280], R18 ;  /* 0x0000a000791c7a25 */ /* 0x000fe200078e0012 */
[----:B------:R-:W-:Y:S02]  /*1ab0*/  LOP3.LUT R20, R103, 0x38, R113, 0xf8, !PT ;  /* 0x0000003867147812 */ /* 0x000fe400078ef871 */
[----:B------:R-:W-:Y:S01]  /*1ac0*/  SHF.R.S32.HI R4, RZ, 0x4, R4 ;  /* 0x00000004ff047819 */ /* 0x000fe20000011404 */
[----:B------:R-:W-:Y:S01]  /*1ad0*/  IMAD.WIDE.U32 R26, R121, c[0x0][0x290], R18 ;  /* 0x0000a400791a7a25 */ /* 0x000fe200078e0012 */
[----:B------:R-:W-:Y:S02]  /*1ae0*/  LEA.HI R114, R104, R21, RZ, 0x3 ;  /* 0x0000001568727211 */ /* 0x000fe400078f18ff */
[----:B------:R-:W-:Y:S01]  /*1af0*/  SHF.R.S32.HI R3, RZ, 0x4, R3 ;  /* 0x00000004ff037819 */ /* 0x000fe20000011403 */
[----:B------:R-:W-:Y:S01]  /*1b00*/  IMAD.IADD R125, R124, 0x1, R29 ;  /* 0x000000017c7d7824 */ /* 0x000fe200078e021d */
[----:B------:R-:W-:Y:S01]  /*1b10*/  LOP3.LUT R2, R2, 0xfffffe00, RZ, 0xc0, !PT ;  /* 0xfffffe0002027812 */ /* 0x000fe200078ec0ff */
[----:B------:R-:W-:Y:S01]  /*1b20*/  IMAD.IADD R123, R122, 0x1, R27 ;  /* 0x000000017a7b7824 */ /* 0x000fe200078e021b */
[----:B------:R-:W-:-:S02]  /*1b30*/  LOP3.LUT R107, R20, R5, RZ, 0x3c, !PT ;  /* 0x00000005146b7212 */ /* 0x000fc400078e3cff */
[----:B------:R-:W-:Y:S02]  /*1b40*/  LOP3.LUT R6, R6, 0x7ffff000, RZ, 0xc0, !PT ;  /* 0x7ffff00006067812 */ /* 0x000fe400078ec0ff */
[----:B------:R-:W-:Y:S02]  /*1b50*/  LEA.HI.SX32 R110, R115, R4, 0x1d ;  /* 0x00000004736e7211 */ /* 0x000fe400078feaff */
[----:B------:R-:W-:Y:S01]  /*1b60*/  IADD3 R131, R131, UR4, RZ ;  /* 0x0000000483837c10 */ /* 0x000fe2000fffe0ff */
[----:B------:R-:W-:Y:S01]  /*1b70*/  UMOV UR4, 0x5 ;  /* 0x0000000500047882 */ /* 0x000fe20000000000 */
[----:B------:R-:W-:Y:S01]  /*1b80*/  LEA.HI.SX32 R109, R114, R3, 0x1d ;  /* 0x00000003726d7211 */ /* 0x000fe200078feaff */
[----:B------:R-:W-:Y:S01]  /*1b90*/  USHF.L.U64.HI UR32, UR6, UR4, UR32 ;  /* 0x0000000406207299 */ /* 0x000fe20008010220 */
[----:B------:R-:W-:Y:S02]  /*1ba0*/  IADD3 R107, R107, R6, R2 ;  /* 0x000000066b6b7210 */ /* 0x000fe40007ffe002 */
[----:B------:R-:W-:Y:S01]  /*1bb0*/  SHF.R.S32.HI R3, RZ, 0x1f, R110 ;  /* 0x0000001fff037819 */ /* 0x000fe2000001146e */
[----:B------:R-:W-:Y:S01]  /*1bc0*/  ULDC.64 UR4, c[0x0][0x1e0] ;  /* 0x0000780000047ab9 */ /* 0x000fe20000000a00 */
[----:B------:R-:W-:Y:S01]  /*1bd0*/  SHF.R.S32.HI R6, RZ, 0x1f, R109 ;  /* 0x0000001fff067819 */ /* 0x000fe2000001146d */
[----:B------:R-:W-:Y:S01]  /*1be0*/  USHF.L.U64.HI UR34, UR4, UR38, UR5 ;  /* 0x0000002604227299 */ /* 0x000fe20008010205 */
[----:B------:R-:W-:Y:S01]  /*1bf0*/  LEA.HI R4, R3, R110, RZ, 0x3 ;  /* 0x0000006e03047211 */ /* 0x000fe200078f18ff */
[----:B------:R-:W-:Y:S01]  /*1c00*/  USHF.L.U32 UR35, UR4, 0x6, URZ ;  /* 0x0000000604237899 */ /* 0x000fe2000800063f */
[----:B------:R-:W-:Y:S01]  /*1c10*/  IMAD.SHL.U32 R110, R110, 0x8, RZ ;  /* 0x000000086e6e7824 */ /* 0x000fe200078e00ff */
[----:B------:R-:W-:Y:S01]  /*1c20*/  LEA.HI R3, R6, R109, RZ, 0x3 ;  /* 0x0000006d06037211 */ /* 0x000fe200078f18ff */
[----:B------:R-:W-:Y:S01]  /*1c30*/  ULDC.64 UR4, c[0x0][0x280] ;  /* 0x0000a00000047ab9 */ /* 0x000fe20000000a00 */
[----:B------:R-:W-:Y:S01]  /*1c40*/  IMAD.SHL.U32 R109, R109, 0x8, RZ ;  /* 0x000000086d6d7824 */ /* 0x000fe200078e00ff */
[----:B------:R-:W-:Y:S01]  /*1c50*/  USHF.L.U64.HI UR36, UR4, UR38, UR5 ;  /* 0x0000002604247299 */ /* 0x000fe20008010205 */
[C---:B------:R-:W-:Y:S01]  /*1c60*/  LOP3.LUT R22, R103.reuse, 0x38, R114, 0xf8, !PT ;  /* 0x0000003867167812 */ /* 0x040fe200078ef872 */
[----:B------:R-:W-:Y:S01]  /*1c70*/  USHF.L.U32 UR39, UR4, 0x6, URZ ;  /* 0x0000000604277899 */ /* 0x000fe2000800063f */
[----:B------:R-:W-:Y:S01]  /*1c80*/  LOP3.LUT R112, R103, 0x18, R18, 0xf8, !PT ;  /* 0x0000001867707812 */ /* 0x000fe200078ef812 */
[----:B------:R-:W-:Y:S01]  /*1c90*/  IMAD.SHL.U32 R3, R3, 0x200, RZ ;  /* 0x0000020003037824 */ /* 0x000fe200078e00ff */
[----:B------:R-:W-:Y:S01]  /*1ca0*/  ULDC.64 UR4, c[0x0][0x290] ;  /* 0x0000a40000047ab9 */ /* 0x000fe20000000a00 */
[C---:B------:R-:W-:Y:S01]  /*1cb0*/  LOP3.LUT R6, R103.reuse, 0x38, R110, 0xf8, !PT ;  /* 0x0000003867067812 */ /* 0x040fe200078ef86e */
[----:B------:R-:W-:Y:S01]  /*1cc0*/  USHF.L.U64.HI UR38, UR4, UR38, UR5 ;  /* 0x0000002604267299 */ /* 0x000fe20008010205 */
[----:B------:R-:W-:Y:S01]  /*1cd0*/  IMAD.SHL.U32 R4, R4, 0x200, RZ ;  /* 0x0000020004047824 */ /* 0x000fe200078e00ff */
[----:B------:R-:W-:Y:S01]  /*1ce0*/  USHF.L.U32 UR41, UR4, 0x6, URZ ;  /* 0x0000000604297899 */ /* 0x000fe2000800063f */
[----:B------:R-:W-:Y:S01]  /*1cf0*/  LOP3.LUT R103, R103, 0x38, R109, 0xf8, !PT ;  /* 0x0000003867677812 */ /* 0x000fe200078ef86d */
[----:B------:R-:W-:Y:S01]  /*1d00*/  ULDC.64 UR6, c[0x0][0x1e8] ;  /* 0x00007a0000067ab9 */ /* 0x000fe20000000a00 */
[----:B------:R-:W-:Y:S01]  /*1d10*/  LOP3.LUT R3, R3, 0x7ffff000, RZ, 0xc0, !PT ;  /* 0x7ffff00003037812 */ /* 0x000fe200078ec0ff */
[----:B------:R-:W-:Y:S01]  /*1d20*/  ULDC.64 UR4, c[0x0][0x1e0] ;  /* 0x0000780000047ab9 */ /* 0x000fe20000000a00 */
[----:B------:R-:W-:Y:S01]  /*1d30*/  LOP3.LUT R103, R103, R5, RZ, 0x3c, !PT ;  /* 0x0000000567677212 */ /* 0x000fe200078e3cff */
[----:B------:R-:W-:Y:S01]  /*1d40*/  UIMAD UR43, UR40, UR4, URZ ;  /* 0x00000004282b72a4 */ /* 0x000fe2000f8e023f */
[----:B------:R-:W-:Y:S01]  /*1d50*/  LEA.HI R104, R104, R21, RZ, 0x6 ;  /* 0x0000001568687211 */ /* 0x000fe200078f30ff */
[----:B------:R-:W-:Y:S01]  /*1d60*/  UIMAD.WIDE.U32 UR44, UR37, UR4, URZ ;  /* 0x00000004252c72a5 */ /* 0x000fe2000f8e003f */
[----:B------:R-:W-:Y:S01]  /*1d70*/  LOP3.LUT R105, R6, R5, RZ, 0x3c, !PT ;  /* 0x0000000506697212 */ /* 0x000fe200078e3cff */
[----:B------:R-:W-:Y:S01]  /*1d80*/  UIMAD UR43, UR37, UR5, UR43 ;  /* 0x00000005252b72a4 */ /* 0x000fe2000f8e022b */
[----:B------:R-:W-:Y:S01]  /*1d90*/  LOP3.LUT R4, R4, 0x7ffff000, RZ, 0xc0, !PT ;  /* 0x7ffff00004047812 */ /* 0x000fe200078ec0ff */
[----:B------:R-:W-:Y:S01]  /*1da0*/  UIMAD UR42, UR14, UR6, URZ ;  /* 0x000000060e2a72a4 */ /* 0x000fe2000f8e023f */
[----:B------:R-:W-:Y:S01]  /*1db0*/  @P0 IADD3 R8, P1, R8, UR33, RZ ;  /* 0x0000002108080c10 */ /* 0x000fe2000ff3e0ff */
[----:B------:R-:W-:Y:S01]  /*1dc0*/  ULDC.64 UR4, c[0x0][0x268] ;  /* 0x00009a0000047ab9 */ /* 0x000fe20000000a00 */
[--C-:B------:R-:W-:Y:S01]  /*1dd0*/  IADD3 R103, R103, R3, R2.reuse ;  /* 0x0000000367677210 */ /* 0x100fe20007ffe002 */
[----:B------:R-:W-:Y:S01]  /*1de0*/  UIADD3 UR45, UR45, UR43, URZ ;  /* 0x0000002b2d2d7290 */ /* 0x000fe2000fffe03f */
[--C-:B------:R-:W-:Y:S01]  /*1df0*/  IADD3 R105, R105, R4, R2.reuse ;  /* 0x0000000469697210 */ /* 0x100fe20007ffe002 */
[----:B------:R-:W-:Y:S01]  /*1e00*/  IMAD.SHL.U32 R104, R104, 0x40, RZ ;  /* 0x0000004068687824 */ /* 0x000fe200078e00ff */
[----:B------:R-:W-:Y:S01]  /*1e10*/  @P0 IADD3.X R3, R0, UR32, RZ, P1, !PT ;  /* 0x0000002000030c10 */ /* 0x000fe20008ffe4ff */
[----:B------:R-:W-:Y:S01]  /*1e20*/  UIMAD UR27, UR27, UR4, URZ ;  /* 0x000000041b1b72a4 */ /* 0x000fe2000f8e023f */
[----:B------:R-:W-:Y:S01]  /*1e30*/  @P0 LEA R4, P1, R8, c[0x0][0x220], 0x1 ;  /* 0x0000880008040a11 */ /* 0x000fe200078208ff */
[----:B------:R-:W-:Y:S01]  /*1e40*/  UIMAD UR42, UR15, UR7, UR42 ;  /* 0x000000070f2a72a4 */ /* 0x000fe2000f8e022a */
[--C-:B------:R-:W-:Y:S01]  /*1e50*/  IADD3 R106, R7, R106, R2.reuse ;  /* 0x0000006a076a7210 */ /* 0x100fe20007ffe002 */
[----:B------:R-:W-:Y:S01]  /*1e60*/  UIMAD.WIDE.U32 UR44, UR15, UR6, UR44 ;  /* 0x000000060f2c72a5 */ /* 0x000fe2000f8e002c */
[----:B------:R-:W-:Y:S01]  /*1e70*/  LOP3.LUT R7, R22, R5, RZ, 0x3c, !PT ;  /* 0x0000000516077212 */ /* 0x000fe200078e3cff */
[----:B------:R-:W-:Y:S01]  /*1e80*/  UIMAD UR27, UR31, UR5, UR27 ;  /* 0x000000051f1b72a4 */ /* 0x000fe2000f8e021b */
[----:B------:R-:W-:Y:S01]  /*1e90*/  LOP3.LUT R112, R2, R112, R5, 0xf6, !PT ;  /* 0x0000007002707212 */ /* 0x000fe200078ef605 */
[----:B--2---:R-:W-:Y:S01]  /*1ea0*/  @UP0 USHF.R.S32.HI UR31, URZ, 0x1f, UR30 ;  /* 0x0000001f3f1f0899 */ /* 0x004fe2000801141e */
[----:B------:R-:W-:Y:S01]  /*1eb0*/  @P0 LEA.HI.X R5, R8, c[0x0][0x224], R3, 0x1, P1 ;  /* 0x0000890008050a11 */ /* 0x000fe200008f0c03 */
[----:B------:R-:W-:Y:S01]  /*1ec0*/  UIADD3 UR45, UR45, UR42, URZ ;  /* 0x0000002a2d2d7290 */ /* 0x000fe2000fffe03f */
[----:B------:R-:W-:Y:S01]  /*1ed0*/  LOP3.LUT R108, R108, 0x7ffff000, RZ, 0xc0, !PT ;  /* 0x7ffff0006c6c7812 */ /* 0x000fe200078ec0ff */
[----:B------:R-:W-:Y:S01]  /*1ee0*/  @!UP0 UMOV UR30, UR24 ;  /* 0x00000018001e8c82 */ /* 0x000fe20008000000 */
[----:B------:R-:W-:Y:S01]  /*1ef0*/  LOP3.LUT R104, R104, 0x7ffff000, RZ, 0xc0, !PT ;  /* 0x7ffff00068687812 */ /* 0x000fe200078ec0ff */
[----:B------:R-:W-:Y:S01]  /*1f00*/  USEL UR42, UR30, URZ, !UP5 ;  /* 0x0000003f1e2a7287 */ /* 0x000fe2000e800000 */
[--C-:B------:R-:W-:Y:S01]  /*1f10*/  IADD3 R108, R9, R108, R2.reuse ;  /* 0x0000006c096c7210 */ /* 0x100fe20007ffe002 */
[----:B------:R2:W-:Y:S01]  /*1f20*/  @P0 LDGSTS.E.BYPASS.LTC128B.128 [R117+0x7100], [R4.64], !P5 ;  /* 0x0710000004750fae */ /* 0x0005e2000e901d5c */
[----:B------:R-:W-:Y:S01]  /*1f30*/  IADD3 R104, R7, R104, R2 ;  /* 0x0000006807687210 */ /* 0x000fe20007ffe002 */
[----:B------:R-:W-:Y:S01]  /*1f40*/  @!UP0 UMOV UR31, UR13 ;  /* 0x0000000d001f8c82 */ /* 0x000fe20008000000 */
[----:B------:R-:W-:Y:S01]  /*1f50*/  SHF.R.S32.HI R2, RZ, 0x1f, R79 ;  /* 0x0000001fff027819 */ /* 0x000fe2000001144f */
[----:B------:R2:W-:Y:S01]  /*1f60*/  @P0 LDGSTS.E.BYPASS.LTC128B.128 [R117+0x9100], [R4.64+0x80], !P4 ;  /* 0x0910008004750fae */ /* 0x0005e2000e101d5c */
[----:B------:R-:W-:Y:S01]  /*1f70*/  IMAD.U32 R3, RZ, RZ, UR42 ;  /* 0x0000002aff037e24 */ /* 0x000fe2000f8e00ff */
[----:B------:R-:W-:Y:S01]  /*1f80*/  SHF.R.S32.HI R17, RZ, 0x1f, R16 ;  /* 0x0000001fff117819 */ /* 0x000fe20000011410 */
[----:B------:R-:W-:Y:S01]  /*1f90*/  USEL UR13, UR31, URZ, !UP5 ;  /* 0x0000003f1f0d7287 */ /* 0x000fe2000e800000 */
[----:B------:R2:W-:Y:S01]  /*1fa0*/  @P0 LDGSTS.E.BYPASS.LTC128B.128 [R117+0xb100], [R4.64+0x100], !P3 ;  /* 0x0b10010004750fae */ /* 0x0005e2000d901d5c */
[----:B------:R-:W-:Y:S01]  /*1fb0*/  IMAD R0, R2, c[0x0][0x280], RZ ;  /* 0x0000a00002007a24 */ /* 0x000fe200078e02ff */
[----:B------:R-:W-:Y:S01]  /*1fc0*/  ULDC.64 UR6, c[0x0][0x1f0] ;  /* 0x00007c0000067ab9 */ /* 0x000fe20000000a00 */
[----:B------:R-:W-:Y:S01]  /*1fd0*/  IMAD.WIDE.U32 R130, R3, c[0x0][0x218], R130 ;  /* 0x0000860003827a25 */ /* 0x000fe200078e0082 */
[----:B------:R-:W0:Y:S01]  /*1fe0*/  LDGDEPBAR ;  /* 0x00000000000079af */ /* 0x000e220000000000 */
[----:B------:R-:W-:Y:S01]  /*1ff0*/  UIMAD.WIDE.U32 UR30, UR42, UR6, UR44 ;  /* 0x000000062a1e72a5 */ /* 0x000fe2000f8e002c */
[----:B------:R-:W-:Y:S01]  /*2000*/  IADD3 R89, P0, R121, UR37, RZ ;  /* 0x0000002579597c10 */ /* 0x000fe2000ff1e0ff */
[----:B------:R-:W-:Y:S01]  /*2010*/  UIMAD UR6, UR13, UR6, URZ ;  /* 0x000000060d0672a4 */ /* 0x000fe2000f8e023f */
[----:B------:R-:W-:Y:S01]  /*2020*/  IMAD R3, R79, c[0x0][0x284], R0 ;  /* 0x0000a1004f037a24 */ /* 0x000fe200078e0200 */
[----:B------:R-:W-:Y:S01]  /*2030*/  ULDC.64 UR4, c[0x0][0x218] ;  /* 0x0000860000047ab9 */ /* 0x000fe20000000a00 */
[--C-:B------:R-:W-:Y:S01]  /*2040*/  IMAD.WIDE.U32 R128, R121, c[0x0][0x280], R16.reuse ;  /* 0x0000a00079807a25 */ /* 0x100fe200078e0010 */
[----:B------:R-:W-:Y:S01]  /*2050*/  UIMAD UR4, UR13, UR4, URZ ;  /* 0x000000040d0472a4 */ /* 0x000fe2000f8e023f */
[----:B------:R-:W-:Y:S01]  /*2060*/  IADD3 R91, R133, UR27, RZ ;  /* 0x0000001b855b7c10 */ /* 0x000fe2000fffe0ff */
[----:B------:R-:W-:Y:S01]  /*2070*/  UIMAD UR6, UR42, UR7, UR6 ;  /* 0x000000072a0672a4 */ /* 0x000fe2000f8e0206 */
[----:B------:R-:W-:Y:S01]  /*2080*/  IMAD.WIDE.U32 R126, R121, c[0x0][0x290], R16 ;  /* 0x0000a400797e7a25 */ /* 0x000fe200078e0010 */
[----:B------:R-:W-:Y:S01]  /*2090*/  UIMAD UR4, UR42, UR5, UR4 ;  /* 0x000000052a0472a4 */ /* 0x000fe2000f8e0204 */
[----:B------:R-:W-:Y:S01]  /*20a0*/  LEA R112, R112, 0x100, 0x1 ;  /* 0x0000010070707811 */ /* 0x000fe200078e08ff */
[----:B------:R-:W-:Y:S01]  /*20b0*/  UIADD3 UR27, UR31, UR6, URZ ;  /* 0x000000061f1b7290 */ /* 0x000fe2000fffe03f */
[C---:B------:R-:W-:Y:S01]  /*20c0*/  IMAD R0, R88.reuse, c[0x0][0x1e0], RZ ;  /* 0x0000780058007a24 */ /* 0x040fe200078e02ff */
[----:B------:R-:W-:Y:S01]  /*20d0*/  IADD3.X R88, R88, UR40, RZ, P0, !PT ;  /* 0x0000002858587c10 */ /* 0x000fe200087fe4ff */
[----:B------:R-:W-:Y:S01]  /*20e0*/  IMAD.IADD R129, R129, 0x1, R124 ;  /* 0x0000000181817824 */ /* 0x000fe200078e027c */
[----:B------:R-:W-:Y:S01]  /*20f0*/  LOP3.LUT R116, R116, 0xfffffff8, RZ, 0xc0, !PT ;  /* 0xfffffff874747812 */ /* 0x000fe200078ec0ff */
[----:B------:R-:W-:Y:S01]  /*2100*/  IMAD.IADD R127, R127, 0x1, R122 ;  /* 0x000000017f7f7824 */ /* 0x000fe200078e027a */
[----:B------:R-:W-:Y:S01]  /*2110*/  LOP3.LUT R115, R115, 0xfffffff8, RZ, 0xc0, !PT ;  /* 0xfffffff873737812 */ /* 0x000fe200078ec0ff */
[----:B------:R-:W-:Y:S01]  /*2120*/  IMAD R2, R2, c[0x0][0x290], RZ ;  /* 0x0000a40002027a24 */ /* 0x000fe200078e02ff */
[----:B------:R-:W-:Y:S01]  /*2130*/  LOP3.LUT R114, R114, 0xfffffff8, RZ, 0xc0, !PT ;  /* 0xfffffff872727812 */ /* 0x000fe200078ec0ff */
[----:B------:R-:W-:Y:S01]  /*2140*/  IMAD R97, R121, c[0x0][0x1e4], R0 ;  /* 0x0000790079617a24 */ /* 0x000fe200078e0200 */
[----:B------:R-:W-:Y:S01]  /*2150*/  IADD3 R82, P1, P0, R136, UR30, R18 ;  /* 0x0000001e88527c10 */ /* 0x000fe2000f83e012 */
[----:B------:R-:W-:Y:S01]  /*2160*/  IMAD.MOV.U32 R124, RZ, RZ, R28 ;  /* 0x000000ffff7c7224 */ /* 0x000fe200078e001c */
[----:B------:R-:W-:Y:S01]  /*2170*/  ULDC.U8 UR5, c[0x0][0x298] ;  /* 0x0000a60000057ab9 */ /* 0x000fe20000000000 */
[----:B------:R-:W-:Y:S01]  /*2180*/  IMAD.MOV.U32 R122, RZ, RZ, R26 ;  /* 0x000000ffff7a7224 */ /* 0x000fe200078e001a */
[----:B------:R-:W-:Y:S01]  /*2190*/  IADD3 R111, R112, 0x40, RZ ;  /* 0x00000040706f7810 */ /* 0x000fe20007ffe0ff */
[----:B------:R-:W-:Y:S01]  /*21a0*/  IMAD R83, R79, c[0x0][0x294], R2 ;  /* 0x0000a5004f537a24 */ /* 0x000fe200078e0202 */
[----:B------:R-:W-:Y:S01]  /*21b0*/  ISETP.NE.AND P6, PT, RZ, UR5, PT ;  /* 0x00000005ff007c0c */ /* 0x000fe2000bfc5270 */
[----:B------:R-:W-:Y:S01]  /*21c0*/  IMAD.IADD R97, R137, 0x1, R97 ;  /* 0x0000000189617824 */ /* 0x000fe200078e0261 */
[C---:B-1----:R-:W-:Y:S01]  /*21d0*/  IADD3 R11, R16.reuse, 0x50, RZ ;  /* 0x00000050100b7810 */ /* 0x042fe20007ffe0ff */
[----:B------:R-:W-:Y:S01]  /*21e0*/  IMAD.WIDE.U32 R126, R79, c[0x0][0x290], R126 ;  /* 0x0000a4004f7e7a25 */ /* 0x000fe200078e007e */
[----:B------:R-:W-:-:S02]  /*21f0*/  IADD3 R10, R16, 0x30, RZ ;  /* 0x00000030100a7810 */ /* 0x000fc40007ffe0ff */
[----:B------:R-:W-:Y:S01]  /*2200*/  IADD3 R9, R16, 0x10, RZ ;  /* 0x0000001010097810 */ /* 0x000fe20007ffe0ff */
[C---:B------:R-:W-:Y:S01]  /*2210*/  IMAD.WIDE.U32 R128, R79.reuse, c[0x0][0x280], R128 ;  /* 0x0000a0004f807a25 */ /* 0x040fe200078e0080 */
[----:B------:R-:W-:Y:S02]  /*2220*/  SHF.R.S32.HI R102, RZ, 0x1f, R116 ;  /* 0x0000001fff667819 */ /* 0x000fe40000011474 */
[----:B------:R-:W-:Y:S01]  /*2230*/  @P2 IADD3 R111, R112, -0x40, RZ ;  /* 0xffffffc0706f2810 */ /* 0x000fe20007ffe0ff */
[C---:B------:R-:W-:Y:S01]  /*2240*/  IMAD.WIDE.U32 R124, R79.reuse, c[0x0][0x280], R124 ;  /* 0x0000a0004f7c7a25 */ /* 0x040fe200078e007c */
[----:B------:R-:W-:Y:S02]  /*2250*/  SHF.R.S32.HI R99, RZ, 0x1f, R113 ;  /* 0x0000001fff637819 */ /* 0x000fe40000011471 */
[----:B------:R-:W-:Y:S01]  /*2260*/  SHF.R.S32.HI R101, RZ, 0x1f, R115 ;  /* 0x0000001fff657819 */ /* 0x000fe20000011473 */
[----:B------:R-:W-:Y:S01]  /*2270*/  IMAD.WIDE.U32 R122, R79, c[0x0][0x290], R122 ;  /* 0x0000a4004f7a7a25 */ /* 0x000fe200078e007a */
[----:B------:R-:W-:-:S02]  /*2280*/  SHF.R.S32.HI R100, RZ, 0x1f, R114 ;  /* 0x0000001fff647819 */ /* 0x000fc40000011472 */
[----:B------:R-:W-:Y:S01]  /*2290*/  IADD3 R87, R131, UR4, RZ ;  /* 0x0000000483577c10 */ /* 0x000fe2000fffe0ff */
[----:B------:R-:W-:Y:S01]  /*22a0*/  IMAD.IADD R85, R127, 0x1, R83 ;  /* 0x000000017f557824 */ /* 0x000fe200078e0253 */
[----:B------:R-:W-:Y:S01]  /*22b0*/  SHF.R.S32.HI R98, RZ, 0x1f, R110 ;  /* 0x0000001fff627819 */ /* 0x000fe2000001146e */
[----:B------:R-:W-:Y:S01]  /*22c0*/  IMAD.IADD R86, R129, 0x1, R3 ;  /* 0x0000000181567824 */ /* 0x000fe200078e0203 */
[----:B------:R-:W-:Y:S01]  /*22d0*/  SHF.R.S32.HI R96, RZ, 0x1f, R109 ;  /* 0x0000001fff607819 */ /* 0x000fe2000001146d */
[----:B------:R-:W-:Y:S01]  /*22e0*/  IMAD.IADD R84, R3, 0x1, R125 ;  /* 0x0000000103547824 */ /* 0x000fe200078e027d */
[----:B------:R-:W-:Y:S01]  /*22f0*/  IADD3.X R81, R97, UR27, R19, P1, P0 ;  /* 0x0000001b61517c10 */ /* 0x000fe20008fe0413 */
[----:B------:R-:W-:Y:S02]  /*2300*/  IMAD.IADD R83, R83, 0x1, R123 ;  /* 0x0000000153537824 */ /* 0x000fe400078e027b */
[----:B------:R-:W-:Y:S02]  /*2310*/  IMAD.SHL.U32 R108, R108, 0x2, RZ ;  /* 0x000000026c6c7824 */ /* 0x000fe400078e00ff */
[----:B------:R-:W-:-:S02]  /*2320*/  IMAD.SHL.U32 R106, R106, 0x2, RZ ;  /* 0x000000026a6a7824 */ /* 0x000fc400078e00ff */
[----:B------:R-:W-:Y:S02]  /*2330*/  IMAD.SHL.U32 R104, R104, 0x2, RZ ;  /* 0x0000000268687824 */ /* 0x000fe400078e00ff */
[----:B------:R-:W-:Y:S02]  /*2340*/  IMAD.SHL.U32 R107, R107, 0x2, RZ ;  /* 0x000000026b6b7824 */ /* 0x000fe400078e00ff */
[----:B------:R-:W-:Y:S02]  /*2350*/  IMAD.SHL.U32 R105, R105, 0x2, RZ ;  /* 0x0000000269697824 */ /* 0x000fe400078e00ff */
[----:B------:R-:W-:Y:S01]  /*2360*/  IMAD.SHL.U32 R103, R103, 0x2, RZ ;  /* 0x0000000267677824 */ /* 0x000fe200078e00ff */
[----:B--2---:R-:W-:Y:S06]  /*2370*/  BAR.SYNC.DEFER_BLOCKING 0x0 ;  /* 0x0000000000007b1d */ /* 0x004fec0000010000 */
.L_x_1610:
[----:B------:R-:W-:Y:S01]  /*2380*/  ISETP.GE.AND P2, PT, R95, 0x1, PT ;  /* 0x000000015f00780c */ /* 0x000fe20003f46270 */
        /* <DEDUP_REMOVED lines=84> */
.L_x_1590:
[----:B------:R-:W-:Y:S05]  /*28d0*/  BSYNC B0 ;  /* 0x0000000000007941 */ /* 0x000fea0003800000 */
.L_x_1589:
        /* <DEDUP_REMOVED lines=89> */
.L_x_1593:
[----:B------:R-:W-:Y:S05]  /*2e70*/  BSYNC B0 ;  /* 0x0000000000007941 */ /* 0x000fea0003800000 */
.L_x_1592:
        /* <DEDUP_REMOVED lines=56> */
.L_x_1595:
[----:B------:R-:W-:Y:S05]  /*3200*/  BSYNC B0 ;  /* 0x0000000000007941 */ /* 0x000fea0003800000 */
.L_x_1594:
        /* <DEDUP_REMOVED lines=56> */
.L_x_1597:
[----:B------:R-:W-:Y:S05]  /*3590*/  BSYNC B0 ;  /* 0x0000000000007941 */ /* 0x000fea0003800000 */
.L_x_1596:
        /* <DEDUP_REMOVED lines=56> */
.L_x_1599:
[----:B------:R-:W-:Y:S05]  /*3920*/  BSYNC B0 ;  /* 0x0000000000007941 */ /* 0x000fea0003800000 */
.L_x_1598:
        /* <DEDUP_REMOVED lines=56> */
.L_x_1601:
[----:B------:R-:W-:Y:S05]  /*3cb0*/  BSYNC B0 ;  /* 0x0000000000007941 */ /* 0x000fea0003800000 */
.L_x_1600:
        /* <DEDUP_REMOVED lines=56> */
.L_x_1588:
        /* <DEDUP_REMOVED lines=47> */
.L_x_1603:
[----:B------:R-:W-:Y:S05]  /*4330*/  BSYNC B0 ;  /* 0x0000000000007941 */ /* 0x000fea0003800000 */
.L_x_1602:
        /* <DEDUP_REMOVED lines=33> */
[C---:B------:R-:W-:Y:S01]  /*4550*/  IADD3 R145, P1, P0, R90.reuse, UR30, R116 ;  /* 0x0000001e5a917c10 */ /* 0x040fe2000f83e074 */
[----:B------:R-:W-:Y:S01]  /*4560*/  IMAD.MOV.U32 R41, RZ, RZ, R37 ;  /* 0x000000ffff297224 */ /* 0x000fe200078e0025 */
[----:B------:R-:W-:Y:S01]  /*4570*/  MOV R43, R36 ;  /* 0x00000024002b7202 */ /* 0x000fe20000000f00 */
[----:B------:R-:W-:Y:S01]  /*4580*/  IMAD.MOV.U32 R58, RZ, RZ, R53 ;  /* 0x000000ffff3a7224 */ /* 0x000fe200078e0035 */
[C---:B------:R-:W-:Y:S02]  /*4590*/  IADD3.X R142, R141.reuse, UR27, R102, P1, P0 ;  /* 0x0000001b8d8e7c10 */ /* 0x040fe40008fe0466 */
[----:B------:R-:W-:Y:S01]  /*45a0*/  MOV R49, R52 ;  /* 0x0000003400317202 */ /* 0x000fe20000000f00 */
[----:B------:R-:W1:Y:S04]  /*45b0*/  LDS.128 R24, [R108+0x6100] ;  /* 0x006100006c187984 */ /* 0x000e680000000c00 */
[----:B------:R-:W-:Y:S04]  /*45c0*/  @!P2 IADD3 R143, P1, P0, R90, UR30, R113 ;  /* 0x0000001e5a8fac10 */ /* 0x000fe8000f83e071 */
[----:B------:R-:W-:Y:S02]  /*45d0*/  @!P2 IADD3.X R140, R141, UR27, R99, P1, P0 ;  /* 0x0000001b8d8cac10 */ /* 0x000fe40008fe0463 */
        /* <DEDUP_REMOVED lines=25> */
[--C-:B------:R-:W-:Y:S01]  /*4770*/  @!P0 SHF.R.U32.HI R40, RZ, 0x10, R37.reuse ;  /* 0x00000010ff288819 */ /* 0x100fe20000011625 */
        /* <DEDUP_REMOVED lines=81> */
.L_x_1605:
[----:B------:R-:W-:Y:S05]  /*4c90*/  BSYNC B0 ;  /* 0x0000000000007941 */ /* 0x000fea0003800000 */
.L_x_1604:
[----:B------:R-:W-:Y:S01]  /*4ca0*/  ISETP.GE.AND P0, PT, R12, c[0x0][0x1d4], PT ;  /* 0x000075000c007a0c */ /* 0x000fe20003f06270 */
[----:B------:R-:W-:Y:S01]  /*4cb0*/  @!UPT UIADD3 URZ, URZ, URZ, URZ ;  /* 0x0000003f3f3ff290 */ /* 0x000fe2000fffe03f */
[----:B------:R-:W-:Y:S11]  /*4cc0*/  BSSY B0, `(.L_x_1606) ;  /* 0x0000071000007945 */ /* 0x000ff60003800000 */
[----:B------:R-:W-:-:S05]  /*4cd0*/  @P0 BRA `(.L_x_1607) ;  /* 0x000006f000000947 */ /* 0x000fca0003800000 */
[----:B------:R-:W2:Y:S01]  /*4ce0*/  LDS.128 R56, [R105+0x6100] ;  /* 0x0061000069387984 */ /* 0x000ea20000000c00 */
[----:B------:R-:W-:Y:S02]  /*4cf0*/  ISETP.GE.AND P2, PT, R110, c[0x0][0x1d4], PT ;  /* 0x000075006e007a0c */ /* 0x000fe40003f46270 */
[C---:B------:R-:W-:Y:S04]  /*4d00*/  IADD3 R61, P1, P0, R90.reuse, UR30, R115 ;  /* 0x0000001e5a3d7c10 */ /* 0x040fe8000f83e073 */
[C---:B------:R-:W-:Y:S01]  /*4d10*/  IADD3.X R54, R141.reuse, UR27, R101, P1, P0 ;  /* 0x0000001b8d367c10 */ /* 0x040fe20008fe0465 */
[----:B-1----:R-:W1:Y:S06]  /*4d20*/  LDS.128 R24, [R106+0x6100] ;  /* 0x006100006a187984 */ /* 0x002e6c0000000c00 */
        /* <DEDUP_REMOVED lines=106> */
.L_x_1607:
[----:B------:R-:W-:Y:S05]  /*53d0*/  BSYNC B0 ;  /* 0x0000000000007941 */ /* 0x000fea0003800000 */
.L_x_1606:
        /* <DEDUP_REMOVED lines=115> */
.L_x_1587:
[----:B------:R-:W-:Y:S04]  /*5b10*/  UIMAD UR4, UR17, -0x40, UR22 ;  /* 0xffffffc0110478a4 */ /* 0x000fe8000f8e0216 */
[----:B------:R-:W-:Y:S04]  /*5b20*/  UISETP.LT.AND UP0, UPT, UR4, 0x40, UPT ;  /* 0x000000400400788c */ /* 0x000fe8000bf01270 */
[----:B------:R-:W-:Y:S06]  /*5b30*/  USEL UR4, UR4, 0x40, UP0 ;  /* 0x0000004004047887 */ /* 0x000fec0008000000 */
[----:B------:R-:W-:Y:S11]  /*5b40*/  ISETP.GE.AND P0, PT, R121, UR4, PT ;  /* 0x0000000479007c0c */ /* 0x000ff6000bf06270 */
        /* <DEDUP_REMOVED lines=20> */
.L_x_1591:
[----:B------:R-:W-:Y:S05]  /*5c90*/  BSYNC B1 ;  /* 0x0000000000017941 */ /* 0x000fea0003800000 */
.L_x_1586:
[----:B------:R-:W-:Y:S01]  /*5ca0*/  USHF.L.U32 UR4, UR17, 0x6, URZ ;  /* 0x0000000611047899 */ /* 0x000fe2000800063f */
[----:B------:R-:W-:Y:S01]  /*5cb0*/  BSSY B0, `(.L_x_1608) ;  /* 0x0000049000007945 */ /* 0x000fe20003800000 */
[----:B------:R-:W-:Y:S02]  /*5cc0*/  USHF.L.U64.HI UR13, UR17, 0x6, UR13 ;  /* 0x00000006110d7899 */ /* 0x000fe4000801020d */
[----:B------:R-:W-:Y:S02]  /*5cd0*/  UIADD3 UR5, -UR4, UR22, URZ ;  /* 0x0000001604057290 */ /* 0x000fe4000fffe13f */
[----:B-1----:R-:W-:Y:S02]  /*5ce0*/  IADD3 R2, R92, -UR4, RZ ;  /* 0x800000045c027c10 */ /* 0x002fe4000fffe0ff */
[----:B------:R-:W-:Y:S01]  /*5cf0*/  IADD3 R3, P1, R94, UR4, RZ ;  /* 0x000000045e037c10 */ /* 0x000fe2000ff3e0ff */
[----:B------:R-:W-:Y:S01]  /*5d00*/  UISETP.LT.AND UP0, UPT, UR5, 0x40, UPT ;  /* 0x000000400500788c */ /* 0x000fe2000bf01270 */
[C---:B------:R-:W-:Y:S02]  /*5d10*/  ISETP.GE.AND P0, PT, R2.reuse, 0x21, PT ;  /* 0x000000210200780c */ /* 0x040fe40003f06270 */
[----:B------:R-:W-:Y:S01]  /*5d20*/  IADD3.X R0, R93, UR13, RZ, P1, !PT ;  /* 0x0000000d5d007c10 */ /* 0x000fe20008ffe4ff */
[----:B------:R-:W-:Y:S10]  /*5d30*/  USEL UR5, UR5, 0x40, UP0 ;  /* 0x0000004005057887 */ /* 0x000ff40008000000 */
[----:B------:R-:W-:Y:S05]  /*5d40*/  @P0 IADD3 R5, P1, R3, 0x20, RZ ;  /* 0x0000002003050810 */ /* 0x000fea0007f3e0ff */
[----:B------:R-:W-:Y:S01]  /*5d50*/  @P0 IMAD.X R4, RZ, RZ, R0, P1 ;  /* 0x000000ffff040224 */ /* 0x000fe200008e0600 */
[----:B------:R-:W-:Y:S03]  /*5d60*/  ISETP.GE.AND P1, PT, R2, 0x1, PT ;  /* 0x000000010200780c */ /* 0x000fe60003f26270 */
[----:B------:R-:W-:Y:S04]  /*5d70*/  @P0 IMAD R4, R4, c[0x0][0x258], RZ ;  /* 0x0000960004040a24 */ /* 0x000fe800078e02ff */
[----:B------:R-:W-:Y:S06]  /*5d80*/  @P0 IMAD R4, R5, c[0x0][0x25c], R4 ;  /* 0x0000970005040a24 */ /* 0x000fec00078e0204 */
[----:B------:R-:W-:Y:S02]  /*5d90*/  @P1 IMAD R0, R0, c[0x0][0x258], RZ ;  /* 0x0000960000001a24 */ /* 0x000fe400078e02ff */
[----:B------:R-:W-:Y:S02]  /*5da0*/  @P1 IMAD.MOV.U32 R90, RZ, RZ, R132 ;  /* 0x000000ffff5a1224 */ /* 0x000fe400078e0084 */
[C---:B------:R-:W-:Y:S02]  /*5db0*/  @P1 IMAD R0, R3.reuse, c[0x0][0x25c], R0 ;  /* 0x0000970003001a24 */ /* 0x040fe400078e0200 */
[----:B------:R-:W-:Y:S04]  /*5dc0*/  @P1 IMAD.WIDE.U32 R6, R3, c[0x0][0x258], R90 ;  /* 0x0000960003061a25 */ /* 0x000fe800078e005a */
[----:B------:R-:W-:Y:S01]  /*5dd0*/  @P1 IMAD.IADD R0, R7, 0x1, R0 ;  /* 0x0000000107001824 */ /* 0x000fe200078e0200 */
[C---:B------:R-:W-:Y:S01]  /*5de0*/  @P1 LEA R2, P2, R6.reuse, c[0x0][0x250], 0x1 ;  /* 0x0000940006021a11 */ /* 0x040fe200078408ff */
[----:B------:R-:W-:Y:S03]  /*5df0*/  @P0 IMAD.MOV.U32 R90, RZ, RZ, R132 ;  /* 0x000000ffff5a0224 */ /* 0x000fe600078e0084 */
[----:B------:R-:W-:Y:S01]  /*5e00*/  @P1 LEA.HI.X R3, R6, c[0x0][0x254], R0, 0x1, P2 ;  /* 0x0000950006031a11 */ /* 0x000fe200010f0c00 */
[----:B------:R-:W-:Y:S04]  /*5e10*/  @P0 IMAD.WIDE.U32 R6, R5, c[0x0][0x258], R90 ;  /* 0x0000960005060a25 */ /* 0x000fe800078e005a */
[----:B------:R-:W-:Y:S01]  /*5e20*/  @!PT LDS RZ, [RZ] ;  /* 0x00000000fffff984 */ /* 0x000fe20000000800 */
[----:B------:R-:W-:Y:S01]  /*5e30*/  @!PT LDS RZ, [RZ] ;  /* 0x00000000fffff984 */ /* 0x000fe20000000800 */
[----:B------:R-:W-:Y:S01]  /*5e40*/  @!PT LDS RZ, [RZ] ;  /* 0x00000000fffff984 */ /* 0x000fe20000000800 */
[----:B------:R1:W-:Y:S01]  /*5e50*/  @P1 LDGSTS.E.BYPASS.LTC128B.128 [R117+0x100], [R2.64], !P5 ;  /* 0x0010000002751fae */ /* 0x0003e2000e901d5c */
[----:B------:R-:W-:Y:S01]  /*5e60*/  @P0 IMAD.IADD R4, R7, 0x1, R4 ;  /* 0x0000000107040824 */ /* 0x000fe200078e0204 */
[C---:B-----5:R-:W-:Y:S02]  /*5e70*/  @P0 LEA R20, P2, R6.reuse, c[0x0][0x250], 0x1 ;  /* 0x0000940006140a11 */ /* 0x060fe400078408ff */
[----:B------:R1:W-:Y:S02]  /*5e80*/  @P1 LDGSTS.E.BYPASS.LTC128B.128 [R117+0x2100], [R2.64+0x80], !P4 ;  /* 0x0210008002751fae */ /* 0x0003e4000e101d5c */
[----:B------:R-:W-:Y:S02]  /*5e90*/  @P0 LEA.HI.X R21, R6, c[0x0][0x254], R4, 0x1, P2 ;  /* 0x0000950006150a11 */ /* 0x000fe400010f0c04 */
[----:B------:R1:W-:Y:S04]  /*5ea0*/  @P1 LDGSTS.E.BYPASS.LTC128B.128 [R117+0x4100], [R2.64+0x100], !P3 ;  /* 0x0410010002751fae */ /* 0x0003e8000d901d5c */
[----:B------:R1:W-:Y:S04]  /*5eb0*/  @P0 LDGSTS.E.BYPASS.LTC128B.128 [R117+0x1100], [R20.64], !P5 ;  /* 0x0110000014750fae */ /* 0x0003e8000e901d5c */
[----:B------:R1:W-:Y:S04]  /*5ec0*/  @P0 LDGSTS.E.BYPASS.LTC128B.128 [R117+0x3100], [R20.64+0x80], !P4 ;  /* 0x0310008014750fae */ /* 0x0003e8000e101d5c */
[----:B------:R1:W-:Y:S01]  /*5ed0*/  @P0 LDGSTS.E.BYPASS.LTC128B.128 [R117+0x5100], [R20.64+0x100], !P3 ;  /* 0x0510010014750fae */ /* 0x0003e2000d901d5c */
[----:B------:R-:W-:Y:S03]  /*5ee0*/  ISETP.GE.AND P0, PT, R121, UR5, PT ;  /* 0x0000000579007c0c */ /* 0x000fe6000bf06270 */
        /* <DEDUP_REMOVED lines=37> */
.L_x_1609:
[----:B-1----:R-:W-:Y:S05]  /*6140*/  BSYNC B0 ;  /* 0x0000000000007941 */ /* 0x002fea0003800000 */
.L_x_1608:
        /* <DEDUP_REMOVED lines=45> */
.L_x_1585:
        /* <DEDUP_REMOVED lines=22> */
.L_x_1612:
[----:B------:R-:W-:Y:S02]  /*6580*/  UISETP.NE.AND UP0, UPT, UR6, 0x1, UPT ;  /* 0x000000010600788c */ /* 0x000fe4000bf05270 */
[----:B------:R-:W-:Y:S02]  /*6590*/  ULDC.64 UR4, c[0x0][0x330] ;  /* 0x0000cc0000047ab9 */ /* 0x000fe40000000a00 */
[----:B------:R-:W-:-:S07]  /*65a0*/  UIMAD.WIDE.U32 UR26, UR8, UR4, URZ ;  /* 0x00000004081a72a5 */ /* 0x000fce000f8e003f */
[----:B------:R-:W-:Y:S02]  /*65b0*/  @UP0 UMOV UR11, UR27 ;  /* 0x0000001b000b0c82 */ /* 0x000fe40008000000 */
[----:B------:R-:W-:Y:S02]  /*65c0*/  @UP0 USHF.R.U32.HI UR8, URZ, UR5, UR11 ;  /* 0x000000053f080299 */ /* 0x000fe4000801160b */
.L_x_1613:
[----:B------:R-:W-:Y:S02]  /*65d0*/  ULDC UR4, c[0x0][0x32c] ;  /* 0x0000cb0000047ab9 */ /* 0x000fe40000000800 */
[----:B------:R-:W-:-:S04]  /*65e0*/  UIMAD UR4, UR8, UR6, UR4 ;  /* 0x00000006080472a4 */ /* 0x000fc8000f8e0204 */
[----:B------:R-:W-:-:S04]  /*65f0*/  UISETP.LT.AND UP0, UPT, UR7, UR4, UPT ;  /* 0x000000040700728c */ /* 0x000fc8000bf01270 */
[----:B------:R-:W-:-:S04]  /*6600*/  USEL UR7, UR7, UR4, UP0 ;  /* 0x0000000407077287 */ /* 0x000fc80008000000 */
.L_x_1611:
        /* <DEDUP_REMOVED lines=28> */
.L_x_1615:
[----:B------:R-:W-:Y:S02]  /*67d0*/  ULDC UR4, c[0x0][0x32c] ;  /* 0x0000cb0000047ab9 */ /* 0x000fe40000000800 */
[----:B------:R-:W-:-:S03]  /*67e0*/  UISETP.NE.AND UP0, UPT, UR4, 0x1, UPT ;  /* 0x000000010400788c */ /* 0x000fc6000bf05270 */
[----:B------:R-:W-:Y:S02]  /*67f0*/  ULDC.64 UR4, c[0x0][0x330] ;  /* 0x0000cc0000047ab9 */ /* 0x000fe40000000a00 */
[----:B------:R-:W-:-:S07]  /*6800*/  UIMAD.WIDE.U32 UR26, UR7, UR4, URZ ;  /* 0x00000004071a72a5 */ /* 0x000fce000f8e003f */
[----:B------:R-:W-:Y:S02]  /*6810*/  @UP0 UMOV UR11, UR27 ;  /* 0x0000001b000b0c82 */ /* 0x000fe40008000000 */
[----:B------:R-:W-:Y:S02]  /*6820*/  @UP0 USHF.R.U32.HI UR7, URZ, UR5, UR11 ;  /* 0x000000053f070299 */ /* 0x000fe4000801160b */
.L_x_1616:
[----:B------:R-:W-:Y:S02]  /*6830*/  ULDC UR4, c[0x0][0x32c] ;  /* 0x0000cb0000047ab9 */ /* 0x000fe40000000800 */
[----:B------:R-:W-:-:S04]  /*6840*/  UIMAD UR4, UR7, UR4, URZ ;  /* 0x00000004070472a4 */ /* 0x000fc8000f8e023f */
[----:B------:R-:W-:-:S04]  /*6850*/  UISETP.LT.AND UP0, UPT, UR6, UR4, UPT ;  /* 0x000000040600728c */ /* 0x000fc8000bf01270 */
[----:B------:R-:W-:-:S04]  /*6860*/  USEL UR6, UR6, UR4, !UP0 ;  /* 0x0000000406067287 */ /* 0x000fc8000c000000 */
.L_x_1614:
        /* <DEDUP_REMOVED lines=86> */
[----:B------:R-:W-:Y:S01]  /*6dd0*/  UIADD3 UR21, UR27, UR21, URZ ;  /* 0x000000151b157290 */ /* 0x000fe2000fffe03f */
[----:B------:R-:W-:Y:S01]  /*6de0*/  LOP3.LUT R13, R13, 0x1c0, RZ, 0xc0, !PT ;  /* 0x000001c00d0d7812 */ /* 0x000fe200078ec0ff */
[----:B------:R-:W-:Y:S01]  /*6df0*/  IMAD.SHL.U32 R18, R0, 0x8, RZ ;  /* 0x0000000800127824 */ /* 0x000fe200078e00ff */
[----:B------:R-:W-:Y:S01]  /*6e00*/  LOP3.LUT R43, R43, 0xfffffffe, RZ, 0xc0, !PT ;  /* 0xfffffffe2b2b7812 */ /* 0x000fe200078ec0ff */
[----:B------:R-:W-:Y:S01]  /*6e10*/  ULDC.64 UR4, c[0x0][0x1b8] ;  /* 0x00006e0000047ab9 */ /* 0x000fe20000000a00 */
[----:B------:R-:W-:Y:S01]  /*6e20*/  PLOP3.LUT P2, PT, PT, PT, UP3, 0x80, 0x0 ;  /* 0x000000000000781c */ /* 0x000fe20003f4f038 */
[----:B------:R-:W-:Y:S01]  /*6e30*/  UISETP.NE.U32.AND UP0, UPT, URZ, UR6, UPT ;  /* 0x000000063f00728c */ /* 0x000fe2000bf05070 */
[----:B------:R-:W-:Y:S01]  /*6e40*/  LOP3.LUT R7, R7, 0xfffffff0, RZ, 0xc0, !PT ;  /* 0xfffffff007077812 */ /* 0x000fe200078ec0ff */
[----:B------:R-:W-:Y:S01]  /*6e50*/  IMAD.IADD R43, R4, 0x1, -R43 ;  /* 0x00000001042b7824 */ /* 0x000fe200078e0a2b */
[----:B------:R-:W-:Y:S01]  /*6e60*/  IADD3 R4, R18, 0x80, RZ ;  /* 0x0000008012047810 */ /* 0x000fe20007ffe0ff */
[----:B------:R-:W-:Y:S01]  /*6e70*/  UMOV UR20, UR26 ;  /* 0x0000001a00147c82 */ /* 0x000fe20008000000 */
[----:B-1----:R-:W-:Y:S01]  /*6e80*/  LOP3.LUT R2, R13, 0x38, R18, 0xf8, !PT ;  /* 0x000000380d027812 */ /* 0x002fe200078ef812 */
[----:B------:R-:W-:Y:S01]  /*6e90*/  UIMAD UR6, UR14, UR4, URZ ;  /* 0x000000040e0672a4 */ /* 0x000fe2000f8e023f */
[----:B------:R-:W-:Y:S01]  /*6ea0*/  SHF.R.U32.HI R13, RZ, 0x3, R13 ;  /* 0x00000003ff0d7819 */ /* 0x000fe2000001160d */
[----:B------:R-:W-:Y:S01]  /*6eb0*/  UIMAD.WIDE.U32 UR20, UR15, UR4, UR20 ;  /* 0x000000040f1472a5 */ /* 0x000fe2000f8e0014 */
[----:B------:R-:W-:Y:S01]  /*6ec0*/  ISETP.GE.AND P3, PT, R4, c[0x0][0x1d4], PT ;  /* 0x0000750004007a0c */ /* 0x000fe20003f66270 */
[----:B------:R-:W-:Y:S01]  /*6ed0*/  USHF.R.S32.HI UR4, URZ, 0x1f, UR19 ;  /* 0x0000001f3f047899 */ /* 0x000fe20008011413 */
[----:B------:R-:W-:Y:S01]  /*6ee0*/  LOP3.LUT R13, R2, R13, RZ, 0x3c, !PT ;  /* 0x0000000d020d7212 */ /* 0x000fe200078e3cff */
[----:B------:R-:W-:Y:S01]  /*6ef0*/  IMAD R2, R0, 0x20, R42 ;  /* 0x0000002000027824 */ /* 0x000fe200078e022a */
[----:B------:R-:W-:Y:S01]  /*6f00*/  PLOP3.LUT P1, PT, PT, PT, UP3, 0x80, 0x0 ;  /* 0x000000000000781c */ /* 0x000fe20003f2f038 */
[----:B------:R-:W-:Y:S01]  /*6f10*/  UISETP.NE.AND.EX UP0, UPT, URZ, UR7, UPT, UP0 ;  /* 0x000000073f00728c */ /* 0x000fe2000bf05300 */
[----:B------:R-:W-:Y:S01]  /*6f20*/  P2R R199, PR, RZ, 0x8 ;  /* 0x00000008ffc77803 */ /* 0x000fe20000000000 */
[----:B------:R-:W-:Y:S01]  /*6f30*/  UIMAD UR6, UR15, UR5, UR6 ;  /* 0x000000050f0672a4 */ /* 0x000fe2000f8e0206 */
[----:B------:R-:W-:Y:S01]  /*6f40*/  IADD3 R15, P3, R42, UR19, RZ ;  /* 0x000000132a0f7c10 */ /* 0x000fe2000ff7e0ff */
[----:B------:R-:W-:Y:S01]  /*6f50*/  IMAD.IADD R8, R78, 0x1, -R7 ;  /* 0x000000014e087824 */ /* 0x000fe200078e0a07 */
[----:B------:R-:W-:Y:S01]  /*6f60*/  IADD3 R2, R2, UR18, RZ ;  /* 0x0000001202027c10 */ /* 0x000fe2000fffe0ff */
[----:B------:R-:W-:Y:S01]  /*6f70*/  USEL UR13, UR24, URZ, !UP0 ;  /* 0x0000003f180d7287 */ /* 0x000fe2000c000000 */
[----:B------:R-:W-:Y:S01]  /*6f80*/  LEA.HI.X.SX32 R4, R42, UR4, 0x1, P3 ;  /* 0x000000042a047c11 */ /* 0x000fe200098f0eff */
[----:B------:R-:W-:Y:S01]  /*6f90*/  UIADD3 UR21, UR21, UR6, URZ ;  /* 0x0000000615157290 */ /* 0x000fe2000fffe03f */
[----:B------:R-:W-:Y:S01]  /*6fa0*/  SHF.R.S32.HI R9, RZ, 0x1f, R8 ;  /* 0x0000001fff097819 */ /* 0x000fe20000011408 */
[----:B------:R-:W-:Y:S01]  /*6fb0*/  USEL UR7, UR11, URZ, !UP0 ;  /* 0x0000003f0b077287 */ /* 0x000fe2000c000000 */
[----:B------:R-:W-:Y:S01]  /*6fc0*/  @P2 IMAD.HI.U32 R5, R2, c[0x0][0x2c8], RZ ;  /* 0x0000b20002052a27 */ /* 0x000fe200078e00ff */
[----:B------:R-:W-:Y:S01]  /*6fd0*/  ULDC.64 UR4, c[0x0][0x1c0] ;  /* 0x0000700000047ab9 */ /* 0x000fe20000000a00 */
[----:B------:R-:W-:Y:S01]  /*6fe0*/  SHF.R.S32.HI R19, RZ, 0x1f, R18 ;  /* 0x0000001fff137819 */ /* 0x000fe20000011412 */
[----:B------:R-:W-:Y:S01]  /*6ff0*/  UIMAD.WIDE.U32 UR26, UR13, UR4, UR20 ;  /* 0x000000040d1a72a5 */ /* 0x000fe2000f8e0014 */
[C---:B------:R-:W-:Y:S01]  /*7000*/  IMAD R10, R4.reuse, c[0x0][0x1e0], RZ ;  /* 0x00007800040a7a24 */ /* 0x040fe200078e02ff */
[----:B------:R-:W-:Y:S01]  /*7010*/  UIMAD UR7, UR7, UR4, URZ ;  /* 0x00000004070772a4 */ /* 0x000fe2000f8e023f */
[----:B------:R-:W-:Y:S01]  /*7020*/  IMAD R4, R4, c[0x0][0x208], RZ ;  /* 0x0000820004047a24 */ /* 0x000fe200078e02ff */
[----:B------:R-:W-:Y:S01]  /*7030*/  LEA.HI R9, R9, R8, RZ, 0x3 ;  /* 0x0000000809097211 */ /* 0x000fe200078f18ff */
[----:B------:R-:W-:Y:S01]  /*7040*/  IMAD.MOV.U32 R6, RZ, RZ, R2 ;  /* 0x000000ffff067224 */ /* 0x000fe200078e0002 */
[----:B------:R-:W-:Y:S01]  /*7050*/  @P1 SHF.R.U32.HI R6, RZ, c[0x0][0x2cc], R5 ;  /* 0x0000b300ff061a19 */ /* 0x000fe20000011605 */
[----:B------:R-:W-:Y:S01]  /*7060*/  UIMAD UR5, UR13, UR5, UR7 ;  /* 0x000000050d0572a4 */ /* 0x000fe2000f8e0207 */
[----:B------:R-:W-:Y:S01]  /*7070*/  IMAD R5, R15, c[0x0][0x1e4], R10 ;  /* 0x000079000f057a24 */ /* 0x000fe200078e020a */
[----:B------:R-:W-:Y:S01]  /*7080*/  LOP3.LUT R7, R9, 0xfffffff8, RZ, 0xc0, !PT ;  /* 0xfffffff809077812 */ /* 0x000fe200078ec0ff */
[C---:B------:R-:W-:Y:S01]  /*7090*/  IMAD R4, R15.reuse, c[0x0][0x20c], R4 ;  /* 0x000083000f047a24 */ /* 0x040fe200078e0204 */
[----:B------:R-:W-:Y:S01]  /*70a0*/  UIADD3 UR6, UR27, UR5, URZ ;  /* 0x000000051b067290 */ /* 0x000fe2000fffe03f */
[--C-:B------:R-:W-:Y:S01]  /*70b0*/  IMAD.WIDE.U32 R16, R15, c[0x0][0x1e0], R18.reuse ;  /* 0x000078000f107a25 */ /* 0x100fe200078e0012 */
[----:B------:R-:W-:Y:S01]  /*70c0*/  LEA.HI R40, R77, R78, RZ, 0x6 ;  /* 0x0000004e4d287211 */ /* 0x000fe200078f30ff */
[----:B------:R-:W-:Y:S01]  /*70d0*/  ULDC.64 UR4, c[0x0][0x350] ;  /* 0x0000d40000047ab9 */ /* 0x000fe20000000a00 */
[----:B------:R-:W-:Y:S01]  /*70e0*/  BSSY B0, `(.L_x_1618) ;  /* 0x0000064000007945 */ /* 0x000fe20003800000 */
[----:B------:R-:W-:Y:S01]  /*70f0*/  IMAD.WIDE.U32 R14, R15, c[0x0][0x208], R18 ;  /* 0x000082000f0e7a25 */ /* 0x000fe200078e0012 */
[----:B------:R-:W-:Y:S01]  /*7100*/  UISETP.NE.U32.AND UP0, UPT, URZ, UR4, UPT ;  /* 0x000000043f00728c */ /* 0x000fe2000bf05070 */
[----:B------:R-:W-:-:S02]  /*7110*/  ISETP.GE.AND P5, PT, R18, c[0x0][0x1d4], PT ;  /* 0x0000750012007a0c */ /* 0x000fc40003fa6270 */
[----:B------:R-:W-:Y:S01]  /*7120*/  IMAD.MOV R11, RZ, RZ, -R6 ;  /* 0x000000ffff0b7224 */ /* 0x000fe200078e0a06 */
[----:B------:R-:W-:Y:S01]  /*7130*/  UISETP.NE.AND.EX UP0, UPT, URZ, UR5, UPT, UP0 ;  /* 0x000000053f00728c */ /* 0x000fe2000bf05300 */
[----:B------:R-:W-:Y:S02]  /*7140*/  IMAD.IADD R17, R17, 0x1, R5 ;  /* 0x0000000111117824 */ /* 0x000fe400078e0205 */
[----:B------:R-:W-:Y:S01]  /*7150*/  IMAD.IADD R5, R15, 0x1, R4 ;  /* 0x000000010f057824 */ /* 0x000fe200078e0204 */
[----:B------:R-:W-:Y:S01]  /*7160*/  ULDC.64 UR4, c[0x0][0x210] ;  /* 0x0000840000047ab9 */ /* 0x000fe20000000a00 */
[----:B------:R-:W-:Y:S02]  /*7170*/  IMAD.MOV.U32 R4, RZ, RZ, R14 ;  /* 0x000000ffff047224 */ /* 0x000fe400078e000e */
[----:B------:R-:W-:Y:S02]  /*7180*/  IMAD.IADD R7, R8, 0x1, -R7 ;  /* 0x0000000108077824 */ /* 0x000fe400078e0a07 */
[----:B------:R-:W-:-:S02]  /*7190*/  IMAD R2, R11, c[0x0][0x2c4], R2 ;  /* 0x0000b1000b027a24 */ /* 0x000fc400078e0202 */
[----:B------:R-:W-:Y:S01]  /*71a0*/  IMAD.U32 R14, RZ, RZ, UR15 ;  /* 0x0000000fff0e7e24 */ /* 0x000fe2000f8e00ff */
[C---:B------:R-:W-:Y:S01]  /*71b0*/  LOP3.LUT P4, RZ, R7.reuse, 0x4, RZ, 0xc0, !PT ;  /* 0x0000000407ff7812 */ /* 0x040fe2000788c0ff */
[----:B------:R-:W-:Y:S01]  /*71c0*/  IMAD.U32 R11, RZ, RZ, UR27 ;  /* 0x0000001bff0b7e24 */ /* 0x000fe2000f8e00ff */
[C---:B------:R-:W-:Y:S01]  /*71d0*/  LOP3.LUT P2, RZ, R7.reuse, 0x2, RZ, 0xc0, !PT ;  /* 0x0000000207ff7812 */ /* 0x040fe2000784c0ff */
[----:B------:R-:W-:Y:S02]  /*71e0*/  IMAD.U32 R10, RZ, RZ, UR26 ;  /* 0x0000001aff0a7e24 */ /* 0x000fe4000f8e00ff */
[----:B------:R-:W-:Y:S01]  /*71f0*/  IMAD.U32 R11, RZ, RZ, UR6 ;  /* 0x00000006ff0b7e24 */ /* 0x000fe2000f8e00ff */
[----:B------:R-:W-:Y:S01]  /*7200*/  ULDC.64 UR6, c[0x0][0x1e8] ;  /* 0x00007a0000067ab9 */ /* 0x000fe20000000a00 */
[----:B------:R-:W-:Y:S01]  /*7210*/  IMAD.WIDE.U32 R14, R14, c[0x0][0x210], R4 ;  /* 0x000084000e0e7a25 */ /* 0x000fe200078e0004 */
[----:B------:R-:W-:Y:S02]  /*7220*/  UIMAD UR6, UR14, UR6, URZ ;  /* 0x000000060e0672a4 */ /* 0x000fe4000f8e023f */
[----:B------:R-:W-:Y:S01]  /*7230*/  UIMAD UR14, UR14, UR4, URZ ;  /* 0x000000040e0e72a4 */ /* 0x000fe2000f8e023f */
[----:B------:R-:W-:Y:S01]  /*7240*/  IMAD.SHL.U32 R5, R7, 0x40, RZ ;  /* 0x0000004007057824 */ /* 0x000fe200078e00ff */
[----:B------:R-:W-:Y:S01]  /*7250*/  UIMAD UR13, UR15, UR7, UR6 ;  /* 0x000000070f0d72a4 */ /* 0x000fe2000f8e0206 */
[----:B------:R-:W-:Y:S01]  /*7260*/  IMAD.U32 R204, RZ, RZ, UR15 ;  /* 0x0000000fffcc7e24 */ /* 0x000fe2000f8e00ff */
[----:B------:R-:W-:Y:S01]  /*7270*/  UIMAD UR14, UR15, UR5, UR14 ;  /* 0x000000050f0e72a4 */ /* 0x000fe2000f8e020e */
[----:B------:R-:W-:Y:S01]  /*7280*/  IMAD.SHL.U32 R4, R43, 0x8, RZ ;  /* 0x000000082b047824 */ /* 0x000fe200078e00ff */
[----:B------:R-:W-:Y:S01]  /*7290*/  ULDC.64 UR6, c[0x0][0x1f0] ;  /* 0x00007c0000067ab9 */ /* 0x000fe20000000a00 */
[----:B------:R-:W-:Y:S01]  /*72a0*/  IMAD.WIDE.U32 R204, R204, c[0x0][0x1e8], R16 ;  /* 0x00007a00cccc7a25 */ /* 0x000fe200078e0010 */
[----:B------:R-:W-:Y:S01]  /*72b0*/  ULDC.64 UR4, c[0x0][0x218] ;  /* 0x0000860000047ab9 */ /* 0x000fe20000000a00 */
[----:B------:R-:W-:-:S02]  /*72c0*/  LOP3.LUT R5, R5, 0x1c0, RZ, 0xc0, !PT ;  /* 0x000001c005057812 */ /* 0x000fc400078ec0ff */
[----:B------:R-:W-:Y:S01]  /*72d0*/  IADD3 R15, R15, UR14, RZ ;  /* 0x0000000e0f0f7c10 */ /* 0x000fe2000fffe0ff */
[----:B------:R-:W-:Y:S01]  /*72e0*/  IMAD.SHL.U32 R40, R40, 0x8, RZ ;  /* 0x0000000828287824 */ /* 0x000fe200078e00ff */
[----:B------:R-:W-:Y:S01]  /*72f0*/  IADD3 R205, R205, UR13, RZ ;  /* 0x0000000dcdcd7c10 */ /* 0x000fe2000fffe0ff */
[----:B------:R-:W-:Y:S01]  /*7300*/  IMAD.SHL.U32 R9, R9, 0x40, RZ ;  /* 0x0000004009097824 */ /* 0x000fe200078e00ff */
[----:B------:R-:W-:Y:S02]  /*7310*/  LOP3.LUT R4, R5, 0x8, R4, 0xf8, !PT ;  /* 0x0000000805047812 */ /* 0x000fe400078ef804 */
[----:B------:R-:W-:Y:S02]  /*7320*/  SHF.R.U32.HI R5, RZ, 0x3, R5 ;  /* 0x00000003ff057819 */ /* 0x000fe40000011605 */
[----:B------:R-:W-:Y:S02]  /*7330*/  LOP3.LUT R40, R13, 0xfffffe00, R40, 0xf8, !PT ;  /* 0xfffffe000d287812 */ /* 0x000fe400078ef828 */
[----:B------:R-:W-:-:S04]  /*7340*/  LOP3.LUT R4, R4, R5, RZ, 0x3c, !PT ;  /* 0x0000000504047212 */ /* 0x000fc800078e3cff */
[----:B------:R-:W-:Y:S01]  /*7350*/  LOP3.LUT R4, R4, 0xfffffe00, R9, 0xf8, !PT ;  /* 0xfffffe0004047812 */ /* 0x000fe200078ef809 */
[----:B--2---:R1:W2:Y:S02]  /*7360*/  @P0 R2UR UR20, R3 ;  /* 0x00000000031403c2 */ /* 0x0042a400000e0000 */
        /* <DEDUP_REMOVED lines=18> */
[----:B------:R-:W-:Y:S01]  /*7490*/  UIMAD UR6, UR20, UR7, UR6 ;  /* 0x00000007140672a4 */ /* 0x000fe2000f8e0206 */
[----:B------:R-:W-:Y:S01]  /*74a0*/  IMAD R3, R3, c[0x0][0x1a8], RZ ;  /* 0x00006a0003037a24 */ /* 0x000fe200078e02ff */
[----:B------:R-:W-:Y:S01]  /*74b0*/  LEA R12, P0, R6, c[0x0][0x160], 0x1 ;  /* 0x00005800060c7a11 */ /* 0x000fe200078008ff */
[----:B------:R-:W-:Y:S01]  /*74c0*/  UIMAD UR4, UR20, UR5, UR4 ;  /* 0x00000005140472a4 */ /* 0x000fe2000f8e0204 */
[----:B------:R-:W-:-:S03]  /*74d0*/  IMAD.WIDE.U32 R204, R200, c[0x0][0x1f0], R204 ;  /* 0x00007c00c8cc7a25 */ /* 0x000fc600078e00cc */
        /* <DEDUP_REMOVED lines=9> */
[----:B------:R-:W-:Y:S01]  /*7570*/  IMAD.SHL.U32 R6, R0, 0x8, RZ ;  /* 0x0000000800067824 */ /* 0x000fe200078e00ff */
[----:B------:R-:W-:Y:S01]  /*7580*/  ISETP.GE.AND P0, PT, R10, UR21, PT ;  /* 0x000000150a007c0c */ /* 0x000fe2000bf06270 */
[----:B------:R-:W-:Y:S01]  /*7590*/  IMAD.MOV.U32 R3, RZ, RZ, 0x20 ;  /* 0x00000020ff037424 */ /* 0x000fe200078e00ff */
[----:B------:R-:W-:Y:S01]  /*75a0*/  ISETP.GE.AND P6, PT, R7, c[0x0][0x1d4], PT ;  /* 0x0000750007007a0c */ /* 0x000fe20003fc6270 */
[----:B------:R1:W3:Y:S01]  /*75b0*/  SHFL.IDX PT, R17, R11, RZ, 0x181f ;  /* 0x00181fff0b117589 */ /* 0x0002e200000e0000 */
[----:B------:R-:W-:-:S02]  /*75c0*/  IADD3 R5, R6, 0x80, RZ ;  /* 0x0000008006057810 */ /* 0x000fc40007ffe0ff */
[----:B------:R-:W-:Y:S02]  /*75d0*/  SEL R3, R3, 0xffffffe0, !P4 ;  /* 0xffffffe003037807 */ /* 0x000fe40006000000 */
[----:B------:R-:W-:Y:S02]  /*75e0*/  ISETP.GE.AND P1, PT, R6, c[0x0][0x198], PT ;  /* 0x0000660006007a0c */ /* 0x000fe40003f26270 */
[----:B------:R-:W-:Y:S02]  /*75f0*/  SEL R2, R2, 0xfffffff0, !P2 ;  /* 0xfffffff002027807 */ /* 0x000fe40005000000 */
[----:B------:R-:W-:Y:S02]  /*7600*/  ISETP.GE.AND P3, PT, R7, c[0x0][0x198], PT ;  /* 0x0000660007007a0c */ /* 0x000fe40003f66270 */
[----:B------:R-:W-:Y:S01]  /*7610*/  ISETP.GE.AND P4, PT, R5, c[0x0][0x198], PT ;  /* 0x0000660005007a0c */ /* 0x000fe20003f86270 */
[----:B------:R-:W-:Y:S07]  /*7620*/  @P0 BRA `(.L_x_1619) ;  /* 0x000000f000000947 */ /* 0x000fee0003800000 */
[----:B--2---:R-:W-:Y:S02]  /*7630*/  SHF.R.S32.HI R14, RZ, 0x1f, R7 ;  /* 0x0000001fff0e7819 */ /* 0x004fe40000011407 */
[----:B------:R-:W-:-:S02]  /*7640*/  SHF.R.S32.HI R8, RZ, 0x1f, R5 ;  /* 0x0000001fff087819 */ /* 0x000fc40000011405 */
[----:B------:R-:W-:Y:S02]  /*7650*/  LEA.HI R9, R14, R7, RZ, 0x3 ;  /* 0x000000070e097211 */ /* 0x000fe400078f18ff */
[----:B------:R-:W-:Y:S01]  /*7660*/  LEA.HI R8, R8, R5, RZ, 0x3 ;  /* 0x0000000508087211 */ /* 0x000fe200078f18ff */
[----:B------:R-:W-:Y:S01]  /*7670*/  IMAD.SHL.U32 R5, R40, 0x2, RZ ;  /* 0x0000000228057824 */ /* 0x000fe200078e00ff */
        /* <DEDUP_REMOVED lines=10> */
.L_x_1619:
[----:B--2---:R-:W-:Y:S05]  /*7720*/  BSYNC B0 ;  /* 0x0000000000007941 */ /* 0x004fea0003800000 */
.L_x_1618:
        /* <DEDUP_REMOVED lines=22> */
.L_x_1621:
[----:B------:R-:W-:Y:S05]  /*7890*/  BSYNC B0 ;  /* 0x0000000000007941 */ /* 0x000fea0003800000 */
.L_x_1620:
        /* <DEDUP_REMOVED lines=22> */
.L_x_1623:
[----:B------:R-:W-:Y:S05]  /*7a00*/  BSYNC B0 ;  /* 0x0000000000007941 */ /* 0x000fea0003800000 */
.L_x_1622:
[----:B-1----:R-:W1:Y:S01]  /*7a10*/  SHFL.IDX PT, R14, R12, 0x3, 0x181f ;  /* 0x00781f000c0e7f89 */ /* 0x002e6200000e0000 */
        /* <DEDUP_REMOVED lines=12> */
[----:B------:R-:W-:Y:S01]  /*7ae0*/  USHF.R.S32.HI UR20, URZ, 0x1f, UR19 ;  /* 0x0000001f3f147899 */ /* 0x000fe20008011413 */
[----:B------:R-:W-:Y:S01]  /*7af0*/  @!P0 SHF.R.S32.HI R10, RZ, 0x1f, R7 ;  /* 0x0000001fff0a8819 */ /* 0x000fe20000011407 */
[----:B------:R-:W-:Y:S01]  /*7b00*/  UIMAD UR6, UR14, UR19, URZ ;  /* 0x000000130e0672a4 */ /* 0x000fe2000f8e023f */
[----:B------:R-:W-:Y:S01]  /*7b10*/  @!P0 IMAD.SHL.U32 R8, R40, 0x2, RZ ;  /* 0x0000000228088824 */ /* 0x000fe200078e00ff */
[----:B------:R-:W-:Y:S01]  /*7b20*/  UMOV UR7, 0x5 ;  /* 0x0000000500077882 */ /* 0x000fe20000000000 */
[----:B------:R-:W-:Y:S01]  /*7b30*/  @!P0 LEA.HI R9, R10, R7, RZ, 0x3 ;  /* 0x000000070a098211 */ /* 0x000fe200078f18ff */
[----:B------:R-:W-:Y:S01]  /*7b40*/  IMAD.U32 R7, RZ, RZ, UR13 ;  /* 0x0000000dff077e24 */ /* 0x000fe2000f8e00ff */
[C---:B-1----:R-:W-:Y:S01]  /*7b50*/  @!P0 LEA R18, P2, R6.reuse, R14, 0x1 ;  /* 0x0000000e06128211 */ /* 0x042fe200078408ff */
[----:B------:R-:W-:Y:S01]  /*7b60*/  UIMAD UR6, UR20, UR13, UR6 ;  /* 0x0000000d140672a4 */ /* 0x000fe2000f8e0206 */
[----:B------:R-:W-:Y:S01]  /*7b70*/  IADD3 R10, -R5, UR12, -R42 ;  /* 0x0000000c050a7c10 */ /* 0x000fe2000fffe92a */
[----:B----4-:R-:W-:Y:S01]  /*7b80*/  IMAD.WIDE.U32 R16, R7, UR19, R210 ;  /* 0x0000001307107c25 */ /* 0x010fe2000f8e00d2 */
[----:B-----5:R-:W-:Y:S01]  /*7b90*/  @!P0 LEA.HI.X R19, R6, R15, R19, 0x1, P2 ;  /* 0x0000000f06138211 */ /* 0x020fe200010f0c13 */
[----:B------:R-:W-:Y:S01]  /*7ba0*/  USHF.L.U64.HI UR7, UR4, UR7, UR5 ;  /* 0x0000000704077299 */ /* 0x000fe20008010205 */
[----:B------:R-:W-:-:S02]  /*7bb0*/  ISETP.GE.AND P2, PT, R10, 0x1, PT ;  /* 0x000000010a00780c */ /* 0x000fc40003f46270 */
[----:B------:R-:W-:Y:S01]  /*7bc0*/  @!P0 LOP3.LUT R9, R9, 0xfffffff8, RZ, 0xc0, !PT ;  /* 0xfffffff809098812 */ /* 0x000fe200078ec0ff */
[----:B------:R-:W-:Y:S01]  /*7bd0*/  @!PT LDS RZ, [RZ] ;  /* 0x00000000fffff984 */ /* 0x000fe20000000800 */
[----:B------:R1:W-:Y:S01]  /*7be0*/  @!P0 LDGSTS.E.BYPASS.LTC128B.128 [R8+0xf100], [R18.64], !P1 ;  /* 0x0f10000012088fae */ /* 0x0003e2000c901d5c */
[----:B--23--:R-:W-:-:S03]  /*7bf0*/  @!P0 IADD3 R11, R6, 0x80, RZ ;  /* 0x00000080060b8810 */ /* 0x00cfc60007ffe0ff */
[----:B------:R-:W-:Y:S01]  /*7c00*/  @!P0 IMAD.WIDE R20, R9, 0x2, R14 ;  /* 0x0000000209148825 */ /* 0x000fe200078e020e */
[----:B------:R-:W-:Y:S01]  /*7c10*/  IADD3 R9, R17, UR6, RZ ;  /* 0x0000000611097c10 */ /* 0x000fe2000fffe0ff */
[----:B------:R-:W-:Y:S01]  /*7c20*/  USHF.L.U32 UR6, UR4, 0x5, URZ ;  /* 0x0000000504067899 */ /* 0x000fe2000800063f */
[----:B------:R-:W-:Y:S02]  /*7c30*/  @!P0 SHF.R.S32.HI R6, RZ, 0x1f, R11 ;  /* 0x0000001fff068819 */ /* 0x000fe4000001140b */
[----:B------:R1:W-:Y:S01]  /*7c40*/  @!P0 LDGSTS.E.BYPASS.LTC128B.128 [R8+0x13100], [R20.64], !P3 ;  /* 0x1310000014088fae */ /* 0x0003e2000d901d5c */
[----:B------:R-:W-:Y:S02]  /*7c50*/  @P2 LEA R12, P1, R16, c[0x0][0x1c8], 0x1 ;  /* 0x00007200100c2a11 */ /* 0x000fe400078208ff */
[----:B------:R-:W-:Y:S02]  /*7c60*/  @!P0 LEA.HI R11, R6, R11, RZ, 0x3 ;  /* 0x0000000b060b8211 */ /* 0x000fe400078f18ff */
[----:B------:R-:W-:-:S02]  /*7c70*/  @P2 LEA.HI.X R13, R16, c[0x0][0x1cc], R9, 0x1, P1 ;  /* 0x00007300100d2a11 */ /* 0x000fc400008f0c09 */
[----:B------:R-:W-:Y:S02]  /*7c80*/  ISETP.GE.AND P1, PT, R10, 0x21, PT ;  /* 0x000000210a00780c */ /* 0x000fe40003f26270 */
[----:B------:R-:W-:Y:S02]  /*7c90*/  @!P0 LOP3.LUT R11, R11, 0xfffffff8, RZ, 0xc0, !PT ;  /* 0xfffffff80b0b8812 */ /* 0x000fe400078ec0ff */
[----:B------:R-:W-:-:S04]  /*7ca0*/  LEA.HI R6, R77, R78, RZ, 0x5 ;  /* 0x0000004e4d067211 */ /* 0x000fc800078f28ff */
[----:B------:R-:W-:-:S05]  /*7cb0*/  SHF.R.S32.HI R93, RZ, 0x5, R6 ;  /* 0x00000005ff5d7819 */ /* 0x000fca0000011406 */
[----:B------:R-:W-:Y:S01]  /*7cc0*/  @P1 IADD3 R10, P3, R16, UR6, RZ ;  /* 0x00000006100a1c10 */ /* 0x000fe2000ff7e0ff */
[----:B------:R-:W-:-:S03]  /*7cd0*/  @!P0 IMAD.WIDE R16, R11, 0x2, R14 ;  /* 0x000000020b108825 */ /* 0x000fc600078e020e */
[----:B------:R-:W-:Y:S01]  /*7ce0*/  @P1 IADD3.X R9, R9, UR7, RZ, P3, !PT ;  /* 0x0000000709091c10 */ /* 0x000fe20009ffe4ff */
[----:B------:R-:W-:Y:S01]  /*7cf0*/  @P2 IMAD.SHL.U32 R11, R40, 0x2, RZ ;  /* 0x00000002280b2824 */ /* 0x000fe200078e00ff */
[----:B------:R1:W-:Y:S01]  /*7d00*/  @!P0 LDGSTS.E.BYPASS.LTC128B.128 [R8+0x17100], [R16.64], !P4 ;  /* 0x1710000010088fae */ /* 0x0003e2000e101d5c */
[----:B------:R-:W-:Y:S02]  /*7d10*/  ISETP.NE.AND P4, PT, R199, RZ, PT ;  /* 0x000000ffc700720c */ /* 0x000fe40003f85270 */
[C---:B------:R-:W-:Y:S01]  /*7d20*/  @P1 LEA R14, P0, R10.reuse, c[0x0][0x1c8], 0x1 ;  /* 0x000072000a0e1a11 */ /* 0x040fe200078008ff */
[----:B------:R-:W0:Y:S03]  /*7d30*/  LDGDEPBAR ;  /* 0x00000000000079af */ /* 0x000e260000000000 */
[----:B------:R-:W-:Y:S01]  /*7d40*/  @P1 LEA.HI.X R15, R10, c[0x0][0x1cc], R9, 0x1, P0 ;  /* 0x000073000a0f1a11 */ /* 0x000fe200000f0c09 */
[----:B------:R-:W-:Y:S01]  /*7d50*/  BAR.SYNC.DEFER_BLOCKING 0x0 ;  /* 0x0000000000007b1d */ /* 0x000fe20000010000 */
[----:B------:R-:W-:Y:S01]  /*7d60*/  ISETP.LT.AND P0, PT, RZ, c[0x0][0x27c], PT ;  /* 0x00009f00ff007a0c */ /* 0x000fe20003f01270 */
[----:B------:R-:W-:-:S04]  /*7d70*/  @P1 IMAD.SHL.U32 R9, R40, 0x2, RZ ;  /* 0x0000000228091824 */ /* 0x000fc800078e00ff */
        /* <DEDUP_REMOVED lines=13> */
.L_x_1624:
[----:B------:R-:W-:Y:S01]  /*7e50*/  ULDC.U8 UR4, c[0x0][0x298] ;  /* 0x0000a60000047ab9 */ /* 0x000fe20000000000 */
[----:B------:R-:W-:Y:S01]  /*7e60*/  SHF.R.S32.HI R10, RZ, 0x1f, R79 ;  /* 0x0000001fff0a7819 */ /* 0x000fe2000001144f */
        /* <DEDUP_REMOVED lines=120> */
.L_x_1628:
[----:B--2---:R-:W-:Y:S05]  /*85f0*/  BSYNC B0 ;  /* 0x0000000000007941 */ /* 0x004fea0003800000 */
.L_x_1627:
        /* <DEDUP_REMOVED lines=121> */
.L_x_1630:
[----:B-123--:R-:W-:Y:S05]  /*8d90*/  BSYNC B0 ;  /* 0x0000000000007941 */ /* 0x00efea0003800000 */
.L_x_1629:
        /* <DEDUP_REMOVED lines=108> */
.L_x_1634:
[----:B------:R-:W-:Y:S05]  /*9460*/  BSYNC B0 ;  /* 0x0000000000007941 */ /* 0x000fea0003800000 */
.L_x_1633:
        /* <DEDUP_REMOVED lines=46> */
.L_x_1636:
[----:B------:R-:W-:Y:S05]  /*9750*/  BSYNC B0 ;  /* 0x0000000000007941 */ /* 0x000fea0003800000 */
.L_x_1635:
        /* <DEDUP_REMOVED lines=46> */
.L_x_1638:
[----:B------:R-:W-:Y:S05]  /*9a40*/  BSYNC B0 ;  /* 0x0000000000007941 */ /* 0x000fea0003800000 */
.L_x_1637:
        /* <DEDUP_REMOVED lines=46> */
.L_x_1640:
[----:B------:R-:W-:Y:S05]  /*9d30*/  BSYNC B0 ;  /* 0x0000000000007941 */ /* 0x000fea0003800000 */
.L_x_1639:
        /* <DEDUP_REMOVED lines=46> */
.L_x_1642:
[----:B------:R-:W-:Y:S05]  /*a020*/  BSYNC B0 ;  /* 0x0000000000007941 */ /* 0x000fea0003800000 */
.L_x_1641:
        /* <DEDUP_REMOVED lines=45> */
.L_x_1632:
[----:B------:R-:W-:Y:S05]  /*a300*/  BSYNC B1 ;  /* 0x0000000000017941 */ /* 0x000fea0003800000 */
.L_x_1631:
        /* <DEDUP_REMOVED lines=48> */
.L_x_1645:
[----:B------:R-:W-:Y:S05]  /*a610*/  BSYNC B0 ;  /* 0x0000000000007941 */ /* 0x000fea0003800000 */
.L_x_1644:
        /* <DEDUP_REMOVED lines=46> */
.L_x_1647:
[----:B------:R-:W-:Y:S05]  /*a900*/  BSYNC B0 ;  /* 0x0000000000007941 */ /* 0x000fea0003800000 */
.L_x_1646:
        /* <DEDUP_REMOVED lines=46> */
.L_x_1649:
[----:B------:R-:W-:Y:S05]  /*abf0*/  BSYNC B0 ;  /* 0x0000000000007941 */ /* 0x000fea0003800000 */
.L_x_1648:
        /* <DEDUP_REMOVED lines=46> */
.L_x_1651:
[----:B------:R-:W-:Y:S05]  /*aee0*/  BSYNC B0 ;  /* 0x0000000000007941 */ /* 0x000fea0003800000 */
.L_x_1650:
        /* <DEDUP_REMOVED lines=46> */
.L_x_1653:
[----:B------:R-:W-:Y:S05]  /*b1d0*/  BSYNC B0 ;  /* 0x0000000000007941 */ /* 0x000fea0003800000 */
.L_x_1652:
        /* <DEDUP_REMOVED lines=46> */
.L_x_1626:
        /* <DEDUP_REMOVED lines=74> */
.L_x_1655:
[----:B------:R-:W-:Y:S05]  /*b960*/  BSYNC B0 ;  /* 0x0000000000007941 */ /* 0x000fea0003800000 */
.L_x_1654:
        /* <DEDUP_REMOVED lines=94> */
.L_x_1657:
[----:B-1----:R-:W-:Y:S05]  /*bf50*/  BSYNC B0 ;  /* 0x0000000000007941 */ /* 0x002fea0003800000 */
.L_x_1656:
        /* <DEDUP_REMOVED lines=153> */
.L_x_1661:
[----:B------:R-:W-:Y:S05]  /*c8f0*/  BSYNC B0 ;  /* 0x0000000000007941 */ /* 0x000fea0003800000 */
.L_x_1660:
[----:B-1----:R-:W-:Y:S01]  /*c900*/  IADD3 R12, R56, 0x20, RZ ;  /* 0x00000020380c7810 */ /* 0x002fe20007ffe0ff */
[----:B------:R-:W-:Y:S03]  /*c910*/  BSSY B0, `(.L_x_1662) ;  /* 0x0000071000007945 */ /* 0x000fe60003800000 */
        /* <DEDUP_REMOVED lines=112> */
.L_x_1663:
[----:B------:R-:W-:Y:S05]  /*d020*/  BSYNC B0 ;  /* 0x0000000000007941 */ /* 0x000fea0003800000 */
.L_x_1662:
        /* <DEDUP_REMOVED lines=113> */
.L_x_1659:
[----:B------:R-:W-:Y:S05]  /*d740*/  BSYNC B1 ;  /* 0x0000000000017941 */ /* 0x000fea0003800000 */
.L_x_1658:
        /* <DEDUP_REMOVED lines=111> */
.L_x_1665:
[----:B------:R-:W-:Y:S05]  /*de40*/  BSYNC B0 ;  /* 0x0000000000007941 */ /* 0x000fea0003800000 */
.L_x_1664:
        /* <DEDUP_REMOVED lines=116> */
.L_x_1667:
[----:B------:R-:W-:Y:S05]  /*e590*/  BSYNC B0 ;  /* 0x0000000000007941 */ /* 0x000fea0003800000 */
.L_x_1666:
        /* <DEDUP_REMOVED lines=115> */
.L_x_1643:
[----:B------:R-:W-:Y:S05]  /*ecd0*/  BSYNC B2 ;  /* 0x0000000000027941 */ /* 0x000fea0003800000 */
.L_x_1625:
[----:B-1----:R-:W-:Y:S01]  /*ece0*/  IMAD.SHL.U32 R8, R0, 0x40, RZ ;  /* 0x0000004000087824 */ /* 0x002fe200078e00ff */
[----:B------:R-:W-:-:S04]  /*ecf0*/  DEPBAR.LE SB0, 0x0 ;  /* 0x000080000000791a */ /* 0x000fc80000000000 */
[----:B------:R-:W-:Y:S01]  /*ed00*/  IMAD.SHL.U32 R9, R42, 0x8, RZ ;  /* 0x000000082a097824 */ /* 0x000fe200078e00ff */
[----:B------:R-:W-:Y:S01]  /*ed10*/  LOP3.LUT R8, R8, 0x1c0, RZ, 0xc0, !PT ;  /* 0x000001c008087812 */ /* 0x000fe200078ec0ff */
[----:B------:R-:W-:Y:S01]  /*ed20*/  ULDC.64 UR4, c[0x0][0x208] ;  /* 0x0000820000047ab9 */ /* 0x000fe20000000a00 */
[----:B------:R-:W-:Y:S01]  /*ed30*/  SEL R11, RZ, 0x2, P6 ;  /* 0x00000002ff0b7807 */ /* 0x000fe20003000000 */
[----:B------:R-:W-:Y:S01]  /*ed40*/  UIMAD UR20, UR20, UR4, URZ ;  /* 0x00000004141472a4 */ /* 0x000fe2000f8e023f */
[----:B------:R-:W-:Y:S01]  /*ed50*/  LOP3.LUT R9, R8, 0x8, R9, 0xf8, !PT ;  /* 0x0000000808097812 */ /* 0x000fe200078ef809 */
[----:B------:R-:W-:Y:S01]  /*ed60*/  UIMAD.WIDE.U32 UR26, UR19, UR4, URZ ;  /* 0x00000004131a72a5 */ /* 0x000fe2000f8e003f */
[----:B------:R-:W-:Y:S01]  /*ed70*/  SHF.R.U32.HI R8, RZ, 0x3, R8 ;  /* 0x00000003ff087819 */ /* 0x000fe20000011608 */
[----:B------:R-:W-:Y:S01]  /*ed80*/  UIMAD UR20, UR19, UR5, UR20 ;  /* 0x00000005131472a4 */ /* 0x000fe2000f8e0214 */
[----:B------:R-:W-:Y:S01]  /*ed90*/  SEL R10, RZ, 0x4, P4 ;  /* 0x00000004ff0a7807 */ /* 0x000fe20002000000 */
[----:B------:R-:W-:Y:S01]  /*eda0*/  IMAD R198, R93, 0x400, R4 ;  /* 0x000004005dc67824 */ /* 0x000fe200078e0204 */
[----:B------:R-:W-:Y:S01]  /*edb0*/  LOP3.LUT R8, R9, R8, RZ, 0x3c, !PT ;  /* 0x0000000809087212 */ /* 0x000fe200078e3cff */
[----:B------:R-:W-:Y:S01]  /*edc0*/  UIADD3 UR20, UR27, UR20, URZ ;  /* 0x000000141b147290 */ /* 0x000fe2000fffe03f */
[----:B------:R-:W-:Y:S01]  /*edd0*/  LOP3.LUT P1, RZ, R0, 0x2, RZ, 0xc0, !PT ;  /* 0x0000000200ff7812 */ /* 0x000fe2000782c0ff */
[----:B------:R-:W-:Y:S01]  /*ede0*/  IMAD.U32 R9, RZ, RZ, UR27 ;  /* 0x0000001bff097e24 */ /* 0x000fe2000f8e00ff */
[----:B------:R-:W-:Y:S01]  /*edf0*/  IADD3 R41, R10, R11, R41 ;  /* 0x0000000b0a297210 */ /* 0x000fe20007ffe029 */
[----:B------:R-:W-:Y:S01]  /*ee00*/  IMAD R197, R43, 0x200, R8 ;  /* 0x000002002bc57824 */ /* 0x000fe200078e0208 */
[----:B------:R-:W-:Y:S01]  /*ee10*/  IADD3 R42, -R42, UR12, -R5 ;  /* 0x0000000c2a2a7c10 */ /* 0x000fe2000fffe905 */
[----:B------:R-:W-:Y:S01]  /*ee20*/  IMAD.U32 R8, RZ, RZ, UR26 ;  /* 0x0000001aff087e24 */ /* 0x000fe2000f8e00ff */
[----:B------:R-:W-:Y:S01]  /*ee30*/  LOP3.LUT P3, RZ, R41, 0x2, RZ, 0xc0, !PT ;  /* 0x0000000229ff7812 */ /* 0x000fe2000786c0ff */
[----:B------:R-:W-:Y:S01]  /*ee40*/  IMAD.SHL.U32 R197, R197, 0x2, RZ ;  /* 0x00000002c5c57824 */ /* 0x000fe200078e00ff */
[----:B------:R-:W-:Y:S01]  /*ee50*/  BAR.SYNC.DEFER_BLOCKING 0x0 ;  /* 0x0000000000007b1d */ /* 0x000fe20000010000 */
[----:B------:R-:W-:Y:S01]  /*ee60*/  IMAD.U32 R11, RZ, RZ, UR20 ;  /* 0x00000014ff0b7e24 */ /* 0x000fe2000f8e00ff */
[----:B------:R-:W-:Y:S01]  /*ee70*/  LEA R9, P0, R8, R200, 0x6 ;  /* 0x000000c808097211 */ /* 0x000fe200078030ff */
[----:B------:R-:W-:Y:S01]  /*ee80*/  IMAD.SHL.U32 R198, R198, 0x2, RZ ;  /* 0x00000002c6c67824 */ /* 0x000fe200078e00ff */
[----:B------:R-:W-:Y:S01]  /*ee90*/  IADD3 R10, R197, 0x6100, RZ ;  /* 0x00006100c50a7810 */ /* 0x000fe20007ffe0ff */
[----:B------:R-:W-:Y:S01]  /*eea0*/  IMAD.SHL.U32 R202, R40, 0x2, RZ ;  /* 0x0000000228ca7824 */ /* 0x000fe200078e00ff */
[----:B------:R-:W-:Y:S01]  /*eeb0*/  LEA.HI.X R8, R8, R207, R11, 0x6, P0 ;  /* 0x000000cf08087211 */ /* 0x000fe200000f340b */
[--C-:B------:R-:W-:Y:S01]  /*eec0*/  IMAD R194, R2, 0x2, R198.reuse ;  /* 0x0000000202c27824 */ /* 0x100fe200078e02c6 */
[----:B------:R-:W-:Y:S01]  /*eed0*/  LEA R26, P0, R9, c[0x0][0x1f8], 0x1 ;  /* 0x00007e00091a7a11 */ /* 0x000fe200078008ff */
[----:B------:R-:W-:Y:S01]  /*eee0*/  USHF.L.U32 UR20, UR4, 0x6, URZ ;  /* 0x0000000604147899 */ /* 0x000fe2000800063f */
[----:B------:R-:W-:Y:S01]  /*eef0*/  IADD3 R196, R197, 0x6120, RZ ;  /* 0x00006120c5c47810 */ /* 0x000fe20007ffe0ff */
[----:B------:R-:W-:Y:S01]  /*ef00*/  USHF.L.U64.HI UR11, UR4, UR11, UR5 ;  /* 0x0000000b040b7299 */ /* 0x000fe20008010205 */
[----:B------:R-:W-:Y:S01]  /*ef10*/  @P1 IADD3 R196, R10, -0x20, RZ ;  /* 0xffffffe00ac41810 */ /* 0x000fe20007ffe0ff */
[----:B------:R-:W-:Y:S01]  /*ef20*/  IMAD R193, R3, 0x2, R198 ;  /* 0x0000000203c17824 */ /* 0x000fe200078e02c6 */
[----:B------:R-:W-:Y:S01]  /*ef30*/  LEA.HI.X R27, R9, c[0x0][0x1fc], R8, 0x1, P0 ;  /* 0x00007f00091b7a11 */ /* 0x000fe200000f0c08 */
[----:B------:R-:W-:Y:S01]  /*ef40*/  IMAD R191, R3, 0x2, R194 ;  /* 0x0000000203bf7824 */ /* 0x000fe200078e02c2 */
[----:B------:R-:W-:Y:S01]  /*ef50*/  ISETP.LT.OR P1, PT, R42, 0x1, P5 ;  /* 0x000000012a00780c */ /* 0x000fe20002f21670 */
[----:B------:R-:W-:Y:S01]  /*ef60*/  UISETP.GT.AND UP0, UPT, UR19, UR8, UPT ;  /* 0x000000081300728c */ /* 0x000fe2000bf04270 */
[----:B------:R-:W-:Y:S01]  /*ef70*/  P2R R16, PR, RZ, 0x40 ;  /* 0x00000040ff107803 */ /* 0x000fe20000000000 */
[----:B------:R-:W-:Y:S01]  /*ef80*/  UIADD3 UR17, UR12, 0x1, -UR17 ;  /* 0x000000010c117890 */ /* 0x000fe2000fffe811 */
[----:B------:R-:W-:-:S02]  /*ef90*/  LOP3.LUT P6, RZ, R41, 0x4, RZ, 0xc0, !PT ;  /* 0x0000000429ff7812 */ /* 0x000fc400078cc0ff */
[----:B------:R-:W-:Y:S01]  /*efa0*/  ISETP.LT.OR P0, PT, R42, 0x1, !P3 ;  /* 0x000000012a00780c */ /* 0x000fe20005f01670 */
[----:B------:R-:W-:Y:S01]  /*efb0*/  LDSM.16.M88.4 R20, [R198+0xc100] ;  /* 0x00c10000c614783b */ /* 0x000fe20000000200 */
[----:B------:R-:W-:Y:S01]  /*efc0*/  LOP3.LUT P4, RZ, R0, 0x4, RZ, 0xc0, !PT ;  /* 0x0000000400ff7812 */ /* 0x000fe2000788c0ff */
[----:B------:R-:W-:Y:S01]  /*efd0*/  IMAD.MOV.U32 R0, RZ, RZ, 0x40 ;  /* 0x00000040ff007424 */ /* 0x000fe200078e00ff */
[----:B------:R-:W-:Y:S01]  /*efe0*/  ISETP.LT.OR P2, PT, R42, 0x21, P5 ;  /* 0x000000212a00780c */ /* 0x000fe20002f41670 */
[----:B------:R-:W-:Y:S01]  /*eff0*/  LDSM.16.M88.4 R64, [R197+0x6100] ;  /* 0x00610000c540783b */ /* 0x000fe20000000200 */
[----:B------:R-:W-:Y:S01]  /*f000*/  @UP0 UIADD3 UR5, UR9, -0x2, URZ ;  /* 0xfffffffe09050890 */ /* 0x000fe2000fffe03f */
[----:B------:R-:W-:Y:S02]  /*f010*/  LEA.HI R77, R77, R78, RZ, 0x2 ;  /* 0x0000004e4d4d7211 */ /* 0x000fe400078f10ff */
[----:B------:R-:W1:Y:S01]  /*f020*/  LDSM.16.M88.4 R56, [R197+0x6900] ;  /* 0x00690000c538783b */ /* 0x000e620000000200 */
[----:B------:R-:W-:Y:S01]  /*f030*/  SEL R0, R0, 0xffffffc0, !P4 ;  /* 0xffffffc000007807 */ /* 0x000fe20006000000 */
[----:B------:R-:W-:Y:S01]  /*f040*/  @UP0 USHF.R.S32.HI UR4, URZ, 0x1f, UR5 ;  /* 0x0000001f3f040899 */ /* 0x000fe20008011405 */
[----:B------:R-:W-:Y:S01]  /*f050*/  ISETP.NE.AND P4, PT, R199, RZ, PT ;  /* 0x000000ffc700720c */ /* 0x000fe20003f85270 */
[----:B------:R-:W2:Y:S01]  /*f060*/  LDSM.16.M88.4 R48, [R197+0x7100] ;  /* 0x00710000c530783b */ /* 0x000ea20000000200 */
[C---:B------:R-:W-:Y:S01]  /*f070*/  IADD3 R187, R196.reuse, 0x800, RZ ;  /* 0x00000800c4bb7810 */ /* 0x040fe20007ffe0ff */
[----:B------:R-:W-:Y:S01]  /*f080*/  IMAD.IADD R192, R197, 0x1, R0 ;  /* 0x00000001c5c07824 */ /* 0x000fe200078e0200 */
[----:B------:R-:W-:Y:S01]  /*f090*/  IADD3 R186, R196, 0x1000, RZ ;  /* 0x00001000c4ba7810 */ /* 0x000fe20007ffe0ff */
[----:B------:R-:W3:Y:S01]  /*f0a0*/  LDSM.16.M88.4 R8, [R197+0x7900] ;  /* 0x00790000c508783b */ /* 0x000ee20000000200 */
[----:B------:R-:W-:Y:S01]  /*f0b0*/  IMAD.IADD R184, R0, 0x1, R196 ;  /* 0x0000000100b87824 */ /* 0x000fe200078e02c4 */
[----:B------:R-:W-:-:S02]  /*f0c0*/  SHF.R.S32.HI R0, RZ, 0x1f, R93 ;  /* 0x0000001fff007819 */ /* 0x000fc4000001145d */
[----:B------:R-:W-:Y:S01]  /*f0d0*/  LDSM.16.M88.4 R12, [R194+0xc100] ;  /* 0x00c10000c20c783b */ /* 0x000fe20000000200 */
[----:B------:R-:W-:Y:S02]  /*f0e0*/  IADD3 R185, R196, 0x1800, RZ ;  /* 0x00001800c4b97810 */ /* 0x000fe40007ffe0ff */
[----:B------:R-:W-:Y:S01]  /*f0f0*/  LEA.HI R0, R0, R93, RZ, 0x3 ;  /* 0x0000005d00007211 */ /* 0x000fe200078f18ff */
[----:B------:R-:W4:Y:S01]  /*f100*/  LDSM.16.M88.4 R88, [R196] ;  /* 0x00000000c458783b */ /* 0x000f220000000200 */
[----:B------:R-:W-:Y:S02]  /*f110*/  IADD3 R183, R196, 0x2000, RZ ;  /* 0x00002000c4b77810 */ /* 0x000fe40007ffe0ff */
[----:B------:R-:W-:Y:S01]  /*f120*/  LOP3.LUT R0, R0, 0xffffff8, RZ, 0xc0, !PT ;  /* 0x0ffffff800007812 */ /* 0x000fe200078ec0ff */
[----:B------:R-:W5:Y:S01]  /*f130*/  LDSM.16.M88.4 R68, [R196+0x800] ;  /* 0x00080000c444783b */ /* 0x000f620000000200 */
[C---:B------:R-:W-:Y:S02]  /*f140*/  IADD3 R182, R196.reuse, 0x2800, RZ ;  /* 0x00002800c4b67810 */ /* 0x040fe40007ffe0ff */
[C---:B------:R-:W-:Y:S01]  /*f150*/  IADD3 R181, R196.reuse, 0x3000, RZ ;  /* 0x00003000c4b57810 */ /* 0x040fe20007ffe0ff */
[----:B------:R-:W2:Y:S01]  /*f160*/  LDSM.16.M88.4 R36, [R196+0x1000] ;  /* 0x00100000c424783b */ /* 0x000ea20000000200 */
[----:B------:R-:W-:Y:S01]  /*f170*/  IMAD.IADD R93, R93, 0x1, -R0 ;  /* 0x000000015d5d7824 */ /* 0x000fe200078e0a00 */
[----:B------:R-:W-:-:S02]  /*f180*/  IADD3 R180, R196, 0x3800, RZ ;  /* 0x00003800c4b47810 */ /* 0x000fc40007ffe0ff */
[----:B------:R-:W3:Y:S01]  /*f190*/  LDSM.16.M88.4 R28, [R196+0x1800] ;  /* 0x00180000c41c783b */ /* 0x000ee20000000200 */
[C---:B------:R-:W-:Y:S02]  /*f1a0*/  IADD3 R179, R196.reuse, 0x4000, RZ ;  /* 0x00004000c4b37810 */ /* 0x040fe40007ffe0ff */
[----:B------:R-:W-:Y:S01]  /*f1b0*/  IADD3 R178, R196, 0x4800, RZ ;  /* 0x00004800c4b27810 */ /* 0x000fe20007ffe0ff */
[----:B------:R-:W-:Y:S01]  /*f1c0*/  @!PT LDS RZ, [RZ] ;  /* 0x00000000fffff984 */ /* 0x000fe20000000800 */
[----:B------:R-:W-:Y:S01]  /*f1d0*/  @!PT LDS RZ, [RZ] ;  /* 0x00000000fffff984 */ /* 0x000fe20000000800 */
[----:B------:R-:W-:Y:S01]  /*f1e0*/  @!PT LDS RZ, [RZ] ;  /* 0x00000000fffff984 */ /* 0x000fe20000000800 */
[----:B------:R2:W-:Y:S01]  /*f1f0*/  LDGSTS.E.BYPASS.LTC128B.128 [R202+0x100], [R26.64], !P1 ;  /* 0x001000001aca7fae */ /* 0x0005e2000c901d5c */
[----:B------:R-:W-:Y:S02]  /*f200*/  ISETP.LT.OR P1, PT, R42, 0x1, !P6 ;  /* 0x000000012a00780c */ /* 0x000fe40007721670 */
[----:B------:R-:W-:Y:S01]  /*f210*/  IADD3 R177, R196, 0x5000, RZ ;  /* 0x00005000c4b17810 */ /* 0x000fe20007ffe0ff */
[----:B------:R2:W-:Y:S01]  /*f220*/  LDGSTS.E.BYPASS.LTC128B.128 [R202+0x2100], [R26.64+0x80], !P0 ;  /* 0x021000801aca7fae */ /* 0x0005e2000c101d5c */
[----:B------:R-:W-:Y:S02]  /*f230*/  IADD3 R24, P0, R26, UR20, RZ ;  /* 0x000000141a187c10 */ /* 0x000fe4000ff1e0ff */
[----:B------:R-:W-:Y:S01]  /*f240*/  IADD3 R176, R196, 0x5800, RZ ;  /* 0x00005800c4b07810 */ /* 0x000fe20007ffe0ff */
[----:B-1----:R-:W-:Y:S01]  /*f250*/  HMMA.16816.F32 R60, R20, R56, RZ ;  /* 0x00000038143c723c */ /* 0x002fe200000018ff */
[----:B------:R-:W-:-:S02]  /*f260*/  IADD3.X R25, R27, UR11, RZ, P0, !PT ;  /* 0x0000000b1b197c10 */ /* 0x000fc400087fe4ff */
[----:B------:R-:W-:Y:S02]  /*f270*/  ISETP.LT.OR P0, PT, R42, 0x21, !P6 ;  /* 0x000000212a00780c */ /* 0x000fe40007701670 */
[----:B------:R-:W-:Y:S01]  /*f280*/  ISETP.NE.AND P6, PT, R16, RZ, PT ;  /* 0x000000ff1000720c */ /* 0x000fe20003fc5270 */
[----:B------:R1:W-:Y:S01]  /*f290*/  LDGSTS.E.BYPASS.LTC128B.128 [R202+0x4100], [R26.64+0x100], !P1 ;  /* 0x041001001aca7fae */ /* 0x0003e2000c901d5c */
[----:B------:R-:W-:Y:S01]  /*f2a0*/  ISETP.LT.OR P1, PT, R42, 0x21, !P3 ;  /* 0x000000212a00780c */ /* 0x000fe20005f21670 */
[C---:B------:R-:W-:Y:S01]  /*f2b0*/  HMMA.16816.F32 R16, R20.reuse, R64, RZ ;  /* 0x000000401410723c */ /* 0x040fe200000018ff */
[----:B------:R-:W-:Y:S01]  /*f2c0*/  PLOP3.LUT P3, PT, PT, PT, UP3, 0x80, 0x0 ;  /* 0x000000000000781c */ /* 0x000fe20003f6f038 */
[----:B------:R1:W-:Y:S06]  /*f2d0*/  LDGSTS.E.BYPASS.LTC128B.128 [R202+0x1100], [R24.64], !P2 ;  /* 0x0110000018ca7fae */ /* 0x0003ec000d101d5c */
[C---:B------:R-:W-:Y:S04]  /*f2e0*/  HMMA.16816.F32 R64, R20.reuse, R66, RZ ;  /* 0x000000421440723c */ /* 0x040fe800000018ff */
[----:B------:R1:W-:Y:S04]  /*f2f0*/  LDGSTS.E.BYPASS.LTC128B.128 [R202+0x3100], [R24.64+0x80], !P1 ;  /* 0x0310008018ca7fae */ /* 0x0003e8000c901d5c */
[----:B--2---:R-:W-:Y:S01]  /*f300*/  HMMA.16816.F32 R52, R20, R48, RZ ;  /* 0x000000301434723c */ /* 0x004fe200000018ff */
[----:B------:R1:W-:Y:S01]  /*f310*/  LDGSTS.E.BYPASS.LTC128B.128 [R202+0x5100], [R24.64+0x100], !P0 ;  /* 0x0510010018ca7fae */ /* 0x0003e2000c101d5c */
[----:B------:R-:W-:-:S03]  /*f320*/  PLOP3.LUT P0, PT, PT, PT, UP0, 0x80, 0x0 ;  /* 0x000000000000781c */ /* 0x000fc60003f0f008 */
[----:B------:R-:W-:Y:S03]  /*f330*/  LDSM.16.M88.4 R40, [R193+0xc100] ;  /* 0x00c10000c128783b */ /* 0x000fe60000000200 */
[C---:B------:R-:W-:Y:S01]  /*f340*/  HMMA.16816.F32 R56, R20.reuse, R58, RZ ;  /* 0x0000003a1438723c */ /* 0x040fe200000018ff */
[----:B------:R-:W2:Y:S04]  /*f350*/  LDSM.16.M88.4 R84, [R192+0x6100] ;  /* 0x00610000c054783b */ /* 0x000ea80000000200 */
[----:B------:R-:W2:Y:S03]  /*f360*/  LDSM.16.M88.4 R80, [R192+0x6900] ;  /* 0x00690000c050783b */ /* 0x000ea60000000200 */
[C---:B------:R-:W-:Y:S01]  /*f370*/  HMMA.16816.F32 R48, R20.reuse, R50, RZ ;  /* 0x000000321430723c */ /* 0x040fe200000018ff */
[----:B------:R-:W2:Y:S04]  /*f380*/  LDSM.16.M88.4 R32, [R192+0x7100] ;  /* 0x00710000c020783b */ /* 0x000ea80000000200 */
[----:B------:R-:W-:Y:S03]  /*f390*/  LDSM.16.M88.4 R72, [R184] ;  /* 0x00000000b848783b */ /* 0x000fe60000000200 */
[C---:B---3--:R-:W-:Y:S01]  /*f3a0*/  HMMA.16816.F32 R44, R20.reuse, R8, RZ ;  /* 0x00000008142c723c */ /* 0x048fe200000018ff */
[----:B------:R-:W0:Y:S04]  /*f3b0*/  LDGDEPBAR ;  /* 0x00000000000079af */ /* 0x000e280000000000 */
[----:B-1----:R-:W1:Y:S03]  /*f3c0*/  LDSM.16.M88.4 R24, [R192+0x7900] ;  /* 0x00790000c018783b */ /* 0x002e660000000200 */
[----:B------:R-:W-:Y:S01]  /*f3d0*/  HMMA.16816.F32 R20, R20, R10, RZ ;  /* 0x0000000a1414723c */ /* 0x000fe200000018ff */
[----:B------:R-:W3:Y:S07]  /*f3e0*/  LDSM.16.M88.4 R8, [R191+0xc100] ;  /* 0x00c10000bf08783b */ /* 0x000eee0000000200 */
        /* <DEDUP_REMOVED lines=22> */
[C---:B-1----:R-:W-:Y:S08]  /*f550*/  HMMA.16816.F32 R44, R40.reuse, R24, R44 ;  /* 0x00000018282c723c */ /* 0x042ff0000000182c */
[----:B------:R-:W-:Y:S01]  /*f560*/  HMMA.16816.F32 R40, R40, R26, R20 ;  /* 0x0000001a2828723c */ /* 0x000fe20000001814 */
[----:B------:R-:W1:Y:S04]  /*f570*/  LDSM.16.M88.4 R20, [R197+0x9900] ;  /* 0x00990000c514783b */ /* 0x000e680000000200 */
[----:B------:R-:W2:Y:S03]  /*f580*/  LDSM.16.M88.4 R24, [R197+0x9100] ;  /* 0x00910000c518783b */ /* 0x000ea60000000200 */
[C---:B---3--:R-:W-:Y:S08]  /*f590*/  HMMA.16816.F32 R16, R8.reuse, R72, R16 ;  /* 0x000000480810723c */ /* 0x048ff00000001810 */
[C---:B------:R-:W-:Y:S01]  /*f5a0*/  HMMA.16816.F32 R64, R8.reuse, R74, R64 ;  /* 0x0000004a0840723c */ /* 0x040fe20000001840 */
[----:B------:R-:W-:Y:S07]  /*f5b0*/  LDSM.16.M88.4 R72, [R196+0x2800] ;  /* 0x00280000c448783b */ /* 0x000fee0000000200 */
[C---:B----4-:R-:W-:Y:S08]  /*f5c0*/  HMMA.16816.F32 R44, R8.reuse, R28, R44 ;  /* 0x0000001c082c723c */ /* 0x050ff0000000182c */
        /* <DEDUP_REMOVED lines=18> */
[C---:B--2---:R-:W-:Y:S08]  /*f6f0*/  HMMA.16816.F32 R52, R12.reuse, R24, R52 ;  /* 0x000000180c34723c */ /* 0x044ff00000001834 */
[----:B------:R-:W-:Y:S01]  /*f700*/  HMMA.16816.F32 R48, R12, R26, R48 ;  /* 0x0000001a0c30723c */ /* 0x000fe20000001830 */
[----:B------:R-:W1:Y:S04]  /*f710*/  LDSM.16.M88.4 R12, [R192+0x9900] ;  /* 0x00990000c00c783b */ /* 0x000e680000000200 */
[----:B------:R-:W2:Y:S03]  /*f720*/  LDSM.16.M88.4 R24, [R192+0x8900] ;  /* 0x00890000c018783b */ /* 0x000ea60000000200 */
[C---:B------:R-:W-:Y:S08]  /*f730*/  HMMA.16816.F32 R16, R32.reuse, R80, R16 ;  /* 0x000000502010723c */ /* 0x040ff00000001810 */
[C---:B------:R-:W-:Y:S01]  /*f740*/  HMMA.16816.F32 R64, R32.reuse, R82, R64 ;  /* 0x000000522040723c */ /* 0x040fe20000001840 */
[----:B------:R-:W-:Y:S07]  /*f750*/  LDSM.16.M88.4 R80, [R184+0x2800] ;  /* 0x00280000b850783b */ /* 0x000fee0000000200 */
[C---:B---3--:R-:W-:Y:S08]  /*f760*/  HMMA.16816.F32 R44, R32.reuse, R36, R44 ;  /* 0x00000024202c723c */ /* 0x048ff0000000182c */
[C---:B------:R-:W-:Y:S01]  /*f770*/  HMMA.16816.F32 R40, R32.reuse, R38, R40 ;  /* 0x000000262028723c */ /* 0x040fe20000001828 */
[----:B------:R-:W-:Y:S07]  /*f780*/  LDSM.16.M88.4 R36, [R198+0x14100] ;  /* 0x01410000c624783b */ /* 0x000fee0000000200 */
[C---:B------:R-:W-:Y:S08]  /*f790*/  HMMA.16816.F32 R52, R32.reuse, R68, R52 ;  /* 0x000000442034723c */ /* 0x040ff00000001834 */
[C---:B------:R-:W-:Y:S01]  /*f7a0*/  HMMA.16816.F32 R48, R32.reuse, R70, R48 ;  /* 0x000000462030723c */ /* 0x040fe20000001830 */
[----:B------:R-:W3:Y:S07]  /*f7b0*/  LDSM.16.M88.4 R68, [R184+0x3800] ;  /* 0x00380000b844783b */ /* 0x000eee0000000200 */
[C---:B------:R-:W-:Y:S08]  /*f7c0*/  HMMA.16816.F32 R56, R32.reuse, R74, R56 ;  /* 0x0000004a2038723c */ /* 0x040ff00000001838 */
[----:B------:R-:W-:Y:S01]  /*f7d0*/  HMMA.16816.F32 R60, R32, R72, R60 ;  /* 0x00000048203c723c */ /* 0x000fe2000000183c */
[----:B------:R-:W5:Y:S04]  /*f7e0*/  LDSM.16.M88.4 R72, [R184+0x3000] ;  /* 0x00300000b848783b */ /* 0x000f680000000200 */
[----:B------:R-:W2:Y:S03]  /*f7f0*/  LDSM.16.M88.4 R32, [R197+0xa100] ;  /* 0x00a10000c520783b */ /* 0x000ea60000000200 */
[C---:B----4-:R-:W-:Y:S08]  /*f800*/  HMMA.16816.F32 R16, R8.reuse, R28, R16 ;  /* 0x0000001c0810723c */ /* 0x050ff00000001810 */
[C---:B------:R-:W-:Y:S01]  /*f810*/  HMMA.16816.F32 R64, R8.reuse, R30, R64 ;  /* 0x0000001e0840723c */ /* 0x040fe20000001840 */
[----:B------:R-:W-:Y:S07]  /*f820*/  LDSM.16.M88.4 R28, [R197+0xa900] ;  /* 0x00a90000c51c783b */ /* 0x000fee0000000200 */
[C---:B-1----:R-:W-:Y:S08]  /*f830*/  HMMA.16816.F32 R44, R8.reuse, R12, R44 ;  /* 0x0000000c082c723c */ /* 0x042ff0000000182c */
[C---:B------:R-:W-:Y:S01]  /*f840*/  HMMA.16816.F32 R40, R8.reuse, R14, R40 ;  /* 0x0000000e0828723c */ /* 0x040fe20000001828 */
[----:B------:R-:W-:Y:S07]  /*f850*/  LDSM.16.M88.4 R12, [R194+0x14100] ;  /* 0x01410000c20c783b */ /* 0x000fee0000000200 */
[C---:B------:R-:W-:Y:S08]  /*f860*/  HMMA.16816.F32 R52, R8.reuse, R20, R52 ;  /* 0x000000140834723c */ /* 0x040ff00000001834 */
[C---:B------:R-:W-:Y:S01]  /*f870*/  HMMA.16816.F32 R48, R8.reuse, R22, R48 ;  /* 0x000000160830723c */ /* 0x040fe20000001830 */
[----:B------:R-:W1:Y:S07]  /*f880*/  LDSM.16.M88.4 R20, [R197+0xb900] ;  /* 0x00b90000c514783b */ /* 0x000e6e0000000200 */
[C---:B--2---:R-:W-:Y:S08]  /*f890*/  HMMA.16816.F32 R56, R8.reuse, R26, R56 ;  /* 0x0000001a0838723c */ /* 0x044ff00000001838 */
[----:B------:R-:W-:Y:S01]  /*f8a0*/  HMMA.16816.F32 R60, R8, R24, R60 ;  /* 0x00000018083c723c */ /* 0x000fe2000000183c */
[----:B------:R-:W2:Y:S04]  /*f8b0*/  LDSM.16.M88.4 R24, [R197+0xb100] ;  /* 0x00b10000c518783b */ /* 0x000ea80000000200 */
[----:B------:R-:W4:Y:S03]  /*f8c0*/  LDSM.16.M88.4 R8, [R196+0x4000] ;  /* 0x00400000c408783b */ /* 0x000f260000000200 */
[C---:B------:R-:W-:Y:S08]  /*f8d0*/  HMMA.16816.F32 R16, R84.reuse, R88, R16 ;  /* 0x000000585410723c */ /* 0x040ff00000001810 */
[C---:B------:R-:W-:Y:S08]  /*f8e0*/  HMMA.16816.F32 R64, R84.reuse, R90, R64 ;  /* 0x0000005a5440723c */ /* 0x040ff00000001840 */
[C---:B---3--:R-:W-:Y:S08]  /*f8f0*/  HMMA.16816.F32 R44, R84.reuse, R68, R44 ;  /* 0x00000044542c723c */ /* 0x048ff0000000182c */
[C---:B------:R-:W-:Y:S01]  /*f900*/  HMMA.16816.F32 R40, R84.reuse, R70, R40 ;  /* 0x000000465428723c */ /* 0x040fe20000001828 */
[----:B------:R-:W-:Y:S07]  /*f910*/  LDSM.16.M88.4 R68, [R196+0x5000] ;  /* 0x00500000c444783b */ /* 0x000fee0000000200 */
[C---:B------:R-:W-:Y:S08]  /*f920*/  HMMA.16816.F32 R56, R84.reuse, R82, R56 ;  /* 0x000000525438723c */ /* 0x040ff00000001838 */
[C---:B------:R-:W-:Y:S08]  /*f930*/  HMMA.16816.F32 R60, R84.reuse, R80, R60 ;  /* 0x00000050543c723c */ /* 0x040ff0000000183c */
[C---:B-----5:R-:W-:Y:S08]  /*f940*/  HMMA.16816.F32 R52, R84.reuse, R72, R52 ;  /* 0x000000485434723c */ /* 0x060ff00000001834 */
[----:B------:R-:W-:Y:S01]  /*f950*/  HMMA.16816.F32 R48, R84, R74, R48 ;  /* 0x0000004a5430723c */ /* 0x000fe20000001830 */
[----:B------:R-:W3:Y:S07]  /*f960*/  LDSM.16.M88.4 R72, [R196+0x4800] ;  /* 0x00480000c448783b */ /* 0x000eee0000000200 */
        /* <DEDUP_REMOVED lines=15> */
[----:B------:R-:W4:Y:S07]  /*fa60*/  LDSM.16.M88.4 R8, [R192+0xa100] ;  /* 0x00a10000c008783b */ /* 0x000f2e0000000200 */
[C---:B---3--:R-:W-:Y:S08]  /*fa70*/  HMMA.16816.F32 R56, R12.reuse, R74, R56 ;  /* 0x0000004a0c38723c */ /* 0x048ff00000001838 */
[C---:B------:R-:W-:Y:S08]  /*fa80*/  HMMA.16816.F32 R60, R12.reuse, R72, R60 ;  /* 0x000000480c3c723c */ /* 0x040ff0000000183c */
[C---:B------:R-:W-:Y:S08]  /*fa90*/  HMMA.16816.F32 R52, R12.reuse, R68, R52 ;  /* 0x000000440c34723c */ /* 0x040ff00000001834 */
[C---:B------:R-:W-:Y:S01]  /*faa0*/  HMMA.16816.F32 R72, R12.reuse, R70, R48 ;  /* 0x000000460c48723c */ /* 0x040fe20000001830 */
[----:B------:R-:W-:Y:S04]  /*fab0*/  LDSM.16.M88.4 R48, [R191+0x14100] ;  /* 0x01410000bf30783b */ /* 0x000fe80000000200 */
[----:B------:R-:W-:Y:S03]  /*fac0*/  LDSM.16.M88.4 R68, [R184+0x4000] ;  /* 0x00400000b844783b */ /* 0x000fe60000000200 */
[C---:B-1----:R-:W-:Y:S07]  /*fad0*/  HMMA.16816.F32 R44, R12.reuse, R20, R44 ;  /* 0x000000140c2c723c */ /* 0x042fee000000182c */
[----:B------:R-:W-:Y:S01]  /*fae0*/  LOP3.LUT R21, R6, 0xffffffe0, RZ, 0xc0, !PT ;  /* 0xffffffe006157812 */ /* 0x000fe200078ec0ff */
[----:B------:R-:W-:Y:S01]  /*faf0*/  HMMA.16816.F32 R40, R12, R22, R40 ;  /* 0x000000160c28723c */ /* 0x000fe20000001828 */
[----:B------:R-:W1:Y:S03]  /*fb00*/  LDSM.16.M88.4 R12, [R184+0x4800] ;  /* 0x00480000b80c783b */ /* 0x000e660000000200 */
[----:B------:R-:W-:-:S02]  /*fb10*/  IMAD.IADD R6, R78, 0x1, -R21 ;  /* 0x000000014e067824 */ /* 0x000fc400078e0a15 */
[----:B------:R-:W-:Y:S02]  /*fb20*/  LDSM.16.M88.4 R20, [R184+0x5800] ;  /* 0x00580000b814783b */ /* 0x000fe40000000200 */
[C---:B--2---:R-:W-:Y:S08]  /*fb30*/  HMMA.16816.F32 R56, R24.reuse, R34, R56 ;  /* 0x000000221838723c */ /* 0x044ff00000001838 */
[C---:B----4-:R-:W-:Y:S08]  /*fb40*/  HMMA.16816.F32 R16, R24.reuse, R8, R16 ;  /* 0x000000081810723c */ /* 0x050ff00000001810 */
[----:B------:R-:W-:Y:S01]  /*fb50*/  HMMA.16816.F32 R64, R24, R10, R64 ;  /* 0x0000000a1840723c */ /* 0x000fe20000001840 */
[----:B------:R-:W2:Y:S01]  /*fb60*/  LDSM.16.M88.4 R8, [R184+0x5000] ;  /* 0x00500000b808783b */ /* 0x000ea20000000200 */
[----:B------:R-:W-:-:S06]  /*fb70*/  DEPBAR.LE SB0, 0x0 ;  /* 0x000080000000791a */ /* 0x000fcc0000000000 */
[C---:B------:R-:W-:Y:S08]  /*fb80*/  HMMA.16816.F32 R60, R24.reuse, R32, R60 ;  /* 0x00000020183c723c */ /* 0x040ff0000000183c */
[C---:B------:R-:W-:Y:S08]  /*fb90*/  HMMA.16816.F32 R52, R24.reuse, R28, R52 ;  /* 0x0000001c1834723c */ /* 0x040ff00000001834 */
[C---:B------:R-:W-:Y:S08]  /*fba0*/  HMMA.16816.F32 R72, R24.reuse, R30, R72 ;  /* 0x0000001e1848723c */ /* 0x040ff00000001848 */
[C---:B------:R-:W-:Y:S08]  /*fbb0*/  HMMA.16816.F32 R44, R24.reuse, R36, R44 ;  /* 0x00000024182c723c */ /* 0x040ff0000000182c */
[----:B------:R-:W-:Y:S07]  /*fbc0*/  HMMA.16816.F32 R40, R24, R38, R40 ;  /* 0x000000261828723c */ /* 0x000fee0000001828 */
[----:B------:R-:W-:Y:S01]  /*fbd0*/  @P0 IMAD.WIDE.U32 R24, R7, UR5, R210 ;  /* 0x0000000507180c25 */ /* 0x000fe2000f8e00d2 */
[----:B------:R-:W-:Y:S01]  /*fbe0*/  LOP3.LUT R7, R77, 0xfffffffc, RZ, 0xc0, !PT ;  /* 0xfffffffc4d077812 */ /* 0x000fe200078ec0ff */
[----:B------:R-:W-:Y:S01]  /*fbf0*/  @UP0 UIMAD UR5, UR14, UR5, URZ ;  /* 0x000000050e0502a4 */ /* 0x000fe2000f8e023f */
[----:B-1----:R-:W-:Y:S03]  /*fc00*/  HMMA.16816.F32 R56, R48, R14, R56 ;  /* 0x0000000e3038723c */ /* 0x002fe60000001838 */
[----:B------:R-:W-:Y:S01]  /*fc10*/  IMAD.IADD R78, R78, 0x1, -R7 ;  /* 0x000000014e4e7824 */ /* 0x000fe200078e0a07 */
[----:B------:R-:W-:Y:S01]  /*fc20*/  SHF.R.S32.HI R7, RZ, 0x1f, R6 ;  /* 0x0000001fff077819 */ /* 0x000fe20000011406 */
[----:B------:R-:W-:-:S02]  /*fc30*/  @UP0 UIMAD UR4, UR4, UR13, UR5 ;  /* 0x0000000d040402a4 */ /* 0x000fc4000f8e0205 */
[----:B------:R-:W-:Y:S01]  /*fc40*/  IMAD.U32 R14, RZ, RZ, UR6 ;  /* 0x00000006ff0e7e24 */ /* 0x000fe2000f8e00ff */
[----:B------:R-:W-:Y:S01]  /*fc50*/  LEA.HI R7, R7, R6, RZ, 0x2 ;  /* 0x0000000607077211 */ /* 0x000fe200078f10ff */
[C---:B------:R-:W-:Y:S01]  /*fc60*/  HMMA.16816.F32 R60, R48.reuse, R12, R60 ;  /* 0x0000000c303c723c */ /* 0x040fe2000000183c */
[----:B------:R-:W-:Y:S02]  /*fc70*/  LEA.HI R15, R78, R78, RZ, 0x1 ;  /* 0x0000004e4e0f7211 */ /* 0x000fe400078f08ff */
[----:B------:R-:W-:Y:S02]  /*fc80*/  LEA.HI.SX32 R0, R7, UR18, 0x1e ;  /* 0x0000001207007c11 */ /* 0x000fe4000f8ff2ff */
[----:B------:R-:W-:Y:S02]  /*fc90*/  LOP3.LUT R15, R15, 0x1ffffffe, RZ, 0xc0, !PT ;  /* 0x1ffffffe0f0f7812 */ /* 0x000fe400078ec0ff */
[----:B------:R-:W-:Y:S01]  /*fca0*/  @P0 LEA R12, P1, R24, c[0x0][0x1c8], 0x1 ;  /* 0x00007200180c0a11 */ /* 0x000fe200078208ff */
[----:B------:R-:W-:Y:S01]  /*fcb0*/  IMAD R0, R93, 0x10, R0 ;  /* 0x000000105d007824 */ /* 0x000fe200078e0200 */
[----:B------:R-:W-:Y:S01]  /*fcc0*/  @P0 IADD3 R13, R25, UR4, RZ ;  /* 0x00000004190d0c10 */ /* 0x000fe2000fffe0ff */
[----:B------:R-:W-:Y:S01]  /*fcd0*/  IMAD.IADD R15, R78, 0x1, -R15 ;  /* 0x000000014e0f7824 */ /* 0x000fe200078e0a0f */
[C---:B--2---:R-:W-:Y:S01]  /*fce0*/  HMMA.16816.F32 R52, R48.reuse, R8, R52 ;  /* 0x000000083034723c */ /* 0x044fe20000001834 */
[----:B------:R-:W-:Y:S01]  /*fcf0*/  ULDC UR4, c[0x0][0x324] ;  /* 0x0000c90000047ab9 */ /* 0x000fe20000000800 */
[----:B------:R-:W-:Y:S01]  /*fd00*/  @P0 LEA.HI.X R13, R24, c[0x0][0x1cc], R13, 0x1, P1 ;  /* 0x00007300180d0a11 */ /* 0x000fe200008f0c0d */
[----:B------:R-:W-:Y:S01]  /*fd10*/  IMAD R203, R15, 0x8, R0 ;  /* 0x000000080fcb7824 */ /* 0x000fe200078e0200 */
[----:B------:R-:W-:Y:S01]  /*fd20*/  PLOP3.LUT P1, PT, PT, PT, UP3, 0x80, 0x0 ;  /* 0x000000000000781c */ /* 0x000fe20003f2f038 */
[----:B------:R-:W-:Y:S01]  /*fd30*/  IMAD.U32 R15, RZ, RZ, UR6 ;  /* 0x00000006ff0f7e24 */ /* 0x000fe2000f8e00ff */
[----:B------:R-:W-:Y:S01]  /*fd40*/  BAR.SYNC.DEFER_BLOCKING 0x0 ;  /* 0x0000000000007b1d */ /* 0x000fe20000010000 */
[----:B------:R-:W-:Y:S01]  /*fd50*/  IMAD.MOV.U32 R0, RZ, RZ, R203 ;  /* 0x000000ffff007224 */ /* 0x000fe200078e00cb */
[----:B------:R-:W-:Y:S01]  /*fd60*/  HMMA.16816.F32 R72, R48, R10, R72 ;  /* 0x0000000a3048723c */ /* 0x000fe20000001848 */
[----:B------:R-:W-:Y:S01]  /*fd70*/  IMAD.U32 R9, RZ, RZ, UR7 ;  /* 0x00000007ff097e24 */ /* 0x000fe2000f8e00ff */
[----:B------:R-:W-:Y:S01]  /*fd80*/  @P0 LEA R8, P2, R15, R12, 0x1 ;  /* 0x0000000c0f080211 */ /* 0x000fe200078408ff */
[----:B------:R-:W-:Y:S01]  /*fd90*/  ULOP3.LUT UR4, URZ, UR4, URZ, 0x33, !UPT ;  /* 0x000000043f047292 */ /* 0x000fe2000f8e333f */
[----:B------:R-:W-:Y:S01]  /*fda0*/  LOP3.LUT R15, R7, 0x7ffffffc, RZ, 0xc0, !PT ;  /* 0x7ffffffc070f7812 */ /* 0x000fe200078ec0ff */
[----:B------:R-:W-:Y:S01]  /*fdb0*/  @P3 IMAD.HI.U32 R7, R203, c[0x0][0x2c8], RZ ;  /* 0x0000b200cb073a27 */ /* 0x000fe200078e00ff */
[----:B------:R-:W-:-:S02]  /*fdc0*/  @P0 LEA.HI.X R9, R14, R13, R9, 0x1, P2 ;  /* 0x0000000d0e090211 */ /* 0x000fc400010f0c09 */
[C---:B------:R-:W-:Y:S01]  /*fdd0*/  HMMA.16816.F32 R16, R48.reuse, R68, R16 ;  /* 0x000000443010723c */ /* 0x040fe20000001810 */
[----:B------:R-:W-:Y:S01]  /*fde0*/  IMAD.IADD R208, R6, 0x1, -R15 ;  /* 0x0000000106d07824 */ /* 0x000fe200078e0a0f */
[----:B------:R-:W-:Y:S01]  /*fdf0*/  @P1 SHF.R.U32.HI R0, RZ, c[0x0][0x2cc], R7 ;  /* 0x0000b300ff001a19 */ /* 0x000fe20000011607 */
[----:B------:R-:W-:Y:S02]  /*fe00*/  IMAD.U32 R11, RZ, RZ, UR17 ;  /* 0x00000011ff0b7e24 */ /* 0x000fe4000f8e00ff */
[----:B------:R-:W-:Y:S02]  /*fe10*/  IMAD.SHL.U32 R208, R208, 0x2, RZ ;  /* 0x00000002d0d07824 */ /* 0x000fe400078e00ff */
[----:B------:R-:W1:Y:S01]  /*fe20*/  SHFL.IDX PT, R7, R0, RZ, 0x1c1f ;  /* 0x001c1fff00077589 */ /* 0x000e6200000e0000 */
[----:B------:R-:W-:Y:S02]  /*fe30*/  HMMA.16816.F32 R64, R48, R70, R64 ;  /* 0x000000463040723c */ /* 0x000fe40000001840 */
[----:B------:R-:W-:-:S02]  /*fe40*/  IADD3 R11, R11, -UR23, -R208 ;  /* 0x800000170b0b7c10 */ /* 0x000fc4000fffe8d0 */
[----:B------:R-:W-:Y:S01]  /*fe50*/  IADD3 R6, -R208, UR12, -R5 ;  /* 0x0000000cd0067c10 */ /* 0x000fe2000fffe905 */
[----:B------:R-:W-:Y:S01]  /*fe60*/  @!PT LDS RZ, [RZ] ;  /* 0x00000000fffff984 */ /* 0x000fe20000000800 */
[----:B------:R-:W-:Y:S01]  /*fe70*/  @!PT LDS RZ, [RZ] ;  /* 0x00000000fffff984 */ /* 0x000fe20000000800 */
[----:B------:R2:W-:Y:S01]  /*fe80*/  @P0 LDGSTS.E.BYPASS.LTC128B.128 [R202+0x6100], [R12.64], !P5 ;  /* 0x061000000cca0fae */ /* 0x0005e2000e901d5c */
[----:B------:R-:W-:Y:S02]  /*fe90*/  IADD3 R10, R11, c[0x0][0x328], RZ ;  /* 0x0000ca000b0a7a10 */ /* 0x000fe40007ffe0ff */
[C---:B------:R-:W-:Y:S01]  /*fea0*/  HMMA.16816.F32 R44, R48.reuse, R20, R44 ;  /* 0x00000014302c723c */ /* 0x040fe2000000182c */
[----:B------:R2:W-:Y:S04]  /*feb0*/  @P0 LDGSTS.E.BYPASS.LTC128B.128 [R202+0x8100], [R12.64+0x80], !P6 ;  /* 0x081000800cca0fae */ /* 0x0005e8000f101d5c */
[----:B------:R2:W-:Y:S03]  /*fec0*/  @P0 LDGSTS.E.BYPASS.LTC128B.128 [R202+0xa100], [R12.64+0x100], !P4 ;  /* 0x0a1001000cca0fae */ /* 0x0005e6000e101d5c */
[----:B------:R-:W-:Y:S01]  /*fed0*/  HMMA.16816.F32 R40, R48, R22, R40 ;  /* 0x000000163028723c */ /* 0x000fe20000001828 */
[----:B------:R3:W-:Y:S04]  /*fee0*/  @P0 LDGSTS.E.BYPASS.LTC128B.128 [R202+0x7100], [R8.64], !P5 ;  /* 0x0710000008ca0fae */ /* 0x0007e8000e901d5c */
[----:B------:R3:W-:Y:S01]  /*fef0*/  @P0 LDGSTS.E.BYPASS.LTC128B.128 [R202+0x9100], [R8.64+0x80], !P6 ;  /* 0x0910008008ca0fae */ /* 0x0007e2000f101d5c */
[----:B-1----:R-:W-:-:S03]  /*ff00*/  IMAD.IADD R15, R10, 0x1, R7 ;  /* 0x000000010a0f7824 */ /* 0x002fc600078e0207 */
[----:B------:R3:W-:Y:S01]  /*ff10*/  @P0 LDGSTS.E.BYPASS.LTC128B.128 [R202+0xb100], [R8.64+0x100], !P4 ;  /* 0x0b10010008ca0fae */ /* 0x0007e2000e101d5c */
[----:B------:R-:W-:Y:S02]  /*ff20*/  PLOP3.LUT P0, PT, PT, PT, UP2, 0x40, 0x0 ;  /* 0x000000000000781c */ /* 0x000fe40003f0e828 */
[----:B------:R-:W-:Y:S01]  /*ff30*/  IMNMX R15, R15, R6, PT ;  /* 0x000000060f0f7217 */ /* 0x000fe20003800200 */
[----:B------:R-:W0:Y:S01]  /*ff40*/  LDGDEPBAR ;  /* 0x00000000000079af */ /* 0x000e220000000000 */
[----:B---3--:R-:W-:-:S05]  /*ff50*/  IADD3 R8, R11, UR4, RZ ;  /* 0x000000040b087c10 */ /* 0x008fca000fffe0ff */
[----:B------:R-:W-:-:S04]  /*ff60*/  IMAD.IADD R14, R8, 0x1, R7 ;  /* 0x00000001080e7824 */ /* 0x000fc800078e0207 */
[----:B------:R-:W-:Y:S05]  /*ff70*/  @P0 BRA `(.L_x_1668) ;  /* 0x0000016000000947 */ /* 0x000fea0003800000 */
[----:B--2---:R-:W-:Y:S01]  /*ff80*/  IMAD.U32 R12, RZ, RZ, UR23 ;  /* 0x00000017ff0c7e24 */ /* 0x004fe2000f8e00ff */
        /* <DEDUP_REMOVED lines=11> */
.L_x_1670:
[----:B------:R-:W-:-:S04]  /*10040*/  MOV R7, c[0x0][0x32c] ;  /* 0x0000cb0000077a02 */ /* 0x000fc80000000f00 */
[----:B------:R-:W-:-:S13]  /*10050*/  ISETP.NE.AND P0, PT, R7, 0x1, PT ;  /* 0x000000010700780c */ /* 0x000fda0003f05270 */
[----:B------:R-:W-:-:S05]  /*10060*/  @P0 IMAD.HI.U32 R7, R12, c[0x0][0x330], RZ ;  /* 0x0000cc000c070a27 */ /* 0x000fca00078e00ff */
[----:B------:R-:W-:Y:S02]  /*10070*/  @P0 SHF.R.U32.HI R12, RZ, c[0x0][0x334], R7 ;  /* 0x0000cd00ff0c0a19 */ /* 0x000fe40000011607 */
.L_x_1671:
[----:B------:R-:W-:Y:S05]  /*10080*/  BSYNC B0 ;  /* 0x0000000000007941 */ /* 0x000fea0003800000 */
.L_x_1669:
[----:B------:R-:W-:-:S04]  /*10090*/  IMAD R7, R12, c[0x0][0x32c], -R5 ;  /* 0x0000cb000c077a24 */ /* 0x000fc800078e0a05 */
[----:B------:R-:W-:-:S05]  /*100a0*/  IMAD.IADD R7, R7, 0x1, -R208 ;  /* 0x0000000107077824 */ /* 0x000fca00078e0ad0 */
[----:B------:R-:W-:Y:S02]  /*100b0*/  IADD3 R12, R7, c[0x0][0x32c], RZ ;  /* 0x0000cb00070c7a10 */ /* 0x000fe40007ffe0ff */
[----:B------:R-:W-:Y:S02]  /*100c0*/  IMNMX R14, R14, R7, !PT ;  /* 0x000000070e0e7217 */ /* 0x000fe40007800200 */
[----:B------:R-:W-:Y:S02]  /*100d0*/  IMNMX R15, R15, R12, PT ;  /* 0x0000000c0f0f7217 */ /* 0x000fe40003800200 */
.L_x_1668:
[----:B--2---:R-:W-:Y:S01]  /*100e0*/  ISETP.LT.AND P0, PT, RZ, UR9, PT ;  /* 0x00000009ff007c0c */ /* 0x004fe2000bf01270 */
[----:B------:R-:W1:Y:S03]  /*100f0*/  SHFL.IDX PT, R21, R0, 0x1, 0x1c1f ;  /* 0x003c1f0000157f89 */ /* 0x000e6600000e0000 */
[C---:B------:R-:W-:Y:S02]  /*10100*/  ISETP.GT.AND P1, PT, R14.reuse, RZ, P0 ;  /* 0x000000ff0e00720c */ /* 0x040fe40000724270 */
[----:B------:R-:W-:-:S02]  /*10110*/  ISETP.GT.AND P2, PT, R14, 0x8, P0 ;  /* 0x000000080e00780c */ /* 0x000fc40000744270 */
[C---:B------:R-:W-:Y:S02]  /*10120*/  ISETP.LT.OR P1, PT, R15.reuse, 0x1, P1 ;  /* 0x000000010f00780c */ /* 0x040fe40000f21670 */
[----:B------:R-:W-:Y:S02]  /*10130*/  ISETP.GT.AND P3, PT, R14, 0x1, P0 ;  /* 0x000000010e00780c */ /* 0x000fe40000764270 */
[----:B------:R-:W-:Y:S02]  /*10140*/  FSEL R12, R16, -INF , !P1 ;  /* 0xff800000100c7808 */ /* 0x000fe40004800000 */
[----:B------:R-:W-:Y:S02]  /*10150*/  ISETP.GT.AND P1, PT, R14, 0x9, P0 ;  /* 0x000000090e00780c */ /* 0x000fe40000724270 */
[C---:B------:R-:W-:Y:S02]  /*10160*/  ISETP.LT.OR P2, PT, R15.reuse, 0x9, P2 ;  /* 0x000000090f00780c */ /* 0x040fe40001741670 */
[----:B------:R-:W-:-:S02]  /*10170*/  ISETP.LT.OR P1, PT, R15, 0xa, P1 ;  /* 0x0000000a0f00780c */ /* 0x000fc40000f21670 */
[----:B------:R-:W-:Y:S02]  /*10180*/  ISETP.LT.OR P3, PT, R15, 0x2, P3 ;  /* 0x000000020f00780c */ /* 0x000fe40001f61670 */
[----:B------:R-:W-:Y:S02]  /*10190*/  FSEL R13, R64, -INF , !P2 ;  /* 0xff800000400d7808 */ /* 0x000fe40005000000 */
[C---:B------:R-:W-:Y:S02]  /*101a0*/  ISETP.GT.AND P2, PT, R14.reuse, 0x11, P0 ;  /* 0x000000110e00780c */ /* 0x040fe40000744270 */
[----:B------:R-:W-:Y:S02]  /*101b0*/  FSEL R65, R65, -INF , !P1 ;  /* 0xff80000041417808 */ /* 0x000fe40004800000 */
[----:B------:R-:W-:Y:S02]  /*101c0*/  ISETP.GT.AND P1, PT, R14, 0x18, P0 ;  /* 0x000000180e00780c */ /* 0x000fe40000724270 */
[----:B------:R-:W-:-:S02]  /*101d0*/  FSEL R17, R17, -INF , !P3 ;  /* 0xff80000011117808 */ /* 0x000fc40005800000 */
[C---:B------:R-:W-:Y:S02]  /*101e0*/  ISETP.GT.AND P3, PT, R14.reuse, 0x10, P0 ;  /* 0x000000100e00780c */ /* 0x040fe40000764270 */
[C---:B------:R-:W-:Y:S02]  /*101f0*/  ISETP.LT.OR P2, PT, R15.reuse, 0x12, P2 ;  /* 0x000000120f00780c */ /* 0x040fe40001741670 */
[C---:B------:R-:W-:Y:S02]  /*10200*/  ISETP.LT.OR P1, PT, R15.reuse, 0x19, P1 ;  /* 0x000000190f00780c */ /* 0x040fe40000f21670 */
[----:B------:R-:W-:Y:S02]  /*10210*/  ISETP.LT.OR P3, PT, R15, 0x11, P3 ;  /* 0x000000110f00780c */ /* 0x000fe40001f61670 */
[----:B------:R-:W-:Y:S02]  /*10220*/  FSEL R61, R61, -INF , !P2 ;  /* 0xff8000003d3d7808 */ /* 0x000fe40005000000 */
[----:B------:R-:W-:-:S02]  /*10230*/  ISETP.GT.AND P2, PT, R14, 0x20, P0 ;  /* 0x000000200e00780c */ /* 0x000fc40000744270 */
[----:B------:R-:W-:Y:S02]  /*10240*/  FSEL R9, R56, -INF , !P1 ;  /* 0xff80000038097808 */ /* 0x000fe40004800000 */
        /* <DEDUP_REMOVED lines=20> */
[C---:B------:R-:W-:Y:S02]  /*10390*/  ISETP.LT.OR P3, PT, R15.reuse, 0x39, P2 ;  /* 0x000000390f00780c */ /* 0x040fe40001761670 */
[----:B------:R-:W-:Y:S02]  /*103a0*/  ISETP.LT.OR P2, PT, R15, 0x3a, P1 ;  /* 0x0000003a0f00780c */ /* 0x000fe40000f41670 */
[----:B------:R-:W-:-:S02]  /*103b0*/  PLOP3.LUT P1, PT, PT, PT, UP2, 0x40, 0x0 ;  /* 0x000000000000781c */ /* 0x000fc40003f2e828 */
[----:B------:R-:W-:Y:S02]  /*103c0*/  ISETP.GT.AND P4, PT, R14, 0x31, P0 ;  /* 0x000000310e00780c */ /* 0x000fe40000784270 */
[----:B------:R-:W-:Y:S02]  /*103d0*/  FSEL R143, R40, -INF , !P3 ;  /* 0xff800000288f7808 */ /* 0x000fe40005800000 */
[----:B------:R-:W-:Y:S01]  /*103e0*/  ISETP.LT.OR P4, PT, R15, 0x32, P4 ;  /* 0x000000320f00780c */ /* 0x000fe20002781670 */
[--C-:B-1----:R-:W-:Y:S01]  /*103f0*/  IMAD.IADD R15, R10, 0x1, R21.reuse ;  /* 0x000000010a0f7824 */ /* 0x102fe200078e0215 */
[----:B------:R-:W-:Y:S02]  /*10400*/  FSEL R141, R41, -INF , !P2 ;  /* 0xff800000298d7808 */ /* 0x000fe40005000000 */
[----:B------:R-:W-:Y:S02]  /*10410*/  FSEL R165, R45, -INF , !P4 ;  /* 0xff8000002da57808 */ /* 0x000fe40006000000 */
[----:B------:R-:W-:Y:S01]  /*10420*/  IMNMX R0, R15, R6, PT ;  /* 0x000000060f007217 */ /* 0x000fe20003800200 */
[----:B------:R-:W-:Y:S01]  /*10430*/  IMAD.IADD R15, R8, 0x1, R21 ;  /* 0x00000001080f7824 */ /* 0x000fe200078e0215 */
        /* <DEDUP_REMOVED lines=13> */
.L_x_1674:
[----:B------:R-:W-:-:S04]  /*10510*/  MOV R6, c[0x0][0x32c] ;  /* 0x0000cb0000067a02 */ /* 0x000fc80000000f00 */
[----:B------:R-:W-:-:S13]  /*10520*/  ISETP.NE.AND P1, PT, R6, 0x1, PT ;  /* 0x000000010600780c */ /* 0x000fda0003f25270 */
[----:B------:R-:W-:-:S05]  /*10530*/  @P1 IMAD.HI.U32 R6, R8, c[0x0][0x330], RZ ;  /* 0x0000cc0008061a27 */ /* 0x000fca00078e00ff */
[----:B------:R-:W-:Y:S02]  /*10540*/  @P1 SHF.R.U32.HI R8, RZ, c[0x0][0x334], R6 ;  /* 0x0000cd00ff081a19 */ /* 0x000fe40000011606 */
.L_x_1675:
[----:B------:R-:W-:Y:S05]  /*10550*/  BSYNC B0 ;  /* 0x0000000000007941 */ /* 0x000fea0003800000 */
.L_x_1673:
[----:B------:R-:W-:-:S04]  /*10560*/  IMAD R5, R8, c[0x0][0x32c], -R5 ;  /* 0x0000cb0008057a24 */ /* 0x000fc800078e0a05 */
[----:B------:R-:W-:-:S05]  /*10570*/  IMAD.IADD R6, R5, 0x1, -R208 ;  /* 0x0000000105067824 */ /* 0x000fca00078e0ad0 */
[----:B------:R-:W-:Y:S02]  /*10580*/  IADD3 R5, R6, c[0x0][0x32c], RZ ;  /* 0x0000cb0006057a10 */ /* 0x000fe40007ffe0ff */
[----:B------:R-:W-:Y:S02]  /*10590*/  IMNMX R15, R15, R6, !PT ;  /* 0x000000060f0f7217 */ /* 0x000fe40007800200 */
[----:B------:R-:W-:Y:S02]  /*105a0*/  IMNMX R0, R0, R5, PT ;  /* 0x0000000500007217 */ /* 0x000fe40003800200 */
.L_x_1672:
[----:B------:R-:W-:Y:S01]  /*105b0*/  FMNMX.FTZ R8, R12, R17, !PT ;  /* 0x000000110c087209 */ /* 0x000fe20007810000 */
[----:B------:R-:W-:Y:S01]  /*105c0*/  IMAD.SHL.U32 R195, R4, 0x2, RZ ;  /* 0x0000000204c37824 */ /* 0x000fe200078e00ff */
[C---:B------:R-:W-:Y:S01]  /*105d0*/  ISETP.GT.AND P2, PT, R15.reuse, 0x8, P0 ;  /* 0x000000080f00780c */ /* 0x040fe20000744270 */
[----:B------:R-:W-:Y:S01]  /*105e0*/  @UP3 USHF.L.U32 UR16, UR16, 0x7, URZ ;  /* 0x0000000710103899 */ /* 0x000fe2000800063f */
[----:B------:R-:W-:Y:S01]  /*105f0*/  ISETP.GT.AND P1, PT, R15, 0x9, P0 ;  /* 0x000000090f00780c */ /* 0x000fe20000724270 */
[--C-:B------:R-:W-:Y:S01]  /*10600*/  IMAD R189, R3, 0x2, R195.reuse ;  /* 0x0000000203bd7824 */ /* 0x100fe200078e02c3 */
[----:B------:R-:W-:Y:S01]  /*10610*/  FMNMX.FTZ R8, R13, R8, !PT ;  /* 0x000000080d087209 */ /* 0x000fe20007810000 */
[----:B------:R-:W-:Y:S01]  /*10620*/  IMAD R190, R2, 0x2, R195 ;  /* 0x0000000202be7824 */ /* 0x000fe200078e02c3 */
[C---:B------:R-:W-:Y:S01]  /*10630*/  ISETP.LT.OR P3, PT, R0.reuse, 0x9, P2 ;  /* 0x000000090000780c */ /* 0x040fe20001761670 */
[----:B------:R-:W-:Y:S01]  /*10640*/  LDSM.16.MT88.4 R124, [R195+0x100] ;  /* 0x00010000c37c783b */ /* 0x000fe20000004200 */
[----:B------:R-:W-:Y:S01]  /*10650*/  ISETP.LT.OR P2, PT, R0, 0xa, P1 ;  /* 0x0000000a0000780c */ /* 0x000fe20000f41670 */
[----:B------:R-:W-:Y:S01]  /*10660*/  IMAD R188, R3, 0x2, R190 ;  /* 0x0000000203bc7824 */ /* 0x000fe200078e02be */
[----:B------:R-:W-:Y:S01]  /*10670*/  ISETP.GT.AND P1, PT, R15, 0x10, P0 ;  /* 0x000000100f00780c */ /* 0x000fe20000724270 */
[----:B------:R-:W-:Y:S01]  /*10680*/  LDSM.16.MT88.4 R104, [R190+0x100] ;  /* 0x00010000be68783b */ /* 0x000fe20000004200 */
[----:B------:R-:W-:Y:S01]  /*10690*/  FMNMX.FTZ R8, R65, R8, !PT ;  /* 0x0000000841087209 */ /* 0x000fe20007810000 */
[----:B------:R-:W-:Y:S01]  /*106a0*/  ULDC.64 UR4, c[0x0][0x2c8] ;  /* 0x0000b20000047ab9 */ /* 0x000fe20000000a00 */
[----:B------:R-:W-:Y:S01]  /*106b0*/  FSEL R6, R67, -INF , !P2 ;  /* 0xff80000043067808 */ /* 0x000fe20005000000 */
[----:B------:R-:W-:Y:S01]  /*106c0*/  LDSM.16.MT88.4 R112, [R189+0x100] ;  /* 0x00010000bd70783b */ /* 0x000fe20000004200 */
[----:B------:R-:W-:Y:S01]  /*106d0*/  FSEL R66, R66, -INF , !P3 ;  /* 0xff80000042427808 */ /* 0x000fe20005800000 */
[----:B------:R-:W-:Y:S01]  /*106e0*/  UIMAD.WIDE.U32 UR16, UR16, UR4, URZ ;  /* 0x00000004101072a5 */ /* 0x000fe2000f8e003f */
[----:B------:R-:W-:Y:S01]  /*106f0*/  ISETP.LT.OR P2, PT, R0, 0x11, P1 ;  /* 0x000000110000780c */ /* 0x000fe20000f41670 */
[----:B------:R-:W-:Y:S01]  /*10700*/  LDSM.16.MT88.4 R120, [R188+0x100] ;  /* 0x00010000bc78783b */ /* 0x000fe20000004200 */
[----:B------:R-:W-:Y:S01]  /*10710*/  ISETP.GT.AND P3, PT, R15, 0x1, P0 ;  /* 0x000000010f00780c */ /* 0x000fe20000764270 */
[----:B------:R-:W-:Y:S01]  /*10720*/  UIADD3 UR9, UR9, -0x2, URZ ;  /* 0xfffffffe09097890 */ /* 0x000fe2000fffe03f */
[----:B------:R-:W-:Y:S01]  /*10730*/  FMNMX.FTZ R8, R11, R8, !PT ;  /* 0x000000080b087209 */ /* 0x000fe20007810000 */
[----:B------:R-:W-:Y:S01]  /*10740*/  LDSM.16.MT88.4 R48, [R190+0x2100] ;  /* 0x00210000be30783b */ /* 0x000fe20000004200 */
[----:B------:R-:W-:Y:S01]  /*10750*/  ISETP.GT.AND P4, PT, R15, RZ, P0 ;  /* 0x000000ff0f00720c */ /* 0x000fe20000784270 */
[----:B------:R-:W-:Y:S01]  /*10760*/  @UP3 UMOV UR13, UR17 ;  /* 0x00000011000d3c82 */ /* 0x000fe20008000000 */
[----:B------:R-:W-:Y:S01]  /*10770*/  FSEL R16, R62, -INF , !P2 ;  /* 0xff8000003e107808 */ /* 0x000fe20005000000 */
[----:B------:R-:W-:Y:S01]  /*10780*/  LDSM.16.MT88.4 R80, [R190+0x4100] ;  /* 0x00410000be50783b */ /* 0x000fe20000004200 */
[C---:B------:R-:W-:Y:S01]  /*10790*/  ISETP.LT.OR P2, PT, R0.reuse, 0x2, P3 ;  /* 0x000000020000780c */ /* 0x040fe20001f41670 */
[----:B------:R-:W-:Y:S01]  /*107a0*/  @UP3 USHF.R.U32.HI UR18, URZ, UR5, UR13 ;  /* 0x000000053f123299 */ /* 0x000fe2000801160d */
[----:B------:R-:W-:Y:S01]  /*107b0*/  FMNMX.FTZ R8, R61, R8, !PT ;  /* 0x000000083d087209 */ /* 0x000fe20007810000 */
[----:B------:R-:W-:Y:S01]  /*107c0*/  LDSM.16.MT88.4 R88, [R189+0x4100] ;  /* 0x00410000bd58783b */ /* 0x000fe20000004200 */
[----:B------:R-:W-:Y:S01]  /*107d0*/  ISETP.LT.OR P3, PT, R0, 0x1, P4 ;  /* 0x000000010000780c */ /* 0x000fe20002761670 */
[----:B------:R-:W-:Y:S01]  /*107e0*/  UIADD3 UR18, UR10, UR18, URZ ;  /* 0x000000120a127290 */ /* 0x000fe2000fffe03f */
[----:B------:R-:W-:Y:S01]  /*107f0*/  FMNMX.FTZ R8, R9, R8, !PT ;  /* 0x0000000809087209 */ /* 0x000fe20007810000 */
[----:B------:R-:W-:Y:S01]  /*10800*/  LDSM.16.MT88.4 R24, [R195+0x900] ;  /* 0x00090000c318783b */ /* 0x000fe20000004200 */
[----:B------:R-:W-:Y:S01]  /*10810*/  FSEL R20, R19, -INF , !P2 ;  /* 0xff80000013147808 */ /* 0x000fe20005000000 */
[----:B------:R-:W-:Y:S01]  /*10820*/  ULDC UR10, c[0x0][0x328] ;  /* 0x0000ca00000a7ab9 */ /* 0x000fe20000000800 */
[----:B------:R-:W-:Y:S01]  /*10830*/  FSEL R18, R18, -INF , !P3 ;  /* 0xff80000012127808 */ /* 0x000fe20005800000 */
[----:B------:R-:W-:Y:S01]  /*10840*/  LDSM.16.MT88.4 R136, [R190+0x900] ;  /* 0x00090000be88783b */ /* 0x000fe20000004200 */
[----:B------:R-:W-:Y:S01]  /*10850*/  ISETP.GT.AND P1, PT, R15, 0x11, P0 ;  /* 0x000000110f00780c */ /* 0x000fe20000724270 */
[----:B------:R-:W-:Y:S01]  /*10860*/  UIADD3 UR10, UR18, UR10, URZ ;  /* 0x0000000a120a7290 */ /* 0x000fe2000fffe03f */
[----:B------:R-:W-:Y:S01]  /*10870*/  FMNMX.FTZ R22, R7, R8, !PT ;  /* 0x0000000807167209 */ /* 0x000fe20007810000 */
[----:B------:R-:W-:Y:S01]  /*10880*/  LDSM.16.MT88.4 R132, [R189+0x900] ;  /* 0x00090000bd84783b */ /* 0x000fe20000004200 */
[----:B------:R-:W-:Y:S01]  /*10890*/  FMNMX.FTZ R5, R18, R20, !PT ;  /* 0x0000001412057209 */ /* 0x000fe20007810000 */
[----:B------:R-:W-:Y:S01]  /*108a0*/  IMAD.U32 R173, RZ, RZ, UR9 ;  /* 0x00000009ffad7e24 */ /* 0x000fe2000f8e00ff */
[----:B------:R-:W-:Y:S01]  /*108b0*/  ISETP.LT.OR P1, PT, R0, 0x12, P1 ;  /* 0x000000120000780c */ /* 0x000fe20000f21670 */
[----:B------:R-:W-:Y:S01]  /*108c0*/  LDSM.16.MT88.4 R32, [R188+0x900] ;  /* 0x00090000bc20783b */ /* 0x000fe20000004200 */
[----:B------:R-:W-:-:S02]  /*108d0*/  FMNMX.FTZ R22, R155, R22, !PT ;  /* 0x000000169b167209 */ /* 0x000fc40007810000 */
[----:B------:R-:W-:Y:S01]  /*108e0*/  FMNMX.FTZ R5, R66, R5, !PT ;  /* 0x0000000542057209 */ /* 0x000fe20007810000 */
[----:B------:R-:W-:Y:S01]  /*108f0*/  LDSM.16.MT88.4 R28, [R190+0x2900] ;  /* 0x00290000be1c783b */ /* 0x000fe20000004200 */
[----:B------:R-:W-:Y:S02]  /*10900*/  ISETP.GT.AND P2, PT, R15, 0x18, P0 ;  /* 0x000000180f00780c */ /* 0x000fe40000744270 */
[----:B------:R-:W-:Y:S02]  /*10910*/  FSEL R14, R63, -INF , !P1 ;  /* 0xff8000003f0e7808 */ /* 0x000fe40004800000 */
[----:B------:R-:W-:Y:S02]  /*10920*/  FMNMX.FTZ R22, R163, R22, !PT ;  /* 0x00000016a3167209 */ /* 0x000fe40007810000 */
[----:B------:R-:W-:Y:S02]  /*10930*/  ISETP.GT.AND P1, PT, R15, 0x19, P0 ;  /* 0x000000190f00780c */ /* 0x000fe40000724270 */
[----:B------:R-:W-:-:S02]  /*10940*/  FMNMX.FTZ R5, R6, R5, !PT ;  /* 0x0000000506057209 */ /* 0x000fc40007810000 */
[C---:B------:R-:W-:Y:S02]  /*10950*/  ISETP.LT.OR P2, PT, R0.reuse, 0x19, P2 ;  /* 0x000000190000780c */ /* 0x040fe40001741670 */
[----:B------:R-:W-:Y:S02]  /*10960*/  FMNMX.FTZ R22, R161, R22, !PT ;  /* 0x00000016a1167209 */ /* 0x000fe40007810000 */
[----:B------:R-:W-:Y:S02]  /*10970*/  ISETP.LT.OR P1, PT, R0, 0x1a, P1 ;  /* 0x0000001a0000780c */ /* 0x000fe40000f21670 */
[----:B------:R-:W-:Y:S02]  /*10980*/  FMNMX.FTZ R5, R16, R5, !PT ;  /* 0x0000000510057209 */ /* 0x000fe40007810000 */
[----:B------:R-:W-:Y:S02]  /*10990*/  FSEL R10, R58, -INF , !P2 ;  /* 0xff8000003a0a7808 */ /* 0x000fe40005000000 */
[----:B------:R-:W-:-:S02]  /*109a0*/  ISETP.GT.AND P2, PT, R15, 0x20, P0 ;  /* 0x000000200f00780c */ /* 0x000fc40000744270 */
[----:B------:R-:W-:Y:S02]  /*109b0*/  FMNMX.FTZ R22, R157, R22, !PT ;  /* 0x000000169d167209 */ /* 0x000fe40007810000 */
[----:B------:R-:W-:Y:S02]  /*109c0*/  FSEL R8, R59, -INF , !P1 ;  /* 0xff8000003b087808 */ /* 0x000fe40004800000 */
[----:B------:R-:W-:Y:S01]  /*109d0*/  FMNMX.FTZ R5, R14, R5, !PT ;  /* 0x000000050e057209 */ /* 0x000fe20007810000 */
[----:B------:R-:W-:Y:S01]  /*109e0*/  LDSM.16.MT88.4 R56, [R189+0x2100] ;  /* 0x00210000bd38783b */ /* 0x000fe20000004200 */
[----:B------:R-:W-:Y:S02]  /*109f0*/  ISETP.GT.AND P1, PT, R15, 0x21, P0 ;  /* 0x000000210f00780c */ /* 0x000fe40000724270 */
[----:B------:R-:W-:Y:S02]  /*10a00*/  ISETP.LT.OR P2, PT, R0, 0x21, P2 ;  /* 0x000000210000780c */ /* 0x000fe40001741670 */
[----:B------:R-:W-:-:S02]  /*10a10*/  FMNMX.FTZ R22, R167, R22, !PT ;  /* 0x00000016a7167209 */ /* 0x000fc40007810000 */
[----:B------:R-:W-:Y:S02]  /*10a20*/  FMNMX.FTZ R5, R10, R5, !PT ;  /* 0x000000050a057209 */ /* 0x000fe40007810000 */
[----:B------:R-:W-:Y:S02]  /*10a30*/  ISETP.LT.OR P1, PT, R0, 0x22, P1 ;  /* 0x000000220000780c */ /* 0x000fe40000f21670 */
[----:B------:R-:W-:Y:S02]  /*10a40*/  FSEL R172, R54, -INF , !P2 ;  /* 0xff80000036ac7808 */ /* 0x000fe40005000000 */
[----:B------:R-:W-:Y:S02]  /*10a50*/  FMNMX.FTZ R22, R165, R22, !PT ;  /* 0x00000016a5167209 */ /* 0x000fe40007810000 */
[----:B------:R-:W-:Y:S02]  /*10a60*/  ISETP.GT.AND P2, PT, R15, 0x28, P0 ;  /* 0x000000280f00780c */ /* 0x000fe40000744270 */
[----:B------:R-:W-:-:S02]  /*10a70*/  FMNMX.FTZ R19, R8, R5, !PT ;  /* 0x0000000508137209 */ /* 0x000fc40007810000 */
[----:B------:R-:W-:Y:S02]  /*10a80*/  FSEL R162, R55, -INF , !P1 ;  /* 0xff80000037a27808 */ /* 0x000fe40004800000 */
[----:B------:R-:W-:Y:S02]  /*10a90*/  ISETP.GT.AND P1, PT, R15, 0x29, P0 ;  /* 0x000000290f00780c */ /* 0x000fe40000724270 */
[----:B------:R-:W-:Y:S02]  /*10aa0*/  FMNMX.FTZ R22, R143, R22, !PT ;  /* 0x000000168f167209 */ /* 0x000fe40007810000 */
[----:B------:R-:W-:Y:S02]  /*10ab0*/  ISETP.LT.OR P2, PT, R0, 0x29, P2 ;  /* 0x000000290000780c */ /* 0x000fe40001741670 */
[----:B------:R-:W-:Y:S02]  /*10ac0*/  FMNMX.FTZ R19, R172, R19, !PT ;  /* 0x00000013ac137209 */ /* 0x000fe40007810000 */
[----:B------:R-:W-:-:S02]  /*10ad0*/  ISETP.LT.OR P1, PT, R0, 0x2a, P1 ;  /* 0x0000002a0000780c */ /* 0x000fc40000f21670 */
[----:B------:R-:W-:Y:S02]  /*10ae0*/  FMNMX.FTZ R5, R141, R22, !PT ;  /* 0x000000168d057209 */ /* 0x000fe40007810000 */
[----:B------:R-:W-:Y:S02]  /*10af0*/  ISETP.GT.AND P3, PT, R15, 0x30, P0 ;  /* 0x000000300f00780c */ /* 0x000fe40000764270 */
[----:B------:R-:W-:Y:S01]  /*10b00*/  FSEL R170, R74, -INF , !P2 ;  /* 0xff8000004aaa7808 */ /* 0x000fe20005000000 */
[----:B------:R-:W1:Y:S01]  /*10b10*/  SHFL.BFLY PT, R22, R5, 0x2, 0x1f ;  /* 0x0c401f0005167f89 */ /* 0x000e6200000e0000 */
[----:B------:R-:W-:Y:S02]  /*10b20*/  FMNMX.FTZ R19, R162, R19, !PT ;  /* 0x00000013a2137209 */ /* 0x000fe40007810000 */
[----:B------:R-:W-:Y:S02]  /*10b30*/  FSEL R166, R75, -INF , !P1 ;  /* 0xff8000004ba67808 */ /* 0x000fe40004800000 */
[----:B------:R-:W-:Y:S01]  /*10b40*/  ISETP.GT.AND P1, PT, R15, 0x31, P0 ;  /* 0x000000310f00780c */ /* 0x000fe20000724270 */
[----:B------:R-:W-:Y:S01]  /*10b50*/  LDSM.16.MT88.4 R72, [R195+0x4100] ;  /* 0x00410000c348783b */ /* 0x000fe20000004200 */
[----:B------:R-:W-:-:S02]  /*10b60*/  ISETP.LT.OR P2, PT, R0, 0x31, P3 ;  /* 0x000000310000780c */ /* 0x000fc40001f41670 */
[----:B------:R-:W-:Y:S02]  /*10b70*/  FMNMX.FTZ R19, R170, R19, !PT ;  /* 0x00000013aa137209 */ /* 0x000fe40007810000 */
[----:B------:R-:W-:Y:S02]  /*10b80*/  ISETP.LT.OR P1, PT, R0, 0x32, P1 ;  /* 0x000000320000780c */ /* 0x000fe40000f21670 */
[----:B------:R-:W-:Y:S02]  /*10b90*/  ISETP.GT.AND P3, PT, R15, 0x38, P0 ;  /* 0x000000380f00780c */ /* 0x000fe40000764270 */
[----:B------:R-:W-:Y:S02]  /*10ba0*/  FSEL R164, R46, -INF , !P2 ;  /* 0xff8000002ea47808 */ /* 0x000fe40005000000 */
[----:B------:R-:W-:Y:S02]  /*10bb0*/  FMNMX.FTZ R19, R166, R19, !PT ;  /* 0x00000013a6137209 */ /* 0x000fe40007810000 */
[----:B------:R-:W-:-:S02]  /*10bc0*/  FSEL R142, R47, -INF , !P1 ;  /* 0xff8000002f8e7808 */ /* 0x000fc40004800000 */
[----:B------:R-:W-:Y:S02]  /*10bd0*/  ISETP.GT.AND P0, PT, R15, 0x39, P0 ;  /* 0x000000390f00780c */ /* 0x000fe40000704270 */
[----:B------:R-:W-:Y:S02]  /*10be0*/  ISETP.LT.OR P1, PT, R0, 0x39, P3 ;  /* 0x000000390000780c */ /* 0x000fe40001f21670 */
[----:B------:R-:W-:Y:S02]  /*10bf0*/  FMNMX.FTZ R19, R164, R19, !PT ;  /* 0x00000013a4137209 */ /* 0x000fe40007810000 */
[----:B------:R-:W-:Y:S02]  /*10c00*/  ISETP.LT.OR P0, PT, R0, 0x3a, P0 ;  /* 0x0000003a0000780c */ /* 0x000fe40000701670 */
[----:B------:R-:W-:Y:S02]  /*10c10*/  FSEL R140, R42, -INF , !P1 ;  /* 0xff8000002a8c7808 */ /* 0x000fe40004800000 */
[----:B------:R-:W-:-:S02]  /*10c20*/  FMNMX.FTZ R19, R142, R19, !PT ;  /* 0x000000138e137209 */ /* 0x000fc40007810000 */
[----:B------:R-:W-:Y:S02]  /*10c30*/  FSEL R160, R43, -INF , !P0 ;  /* 0xff8000002ba07808 */ /* 0x000fe40004000000 */
[----:B------:R-:W-:Y:S01]  /*10c40*/  FMNMX.FTZ R15, R140, R19, !PT ;  /* 0x000000138c0f7209 */ /* 0x000fe20007810000 */
[----:B------:R-:W-:Y:S01]  /*10c50*/  LDSM.16.MT88.4 R40, [R195+0x2100] ;  /* 0x00210000c328783b */ /* 0x000fe20000004200 */
        /* <DEDUP_REMOVED lines=35> */
[----:B------:R-:W2:Y:S01]  /*10e90*/  LDSM.16.MT88.4 R64, [R188+0x2100] ;  /* 0x00210000bc40783b */ /* 0x000ea20000004200 */
[--C-:B------:R-:W-:Y:S02]  /*10ea0*/  FFMA.FTZ R153, R18, c[0x0][0x2d0], -R159.reuse ;  /* 0x0000b40012997a23 */ /* 0x100fe4000001089f */
[----:B------:R-:W-:-:S02]  /*10eb0*/  FFMA.FTZ R154, R20, c[0x0][0x2d0], -R159 ;  /* 0x0000b400149a7a23 */ /* 0x000fc4000001089f */
[--C-:B------:R-:W-:Y:S01]  /*10ec0*/  FFMA.FTZ R147, R6, c[0x0][0x2d0], -R159.reuse ;  /* 0x0000b40006937a23 */ /* 0x100fe2000001089f */
[----:B------:R-:W-:Y:S01]  /*10ed0*/  MUFU.EX2 R148, R148 ;  /* 0x0000009400947308 */ /* 0x000fe20000000800 */
[----:B------:R-:W3:Y:S01]  /*10ee0*/  LDSM.16.MT88.4 R4, [R188+0x4100] ;  /* 0x00410000bc04783b */ /* 0x000ee20000004200 */
[--C-:B------:R-:W-:Y:S02]  /*10ef0*/  FFMA.FTZ R3, R10, c[0x0][0x2d0], -R159.reuse ;  /* 0x0000b4000a037a23 */ /* 0x100fe4000001089f */
[--C-:B------:R-:W-:Y:S01]  /*10f00*/  FFMA.FTZ R2, R8, c[0x0][0x2d0], -R159.reuse ;  /* 0x0000b40008027a23 */ /* 0x100fe2000001089f */
[----:B------:R-:W-:Y:S01]  /*10f10*/  LDSM.16.MT88.4 R20, [R189+0x2900] ;  /* 0x00290000bd14783b */ /* 0x000fe20000004200 */
[--C-:B------:R-:W-:Y:S01]  /*10f20*/  FFMA.FTZ R15, R16, c[0x0][0x2d0], -R159.reuse ;  /* 0x0000b400100f7a23 */ /* 0x100fe2000001089f */
[----:B-1----:R-:W-:Y:S01]  /*10f30*/  F2FP.PACK_AB R98, R146, R149 ;  /* 0x000000959262723e */ /* 0x002fe200000000ff */
[----:B------:R-:W-:Y:S01]  /*10f40*/  MUFU.EX2 R153, R153 ;  /* 0x0000009900997308 */ /* 0x000fe20000000800 */
[----:B------:R-:W1:Y:S01]  /*10f50*/  LDSM.16.MT88.4 R8, [R195+0x2900] ;  /* 0x00290000c308783b */ /* 0x000e620000004200 */
[----:B------:R-:W-:-:S02]  /*10f60*/  FFMA.FTZ R14, R14, c[0x0][0x2d0], -R159 ;  /* 0x0000b4000e0e7a23 */ /* 0x000fc4000001089f */
[--C-:B------:R-:W-:Y:S01]  /*10f70*/  FFMA.FTZ R161, R172, c[0x0][0x2d0], -R159.reuse ;  /* 0x0000b400aca17a23 */ /* 0x100fe2000001089f */
[----:B------:R-:W4:Y:S01]  /*10f80*/  LDSM.16.MT88.4 R16, [R188+0x2900] ;  /* 0x00290000bc10783b */ /* 0x000f220000004200 */
[--C-:B------:R-:W-:Y:S02]  /*10f90*/  FFMA.FTZ R162, R162, c[0x0][0x2d0], -R159.reuse ;  /* 0x0000b400a2a27a23 */ /* 0x100fe4000001089f */
[----:B------:R-:W5:Y:S01]  /*10fa0*/  MUFU.EX2 R154, R154 ;  /* 0x0000009a009a7308 */ /* 0x000f620000000800 */
[--C-:B------:R-:W-:Y:S02]  /*10fb0*/  FFMA.FTZ R163, R170, c[0x0][0x2d0], -R159.reuse ;  /* 0x0000b400aaa37a23 */ /* 0x100fe4000001089f */
[--C-:B------:R-:W-:Y:S02]  /*10fc0*/  FFMA.FTZ R166, R166, c[0x0][0x2d0], -R159.reuse ;  /* 0x0000b400a6a67a23 */ /* 0x100fe4000001089f */
[--C-:B------:R-:W-:Y:S02]  /*10fd0*/  FFMA.FTZ R170, R165, c[0x0][0x2d0], -R168.reuse ;  /* 0x0000b400a5aa7a23 */ /* 0x100fe400000108a8 */
[----:B------:R-:W-:Y:S01]  /*10fe0*/  FFMA.FTZ R165, R143, c[0x0][0x2d0], -R168 ;  /* 0x0000b4008fa57a23 */ /* 0x000fe200000108a8 */
[----:B------:R-:W2:Y:S01]  /*10ff0*/  MUFU.EX2 R147, R147 ;  /* 0x0000009300937308 */ /* 0x000ea20000000800 */
[----:B------:R-:W-:-:S02]  /*11000*/  FFMA.FTZ R164, R164, c[0x0][0x2d0], -R159 ;  /* 0x0000b400a4a47a23 */ /* 0x000fc4000001089f */
[--C-:B------:R-:W-:Y:S02]  /*11010*/  FFMA.FTZ R169, R142, c[0x0][0x2d0], -R159.reuse ;  /* 0x0000b4008ea97a23 */ /* 0x100fe4000001089f */
[--C-:B------:R-:W-:Y:S02]  /*11020*/  FFMA.FTZ R168, R140, c[0x0][0x2d0], -R159.reuse ;  /* 0x0000b4008ca87a23 */ /* 0x100fe4000001089f */
[----:B------:R-:W-:Y:S01]  /*11030*/  FFMA.FTZ R209, R160, c[0x0][0x2d0], -R159 ;  /* 0x0000b400a0d17a23 */ /* 0x000fe2000001089f */
[----:B-----5:R-:W-:Y:S01]  /*11040*/  F2FP.PACK_AB R97, R154, R153 ;  /* 0x000000999a61723e */ /* 0x020fe200000000ff */
[----:B------:R-:W-:Y:S01]  /*11050*/  MUFU.EX2 R150, R150 ;  /* 0x0000009600967308 */ /* 0x000fe20000000800 */
[----:B------:R-:W-:Y:S01]  /*11060*/  FADD.FTZ R152, R152, R151 ;  /* 0x0000009798987221 */ /* 0x000fe20000010000 */
[----:B------:R-:W-:Y:S01]  /*11070*/  LDSM.16.MT88.4 R140, [R190+0x1900] ;  /* 0x00190000be8c783b */ /* 0x000fe20000004200 */
[----:B------:R-:W-:Y:S02]  /*11080*/  FADD.FTZ R153, R153, R154 ;  /* 0x0000009a99997221 */ /* 0x000fe40000010000 */
[----:B------:R-:W-:Y:S01]  /*11090*/  FADD.FTZ R149, R149, R152 ;  /* 0x0000009895957221 */ /* 0x000fe20000010000 */
[----:B--2---:R-:W-:-:S02]  /*110a0*/  F2FP.PACK_AB R99, R147, R148 ;  /* 0x000000949363723e */ /* 0x004fc400000000ff */
[----:B------:R-:W2:Y:S01]  /*110b0*/  MUFU.EX2 R145, R145 ;  /* 0x0000009100917308 */ /* 0x000ea20000000800 */
[----:B------:R-:W-:-:S04]  /*110c0*/  FADD.FTZ R149, R146, R149 ;  /* 0x0000009592957221 */ /* 0x000fc80000010000 */
[C---:B------:R-:W-:Y:S03]  /*110d0*/  HMMA.16816.F32 R36, R96.reuse, R40, RZ ;  /* 0x000000286024723c */ /* 0x040fe600000018ff */
[----:B------:R-:W-:Y:S05]  /*110e0*/  MUFU.EX2 R144, R144 ;  /* 0x0000009000907308 */ /* 0x000fea0000000800 */
[C---:B------:R-:W-:Y:S03]  /*110f0*/  HMMA.16816.F32 R52, R96.reuse, R56, RZ ;  /* 0x000000386034723c */ /* 0x040fe600000018ff */
[----:B------:R-:W-:Y:S05]  /*11100*/  MUFU.EX2 R13, R13 ;  /* 0x0000000d000d7308 */ /* 0x000fea0000000800 */
[C---:B------:R-:W-:Y:S03]  /*11110*/  HMMA.16816.F32 R40, R96.reuse, R42, RZ ;  /* 0x0000002a6028723c */ /* 0x040fe600000018ff */
[----:B------:R-:W-:Y:S05]  /*11120*/  MUFU.EX2 R15, R15 ;  /* 0x0000000f000f7308 */ /* 0x000fea0000000800 */
[C---:B------:R-:W-:Y:S03]  /*11130*/  HMMA.16816.F32 R56, R96.reuse, R58, RZ ;  /* 0x0000003a6038723c */ /* 0x040fe600000018ff */
[----:B------:R-:W5:Y:S05]  /*11140*/  MUFU.EX2 R14, R14 ;  /* 0x0000000e000e7308 */ /* 0x000f6a0000000800 */
[C---:B------:R-:W-:Y:S03]  /*11150*/  HMMA.16816.F32 R60, R96.reuse, R64, RZ ;  /* 0x00000040603c723c */ /* 0x040fe600000018ff */
[----:B------:R-:W-:Y:S05]  /*11160*/  MUFU.EX2 R3, R3 ;  /* 0x0000000300037308 */ /* 0x000fea0000000800 */
[C---:B------:R-:W-:Y:S03]  /*11170*/  HMMA.16816.F32 R64, R96.reuse, R66, RZ ;  /* 0x000000426040723c */ /* 0x040fe600000018ff */
[----:B------:R-:W1:Y:S05]  /*11180*/  MUFU.EX2 R2, R2 ;  /* 0x0000000200027308 */ /* 0x000e6a0000000800 */
        /* <DEDUP_REMOVED lines=32> */
[C---:B---3--:R-:W-:Y:S07]  /*11390*/  HMMA.16816.F32 R92, R96.reuse, R4, RZ ;  /* 0x00000004605c723c */ /* 0x048fee00000018ff */
[----:B--2---:R-:W-:Y:S01]  /*113a0*/  F2FP.PACK_AB R4, R145, R150 ;  /* 0x000000969104723e */ /* 0x004fe200000000ff */
[----:B------:R-:W-:Y:S01]  /*113b0*/  HMMA.16816.F32 R96, R96, R6, RZ ;  /* 0x000000066060723c */ /* 0x000fe200000018ff */
[----:B-----5:R-:W-:Y:S01]  /*113c0*/  F2FP.PACK_AB R5, R14, R15 ;  /* 0x0000000f0e05723e */ /* 0x020fe200000000ff */
[----:B------:R-:W-:-:S04]  /*113d0*/  FADD.FTZ R150, R150, R149 ;  /* 0x0000009596967221 */ /* 0x000fc80000010000 */
[----:B------:R-:W-:Y:S01]  /*113e0*/  FADD.FTZ R145, R145, R150 ;  /* 0x0000009691917221 */ /* 0x000fe20000010000 */
[----:B------:R-:W-:Y:S02]  /*113f0*/  F2FP.PACK_AB R6, R13, R144 ;  /* 0x000000900d06723e */ /* 0x000fe400000000ff */
[----:B-1----:R-:W-:Y:S01]  /*11400*/  F2FP.PACK_AB R7, R2, R3 ;  /* 0x000000030207723e */ /* 0x002fe200000000ff */
[----:B------:R-:W-:-:S04]  /*11410*/  FADD.FTZ R144, R144, R145 ;  /* 0x0000009190907221 */ /* 0x000fc80000010000 */
[----:B------:R-:W-:Y:S02]  /*11420*/  FADD.FTZ R144, R13, R144 ;  /* 0x000000900d907221 */ /* 0x000fe40000010000 */
[C---:B------:R-:W-:Y:S08]  /*11430*/  HMMA.16816.F32 R36, R4.reuse, R8, R36 ;  /* 0x000000080424723c */ /* 0x040ff00000001824 */
[C---:B------:R-:W-:Y:S01]  /*11440*/  HMMA.16816.F32 R40, R4.reuse, R10, R40 ;  /* 0x0000000a0428723c */ /* 0x040fe20000001828 */
[----:B------:R-:W1:Y:S07]  /*11450*/  LDSM.16.MT88.4 R8, [R190+0x4900] ;  /* 0x00490000be08783b */ /* 0x000e6e0000004200 */
[C---:B------:R-:W-:Y:S08]  /*11460*/  HMMA.16816.F32 R52, R4.reuse, R20, R52 ;  /* 0x000000140434723c */ /* 0x040ff00000001834 */
[C---:B------:R-:W-:Y:S01]  /*11470*/  HMMA.16816.F32 R56, R4.reuse, R22, R56 ;  /* 0x000000160438723c */ /* 0x040fe20000001838 */
[----:B------:R-:W2:Y:S07]  /*11480*/  LDSM.16.MT88.4 R20, [R189+0x4900] ;  /* 0x00490000bd14783b */ /* 0x000eae0000004200 */
[C---:B----4-:R-:W-:Y:S08]  /*11490*/  HMMA.16816.F32 R60, R4.reuse, R16, R60 ;  /* 0x00000010043c723c */ /* 0x050ff0000000183c */
        /* <DEDUP_REMOVED lines=134> */
.L_x_1677:
[----:B------:R-:W-:Y:S02]  /*11d00*/  UISETP.NE.AND UP0, UPT, UR9, 0x1, UPT ;  /* 0x000000010900788c */ /* 0x000fe4000bf05270 */
[----:B------:R-:W-:Y:S02]  /*11d10*/  ULDC.64 UR4, c[0x0][0x330] ;  /* 0x0000cc0000047ab9 */ /* 0x000fe40000000a00 */
[----:B------:R-:W-:-:S07]  /*11d20*/  UIMAD.WIDE.U32 UR16, UR13, UR4, URZ ;  /* 0x000000040d1072a5 */ /* 0x000fce000f8e003f */
[----:B------:R-:W-:Y:S02]  /*11d30*/  @UP0 USHF.R.U32.HI UR13, URZ, UR5, UR17 ;  /* 0x000000053f0d0299 */ /* 0x000fe40008011611 */
.L_x_1678:
[----:B------:R-:W-:Y:S02]  /*11d40*/  ULDC UR4, c[0x0][0x32c] ;  /* 0x0000cb0000047ab9 */ /* 0x000fe40000000800 */
[----:B------:R-:W-:-:S04]  /*11d50*/  UIMAD UR4, UR13, UR9, UR4 ;  /* 0x000000090d0472a4 */ /* 0x000fc8000f8e0204 */
[----:B------:R-:W-:-:S04]  /*11d60*/  UISETP.LT.AND UP0, UPT, UR10, UR4, UPT ;  /* 0x000000040a00728c */ /* 0x000fc8000bf01270 */
[----:B------:R-:W-:-:S04]  /*11d70*/  USEL UR10, UR10, UR4, UP0 ;  /* 0x000000040a0a7287 */ /* 0x000fc80008000000 */
.L_x_1676:
        /* <DEDUP_REMOVED lines=13> */
[----:B------:R-:W-:Y:S01]  /*11e50*/  IADD3 RZ, P4, R200, 0x80, RZ ;  /* 0x00000080c8ff7810 */ /* 0x000fe20007f9e0ff */
[----:B------:R-:W-:Y:S01]  /*11e60*/  IMAD.MOV.U32 R218, RZ, RZ, c[0x0][0x208] ;  /* 0x00008200ffda7624 */ /* 0x000fe200078e00ff */
[----:B------:R-:W-:Y:S01]  /*11e70*/  IADD3 RZ, P1, R204, 0x40, RZ ;  /* 0x00000040ccff7810 */ /* 0x000fe20007f3e0ff */
[--C-:B------:R-:W-:Y:S01]  /*11e80*/  IMAD.X R222, RZ, RZ, R207.reuse, P2 ;  /* 0x000000ffffde7224 */ /* 0x100fe200010e06cf */
[C---:B------:R-:W-:Y:S01]  /*11e90*/  IADD3 R216, R200.reuse, 0x40, RZ ;  /* 0x00000040c8d87810 */ /* 0x040fe20007ffe0ff */
        /* <DEDUP_REMOVED lines=12> */
.L_x_1688:
[----:B------:R-:W-:Y:S04]  /*11f60*/  DEPBAR.LE SB0, 0x0 ;  /* 0x000080000000791a */ /* 0x000fe80000000000 */
[----:B------:R-:W-:Y:S01]  /*11f70*/  BAR.SYNC.DEFER_BLOCKING 0x0 ;  /* 0x0000000000007b1d */ /* 0x000fe20000010000 */
[C---:B------:R-:W-:Y:S11]  /*11f80*/  ISETP.LT.AND P0, PT, R224.reuse, UR8, PT ;  /* 0x00000008e0007c0c */ /* 0x040ff6000bf01270 */
[----:B------:R-:W-:Y:S02]  /*11f90*/  @!UPT UIADD3 URZ, URZ, URZ, URZ ;  /* 0x0000003f3f3ff290 */ /* 0x000fe4000fffe03f */
[----:B------:R-:W-:Y:S01]  /*11fa0*/  @!P0 SHF.R.S32.HI R0, RZ, 0x1f, R224 ;  /* 0x0000001fff008819 */ /* 0x000fe200000114e0 */
[----:B------:R-:W-:Y:S04]  /*11fb0*/  @!P0 IMAD.WIDE.U32 R152, R224, c[0x0][0x208], RZ ;  /* 0x00008200e0988a25 */ /* 0x000fe800078e00ff */
[----:B------:R-:W-:Y:S04]  /*11fc0*/  @!P0 IMAD R0, R0, c[0x0][0x208], RZ ;  /* 0x0000820000008a24 */ /* 0x000fe800078e02ff */
[----:B------:R-:W-:Y:S01]  /*11fd0*/  @!P0 IMAD R0, R224, c[0x0][0x20c], R0 ;  /* 0x00008300e0008a24 */ /* 0x000fe200078e0200 */
[----:B------:R-:W-:Y:S03]  /*11fe0*/  LDSM.16.M88.4 R132, [R198+0xc100] ;  /* 0x00c10000c684783b */ /* 0x000fe60000000200 */
[----:B------:R-:W-:Y:S02]  /*11ff0*/  @!P0 IMAD.IADD R0, R153, 0x1, R0 ;  /* 0x0000000199008824 */ /* 0x000fe400078e0200 */
[----:B------:R-:W1:Y:S01]  /*12000*/  LDSM.16.M88.4 R136, [R197+0x6100] ;  /* 0x00610000c588783b */ /* 0x000e620000000200 */
[C---:B------:R-:W-:Y:S02]  /*12010*/  @!P0 IMAD.SHL.U32 R153, R152.reuse, 0x40, RZ ;  /* 0x0000004098998824 */ /* 0x040fe400078e00ff */
[----:B------:R-:W-:Y:S02]  /*12020*/  @!P0 SHF.L.U64.HI R155, R152, 0x6, R0 ;  /* 0x00000006989b8819 */ /* 0x000fe40000010200 */
[----:B------:R-:W2:Y:S01]  /*12030*/  LDSM.16.M88.4 R140, [R197+0x6900] ;  /* 0x00690000c58c783b */ /* 0x000ea20000000200 */
[C---:B------:R-:W-:Y:S02]  /*12040*/  @!P0 IADD3 R159, P3, R153.reuse, R200, RZ ;  /* 0x000000c8999f8210 */ /* 0x040fe40007f7e0ff */
[----:B------:R-:W-:Y:S02]  /*12050*/  @!P0 IADD3 R157, P2, R153, R216, RZ ;  /* 0x000000d8999d8210 */ /* 0x000fe40007f5e0ff */
[----:B------:R-:W3:Y:S01]  /*12060*/  LDSM.16.M88.4 R144, [R197+0x7100] ;  /* 0x00710000c590783b */ /* 0x000ee20000000200 */
[----:B------:R-:W-:Y:S01]  /*12070*/  @!P0 IMAD.X R154, R155, 0x1, R207, P3 ;  /* 0x000000019b9a8824 */ /* 0x000fe200018e06cf */
[----:B------:R-:W-:Y:S01]  /*12080*/  @!P0 LEA R160, P3, R159, c[0x0][0x1f8], 0x1 ;  /* 0x00007e009fa08a11 */ /* 0x000fe200078608ff */
[----:B------:R-:W-:Y:S01]  /*12090*/  @!P0 IMAD.X R0, R155, 0x1, R222, P2 ;  /* 0x000000019b008824 */ /* 0x000fe200010e06de */
[----:B------:R-:W-:Y:S01]  /*120a0*/  @!P0 LEA R166, P2, R157, c[0x0][0x1f8], 0x1 ;  /* 0x00007e009da68a11 */ /* 0x000fe200078408ff */
[----:B------:R-:W4:Y:S01]  /*120b0*/  LDSM.16.M88.4 R148, [R197+0x7900] ;  /* 0x00790000c594783b */ /* 0x000f220000000200 */
[----:B------:R-:W-:Y:S02]  /*120c0*/  @!P0 LEA.HI.X R161, R159, c[0x0][0x1fc], R154, 0x1, P3 ;  /* 0x00007f009fa18a11 */ /* 0x000fe400018f0c9a */
[----:B------:R-:W-:Y:S02]  /*120d0*/  @!P0 LEA.HI.X R167, R157, c[0x0][0x1fc], R0, 0x1, P2 ;  /* 0x00007f009da78a11 */ /* 0x000fe400010f0c00 */
[----:B------:R-:W-:Y:S02]  /*120e0*/  @!P0 IADD3 R152, P1, R153, R215, RZ ;  /* 0x000000d799988210 */ /* 0x000fe40007f3e0ff */
[----:B------:R-:W-:Y:S03]  /*120f0*/  @!P0 LEA R153, P3, R218, R153, 0x5 ;  /* 0x00000099da998211 */ /* 0x000fe600078628ff */
[----:B------:R-:W-:Y:S01]  /*12100*/  @!P0 IMAD.X R163, R155, 0x1, R221, P1 ;  /* 0x000000019ba38824 */ /* 0x000fe200008e06dd */
[----:B------:R-:W-:Y:S02]  /*12110*/  @!P0 IADD3 R159, P2, R153, R200, RZ ;  /* 0x000000c8999f8210 */ /* 0x000fe40007f5e0ff */
[----:B------:R-:W-:Y:S02]  /*12120*/  @!P0 LEA R164, P1, R152, c[0x0][0x1f8], 0x1 ;  /* 0x00007e0098a48a11 */ /* 0x000fe400078208ff */
[----:B------:R-:W-:Y:S02]  /*12130*/  @!P0 LEA.HI.X R155, R218, R155, R223, 0x5, P3 ;  /* 0x0000009bda9b8211 */ /* 0x000fe400018f2cdf */
[----:B------:R-:W-:Y:S02]  /*12140*/  @!P0 LEA R172, P4, R159, c[0x0][0x1f8], 0x1 ;  /* 0x00007e009fac8a11 */ /* 0x000fe400078808ff */
[----:B------:R-:W-:Y:S01]  /*12150*/  @!P0 LEA.HI.X R165, R152, c[0x0][0x1fc], R163, 0x1, P1 ;  /* 0x00007f0098a58a11 */ /* 0x000fe200008f0ca3 */
[----:B------:R-:W-:Y:S01]  /*12160*/  @!P0 IMAD.X R0, R155, 0x1, R207, P2 ;  /* 0x000000019b008824 */ /* 0x000fe200010e06cf */
[C---:B------:R-:W-:Y:S02]  /*12170*/  @!P0 IADD3 R152, P1, R153.reuse, R216, RZ ;  /* 0x000000d899988210 */ /* 0x040fe40007f3e0ff */
[----:B------:R-:W-:Y:S01]  /*12180*/  @!P0 IADD3 R153, P3, R153, R215, RZ ;  /* 0x000000d799998210 */ /* 0x000fe20007f7e0ff */
[C---:B-1----:R-:W-:Y:S03]  /*12190*/  HMMA.16816.F32 R4, R132.reuse, R136, RZ ;  /* 0x000000888404723c */ /* 0x042fe600000018ff */
[----:B------:R-:W-:Y:S01]  /*121a0*/  @!P0 LEA.HI.X R173, R159, c[0x0][0x1fc], R0, 0x1, P4 ;  /* 0x00007f009fad8a11 */ /* 0x000fe200020f0c00 */
[C---:B------:R-:W-:Y:S01]  /*121b0*/  @!P0 IMAD.X R157, R155.reuse, 0x1, R222, P1 ;  /* 0x000000019b9d8824 */ /* 0x040fe200008e06de */
[C---:B------:R-:W-:Y:S01]  /*121c0*/  @!P0 LEA R170, P2, R152.reuse, c[0x0][0x1f8], 0x1 ;  /* 0x00007e0098aa8a11 */ /* 0x040fe200078408ff */
[----:B------:R-:W-:Y:S01]  /*121d0*/  @!P0 IMAD.X R0, R155, 0x1, R221, P3 ;  /* 0x000000019b008824 */ /* 0x000fe200018e06dd */
[----:B------:R-:W-:Y:S01]  /*121e0*/  @!P0 LEA R168, P1, R153, c[0x0][0x1f8], 0x1 ;  /* 0x00007e0099a88a11 */ /* 0x000fe200078208ff */
[C---:B------:R-:W-:Y:S01]  /*121f0*/  HMMA.16816.F32 R8, R132.reuse, R138, RZ ;  /* 0x0000008a8408723c */ /* 0x040fe200000018ff */
[----:B------:R-:W-:Y:S01]  /*12200*/  LDSM.16.M88.4 R136, [R194+0xc100] ;  /* 0x00c10000c288783b */ /* 0x000fe20000000200 */
[----:B------:R-:W-:Y:S02]  /*12210*/  ISETP.NE.AND P4, PT, R199, RZ, PT ;  /* 0x000000ffc700720c */ /* 0x000fe40003f85270 */
[----:B------:R-:W-:Y:S02]  /*12220*/  @!P0 LEA.HI.X R171, R152, c[0x0][0x1fc], R157, 0x1, P2 ;  /* 0x00007f0098ab8a11 */ /* 0x000fe400010f0c9d */
[----:B------:R-:W-:Y:S02]  /*12230*/  @!P0 LEA.HI.X R169, R153, c[0x0][0x1fc], R0, 0x1, P1 ;  /* 0x00007f0099a98a11 */ /* 0x000fe400008f0c00 */
[C---:B--2---:R-:W-:Y:S08]  /*12240*/  HMMA.16816.F32 R12, R132.reuse, R140, RZ ;  /* 0x0000008c840c723c */ /* 0x044ff000000018ff */
[C---:B------:R-:W-:Y:S01]  /*12250*/  HMMA.16816.F32 R16, R132.reuse, R142, RZ ;  /* 0x0000008e8410723c */ /* 0x040fe200000018ff */
[----:B------:R-:W1:Y:S07]  /*12260*/  LDSM.16.M88.4 R140, [R196] ;  /* 0x00000000c48c783b */ /* 0x000e6e0000000200 */
[C---:B---3--:R-:W-:Y:S08]  /*12270*/  HMMA.16816.F32 R20, R132.reuse, R144, RZ ;  /* 0x000000908414723c */ /* 0x048ff000000018ff */
[C---:B------:R-:W-:Y:S01]  /*12280*/  HMMA.16816.F32 R24, R132.reuse, R146, RZ ;  /* 0x000000928418723c */ /* 0x040fe200000018ff */
[----:B------:R-:W2:Y:S07]  /*12290*/  LDSM.16.M88.4 R144, [R187] ;  /* 0x00000000bb90783b */ /* 0x000eae0000000200 */
[C---:B----4-:R-:W-:Y:S08]  /*122a0*/  HMMA.16816.F32 R28, R132.reuse, R148, RZ ;  /* 0x00000094841c723c */ /* 0x050ff000000018ff */
[----:B------:R-:W-:Y:S01]  /*122b0*/  HMMA.16816.F32 R32, R132, R150, RZ ;  /* 0x000000968420723c */ /* 0x000fe200000018ff */
[----:B------:R-:W3:Y:S05]  /*122c0*/  LDSM.16.M88.4 R132, [R186] ;  /* 0x00000000ba84783b */ /* 0x000eea0000000200 */
[----:B------:R-:W4:Y:S02]  /*122d0*/  LDSM.16.M88.4 R148, [R185] ;  /* 0x00000000b994783b */ /* 0x000f240000000200 */
[C---:B-1----:R-:W-:Y:S03]  /*122e0*/  HMMA.16816.F32 R4, R136.reuse, R140, R4 ;  /* 0x0000008c8804723c */ /* 0x042fe60000001804 */
[----:B------:R-:W-:Y:S01]  /*122f0*/  @!PT LDS RZ, [RZ] ;  /* 0x00000000fffff984 */ /* 0x000fe20000000800 */
[----:B------:R-:W-:Y:S01]  /*12300*/  @!PT LDS RZ, [RZ] ;  /* 0x00000000fffff984 */ /* 0x000fe20000000800 */
[----:B------:R-:W-:Y:S01]  /*12310*/  @!PT LDS RZ, [RZ] ;  /* 0x00000000fffff984 */ /* 0x000fe20000000800 */
[----:B------:R1:W-:Y:S05]  /*12320*/  @!P0 LDGSTS.E.BYPASS.LTC128B.128 [R202+0x100], [R160.64], !P5 ;  /* 0x00100000a0ca8fae */ /* 0x0003ea000e901d5c */
[----:B------:R5:W-:Y:S01]  /*12330*/  @!P0 LDGSTS.E.BYPASS.LTC128B.128 [R202+0x2100], [R166.64], !P6 ;  /* 0x02100000a6ca8fae */ /* 0x000be2000f101d5c */
[C---:B------:R-:W-:Y:S04]  /*12340*/  HMMA.16816.F32 R8, R136.reuse, R142, R8 ;  /* 0x0000008e8808723c */ /* 0x040fe80000001808 */
[----:B------:R5:W-:Y:S04]  /*12350*/  @!P0 LDGSTS.E.BYPASS.LTC128B.128 [R202+0x4100], [R164.64], !P4 ;  /* 0x04100000a4ca8fae */ /* 0x000be8000e101d5c */
[C---:B--2---:R-:W-:Y:S01]  /*12360*/  HMMA.16816.F32 R12, R136.reuse, R144, R12 ;  /* 0x00000090880c723c */ /* 0x044fe2000000180c */
[----:B------:R2:W-:Y:S05]  /*12370*/  @!P0 LDGSTS.E.BYPASS.LTC128B.128 [R202+0x1100], [R172.64], !P5 ;  /* 0x01100000acca8fae */ /* 0x0005ea000e901d5c */
[----:B------:R1:W-:Y:S02]  /*12380*/  @!P0 LDGSTS.E.BYPASS.LTC128B.128 [R202+0x3100], [R170.64], !P6 ;  /* 0x03100000aaca8fae */ /* 0x0003e4000f101d5c */
[C---:B------:R-:W-:Y:S03]  /*12390*/  HMMA.16816.F32 R16, R136.reuse, R146, R16 ;  /* 0x000000928810723c */ /* 0x040fe60000001810 */
[----:B------:R1:W-:Y:S01]  /*123a0*/  @!P0 LDGSTS.E.BYPASS.LTC128B.128 [R202+0x5100], [R168.64], !P4 ;  /* 0x05100000a8ca8fae */ /* 0x0003e2000e101d5c */
[C---:B------:R-:W-:Y:S04]  /*123b0*/  ISETP.GT.AND P0, PT, R224.reuse, UR8, PT ;  /* 0x00000008e0007c0c */ /* 0x040fe8000bf04270 */
[C---:B---3--:R-:W-:Y:S01]  /*123c0*/  HMMA.16816.F32 R20, R136.reuse, R132, R20 ;  /* 0x000000848814723c */ /* 0x048fe20000001814 */
[----:B------:R-:W-:Y:S05]  /*123d0*/  LDSM.16.M88.4 R140, [R193+0xc100] ;  /* 0x00c10000c18c783b */ /* 0x000fea0000000200 */
[----:B------:R-:W3:Y:S02]  /*123e0*/  LDSM.16.M88.4 R152, [R192+0x6100] ;  /* 0x00610000c098783b */ /* 0x000ee40000000200 */
[C---:B------:R-:W-:Y:S03]  /*123f0*/  HMMA.16816.F32 R24, R136.reuse, R134, R24 ;  /* 0x000000868818723c */ /* 0x040fe60000001818 */
[----:B------:R-:W2:Y:S01]  /*12400*/  LDSM.16.M88.4 R156, [R192+0x6900] ;  /* 0x00690000c09c783b */ /* 0x000ea20000000200 */
[----:B------:R-:W-:Y:S04]  /*12410*/  @P0 IADD3 R0, R224, -0x1, RZ ;  /* 0xffffffffe0000810 */ /* 0x000fe80007ffe0ff */
[C---:B----4-:R-:W-:Y:S01]  /*12420*/  HMMA.16816.F32 R28, R136.reuse, R148, R28 ;  /* 0x00000094881c723c */ /* 0x050fe2000000181c */
[----:B------:R-:W0:Y:S05]  /*12430*/  LDGDEPBAR ;  /* 0x00000000000079af */ /* 0x000e2a0000000000 */
[----:B-1----:R-:W1:Y:S02]  /*12440*/  LDSM.16.M88.4 R160, [R192+0x7100] ;  /* 0x00710000c0a0783b */ /* 0x002e640000000200 */
[----:B------:R-:W-:Y:S03]  /*12450*/  HMMA.16816.F32 R32, R136, R150, R32 ;  /* 0x000000968820723c */ /* 0x000fe60000001820 */
[----:B------:R-:W4:Y:S05]  /*12460*/  LDSM.16.M88.4 R144, [R192+0x7900] ;  /* 0x00790000c090783b */ /* 0x000f2a0000000200 */
[----:B------:R-:W-:Y:S05]  /*12470*/  LDSM.16.M88.4 R132, [R191+0xc100] ;  /* 0x00c10000bf84783b */ /* 0x000fea0000000200 */
[----:B-----5:R-:W5:Y:S05]  /*12480*/  LDSM.16.M88.4 R164, [R184] ;  /* 0x00000000b8a4783b */ /* 0x020f6a0000000200 */
[----:B------:R-:W4:Y:S01]  /*12490*/  LDSM.16.M88.4 R168, [R184+0x800] ;  /* 0x00080000b8a8783b */ /* 0x000f220000000200 */
[C---:B---3--:R-:W-:Y:S04]  /*124a0*/  HMMA.16816.F32 R4, R140.reuse, R152, R4 ;  /* 0x000000988c04723c */ /* 0x048fe80000001804 */
[----:B------:R-:W3:Y:S05]  /*124b0*/  LDSM.16.M88.4 R136, [R184+0x1000] ;  /* 0x00100000b888783b */ /* 0x000eea0000000200 */
[----:B------:R-:W3:Y:S01]  /*124c0*/  LDSM.16.M88.4 R148, [R184+0x1800] ;  /* 0x00180000b894783b */ /* 0x000ee20000000200 */
[C---:B------:R-:W-:Y:S04]  /*124d0*/  HMMA.16816.F32 R8, R140.reuse, R154, R8 ;  /* 0x0000009a8c08723c */ /* 0x040fe80000001808 */
[----:B------:R-:W-:Y:S04]  /*124e0*/  LDSM.16.M88.4 R152, [R197+0x8900] ;  /* 0x00890000c598783b */ /* 0x000fe80000000200 */
[C---:B--2---:R-:W-:Y:S01]  /*124f0*/  HMMA.16816.F32 R12, R140.reuse, R156, R12 ;  /* 0x0000009c8c0c723c */ /* 0x044fe2000000180c */
[----:B------:R-:W-:Y:S07]  /*12500*/  LDSM.16.M88.4 R172, [R184+0x2000] ;  /* 0x00200000b8ac783b */ /* 0x000fee0000000200 */
[C---:B------:R-:W-:Y:S01]  /*12510*/  HMMA.16816.F32 R16, R140.reuse, R158, R16 ;  /* 0x0000009e8c10723c */ /* 0x040fe20000001810 */
[----:B------:R-:W-:Y:S07]  /*12520*/  LDSM.16.M88.4 R156, [R197+0x9100] ;  /* 0x00910000c59c783b */ /* 0x000fee0000000200 */
[C---:B-1----:R-:W-:Y:S08]  /*12530*/  HMMA.16816.F32 R20, R140.reuse, R160, R20 ;  /* 0x000000a08c14723c */ /* 0x042ff00000001814 */
[C---:B------:R-:W-:Y:S01]  /*12540*/  HMMA.16816.F32 R24, R140.reuse, R162, R24 ;  /* 0x000000a28c18723c */ /* 0x040fe20000001818 */
[----:B------:R-:W-:Y:S07]  /*12550*/  LDSM.16.M88.4 R160, [R194+0x10100] ;  /* 0x01010000c2a0783b */ /* 0x000fee0000000200 */
[C---:B----4-:R-:W-:Y:S08]  /*12560*/  HMMA.16816.F32 R28, R140.reuse, R144, R28 ;  /* 0x000000908c1c723c */ /* 0x050ff0000000181c */
[----:B------:R-:W-:Y:S01]  /*12570*/  HMMA.16816.F32 R32, R140, R146, R32 ;  /* 0x000000928c20723c */ /* 0x000fe20000001820 */
[----:B------:R-:W-:Y:S05]  /*12580*/  LDSM.16.M88.4 R140, [R198+0x10100] ;  /* 0x01010000c68c783b */ /* 0x000fea0000000200 */
[----:B------:R-:W1:Y:S02]  /*12590*/  LDSM.16.M88.4 R144, [R197+0x8100] ;  /* 0x00810000c590783b */ /* 0x000e640000000200 */
[C---:B-----5:R-:W-:Y:S08]  /*125a0*/  HMMA.16816.F32 R4, R132.reuse, R164, R4 ;  /* 0x000000a48404723c */ /* 0x060ff00000001804 */
[C---:B------:R-:W-:Y:S01]  /*125b0*/  HMMA.16816.F32 R8, R132.reuse, R166, R8 ;  /* 0x000000a68408723c */ /* 0x040fe20000001808 */
[----:B------:R-:W-:Y:S07]  /*125c0*/  LDSM.16.M88.4 R164, [R183] ;  /* 0x00000000b7a4783b */ /* 0x000fee0000000200 */
[C---:B------:R-:W-:Y:S08]  /*125d0*/  HMMA.16816.F32 R12, R132.reuse, R168, R12 ;  /* 0x000000a8840c723c */ /* 0x040ff0000000180c */
[C---:B------:R-:W-:Y:S01]  /*125e0*/  HMMA.16816.F32 R16, R132.reuse, R170, R16 ;  /* 0x000000aa8410723c */ /* 0x040fe20000001810 */
[----:B------:R-:W-:Y:S07]  /*125f0*/  LDSM.16.M88.4 R168, [R192+0x8100] ;  /* 0x00810000c0a8783b */ /* 0x000fee0000000200 */
[C---:B---3--:R-:W-:Y:S08]  /*12600*/  HMMA.16816.F32 R20, R132.reuse, R136, R20 ;  /* 0x000000888414723c */ /* 0x048ff00000001814 */
[C---:B------:R-:W-:Y:S01]  /*12610*/  HMMA.16816.F32 R24, R132.reuse, R138, R24 ;  /* 0x0000008a8418723c */ /* 0x040fe20000001818 */
[----:B------:R-:W2:Y:S07]  /*12620*/  LDSM.16.M88.4 R136, [R197+0x9900] ;  /* 0x00990000c588783b */ /* 0x000eae0000000200 */
[C---:B------:R-:W-:Y:S08]  /*12630*/  HMMA.16816.F32 R28, R132.reuse, R148, R28 ;  /* 0x00000094841c723c */ /* 0x040ff0000000181c */
[----:B------:R-:W-:Y:S01]  /*12640*/  HMMA.16816.F32 R32, R132, R150, R32 ;  /* 0x000000968420723c */ /* 0x000fe20000001820 */
[----:B------:R-:W3:Y:S05]  /*12650*/  LDSM.16.M88.4 R132, [R182] ;  /* 0x00000000b684783b */ /* 0x000eea0000000200 */
[----:B------:R-:W-:Y:S02]  /*12660*/  LDSM.16.M88.4 R148, [R180] ;  /* 0x00000000b494783b */ /* 0x000fe40000000200 */
[C---:B-1----:R-:W-:Y:S08]  /*12670*/  HMMA.16816.F32 R4, R140.reuse, R144, R4 ;  /* 0x000000908c04723c */ /* 0x042ff00000001804 */
[C---:B------:R-:W-:Y:S01]  /*12680*/  HMMA.16816.F32 R8, R140.reuse, R146, R8 ;  /* 0x000000928c08723c */ /* 0x040fe20000001808 */
[----:B------:R-:W1:Y:S07]  /*12690*/  LDSM.16.M88.4 R144, [R181] ;  /* 0x00000000b590783b */ /* 0x000e6e0000000200 */
[C---:B------:R-:W-:Y:S08]  /*126a0*/  HMMA.16816.F32 R12, R140.reuse, R152, R12 ;  /* 0x000000988c0c723c */ /* 0x040ff0000000180c */
[C---:B------:R-:W-:Y:S01]  /*126b0*/  HMMA.16816.F32 R16, R140.reuse, R154, R16 ;  /* 0x0000009a8c10723c */ /* 0x040fe20000001810 */
[----:B------:R-:W4:Y:S07]  /*126c0*/  LDSM.16.M88.4 R152, [R193+0x10100] ;  /* 0x01010000c198783b */ /* 0x000f2e0000000200 */
[C---:B------:R-:W-:Y:S08]  /*126d0*/  HMMA.16816.F32 R20, R140.reuse, R156, R20 ;  /* 0x0000009c8c14723c */ /* 0x040ff00000001814 */
[C---:B------:R-:W-:Y:S01]  /*126e0*/  HMMA.16816.F32 R24, R140.reuse, R158, R24 ;  /* 0x0000009e8c18723c */ /* 0x040fe20000001818 */
[----:B------:R-:W-:Y:S07]  /*126f0*/  LDSM.16.M88.4 R156, [R192+0x9900] ;  /* 0x00990000c09c783b */ /* 0x000fee0000000200 */
[C---:B--2---:R-:W-:Y:S08]  /*12700*/  HMMA.16816.F32 R28, R140.reuse, R136, R28 ;  /* 0x000000888c1c723c */ /* 0x044ff0000000181c */
[----:B------:R-:W-:Y:S01]  /*12710*/  HMMA.16816.F32 R32, R140, R138, R32 ;  /* 0x0000008a8c20723c */ /* 0x000fe20000001820 */
[----:B------:R-:W2:Y:S05]  /*12720*/  LDSM.16.M88.4 R136, [R192+0x8900] ;  /* 0x00890000c088783b */ /* 0x000eaa0000000200 */
[----:B------:R-:W5:Y:S02]  /*12730*/  LDSM.16.M88.4 R140, [R192+0x9100] ;  /* 0x00910000c08c783b */ /* 0x000f640000000200 */
[C---:B------:R-:W-:Y:S08]  /*12740*/  HMMA.16816.F32 R4, R160.reuse, R164, R4 ;  /* 0x000000a4a004723c */ /* 0x040ff00000001804 */
        /* <DEDUP_REMOVED lines=8> */
[C---:B------:R-:W-:Y:S08]  /*127d0*/  HMMA.16816.F32 R28, R160.reuse, R148, R28 ;  /* 0x00000094a01c723c */ /* 0x040ff0000000181c */
[----:B------:R-:W-:Y:S01]  /*127e0*/  HMMA.16816.F32 R32, R160, R150, R32 ;  /* 0x00000096a020723c */ /* 0x000fe20000001820 */
[----:B------:R-:W1:Y:S05]  /*127f0*/  LDSM.16.M88.4 R148, [R184+0x3800] ;  /* 0x00380000b894783b */ /* 0x000e6a0000000200 */
[----:B------:R-:W-:Y:S02]  /*12800*/  LDSM.16.M88.4 R160, [R179] ;  /* 0x00000000b3a0783b */ /* 0x000fe40000000200 */
[C---:B----4-:R-:W-:Y:S08]  /*12810*/  HMMA.16816.F32 R4, R152.reuse, R168, R4 ;  /* 0x000000a89804723c */ /* 0x050ff00000001804 */
[C---:B------:R-:W-:Y:S08]  /*12820*/  HMMA.16816.F32 R8, R152.reuse, R170, R8 ;  /* 0x000000aa9808723c */ /* 0x040ff00000001808 */
[C---:B--2---:R-:W-:Y:S08]  /*12830*/  HMMA.16816.F32 R12, R152.reuse, R136, R12 ;  /* 0x00000088980c723c */ /* 0x044ff0000000180c */
[C---:B------:R-:W-:Y:S01]  /*12840*/  HMMA.16816.F32 R16, R152.reuse, R138, R16 ;  /* 0x0000008a9810723c */ /* 0x040fe20000001810 */
[----:B------:R-:W-:Y:S07]  /*12850*/  LDSM.16.M88.4 R136, [R198+0x14100] ;  /* 0x01410000c688783b */ /* 0x000fee0000000200 */
[C---:B-----5:R-:W-:Y:S08]  /*12860*/  HMMA.16816.F32 R20, R152.reuse, R140, R20 ;  /* 0x0000008c9814723c */ /* 0x060ff00000001814 */
[C---:B------:R-:W-:Y:S01]  /*12870*/  HMMA.16816.F32 R24, R152.reuse, R142, R24 ;  /* 0x0000008e9818723c */ /* 0x040fe20000001818 */
[----:B------:R-:W2:Y:S07]  /*12880*/  LDSM.16.M88.4 R140, [R197+0xa100] ;  /* 0x00a10000c58c783b */ /* 0x000eae0000000200 */
[C---:B------:R-:W-:Y:S08]  /*12890*/  HMMA.16816.F32 R28, R152.reuse, R156, R28 ;  /* 0x0000009c981c723c */ /* 0x040ff0000000181c */
[----:B------:R-:W-:Y:S01]  /*128a0*/  HMMA.16816.F32 R32, R152, R158, R32 ;  /* 0x0000009e9820723c */ /* 0x000fe20000001820 */
[----:B------:R-:W4:Y:S05]  /*128b0*/  LDSM.16.M88.4 R152, [R197+0xa900] ;  /* 0x00a90000c598783b */ /* 0x000f2a0000000200 */
[----:B------:R-:W5:Y:S02]  /*128c0*/  LDSM.16.M88.4 R156, [R197+0xb100] ;  /* 0x00b10000c59c783b */ /* 0x000f640000000200 */
[C---:B------:R-:W-:Y:S08]  /*128d0*/  HMMA.16816.F32 R4, R164.reuse, R172, R4 ;  /* 0x000000aca404723c */ /* 0x040ff00000001804 */
[C---:B------:R-:W-:Y:S08]  /*128e0*/  HMMA.16816.F32 R8, R164.reuse, R174, R8 ;  /* 0x000000aea408723c */ /* 0x040ff00000001808 */
        /* <DEDUP_REMOVED lines=8> */
[----:B------:R-:W1:Y:S05]  /*12970*/  LDSM.16.M88.4 R148, [R178] ;  /* 0x00000000b294783b */ /* 0x000e6a0000000200 */
[----:B------:R-:W-:Y:S02]  /*12980*/  LDSM.16.M88.4 R164, [R184+0x4000] ;  /* 0x00400000b8a4783b */ /* 0x000fe40000000200 */
[C---:B--2---:R-:W-:Y:S08]  /*12990*/  HMMA.16816.F32 R4, R136.reuse, R140, R4 ;  /* 0x0000008c8804723c */ /* 0x044ff00000001804 */
[C---:B------:R-:W-:Y:S01]  /*129a0*/  HMMA.16816.F32 R8, R136.reuse, R142, R8 ;  /* 0x0000008e8808723c */ /* 0x040fe20000001808 */
[----:B------:R-:W2:Y:S07]  /*129b0*/  LDSM.16.M88.4 R140, [R177] ;  /* 0x00000000b18c783b */ /* 0x000eae0000000200 */
[C---:B----4-:R-:W-:Y:S08]  /*129c0*/  HMMA.16816.F32 R12, R136.reuse, R152, R12 ;  /* 0x00000098880c723c */ /* 0x050ff0000000180c */
[C---:B------:R-:W-:Y:S01]  /*129d0*/  HMMA.16816.F32 R16, R136.reuse, R154, R16 ;  /* 0x0000009a8810723c */ /* 0x040fe20000001810 */
[----:B------:R-:W4:Y:S07]  /*129e0*/  LDSM.16.M88.4 R152, [R176] ;  /* 0x00000000b098783b */ /* 0x000f2e0000000200 */
[C---:B-----5:R-:W-:Y:S08]  /*129f0*/  HMMA.16816.F32 R20, R136.reuse, R156, R20 ;  /* 0x0000009c8814723c */ /* 0x060ff00000001814 */
[C---:B------:R-:W-:Y:S01]  /*12a00*/  HMMA.16816.F32 R24, R136.reuse, R158, R24 ;  /* 0x0000009e8818723c */ /* 0x040fe20000001818 */
[----:B------:R-:W-:Y:S07]  /*12a10*/  LDSM.16.M88.4 R156, [R192+0xa900] ;  /* 0x00a90000c09c783b */ /* 0x000fee0000000200 */
[C---:B---3--:R-:W-:Y:S08]  /*12a20*/  HMMA.16816.F32 R28, R136.reuse, R132, R28 ;  /* 0x00000084881c723c */ /* 0x048ff0000000181c */
[----:B------:R-:W-:Y:S01]  /*12a30*/  HMMA.16816.F32 R32, R136, R134, R32 ;  /* 0x000000868820723c */ /* 0x000fe20000001820 */
[----:B------:R-:W-:Y:S05]  /*12a40*/  LDSM.16.M88.4 R132, [R193+0x14100] ;  /* 0x01410000c184783b */ /* 0x000fea0000000200 */
[----:B------:R-:W3:Y:S02]  /*12a50*/  LDSM.16.M88.4 R136, [R192+0xa100] ;  /* 0x00a10000c088783b */ /* 0x000ee40000000200 */
[C---:B-1----:R-:W-:Y:S08]  /*12a60*/  HMMA.16816.F32 R4, R144.reuse, R160, R4 ;  /* 0x000000a09004723c */ /* 0x042ff00000001804 */
        /* <DEDUP_REMOVED lines=8> */
[C---:B----4-:R-:W-:Y:S07]  /*12af0*/  HMMA.16816.F32 R28, R144.reuse, R152, R28 ;  /* 0x00000098901c723c */ /* 0x050fee000000181c */
[C---:B------:R-:W-:Y:S01]  /*12b00*/  @P0 IMAD.WIDE.U32 R152, R0.reuse, c[0x0][0x1e0], RZ ;  /* 0x0000780000980a25 */ /* 0x040fe200078e00ff */
[----:B------:R-:W-:Y:S07]  /*12b10*/  HMMA.16816.F32 R32, R144, R154, R32 ;  /* 0x0000009a9020723c */ /* 0x000fee0000001820 */
[----:B------:R-:W-:Y:S01]  /*12b20*/  @P0 SHF.R.S32.HI R155, RZ, 0x1f, R0 ;  /* 0x0000001fff9b0819 */ /* 0x000fe20000011400 */
[C---:B---3--:R-:W-:Y:S05]  /*12b30*/  HMMA.16816.F32 R4, R132.reuse, R136, R4 ;  /* 0x000000888404723c */ /* 0x048fea0000001804 */
[----:B------:R-:W-:Y:S03]  /*12b40*/  @P0 IMAD R155, R155, c[0x0][0x1e0], RZ ;  /* 0x000078009b9b0a24 */ /* 0x000fe600078e02ff */
[C---:B------:R-:W-:Y:S01]  /*12b50*/  HMMA.16816.F32 R8, R132.reuse, R138, R8 ;  /* 0x0000008a8408723c */ /* 0x040fe20000001808 */
[----:B------:R-:W3:Y:S03]  /*12b60*/  LDSM.16.M88.4 R136, [R184+0x4800] ;  /* 0x00480000b888783b */ /* 0x000ee60000000200 */
[----:B------:R-:W-:Y:S02]  /*12b70*/  @P0 IMAD R0, R0, c[0x0][0x1e4], R155 ;  /* 0x0000790000000a24 */ /* 0x000fe400078e029b */
[----:B------:R-:W-:Y:S02]  /*12b80*/  @P0 IMAD.SHL.U32 R155, R152, 0x40, RZ ;  /* 0x00000040989b0824 */ /* 0x000fe400078e00ff */
[C---:B------:R-:W-:Y:S04]  /*12b90*/  HMMA.16816.F32 R12, R132.reuse, R156, R12 ;  /* 0x0000009c840c723c */ /* 0x040fe8000000180c */
[----:B------:R-:W-:Y:S01]  /*12ba0*/  @P0 IMAD.IADD R153, R153, 0x1, R0 ;  /* 0x0000000199990824 */ /* 0x000fe200078e0200 */
[----:B------:R-:W-:Y:S03]  /*12bb0*/  @P0 IADD3 R0, P2, R155, R204, RZ ;  /* 0x000000cc9b000210 */ /* 0x000fe60007f5e0ff */
[C---:B------:R-:W-:Y:S04]  /*12bc0*/  HMMA.16816.F32 R16, R132.reuse, R158, R16 ;  /* 0x0000009e8410723c */ /* 0x040fe80000001810 */
[----:B------:R-:W-:Y:S02]  /*12bd0*/  @P0 LEA R156, P1, R0, c[0x0][0x1c8], 0x1 ;  /* 0x00007200009c0a11 */ /* 0x000fe400078208ff */
[----:B------:R-:W-:Y:S02]  /*12be0*/  @P0 SHF.L.U64.HI R153, R152, 0x6, R153 ;  /* 0x0000000698990819 */ /* 0x000fe40000010299 */
[C---:B-1----:R-:W-:Y:S04]  /*12bf0*/  HMMA.16816.F32 R20, R132.reuse, R148, R20 ;  /* 0x000000948414723c */ /* 0x042fe80000001814 */
[----:B------:R-:W-:Y:S04]  /*12c00*/  @P0 IMAD.X R157, R153, 0x1, R211, P2 ;  /* 0x00000001999d0824 */ /* 0x000fe800010e06d3 */
[C---:B------:R-:W-:Y:S04]  /*12c10*/  HMMA.16816.F32 R24, R132.reuse, R150, R24 ;  /* 0x000000968418723c */ /* 0x040fe80000001818 */
[----:B------:R-:W-:Y:S02]  /*12c20*/  @P0 LEA.HI.X R157, R0, c[0x0][0x1cc], R157, 0x1, P1 ;  /* 0x00007300009d0a11 */ /* 0x000fe400008f0c9d */
[----:B------:R-:W-:Y:S02]  /*12c30*/  @P0 IADD3 R0, P3, R155, R214, RZ ;  /* 0x000000d69b000210 */ /* 0x000fe40007f7e0ff */
[C---:B--2---:R-:W-:Y:S04]  /*12c40*/  HMMA.16816.F32 R28, R132.reuse, R140, R28 ;  /* 0x0000008c841c723c */ /* 0x044fe8000000181c */
[--C-:B------:R-:W-:Y:S01]  /*12c50*/  @P0 IMAD.X R159, R153, 0x1, R220.reuse, P3 ;  /* 0x00000001999f0824 */ /* 0x100fe200018e06dc */
[C---:B------:R-:W-:Y:S03]  /*12c60*/  @P0 LEA R158, P3, R0.reuse, c[0x0][0x1c8], 0x1 ;  /* 0x00007200009e0a11 */ /* 0x040fe600078608ff */
[----:B------:R-:W-:Y:S01]  /*12c70*/  HMMA.16816.F32 R32, R132, R142, R32 ;  /* 0x0000008e8420723c */ /* 0x000fe20000001820 */
[----:B------:R-:W1:Y:S03]  /*12c80*/  LDSM.16.M88.4 R132, [R184+0x5000] ;  /* 0x00500000b884783b */ /* 0x000e660000000200 */
[----:B------:R-:W-:Y:S04]  /*12c90*/  @P0 LEA.HI.X R159, R0, c[0x0][0x1cc], R159, 0x1, P3 ;  /* 0x00007300009f0a11 */ /* 0x000fe800018f0c9f */
[C---:B------:R-:W-:Y:S07]  /*12ca0*/  HMMA.16816.F32 R4, R160.reuse, R164, R4 ;  /* 0x000000a4a004723c */ /* 0x040fee0000001804 */
[CC--:B------:R-:W-:Y:S01]  /*12cb0*/  @P0 IADD3 R164, P2, R155.reuse, R213.reuse, RZ ;  /* 0x000000d59ba40210 */ /* 0x0c0fe20007f5e0ff */
[C---:B------:R-:W-:Y:S04]  /*12cc0*/  HMMA.16816.F32 R8, R160.reuse, R166, R8 ;  /* 0x000000a6a008723c */ /* 0x040fe80000001808 */
[----:B------:R-:W-:Y:S03]  /*12cd0*/  @P0 IADD3 R165, P1, R155, UR6, RZ ;  /* 0x000000069ba50c10 */ /* 0x000fe6000ff3e0ff */
[C---:B------:R-:W-:Y:S01]  /*12ce0*/  @P0 IMAD.X R167, R153.reuse, 0x1, R219, P2 ;  /* 0x0000000199a70824 */ /* 0x040fe200010e06db */
[C---:B---3--:R-:W-:Y:S04]  /*12cf0*/  HMMA.16816.F32 R12, R160.reuse, R136, R12 ;  /* 0x00000088a00c723c */ /* 0x048fe8000000180c */
[----:B------:R-:W-:Y:S02]  /*12d00*/  @P0 IADD3.X R155, R153, UR7, RZ, P1, !PT ;  /* 0x00000007999b0c10 */ /* 0x000fe40008ffe4ff */
[----:B------:R-:W-:Y:S02]  /*12d10*/  @P0 IADD3 R154, P1, R165, R204, RZ ;  /* 0x000000cca59a0210 */ /* 0x000fe40007f3e0ff */
[C---:B------:R-:W-:Y:S01]  /*12d20*/  HMMA.16816.F32 R16, R160.reuse, R138, R16 ;  /* 0x0000008aa010723c */ /* 0x040fe20000001810 */
[----:B------:R-:W2:Y:S01]  /*12d30*/  LDSM.16.M88.4 R136, [R184+0x5800] ;  /* 0x00580000b888783b */ /* 0x000ea20000000200 */
[----:B------:R-:W-:Y:S04]  /*12d40*/  DEPBAR.LE SB0, 0x0 ;  /* 0x000080000000791a */ /* 0x000fe80000000000 */
[----:B------:R-:W-:Y:S01]  /*12d50*/  BAR.SYNC.DEFER_BLOCKING 0x0 ;  /* 0x0000000000007b1d */ /* 0x000fe20000010000 */
[----:B------:R-:W-:Y:S01]  /*12d60*/  @P0 LEA R166, P2, R164, c[0x0][0x1c8], 0x1 ;  /* 0x00007200a4a60a11 */ /* 0x000fe200078408ff */
[----:B------:R-:W-:Y:S01]  /*12d70*/  @P0 IMAD.X R153, R155, 0x1, R211, P1 ;  /* 0x000000019b990824 */ /* 0x000fe200008e06d3 */
[----:B------:R-:W-:Y:S01]  /*12d80*/  @P0 LEA R152, P1, R154, c[0x0][0x1c8], 0x1 ;  /* 0x000072009a980a11 */ /* 0x000fe200078208ff */
[C---:B-1----:R-:W-:Y:S05]  /*12d90*/  HMMA.16816.F32 R20, R160.reuse, R132, R20 ;  /* 0x00000084a014723c */ /* 0x042fea0000001814 */
[----:B------:R-:W-:Y:S02]  /*12da0*/  @P0 LEA.HI.X R167, R164, c[0x0][0x1cc], R167, 0x1, P2 ;  /* 0x00007300a4a70a11 */ /* 0x000fe400010f0ca7 */
[----:B------:R-:W-:Y:S01]  /*12db0*/  @P0 LEA.HI.X R153, R154, c[0x0][0x1cc], R153, 0x1, P1 ;  /* 0x000073009a990a11 */ /* 0x000fe200008f0c99 */
[C---:B------:R-:W-:Y:S04]  /*12dc0*/  HMMA.16816.F32 R24, R160.reuse, R134, R24 ;  /* 0x00000086a018723c */ /* 0x040fe80000001818 */
[C---:B------:R-:W-:Y:S02]  /*12dd0*/  @P0 IADD3 R0, P2, R165.reuse, R214, RZ ;  /* 0x000000d6a5000210 */ /* 0x040fe40007f5e0ff */
[----:B------:R-:W-:Y:S02]  /*12de0*/  @P0 IADD3 R165, P1, R165, R213, RZ ;  /* 0x000000d5a5a50210 */ /* 0x000fe40007f3e0ff */
[C---:B------:R-:W-:Y:S01]  /*12df0*/  @P0 LEA R168, P3, R0.reuse, c[0x0][0x1c8], 0x1 ;  /* 0x0000720000a80a11 */ /* 0x040fe200078608ff */
[----:B------:R-:W-:Y:S01]  /*12e00*/  @P0 IMAD.X R169, R155, 0x1, R220, P2 ;  /* 0x000000019ba90824 */ /* 0x000fe200010e06dc */
[----:B------:R-:W-:Y:S01]  /*12e10*/  @!PT LDS RZ, [RZ] ;  /* 0x00000000fffff984 */ /* 0x000fe20000000800 */
[----:B------:R-:W-:Y:S01]  /*12e20*/  @!PT LDS RZ, [RZ] ;  /* 0x00000000fffff984 */ /* 0x000fe20000000800 */
[----:B------:R-:W-:Y:S01]  /*12e30*/  @!PT LDS RZ, [RZ] ;  /* 0x00000000fffff984 */ /* 0x000fe20000000800 */
[----:B------:R1:W-:Y:S02]  /*12e40*/  @P0 LDGSTS.E.BYPASS.LTC128B.128 [R202+0x6100], [R156.64], !P5 ;  /* 0x061000009cca0fae */ /* 0x0003e4000e901d5c */
[----:B------:R-:W-:Y:S01]  /*12e50*/  @P0 LEA R154, P2, R165, c[0x0][0x1c8], 0x1 ;  /* 0x00007200a59a0a11 */ /* 0x000fe200078408ff */
[----:B------:R-:W-:Y:S01]  /*12e60*/  @P0 IMAD.X R164, R155, 0x1, R219, P1 ;  /* 0x000000019ba40824 */ /* 0x000fe200008e06db */
[----:B------:R-:W-:Y:S01]  /*12e70*/  @P0 LEA.HI.X R169, R0, c[0x0][0x1cc], R169, 0x1, P3 ;  /* 0x0000730000a90a11 */ /* 0x000fe200018f0ca9 */
[----:B------:R-:W-:Y:S01]  /*12e80*/  IMAD.MOV.U32 R0, RZ, RZ, R203 ;  /* 0x000000ffff007224 */ /* 0x000fe200078e00cb */
[----:B------:R3:W-:Y:S01]  /*12e90*/  @P0 LDGSTS.E.BYPASS.LTC128B.128 [R202+0x8100], [R158.64], !P6 ;  /* 0x081000009eca0fae */ /* 0x0007e2000f101d5c */
[----:B------:R-:W-:Y:S02]  /*12ea0*/  PLOP3.LUT P1, PT, PT, PT, UP3, 0x80, 0x0 ;  /* 0x000000000000781c */ /* 0x000fe40003f2f038 */
[----:B------:R-:W-:Y:S02]  /*12eb0*/  @P0 LEA.HI.X R155, R165, c[0x0][0x1cc], R164, 0x1, P2 ;  /* 0x00007300a59b0a11 */ /* 0x000fe400010f0ca4 */
[----:B------:R4:W-:Y:S01]  /*12ec0*/  @P0 LDGSTS.E.BYPASS.LTC128B.128 [R202+0xa100], [R166.64], !P4 ;  /* 0x0a100000a6ca0fae */ /* 0x0009e2000e101d5c */
[C---:B--2---:R-:W-:Y:S04]  /*12ed0*/  HMMA.16816.F32 R28, R160.reuse, R136, R28 ;  /* 0x00000088a01c723c */ /* 0x044fe8000000181c */
[----:B------:R2:W-:Y:S04]  /*12ee0*/  @P0 LDGSTS.E.BYPASS.LTC128B.128 [R202+0x7100], [R152.64], !P5 ;  /* 0x0710000098ca0fae */ /* 0x0005e8000e901d5c */
[----:B------:R-:W-:Y:S01]  /*12ef0*/  @P1 IMAD.MOV.U32 R0, RZ, RZ, R217 ;  /* 0x000000ffff001224 */ /* 0x000fe200078e00d9 */
[----:B------:R4:W-:Y:S01]  /*12f00*/  @P0 LDGSTS.E.BYPASS.LTC128B.128 [R202+0x9100], [R168.64], !P6 ;  /* 0x09100000a8ca0fae */ /* 0x0009e2000f101d5c */
[----:B------:R-:W-:Y:S04]  /*12f10*/  HMMA.16816.F32 R32, R160, R138, R32 ;  /* 0x0000008aa020723c */ /* 0x000fe80000001820 */
[----:B------:R5:W-:Y:S01]  /*12f20*/  @P0 LDGSTS.E.BYPASS.LTC128B.128 [R202+0xb100], [R154.64], !P4 ;  /* 0x0b1000009aca0fae */ /* 0x000be2000e101d5c */
[----:B------:R-:W-:Y:S01]  /*12f30*/  PLOP3.LUT P0, PT, PT, PT, UP2, 0x40, 0x0 ;  /* 0x000000000000781c */ /* 0x000fe20003f0e828 */
[----:B-1----:R-:W-:Y:S02]  /*12f40*/  IMAD.U32 R156, RZ, RZ, UR23 ;  /* 0x00000017ff9c7e24 */ /* 0x002fe4000f8e00ff */
[----:B------:R-:W-:Y:S01]  /*12f50*/  IMAD.SHL.U32 R161, R224, 0x40, RZ ;  /* 0x00000040e0a17824 */ /* 0x000fe200078e00ff */
[----:B------:R-:W3:Y:S04]  /*12f60*/  SHFL.IDX PT, R164, R0, RZ, 0x1c1f ;  /* 0x001c1fff00a47589 */ /* 0x000ee800000e0000 */
[----:B------:R-:W-:Y:S01]  /*12f70*/  IADD3 R157, -R208, 0x1, -R161 ;  /* 0x00000001d09d7810 */ /* 0x000fe20007ffe9a1 */
[----:B------:R-:W0:Y:S03]  /*12f80*/  LDGDEPBAR ;  /* 0x00000000000079af */ /* 0x000e260000000000 */
[----:B------:R-:W-:Y:S04]  /*12f90*/  IADD3 R156, -R156, UR12, R157 ;  /* 0x0000000c9c9c7c10 */ /* 0x000fe8000fffe19d */
[C---:B------:R-:W-:Y:S02]  /*12fa0*/  IADD3 R157, R156.reuse, c[0x0][0x328], RZ ;  /* 0x0000ca009c9d7a10 */ /* 0x040fe40007ffe0ff */
[----:B--2---:R-:W-:Y:S03]  /*12fb0*/  IADD3 R153, R156, UR4, RZ ;  /* 0x000000049c997c10 */ /* 0x004fe6000fffe0ff */
[--C-:B---3--:R-:W-:Y:S02]  /*12fc0*/  IMAD.IADD R159, R157, 0x1, R164.reuse ;  /* 0x000000019d9f7824 */ /* 0x108fe400078e02a4 */
[----:B-----5:R-:W-:Y:S01]  /*12fd0*/  IMAD.IADD R155, R153, 0x1, R164 ;  /* 0x00000001999b7824 */ /* 0x020fe200078e02a4 */
[----:B------:R-:W-:-:S05]  /*12fe0*/  @P0 BRA `(.L_x_1680) ;  /* 0x0000019000000947 */ /* 0x000fca0003800000 */
[----:B----4-:R-:W-:Y:S01]  /*12ff0*/  IMAD.U32 R133, RZ, RZ, UR23 ;  /* 0x00000017ff857e24 */ /* 0x010fe2000f8e00ff */
        /* <DEDUP_REMOVED lines=13> */
.L_x_1682:
[----:B------:R-:W-:Y:S04]  /*130d0*/  MOV R132, c[0x0][0x32c] ;  /* 0x0000cb0000847a02 */ /* 0x000fe80000000f00 */
[----:B------:R-:W-:Y:S11]  /*130e0*/  ISETP.NE.AND P0, PT, R132, 0x1, PT ;  /* 0x000000018400780c */ /* 0x000ff60003f05270 */
[----:B------:R-:W-:Y:S02]  /*130f0*/  @!UPT UIADD3 URZ, URZ, URZ, URZ ;  /* 0x0000003f3f3ff290 */ /* 0x000fe4000fffe03f */
[----:B------:R-:W-:Y:S05]  /*13100*/  @P0 IMAD.HI.U32 R132, R164, c[0x0][0x330], RZ ;  /* 0x0000cc00a4840a27 */ /* 0x000fea00078e00ff */
[----:B------:R-:W-:Y:S02]  /*13110*/  @P0 SHF.R.U32.HI R164, RZ, c[0x0][0x334], R132 ;  /* 0x0000cd00ffa40a19 */ /* 0x000fe40000011684 */
.L_x_1683:
[----:B------:R-:W-:Y:S05]  /*13120*/  BSYNC B0 ;  /* 0x0000000000007941 */ /* 0x000fea0003800000 */
.L_x_1681:
[----:B------:R-:W-:Y:S04]  /*13130*/  IMAD R133, R164, c[0x0][0x32c], -R161 ;  /* 0x0000cb00a4857a24 */ /* 0x000fe800078e0aa1 */
[----:B------:R-:W-:Y:S05]  /*13140*/  IMAD.IADD R134, R133, 0x1, -R208 ;  /* 0x0000000185867824 */ /* 0x000fea00078e0ad0 */
[----:B------:R-:W-:Y:S02]  /*13150*/  IADD3 R132, R134, c[0x0][0x32c], RZ ;  /* 0x0000cb0086847a10 */ /* 0x000fe40007ffe0ff */
[----:B------:R-:W-:Y:S02]  /*13160*/  IMNMX R155, R155, R134, !PT ;  /* 0x000000869b9b7217 */ /* 0x000fe40007800200 */
[----:B------:R-:W-:Y:S02]  /*13170*/  IMNMX R159, R159, R132, PT ;  /* 0x000000849f9f7217 */ /* 0x000fe40003800200 */
.L_x_1680:
[----:B----4-:R-:W-:Y:S04]  /*13180*/  ISETP.GT.AND P1, PT, R224, -0x1, PT ;  /* 0xffffffffe000780c */ /* 0x010fe80003f24270 */
[C---:B------:R-:W-:Y:S02]  /*13190*/  ISETP.GT.AND P0, PT, R155.reuse, RZ, P1 ;  /* 0x000000ff9b00720c */ /* 0x040fe40000f04270 */
[----:B------:R-:W-:Y:S02]  /*131a0*/  ISETP.GT.AND P2, PT, R155, 0x8, P1 ;  /* 0x000000089b00780c */ /* 0x000fe40000f44270 */
[----:B------:R-:W-:Y:S02]  /*131b0*/  ISETP.LT.OR P0, PT, R159, 0x1, P0 ;  /* 0x000000019f00780c */ /* 0x000fe40000701670 */
        /* <DEDUP_REMOVED lines=41> */
[C---:B------:R-:W-:Y:S02]  /*13450*/  ISETP.LT.OR P3, PT, R159.reuse, 0x39, P2 ;  /* 0x000000399f00780c */ /* 0x040fe40001761670 */
[----:B------:R-:W-:Y:S02]  /*13460*/  ISETP.LT.OR P2, PT, R159, 0x3a, P0 ;  /* 0x0000003a9f00780c */ /* 0x000fe40000741670 */
[----:B------:R-:W-:Y:S02]  /*13470*/  PLOP3.LUT P0, PT, PT, PT, UP2, 0x40, 0x0 ;  /* 0x000000000000781c */ /* 0x000fe40003f0e828 */
[----:B------:R-:W-:Y:S02]  /*13480*/  ISETP.GT.AND P4, PT, R155, 0x31, P1 ;  /* 0x000000319b00780c */ /* 0x000fe40000f84270 */
[----:B------:R-:W-:Y:S02]  /*13490*/  FSEL R148, R32, -INF , !P3 ;  /* 0xff80000020947808 */ /* 0x000fe40005800000 */
[----:B------:R-:W-:Y:S02]  /*134a0*/  ISETP.LT.OR P4, PT, R159, 0x32, P4 ;  /* 0x000000329f00780c */ /* 0x000fe40002781670 */
[----:B------:R-:W-:Y:S02]  /*134b0*/  FSEL R146, R33, -INF , !P2 ;  /* 0xff80000021927808 */ /* 0x000fe40005000000 */
[----:B------:R-:W-:Y:S03]  /*134c0*/  FSEL R150, R29, -INF , !P4 ;  /* 0xff8000001d967808 */ /* 0x000fe60006000000 */
        /* <DEDUP_REMOVED lines=15> */
.L_x_1686:
[----:B------:R-:W-:Y:S04]  /*135c0*/  MOV R4, c[0x0][0x32c] ;  /* 0x0000cb0000047a02 */ /* 0x000fe80000000f00 */
[----:B------:R-:W-:Y:S11]  /*135d0*/  ISETP.NE.AND P0, PT, R4, 0x1, PT ;  /* 0x000000010400780c */ /* 0x000ff60003f05270 */
[----:B------:R-:W-:Y:S02]  /*135e0*/  @!UPT UIADD3 URZ, URZ, URZ, URZ ;  /* 0x0000003f3f3ff290 */ /* 0x000fe4000fffe03f */
[----:B------:R-:W-:Y:S05]  /*135f0*/  @P0 IMAD.HI.U32 R4, R12, c[0x0][0x330], RZ ;  /* 0x0000cc000c040a27 */ /* 0x000fea00078e00ff */
[----:B------:R-:W-:Y:S02]  /*13600*/  @P0 SHF.R.U32.HI R12, RZ, c[0x0][0x334], R4 ;  /* 0x0000cd00ff0c0a19 */ /* 0x000fe40000011604 */
.L_x_1687:
[----:B------:R-:W-:Y:S05]  /*13610*/  BSYNC B0 ;  /* 0x0000000000007941 */ /* 0x000fea0003800000 */
.L_x_1685:
[----:B------:R-:W-:Y:S04]  /*13620*/  IMAD R161, R12, c[0x0][0x32c], -R161 ;  /* 0x0000cb000ca17a24 */ /* 0x000fe800078e0aa1 */
[----:B------:R-:W-:Y:S05]  /*13630*/  IMAD.IADD R4, R161, 0x1, -R208 ;  /* 0x00000001a1047824 */ /* 0x000fea00078e0ad0 */
[----:B------:R-:W-:Y:S02]  /*13640*/  IADD3 R5, R4, c[0x0][0x32c], RZ ;  /* 0x0000cb0004057a10 */ /* 0x000fe40007ffe0ff */
[----:B------:R-:W-:Y:S02]  /*13650*/  IMNMX R153, R153, R4, !PT ;  /* 0x0000000499997217 */ /* 0x000fe40007800200 */
[----:B------:R-:W-:Y:S02]  /*13660*/  IMNMX R0, R0, R5, PT ;  /* 0x0000000500007217 */ /* 0x000fe40003800200 */
.L_x_1684:
[----:B------:R-:W-:Y:S02]  /*13670*/  FMNMX.FTZ R5, R138, R3, !PT ;  /* 0x000000038a057209 */ /* 0x000fe40007810000 */
[C---:B------:R-:W-:Y:S02]  /*13680*/  ISETP.GT.AND P2, PT, R153.reuse, RZ, P1 ;  /* 0x000000ff9900720c */ /* 0x040fe40000f44270 */
[----:B------:R-:W-:Y:S02]  /*13690*/  FMNMX.FTZ R5, R136, R5, !PT ;  /* 0x0000000588057209 */ /* 0x000fe40007810000 */
[----:B------:R-:W-:Y:S02]  /*136a0*/  ISETP.LT.OR P2, PT, R0, 0x1, P2 ;  /* 0x000000010000780c */ /* 0x000fe40001741670 */
        /* <DEDUP_REMOVED lines=35> */
[C---:B------:R-:W-:Y:S02]  /*138e0*/  ISETP.LT.OR P0, PT, R0.reuse, 0x1a, P0 ;  /* 0x0000001a0000780c */ /* 0x040fe40000701670 */
        /* <DEDUP_REMOVED lines=14> */
[----:B------:R-:W-:Y:S01]  /*139d0*/  ISETP.LT.OR P2, PT, R0, 0x29, P4 ;  /* 0x000000290000780c */ /* 0x000fe20002741670 */
[----:B------:R-:W-:Y:S01]  /*139e0*/  LDSM.16.MT88.4 R20, [R190+0x100] ;  /* 0x00010000be14783b */ /* 0x000fe20000004200 */
[----:B------:R-:W-:Y:S02]  /*139f0*/  FMNMX.FTZ R10, R175, R10, !PT ;  /* 0x0000000aaf0a7209 */ /* 0x000fe40007810000 */
[----:B------:R-:W-:Y:S02]  /*13a00*/  ISETP.GT.AND P0, PT, R153, 0x29, P1 ;  /* 0x000000299900780c */ /* 0x000fe40000f04270 */
[----:B------:R-:W-:Y:S02]  /*13a10*/  FMNMX.FTZ R5, R146, R7, !PT ;  /* 0x0000000792057209 */ /* 0x000fe40007810000 */
[----:B------:R-:W-:Y:S02]  /*13a20*/  FSEL R157, R26, -INF , !P2 ;  /* 0xff8000001a9d7808 */ /* 0x000fe40005000000 */
[----:B------:R-:W-:Y:S01]  /*13a30*/  FMNMX.FTZ R10, R159, R10, !PT ;  /* 0x0000000a9f0a7209 */ /* 0x000fe20007810000 */
[----:B------:R-:W1:Y:S01]  /*13a40*/  SHFL.BFLY PT, R4, R5, 0x2, 0x1f ;  /* 0x0c401f0005047f89 */ /* 0x000e6200000e0000 */
        /* <DEDUP_REMOVED lines=13> */
[----:B------:R-:W-:Y:S02]  /*13b20*/  ISETP.GT.AND P0, PT, R153, 0x39, P1 ;  /* 0x000000399900780c */ /* 0x000fe40000f04270 */
[C---:B------:R-:W-:Y:S02]  /*13b30*/  ISETP.LT.OR P1, PT, R0.reuse, 0x39, P4 ;  /* 0x000000390000780c */ /* 0x040fe40002721670 */
[----:B------:R-:W-:Y:S02]  /*13b40*/  ISETP.LT.OR P0, PT, R0, 0x3a, P0 ;  /* 0x0000003a0000780c */ /* 0x000fe40000701670 */
[----:B------:R-:W-:Y:S02]  /*13b50*/  FSEL R145, R34, -INF , !P1 ;  /* 0xff80000022917808 */ /* 0x000fe40004800000 */
[----:B------:R-:W-:Y:S02]  /*13b60*/  FMNMX.FTZ R0, R147, R10, !PT ;  /* 0x0000000a93007209 */ /* 0x000fe40007810000 */
[----:B------:R-:W-:Y:S02]  /*13b70*/  FSEL R133, R35, -INF , !P0 ;  /* 0xff80000023857808 */ /* 0x000fe40004000000 */
[----:B------:R-:W-:Y:S04]  /*13b80*/  FMNMX.FTZ R0, R145, R0, !PT ;  /* 0x0000000091007209 */ /* 0x000fe80007810000 */
[----:B------:R-:W-:Y:S02]  /*13b90*/  FMNMX.FTZ R7, R133, R0, !PT ;  /* 0x0000000085077209 */ /* 0x000fe40007810000 */
[----:B-1----:R-:W-:Y:S03]  /*13ba0*/  FMNMX.FTZ R6, R5, R4, !PT ;  /* 0x0000000405067209 */ /* 0x002fe60007810000 */
[----:B------:R-:W1:Y:S08]  /*13bb0*/  SHFL.BFLY PT, R4, R7, 0x2, 0x1f ;  /* 0x0c401f0007047f89 */ /* 0x000e7000000e0000 */
[----:B------:R-:W2:Y:S01]  /*13bc0*/  SHFL.BFLY PT, R15, R6, 0x1, 0x1f ;  /* 0x0c201f00060f7f89 */ /* 0x000ea200000e0000 */
[----:B-1----:R-:W-:Y:S07]  /*13bd0*/  FMNMX.FTZ R5, R7, R4, !PT ;  /* 0x0000000407057209 */ /* 0x002fee0007810000 */
        /* <DEDUP_REMOVED lines=8> */
[--C-:B------:R-:W-:Y:S02]  /*13c60*/  FFMA.FTZ R135, R136, c[0x0][0x2d0], -R153.reuse ;  /* 0x0000b40088877a23 */ /* 0x100fe40000010899 */
[--C-:B------:R-:W-:Y:S01]  /*13c70*/  FFMA.FTZ R134, R134, c[0x0][0x2d0], -R153.reuse ;  /* 0x0000b40086867a23 */ /* 0x100fe20000010899 */
[----:B-1----:R-:W-:Y:S01]  /*13c80*/  FMNMX.FTZ R132, R5, R132, !PT ;  /* 0x0000008405847209 */ /* 0x002fe20007810000 */
[--C-:B------:R-:W-:Y:S01]  /*13c90*/  FFMA.FTZ R161, R8, c[0x0][0x2d0], -R153.reuse ;  /* 0x0000b40008a17a23 */ /* 0x100fe20000010899 */
[----:B------:R-:W-:Y:S01]  /*13ca0*/  MUFU.EX2 R160, R160 ;  /* 0x000000a000a07308 */ /* 0x000fe20000000800 */
[----:B------:R-:W-:Y:S01]  /*13cb0*/  FMUL.FTZ R6, R3, c[0x0][0x2d0] ;  /* 0x0000b40003067a20 */ /* 0x000fe20000410000 */
[C---:B------:R-:W-:Y:S01]  /*13cc0*/  FSETP.NEU.FTZ.AND P0, PT, R132.reuse, -INF , PT ;  /* 0xff8000008400780b */ /* 0x040fe20003f1d000 */
[----:B------:R-:W-:Y:S02]  /*13cd0*/  FMUL.FTZ R144, R132, c[0x0][0x2d0] ;  /* 0x0000b40084907a20 */ /* 0x000fe40000410000 */
[--C-:B------:R-:W-:Y:S01]  /*13ce0*/  FFMA.FTZ R169, R140, c[0x0][0x2d0], -R153.reuse ;  /* 0x0000b4008ca97a23 */ /* 0x100fe20000010899 */
[----:B------:R-:W-:Y:S01]  /*13cf0*/  FSEL R5, R132, RZ, P0 ;  /* 0x000000ff84057208 */ /* 0x000fe20000000000 */
[--C-:B------:R-:W-:Y:S01]  /*13d00*/  FFMA.FTZ R174, R158, c[0x0][0x2d0], -R153.reuse ;  /* 0x0000b4009eae7a23 */ /* 0x100fe20000010899 */
[----:B------:R-:W-:Y:S01]  /*13d10*/  FSEL R144, R144, RZ, P0 ;  /* 0x000000ff90907208 */ /* 0x000fe20000000000 */
[--C-:B------:R-:W-:Y:S01]  /*13d20*/  FFMA.FTZ R225, R156, c[0x0][0x2d0], -R153.reuse ;  /* 0x0000b4009ce17a23 */ /* 0x100fe20000010899 */
[----:B------:R-:W1:Y:S01]  /*13d30*/  MUFU.EX2 R135, R135 ;  /* 0x0000008700877308 */ /* 0x000e620000000800 */
[----:B------:R-:W-:Y:S01]  /*13d40*/  FADD.FTZ R5, -R5, R2 ;  /* 0x0000000205057221 */ /* 0x000fe20000010100 */
[----:B------:R-:W-:Y:S01]  /*13d50*/  ISETP.GT.AND P0, PT, R224, UR5, PT ;  /* 0x00000005e0007c0c */ /* 0x000fe2000bf04270 */
[--C-:B------:R-:W-:Y:S02]  /*13d60*/  FFMA.FTZ R164, R13, c[0x0][0x2d0], -R144.reuse ;  /* 0x0000b4000da47a23 */ /* 0x100fe40000010890 */
[----:B------:R-:W2:Y:S01]  /*13d70*/  LDSM.16.MT88.4 R12, [R195+0x100] ;  /* 0x00010000c30c783b */ /* 0x000ea20000004200 */
[--C-:B------:R-:W-:Y:S02]  /*13d80*/  FFMA.FTZ R165, R17, c[0x0][0x2d0], -R144.reuse ;  /* 0x0000b40011a57a23 */ /* 0x100fe40000010890 */
[--C-:B------:R-:W-:Y:S02]  /*13d90*/  FFMA.FTZ R163, R9, c[0x0][0x2d0], -R144.reuse ;  /* 0x0000b40009a37a23 */ /* 0x100fe40000010890 */
[--C-:B------:R-:W-:Y:S01]  /*13da0*/  FFMA.FTZ R162, R11, c[0x0][0x2d0], -R144.reuse ;  /* 0x0000b4000ba27a23 */ /* 0x100fe20000010890 */
[----:B------:R-:W-:Y:S01]  /*13db0*/  MUFU.EX2 R134, R134 ;  /* 0x0000008600867308 */ /* 0x000fe20000000800 */
[----:B------:R-:W-:Y:S02]  /*13dc0*/  FMUL.FTZ R2, R5, c[0x0][0x2d0] ;  /* 0x0000b40005027a20 */ /* 0x000fe40000410000 */
[--C-:B------:R-:W-:Y:S02]  /*13dd0*/  FFMA.FTZ R172, R143, c[0x0][0x2d0], -R144.reuse ;  /* 0x0000b4008fac7a23 */ /* 0x100fe40000010890 */
[--C-:B------:R-:W-:Y:S02]  /*13de0*/  FFMA.FTZ R226, R154, c[0x0][0x2d0], -R153.reuse ;  /* 0x0000b4009ae27a23 */ /* 0x100fe40000010899 */
[--C-:B------:R-:W-:Y:S02]  /*13df0*/  FFMA.FTZ R227, R152, c[0x0][0x2d0], -R153.reuse ;  /* 0x0000b40098e37a23 */ /* 0x100fe40000010899 */
[--C-:B------:R-:W-:Y:S01]  /*13e00*/  FFMA.FTZ R228, R159, c[0x0][0x2d0], -R144.reuse ;  /* 0x0000b4009fe47a23 */ /* 0x100fe20000010890 */
[----:B------:R-:W3:Y:S01]  /*13e10*/  MUFU.EX2 R161, R161 ;  /* 0x000000a100a17308 */ /* 0x000ee20000000800 */
[--C-:B------:R-:W-:Y:S01]  /*13e20*/  FFMA.FTZ R229, R157, c[0x0][0x2d0], -R144.reuse ;  /* 0x0000b4009de57a23 */ /* 0x100fe20000010890 */
[----:B-1----:R-:W-:Y:S01]  /*13e30*/  F2FP.PACK_AB R136, R135, R160 ;  /* 0x000000a08788723e */ /* 0x002fe200000000ff */
[----:B------:R-:W-:Y:S01]  /*13e40*/  LDSM.16.MT88.4 R156, [R195+0x5900] ;  /* 0x00590000c39c783b */ /* 0x000fe20000004200 */
[--C-:B------:R-:W-:Y:S02]  /*13e50*/  FFMA.FTZ R230, R155, c[0x0][0x2d0], -R144.reuse ;  /* 0x0000b4009be67a23 */ /* 0x100fe40000010890 */
[--C-:B------:R-:W-:Y:S02]  /*13e60*/  FFMA.FTZ R231, R151, c[0x0][0x2d0], -R153.reuse ;  /* 0x0000b40097e77a23 */ /* 0x100fe40000010899 */
[--C-:B------:R-:W-:Y:S02]  /*13e70*/  FFMA.FTZ R232, R150, c[0x0][0x2d0], -R153.reuse ;  /* 0x0000b40096e87a23 */ /* 0x100fe40000010899 */
[----:B------:R-:W1:Y:S01]  /*13e80*/  MUFU.EX2 R3, R6 ;  /* 0x0000000600037308 */ /* 0x000e620000000800 */
[--C-:B------:R-:W-:Y:S02]  /*13e90*/  FFMA.FTZ R233, R148, c[0x0][0x2d0], -R153.reuse ;  /* 0x0000b40094e97a23 */ /* 0x100fe40000010899 */
[--C-:B------:R-:W-:Y:S02]  /*13ea0*/  FFMA.FTZ R235, R149, c[0x0][0x2d0], -R144.reuse ;  /* 0x0000b40095eb7a23 */ /* 0x100fe40000010890 */
[----:B------:R-:W-:Y:S01]  /*13eb0*/  LDSM.16.MT88.4 R148, [R189+0x3900] ;  /* 0x00390000bd94783b */ /* 0x000fe20000004200 */
[--C-:B------:R-:W-:Y:S02]  /*13ec0*/  FFMA.FTZ R236, R147, c[0x0][0x2d0], -R144.reuse ;  /* 0x0000b40093ec7a23 */ /* 0x100fe40000010890 */
[--C-:B------:R-:W-:Y:S02]  /*13ed0*/  FFMA.FTZ R237, R145, c[0x0][0x2d0], -R144.reuse ;  /* 0x0000b40091ed7a23 */ /* 0x100fe40000010890 */
[----:B------:R-:W-:Y:S01]  /*13ee0*/  MUFU.EX2 R165, R165 ;  /* 0x000000a500a57308 */ /* 0x000fe20000000800 */
[--C-:B------:R-:W-:Y:S02]  /*13ef0*/  FFMA.FTZ R166, R166, c[0x0][0x2d0], -R153.reuse ;  /* 0x0000b400a6a67a23 */ /* 0x100fe40000010899 */
[--C-:B------:R-:W-:Y:S01]  /*13f00*/  FFMA.FTZ R167, R168, c[0x0][0x2d0], -R153.reuse ;  /* 0x0000b400a8a77a23 */ /* 0x100fe20000010899 */
[----:B---3--:R-:W-:Y:S01]  /*13f10*/  F2FP.PACK_AB R138, R161, R134 ;  /* 0x00000086a18a723e */ /* 0x008fe200000000ff */
[--C-:B------:R-:W-:Y:S02]  /*13f20*/  FFMA.FTZ R168, R142, c[0x0][0x2d0], -R153.reuse ;  /* 0x0000b4008ea87a23 */ /* 0x100fe40000010899 */
[----:B------:R-:W-:Y:S02]  /*13f30*/  FFMA.FTZ R153, R146, c[0x0][0x2d0], -R153 ;  /* 0x0000b40092997a23 */ /* 0x000fe40000010899 */
[--C-:B------:R-:W-:Y:S01]  /*13f40*/  FFMA.FTZ R170, R173, c[0x0][0x2d0], -R144.reuse ;  /* 0x0000b400adaa7a23 */ /* 0x100fe20000010890 */
[----:B------:R-:W3:Y:S01]  /*13f50*/  MUFU.EX2 R164, R164 ;  /* 0x000000a400a47308 */ /* 0x000ee20000000800 */
[--C-:B------:R-:W-:Y:S02]  /*13f60*/  FFMA.FTZ R173, R141, c[0x0][0x2d0], -R144.reuse ;  /* 0x0000b4008dad7a23 */ /* 0x100fe40000010890 */
[----:B------:R-:W-:Y:S01]  /*13f70*/  LDSM.16.MT88.4 R140, [R189+0x2900] ;  /* 0x00290000bd8c783b */ /* 0x000fe20000004200 */
[C---:B-1----:R-:W-:Y:S02]  /*13f80*/  FMUL.FTZ R4, R3.reuse, R128 ;  /* 0x0000008003047220 */ /* 0x042fe40000410000 */
        /* <DEDUP_REMOVED lines=8> */
[----:B------:R-:W1:Y:S01]  /*14010*/  MUFU.EX2 R162, R162 ;  /* 0x000000a200a27308 */ /* 0x000e620000000800 */
[C---:B------:R-:W-:Y:S02]  /*14020*/  FMUL.FTZ R32, R3.reuse, R120 ;  /* 0x0000007803207220 */ /* 0x040fe40000410000 */
[C---:B------:R-:W-:Y:S01]  /*14030*/  FMUL.FTZ R33, R3.reuse, R121 ;  /* 0x0000007903217220 */ /* 0x040fe20000410000 */
[----:B---3--:R-:W-:Y:S01]  /*14040*/  F2FP.PACK_AB R137, R164, R165 ;  /* 0x000000a5a489723e */ /* 0x008fe200000000ff */
[C---:B------:R-:W-:Y:S02]  /*14050*/  FMUL.FTZ R36, R3.reuse, R36 ;  /* 0x0000002403247220 */ /* 0x040fe40000410000 */
[C---:B------:R-:W-:Y:S02]  /*14060*/  FMUL.FTZ R37, R3.reuse, R37 ;  /* 0x0000002503257220 */ /* 0x040fe40000410000 */
[C---:B------:R-:W-:Y:S01]  /*14070*/  FMUL.FTZ R40, R3.reuse, R40 ;  /* 0x0000002803287220 */ /* 0x040fe20000410000 */
[----:B------:R-:W3:Y:S01]  /*14080*/  MUFU.EX2 R2, R2 ;  /* 0x0000000200027308 */ /* 0x000ee20000000800 */
        /* <DEDUP_REMOVED lines=8> */
[----:B-1----:R-:W-:Y:S01]  /*14110*/  F2FP.PACK_AB R139, R162, R163 ;  /* 0x000000a3a28b723e */ /* 0x002fe200000000ff */
        /* <DEDUP_REMOVED lines=10> */
[----:B------:R-:W1:Y:S01]  /*141c0*/  MUFU.EX2 R167, R167 ;  /* 0x000000a700a77308 */ /* 0x000e620000000800 */
[C---:B------:R-:W-:Y:S02]  /*141d0*/  FMUL.FTZ R11, R2.reuse, R127 ;  /* 0x0000007f020b7220 */ /* 0x040fe40000410000 */
[C---:B--2---:R-:W-:Y:S03]  /*141e0*/  HMMA.16816.F32 R4, R136.reuse, R12, R4 ;  /* 0x0000000c8804723c */ /* 0x044fe60000001804 */
        /* <DEDUP_REMOVED lines=96> */
[----:B------:R-:W-:Y:S02]  /*147f0*/  FMUL.FTZ R85, R3, R85 ;  /* 0x0000005503557220 */ /* 0x000fe40000410000 */
[C---:B------:R-:W-:Y:S01]  /*14800*/  HMMA.16816.F32 R72, R136.reuse, R110, R72 ;  /* 0x0000006e8848723c */ /* 0x040fe20000001848 */
[----:B------:R-:W4:Y:S01]  /*14810*/  LDSM.16.MT88.4 R108, [R188+0x4100] ;  /* 0x00410000bc6c783b */ /* 0x000f220000004200 */
[----:B------:R-:W-:Y:S02]  /*14820*/  MUFU.EX2 R235, R235 ;  /* 0x000000eb00eb7308 */ /* 0x000fe40000000800 */
[C---:B------:R-:W-:Y:S02]  /*14830*/  FMUL.FTZ R86, R2.reuse, R86 ;  /* 0x0000005602567220 */ /* 0x040fe40000410000 */
[C---:B------:R-:W-:Y:S02]  /*14840*/  FMUL.FTZ R87, R2.reuse, R87 ;  /* 0x0000005702577220 */ /* 0x040fe40000410000 */
[--C-:B------:R-:W-:Y:S01]  /*14850*/  FFMA.FTZ R171, R171, c[0x0][0x2d0], -R144.reuse ;  /* 0x0000b400abab7a23 */ /* 0x100fe20000010890 */
[C---:B---3--:R-:W-:Y:S03]  /*14860*/  HMMA.16816.F32 R76, R136.reuse, R100, R76 ;  /* 0x00000064884c723c */ /* 0x048fe6000000184c */
[C---:B------:R-:W-:Y:S01]  /*14870*/  FMUL.FTZ R88, R3.reuse, R88 ;  /* 0x0000005803587220 */ /* 0x040fe20000410000 */
[----:B------:R-:W-:Y:S01]  /*14880*/  MUFU.EX2 R236, R236 ;  /* 0x000000ec00ec7308 */ /* 0x000fe20000000800 */
[----:B------:R-:W-:Y:S02]  /*14890*/  FMUL.FTZ R89, R3, R89 ;  /* 0x0000005903597220 */ /* 0x000fe40000410000 */
[C---:B------:R-:W-:Y:S01]  /*148a0*/  FMUL.FTZ R90, R2.reuse, R90 ;  /* 0x0000005a025a7220 */ /* 0x040fe20000410000 */
[C---:B------:R-:W-:Y:S04]  /*148b0*/  HMMA.16816.F32 R80, R136.reuse, R102, R80 ;  /* 0x000000668850723c */ /* 0x040fe80000001850 */
[C---:B------:R-:W-:Y:S01]  /*148c0*/  FMUL.FTZ R91, R2.reuse, R91 ;  /* 0x0000005b025b7220 */ /* 0x040fe20000410000 */
[----:B------:R-:W-:Y:S01]  /*148d0*/  F2FP.PACK_AB R100, R167, R166 ;  /* 0x000000a6a764723e */ /* 0x000fe200000000ff */
[----:B------:R-:W-:Y:S01]  /*148e0*/  FMUL.FTZ R92, R3, R92 ;  /* 0x0000005c035c7220 */ /* 0x000fe20000410000 */
[----:B--2---:R-:W-:Y:S01]  /*148f0*/  F2FP.PACK_AB R102, R169, R168 ;  /* 0x000000a8a966723e */ /* 0x004fe200000000ff */
[C---:B-1----:R-:W-:Y:S01]  /*14900*/  HMMA.16816.F32 R84, R136.reuse, R104, R84 ;  /* 0x000000688854723c */ /* 0x042fe20000001854 */
[----:B------:R-:W1:Y:S03]  /*14910*/  MUFU.EX2 R171, R171 ;  /* 0x000000ab00ab7308 */ /* 0x000e660000000800 */
[----:B------:R-:W-:Y:S01]  /*14920*/  FMUL.FTZ R93, R3, R93 ;  /* 0x0000005d035d7220 */ /* 0x000fe20000410000 */
[----:B-----5:R-:W-:Y:S01]  /*14930*/  F2FP.PACK_AB R103, R173, R172 ;  /* 0x000000acad67723e */ /* 0x020fe200000000ff */
[C---:B------:R-:W-:Y:S02]  /*14940*/  FMUL.FTZ R94, R2.reuse, R94 ;  /* 0x0000005e025e7220 */ /* 0x040fe40000410000 */
[C---:B------:R-:W-:Y:S01]  /*14950*/  HMMA.16816.F32 R88, R136.reuse, R106, R88 ;  /* 0x0000006a8858723c */ /* 0x040fe20000001858 */
[----:B------:R-:W2:Y:S02]  /*14960*/  LDSM.16.MT88.4 R104, [R189+0x900] ;  /* 0x00090000bd68783b */ /* 0x000ea40000004200 */
[----:B------:R-:W-:Y:S01]  /*14970*/  MUFU.EX2 R237, R237 ;  /* 0x000000ed00ed7308 */ /* 0x000fe20000000800 */
[C---:B------:R-:W-:Y:S02]  /*14980*/  FMUL.FTZ R95, R2.reuse, R95 ;  /* 0x0000005f025f7220 */ /* 0x040fe40000410000 */
[C---:B------:R-:W-:Y:S02]  /*14990*/  FMUL.FTZ R96, R3.reuse, R96 ;  /* 0x0000006003607220 */ /* 0x040fe40000410000 */
[----:B------:R-:W-:Y:S03]  /*149a0*/  FMUL.FTZ R97, R3, R97 ;  /* 0x0000006103617220 */ /* 0x000fe60000410000 */
[C---:B----4-:R-:W-:Y:S03]  /*149b0*/  HMMA.16816.F32 R92, R136.reuse, R108, R92 ;  /* 0x0000006c885c723c */ /* 0x050fe6000000185c */
[C---:B------:R-:W-:Y:S02]  /*149c0*/  FMUL.FTZ R98, R2.reuse, R98 ;  /* 0x0000006202627220 */ /* 0x040fe40000410000 */
[C---:B------:R-:W-:Y:S01]  /*149d0*/  FMUL.FTZ R99, R2.reuse, R99 ;  /* 0x0000006302637220 */ /* 0x040fe20000410000 */
[----:B-1----:R-:W-:Y:S01]  /*149e0*/  F2FP.PACK_AB R101, R171, R170 ;  /* 0x000000aaab65723e */ /* 0x002fe200000000ff */
        /* <DEDUP_REMOVED lines=134> */
[----:B------:R-:W-:Y:S01]  /*15250*/  FADD.FTZ R2, R173, R2 ;  /* 0x00000002ad027221 */ /* 0x000fe20000010000 */
[----:B------:R-:W-:Y:S03]  /*15260*/  IADD3 R173, R224, -0x1, RZ ;  /* 0xffffffffe0ad7810 */ /* 0x000fe60007ffe0ff */
[----:B------:R-:W-:Y:S01]  /*15270*/  FADD.FTZ R175, R175, R2 ;  /* 0x00000002afaf7221 */ /* 0x000fe20000010000 */
[----:B------:R-:W-:Y:S04]  /*15280*/  HMMA.16816.F32 R96, R136, R14, R96 ;  /* 0x0000000e8860723c */ /* 0x000fe80000001860 */
[----:B------:R-:W-:Y:S01]  /*15290*/  FADD.FTZ R228, R228, R175 ;  /* 0x000000afe4e47221 */ /* 0x000fe20000010000 */
[----:B------:R-:W-:Y:S02]  /*152a0*/  MOV R224, R173 ;  /* 0x000000ad00e07202 */ /* 0x000fe40000000f00 */
[-C--:B------:R-:W-:Y:S01]  /*152b0*/  MOV R12, R132.reuse ;  /* 0x00000084000c7202 */ /* 0x080fe20000000f00 */
[----:B------:R-:W-:Y:S01]  /*152c0*/  FADD.FTZ R229, R229, R228 ;  /* 0x000000e4e5e57221 */ /* 0x000fe20000010000 */
[----:B------:R-:W-:Y:S03]  /*152d0*/  MOV R2, R132 ;  /* 0x0000008400027202 */ /* 0x000fe60000000f00 */
[----:B------:R-:W-:Y:S04]  /*152e0*/  FADD.FTZ R230, R230, R229 ;  /* 0x000000e5e6e67221 */ /* 0x000fe80000010000 */
[----:B------:R-:W-:Y:S04]  /*152f0*/  FADD.FTZ R235, R235, R230 ;  /* 0x000000e6ebeb7221 */ /* 0x000fe80000010000 */
[----:B------:R-:W-:Y:S04]  /*15300*/  FADD.FTZ R236, R236, R235 ;  /* 0x000000ebecec7221 */ /* 0x000fe80000010000 */
[----:B------:R-:W-:Y:S04]  /*15310*/  FADD.FTZ R209, R237, R236 ;  /* 0x000000ecedd17221 */ /* 0x000fe80000010000 */
[----:B------:R-:W-:Y:S01]  /*15320*/  FADD.FTZ R209, R238, R209 ;  /* 0x000000d1eed17221 */ /* 0x000fe20000010000 */
[----:B------:R-:W-:-:S05]  /*15330*/  @P0 BRA `(.L_x_1688) ;  /* 0xffffcc2000000947 */ /* 0x000fca000383ffff */
.L_x_1679:
        /* <DEDUP_REMOVED lines=23> */
.L_x_1690:
[----:B------:R-:W-:Y:S02]  /*154b0*/  ULDC UR4, c[0x0][0x32c] ;  /* 0x0000cb0000047ab9 */ /* 0x000fe40000000800 */
[----:B------:R-:W-:-:S03]  /*154c0*/  UISETP.NE.AND UP0, UPT, UR4, 0x1, UPT ;  /* 0x000000010400788c */ /* 0x000fc6000bf05270 */
[----:B------:R-:W-:Y:S02]  /*154d0*/  ULDC.64 UR4, c[0x0][0x330] ;  /* 0x0000cc0000047ab9 */ /* 0x000fe40000000a00 */
[----:B------:R-:W-:-:S07]  /*154e0*/  UIMAD.WIDE.U32 UR16, UR10, UR4, URZ ;  /* 0x000000040a1072a5 */ /* 0x000fce000f8e003f */
[----:B------:R-:W-:Y:S02]  /*154f0*/  @UP0 UMOV UR13, UR17 ;  /* 0x00000011000d0c82 */ /* 0x000fe40008000000 */
[----:B------:R-:W-:Y:S02]  /*15500*/  @UP0 USHF.R.U32.HI UR10, URZ, UR5, UR13 ;  /* 0x000000053f0a0299 */ /* 0x000fe4000801160d */
.L_x_1691:
[----:B------:R-:W-:Y:S02]  /*15510*/  ULDC UR4, c[0x0][0x32c] ;  /* 0x0000cb0000047ab9 */ /* 0x000fe40000000800 */
[----:B------:R-:W-:-:S04]  /*15520*/  UIMAD UR4, UR10, UR4, URZ ;  /* 0x000000040a0472a4 */ /* 0x000fc8000f8e023f */
[----:B------:R-:W-:-:S04]  /*15530*/  UISETP.LT.AND UP0, UPT, UR9, UR4, UPT ;  /* 0x000000040900728c */ /* 0x000fc8000bf01270 */
[----:B------:R-:W-:-:S04]  /*15540*/  USEL UR9, UR9, UR4, !UP0 ;  /* 0x0000000409097287 */ /* 0x000fc8000c000000 */
.L_x_1689:
        /* <DEDUP_REMOVED lines=25> */
.L_x_1693:
[----:B------:R-:W-:Y:S04]  /*156e0*/  DEPBAR.LE SB0, 0x0 ;  /* 0x000080000000791a */ /* 0x000fe80000000000 */
[----:B------:R-:W-:Y:S01]  /*156f0*/  BAR.SYNC.DEFER_BLOCKING 0x0 ;  /* 0x0000000000007b1d */ /* 0x000fe20000010000 */
[C---:B------:R-:W-:Y:S02]  /*15700*/  ISETP.LT.AND P0, PT, R222.reuse, UR8, PT ;  /* 0x00000008de007c0c */ /* 0x040fe4000bf01270 */
[----:B------:R-:W-:Y:S11]  /*15710*/  ISETP.NE.AND P4, PT, R199, RZ, PT ;  /* 0x000000ffc700720c */ /* 0x000ff60003f85270 */
[----:B------:R-:W-:Y:S01]  /*15720*/  @!P0 SHF.R.S32.HI R159, RZ, 0x1f, R222 ;  /* 0x0000001fff9f8819 */ /* 0x000fe200000114de */
[----:B------:R-:W-:Y:S04]  /*15730*/  @!P0 IMAD.WIDE.U32 R20, R222, c[0x0][0x208], RZ ;  /* 0x00008200de148a25 */ /* 0x000fe800078e00ff */
[----:B------:R-:W-:Y:S01]  /*15740*/  @!P0 IMAD R159, R159, c[0x0][0x208], RZ ;  /* 0x000082009f9f8a24 */ /* 0x000fe200078e02ff */
[----:B------:R-:W-:Y:S03]  /*15750*/  @!P0 SHF.L.U32 R29, R20, 0x6, RZ ;  /* 0x00000006141d8819 */ /* 0x000fe600000006ff */
[----:B------:R-:W-:Y:S01]  /*15760*/  @!P0 IMAD R159, R222, c[0x0][0x20c], R159 ;  /* 0x00008300de9f8a24 */ /* 0x000fe200078e029f */
[----:B------:R-:W-:Y:S01]  /*15770*/  LDSM.16.M88.4 R32, [R198+0xc100] ;  /* 0x00c10000c620783b */ /* 0x000fe20000000200 */
[C---:B------:R-:W-:Y:S02]  /*15780*/  @!P0 IADD3 R2, P1, R29.reuse, R215, RZ ;  /* 0x000000d71d028210 */ /* 0x040fe40007f3e0ff */
[----:B------:R-:W-:Y:S02]  /*15790*/  @!P0 IADD3 R31, P2, R29, R200, RZ ;  /* 0x000000c81d1f8210 */ /* 0x000fe40007f5e0ff */
[----:B------:R-:W-:Y:S02]  /*157a0*/  @!P0 IADD3 R159, R21, R159, RZ ;  /* 0x0000009f159f8210 */ /* 0x000fe40007ffe0ff */
[----:B------:R-:W-:Y:S01]  /*157b0*/  @!P0 IADD3 R0, P3, R29, R214, RZ ;  /* 0x000000d61d008210 */ /* 0x000fe20007f7e0ff */
[----:B------:R-:W1:Y:S01]  /*157c0*/  LDSM.16.M88.4 R8, [R197+0x6100] ;  /* 0x00610000c508783b */ /* 0x000e620000000200 */
[----:B------:R-:W-:Y:S04]  /*157d0*/  @!P0 SHF.L.U64.HI R159, R20, 0x6, R159 ;  /* 0x00000006149f8819 */ /* 0x000fe8000001029f */
[----:B------:R-:W-:Y:S02]  /*157e0*/  @!P0 IADD3.X R28, R159, R207, RZ, P2, !PT ;  /* 0x000000cf9f1c8210 */ /* 0x000fe400017fe4ff */
[C---:B------:R-:W-:Y:S01]  /*157f0*/  @!P0 LEA R164, P2, R31.reuse, c[0x0][0x1f8], 0x1 ;  /* 0x00007e001fa48a11 */ /* 0x040fe200078408ff */
[----:B------:R-:W2:Y:S03]  /*15800*/  LDSM.16.M88.4 R16, [R197+0x6900] ;  /* 0x00690000c510783b */ /* 0x000ea60000000200 */
[----:B------:R-:W-:Y:S02]  /*15810*/  @!P0 LEA.HI.X R165, R31, c[0x0][0x1fc], R28, 0x1, P2 ;  /* 0x00007f001fa58a11 */ /* 0x000fe400010f0c1c */
[C---:B------:R-:W-:Y:S02]  /*15820*/  @!P0 LEA R168, P2, R0.reuse, c[0x0][0x1f8], 0x1 ;  /* 0x00007e0000a88a11 */ /* 0x040fe400078408ff */
[C---:B------:R-:W-:Y:S01]  /*15830*/  @!P0 IADD3.X R31, R159.reuse, R220, RZ, P3, !PT ;  /* 0x000000dc9f1f8210 */ /* 0x040fe20001ffe4ff */
[----:B------:R-:W3:Y:S03]  /*15840*/  LDSM.16.M88.4 R24, [R197+0x7100] ;  /* 0x00710000c518783b */ /* 0x000ee60000000200 */
[----:B------:R-:W-:Y:S05]  /*15850*/  @!P0 LEA.HI.X R169, R0, c[0x0][0x1fc], R31, 0x1, P2 ;  /* 0x00007f0000a98a11 */ /* 0x000fea00010f0c1f */
        /* <DEDUP_REMOVED lines=10> */
[----:B------:R-:W-:Y:S02]  /*15900*/  @!P0 IADD3.X R25, R159, R221, RZ, P1, !PT ;  /* 0x000000dd9f198210 */ /* 0x000fe40000ffe4ff */
[C---:B------:R-:W-:Y:S04]  /*15910*/  @!P0 LEA R166, P1, R2.reuse, c[0x0][0x1f8], 0x1 ;  /* 0x00007e0002a68a11 */ /* 0x040fe800078208ff */
[----:B------:R-:W-:Y:S02]  /*15920*/  @!P0 LEA.HI.X R167, R2, c[0x0][0x1fc], R25, 0x1, P1 ;  /* 0x00007f0002a78a11 */ /* 0x000fe400008f0c19 */
[C---:B------:R-:W-:Y:S01]  /*15930*/  HMMA.16816.F32 R24, R32.reuse, R26, RZ ;  /* 0x0000001a2018723c */ /* 0x040fe200000018ff */
[C---:B------:R-:W-:Y:S04]  /*15940*/  @!P0 LEA R29, P1, R217.reuse, R29, 0x5 ;  /* 0x0000001dd91d8211 */ /* 0x040fe800078228ff */
[----:B------:R-:W-:Y:S02]  /*15950*/  @!P0 LEA.HI.X R159, R217, R159, R216, 0x5, P1 ;  /* 0x0000009fd99f8211 */ /* 0x000fe400008f2cd8 */
[C---:B------:R-:W-:Y:S02]  /*15960*/  @!P0 IADD3 R132, P3, R29.reuse, R200, RZ ;  /* 0x000000c81d848210 */ /* 0x040fe40007f7e0ff */
[C---:B------:R-:W-:Y:S03]  /*15970*/  @!P0 IADD3 R0, P2, R29.reuse, R215, RZ ;  /* 0x000000d71d008210 */ /* 0x040fe60007f5e0ff */
[----:B------:R-:W-:Y:S02]  /*15980*/  @!P0 IADD3 R2, P1, R29, R214, RZ ;  /* 0x000000d61d028210 */ /* 0x000fe40007f3e0ff */
[C---:B----4-:R-:W-:Y:S01]  /*15990*/  HMMA.16816.F32 R28, R32.reuse, R136, RZ ;  /* 0x00000088201c723c */ /* 0x050fe200000018ff */
[C---:B------:R-:W-:Y:S02]  /*159a0*/  @!P0 IADD3.X R157, R159.reuse, R207, RZ, P3, !PT ;  /* 0x000000cf9f9d8210 */ /* 0x040fe40001ffe4ff */
[----:B------:R-:W-:Y:S02]  /*159b0*/  @!P0 LEA R174, P3, R132, c[0x0][0x1f8], 0x1 ;  /* 0x00007e0084ae8a11 */ /* 0x000fe400078608ff */
[C---:B------:R-:W-:Y:S02]  /*159c0*/  @!P0 IADD3.X R135, R159.reuse, R221, RZ, P2, !PT ;  /* 0x000000dd9f878210 */ /* 0x040fe400017fe4ff */
[----:B------:R-:W-:Y:S01]  /*159d0*/  @!P0 IADD3.X R137, R159, R220, RZ, P1, !PT ;  /* 0x000000dc9f898210 */ /* 0x000fe20000ffe4ff */
[----:B------:R-:W-:Y:S01]  /*159e0*/  HMMA.16816.F32 R32, R32, R138, RZ ;  /* 0x0000008a2020723c */ /* 0x000fe200000018ff */
[----:B------:R-:W-:Y:S03]  /*159f0*/  @!P0 LEA R170, P1, R2, c[0x0][0x1f8], 0x1 ;  /* 0x00007e0002aa8a11 */ /* 0x000fe600078208ff */
[----:B------:R-:W-:Y:S02]  /*15a00*/  @!P0 LEA.HI.X R175, R132, c[0x0][0x1fc], R157, 0x1, P3 ;  /* 0x00007f0084af8a11 */ /* 0x000fe400018f0c9d */
[----:B------:R-:W-:Y:S02]  /*15a10*/  @!P0 LEA.HI.X R171, R2, c[0x0][0x1fc], R137, 0x1, P1 ;  /* 0x00007f0002ab8a11 */ /* 0x000fe400008f0c89 */
[C---:B-1----:R-:W-:Y:S01]  /*15a20*/  HMMA.16816.F32 R4, R140.reuse, R144, R4 ;  /* 0x000000908c04723c */ /* 0x042fe20000001804 */
[----:B------:R-:W1:Y:S04]  /*15a30*/  LDSM.16.M88.4 R136, [R185] ;  /* 0x00000000b988783b */ /* 0x000e680000000200 */
[C---:B------:R-:W-:Y:S03]  /*15a40*/  @!P0 LEA R172, P2, R0.reuse, c[0x0][0x1f8], 0x1 ;  /* 0x00007e0000ac8a11 */ /* 0x040fe600078408ff */
[C---:B------:R-:W-:Y:S01]  /*15a50*/  HMMA.16816.F32 R8, R140.reuse, R146, R8 ;  /* 0x000000928c08723c */ /* 0x040fe20000001808 */
[----:B------:R-:W-:Y:S01]  /*15a60*/  @!PT LDS RZ, [RZ] ;  /* 0x00000000fffff984 */ /* 0x000fe20000000800 */
[----:B------:R-:W-:Y:S01]  /*15a70*/  @!PT LDS RZ, [RZ] ;  /* 0x00000000fffff984 */ /* 0x000fe20000000800 */
[----:B------:R-:W-:Y:S01]  /*15a80*/  @!PT LDS RZ, [RZ] ;  /* 0x00000000fffff984 */ /* 0x000fe20000000800 */
[----:B------:R3:W-:Y:S03]  /*15a90*/  @!P0 LDGSTS.E.BYPASS.LTC128B.128 [R202+0x100], [R164.64], !P5 ;  /* 0x00100000a4ca8fae */ /* 0x0007e6000e901d5c */
[----:B------:R-:W-:Y:S04]  /*15aa0*/  @!P0 LEA.HI.X R173, R0, c[0x0][0x1fc], R135, 0x1, P2 ;  /* 0x00007f0000ad8a11 */ /* 0x000fe800010f0c87 */
[C---:B-----5:R-:W-:Y:S01]  /*15ab0*/  HMMA.16816.F32 R12, R140.reuse, R148, R12 ;  /* 0x000000948c0c723c */ /* 0x060fe2000000180c */
[----:B------:R3:W-:Y:S07]  /*15ac0*/  @!P0 LDGSTS.E.BYPASS.LTC128B.128 [R202+0x2100], [R166.64], !P6 ;  /* 0x02100000a6ca8fae */ /* 0x0007ee000f101d5c */
[C---:B------:R-:W-:Y:S01]  /*15ad0*/  HMMA.16816.F32 R16, R140.reuse, R150, R16 ;  /* 0x000000968c10723c */ /* 0x040fe20000001810 */
[----:B------:R4:W-:Y:S07]  /*15ae0*/  @!P0 LDGSTS.E.BYPASS.LTC128B.128 [R202+0x4100], [R168.64], !P4 ;  /* 0x04100000a8ca8fae */ /* 0x0009ee000e101d5c */
[C---:B--2---:R-:W-:Y:S01]  /*15af0*/  HMMA.16816.F32 R20, R140.reuse, R152, R20 ;  /* 0x000000988c14723c */ /* 0x044fe20000001814 */
[----:B------:R2:W-:Y:S07]  /*15b00*/  @!P0 LDGSTS.E.BYPASS.LTC128B.128 [R202+0x1100], [R174.64], !P5 ;  /* 0x01100000aeca8fae */ /* 0x0005ee000e901d5c */
[C---:B------:R-:W-:Y:S01]  /*15b10*/  HMMA.16816.F32 R24, R140.reuse, R154, R24 ;  /* 0x0000009a8c18723c */ /* 0x040fe20000001818 */
[----:B------:R2:W-:Y:S07]  /*15b20*/  @!P0 LDGSTS.E.BYPASS.LTC128B.128 [R202+0x3100], [R172.64], !P6 ;  /* 0x03100000acca8fae */ /* 0x0005ee000f101d5c */
[C---:B-1----:R-:W-:Y:S01]  /*15b30*/  HMMA.16816.F32 R28, R140.reuse, R136, R28 ;  /* 0x000000888c1c723c */ /* 0x042fe2000000181c */
[----:B------:R4:W-:Y:S02]  /*15b40*/  @!P0 LDGSTS.E.BYPASS.LTC128B.128 [R202+0x5100], [R170.64], !P4 ;  /* 0x05100000aaca8fae */ /* 0x0009e4000e101d5c */
[C---:B------:R-:W-:Y:S05]  /*15b50*/  ISETP.GT.AND P0, PT, R222.reuse, UR8, PT ;  /* 0x00000008de007c0c */ /* 0x040fea000bf04270 */
[----:B------:R-:W-:Y:S01]  /*15b60*/  HMMA.16816.F32 R32, R140, R138, R32 ;  /* 0x0000008a8c20723c */ /* 0x000fe20000001820 */
        /* <DEDUP_REMOVED lines=125> */
[----:B------:R-:W-:Y:S06]  /*16340*/  BAR.SYNC.DEFER_BLOCKING 0x0 ;  /* 0x0000000000007b1d */ /* 0x000fec0000010000 */
[----:B------:R-:W-:Y:S01]  /*16350*/  IADD3 R173, R222, -0x1, RZ ;  /* 0xffffffffdead7810 */ /* 0x000fe20007ffe0ff */
        /* <DEDUP_REMOVED lines=47> */
[----:B------:R-:W-:Y:S01]  /*16650*/  @P0 IMAD R137, R173, c[0x0][0x1e4], R137 ;  /* 0x00007900ad890a24 */ /* 0x000fe200078e0289 */
[----:B-1----:R-:W-:Y:S01]  /*16660*/  FMNMX.FTZ R0, R141, R2, !PT ;  /* 0x000000028d007209 */ /* 0x002fe20007810000 */
[----:B------:R-:W-:Y:S04]  /*16670*/  @P0 IMAD.WIDE.U32 R140, R173, c[0x0][0x1e0], RZ ;  /* 0x00007800ad8c0a25 */ /* 0x000fe800078e00ff */
[----:B------:R-:W-:Y:S01]  /*16680*/  FADD.FTZ R2, -R0, R3 ;  /* 0x0000000300027221 */ /* 0x000fe20000010100 */
[----:B------:R-:W-:Y:S01]  /*16690*/  @P0 SHF.L.U32 R139, R140, 0x6, RZ ;  /* 0x000000068c8b0819 */ /* 0x000fe200000006ff */
[----:B------:R-:W-:Y:S01]  /*166a0*/  FMUL.FTZ R167, R0, c[0x0][0x2d0] ;  /* 0x0000b40000a77a20 */ /* 0x000fe20000410000 */
[----:B--2---:R-:W-:Y:S01]  /*166b0*/  FMNMX.FTZ R132, R135, R132, !PT ;  /* 0x0000008487847209 */ /* 0x004fe20007810000 */
[----:B------:R-:W-:Y:S01]  /*166c0*/  FMUL.FTZ R3, R2, c[0x0][0x2d0] ;  /* 0x0000b40002037a20 */ /* 0x000fe20000410000 */
[----:B------:R-:W-:Y:S01]  /*166d0*/  @P0 IADD3 R137, R141, R137, RZ ;  /* 0x000000898d890210 */ /* 0x000fe20007ffe0ff */
[----:B------:R-:W-:Y:S01]  /*166e0*/  FFMA.FTZ R162, R4, c[0x0][0x2d0], -R167 ;  /* 0x0000b40004a27a23 */ /* 0x000fe200000108a7 */
[----:B------:R-:W-:Y:S01]  /*166f0*/  @P0 IADD3 R4, P1, R139, R204, RZ ;  /* 0x000000cc8b040210 */ /* 0x000fe20007f3e0ff */
[----:B------:R-:W-:Y:S01]  /*16700*/  FADD.FTZ R2, -R132, R133 ;  /* 0x0000008584027221 */ /* 0x000fe20000010100 */
[----:B------:R-:W-:Y:S01]  /*16710*/  @P0 SHF.L.U64.HI R137, R140, 0x6, R137 ;  /* 0x000000068c890819 */ /* 0x000fe20000010289 */
[--C-:B------:R-:W-:Y:S01]  /*16720*/  FFMA.FTZ R160, R9, c[0x0][0x2d0], -R167.reuse ;  /* 0x0000b40009a07a23 */ /* 0x100fe200000108a7 */
[----:B------:R-:W-:Y:S01]  /*16730*/  @P0 LEA R140, P2, R4, c[0x0][0x1c8], 0x1 ;  /* 0x00007200048c0a11 */ /* 0x000fe200078408ff */
[----:B------:R-:W-:Y:S01]  /*16740*/  FMUL.FTZ R133, R2, c[0x0][0x2d0] ;  /* 0x0000b40002857a20 */ /* 0x000fe20000410000 */
[----:B------:R-:W-:Y:S01]  /*16750*/  @P0 IADD3.X R135, R137, R211, RZ, P1, !PT ;  /* 0x000000d389870210 */ /* 0x000fe20000ffe4ff */
[----:B------:R-:W-:Y:S01]  /*16760*/  FFMA.FTZ R138, R8, c[0x0][0x2d0], -R167 ;  /* 0x0000b400088a7a23 */ /* 0x000fe200000108a7 */
[----:B------:R-:W-:Y:S01]  /*16770*/  @P0 IADD3 R136, P1, R139, R213, RZ ;  /* 0x000000d58b880210 */ /* 0x000fe20007f3e0ff */
[----:B------:R1:W2:Y:S01]  /*16780*/  MUFU.EX2 R2, R133 ;  /* 0x0000008500027308 */ /* 0x0002a20000000800 */
[----:B------:R-:W-:Y:S01]  /*16790*/  @P0 LEA.HI.X R141, R4, c[0x0][0x1cc], R135, 0x1, P2 ;  /* 0x00007300048d0a11 */ /* 0x000fe200010f0c87 */
[----:B------:R-:W-:Y:S01]  /*167a0*/  FMUL.FTZ R165, R132, c[0x0][0x2d0] ;  /* 0x0000b40084a57a20 */ /* 0x000fe20000410000 */
[----:B------:R-:W-:Y:S01]  /*167b0*/  @P0 LEA R142, P3, R136, c[0x0][0x1c8], 0x1 ;  /* 0x00007200888e0a11 */ /* 0x000fe200078608ff */
[----:B------:R-:W-:Y:S01]  /*167c0*/  FFMA.FTZ R170, R16, c[0x0][0x2d0], -R167 ;  /* 0x0000b40010aa7a23 */ /* 0x000fe200000108a7 */
[----:B------:R-:W-:Y:S01]  /*167d0*/  @P0 IADD3.X R135, R137, R219, RZ, P1, !PT ;  /* 0x000000db89870210 */ /* 0x000fe20000ffe4ff */
[----:B------:R3:W-:Y:S01]  /*167e0*/  @P0 LDGSTS.E.BYPASS.LTC128B.128 [R202+0x6100], [R140.64], !P5 ;  /* 0x061000008cca0fae */ /* 0x0007e2000e901d5c */
[----:B------:R-:W-:Y:S02]  /*167f0*/  FFMA.FTZ R164, R6, c[0x0][0x2d0], -R165 ;  /* 0x0000b40006a47a23 */ /* 0x000fe400000108a5 */
[----:B------:R-:W-:Y:S01]  /*16800*/  @P0 LEA.HI.X R143, R136, c[0x0][0x1cc], R135, 0x1, P3 ;  /* 0x00007300888f0a11 */ /* 0x000fe200018f0c87 */
[--C-:B------:R-:W-:Y:S01]  /*16810*/  FFMA.FTZ R161, R7, c[0x0][0x2d0], -R165.reuse ;  /* 0x0000b40007a17a23 */ /* 0x100fe200000108a5 */
[----:B------:R-:W-:Y:S01]  /*16820*/  MUFU.EX2 R135, R138 ;  /* 0x0000008a00877308 */ /* 0x000fe20000000800 */
[--C-:B------:R-:W-:Y:S02]  /*16830*/  FFMA.FTZ R163, R10, c[0x0][0x2d0], -R165.reuse ;  /* 0x0000b4000aa37a23 */ /* 0x100fe400000108a5 */
[----:B------:R3:W-:Y:S01]  /*16840*/  @P0 LDGSTS.E.BYPASS.LTC128B.128 [R202+0x8100], [R142.64], !P6 ;  /* 0x081000008eca0fae */ /* 0x0007e2000f101d5c */
[----:B------:R-:W-:Y:S02]  /*16850*/  FFMA.FTZ R166, R11, c[0x0][0x2d0], -R165 ;  /* 0x0000b4000ba67a23 */ /* 0x000fe400000108a5 */
[----:B------:R-:W-:Y:S02]  /*16860*/  FFMA.FTZ R171, R17, c[0x0][0x2d0], -R167 ;  /* 0x0000b40011ab7a23 */ /* 0x000fe400000108a7 */
[--C-:B------:R-:W-:Y:S02]  /*16870*/  FFMA.FTZ R174, R18, c[0x0][0x2d0], -R165.reuse ;  /* 0x0000b40012ae7a23 */ /* 0x100fe400000108a5 */
[----:B------:R-:W4:Y:S01]  /*16880*/  MUFU.EX2 R3, R3 ;  /* 0x0000000300037308 */ /* 0x000f220000000800 */
[----:B------:R-:W-:Y:S02]  /*16890*/  FFMA.FTZ R223, R19, c[0x0][0x2d0], -R165 ;  /* 0x0000b40013df7a23 */ /* 0x000fe400000108a5 */
[----:B-1----:R-:W-:Y:S01]  /*168a0*/  FFMA.FTZ R133, R5, c[0x0][0x2d0], -R167 ;  /* 0x0000b40005857a23 */ /* 0x002fe200000108a7 */
[C---:B------:R-:W-:Y:S01]  /*168b0*/  @P0 IADD3 R5, P4, R139.reuse, R134, RZ ;  /* 0x000000868b050210 */ /* 0x040fe20007f9e0ff */
[C---:B--2---:R-:W-:Y:S01]  /*168c0*/  FMUL.FTZ R6, R2.reuse, R130 ;  /* 0x0000008202067220 */ /* 0x044fe20000410000 */
[----:B------:R-:W-:Y:S01]  /*168d0*/  @P0 IADD3 R139, P1, R139, UR6, RZ ;  /* 0x000000068b8b0c10 */ /* 0x000fe2000ff3e0ff */
[C---:B------:R-:W-:Y:S01]  /*168e0*/  FMUL.FTZ R7, R2.reuse, R131 ;  /* 0x0000008302077220 */ /* 0x040fe20000410000 */
[----:B------:R-:W-:Y:S01]  /*168f0*/  @P0 IADD3.X R4, R137, R218, RZ, P4, !PT ;  /* 0x000000da89040210 */ /* 0x000fe200027fe4ff */
[C---:B------:R-:W-:Y:S01]  /*16900*/  FMUL.FTZ R10, R2.reuse, R126 ;  /* 0x0000007e020a7220 */ /* 0x040fe20000410000 */
[----:B------:R-:W-:Y:S01]  /*16910*/  ISETP.NE.AND P4, PT, R199, RZ, PT ;  /* 0x000000ffc700720c */ /* 0x000fe20003f85270 */
[----:B------:R-:W-:Y:S01]  /*16920*/  MUFU.EX2 R162, R162 ;  /* 0x000000a200a27308 */ /* 0x000fe20000000800 */
[C---:B------:R-:W-:Y:S01]  /*16930*/  @P0 LEA R144, P2, R5.reuse, c[0x0][0x1c8], 0x1 ;  /* 0x0000720005900a11 */ /* 0x040fe200078408ff */
[C---:B------:R-:W-:Y:S02]  /*16940*/  FMUL.FTZ R11, R2.reuse, R127 ;  /* 0x0000007f020b7220 */ /* 0x040fe40000410000 */
[C---:B------:R-:W-:Y:S01]  /*16950*/  FMUL.FTZ R102, R2.reuse, R102 ;  /* 0x0000006602667220 */ /* 0x040fe20000410000 */
[----:B------:R-:W-:Y:S01]  /*16960*/  @P0 LEA.HI.X R145, R5, c[0x0][0x1cc], R4, 0x1, P2 ;  /* 0x0000730005910a11 */ /* 0x000fe200010f0c04 */
[C---:B------:R-:W-:Y:S01]  /*16970*/  FMUL.FTZ R103, R2.reuse, R103 ;  /* 0x0000006702677220 */ /* 0x040fe20000410000 */
[----:B------:R-:W-:Y:S01]  /*16980*/  @P0 IADD3 R4, P3, R139, R204, RZ ;  /* 0x000000cc8b040210 */ /* 0x000fe20007f7e0ff */
[----:B------:R-:W-:Y:S01]  /*16990*/  FMUL.FTZ R106, R2, R106 ;  /* 0x0000006a026a7220 */ /* 0x000fe20000410000 */
[----:B------:R-:W-:Y:S01]  /*169a0*/  @P0 IADD3.X R5, R137, UR7, RZ, P1, !PT ;  /* 0x0000000789050c10 */ /* 0x000fe20008ffe4ff */
[----:B------:R-:W1:Y:S01]  /*169b0*/  MUFU.EX2 R133, R133 ;  /* 0x0000008500857308 */ /* 0x000e620000000800 */
[----:B------:R-:W-:Y:S01]  /*169c0*/  @P0 IADD3 R8, P2, R139, R213, RZ ;  /* 0x000000d58b080210 */ /* 0x000fe20007f5e0ff */
[----:B------:R2:W-:Y:S01]  /*169d0*/  @P0 LDGSTS.E.BYPASS.LTC128B.128 [R202+0xa100], [R144.64], !P4 ;  /* 0x0a10000090ca0fae */ /* 0x0005e2000e101d5c */
[----:B------:R-:W-:Y:S01]  /*169e0*/  @P0 IADD3.X R9, R5, R211, RZ, P3, !PT ;  /* 0x000000d305090210 */ /* 0x000fe20001ffe4ff */
[C---:B----4-:R-:W-:Y:S01]  /*169f0*/  FMUL.FTZ R100, R3.reuse, R100 ;  /* 0x0000006403647220 */ /* 0x050fe20000410000 */
[C---:B------:R-:W-:Y:S01]  /*16a00*/  @P0 LEA R146, P3, R4.reuse, c[0x0][0x1c8], 0x1 ;  /* 0x0000720004920a11 */ /* 0x040fe200078608ff */
[----:B------:R-:W-:Y:S01]  /*16a10*/  FMUL.FTZ R101, R3, R101 ;  /* 0x0000006503657220 */ /* 0x000fe20000410000 */
[----:B------:R-:W-:Y:S01]  /*16a20*/  @P0 IADD3.X R137, R5, R219, RZ, P2, !PT ;  /* 0x000000db05890210 */ /* 0x000fe200017fe4ff */
[C---:B------:R-:W-:Y:S01]  /*16a30*/  FMUL.FTZ R104, R3.reuse, R104 ;  /* 0x0000006803687220 */ /* 0x040fe20000410000 */
[----:B------:R-:W-:Y:S01]  /*16a40*/  @P0 LEA.HI.X R147, R4, c[0x0][0x1cc], R9, 0x1, P3 ;  /* 0x0000730004930a11 */ /* 0x000fe200018f0c09 */
[----:B------:R-:W4:Y:S01]  /*16a50*/  MUFU.EX2 R160, R160 ;  /* 0x000000a000a07308 */ /* 0x000f220000000800 */
[C---:B------:R-:W-:Y:S01]  /*16a60*/  @P0 LEA R148, P2, R8.reuse, c[0x0][0x1c8], 0x1 ;  /* 0x0000720008940a11 */ /* 0x040fe200078408ff */
[----:B------:R-:W-:Y:S01]  /*16a70*/  FMUL.FTZ R4, R3, R128 ;  /* 0x0000008003047220 */ /* 0x000fe20000410000 */
[----:B------:R-:W-:Y:S01]  /*16a80*/  @P0 IADD3 R136, P1, R139, R134, RZ ;  /* 0x000000868b880210 */ /* 0x000fe20007f3e0ff */
[----:B------:R2:W-:Y:S01]  /*16a90*/  @P0 LDGSTS.E.BYPASS.LTC128B.128 [R202+0x7100], [R146.64], !P5 ;  /* 0x0710000092ca0fae */ /* 0x0005e2000e901d5c */
[----:B------:R-:W-:Y:S01]  /*16aa0*/  @P0 LEA.HI.X R149, R8, c[0x0][0x1cc], R137, 0x1, P2 ;  /* 0x0000730008950a11 */ /* 0x000fe200010f0c89 */
[----:B------:R-:W-:Y:S01]  /*16ab0*/  FMUL.FTZ R8, R3, R124 ;  /* 0x0000007c03087220 */ /* 0x000fe20000410000 */
[----:B------:R-:W-:Y:S01]  /*16ac0*/  @P0 IADD3.X R5, R5, R218, RZ, P1, !PT ;  /* 0x000000da05050210 */ /* 0x000fe20000ffe4ff */
[C---:B------:R-:W-:Y:S01]  /*16ad0*/  FMUL.FTZ R9, R3.reuse, R125 ;  /* 0x0000007d03097220 */ /* 0x040fe20000410000 */
[C---:B------:R-:W-:Y:S01]  /*16ae0*/  @P0 LEA R150, P1, R136.reuse, c[0x0][0x1c8], 0x1 ;  /* 0x0000720088960a11 */ /* 0x040fe200078208ff */
[----:B------:R-:W-:Y:S01]  /*16af0*/  MUFU.EX2 R164, R164 ;  /* 0x000000a400a47308 */ /* 0x000fe20000000800 */
[C---:B------:R-:W-:Y:S01]  /*16b00*/  FMUL.FTZ R105, R3.reuse, R105 ;  /* 0x0000006903697220 */ /* 0x040fe20000410000 */
[----:B------:R5:W-:Y:S01]  /*16b10*/  @P0 LDGSTS.E.BYPASS.LTC128B.128 [R202+0x9100], [R148.64], !P6 ;  /* 0x0910000094ca0fae */ /* 0x000be2000f101d5c */
[----:B------:R-:W-:Y:S01]  /*16b20*/  @P0 LEA.HI.X R151, R136, c[0x0][0x1cc], R5, 0x1, P1 ;  /* 0x0000730088970a11 */ /* 0x000fe200008f0c05 */
[----:B------:R-:W-:Y:S01]  /*16b30*/  FMUL.FTZ R5, R3, R129 ;  /* 0x0000008103057220 */ /* 0x000fe20000410000 */
[----:B-1----:R-:W-:Y:S01]  /*16b40*/  F2FP.PACK_AB R128, R133, R162 ;  /* 0x000000a28580723e */ /* 0x002fe200000000ff */
[----:B------:R-:W-:Y:S02]  /*16b50*/  FMUL.FTZ R107, R2, R107 ;  /* 0x0000006b026b7220 */ /* 0x000fe40000410000 */
[C---:B------:R-:W-:Y:S02]  /*16b60*/  FMUL.FTZ R108, R3.reuse, R108 ;  /* 0x0000006c036c7220 */ /* 0x040fe40000410000 */
[----:B------:R5:W-:Y:S01]  /*16b70*/  @P0 LDGSTS.E.BYPASS.LTC128B.128 [R202+0xb100], [R150.64], !P4 ;  /* 0x0b10000096ca0fae */ /* 0x000be2000e101d5c */
[----:B------:R-:W1:Y:S01]  /*16b80*/  MUFU.EX2 R161, R161 ;  /* 0x000000a100a17308 */ /* 0x000e620000000800 */
[----:B------:R-:W-:Y:S01]  /*16b90*/  FMUL.FTZ R109, R3, R109 ;  /* 0x0000006d036d7220 */ /* 0x000fe20000410000 */
[----:B------:R-:W-:Y:S01]  /*16ba0*/  ISETP.GT.AND P0, PT, R222, UR4, PT ;  /* 0x00000004de007c0c */ /* 0x000fe2000bf04270 */
[----:B------:R-:W-:Y:S01]  /*16bb0*/  FMUL.FTZ R110, R2, R110 ;  /* 0x0000006e026e7220 */ /* 0x000fe20000410000 */
[----:B----4-:R-:W-:Y:S01]  /*16bc0*/  F2FP.PACK_AB R130, R160, R135 ;  /* 0x00000087a082723e */ /* 0x010fe200000000ff */
[----:B------:R-:W-:Y:S02]  /*16bd0*/  FMUL.FTZ R111, R2, R111 ;  /* 0x0000006f026f7220 */ /* 0x000fe40000410000 */
[----:B------:R-:W4:Y:S01]  /*16be0*/  LDSM.16.MT88.4 R136, [R195+0x100] ;  /* 0x00010000c388783b */ /* 0x000f220000004200 */
[--C-:B------:R-:W-:Y:S02]  /*16bf0*/  FFMA.FTZ R224, R28, c[0x0][0x2d0], -R167.reuse ;  /* 0x0000b4001ce07a23 */ /* 0x100fe400000108a7 */
[----:B------:R-:W-:Y:S01]  /*16c00*/  MUFU.EX2 R163, R163 ;  /* 0x000000a300a37308 */ /* 0x000fe20000000800 */
[--C-:B------:R-:W-:Y:S02]  /*16c10*/  FFMA.FTZ R225, R29, c[0x0][0x2d0], -R167.reuse ;  /* 0x0000b4001de17a23 */ /* 0x100fe400000108a7 */
[----:B------:R-:W-:Y:S02]  /*16c20*/  FFMA.FTZ R226, R32, c[0x0][0x2d0], -R167 ;  /* 0x0000b40020e27a23 */ /* 0x000fe400000108a7 */
[----:B---3--:R-:W3:Y:S01]  /*16c30*/  LDSM.16.MT88.4 R140, [R190+0x100] ;  /* 0x00010000be8c783b */ /* 0x008ee20000004200 */
[--C-:B------:R-:W-:Y:S02]  /*16c40*/  FFMA.FTZ R227, R30, c[0x0][0x2d0], -R165.reuse ;  /* 0x0000b4001ee37a23 */ /* 0x100fe400000108a5 */
[--C-:B------:R-:W-:Y:S02]  /*16c50*/  FFMA.FTZ R228, R31, c[0x0][0x2d0], -R165.reuse ;  /* 0x0000b4001fe47a23 */ /* 0x100fe400000108a5 */
[----:B------:R-:W5:Y:S01]  /*16c60*/  MUFU.EX2 R166, R166 ;  /* 0x000000a600a67308 */ /* 0x000f620000000800 */
[----:B------:R-:W-:Y:S02]  /*16c70*/  FFMA.FTZ R229, R34, c[0x0][0x2d0], -R165 ;  /* 0x0000b40022e57a23 */ /* 0x000fe400000108a5 */
[----:B--2---:R-:W2:Y:S01]  /*16c80*/  LDSM.16.MT88.4 R144, [R189+0x100] ;  /* 0x00010000bd90783b */ /* 0x004ea20000004200 */
[----:B-1----:R-:W-:Y:S01]  /*16c90*/  F2FP.PACK_AB R129, R161, R164 ;  /* 0x000000a4a181723e */ /* 0x002fe200000000ff */
[C---:B------:R-:W-:Y:S02]  /*16ca0*/  FMUL.FTZ R112, R3.reuse, R112 ;  /* 0x0000007003707220 */ /* 0x040fe40000410000 */
[C---:B------:R-:W-:Y:S02]  /*16cb0*/  FMUL.FTZ R113, R3.reuse, R113 ;  /* 0x0000007103717220 */ /* 0x040fe40000410000 */
[C---:B------:R-:W-:Y:S01]  /*16cc0*/  FMUL.FTZ R114, R2.reuse, R114 ;  /* 0x0000007202727220 */ /* 0x040fe20000410000 */
[----:B------:R-:W-:Y:S01]  /*16cd0*/  MUFU.EX2 R170, R170 ;  /* 0x000000aa00aa7308 */ /* 0x000fe20000000800 */
[----:B------:R-:W1:Y:S01]  /*16ce0*/  LDSM.16.MT88.4 R124, [R188+0x100] ;  /* 0x00010000bc7c783b */ /* 0x000e620000004200 */
[C---:B------:R-:W-:Y:S02]  /*16cf0*/  FMUL.FTZ R115, R2.reuse, R115 ;  /* 0x0000007302737220 */ /* 0x040fe40000410000 */
[C---:B------:R-:W-:Y:S02]  /*16d00*/  FMUL.FTZ R116, R3.reuse, R116 ;  /* 0x0000007403747220 */ /* 0x040fe40000410000 */
[C---:B------:R-:W-:Y:S02]  /*16d10*/  FMUL.FTZ R117, R3.reuse, R117 ;  /* 0x0000007503757220 */ /* 0x040fe40000410000 */
[C---:B------:R-:W-:Y:S01]  /*16d20*/  FMUL.FTZ R118, R2.reuse, R118 ;  /* 0x0000007602767220 */ /* 0x040fe20000410000 */
[----:B------:R-:W-:Y:S01]  /*16d30*/  LDSM.16.MT88.4 R16, [R190+0x900] ;  /* 0x00090000be10783b */ /* 0x000fe20000004200 */
[----:B------:R-:W-:Y:S01]  /*16d40*/  FMUL.FTZ R119, R2, R119 ;  /* 0x0000007702777220 */ /* 0x000fe20000410000 */
[----:B------:R-:W1:Y:S01]  /*16d50*/  MUFU.EX2 R171, R171 ;  /* 0x000000ab00ab7308 */ /* 0x000e620000000800 */
[C---:B------:R-:W-:Y:S01]  /*16d60*/  FMUL.FTZ R120, R3.reuse, R120 ;  /* 0x0000007803787220 */ /* 0x040fe20000410000 */
[----:B-----5:R-:W-:Y:S01]  /*16d70*/  F2FP.PACK_AB R131, R166, R163 ;  /* 0x000000a3a683723e */ /* 0x020fe200000000ff */
[C---:B------:R-:W-:Y:S03]  /*16d80*/  FMUL.FTZ R121, R3.reuse, R121 ;  /* 0x0000007903797220 */ /* 0x040fe60000410000 */
[----:B------:R-:W-:Y:S01]  /*16d90*/  LDSM.16.MT88.4 R148, [R195+0x2900] ;  /* 0x00290000c394783b */ /* 0x000fe20000004200 */
[C---:B------:R-:W-:Y:S02]  /*16da0*/  FMUL.FTZ R122, R2.reuse, R122 ;  /* 0x0000007a027a7220 */ /* 0x040fe40000410000 */
[C---:B------:R-:W-:Y:S01]  /*16db0*/  FMUL.FTZ R123, R2.reuse, R123 ;  /* 0x0000007b027b7220 */ /* 0x040fe20000410000 */
[C---:B----4-:R-:W-:Y:S01]  /*16dc0*/  HMMA.16816.F32 R4, R128.reuse, R136, R4 ;  /* 0x000000888004723c */ /* 0x050fe20000001804 */
[----:B------:R-:W-:Y:S03]  /*16dd0*/  MUFU.EX2 R174, R174 ;  /* 0x000000ae00ae7308 */ /* 0x000fe60000000800 */
[----:B------:R-:W-:Y:S01]  /*16de0*/  LDSM.16.MT88.4 R152, [R190+0x2900] ;  /* 0x00290000be98783b */ /* 0x000fe20000004200 */
[C---:B------:R-:W-:Y:S02]  /*16df0*/  FMUL.FTZ R36, R3.reuse, R36 ;  /* 0x0000002403247220 */ /* 0x040fe40000410000 */
[C---:B------:R-:W-:Y:S01]  /*16e00*/  FMUL.FTZ R37, R3.reuse, R37 ;  /* 0x0000002503257220 */ /* 0x040fe20000410000 */
[C---:B------:R-:W-:Y:S03]  /*16e10*/  HMMA.16816.F32 R8, R128.reuse, R138, R8 ;  /* 0x0000008a8008723c */ /* 0x040fe60000001808 */
[----:B------:R-:W4:Y:S01]  /*16e20*/  MUFU.EX2 R223, R223 ;  /* 0x000000df00df7308 */ /* 0x000f220000000800 */
[----:B------:R-:W5:Y:S01]  /*16e30*/  LDSM.16.MT88.4 R136, [R195+0x2100] ;  /* 0x00210000c388783b */ /* 0x000f620000004200 */
[C---:B------:R-:W-:Y:S02]  /*16e40*/  FMUL.FTZ R38, R2.reuse, R38 ;  /* 0x0000002602267220 */ /* 0x040fe40000410000 */
[C---:B------:R-:W-:Y:S01]  /*16e50*/  FMUL.FTZ R39, R2.reuse, R39 ;  /* 0x0000002702277220 */ /* 0x040fe20000410000 */
[C---:B---3--:R-:W-:Y:S04]  /*16e60*/  HMMA.16816.F32 R100, R128.reuse, R140, R100 ;  /* 0x0000008c8064723c */ /* 0x048fe80000001864 */
[----:B------:R-:W-:Y:S01]  /*16e70*/  LDSM.16.MT88.4 R156, [R189+0x2900] ;  /* 0x00290000bd9c783b */ /* 0x000fe20000004200 */
[C---:B------:R-:W-:Y:S01]  /*16e80*/  FMUL.FTZ R40, R3.reuse, R40 ;  /* 0x0000002803287220 */ /* 0x040fe20000410000 */
[----:B------:R-:W-:Y:S01]  /*16e90*/  MUFU.EX2 R224, R224 ;  /* 0x000000e000e07308 */ /* 0x000fe20000000800 */
[C---:B------:R-:W-:Y:S01]  /*16ea0*/  FMUL.FTZ R41, R3.reuse, R41 ;  /* 0x0000002903297220 */ /* 0x040fe20000410000 */
[C---:B------:R-:W-:Y:S04]  /*16eb0*/  HMMA.16816.F32 R104, R128.reuse, R142, R104 ;  /* 0x0000008e8068723c */ /* 0x040fe80000001868 */
[----:B------:R-:W3:Y:S01]  /*16ec0*/  LDSM.16.MT88.4 R140, [R190+0x2100] ;  /* 0x00210000be8c783b */ /* 0x000ee20000004200 */
[C---:B------:R-:W-:Y:S02]  /*16ed0*/  FMUL.FTZ R42, R2.reuse, R42 ;  /* 0x0000002a022a7220 */ /* 0x040fe40000410000 */
[C---:B------:R-:W-:Y:S01]  /*16ee0*/  FMUL.FTZ R43, R2.reuse, R43 ;  /* 0x0000002b022b7220 */ /* 0x040fe20000410000 */
[C---:B--2---:R-:W-:Y:S01]  /*16ef0*/  HMMA.16816.F32 R108, R128.reuse, R144, R108 ;  /* 0x00000090806c723c */ /* 0x044fe2000000186c */
[----:B------:R-:W-:Y:S03]  /*16f00*/  MUFU.EX2 R225, R225 ;  /* 0x000000e100e17308 */ /* 0x000fe60000000800 */
[----:B------:R-:W-:Y:S01]  /*16f10*/  LDSM.16.MT88.4 R28, [R189+0x1900] ;  /* 0x00190000bd1c783b */ /* 0x000fe20000004200 */
[C---:B------:R-:W-:Y:S02]  /*16f20*/  FMUL.FTZ R44, R3.reuse, R44 ;  /* 0x0000002c032c7220 */ /* 0x040fe40000410000 */
[C---:B------:R-:W-:Y:S01]  /*16f30*/  FMUL.FTZ R45, R3.reuse, R45 ;  /* 0x0000002d032d7220 */ /* 0x040fe20000410000 */
[C---:B------:R-:W-:Y:S03]  /*16f40*/  HMMA.16816.F32 R112, R128.reuse, R146, R112 ;  /* 0x000000928070723c */ /* 0x040fe60000001870 */
[----:B------:R-:W-:Y:S01]  /*16f50*/  MUFU.EX2 R226, R226 ;  /* 0x000000e200e27308 */ /* 0x000fe20000000800 */
[----:B------:R-:W-:Y:S01]  /*16f60*/  LDSM.16.MT88.4 R144, [R188+0x900] ;  /* 0x00090000bc90783b */ /* 0x000fe20000004200 */
[C---:B------:R-:W-:Y:S02]  /*16f70*/  FMUL.FTZ R46, R2.reuse, R46 ;  /* 0x0000002e022e7220 */ /* 0x040fe40000410000 */
[C---:B------:R-:W-:Y:S01]  /*16f80*/  FMUL.FTZ R47, R2.reuse, R47 ;  /* 0x0000002f022f7220 */ /* 0x040fe20000410000 */
[C---:B-1----:R-:W-:Y:S04]  /*16f90*/  HMMA.16816.F32 R116, R128.reuse, R124, R116 ;  /* 0x0000007c8074723c */ /* 0x042fe80000001874 */
[----:B------:R-:W0:Y:S01]  /*16fa0*/  LDGDEPBAR ;  /* 0x00000000000079af */ /* 0x000e220000000000 */
[C---:B------:R-:W-:Y:S01]  /*16fb0*/  FMUL.FTZ R48, R3.reuse, R48 ;  /* 0x0000003003307220 */ /* 0x040fe20000410000 */
[----:B------:R-:W-:Y:S01]  /*16fc0*/  MUFU.EX2 R227, R227 ;  /* 0x000000e300e37308 */ /* 0x000fe20000000800 */
[C---:B------:R-:W-:Y:S01]  /*16fd0*/  FMUL.FTZ R49, R3.reuse, R49 ;  /* 0x0000003103317220 */ /* 0x040fe20000410000 */
[C---:B------:R-:W-:Y:S04]  /*16fe0*/  HMMA.16816.F32 R120, R128.reuse, R126, R120 ;  /* 0x0000007e8078723c */ /* 0x040fe80000001878 */
[----:B------:R-:W1:Y:S01]  /*16ff0*/  LDSM.16.MT88.4 R124, [R189+0x2100] ;  /* 0x00210000bd7c783b */ /* 0x000e620000004200 */
[C---:B------:R-:W-:Y:S02]  /*17000*/  FMUL.FTZ R50, R2.reuse, R50 ;  /* 0x0000003202327220 */ /* 0x040fe40000410000 */
[C---:B------:R-:W-:Y:S01]  /*17010*/  FMUL.FTZ R51, R2.reuse, R51 ;  /* 0x0000003302337220 */ /* 0x040fe20000410000 */
[C---:B-----5:R-:W-:Y:S01]  /*17020*/  HMMA.16816.F32 R36, R128.reuse, R136, R36 ;  /* 0x000000888024723c */ /* 0x060fe20000001824 */
[----:B------:R-:W-:Y:S03]  /*17030*/  MUFU.EX2 R228, R228 ;  /* 0x000000e400e47308 */ /* 0x000fe60000000800 */
[C---:B------:R-:W-:Y:S02]  /*17040*/  FMUL.FTZ R52, R3.reuse, R52 ;  /* 0x0000003403347220 */ /* 0x040fe40000410000 */
[C---:B------:R-:W-:Y:S02]  /*17050*/  FMUL.FTZ R53, R3.reuse, R53 ;  /* 0x0000003503357220 */ /* 0x040fe40000410000 */
[C---:B------:R-:W-:Y:S01]  /*17060*/  HMMA.16816.F32 R40, R128.reuse, R138, R40 ;  /* 0x0000008a8028723c */ /* 0x040fe20000001828 */
[----:B------:R-:W2:Y:S02]  /*17070*/  LDSM.16.MT88.4 R136, [R188+0x2100] ;  /* 0x00210000bc88783b */ /* 0x000ea40000004200 */
[----:B------:R-:W-:Y:S01]  /*17080*/  MUFU.EX2 R229, R229 ;  /* 0x000000e500e57308 */ /* 0x000fe20000000800 */
        /* <DEDUP_REMOVED lines=21> */
[C---:B------:R-:W-:Y:S04]  /*171e0*/  FMUL.FTZ R68, R3.reuse, R68 ;  /* 0x0000004403447220 */ /* 0x040fe80000410000 */
[C---:B------:R-:W-:Y:S01]  /*171f0*/  FMUL.FTZ R69, R3.reuse, R69 ;  /* 0x0000004503457220 */ /* 0x040fe20000410000 */
[C---:B------:R-:W-:Y:S01]  /*17200*/  HMMA.16816.F32 R64, R128.reuse, R138, R64 ;  /* 0x0000008a8040723c */ /* 0x040fe20000001840 */
[----:B------:R-:W2:Y:S02]  /*17210*/  LDSM.16.MT88.4 R136, [R189+0x4100] ;  /* 0x00410000bd88783b */ /* 0x000ea40000004200 */
[C---:B------:R-:W-:Y:S02]  /*17220*/  FMUL.FTZ R70, R2.reuse, R70 ;  /* 0x0000004602467220 */ /* 0x040fe40000410000 */
[C---:B------:R-:W-:Y:S02]  /*17230*/  FMUL.FTZ R71, R2.reuse, R71 ;  /* 0x0000004702477220 */ /* 0x040fe40000410000 */
[C---:B------:R-:W-:Y:S02]  /*17240*/  FMUL.FTZ R72, R3.reuse, R72 ;  /* 0x0000004803487220 */ /* 0x040fe40000410000 */
[C---:B------:R-:W-:Y:S03]  /*17250*/  FMUL.FTZ R73, R3.reuse, R73 ;  /* 0x0000004903497220 */ /* 0x040fe60000410000 */
[C---:B---3--:R-:W-:Y:S03]  /*17260*/  HMMA.16816.F32 R68, R128.reuse, R140, R68 ;  /* 0x0000008c8044723c */ /* 0x048fe60000001844 */
[C---:B------:R-:W-:Y:S02]  /*17270*/  FMUL.FTZ R74, R2.reuse, R74 ;  /* 0x0000004a024a7220 */ /* 0x040fe40000410000 */
[C---:B------:R-:W-:Y:S02]  /*17280*/  FMUL.FTZ R75, R2.reuse, R75 ;  /* 0x0000004b024b7220 */ /* 0x040fe40000410000 */
[C---:B------:R-:W-:Y:S02]  /*17290*/  FMUL.FTZ R76, R3.reuse, R76 ;  /* 0x0000004c034c7220 */ /* 0x040fe40000410000 */
[C---:B------:R-:W-:Y:S03]  /*172a0*/  FMUL.FTZ R77, R3.reuse, R77 ;  /* 0x0000004d034d7220 */ /* 0x040fe60000410000 */
[C---:B------:R-:W-:Y:S01]  /*172b0*/  HMMA.16816.F32 R72, R128.reuse, R142, R72 ;  /* 0x0000008e8048723c */ /* 0x040fe20000001848 */
[----:B------:R-:W3:Y:S02]  /*172c0*/  LDSM.16.MT88.4 R140, [R188+0x4100] ;  /* 0x00410000bc8c783b */ /* 0x000ee40000004200 */
        /* <DEDUP_REMOVED lines=15> */
[C---:B--2---:R-:W-:Y:S01]  /*173c0*/  HMMA.16816.F32 R84, R128.reuse, R136, R84 ;  /* 0x000000888054723c */ /* 0x044fe20000001854 */
[----:B------:R-:W-:Y:S02]  /*173d0*/  MUFU.EX2 R168, R168 ;  /* 0x000000a800a87308 */ /* 0x000fe40000000800 */
[--C-:B------:R-:W-:Y:S01]  /*173e0*/  FFMA.FTZ R172, R14, c[0x0][0x2d0], -R165.reuse ;  /* 0x0000b4000eac7a23 */ /* 0x100fe200000108a5 */
[----:B------:R-:W-:Y:S01]  /*173f0*/  F2FP.PACK_AB R14, R171, R170 ;  /* 0x000000aaab0e723e */ /* 0x000fe200000000ff */
[----:B------:R-:W-:Y:S01]  /*17400*/  FFMA.FTZ R175, R15, c[0x0][0x2d0], -R165 ;  /* 0x0000b4000faf7a23 */ /* 0x000fe200000108a5 */
[----:B----4-:R-:W-:Y:S01]  /*17410*/  F2FP.PACK_AB R15, R223, R174 ;  /* 0x000000aedf0f723e */ /* 0x010fe200000000ff */
[C---:B------:R-:W-:Y:S02]  /*17420*/  FMUL.FTZ R88, R3.reuse, R88 ;  /* 0x0000005803587220 */ /* 0x040fe40000410000 */
[C---:B------:R-:W-:Y:S02]  /*17430*/  FMUL.FTZ R89, R3.reuse, R89 ;  /* 0x0000005903597220 */ /* 0x040fe40000410000 */
[----:B------:R-:W2:Y:S01]  /*17440*/  MUFU.EX2 R169, R169 ;  /* 0x000000a900a97308 */ /* 0x000ea20000000800 */
        /* <DEDUP_REMOVED lines=12> */
[C---:B---3--:R-:W-:Y:S01]  /*17510*/  HMMA.16816.F32 R92, R128.reuse, R140, R92 ;  /* 0x0000008c805c723c */ /* 0x048fe2000000185c */
[----:B------:R-:W3:Y:S02]  /*17520*/  MUFU.EX2 R175, R175 ;  /* 0x000000af00af7308 */ /* 0x000ee40000000800 */
[C---:B------:R-:W-:Y:S01]  /*17530*/  FMUL.FTZ R99, R2.reuse, R99 ;  /* 0x0000006302637220 */ /* 0x040fe20000410000 */
[----:B--2---:R-:W-:Y:S01]  /*17540*/  F2FP.PACK_AB R12, R169, R168 ;  /* 0x000000a8a90c723e */ /* 0x004fe200000000ff */
[----:B------:R-:W-:Y:S02]  /*17550*/  FFMA.FTZ R162, R3, R212, R162 ;  /* 0x000000d403a27223 */ /* 0x000fe400000100a2 */
[----:B------:R-:W-:Y:S02]  /*17560*/  FFMA.FTZ R164, R2, R209, R164 ;  /* 0x000000d102a47223 */ /* 0x000fe400000100a4 */
[----:B------:R-:W-:Y:S01]  /*17570*/  FADD.FTZ R162, R133, R162 ;  /* 0x000000a285a27221 */ /* 0x000fe20000010000 */
[----:B------:R-:W-:Y:S01]  /*17580*/  HMMA.16816.F32 R96, R128, R142, R96 ;  /* 0x0000008e8060723c */ /* 0x000fe20000001860 */
[----:B------:R-:W-:Y:S02]  /*17590*/  LDSM.16.MT88.4 R128, [R190+0x4900] ;  /* 0x00490000be80783b */ /* 0x000fe40000004200 */
[----:B------:R-:W-:Y:S01]  /*175a0*/  MOV R133, R132 ;  /* 0x0000008400857202 */ /* 0x000fe20000000f00 */
[----:B------:R-:W-:Y:S02]  /*175b0*/  FADD.FTZ R164, R161, R164 ;  /* 0x000000a4a1a47221 */ /* 0x000fe40000010000 */
[----:B------:R-:W-:Y:S02]  /*175c0*/  FADD.FTZ R135, R135, R162 ;  /* 0x000000a287877221 */ /* 0x000fe40000010000 */
[----:B------:R-:W-:Y:S01]  /*175d0*/  FADD.FTZ R3, R163, R164 ;  /* 0x000000a4a3037221 */ /* 0x000fe20000010000 */
[----:B------:R-:W-:Y:S03]  /*175e0*/  LDSM.16.MT88.4 R140, [R190+0x3100] ;  /* 0x00310000be8c783b */ /* 0x000fe60000004200 */
[----:B------:R-:W-:Y:S02]  /*175f0*/  FADD.FTZ R135, R160, R135 ;  /* 0x00000087a0877221 */ /* 0x000fe40000010000 */
[----:B------:R-:W-:Y:S01]  /*17600*/  FADD.FTZ R3, R166, R3 ;  /* 0x00000003a6037221 */ /* 0x000fe20000010000 */
[----:B---3--:R-:W-:Y:S01]  /*17610*/  F2FP.PACK_AB R13, R175, R172 ;  /* 0x000000acaf0d723e */ /* 0x008fe200000000ff */
[----:B------:R-:W-:Y:S02]  /*17620*/  FADD.FTZ R168, R168, R135 ;  /* 0x00000087a8a87221 */ /* 0x000fe40000010000 */
[----:B------:R-:W-:Y:S01]  /*17630*/  FADD.FTZ R172, R172, R3 ;  /* 0x00000003acac7221 */ /* 0x000fe20000010000 */
[----:B------:R-:W-:Y:S01]  /*17640*/  MOV R3, R0 ;  /* 0x0000000000037202 */ /* 0x000fe20000000f00 */
        /* <DEDUP_REMOVED lines=152> */
.L_x_1692:
        /* <DEDUP_REMOVED lines=8> */
[----:B------:R-:W-:Y:S01]  /*18050*/  IADD3 RZ, P0, R204, 0x80, RZ ;  /* 0x00000080ccff7810 */ /* 0x000fe20007f1e0ff */
        /* <DEDUP_REMOVED lines=15> */
.L_x_1703:
[----:B------:R-:W-:Y:S04]  /*18150*/  DEPBAR.LE SB0, 0x0 ;  /* 0x000080000000791a */ /* 0x000fe80000000000 */
[----:B------:R-:W-:Y:S01]  /*18160*/  BAR.SYNC.DEFER_BLOCKING 0x0 ;  /* 0x0000000000007b1d */ /* 0x000fe20000010000 */
[----:B------:R-:W-:Y:S01]  /*18170*/  SHF.R.S32.HI R0, RZ, 0x1f, R173 ;  /* 0x0000001fff007819 */ /* 0x000fe200000114ad */
[----:B------:R-:W-:Y:S01]  /*18180*/  IMAD R13, R173, UR11, RZ ;  /* 0x0000000bad0d7c24 */ /* 0x000fe2000f8e02ff */
[----:B------:R-:W-:Y:S01]  /*18190*/  ISETP.NE.AND P3, PT, R199, RZ, PT ;  /* 0x000000ffc700720c */ /* 0x000fe20003f65270 */
[C---:B------:R-:W-:Y:S04]  /*181a0*/  IMAD.WIDE.U32 R20, R173.reuse, UR9, R216 ;  /* 0x00000009ad147c25 */ /* 0x040fe8000f8e00d8 */
[C---:B------:R-:W-:Y:S01]  /*181b0*/  IMAD.WIDE.U32 R6, R173.reuse, UR9, R214 ;  /* 0x00000009ad067c25 */ /* 0x040fe2000f8e00d6 */
[----:B------:R-:W-:Y:S03]  /*181c0*/  LEA R166, P1, R20, c[0x0][0x1f8], 0x1 ;  /* 0x00007e0014a67a11 */ /* 0x000fe600078208ff */
[----:B------:R-:W-:Y:S01]  /*181d0*/  IMAD R13, R0, UR9, R13 ;  /* 0x00000009000d7c24 */ /* 0x000fe2000f8e020d */
[----:B------:R-:W-:Y:S01]  /*181e0*/  LEA R164, P0, R6, c[0x0][0x1f8], 0x1 ;  /* 0x00007e0006a47a11 */ /* 0x000fe200078008ff */
[----:B------:R-:W-:Y:S04]  /*181f0*/  IMAD.WIDE.U32 R22, R173, UR9, R206 ;  /* 0x00000009ad167c25 */ /* 0x000fe8000f8e00ce */
[C---:B------:R-:W-:Y:S01]  /*18200*/  IMAD.IADD R4, R13.reuse, 0x1, R21 ;  /* 0x000000010d047824 */ /* 0x040fe200078e0215 */
[----:B------:R-:W-:Y:S01]  /*18210*/  LEA R30, P2, R22, c[0x0][0x1f8], 0x1 ;  /* 0x00007e00161e7a11 */ /* 0x000fe200078408ff */
[----:B------:R-:W-:Y:S02]  /*18220*/  IMAD.IADD R5, R13, 0x1, R7 ;  /* 0x000000010d057824 */ /* 0x000fe400078e0207 */
[----:B------:R-:W-:Y:S01]  /*18230*/  IMAD.U32 R14, RZ, RZ, UR10 ;  /* 0x0000000aff0e7e24 */ /* 0x000fe2000f8e00ff */
[----:B------:R-:W-:Y:S01]  /*18240*/  LEA.HI.X R167, R20, c[0x0][0x1fc], R4, 0x1, P1 ;  /* 0x00007f0014a77a11 */ /* 0x000fe200008f0c04 */
[----:B------:R-:W-:Y:S01]  /*18250*/  LDSM.16.M88.4 R32, [R198+0xc100] ;  /* 0x00c10000c620783b */ /* 0x000fe20000000200 */
[----:B------:R-:W-:Y:S01]  /*18260*/  LEA.HI.X R165, R6, c[0x0][0x1fc], R5, 0x1, P0 ;  /* 0x00007f0006a57a11 */ /* 0x000fe200000f0c05 */
[----:B------:R-:W-:Y:S02]  /*18270*/  IMAD.U32 R15, RZ, RZ, UR5 ;  /* 0x00000005ff0f7e24 */ /* 0x000fe4000f8e00ff */
[----:B------:R-:W-:Y:S01]  /*18280*/  IMAD.IADD R0, R23, 0x1, R13 ;  /* 0x0000000117007824 */ /* 0x000fe200078e020d */
[----:B------:R-:W1:Y:S01]  /*18290*/  LDSM.16.M88.4 R8, [R197+0x6100] ;  /* 0x00610000c508783b */ /* 0x000e620000000200 */
[----:B------:R-:W-:Y:S03]  /*182a0*/  IMAD.WIDE.U32 R14, R173, UR9, R14 ;  /* 0x00000009ad0e7c25 */ /* 0x000fe6000f8e000e */
[----:B------:R-:W-:Y:S01]  /*182b0*/  LEA.HI.X R31, R22, c[0x0][0x1fc], R0, 0x1, P2 ;  /* 0x00007f00161f7a11 */ /* 0x000fe200010f0c00 */
[----:B------:R-:W2:Y:S01]  /*182c0*/  LDSM.16.M88.4 R16, [R197+0x6900] ;  /* 0x00690000c510783b */ /* 0x000ea20000000200 */
[-C--:B------:R-:W-:Y:S01]  /*182d0*/  IADD3 R0, P2, R200, R14.reuse, RZ ;  /* 0x0000000ec8007210 */ /* 0x080fe20007f5e0ff */
[----:B------:R-:W-:Y:S01]  /*182e0*/  IMAD.IADD R13, R13, 0x1, R15 ;  /* 0x000000010d0d7824 */ /* 0x000fe200078e020f */
[-C--:B------:R-:W-:Y:S02]  /*182f0*/  IADD3 R20, P1, R216, R14.reuse, RZ ;  /* 0x0000000ed8147210 */ /* 0x080fe40007f3e0ff */
[----:B------:R-:W3:Y:S01]  /*18300*/  LDSM.16.M88.4 R24, [R197+0x7100] ;  /* 0x00710000c518783b */ /* 0x000ee20000000200 */
[----:B------:R-:W-:Y:S01]  /*18310*/  IADD3 R21, P0, R214, R14, RZ ;  /* 0x0000000ed6157210 */ /* 0x000fe20007f1e0ff */
[C---:B------:R-:W-:Y:S01]  /*18320*/  IMAD.X R23, R13.reuse, 0x1, R207, P2 ;  /* 0x000000010d177824 */ /* 0x040fe200010e06cf */
[----:B------:R-:W-:Y:S01]  /*18330*/  LEA R218, P2, R0, c[0x0][0x1f8], 0x1 ;  /* 0x00007e0000da7a11 */ /* 0x000fe200078408ff */
[C---:B------:R-:W-:Y:S01]  /*18340*/  IMAD.X R29, R13.reuse, 0x1, R217, P1 ;  /* 0x000000010d1d7824 */ /* 0x040fe200008e06d9 */
[----:B------:R-:W4:Y:S01]  /*18350*/  LDSM.16.M88.4 R132, [R197+0x7900] ;  /* 0x00790000c584783b */ /* 0x000f220000000200 */
[----:B------:R-:W-:Y:S01]  /*18360*/  LEA R170, P1, R20, c[0x0][0x1f8], 0x1 ;  /* 0x00007e0014aa7a11 */ /* 0x000fe200078208ff */
[----:B------:R-:W-:Y:S01]  /*18370*/  IMAD.X R22, R13, 0x1, R215, P0 ;  /* 0x000000010d167824 */ /* 0x000fe200000e06d7 */
[C---:B------:R-:W-:Y:S02]  /*18380*/  LEA R168, P0, R21.reuse, c[0x0][0x1f8], 0x1 ;  /* 0x00007e0015a87a11 */ /* 0x040fe400078008ff */
[----:B------:R-:W-:Y:S01]  /*18390*/  LDSM.16.M88.4 R136, [R194+0xc100] ;  /* 0x00c10000c288783b */ /* 0x000fe20000000200 */
[----:B------:R-:W-:Y:S02]  /*183a0*/  LEA.HI.X R219, R0, c[0x0][0x1fc], R23, 0x1, P2 ;  /* 0x00007f0000db7a11 */ /* 0x000fe400010f0c17 */
[----:B------:R-:W-:Y:S02]  /*183b0*/  LEA.HI.X R171, R20, c[0x0][0x1fc], R29, 0x1, P1 ;  /* 0x00007f0014ab7a11 */ /* 0x000fe400008f0c1d */
[----:B------:R-:W5:Y:S01]  /*183c0*/  LDSM.16.M88.4 R140, [R196] ;  /* 0x00000000c48c783b */ /* 0x000f620000000200 */
[----:B------:R-:W-:Y:S02]  /*183d0*/  LEA.HI.X R169, R21, c[0x0][0x1fc], R22, 0x1, P0 ;  /* 0x00007f0015a97a11 */ /* 0x000fe400000f0c16 */
[C---:B------:R-:W-:Y:S02]  /*183e0*/  ISETP.GT.AND P0, PT, R173.reuse, UR8, PT ;  /* 0x00000008ad007c0c */ /* 0x040fe4000bf04270 */
[----:B------:R-:W3:Y:S01]  /*183f0*/  LDSM.16.M88.4 R144, [R187] ;  /* 0x00000000bb90783b */ /* 0x000ee20000000200 */
[----:B------:R-:W-:Y:S02]  /*18400*/  PLOP3.LUT P1, PT, PT, PT, UP3, 0x80, 0x0 ;  /* 0x000000000000781c */ /* 0x000fe40003f2f038 */
[----:B------:R-:W-:Y:S02]  /*18410*/  PLOP3.LUT P2, PT, PT, PT, UP3, 0x80, 0x0 ;  /* 0x000000000000781c */ /* 0x000fe40003f4f038 */
[----:B------:R-:W4:Y:S01]  /*18420*/  LDSM.16.M88.4 R148, [R186] ;  /* 0x00000000ba94783b */ /* 0x000f220000000200 */
[C---:B-1----:R-:W-:Y:S04]  /*18430*/  HMMA.16816.F32 R4, R32.reuse, R8, RZ ;  /* 0x000000082004723c */ /* 0x042fe800000018ff */
[----:B------:R-:W1:Y:S01]  /*18440*/  LDSM.16.M88.4 R152, [R185] ;  /* 0x00000000b998783b */ /* 0x000e620000000200 */
[----:B------:R-:W-:Y:S04]  /*18450*/  @P0 IADD3 R0, R173, -0x1, RZ ;  /* 0xffffffffad000810 */ /* 0x000fe80007ffe0ff */
[----:B------:R-:W-:Y:S01]  /*18460*/  @!PT LDS RZ, [RZ] ;  /* 0x00000000fffff984 */ /* 0x000fe20000000800 */
[----:B------:R-:W-:Y:S01]  /*18470*/  @!PT LDS RZ, [RZ] ;  /* 0x00000000fffff984 */ /* 0x000fe20000000800 */
[----:B------:R-:W-:Y:S01]  /*18480*/  @!PT LDS RZ, [RZ] ;  /* 0x00000000fffff984 */ /* 0x000fe20000000800 */
[----:B------:R4:W-:Y:S01]  /*18490*/  LDGSTS.E.BYPASS.LTC128B.128 [R202+0x100], [R30.64], !P5 ;  /* 0x001000001eca7fae */ /* 0x0009e2000e901d5c */
[C---:B------:R-:W-:Y:S04]  /*184a0*/  HMMA.16816.F32 R8, R32.reuse, R10, RZ ;  /* 0x0000000a2008723c */ /* 0x040fe800000018ff */
[----:B------:R1:W-:Y:S04]  /*184b0*/  LDGSTS.E.BYPASS.LTC128B.128 [R202+0x2100], [R166.64], !P6 ;  /* 0x02100000a6ca7fae */ /* 0x0003e8000f101d5c */
[C---:B--2---:R-:W-:Y:S01]  /*184c0*/  HMMA.16816.F32 R12, R32.reuse, R16, RZ ;  /* 0x00000010200c723c */ /* 0x044fe200000018ff */
[----:B------:R1:W-:Y:S05]  /*184d0*/  LDGSTS.E.BYPASS.LTC128B.128 [R202+0x4100], [R164.64], !P3 ;  /* 0x04100000a4ca7fae */ /* 0x0003ea000d901d5c */
[----:B------:R2:W-:Y:S02]  /*184e0*/  LDGSTS.E.BYPASS.LTC128B.128 [R202+0x1100], [R218.64], !P5 ;  /* 0x01100000daca7fae */ /* 0x0005e4000e901d5c */
[C---:B------:R-:W-:Y:S03]  /*184f0*/  HMMA.16816.F32 R16, R32.reuse, R18, RZ ;  /* 0x000000122010723c */ /* 0x040fe600000018ff */
[----:B------:R1:W-:Y:S05]  /*18500*/  LDGSTS.E.BYPASS.LTC128B.128 [R202+0x3100], [R170.64], !P6 ;  /* 0x03100000aaca7fae */ /* 0x0003ea000f101d5c */
[C---:B---3--:R-:W-:Y:S01]  /*18510*/  HMMA.16816.F32 R20, R32.reuse, R24, RZ ;  /* 0x000000182014723c */ /* 0x048fe200000018ff */
[----:B------:R3:W-:Y:S05]  /*18520*/  LDGSTS.E.BYPASS.LTC128B.128 [R202+0x5100], [R168.64], !P3 ;  /* 0x05100000a8ca7fae */ /* 0x0007ea000d901d5c */
[----:B------:R-:W-:Y:S02]  /*18530*/  LDSM.16.M88.4 R156, [R193+0xc100] ;  /* 0x00c10000c19c783b */ /* 0x000fe40000000200 */
[C---:B------:R-:W-:Y:S03]  /*18540*/  HMMA.16816.F32 R24, R32.reuse, R26, RZ ;  /* 0x0000001a2018723c */ /* 0x040fe600000018ff */
[----:B------:R-:W0:Y:S05]  /*18550*/  LDGDEPBAR ;  /* 0x00000000000079af */ /* 0x000e2a0000000000 */
[C---:B----4-:R-:W-:Y:S01]  /*18560*/  HMMA.16816.F32 R28, R32.reuse, R132, RZ ;  /* 0x00000084201c723c */ /* 0x050fe200000018ff */
[----:B------:R-:W4:Y:S05]  /*18570*/  LDSM.16.M88.4 R160, [R192+0x6100] ;  /* 0x00610000c0a0783b */ /* 0x000f2a0000000200 */
[----:B-1----:R-:W-:Y:S02]  /*18580*/  LDSM.16.M88.4 R164, [R197+0x8100] ;  /* 0x00810000c5a4783b */ /* 0x002fe40000000200 */
[----:B------:R-:W-:Y:S03]  /*18590*/  HMMA.16816.F32 R32, R32, R134, RZ ;  /* 0x000000862020723c */ /* 0x000fe600000018ff */
[----:B------:R-:W1:Y:S05]  /*185a0*/  LDSM.16.M88.4 R132, [R192+0x6900] ;  /* 0x00690000c084783b */ /* 0x000e6a0000000200 */
[C---:B-----5:R-:W-:Y:S01]  /*185b0*/  HMMA.16816.F32 R4, R136.reuse, R140, R4 ;  /* 0x0000008c8804723c */ /* 0x060fe20000001804 */
[----:B---3--:R-:W-:Y:S07]  /*185c0*/  LDSM.16.M88.4 R168, [R192+0x8900] ;  /* 0x00890000c0a8783b */ /* 0x008fee0000000200 */
[C---:B------:R-:W-:Y:S01]  /*185d0*/  HMMA.16816.F32 R8, R136.reuse, R142, R8 ;  /* 0x0000008e8808723c */ /* 0x040fe20000001808 */
[----:B------:R-:W3:Y:S07]  /*185e0*/  LDSM.16.M88.4 R140, [R192+0x7100] ;  /* 0x00710000c08c783b */ /* 0x000eee0000000200 */
[C---:B------:R-:W-:Y:S08]  /*185f0*/  HMMA.16816.F32 R12, R136.reuse, R144, R12 ;  /* 0x00000090880c723c */ /* 0x040ff0000000180c */
[C---:B------:R-:W-:Y:S01]  /*18600*/  HMMA.16816.F32 R16, R136.reuse, R146, R16 ;  /* 0x000000928810723c */ /* 0x040fe20000001810 */
[----:B------:R-:W5:Y:S07]  /*18610*/  LDSM.16.M88.4 R144, [R192+0x7900] ;  /* 0x00790000c090783b */ /* 0x000f6e0000000200 */
[C---:B------:R-:W-:Y:S08]  /*18620*/  HMMA.16816.F32 R20, R136.reuse, R148, R20 ;  /* 0x000000948814723c */ /* 0x040ff00000001814 */
[C---:B------:R-:W-:Y:S01]  /*18630*/  HMMA.16816.F32 R24, R136.reuse, R150, R24 ;  /* 0x000000968818723c */ /* 0x040fe20000001818 */
[----:B------:R-:W-:Y:S07]  /*18640*/  LDSM.16.M88.4 R148, [R184] ;  /* 0x00000000b894783b */ /* 0x000fee0000000200 */
[C---:B------:R-:W-:Y:S08]  /*18650*/  HMMA.16816.F32 R28, R136.reuse, R152, R28 ;  /* 0x00000098881c723c */ /* 0x040ff0000000181c */
[----:B------:R-:W-:Y:S01]  /*18660*/  HMMA.16816.F32 R32, R136, R154, R32 ;  /* 0x0000009a8820723c */ /* 0x000fe20000001820 */
[----:B------:R-:W2:Y:S05]  /*18670*/  LDSM.16.M88.4 R136, [R191+0xc100] ;  /* 0x00c10000bf88783b */ /* 0x000eaa0000000200 */
[----:B------:R-:W2:Y:S02]  /*18680*/  LDSM.16.M88.4 R152, [R184+0x800] ;  /* 0x00080000b898783b */ /* 0x000ea40000000200 */
        /* <DEDUP_REMOVED lines=9> */
[C---:B-----5:R-:W-:Y:S08]  /*18720*/  HMMA.16816.F32 R28, R156.reuse, R144, R28 ;  /* 0x000000909c1c723c */ /* 0x060ff0000000181c */
[----:B------:R-:W-:Y:S01]  /*18730*/  HMMA.16816.F32 R32, R156, R146, R32 ;  /* 0x000000929c20723c */ /* 0x000fe20000001820 */
[----:B------:R-:W4:Y:S05]  /*18740*/  LDSM.16.M88.4 R144, [R197+0x8900] ;  /* 0x00890000c590783b */ /* 0x000f2a0000000200 */
[----:B------:R-:W-:Y:S02]  /*18750*/  LDSM.16.M88.4 R156, [R181] ;  /* 0x00000000b59c783b */ /* 0x000fe40000000200 */
[C---:B--2---:R-:W-:Y:S08]  /*18760*/  HMMA.16816.F32 R4, R136.reuse, R148, R4 ;  /* 0x000000948804723c */ /* 0x044ff00000001804 */
[C---:B------:R-:W-:Y:S01]  /*18770*/  HMMA.16816.F32 R8, R136.reuse, R150, R8 ;  /* 0x000000968808723c */ /* 0x040fe20000001808 */
[----:B------:R-:W2:Y:S07]  /*18780*/  LDSM.16.M88.4 R148, [R197+0x9100] ;  /* 0x00910000c594783b */ /* 0x000eae0000000200 */
[C---:B------:R-:W-:Y:S08]  /*18790*/  HMMA.16816.F32 R12, R136.reuse, R152, R12 ;  /* 0x00000098880c723c */ /* 0x040ff0000000180c */
[C---:B------:R-:W-:Y:S01]  /*187a0*/  HMMA.16816.F32 R16, R136.reuse, R154, R16 ;  /* 0x0000009a8810723c */ /* 0x040fe20000001810 */
[----:B------:R-:W-:Y:S07]  /*187b0*/  LDSM.16.M88.4 R152, [R182] ;  /* 0x00000000b698783b */ /* 0x000fee0000000200 */
[C---:B-1----:R-:W-:Y:S08]  /*187c0*/  HMMA.16816.F32 R20, R136.reuse, R132, R20 ;  /* 0x000000848814723c */ /* 0x042ff00000001814 */
[C---:B------:R-:W-:Y:S01]  /*187d0*/  HMMA.16816.F32 R24, R136.reuse, R134, R24 ;  /* 0x000000868818723c */ /* 0x040fe20000001818 */
[----:B------:R-:W1:Y:S07]  /*187e0*/  LDSM.16.M88.4 R132, [R197+0x9900] ;  /* 0x00990000c584783b */ /* 0x000e6e0000000200 */
[C---:B---3--:R-:W-:Y:S08]  /*187f0*/  HMMA.16816.F32 R28, R136.reuse, R140, R28 ;  /* 0x0000008c881c723c */ /* 0x048ff0000000181c */
[----:B------:R-:W-:Y:S01]  /*18800*/  HMMA.16816.F32 R32, R136, R142, R32 ;  /* 0x0000008e8820723c */ /* 0x000fe20000001820 */
[----:B------:R-:W-:Y:S05]  /*18810*/  LDSM.16.M88.4 R136, [R194+0x10100] ;  /* 0x01010000c288783b */ /* 0x000fea0000000200 */
[----:B------:R-:W3:Y:S02]  /*18820*/  LDSM.16.M88.4 R140, [R183] ;  /* 0x00000000b78c783b */ /* 0x000ee40000000200 */
[C---:B------:R-:W-:Y:S08]  /*18830*/  HMMA.16816.F32 R4, R160.reuse, R164, R4 ;  /* 0x000000a4a004723c */ /* 0x040ff00000001804 */
[C---:B------:R-:W-:Y:S01]  /*18840*/  HMMA.16816.F32 R8, R160.reuse, R166, R8 ;  /* 0x000000a6a008723c */ /* 0x040fe20000001808 */
[----:B------:R-:W-:Y:S07]  /*18850*/  LDSM.16.M88.4 R164, [R192+0x8100] ;  /* 0x00810000c0a4783b */ /* 0x000fee0000000200 */
[C---:B----4-:R-:W-:Y:S08]  /*18860*/  HMMA.16816.F32 R12, R160.reuse, R144, R12 ;  /* 0x00000090a00c723c */ /* 0x050ff0000000180c */
[C---:B------:R-:W-:Y:S01]  /*18870*/  HMMA.16816.F32 R16, R160.reuse, R146, R16 ;  /* 0x00000092a010723c */ /* 0x040fe20000001810 */
[----:B------:R-:W4:Y:S07]  /*18880*/  LDSM.16.M88.4 R144, [R180] ;  /* 0x00000000b490783b */ /* 0x000f2e0000000200 */
[C---:B--2---:R-:W-:Y:S08]  /*18890*/  HMMA.16816.F32 R20, R160.reuse, R148, R20 ;  /* 0x00000094a014723c */ /* 0x044ff00000001814 */
[C---:B------:R-:W-:Y:S01]  /*188a0*/  HMMA.16816.F32 R24, R160.reuse, R150, R24 ;  /* 0x00000096a018723c */ /* 0x040fe20000001818 */
[----:B------:R-:W2:Y:S07]  /*188b0*/  LDSM.16.M88.4 R148, [R193+0x10100] ;  /* 0x01010000c194783b */ /* 0x000eae0000000200 */
[C---:B-1----:R-:W-:Y:S08]  /*188c0*/  HMMA.16816.F32 R28, R160.reuse, R132, R28 ;  /* 0x00000084a01c723c */ /* 0x042ff0000000181c */
[----:B------:R-:W-:Y:S01]  /*188d0*/  HMMA.16816.F32 R32, R160, R134, R32 ;  /* 0x00000086a020723c */ /* 0x000fe20000001820 */
[----:B------:R-:W1:Y:S05]  /*188e0*/  LDSM.16.M88.4 R132, [R192+0x9100] ;  /* 0x00910000c084783b */ /* 0x000e6a0000000200 */
[----:B------:R-:W-:Y:S02]  /*188f0*/  LDSM.16.M88.4 R160, [R184+0x2000] ;  /* 0x00200000b8a0783b */ /* 0x000fe40000000200 */
[C---:B---3--:R-:W-:Y:S08]  /*18900*/  HMMA.16816.F32 R4, R136.reuse, R140, R4 ;  /* 0x0000008c8804723c */ /* 0x048ff00000001804 */
[C---:B------:R-:W-:Y:S01]  /*18910*/  HMMA.16816.F32 R8, R136.reuse, R142, R8 ;  /* 0x0000008e8808723c */ /* 0x040fe20000001808 */
[----:B------:R-:W3:Y:S07]  /*18920*/  LDSM.16.M88.4 R140, [R192+0x9900] ;  /* 0x00990000c08c783b */ /* 0x000eee0000000200 */
[C---:B------:R-:W-:Y:S08]  /*18930*/  HMMA.16816.F32 R12, R136.reuse, R152, R12 ;  /* 0x00000098880c723c */ /* 0x040ff0000000180c */
[C---:B------:R-:W-:Y:S01]  /*18940*/  HMMA.16816.F32 R16, R136.reuse, R154, R16 ;  /* 0x0000009a8810723c */ /* 0x040fe20000001810 */
[----:B------:R-:W5:Y:S07]  /*18950*/  LDSM.16.M88.4 R152, [R191+0x10100] ;  /* 0x01010000bf98783b */ /* 0x000f6e0000000200 */
[C---:B------:R-:W-:Y:S08]  /*18960*/  HMMA.16816.F32 R20, R136.reuse, R156, R20 ;  /* 0x0000009c8814723c */ /* 0x040ff00000001814 */
[C---:B------:R-:W-:Y:S01]  /*18970*/  HMMA.16816.F32 R24, R136.reuse, R158, R24 ;  /* 0x0000009e8818723c */ /* 0x040fe20000001818 */
[----:B------:R-:W-:Y:S07]  /*18980*/  LDSM.16.M88.4 R156, [R197+0xa900] ;  /* 0x00a90000c59c783b */ /* 0x000fee0000000200 */
[C---:B----4-:R-:W-:Y:S08]  /*18990*/  HMMA.16816.F32 R28, R136.reuse, R144, R28 ;  /* 0x00000090881c723c */ /* 0x050ff0000000181c */
[----:B------:R-:W-:Y:S01]  /*189a0*/  HMMA.16816.F32 R32, R136, R146, R32 ;  /* 0x000000928820723c */ /* 0x000fe20000001820 */
[----:B------:R-:W4:Y:S05]  /*189b0*/  LDSM.16.M88.4 R136, [R184+0x2800] ;  /* 0x00280000b888783b */ /* 0x000f2a0000000200 */
[----:B------:R-:W3:Y:S02]  /*189c0*/  LDSM.16.M88.4 R144, [R184+0x3000] ;  /* 0x00300000b890783b */ /* 0x000ee40000000200 */
[C---:B--2---:R-:W-:Y:S08]  /*189d0*/  HMMA.16816.F32 R4, R148.reuse, R164, R4 ;  /* 0x000000a49404723c */ /* 0x044ff00000001804 */
[C---:B------:R-:W-:Y:S01]  /*189e0*/  HMMA.16816.F32 R8, R148.reuse, R166, R8 ;  /* 0x000000a69408723c */ /* 0x040fe20000001808 */
[----:B------:R-:W-:Y:S07]  /*189f0*/  LDSM.16.M88.4 R164, [R184+0x4000] ;  /* 0x00400000b8a4783b */ /* 0x000fee0000000200 */
[C---:B------:R-:W-:Y:S08]  /*18a00*/  HMMA.16816.F32 R12, R148.reuse, R168, R12 ;  /* 0x000000a8940c723c */ /* 0x040ff0000000180c */
[C---:B------:R-:W-:Y:S08]  /*18a10*/  HMMA.16816.F32 R16, R148.reuse, R170, R16 ;  /* 0x000000aa9410723c */ /* 0x040ff00000001810 */
[C---:B-1----:R-:W-:Y:S08]  /*18a20*/  HMMA.16816.F32 R20, R148.reuse, R132, R20 ;  /* 0x000000849414723c */ /* 0x042ff00000001814 */
[C---:B------:R-:W-:Y:S01]  /*18a30*/  HMMA.16816.F32 R24, R148.reuse, R134, R24 ;  /* 0x000000869418723c */ /* 0x040fe20000001818 */
[----:B------:R-:W1:Y:S07]  /*18a40*/  LDSM.16.M88.4 R132, [R184+0x3800] ;  /* 0x00380000b884783b */ /* 0x000e6e0000000200 */
[C---:B---3--:R-:W-:Y:S08]  /*18a50*/  HMMA.16816.F32 R28, R148.reuse, R140, R28 ;  /* 0x0000008c941c723c */ /* 0x048ff0000000181c */
[----:B------:R-:W-:Y:S01]  /*18a60*/  HMMA.16816.F32 R32, R148, R142, R32 ;  /* 0x0000008e9420723c */ /* 0x000fe20000001820 */
[----:B------:R-:W-:Y:S05]  /*18a70*/  LDSM.16.M88.4 R140, [R198+0x14100] ;  /* 0x01410000c68c783b */ /* 0x000fea0000000200 */
[----:B------:R-:W2:Y:S02]  /*18a80*/  LDSM.16.M88.4 R148, [R197+0xa100] ;  /* 0x00a10000c594783b */ /* 0x000ea40000000200 */
[C---:B-----5:R-:W-:Y:S08]  /*18a90*/  HMMA.16816.F32 R4, R152.reuse, R160, R4 ;  /* 0x000000a09804723c */ /* 0x060ff00000001804 */
[C---:B------:R-:W-:Y:S01]  /*18aa0*/  HMMA.16816.F32 R8, R152.reuse, R162, R8 ;  /* 0x000000a29808723c */ /* 0x040fe20000001808 */
[----:B------:R-:W-:Y:S07]  /*18ab0*/  LDSM.16.M88.4 R160, [R197+0xb900] ;  /* 0x00b90000c5a0783b */ /* 0x000fee0000000200 */
[C---:B----4-:R-:W-:Y:S08]  /*18ac0*/  HMMA.16816.F32 R12, R152.reuse, R136, R12 ;  /* 0x00000088980c723c */ /* 0x050ff0000000180c */
[C---:B------:R-:W-:Y:S01]  /*18ad0*/  HMMA.16816.F32 R16, R152.reuse, R138, R16 ;  /* 0x0000008a9810723c */ /* 0x040fe20000001810 */
[----:B------:R-:W3:Y:S07]  /*18ae0*/  LDSM.16.M88.4 R136, [R197+0xb100] ;  /* 0x00b10000c588783b */ /* 0x000eee0000000200 */
[C---:B------:R-:W-:Y:S08]  /*18af0*/  HMMA.16816.F32 R20, R152.reuse, R144, R20 ;  /* 0x000000909814723c */ /* 0x040ff00000001814 */
[C---:B------:R-:W-:Y:S01]  /*18b00*/  HMMA.16816.F32 R24, R152.reuse, R146, R24 ;  /* 0x000000929818723c */ /* 0x040fe20000001818 */
[----:B------:R-:W-:Y:S07]  /*18b10*/  LDSM.16.M88.4 R144, [R179] ;  /* 0x00000000b390783b */ /* 0x000fee0000000200 */
[C---:B-1----:R-:W-:Y:S08]  /*18b20*/  HMMA.16816.F32 R28, R152.reuse, R132, R28 ;  /* 0x00000084981c723c */ /* 0x042ff0000000181c */
[----:B------:R-:W-:Y:S01]  /*18b30*/  HMMA.16816.F32 R32, R152, R134, R32 ;  /* 0x000000869820723c */ /* 0x000fe20000001820 */
[----:B------:R-:W1:Y:S05]  /*18b40*/  LDSM.16.M88.4 R132, [R194+0x14100] ;  /* 0x01410000c284783b */ /* 0x000e6a0000000200 */
[----:B------:R-:W4:Y:S02]  /*18b50*/  LDSM.16.M88.4 R152, [R178] ;  /* 0x00000000b298783b */ /* 0x000f240000000200 */
[C---:B--2---:R-:W-:Y:S08]  /*18b60*/  HMMA.16816.F32 R4, R140.reuse, R148, R4 ;  /* 0x000000948c04723c */ /* 0x044ff00000001804 */
[C---:B------:R-:W-:Y:S01]  /*18b70*/  HMMA.16816.F32 R8, R140.reuse, R150, R8 ;  /* 0x000000968c08723c */ /* 0x040fe20000001808 */
[----:B------:R-:W-:Y:S07]  /*18b80*/  LDSM.16.M88.4 R148, [R176] ;  /* 0x00000000b094783b */ /* 0x000fee0000000200 */
[C---:B------:R-:W-:Y:S08]  /*18b90*/  HMMA.16816.F32 R12, R140.reuse, R156, R12 ;  /* 0x0000009c8c0c723c */ /* 0x040ff0000000180c */
[C---:B------:R-:W-:Y:S01]  /*18ba0*/  HMMA.16816.F32 R16, R140.reuse, R158, R16 ;  /* 0x0000009e8c10723c */ /* 0x040fe20000001810 */
[----:B------:R-:W-:Y:S07]  /*18bb0*/  LDSM.16.M88.4 R156, [R192+0xa100] ;  /* 0x00a10000c09c783b */ /* 0x000fee0000000200 */
[C---:B---3--:R-:W-:Y:S08]  /*18bc0*/  HMMA.16816.F32 R20, R140.reuse, R136, R20 ;  /* 0x000000888c14723c */ /* 0x048ff00000001814 */
[C---:B------:R-:W-:Y:S01]  /*18bd0*/  HMMA.16816.F32 R24, R140.reuse, R138, R24 ;  /* 0x0000008a8c18723c */ /* 0x040fe20000001818 */
[----:B------:R-:W2:Y:S07]  /*18be0*/  LDSM.16.M88.4 R136, [R177] ;  /* 0x00000000b188783b */ /* 0x000eae0000000200 */
[C---:B------:R-:W-:Y:S08]  /*18bf0*/  HMMA.16816.F32 R28, R140.reuse, R160, R28 ;  /* 0x000000a08c1c723c */ /* 0x040ff0000000181c */
[----:B------:R-:W-:Y:S01]  /*18c00*/  HMMA.16816.F32 R32, R140, R162, R32 ;  /* 0x000000a28c20723c */ /* 0x000fe20000001820 */
[----:B------:R-:W3:Y:S05]  /*18c10*/  LDSM.16.M88.4 R140, [R193+0x14100] ;  /* 0x01410000c18c783b */ /* 0x000eea0000000200 */
[----:B------:R-:W-:Y:S02]  /*18c20*/  LDSM.16.M88.4 R160, [R192+0xb100] ;  /* 0x00b10000c0a0783b */ /* 0x000fe40000000200 */
[C---:B-1----:R-:W-:Y:S08]  /*18c30*/  HMMA.16816.F32 R4, R132.reuse, R144, R4 ;  /* 0x000000908404723c */ /* 0x042ff00000001804 */
[C---:B------:R-:W-:Y:S01]  /*18c40*/  HMMA.16816.F32 R8, R132.reuse, R146, R8 ;  /* 0x000000928408723c */ /* 0x040fe20000001808 */
[----:B------:R-:W1:Y:S07]  /*18c50*/  LDSM.16.M88.4 R144, [R192+0xa900] ;  /* 0x00a90000c090783b */ /* 0x000e6e0000000200 */
[C---:B----4-:R-:W-:Y:S08]  /*18c60*/  HMMA.16816.F32 R12, R132.reuse, R152, R12 ;  /* 0x00000098840c723c */ /* 0x050ff0000000180c */
[C---:B------:R-:W-:Y:S01]  /*18c70*/  HMMA.16816.F32 R16, R132.reuse, R154, R16 ;  /* 0x0000009a8410723c */ /* 0x040fe20000001810 */
[----:B------:R-:W4:Y:S07]  /*18c80*/  LDSM.16.M88.4 R152, [R192+0xb900] ;  /* 0x00b90000c098783b */ /* 0x000f2e0000000200 */
[C---:B--2---:R-:W-:Y:S08]  /*18c90*/  HMMA.16816.F32 R20, R132.reuse, R136, R20 ;  /* 0x000000888414723c */ /* 0x044ff00000001814 */
[C---:B------:R-:W-:Y:S01]  /*18ca0*/  HMMA.16816.F32 R24, R132.reuse, R138, R24 ;  /* 0x0000008a8418723c */ /* 0x040fe20000001818 */
[----:B------:R-:W2:Y:S07]  /*18cb0*/  LDSM.16.M88.4 R136, [R191+0x14100] ;  /* 0x01410000bf88783b */ /* 0x000eae0000000200 */
[C---:B------:R-:W-:Y:S07]  /*18cc0*/  HMMA.16816.F32 R28, R132.reuse, R148, R28 ;  /* 0x00000094841c723c */ /* 0x040fee000000181c */
[C---:B------:R-:W-:Y:S01]  /*18cd0*/  @P0 IMAD.WIDE.U32 R148, R0.reuse, c[0x0][0x1e0], RZ ;  /* 0x0000780000940a25 */ /* 0x040fe200078e00ff */
[----:B------:R-:W-:Y:S01]  /*18ce0*/  HMMA.16816.F32 R32, R132, R150, R32 ;  /* 0x000000968420723c */ /* 0x000fe20000001820 */
[----:B------:R-:W5:Y:S07]  /*18cf0*/  LDSM.16.M88.4 R132, [R184+0x4800] ;  /* 0x00480000b884783b */ /* 0x000f6e0000000200 */
[C---:B---3--:R-:W-:Y:S08]  /*18d00*/  HMMA.16816.F32 R4, R140.reuse, R156, R4 ;  /* 0x0000009c8c04723c */ /* 0x048ff00000001804 */
[C---:B------:R-:W-:Y:S08]  /*18d10*/  HMMA.16816.F32 R8, R140.reuse, R158, R8 ;  /* 0x0000009e8c08723c */ /* 0x040ff00000001808 */
[C---:B-1----:R-:W-:Y:S07]  /*18d20*/  HMMA.16816.F32 R12, R140.reuse, R144, R12 ;  /* 0x000000908c0c723c */ /* 0x042fee000000180c */
[----:B------:R-:W-:Y:S01]  /*18d30*/  @P0 SHF.R.S32.HI R145, RZ, 0x1f, R0 ;  /* 0x0000001fff910819 */ /* 0x000fe20000011400 */
[C---:B------:R-:W-:Y:S04]  /*18d40*/  HMMA.16816.F32 R16, R140.reuse, R146, R16 ;  /* 0x000000928c10723c */ /* 0x040fe80000001810 */
[----:B------:R-:W-:Y:S04]  /*18d50*/  @P0 IMAD R145, R145, c[0x0][0x1e0], RZ ;  /* 0x0000780091910a24 */ /* 0x000fe800078e02ff */
[C---:B------:R-:W-:Y:S04]  /*18d60*/  HMMA.16816.F32 R20, R140.reuse, R160, R20 ;  /* 0x000000a08c14723c */ /* 0x040fe80000001814 */
[----:B------:R-:W-:Y:S02]  /*18d70*/  @P0 IMAD R145, R0, c[0x0][0x1e4], R145 ;  /* 0x0000790000910a24 */ /* 0x000fe400078e0291 */
[----:B------:R-:W-:Y:S02]  /*18d80*/  IMAD.MOV.U32 R0, RZ, RZ, R203 ;  /* 0x000000ffff007224 */ /* 0x000fe400078e00cb */
[C---:B------:R-:W-:Y:S04]  /*18d90*/  HMMA.16816.F32 R24, R140.reuse, R162, R24 ;  /* 0x000000a28c18723c */ /* 0x040fe80000001818 */
[----:B------:R-:W-:Y:S02]  /*18da0*/  @P0 IMAD.IADD R145, R149, 0x1, R145 ;  /* 0x0000000195910824 */ /* 0x000fe400078e0291 */
[C---:B------:R-:W-:Y:S02]  /*18db0*/  @P0 IMAD.SHL.U32 R149, R148.reuse, 0x40, RZ ;  /* 0x0000004094950824 */ /* 0x040fe400078e00ff */
[C---:B----4-:R-:W-:Y:S04]  /*18dc0*/  HMMA.16816.F32 R28, R140.reuse, R152, R28 ;  /* 0x000000988c1c723c */ /* 0x050fe8000000181c */
[----:B------:R-:W-:Y:S02]  /*18dd0*/  @P0 IADD3 R144, P3, R149, R204, RZ ;  /* 0x000000cc95900210 */ /* 0x000fe40007f7e0ff */
[----:B------:R-:W-:Y:S02]  /*18de0*/  @P0 SHF.L.U64.HI R148, R148, 0x6, R145 ;  /* 0x0000000694940819 */ /* 0x000fe40000010291 */
[----:B------:R-:W-:Y:S01]  /*18df0*/  HMMA.16816.F32 R32, R140, R154, R32 ;  /* 0x0000009a8c20723c */ /* 0x000fe20000001820 */
[----:B------:R-:W1:Y:S03]  /*18e00*/  LDSM.16.M88.4 R140, [R184+0x5000] ;  /* 0x00500000b88c783b */ /* 0x000e660000000200 */
[----:B------:R-:W-:Y:S04]  /*18e10*/  @P0 IMAD.X R145, R148, 0x1, R211, P3 ;  /* 0x0000000194910824 */ /* 0x000fe800018e06d3 */
[C---:B--2---:R-:W-:Y:S08]  /*18e20*/  HMMA.16816.F32 R4, R136.reuse, R164, R4 ;  /* 0x000000a48804723c */ /* 0x044ff00000001804 */
[C---:B------:R-:W-:Y:S08]  /*18e30*/  HMMA.16816.F32 R8, R136.reuse, R166, R8 ;  /* 0x000000a68808723c */ /* 0x040ff00000001808 */
[C---:B-----5:R-:W-:Y:S07]  /*18e40*/  HMMA.16816.F32 R12, R136.reuse, R132, R12 ;  /* 0x00000084880c723c */ /* 0x060fee000000180c */
[----:B------:R-:W-:Y:S01]  /*18e50*/  @P1 IMAD.HI.U32 R133, R203, c[0x0][0x2c8], RZ ;  /* 0x0000b200cb851a27 */ /* 0x000fe200078e00ff */
[C---:B------:R-:W-:Y:S01]  /*18e60*/  @P0 LEA R132, P1, R144.reuse, c[0x0][0x1c8], 0x1 ;  /* 0x0000720090840a11 */ /* 0x040fe200078208ff */
[C---:B------:R-:W-:Y:S03]  /*18e70*/  HMMA.16816.F32 R16, R136.reuse, R134, R16 ;  /* 0x000000868810723c */ /* 0x040fe60000001810 */
[----:B------:R-:W-:Y:S02]  /*18e80*/  @P2 SHF.R.U32.HI R0, RZ, c[0x0][0x2cc], R133 ;  /* 0x0000b300ff002a19 */ /* 0x000fe40000011685 */
[----:B------:R-:W-:Y:S02]  /*18e90*/  @P0 LEA.HI.X R133, R144, c[0x0][0x1cc], R145, 0x1, P1 ;  /* 0x0000730090850a11 */ /* 0x000fe400008f0c91 */
[----:B------:R-:W2:Y:S01]  /*18ea0*/  LDSM.16.M88.4 R144, [R184+0x5800] ;  /* 0x00580000b890783b */ /* 0x000ea20000000200 */
[C---:B------:R-:W-:Y:S01]  /*18eb0*/  @P0 IADD3 R150, P2, R149.reuse, R174, RZ ;  /* 0x000000ae95960210 */ /* 0x040fe20007f5e0ff */
[----:B------:R-:W-:Y:S04]  /*18ec0*/  DEPBAR.LE SB0, 0x0 ;  /* 0x000080000000791a */ /* 0x000fe80000000000 */
[----:B------:R-:W-:Y:S01]  /*18ed0*/  BAR.SYNC.DEFER_BLOCKING 0x0 ;  /* 0x0000000000007b1d */ /* 0x000fe20000010000 */
[C---:B------:R-:W-:Y:S01]  /*18ee0*/  @P0 IADD3 R134, P1, R149.reuse, R172, RZ ;  /* 0x000000ac95860210 */ /* 0x040fe20007f3e0ff */
[C---:B------:R-:W-:Y:S01]  /*18ef0*/  @P0 IMAD.X R135, R148.reuse, 0x1, R213, P2 ;  /* 0x0000000194870824 */ /* 0x040fe200010e06d5 */
[----:B------:R-:W-:Y:S01]  /*18f00*/  @P0 IADD3 R149, P3, R149, UR6, RZ ;  /* 0x0000000695950c10 */ /* 0x000fe2000ff7e0ff */
[C---:B-1----:R-:W-:Y:S05]  /*18f10*/  HMMA.16816.F32 R20, R136.reuse, R140, R20 ;  /* 0x0000008c8814723c */ /* 0x042fea0000001814 */
[----:B------:R-:W-:Y:S01]  /*18f20*/  @P0 IMAD.X R151, R148, 0x1, R175, P1 ;  /* 0x0000000194970824 */ /* 0x000fe200008e06af */
[----:B------:R-:W-:Y:S02]  /*18f30*/  @P0 LEA R154, P2, R150, c[0x0][0x1c8], 0x1 ;  /* 0x00007200969a0a11 */ /* 0x000fe400078408ff */
[----:B------:R-:W-:Y:S01]  /*18f40*/  @P0 LEA R152, P1, R134, c[0x0][0x1c8], 0x1 ;  /* 0x0000720086980a11 */ /* 0x000fe200078208ff */
[C---:B------:R-:W-:Y:S03]  /*18f50*/  HMMA.16816.F32 R24, R136.reuse, R142, R24 ;  /* 0x0000008e8818723c */ /* 0x040fe60000001818 */
[----:B------:R-:W-:Y:S02]  /*18f60*/  @P0 LEA.HI.X R155, R150, c[0x0][0x1cc], R135, 0x1, P2 ;  /* 0x00007300969b0a11 */ /* 0x000fe400010f0c87 */
[----:B------:R-:W-:Y:S02]  /*18f70*/  @P0 LEA.HI.X R153, R134, c[0x0][0x1cc], R151, 0x1, P1 ;  /* 0x0000730086990a11 */ /* 0x000fe400008f0c97 */
[C---:B------:R-:W-:Y:S02]  /*18f80*/  @P0 IADD3 R134, P2, R149.reuse, R204, RZ ;  /* 0x000000cc95860210 */ /* 0x040fe40007f5e0ff */
[C---:B------:R-:W-:Y:S01]  /*18f90*/  @P0 IADD3 R135, P1, R149.reuse, R174, RZ ;  /* 0x000000ae95870210 */ /* 0x040fe20007f3e0ff */
[----:B------:R-:W-:Y:S01]  /*18fa0*/  @!PT LDS RZ, [RZ] ;  /* 0x00000000fffff984 */ /* 0x000fe20000000800 */
[----:B------:R-:W-:Y:S01]  /*18fb0*/  @!PT LDS RZ, [RZ] ;  /* 0x00000000fffff984 */ /* 0x000fe20000000800 */
[----:B------:R-:W-:Y:S01]  /*18fc0*/  @!PT LDS RZ, [RZ] ;  /* 0x00000000fffff984 */ /* 0x000fe20000000800 */
[----:B------:R1:W-:Y:S02]  /*18fd0*/  @P0 LDGSTS.E.BYPASS.LTC128B.128 [R202+0x6100], [R132.64], !P5 ;  /* 0x0610000084ca0fae */ /* 0x0003e4000e901d5c */
[----:B------:R-:W-:Y:S02]  /*18fe0*/  @P0 IADD3.X R148, R148, UR7, RZ, P3, !PT ;  /* 0x0000000794940c10 */ /* 0x000fe40009ffe4ff */
[----:B------:R-:W-:Y:S01]  /*18ff0*/  @P0 IADD3 R149, P3, R149, R172, RZ ;  /* 0x000000ac95950210 */ /* 0x000fe20007f7e0ff */
[----:B------:R3:W-:Y:S02]  /*19000*/  @P0 LDGSTS.E.BYPASS.LTC128B.128 [R202+0x8100], [R154.64], !P6 ;  /* 0x081000009aca0fae */ /* 0x0007e4000f101d5c */
[----:B------:R-:W-:Y:S01]  /*19010*/  @P0 IMAD.X R141, R148, 0x1, R211, P2 ;  /* 0x00000001948d0824 */ /* 0x000fe200010e06d3 */
[----:B------:R-:W-:Y:S01]  /*19020*/  @P0 LEA R156, P4, R134, c[0x0][0x1c8], 0x1 ;  /* 0x00007200869c0a11 */ /* 0x000fe200078808ff */
[C---:B------:R-:W-:Y:S01]  /*19030*/  @P0 IMAD.X R140, R148.reuse, 0x1, R213, P1 ;  /* 0x00000001948c0824 */ /* 0x040fe200008e06d5 */
[----:B------:R-:W-:Y:S01]  /*19040*/  @P0 LEA R150, P2, R135, c[0x0][0x1c8], 0x1 ;  /* 0x0000720087960a11 */ /* 0x000fe200078408ff */
[----:B------:R-:W-:Y:S01]  /*19050*/  @P0 IMAD.X R148, R148, 0x1, R175, P3 ;  /* 0x0000000194940824 */ /* 0x000fe200018e06af */
[----:B------:R-:W-:Y:S01]  /*19060*/  ISETP.NE.AND P3, PT, R199, RZ, PT ;  /* 0x000000ffc700720c */ /* 0x000fe20003f65270 */
[C---:B--2---:R-:W-:Y:S03]  /*19070*/  HMMA.16816.F32 R28, R136.reuse, R144, R28 ;  /* 0x00000090881c723c */ /* 0x044fe6000000181c */
[----:B------:R-:W-:Y:S02]  /*19080*/  @P0 LEA.HI.X R157, R134, c[0x0][0x1cc], R141, 0x1, P4 ;  /* 0x00007300869d0a11 */ /* 0x000fe400020f0c8d */
[----:B------:R-:W2:Y:S01]  /*19090*/  SHFL.IDX PT, R134, R0, RZ, 0x1c1f ;  /* 0x001c1fff00867589 */ /* 0x000ea200000e0000 */
[----:B------:R-:W-:Y:S01]  /*190a0*/  @P0 LEA.HI.X R151, R135, c[0x0][0x1cc], R140, 0x1, P2 ;  /* 0x0000730087970a11 */ /* 0x000fe200010f0c8c */
[----:B------:R-:W-:Y:S01]  /*190b0*/  IMAD.SHL.U32 R135, R173, 0x40, RZ ;  /* 0x00000040ad877824 */ /* 0x000fe200078e00ff */
[C---:B------:R-:W-:Y:S01]  /*190c0*/  @P0 LEA R158, P1, R149.reuse, c[0x0][0x1c8], 0x1 ;  /* 0x00007200959e0a11 */ /* 0x040fe200078208ff */
[----:B------:R-:W-:Y:S03]  /*190d0*/  HMMA.16816.F32 R32, R136, R146, R32 ;  /* 0x000000928820723c */ /* 0x000fe60000001820 */
[----:B------:R3:W-:Y:S01]  /*190e0*/  @P0 LDGSTS.E.BYPASS.LTC128B.128 [R202+0xa100], [R152.64], !P3 ;  /* 0x0a10000098ca0fae */ /* 0x0007e2000d901d5c */
[----:B------:R-:W-:Y:S01]  /*190f0*/  @P0 LEA.HI.X R159, R149, c[0x0][0x1cc], R148, 0x1, P1 ;  /* 0x00007300959f0a11 */ /* 0x000fe200008f0c94 */
[----:B-1----:R-:W-:Y:S01]  /*19100*/  IMAD.U32 R133, RZ, RZ, UR23 ;  /* 0x00000017ff857e24 */ /* 0x002fe2000f8e00ff */
[----:B------:R-:W-:Y:S02]  /*19110*/  IADD3 R132, -R208, 0x1, -R135 ;  /* 0x00000001d0847810 */ /* 0x000fe40007ffe987 */
[----:B------:R3:W-:Y:S04]  /*19120*/  @P0 LDGSTS.E.BYPASS.LTC128B.128 [R202+0x7100], [R156.64], !P5 ;  /* 0x071000009cca0fae */ /* 0x0007e8000e901d5c */
[----:B------:R-:W-:Y:S01]  /*19130*/  IADD3 R133, -R133, UR12, R132 ;  /* 0x0000000c85857c10 */ /* 0x000fe2000fffe184 */
[----:B------:R3:W-:Y:S03]  /*19140*/  @P0 LDGSTS.E.BYPASS.LTC128B.128 [R202+0x9100], [R150.64], !P6 ;  /* 0x0910000096ca0fae */ /* 0x0007e6000f101d5c */
[C---:B------:R-:W-:Y:S02]  /*19150*/  IADD3 R137, R133.reuse, c[0x0][0x328], RZ ;  /* 0x0000ca0085897a10 */ /* 0x040fe40007ffe0ff */
[----:B------:R3:W-:Y:S01]  /*19160*/  @P0 LDGSTS.E.BYPASS.LTC128B.128 [R202+0xb100], [R158.64], !P3 ;  /* 0x0b1000009eca0fae */ /* 0x0007e2000d901d5c */
[----:B------:R-:W-:Y:S02]  /*19170*/  PLOP3.LUT P0, PT, PT, PT, UP2, 0x40, 0x0 ;  /* 0x000000000000781c */ /* 0x000fe40003f0e828 */
[----:B------:R-:W-:Y:S01]  /*19180*/  IADD3 R133, R133, UR4, RZ ;  /* 0x0000000485857c10 */ /* 0x000fe2000fffe0ff */
[--C-:B--2---:R-:W-:Y:S01]  /*19190*/  IMAD.IADD R141, R137, 0x1, R134.reuse ;  /* 0x00000001898d7824 */ /* 0x104fe200078e0286 */
[----:B------:R-:W0:Y:S03]  /*191a0*/  LDGDEPBAR ;  /* 0x00000000000079af */ /* 0x000e260000000000 */
[----:B------:R-:W-:Y:S06]  /*191b0*/  IMAD.IADD R139, R133, 0x1, R134 ;  /* 0x00000001858b7824 */ /* 0x000fec00078e0286 */
        /* <DEDUP_REMOVED lines=15> */
.L_x_1697:
[----:B------:R-:W-:Y:S04]  /*192b0*/  MOV R132, c[0x0][0x32c] ;  /* 0x0000cb0000847a02 */ /* 0x000fe80000000f00 */
[----:B------:R-:W-:Y:S11]  /*192c0*/  ISETP.NE.AND P0, PT, R132, 0x1, PT ;  /* 0x000000018400780c */ /* 0x000ff60003f05270 */
[----:B------:R-:W-:Y:S02]  /*192d0*/  @!UPT UIADD3 URZ, URZ, URZ, URZ ;  /* 0x0000003f3f3ff290 */ /* 0x000fe4000fffe03f */
[----:B------:R-:W-:Y:S05]  /*192e0*/  @P0 IMAD.HI.U32 R132, R134, c[0x0][0x330], RZ ;  /* 0x0000cc0086840a27 */ /* 0x000fea00078e00ff */
[----:B------:R-:W-:Y:S02]  /*192f0*/  @P0 SHF.R.U32.HI R134, RZ, c[0x0][0x334], R132 ;  /* 0x0000cd00ff860a19 */ /* 0x000fe40000011684 */
.L_x_1698:
[----:B------:R-:W-:Y:S05]  /*19300*/  BSYNC B0 ;  /* 0x0000000000007941 */ /* 0x000fea0003800000 */
.L_x_1696:
[----:B------:R-:W-:Y:S04]  /*19310*/  IMAD R143, R134, c[0x0][0x32c], -R135 ;  /* 0x0000cb00868f7a24 */ /* 0x000fe800078e0a87 */
[----:B------:R-:W-:Y:S05]  /*19320*/  IMAD.IADD R134, R143, 0x1, -R208 ;  /* 0x000000018f867824 */ /* 0x000fea00078e0ad0 */
[----:B------:R-:W-:Y:S02]  /*19330*/  IADD3 R132, R134, c[0x0][0x32c], RZ ;  /* 0x0000cb0086847a10 */ /* 0x000fe40007ffe0ff */
[----:B------:R-:W-:Y:S02]  /*19340*/  IMNMX R139, R139, R134, !PT ;  /* 0x000000868b8b7217 */ /* 0x000fe40007800200 */
[----:B------:R-:W-:Y:S02]  /*19350*/  IMNMX R141, R141, R132, PT ;  /* 0x000000848d8d7217 */ /* 0x000fe40003800200 */
.L_x_1695:
[----:B------:R-:W-:Y:S04]  /*19360*/  ISETP.GT.AND P1, PT, R173, -0x1, PT ;  /* 0xffffffffad00780c */ /* 0x000fe80003f24270 */
[C---:B------:R-:W-:Y:S02]  /*19370*/  ISETP.GT.AND P0, PT, R139.reuse, RZ, P1 ;  /* 0x000000ff8b00720c */ /* 0x040fe40000f04270 */
[----:B------:R-:W-:Y:S02]  /*19380*/  ISETP.GT.AND P2, PT, R139, 0x8, P1 ;  /* 0x000000088b00780c */ /* 0x000fe40000f44270 */
[----:B------:R-:W-:Y:S02]  /*19390*/  ISETP.LT.OR P0, PT, R141, 0x1, P0 ;  /* 0x000000018d00780c */ /* 0x000fe40000701670 */
        /* <DEDUP_REMOVED lines=10> */
[----:B---3--:R-:W-:Y:S02]  /*19440*/  FSEL R150, R5, -INF , !P3 ;  /* 0xff80000005967808 */ /* 0x008fe40005800000 */
        /* <DEDUP_REMOVED lines=53> */
.L_x_1701:
[----:B------:R-:W-:Y:S04]  /*197a0*/  MOV R5, c[0x0][0x32c] ;  /* 0x0000cb0000057a02 */ /* 0x000fe80000000f00 */
[----:B------:R-:W-:Y:S11]  /*197b0*/  ISETP.NE.AND P0, PT, R5, 0x1, PT ;  /* 0x000000010500780c */ /* 0x000ff60003f05270 */
[----:B------:R-:W-:Y:S02]  /*197c0*/  @!UPT UIADD3 URZ, URZ, URZ, URZ ;  /* 0x0000003f3f3ff290 */ /* 0x000fe4000fffe03f */
[----:B------:R-:W-:Y:S05]  /*197d0*/  @P0 IMAD.HI.U32 R5, R12, c[0x0][0x330], RZ ;  /* 0x0000cc000c050a27 */ /* 0x000fea00078e00ff */
[----:B------:R-:W-:Y:S02]  /*197e0*/  @P0 SHF.R.U32.HI R12, RZ, c[0x0][0x334], R5 ;  /* 0x0000cd00ff0c0a19 */ /* 0x000fe40000011605 */
.L_x_1702:
[----:B------:R-:W-:Y:S05]  /*197f0*/  BSYNC B0 ;  /* 0x0000000000007941 */ /* 0x000fea0003800000 */
.L_x_1700:
[----:B------:R-:W-:Y:S04]  /*19800*/  IMAD R135, R12, c[0x0][0x32c], -R135 ;  /* 0x0000cb000c877a24 */ /* 0x000fe800078e0a87 */
[----:B------:R-:W-:Y:S05]  /*19810*/  IMAD.IADD R135, R135, 0x1, -R208 ;  /* 0x0000000187877824 */ /* 0x000fea00078e0ad0 */
[----:B------:R-:W-:Y:S02]  /*19820*/  IADD3 R5, R135, c[0x0][0x32c], RZ ;  /* 0x0000cb0087057a10 */ /* 0x000fe40007ffe0ff */
[----:B------:R-:W-:Y:S02]  /*19830*/  IMNMX R4, R4, R135, !PT ;  /* 0x0000008704047217 */ /* 0x000fe40007800200 */
[----:B------:R-:W-:Y:S02]  /*19840*/  IMNMX R0, R0, R5, PT ;  /* 0x0000000500007217 */ /* 0x000fe40003800200 */
.L_x_1699:
[----:B------:R-:W-:Y:S02]  /*19850*/  FMNMX.FTZ R5, R148, R3, !PT ;  /* 0x0000000394057209 */ /* 0x000fe40007810000 */
[----:B------:R-:W-:Y:S02]  /*19860*/  ISETP.GT.AND P2, PT, R4, RZ, P1 ;  /* 0x000000ff0400720c */ /* 0x000fe40000f44270 */
        /* <DEDUP_REMOVED lines=13> */
[----:B------:R-:W-:Y:S02]  /*19940*/  ISETP.LT.OR P3, PT, R0, 0x9, P3 ;  /* 0x000000090000780c */ /* 0x000fe40001f61670 */
[----:B------:R-:W-:Y:S02]  /*19950*/  FSEL R17, R7, -INF , !P0 ;  /* 0xff80000007117808 */ /* 0x000fe40004000000 */
[----:B------:R-:W-:Y:S02]  /*19960*/  ISETP.GT.AND P0, PT, R4, 0x9, P1 ;  /* 0x000000090400780c */ /* 0x000fe40000f04270 */
[----:B------:R-:W-:Y:S02]  /*19970*/  FMNMX.FTZ R5, R168, R5, !PT ;  /* 0x00000005a8057209 */ /* 0x000fe40007810000 */
[----:B------:R-:W-:Y:S02]  /*19980*/  ISETP.GT.AND P4, PT, R4, 0x10, P1 ;  /* 0x000000100400780c */ /* 0x000fe40000f84270 */
[----:B------:R-:W-:Y:S02]  /*19990*/  ISETP.LT.OR P2, PT, R0, 0xa, P0 ;  /* 0x0000000a0000780c */ /* 0x000fe40000741670 */
[----:B------:R-:W-:Y:S02]  /*199a0*/  FSEL R9, R10, -INF , !P3 ;  /* 0xff8000000a097808 */ /* 0x000fe40005800000 */
[----:B------:R-:W-:Y:S02]  /*199b0*/  FMNMX.FTZ R5, R166, R5, !PT ;  /* 0x00000005a6057209 */ /* 0x000fe40007810000 */
[----:B------:R-:W-:Y:S02]  /*199c0*/  FMNMX.FTZ R6, R17, R6, !PT ;  /* 0x0000000611067209 */ /* 0x000fe40007810000 */
[----:B------:R-:W-:Y:S02]  /*199d0*/  ISETP.GT.AND P0, PT, R4, 0x11, P1 ;  /* 0x000000110400780c */ /* 0x000fe40000f04270 */
[----:B------:R-:W-:Y:S02]  /*199e0*/  FSEL R11, R11, -INF , !P2 ;  /* 0xff8000000b0b7808 */ /* 0x000fe40005000000 */
[----:B------:R-:W-:Y:S02]  /*199f0*/  ISETP.LT.OR P2, PT, R0, 0x11, P4 ;  /* 0x000000110000780c */ /* 0x000fe40002741670 */
[----:B------:R-:W-:Y:S02]  /*19a00*/  FMNMX.FTZ R5, R164, R5, !PT ;  /* 0x00000005a4057209 */ /* 0x000fe40007810000 */
[----:B------:R-:W-:Y:S02]  /*19a10*/  FMNMX.FTZ R6, R9, R6, !PT ;  /* 0x0000000609067209 */ /* 0x000fe40007810000 */
[----:B------:R-:W-:Y:S02]  /*19a20*/  FSEL R137, R14, -INF , !P2 ;  /* 0xff8000000e897808 */ /* 0x000fe40005000000 */
[----:B------:R-:W-:Y:S02]  /*19a30*/  ISETP.LT.OR P0, PT, R0, 0x12, P0 ;  /* 0x000000120000780c */ /* 0x000fe40000701670 */
[----:B------:R-:W-:Y:S02]  /*19a40*/  FMNMX.FTZ R10, R162, R5, !PT ;  /* 0x00000005a20a7209 */ /* 0x000fe40007810000 */
[C---:B------:R-:W-:Y:S02]  /*19a50*/  ISETP.GT.AND P2, PT, R4.reuse, 0x18, P1 ;  /* 0x000000180400780c */ /* 0x040fe40000f44270 */
[----:B------:R-:W-:Y:S02]  /*19a60*/  FMNMX.FTZ R6, R11, R6, !PT ;  /* 0x000000060b067209 */ /* 0x000fe40007810000 */
[----:B------:R-:W-:Y:S02]  /*19a70*/  FSEL R135, R15, -INF , !P0 ;  /* 0xff8000000f877808 */ /* 0x000fe40004000000 */
[----:B------:R-:W-:Y:S02]  /*19a80*/  FMNMX.FTZ R5, R147, R10, !PT ;  /* 0x0000000a93057209 */ /* 0x000fe40007810000 */
[----:B------:R-:W-:Y:S02]  /*19a90*/  FMNMX.FTZ R10, R137, R6, !PT ;  /* 0x00000006890a7209 */ /* 0x000fe40007810000 */
[----:B------:R-:W-:Y:S02]  /*19aa0*/  ISETP.GT.AND P0, PT, R4, 0x19, P1 ;  /* 0x000000190400780c */ /* 0x000fe40000f04270 */
[----:B------:R-:W-:Y:S02]  /*19ab0*/  ISETP.LT.OR P2, PT, R0, 0x19, P2 ;  /* 0x000000190000780c */ /* 0x000fe40001741670 */
[----:B------:R-:W-:Y:S02]  /*19ac0*/  FMNMX.FTZ R10, R135, R10, !PT ;  /* 0x0000000a870a7209 */ /* 0x000fe40007810000 */
[----:B------:R-:W-:Y:S02]  /*19ad0*/  FSEL R33, R18, -INF , !P2 ;  /* 0xff80000012217808 */ /* 0x000fe40005000000 */
        /* <DEDUP_REMOVED lines=65> */
[----:B------:R-:W-:Y:S01]  /*19ef0*/  ISETP.GT.AND P0, PT, R173, UR8, PT ;  /* 0x00000008ad007c0c */ /* 0x000fe2000bf04270 */
        /* <DEDUP_REMOVED lines=206> */
[----:B------:R-:W-:Y:S01]  /*1abe0*/  IADD3 R2, R173, -0x1, RZ ;  /* 0xffffffffad027810 */ /* 0x000fe20007ffe0ff */
[C---:B------:R-:W-:Y:S01]  /*1abf0*/  HMMA.16816.F32 R100, R16.reuse, R32, R100 ;  /* 0x000000201064723c */ /* 0x040fe20000001864 */
[----:B------:R3:W-:Y:S03]  /*1ac00*/  MUFU.EX2 R13, R140 ;  /* 0x0000008c000d7308 */ /* 0x0007e60000000800 */
[----:B------:R-:W-:Y:S01]  /*1ac10*/  FADD.FTZ R15, R15, R148 ;  /* 0x000000940f0f7221 */ /* 0x000fe20000010000 */
[----:B------:R-:W-:Y:S01]  /*1ac20*/  MOV R173, R2 ;  /* 0x0000000200ad7202 */ /* 0x000fe20000000f00 */
[----:B------:R-:W-:Y:S01]  /*1ac30*/  FADD.FTZ R152, R152, R153 ;  /* 0x0000009998987221 */ /* 0x000fe20000010000 */
[----:B------:R-:W-:Y:S01]  /*1ac40*/  MOV R2, R12 ;  /* 0x0000000c00027202 */ /* 0x000fe20000000f00 */
        /* <DEDUP_REMOVED lines=140> */
.L_x_1694:
        /* <DEDUP_REMOVED lines=123> */
.L_x_1617:
        /* <DEDUP_REMOVED lines=165> */
.L_x_1705:
        /* <DEDUP_REMOVED lines=146> */
.L_x_1707:
[----:B--2---:R-:W-:Y:S05]  /*1d030*/  BSYNC B0 ;  /* 0x0000000000007941 */ /* 0x004fea0003800000 */
.L_x_1706:
        /* <DEDUP_REMOVED lines=23> */
.L_x_1709:
[----:B------:R-:W-:Y:S05]  /*1d1b0*/  BSYNC B0 ;  /* 0x0000000000007941 */ /* 0x000fea0003800000 */
.L_x_1708:
        /* <DEDUP_REMOVED lines=23> */
.L_x_1711:
[----:B------:R-:W-:Y:S05]  /*1d330*/  BSYNC B0 ;  /* 0x0000000000007941 */ /* 0x000fea0003800000 */
.L_x_1710:
        /* <DEDUP_REMOVED lines=24> */
.L_x_1704:
        /* <DEDUP_REMOVED lines=31> */
.L_x_1712:
        /* <DEDUP_REMOVED lines=43> */
.L_x_1714:
[----:B------:R-:W-:Y:S05]  /*1d960*/  BSYNC B0 ;  /* 0x0000000000007941 */ /* 0x000fea0003800000 */
.L_x_1713:
        /* <DEDUP_REMOVED lines=70> */
.L_x_1716:
[----:B------:R-:W-:Y:S05]  /*1ddd0*/  BSYNC B0 ;  /* 0x0000000000007941 */ /* 0x000fea0003800000 */
.L_x_1715:
        /* <DEDUP_REMOVED lines=21> */
.L_x_1718:
[----:B------:R-:W-:Y:S05]  /*1df30*/  BSYNC B0 ;  /* 0x0000000000007941 */ /* 0x000fea0003800000 */
.L_x_1717:
        /* <DEDUP_REMOVED lines=21> */
.L_x_1720:
[----:B------:R-:W-:Y:S05]  /*1e090*/  BSYNC B0 ;  /* 0x0000000000007941 */ /* 0x000fea0003800000 */
.L_x_1719:
        /* <DEDUP_REMOVED lines=22> */
.L_x_1721:
        /* <DEDUP_REMOVED lines=16> */
.L_x_2593:


//--------------------- .text._ZN7cutlass13device_kernelIN5flash19enable_sm80_to_sm89INS1_16FlashAttnFwdSm80INS1_25CollectiveMainloopFwdSm80ILi8ELi1ELb1EN4cute5tupleIJNS5_1CILi128EEENS7_ILi96EEENS7_ILi192EEEEEELi192ENS_6half_tEfNS_4arch4Sm80ELb1ELb0ELb0ELb0ELb0ELb0ELb1ELb0EEENS1_21CollectiveEpilogueFwdINS6_IJS8_SA_S9_EEENS6_IJNS7_ILi1EEESI_SI_EEESC_SE_Li256ELb0ELb1ELb0ELb0EEENS1_30DynamicPersistentTileSchedulerILi256ELi256ELb0ELb1ELb0EEEEEEEEEvNT_6ParamsE --------------------------
	.section	.text._ZN7cutlass13device_kernelIN5flash19enable_sm80_to_sm89INS1_16FlashAttnFwdSm80INS1_25CollectiveMainloopFwdSm80ILi8ELi1ELb1EN4cute5tupleIJNS5_1CILi128EEENS7_ILi96EEENS7_ILi192EEEEEELi192ENS_6half_tEfNS_4arch4Sm80ELb1ELb0ELb0ELb0ELb0ELb0ELb1ELb0EEENS1_21CollectiveEpilogueFwdINS6_IJS8_SA_S9_EEENS6_IJNS7_ILi1EEESI_SI_EEESC_SE_Li256ELb0ELb1ELb0ELb0EEENS1_30DynamicPersistentTileSchedulerILi256ELi256ELb0ELb1ELb0EEEEEEEEEvNT_6ParamsE,"ax",@progbits
	.sectioninfo	@"SHI_REGISTERS=255"
	.align	128
.text._ZN7cutlass13device_kernelIN5flash19enable_sm80_to_sm89INS1_16FlashAttnFwdSm80INS1_25CollectiveMainloopFwdSm80ILi8ELi1ELb1EN4cute5tupleIJNS5_1CILi128EEENS7_ILi96EEENS7_ILi192EEEEEELi192ENS_6half_tEfNS_4arch4Sm80ELb1ELb0ELb0ELb0ELb0ELb0ELb1ELb0EEENS1_21CollectiveEpilogueFwdINS6_IJS8_SA_S9_EEENS6_IJNS7_ILi1EEESI_SI_EEESC_SE_Li256ELb0ELb1ELb0ELb0EEENS1_30DynamicPersistentTileSchedulerILi256ELi256ELb0ELb1ELb0EEEEEEEEEvNT_6ParamsE:
        .type           _ZN7cutlass13device_kernelIN5flash19enable_sm80_to_sm89INS1_16FlashAttnFwdSm80INS1_25CollectiveMainloopFwdSm80ILi8ELi1ELb1EN4cute5tupleIJNS5_1CILi128EEENS7_ILi96EEENS7_ILi192EEEEEELi192ENS_6half_tEfNS_4arch4Sm80ELb1ELb0ELb0ELb0ELb0ELb0ELb1ELb0EEENS1_21CollectiveEpilogueFwdINS6_IJS8_SA_S9_EEENS6_IJNS7_ILi1EEESI_SI_EEESC_SE_Li256ELb0ELb1ELb0ELb0EEENS1_30DynamicPersistentTileSchedulerILi256ELi256ELb0ELb1ELb0EEEEEEEEEvNT_6ParamsE,@function
        .size           _ZN7cutlass13device_kernelIN5flash19enable_sm80_to_sm89INS1_16FlashAttnFwdSm80INS1_25CollectiveMainloopFwdSm80ILi8ELi1ELb1EN4cute5tupleIJNS5_1CILi128EEENS7_ILi96EEENS7_ILi192EEEEEELi192ENS_6half_tEfNS_4arch4Sm80ELb1ELb0ELb0ELb0ELb0ELb0ELb1ELb0EEENS1_21CollectiveEpilogueFwdINS6_IJS8_SA_S9_EEENS6_IJNS7_ILi1EEESI_SI_EEESC_SE_Li256ELb0ELb1ELb0ELb0EEENS1_30DynamicPersistentTileSchedulerILi256ELi256ELb0ELb1ELb0EEEEEEEEEvNT_6ParamsE,(.L_x_2594 - _ZN7cutlass13device_kernelIN5flash19enable_sm80_to_sm89INS1_16FlashAttnFwdSm80INS1_25CollectiveMainloopFwdSm80ILi8ELi1ELb1EN4cute5tupleIJNS5_1CILi128EEENS7_ILi96EEENS7_ILi192EEEEEELi192ENS_6half_tEfNS_4arch4Sm80ELb1ELb0ELb0ELb0ELb0ELb0ELb1ELb0EEENS1_21CollectiveEpilogueFwdINS6_IJS8_SA_S9_EEENS6_IJNS7_ILi1EEESI_SI_EEESC_SE_Li256ELb0ELb1ELb0ELb0EEENS1_30DynamicPersistentTileSchedulerILi256ELi256ELb0ELb1ELb0EEEEEEEEEvNT_6ParamsE)
        .other          _ZN7cutlass13device_kernelIN5flash19enable_sm80_to_sm89INS1_16FlashAttnFwdSm80INS1_25CollectiveMainloopFwdSm80ILi8ELi1ELb1EN4cute5tupleIJNS5_1CILi128EEENS7_ILi96EEENS7_ILi192EEEEEELi192ENS_6half_tEfNS_4arch4Sm80ELb1ELb0ELb0ELb0ELb0ELb0ELb1ELb0EEENS1_21CollectiveEpilogueFwdINS6_IJS8_SA_S9_EEENS6_IJNS7_ILi1EEESI_SI_EEESC_SE_Li256ELb0ELb1ELb0ELb0EEENS1_30DynamicPersistentTileSchedulerILi256ELi256ELb0ELb1ELb0EEEEEEEEEvNT_6ParamsE,@"STO_CUDA_ENTRY STV_DEFAULT"
_ZN7cutlass13device_kernelIN5flash19enable_sm80_to_sm89INS1_16FlashAttnFwdSm80INS1_25CollectiveMainloopFwdSm80ILi8ELi1ELb1EN4cute5tupleIJNS5_1CILi128EEENS7_ILi96EEENS7_ILi192EEEEEELi192ENS_6half_tEfNS_4arch4Sm80ELb1ELb0ELb0ELb0ELb0ELb0ELb1ELb0EEENS1_21CollectiveEpilogueFwdINS6_IJS8_SA_S9_EEENS6_IJNS7_ILi1EEESI_SI_EEESC_SE_Li256ELb0ELb1ELb0ELb0EEENS1_30DynamicPersistentTileSchedulerILi256ELi256ELb0ELb1ELb0EEEEEEEEEvNT_6ParamsE:
        /* <DEDUP_REMOVED lines=168> */
.L_x_1763:
        /* <DEDUP_REMOVED lines=19> */
.L_x_1723:
[----:B------:R-:W-:-:S04]  /*0bb0*/  MOV R0, c[0x0][0x554] ;  /* 0x0001550000007a02 */ /* 0x000fc80000000f00 */
[----:B------:R-:W-:Y:S02]  /*0bc0*/  ISETP.NE.AND P0, PT, R0, 0x1, PT ;  /* 0x000000010000780c */ /* 0x000fe40003f05270 */
[----:B------:R-:W-:-:S11]  /*0bd0*/  MOV R0, R2 ;  /* 0x0000000200007202 */ /* 0x000fd60000000f00 */
[----:B------:R-:W-:-:S05]  /*0be0*/  @P0 IMAD.HI.U32 R4, R2, c[0x0][0x558], RZ ;  /* 0x0001560002040a27 */ /* 0x000fca00078e00ff */
[----:B------:R-:W-:-:S05]  /*0bf0*/  @P0 SHF.R.U32.HI R0, RZ, c[0x0][0x55c], R4 ;  /* 0x00015700ff000a19 */ /* 0x000fca0000011604 */
[----:B------:R-:W-:Y:S02]  /*0c00*/  IMAD R4, R0, c[0x0][0x554], RZ ;  /* 0x0001550000047a24 */ /* 0x000fe400078e02ff */
.L_x_1724:
[----:B------:R-:W-:Y:S05]  /*0c10*/  BSYNC B0 ;  /* 0x0000000000007941 */ /* 0x000fea0003800000 */
.L_x_1722:
        /* <DEDUP_REMOVED lines=191> */
[--C-:B------:R-:W-:Y:S01]  /*1810*/  SHF.R.S32.HI R6, RZ, 0x1f, R0.reuse ;  /* 0x0000001fff067819 */ /* 0x100fe20000011400 */
[----:B------:R-:W-:-:S04]  /*1820*/  IMAD.MOV R5, RZ, RZ, -R0 ;  /* 0x000000ffff057224 */ /* 0x000fc800078e0a00 */
        /* <DEDUP_REMOVED lines=69> */
[C---:B------:R-:W-:Y:S02]  /*1c80*/  ISETP.GE.AND P6, PT, R53.reuse, c[0x0][0x198], PT ;  /* 0x0000660035007a0c */ /* 0x040fe40003fc6270 */
[----:B-1----:R-:W-:Y:S01]  /*1c90*/  @!P5 LEA R4, P0, R53, R2, 0x1 ;  /* 0x000000023504d211 */ /* 0x002fe200078008ff */
[----:B-----5:R-:W-:-:S03]  /*1ca0*/  IMAD.WIDE.U32 R6, R9, c[0x0][0x1e0], RZ ;  /* 0x0000780009067a25 */ /* 0x020fc600078e00ff */
[----:B------:R-:W-:Y:S01]  /*1cb0*/  @!P5 LEA.HI.X R5, R53, R0, R28, 0x1, P0 ;  /* 0x000000003505d211 */ /* 0x000fe200000f0c1c */
[----:B------:R-:W-:Y:S01]  /*1cc0*/  IMAD R2, R9, c[0x0][0x1e4], R3 ;  /* 0x0000790009027a24 */ /* 0x000fe200078e0203 */
[----:B------:R-:W-:Y:S01]  /*1cd0*/  ISETP.GE.AND P0, PT, R8, 0x1, PT ;  /* 0x000000010800780c */ /* 0x000fe20003f06270 */
[----:B------:R-:W-:Y:S02]  /*1ce0*/  IMAD.MOV.U32 R118, RZ, RZ, R26 ;  /* 0x000000ffff767224 */ /* 0x000fe400078e001a */
[----:B------:R-:W-:Y:S02]  /*1cf0*/  IMAD.IADD R0, R7, 0x1, R2 ;  /* 0x0000000107007824 */ /* 0x000fe400078e0202 */
[----:B------:R-:W-:Y:S01]  /*1d00*/  IMAD.MOV.U32 R119, RZ, RZ, R25 ;  /* 0x000000ffff777224 */ /* 0x000fe200078e0019 */
[----:B------:R-:W-:Y:S01]  /*1d10*/  ISETP.NE.AND P3, PT, R19, RZ, PT ;  /* 0x000000ff1300720c */ /* 0x000fe20003f65270 */
[----:B------:R-:W-:Y:S01]  /*1d20*/  IMAD R0, R0, 0x60, RZ ;  /* 0x0000006000007824 */ /* 0x000fe200078e02ff */
[----:B------:R-:W-:Y:S01]  /*1d30*/  ISETP.NE.AND P2, PT, R18, RZ, PT ;  /* 0x000000ff1200720c */ /* 0x000fe20003f45270 */
[----:B------:R-:W-:Y:S01]  /*1d40*/  IMAD.WIDE.U32 R2, R6, 0x60, R118 ;  /* 0x0000006006027825 */ /* 0x000fe200078e0076 */
[----:B------:R1:W-:Y:S01]  /*1d50*/  @!P5 LDGSTS.E.BYPASS.LTC128B.128 [R122+0xb100], [R4.64], !P6 ;  /* 0x0b100000047adfae */ /* 0x0003e2000f101d46 */
[----:B------:R-:W-:-:S02]  /*1d60*/  ISETP.GE.AND P6, PT, R8, 0x21, PT ;  /* 0x000000210800780c */ /* 0x000fc40003fc6270 */
[----:B------:R-:W-:Y:S01]  /*1d70*/  IMAD.IADD R0, R3, 0x1, R0 ;  /* 0x0000000103007824 */ /* 0x000fe200078e0200 */
[----:B------:R-:W0:Y:S01]  /*1d80*/  LDGDEPBAR ;  /* 0x00000000000079af */ /* 0x000e220000000000 */
[----:B------:R-:W-:Y:S02]  /*1d90*/  IMAD.MOV.U32 R117, RZ, RZ, c[0x0][0x1e0] ;  /* 0x00007800ff757624 */ /* 0x000fe400078e00ff */
[----:B------:R-:W-:Y:S02]  /*1da0*/  IMAD.MOV.U32 R120, RZ, RZ, c[0x0][0x1e4] ;  /* 0x00007900ff787624 */ /* 0x000fe400078e00ff */
[----:B------:R-:W-:Y:S01]  /*1db0*/  IMAD.WIDE.U32 R6, R117, 0x40, RZ ;  /* 0x0000004075067825 */ /* 0x000fe200078e00ff */
[----:B-1----:R-:W-:-:S04]  /*1dc0*/  @P0 LEA R4, P5, R2, c[0x0][0x1c8], 0x1 ;  /* 0x0000720002040a11 */ /* 0x002fc800078a08ff */
[----:B------:R-:W-:Y:S02]  /*1dd0*/  @P0 LEA.HI.X R5, R2, c[0x0][0x1cc], R0, 0x1, P5 ;  /* 0x0000730002050a11 */ /* 0x000fe400028f0c00 */
[----:B------:R-:W-:-:S03]  /*1de0*/  ISETP.GE.AND P5, PT, R8, 0x41, PT ;  /* 0x000000410800780c */ /* 0x000fc60003fa6270 */
[----:B------:R1:W-:Y:S04]  /*1df0*/  @P0 LDGSTS.E.BYPASS.LTC128B.128 [R122+0xc100], [R4.64], !P4 ;  /* 0x0c100000047a0fae */ /* 0x0003e8000e101d46 */
[----:B------:R1:W-:Y:S04]  /*1e00*/  @P0 LDGSTS.E.BYPASS.LTC128B.128 [R122+0xf100], [R4.64+0x80], !P3 ;  /* 0x0f100080047a0fae */ /* 0x0003e8000d901d46 */
[----:B------:R1:W-:Y:S01]  /*1e10*/  @P0 LDGSTS.E.BYPASS.LTC128B.128 [R122+0x12100], [R4.64+0x100], !P2 ;  /* 0x12100100047a0fae */ /* 0x0003e2000d101d46 */
[----:B------:R-:W-:Y:S01]  /*1e20*/  @P6 LEA R3, P0, R117, R2, 0x5 ;  /* 0x0000000275036211 */ /* 0x000fe200078028ff */
[----:B------:R-:W-:-:S02]  /*1e30*/  IMAD R12, R12, c[0x0][0x208], RZ ;  /* 0x000082000c0c7a24 */ /* 0x000fc400078e02ff */
[----:B------:R-:W-:-:S04]  /*1e40*/  IMAD.WIDE.U32 R10, R9, c[0x0][0x208], RZ ;  /* 0x00008200090a7a25 */ /* 0x000fc800078e00ff */
[----:B------:R-:W-:Y:S01]  /*1e50*/  IMAD R12, R9, c[0x0][0x20c], R12 ;  /* 0x00008300090c7a24 */ /* 0x000fe200078e020c */
[----:B-1----:R-:W-:Y:S02]  /*1e60*/  @P6 LEA.HI.X R5, R117, R0, R120, 0x5, P0 ;  /* 0x0000000075056211 */ /* 0x002fe400000f2c78 */
[----:B------:R-:W-:-:S04]  /*1e70*/  @P6 LEA R4, P0, R3, c[0x0][0x1c8], 0x1 ;  /* 0x0000720003046a11 */ /* 0x000fc800078008ff */
[----:B------:R-:W-:Y:S02]  /*1e80*/  @P6 LEA.HI.X R5, R3, c[0x0][0x1cc], R5, 0x1, P0 ;  /* 0x0000730003056a11 */ /* 0x000fe400000f0c05 */
[----:B------:R-:W-:Y:S01]  /*1e90*/  @P5 IADD3 R3, P0, R2, R6, RZ ;  /* 0x0000000602035210 */ /* 0x000fe20007f1e0ff */
[----:B------:R-:W-:Y:S02]  /*1ea0*/  IMAD.SHL.U32 R2, R120, 0x40, RZ ;  /* 0x0000004078027824 */ /* 0x000fe400078e00ff */
        /* <DEDUP_REMOVED lines=12> */
[----:B------:R-:W-:Y:S02]  /*1f70*/  IMAD.MOV.U32 R6, RZ, RZ, R22 ;  /* 0x000000ffff067224 */ /* 0x000fe400078e0016 */
[----:B------:R-:W-:Y:S02]  /*1f80*/  IMAD.MOV.U32 R7, RZ, RZ, R24 ;  /* 0x000000ffff077224 */ /* 0x000fe400078e0018 */
[----:B------:R-:W-:Y:S02]  /*1f90*/  IMAD.IADD R0, R11, 0x1, R12 ;  /* 0x000000010b007824 */ /* 0x000fe400078e020c */
[----:B------:R-:W-:Y:S01]  /*1fa0*/  IMAD.WIDE.U32 R6, R10, 0x60, R6 ;  /* 0x000000600a067825 */ /* 0x000fe200078e0006 */
[----:B------:R-:W-:Y:S04]  /*1fb0*/  LDSM.16.M88.4 R156, [R250] ;  /* 0x00000000fa9c783b */ /* 0x000fe80000000200 */
[----:B------:R-:W-:Y:S04]  /*1fc0*/  LDSM.16.M88.4 R160, [R251] ;  /* 0x00000000fba0783b */ /* 0x000fe80000000200 */
[----:B------:R-:W-:Y:S04]  /*1fd0*/  LDSM.16.M88.4 R172, [R252] ;  /* 0x00000000fcac783b */ /* 0x000fe80000000200 */
        /* <DEDUP_REMOVED lines=8> */
[----:B------:R-:W-:Y:S04]  /*2060*/  LDSM.16.M88.4 R204, [R252+0x8000] ;  /* 0x00800000fccc783b */ /* 0x000fe80000000200 */
[----:B------:R-:W-:Y:S01]  /*2070*/  BAR.SYNC.DEFER_BLOCKING 0x0 ;  /* 0x0000000000007b1d */ /* 0x000fe20000010000 */
[----:B------:R-:W-:-:S02]  /*2080*/  IMAD R0, R0, 0x60, RZ ;  /* 0x0000006000007824 */ /* 0x000fc400078e02ff */
[----:B-1----:R-:W-:Y:S02]  /*2090*/  IMAD.MOV.U32 R5, RZ, RZ, c[0x0][0x208] ;  /* 0x00008200ff057624 */ /* 0x002fe400078e00ff */
[----:B--2---:R-:W-:Y:S01]  /*20a0*/  IMAD.MOV.U32 R3, RZ, RZ, 0x6 ;  /* 0x00000006ff037424 */ /* 0x004fe200078e00ff */
[C---:B------:R-:W-:Y:S01]  /*20b0*/  LEA R2, P0, R6.reuse, c[0x0][0x1f8], 0x1 ;  /* 0x00007e0006027a11 */ /* 0x040fe200078008ff */
[----:B------:R-:W-:Y:S02]  /*20c0*/  IMAD.IADD R0, R7, 0x1, R0 ;  /* 0x0000000107007824 */ /* 0x000fe400078e0200 */
[C---:B------:R-:W-:Y:S01]  /*20d0*/  IMAD.SHL.U32 R4, R5.reuse, 0x40, RZ ;  /* 0x0000004005047824 */ /* 0x040fe200078e00ff */
[----:B------:R-:W-:Y:S02]  /*20e0*/  SHF.L.U64.HI R5, R5, R3, c[0x0][0x20c] ;  /* 0x0000830005057619 */ /* 0x000fe40000010203 */
[----:B------:R-:W-:Y:S02]  /*20f0*/  LEA.HI.X R3, R6, c[0x0][0x1fc], R0, 0x1, P0 ;  /* 0x00007f0006037a11 */ /* 0x000fe400000f0c00 */
[----:B------:R-:W-:-:S02]  /*2100*/  IADD3 R10, P5, P0, R4, 0x80, R2 ;  /* 0x00000080040a7810 */ /* 0x000fc400078be002 */
[----:B------:R-:W-:Y:S02]  /*2110*/  LOP3.LUT R0, R20, 0x1, RZ, 0xc0, !PT ;  /* 0x0000000114007812 */ /* 0x000fe400078ec0ff */
        /* <DEDUP_REMOVED lines=10> */
[----:B------:R-:W-:Y:S04]  /*21c0*/  LDSM.16.M88.4 R12, [R225+0x800] ;  /* 0x00080000e10c783b */ /* 0x000fe80000000200 */
[----:B------:R-:W2:Y:S04]  /*21d0*/  LDSM.16.M88.4 R40, [R225+0x1000] ;  /* 0x00100000e128783b */ /* 0x000ea80000000200 */
[----:B------:R-:W3:Y:S04]  /*21e0*/  LDSM.16.M88.4 R44, [R225+0x1800] ;  /* 0x00180000e12c783b */ /* 0x000ee80000000200 */
[----:B------:R-:W-:Y:S04]  /*21f0*/  LDSM.16.M88.4 R60, [R225+0x2000] ;  /* 0x00200000e13c783b */ /* 0x000fe80000000200 */
[----:B------:R-:W-:Y:S04]  /*2200*/  LDSM.16.M88.4 R68, [R225+0x2800] ;  /* 0x00280000e144783b */ /* 0x000fe80000000200 */
[----:B------:R-:W-:Y:S04]  /*2210*/  LDSM.16.M88.4 R56, [R231] ;  /* 0x00000000e738783b */ /* 0x000fe80000000200 */
[----:B------:R-:W-:Y:S04]  /*2220*/  LDSM.16.M88.4 R52, [R248] ;  /* 0x00000000f834783b */ /* 0x000fe80000000200 */
[----:B------:R-:W4:Y:S04]  /*2230*/  LDSM.16.M88.4 R48, [R247] ;  /* 0x00000000f730783b */ /* 0x000f280000000200 */
[----:B------:R-:W5:Y:S04]  /*2240*/  LDSM.16.M88.4 R64, [R246] ;  /* 0x00000000f640783b */ /* 0x000f680000000200 */
[----:B------:R-:W1:Y:S04]  /*2250*/  LDSM.16.M88.4 R92, [R245] ;  /* 0x00000000f55c783b */ /* 0x000e680000000200 */
[----:B------:R-:W1:Y:S04]  /*2260*/  LDSM.16.M88.4 R104, [R244] ;  /* 0x00000000f468783b */ /* 0x000e680000000200 */
        /* <DEDUP_REMOVED lines=10> */
[----:B------:R-:W-:-:S05]  /*2310*/  IADD3 R4, P0, R2, R4, RZ ;  /* 0x0000000402047210 */ /* 0x000fca0007f1e0ff */
[----:B------:R-:W-:Y:S01]  /*2320*/  IMAD.X R5, R3, 0x1, R5, P0 ;  /* 0x0000000103057824 */ /* 0x000fe200000e0605 */
        /* <DEDUP_REMOVED lines=9> */
[----:B--2---:R-:W-:Y:S04]  /*23c0*/  HMMA.16816.F32 R16, R156, R42, RZ ;  /* 0x0000002a9c10723c */ /* 0x004fe800000018ff */
[----:B------:R2:W-:Y:S01]  /*23d0*/  LDGSTS.E.BYPASS.LTC128B.128 [R122+0x7100], [R6.64], !P0 ;  /* 0x07100000067a7fae */ /* 0x0005e2000c101d46 */
[----:B------:R-:W-:-:S02]  /*23e0*/  ISETP.NE.U32.AND P0, PT, R0, 0x1, PT ;  /* 0x000000010000780c */ /* 0x000fc40003f05070 */
[C---:B------:R-:W-:Y:S02]  /*23f0*/  ISETP.LT.OR P6, PT, R8.reuse, 0x41, !P6 ;  /* 0x000000410800780c */ /* 0x040fe400077c1670 */
[C---:B------:R-:W-:Y:S02]  /*2400*/  ISETP.LT.OR P0, PT, R8.reuse, 0x41, P0 ;  /* 0x000000410800780c */ /* 0x040fe40000701670 */
[----:B------:R-:W-:Y:S01]  /*2410*/  ISETP.LT.OR P5, PT, R8, 0x41, !P5 ;  /* 0x000000410800780c */ /* 0x000fe20006fa1670 */
[C---:B------:R-:W-:Y:S08]  /*2420*/  HMMA.16816.F32 R28, R156.reuse, R12, RZ ;  /* 0x0000000c9c1c723c */ /* 0x040ff000000018ff */
[C---:B------:R-:W-:Y:S02]  /*2430*/  HMMA.16816.F32 R24, R156.reuse, R14, RZ ;  /* 0x0000000e9c18723c */ /* 0x040fe400000018ff */
[----:B------:R2:W-:Y:S04]  /*2440*/  LDGSTS.E.BYPASS.LTC128B.128 [R122+0x2100], [R4.64], !P0 ;  /* 0x02100000047a7fae */ /* 0x0005e8000c101d46 */
[----:B------:R2:W-:Y:S02]  /*2450*/  LDGSTS.E.BYPASS.LTC128B.128 [R122+0x5100], [R4.64+0x80], !P6 ;  /* 0x05100080047a7fae */ /* 0x0005e4000f101d46 */
[C---:B------:R-:W-:Y:S02]  /*2460*/  HMMA.16816.F32 R20, R156.reuse, R40, RZ ;  /* 0x000000289c14723c */ /* 0x040fe400000018ff */
[----:B------:R2:W-:Y:S04]  /*2470*/  LDGSTS.E.BYPASS.LTC128B.128 [R122+0x8100], [R4.64+0x100], !P5 ;  /* 0x08100100047a7fae */ /* 0x0005e8000e901d46 */
[----:B------:R-:W-:Y:S02]  /*2480*/  LDSM.16.M88.4 R108, [R226+0x5000] ;  /* 0x00500000e26c783b */ /* 0x000fe40000000200 */
[----:B---3--:R-:W-:Y:S02]  /*2490*/  HMMA.16816.F32 R12, R156, R44, RZ ;  /* 0x0000002c9c0c723c */ /* 0x008fe400000018ff */
[----:B------:R-:W-:Y:S04]  /*24a0*/  LDSM.16.M88.4 R112, [R235] ;  /* 0x00000000eb70783b */ /* 0x000fe80000000200 */
[----:B------:R-:W0:Y:S02]  /*24b0*/  LDGDEPBAR ;  /* 0x00000000000079af */ /* 0x000e240000000000 */
[C---:B----4-:R-:W-:Y:S08]  /*24c0*/  HMMA.16816.F32 R80, R160.reuse, R50, R16 ;  /* 0x00000032a050723c */ /* 0x050ff00000001810 */
[----:B------:R-:W-:Y:S01]  /*24d0*/  HMMA.16816.F32 R100, R160, R58, R32 ;  /* 0x0000003aa064723c */ /* 0x000fe20000001820 */
[----:B------:R-:W3:Y:S07]  /*24e0*/  LDSM.16.M88.4 R32, [R229] ;  /* 0x00000000e520783b */ /* 0x000eee0000000200 */
[----:B------:R-:W-:Y:S08]  /*24f0*/  HMMA.16816.F32 R16, R156, R62, RZ ;  /* 0x0000003e9c10723c */ /* 0x000ff000000018ff */
[C---:B------:R-:W-:Y:S01]  /*2500*/  HMMA.16816.F32 R76, R160.reuse, R56, R36 ;  /* 0x00000038a04c723c */ /* 0x040fe20000001824 */
[----:B------:R-:W4:Y:S07]  /*2510*/  LDSM.16.M88.4 R36, [R229+0x800] ;  /* 0x00080000e524783b */ /* 0x000f2e0000000200 */
[C---:B------:R-:W-:Y:S01]  /*2520*/  HMMA.16816.F32 R84, R160.reuse, R48, R20 ;  /* 0x00000030a054723c */ /* 0x040fe20000001814 */
[----:B------:R-:W3:Y:S07]  /*2530*/  LDSM.16.M88.4 R48, [R229+0x1000] ;  /* 0x00100000e530783b */ /* 0x000eee0000000200 */
[----:B-----5:R-:W-:Y:S08]  /*2540*/  HMMA.16816.F32 R56, R160, R64, R12 ;  /* 0x00000040a038723c */ /* 0x020ff0000000180c */
[C---:B-1----:R-:W-:Y:S01]  /*2550*/  HMMA.16816.F32 R8, R156.reuse, R46, RZ ;  /* 0x0000002e9c08723c */ /* 0x042fe200000018ff */
[----:B------:R-:W1:Y:S07]  /*2560*/  LDSM.16.M88.4 R44, [R229+0x2000] ;  /* 0x00200000e52c783b */ /* 0x000e6e0000000200 */
[C---:B------:R-:W-:Y:S01]  /*2570*/  HMMA.16816.F32 R20, R156.reuse, R60, RZ ;  /* 0x0000003c9c14723c */ /* 0x040fe200000018ff */
[----:B------:R-:W-:Y:S07]  /*2580*/  LDSM.16.M88.4 R60, [R229+0x1800] ;  /* 0x00180000e53c783b */ /* 0x000fee0000000200 */
[C---:B------:R-:W-:Y:S08]  /*2590*/  HMMA.16816.F32 R12, R156.reuse, R68, RZ ;  /* 0x000000449c0c723c */ /* 0x040ff000000018ff */
[----:B--2---:R-:W-:Y:S01]  /*25a0*/  HMMA.16816.F32 R4, R156, R70, RZ ;  /* 0x000000469c04723c */ /* 0x004fe200000018ff */
[----:B------:R-:W-:Y:S07]  /*25b0*/  LDSM.16.M88.4 R68, [R226+0x1000] ;  /* 0x00100000e244783b */ /* 0x000fee0000000200 */
[C---:B------:R-:W-:Y:S01]  /*25c0*/  HMMA.16816.F32 R96, R160.reuse, R52, R28 ;  /* 0x00000034a060723c */ /* 0x040fe2000000181c */
[----:B------:R-:W-:Y:S07]  /*25d0*/  LDSM.16.M88.4 R28, [R226+0x800] ;  /* 0x00080000e21c783b */ /* 0x000fee0000000200 */
[C---:B------:R-:W-:Y:S01]  /*25e0*/  HMMA.16816.F32 R88, R160.reuse, R54, R24 ;  /* 0x00000036a058723c */ /* 0x040fe20000001818 */
[----:B------:R-:W2:Y:S07]  /*25f0*/  LDSM.16.M88.4 R24, [R229+0x2800] ;  /* 0x00280000e518783b */ /* 0x000eae0000000200 */
[C---:B------:R-:W-:Y:S01]  /*2600*/  HMMA.16816.F32 R52, R160.reuse, R94, R16 ;  /* 0x0000005ea034723c */ /* 0x040fe20000001810 */
[----:B------:R-:W5:Y:S07]  /*2610*/  LDSM.16.M88.4 R16, [R226] ;  /* 0x00000000e210783b */ /* 0x000f6e0000000200 */
[C---:B------:R-:W-:Y:S08]  /*2620*/  HMMA.16816.F32 R72, R160.reuse, R66, R8 ;  /* 0x00000042a048723c */ /* 0x040ff00000001808 */
[C---:B------:R-:W-:Y:S01]  /*2630*/  HMMA.16816.F32 R64, R160.reuse, R92, R20 ;  /* 0x0000005ca040723c */ /* 0x040fe20000001814 */
[----:B------:R-:W-:Y:S07]  /*2640*/  LDSM.16.M88.4 R92, [R226+0x2800] ;  /* 0x00280000e25c783b */ /* 0x000fee0000000200 */
[C---:B------:R-:W-:Y:S08]  /*2650*/  HMMA.16816.F32 R40, R160.reuse, R104, R12 ;  /* 0x00000068a028723c */ /* 0x040ff0000000180c */
[----:B------:R-:W-:Y:S01]  /*2660*/  HMMA.16816.F32 R20, R160, R106, R4 ;  /* 0x0000006aa014723c */ /* 0x000fe20000001804 */
[----:B------:R-:W-:Y:S07]  /*2670*/  LDSM.16.M88.4 R104, [R225+0x7800] ;  /* 0x00780000e168783b */ /* 0x000fee0000000200 */
[C---:B---3--:R-:W-:Y:S08]  /*2680*/  HMMA.16816.F32 R12, R168.reuse, R32, R76 ;  /* 0x00000020a80c723c */ /* 0x048ff0000000184c */
[C---:B------:R-:W-:Y:S01]  /*2690*/  HMMA.16816.F32 R8, R168.reuse, R34, R100 ;  /* 0x00000022a808723c */ /* 0x040fe20000001864 */
[----:B------:R-:W3:Y:S07]  /*26a0*/  LDSM.16.M88.4 R100, [R226+0x1800] ;  /* 0x00180000e264783b */ /* 0x000eee0000000200 */
[C---:B----4-:R-:W-:Y:S01]  /*26b0*/  HMMA.16816.F32 R4, R168.reuse, R36, R96 ;  /* 0x00000024a804723c */ /* 0x050fe20000001860 */
[----:B------:R-:W-:Y:S07]  /*26c0*/  LDSM.16.M88.4 R96, [R242] ;  /* 0x00000000f260783b */ /* 0x000fee0000000200 */
[C---:B------:R-:W-:Y:S01]  /*26d0*/  HMMA.16816.F32 R32, R168.reuse, R38, R88 ;  /* 0x00000026a820723c */ /* 0x040fe20000001858 */
[----:B------:R-:W4:Y:S07]  /*26e0*/  LDSM.16.M88.4 R88, [R226+0x2000] ;  /* 0x00200000e258783b */ /* 0x000f2e0000000200 */
[C---:B------:R-:W-:Y:S08]  /*26f0*/  HMMA.16816.F32 R36, R168.reuse, R48, R84 ;  /* 0x00000030a824723c */ /* 0x040ff00000001854 */
[C---:B-1----:R-:W-:Y:S08]  /*2700*/  HMMA.16816.F32 R84, R168.reuse, R46, R52 ;  /* 0x0000002ea854723c */ /* 0x042ff00000001834 */
[----:B--2---:R-:W-:Y:S08]  /*2710*/  HMMA.16816.F32 R76, R168, R24, R40 ;  /* 0x00000018a84c723c */ /* 0x004ff00000001828 */
[C---:B-----5:R-:W-:Y:S08]  /*2720*/  HMMA.16816.F32 R52, R172.reuse, R16, R12 ;  /* 0x00000010ac34723c */ /* 0x060ff0000000180c */
[C---:B------:R-:W-:Y:S08]  /*2730*/  HMMA.16816.F32 R40, R172.reuse, R18, R8 ;  /* 0x00000012ac28723c */ /* 0x040ff00000001808 */
[C---:B------:R-:W-:Y:S08]  /*2740*/  HMMA.16816.F32 R16, R172.reuse, R28, R4 ;  /* 0x0000001cac10723c */ /* 0x040ff00000001804 */
[----:B------:R-:W-:Y:S01]  /*2750*/  HMMA.16816.F32 R12, R172, R30, R32 ;  /* 0x0000001eac0c723c */ /* 0x000fe20000001820 */
[----:B------:R-:W1:Y:S07]  /*2760*/  LDSM.16.M88.4 R28, [R225+0x3000] ;  /* 0x00300000e11c783b */ /* 0x000e6e0000000200 */
[C---:B------:R-:W-:Y:S08]  /*2770*/  HMMA.16816.F32 R48, R168.reuse, R50, R80 ;  /* 0x00000032a830723c */ /* 0x040ff00000001850 */
[C---:B------:R-:W-:Y:S01]  /*2780*/  HMMA.16816.F32 R80, R168.reuse, R26, R20 ;  /* 0x0000001aa850723c */ /* 0x040fe20000001814 */
[----:B------:R-:W2:Y:S04]  /*2790*/  LDSM.16.M88.4 R24, [R225+0x3800] ;  /* 0x00380000e118783b */ /* 0x000ea80000000200 */
[----:B------:R-:W5:Y:S03]  /*27a0*/  LDSM.16.M88.4 R20, [R225+0x4000] ;  /* 0x00400000e114783b */ /* 0x000f660000000200 */
[C---:B------:R-:W-:Y:S08]  /*27b0*/  HMMA.16816.F32 R56, R168.reuse, R60, R56 ;  /* 0x0000003ca838723c */ /* 0x040ff00000001838 */
[C---:B------:R-:W-:Y:S01]  /*27c0*/  HMMA.16816.F32 R72, R168.reuse, R62, R72 ;  /* 0x0000003ea848723c */ /* 0x040fe20000001848 */
[----:B------:R-:W-:Y:S07]  /*27d0*/  LDSM.16.M88.4 R60, [R225+0x5000] ;  /* 0x00500000e13c783b */ /* 0x000fee0000000200 */
[----:B------:R-:W-:Y:S08]  /*27e0*/  HMMA.16816.F32 R64, R168, R44, R64 ;  /* 0x0000002ca840723c */ /* 0x000ff00000001840 */
[C---:B------:R-:W-:Y:S01]  /*27f0*/  HMMA.16816.F32 R8, R172.reuse, R68, R36 ;  /* 0x00000044ac08723c */ /* 0x040fe20000001824 */
[----:B------:R-:W1:Y:S07]  /*2800*/  LDSM.16.M88.4 R36, [R225+0x4800] ;  /* 0x00480000e124783b */ /* 0x000e6e0000000200 */
[C---:B---3--:R-:W-:Y:S08]  /*2810*/  HMMA.16816.F32 R32, R172.reuse, R100, R56 ;  /* 0x00000064ac20723c */ /* 0x048ff00000001838 */
[C---:B------:R-:W-:Y:S08]  /*2820*/  HMMA.16816.F32 R4, R172.reuse, R70, R48 ;  /* 0x00000046ac04723c */ /* 0x040ff00000001830 */
[C---:B------:R-:W-:Y:S01]  /*2830*/  HMMA.16816.F32 R44, R172.reuse, R102, R72 ;  /* 0x00000066ac2c723c */ /* 0x040fe20000001848 */
[----:B------:R-:W-:Y:S07]  /*2840*/  LDSM.16.M88.4 R100, [R241] ;  /* 0x00000000f164783b */ /* 0x000fee0000000200 */
[C---:B----4-:R-:W-:Y:S08]  /*2850*/  HMMA.16816.F32 R56, R172.reuse, R88, R64 ;  /* 0x00000058ac38723c */ /* 0x050ff00000001840 */
[C---:B------:R-:W-:Y:S01]  /*2860*/  HMMA.16816.F32 R64, R172.reuse, R90, R84 ;  /* 0x0000005aac40723c */ /* 0x040fe20000001854 */
[----:B------:R-:W-:Y:S04]  /*2870*/  LDSM.16.M88.4 R84, [R243] ;  /* 0x00000000f354783b */ /* 0x000fe80000000200 */
[----:B------:R-:W-:Y:S03]  /*2880*/  LDSM.16.M88.4 R88, [R238] ;  /* 0x00000000ee58783b */ /* 0x000fe60000000200 */
[----:B------:R-:W-:Y:S01]  /*2890*/  HMMA.16816.F32 R72, R172, R92, R76 ;  /* 0x0000005cac48723c */ /* 0x000fe2000000184c */
[----:B------:R-:W3:Y:S07]  /*28a0*/  LDSM.16.M88.4 R76, [R225+0x5800] ;  /* 0x00580000e14c783b */ /* 0x000eee0000000200 */
[----:B-1----:R-:W-:Y:S08]  /*28b0*/  HMMA.16816.F32 R68, R176, R28, R52 ;  /* 0x0000001cb044723c */ /* 0x002ff00000001834 */
[----:B------:R-:W-:Y:S01]  /*28c0*/  HMMA.16816.F32 R80, R172, R94, R80 ;  /* 0x0000005eac50723c */ /* 0x000fe20000001850 */
[----:B------:R-:W1:Y:S07]  /*28d0*/  LDSM.16.M88.4 R92, [R240] ;  /* 0x00000000f05c783b */ /* 0x000e6e0000000200 */
[C---:B------:R-:W-:Y:S08]  /*28e0*/  HMMA.16816.F32 R52, R176.reuse, R30, R40 ;  /* 0x0000001eb034723c */ /* 0x040ff00000001828 */
[C---:B--2---:R-:W-:Y:S08]  /*28f0*/  HMMA.16816.F32 R48, R176.reuse, R24, R16 ;  /* 0x00000018b030723c */ /* 0x044ff00000001810 */
[C---:B------:R-:W-:Y:S01]  /*2900*/  HMMA.16816.F32 R40, R176.reuse, R26, R12 ;  /* 0x0000001ab028723c */ /* 0x040fe2000000180c */
[----:B------:R-:W2:Y:S07]  /*2910*/  LDSM.16.M88.4 R24, [R239] ;  /* 0x00000000ef18783b */ /* 0x000eae0000000200 */
[C---:B-----5:R-:W-:Y:S08]  /*2920*/  HMMA.16816.F32 R28, R176.reuse, R20, R8 ;  /* 0x00000014b01c723c */ /* 0x060ff00000001808 */
[C---:B------:R-:W-:Y:S08]  /*2930*/  HMMA.16816.F32 R20, R176.reuse, R22, R4 ;  /* 0x00000016b014723c */ /* 0x040ff00000001804 */
[C---:B------:R-:W-:Y:S08]  /*2940*/  HMMA.16816.F32 R12, R176.reuse, R38, R44 ;  /* 0x00000026b00c723c */ /* 0x040ff0000000182c */
[C---:B------:R-:W-:Y:S08]  /*2950*/  HMMA.16816.F32 R8, R176.reuse, R60, R56 ;  /* 0x0000003cb008723c */ /* 0x040ff00000001838 */
[C---:B------:R-:W-:Y:S08]  /*2960*/  HMMA.16816.F32 R4, R176.reuse, R62, R64 ;  /* 0x0000003eb004723c */ /* 0x040ff00000001840 */
[C---:B------:R-:W-:Y:S08]  /*2970*/  HMMA.16816.F32 R16, R176.reuse, R36, R32 ;  /* 0x00000024b010723c */ /* 0x040ff00000001820 */
[C---:B---3--:R-:W-:Y:S08]  /*2980*/  HMMA.16816.F32 R64, R176.reuse, R76, R72 ;  /* 0x0000004cb040723c */ /* 0x048ff00000001848 */
[----:B------:R-:W-:Y:S08]  /*2990*/  HMMA.16816.F32 R80, R176, R78, R80 ;  /* 0x0000004eb050723c */ /* 0x000ff00000001850 */
[C---:B------:R-:W-:Y:S08]  /*29a0*/  HMMA.16816.F32 R76, R180.reuse, R84, R68 ;  /* 0x00000054b44c723c */ /* 0x040ff00000001844 */
[C---:B------:R-:W-:Y:S01]  /*29b0*/  HMMA.16816.F32 R68, R180.reuse, R96, R48 ;  /* 0x00000060b444723c */ /* 0x040fe20000001830 */
[----:B------:R-:W3:Y:S07]  /*29c0*/  LDSM.16.M88.4 R48, [R229+0x3000] ;  /* 0x00300000e530783b */ /* 0x000eee0000000200 */
[C---:B------:R-:W-:Y:S01]  /*29d0*/  HMMA.16816.F32 R60, R180.reuse, R98, R40 ;  /* 0x00000062b43c723c */ /* 0x040fe20000001828 */
[----:B------:R-:W4:Y:S04]  /*29e0*/  LDSM.16.M88.4 R40, [R229+0x3800] ;  /* 0x00380000e528783b */ /* 0x000f280000000200 */
[----:B------:R-:W-:Y:S03]  /*29f0*/  LDSM.16.M88.4 R96, [R226+0x4800] ;  /* 0x00480000e260783b */ /* 0x000fe60000000200 */
[C---:B------:R-:W-:Y:S01]  /*2a00*/  HMMA.16816.F32 R56, R180.reuse, R100, R28 ;  /* 0x00000064b438723c */ /* 0x040fe2000000181c */
[----:B------:R-:W5:Y:S07]  /*2a10*/  LDSM.16.M88.4 R28, [R229+0x4000] ;  /* 0x00400000e51c783b */ /* 0x000f6e0000000200 */
[C---:B-1----:R-:W-:Y:S08]  /*2a20*/  HMMA.16816.F32 R36, R180.reuse, R94, R12 ;  /* 0x0000005eb424723c */ /* 0x042ff0000000180c */
[C---:B--2---:R-:W-:Y:S08]  /*2a30*/  HMMA.16816.F32 R32, R180.reuse, R24, R8 ;  /* 0x00000018b420723c */ /* 0x044ff00000001808 */
[C---:B------:R-:W-:Y:S01]  /*2a40*/  HMMA.16816.F32 R12, R180.reuse, R26, R4 ;  /* 0x0000001ab40c723c */ /* 0x040fe20000001804 */
[----:B------:R-:W1:Y:S07]  /*2a50*/  LDSM.16.M88.4 R24, [R229+0x4800] ;  /* 0x00480000e518783b */ /* 0x000e6e0000000200 */
[C---:B------:R-:W-:Y:S01]  /*2a60*/  HMMA.16816.F32 R72, R180.reuse, R86, R52 ;  /* 0x00000056b448723c */ /* 0x040fe20000001834 */
[----:B------:R-:W-:Y:S07]  /*2a70*/  LDSM.16.M88.4 R84, [R226+0x3000] ;  /* 0x00300000e254783b */ /* 0x000fee0000000200 */
[C---:B------:R-:W-:Y:S01]  /*2a80*/  HMMA.16816.F32 R52, R180.reuse, R102, R20 ;  /* 0x00000066b434723c */ /* 0x040fe20000001814 */
[----:B------:R-:W2:Y:S04]  /*2a90*/  LDSM.16.M88.4 R20, [R229+0x5000] ;  /* 0x00500000e514783b */ /* 0x000ea80000000200 */
[----:B------:R-:W-:Y:S03]  /*2aa0*/  LDSM.16.M88.4 R100, [R236] ;  /* 0x00000000ec64783b */ /* 0x000fe60000000200 */
[C---:B------:R-:W-:Y:S01]  /*2ab0*/  HMMA.16816.F32 R44, R180.reuse, R92, R16 ;  /* 0x0000005cb42c723c */ /* 0x040fe20000001810 */
[----:B------:R-:W1:Y:S04]  /*2ac0*/  LDSM.16.M88.4 R16, [R229+0x5800] ;  /* 0x00580000e510783b */ /* 0x000e680000000200 */
[----:B------:R-:W-:Y:S03]  /*2ad0*/  LDSM.16.M88.4 R92, [R225+0x7000] ;  /* 0x00700000e15c783b */ /* 0x000fe60000000200 */
[C---:B------:R-:W-:Y:S08]  /*2ae0*/  HMMA.16816.F32 R8, R180.reuse, R88, R64 ;  /* 0x00000058b408723c */ /* 0x040ff00000001840 */
[----:B------:R-:W-:Y:S01]  /*2af0*/  HMMA.16816.F32 R4, R180, R90, R80 ;  /* 0x0000005ab404723c */ /* 0x000fe20000001850 */
[----:B------:R-:W1:Y:S04]  /*2b00*/  LDSM.16.M88.4 R80, [R226+0x3800] ;  /* 0x00380000e250783b */ /* 0x000e680000000200 */
[----:B------:R-:W1:Y:S03]  /*2b10*/  LDSM.16.M88.4 R88, [R226+0x4000] ;  /* 0x00400000e258783b */ /* 0x000e660000000200 */
[C---:B---3--:R-:W-:Y:S08]  /*2b20*/  HMMA.16816.F32 R76, R184.reuse, R48, R76 ;  /* 0x00000030b84c723c */ /* 0x048ff0000000184c */
[C---:B------:R-:W-:Y:S08]  /*2b30*/  HMMA.16816.F32 R72, R184.reuse, R50, R72 ;  /* 0x00000032b848723c */ /* 0x040ff00000001848 */
[C---:B----4-:R-:W-:Y:S08]  /*2b40*/  HMMA.16816.F32 R68, R184.reuse, R40, R68 ;  /* 0x00000028b844723c */ /* 0x050ff00000001844 */
[C---:B------:R-:W-:Y:S08]  /*2b50*/  HMMA.16816.F32 R64, R184.reuse, R42, R60 ;  /* 0x0000002ab840723c */ /* 0x040ff0000000183c */
[C---:B-----5:R-:W-:Y:S08]  /*2b60*/  HMMA.16816.F32 R40, R184.reuse, R28, R56 ;  /* 0x0000001cb828723c */ /* 0x060ff00000001838 */
[C---:B------:R-:W-:Y:S01]  /*2b70*/  HMMA.16816.F32 R48, R184.reuse, R30, R52 ;  /* 0x0000001eb830723c */ /* 0x040fe20000001834 */
[----:B------:R-:W-:Y:S07]  /*2b80*/  LDSM.16.M88.4 R28, [R225+0x6800] ;  /* 0x00680000e11c783b */ /* 0x000fee0000000200 */
[C---:B-1----:R-:W-:Y:S08]  /*2b90*/  HMMA.16816.F32 R60, R184.reuse, R24, R44 ;  /* 0x00000018b83c723c */ /* 0x042ff0000000182c */
[C---:B------:R-:W-:Y:S01]  /*2ba0*/  HMMA.16816.F32 R56, R184.reuse, R26, R36 ;  /* 0x0000001ab838723c */ /* 0x040fe20000001824 */
[----:B------:R-:W1:Y:S07]  /*2bb0*/  LDSM.16.M88.4 R24, [R226+0x5800] ;  /* 0x00580000e218783b */ /* 0x000e6e0000000200 */
[C---:B--2---:R-:W-:Y:S08]  /*2bc0*/  HMMA.16816.F32 R52, R184.reuse, R20, R32 ;  /* 0x00000014b834723c */ /* 0x044ff00000001820 */
[C---:B------:R-:W-:Y:S08]  /*2bd0*/  HMMA.16816.F32 R44, R184.reuse, R22, R12 ;  /* 0x00000016b82c723c */ /* 0x040ff0000000180c */
[C---:B------:R-:W-:Y:S08]  /*2be0*/  HMMA.16816.F32 R36, R184.reuse, R16, R8 ;  /* 0x00000010b824723c */ /* 0x040ff00000001808 */
[----:B------:R-:W-:Y:S01]  /*2bf0*/  HMMA.16816.F32 R20, R184, R18, R4 ;  /* 0x00000012b814723c */ /* 0x000fe20000001804 */
[----:B------:R-:W2:Y:S07]  /*2c00*/  LDSM.16.M88.4 R16, [R225+0x6000] ;  /* 0x00600000e110783b */ /* 0x000eae0000000200 */
[C---:B------:R-:W-:Y:S08]  /*2c10*/  HMMA.16816.F32 R12, R188.reuse, R84, R76 ;  /* 0x00000054bc0c723c */ /* 0x040ff0000000184c */
[C---:B------:R-:W-:Y:S01]  /*2c20*/  HMMA.16816.F32 R8, R188.reuse, R86, R72 ;  /* 0x00000056bc08723c */ /* 0x040fe20000001848 */
[----:B------:R-:W-:Y:S07]  /*2c30*/  LDSM.16.M88.4 R84, [R233] ;  /* 0x00000000e954783b */ /* 0x000fee0000000200 */
[C---:B------:R-:W-:Y:S08]  /*2c40*/  HMMA.16816.F32 R32, R188.reuse, R82, R64 ;  /* 0x00000052bc20723c */ /* 0x040ff00000001840 */
[C---:B------:R-:W-:Y:S01]  /*2c50*/  HMMA.16816.F32 R4, R188.reuse, R80, R68 ;  /* 0x00000050bc04723c */ /* 0x040fe20000001844 */
[----:B------:R-:W3:Y:S07]  /*2c60*/  LDSM.16.M88.4 R80, [R225+0x8000] ;  /* 0x00800000e150783b */ /* 0x000eee0000000200 */
[C---:B------:R-:W-:Y:S08]  /*2c70*/  HMMA.16816.F32 R40, R188.reuse, R88, R40 ;  /* 0x00000058bc28723c */ /* 0x040ff00000001828 */
[C---:B------:R-:W-:Y:S01]  /*2c80*/  HMMA.16816.F32 R48, R188.reuse, R90, R48 ;  /* 0x0000005abc30723c */ /* 0x040fe20000001830 */
[----:B------:R-:W4:Y:S07]  /*2c90*/  LDSM.16.M88.4 R88, [R225+0x8800] ;  /* 0x00880000e158783b */ /* 0x000f2e0000000200 */
[C---:B------:R-:W-:Y:S08]  /*2ca0*/  HMMA.16816.F32 R60, R188.reuse, R96, R60 ;  /* 0x00000060bc3c723c */ /* 0x040ff0000000183c */
[C---:B------:R-:W-:Y:S01]  /*2cb0*/  HMMA.16816.F32 R76, R188.reuse, R98, R56 ;  /* 0x00000062bc4c723c */ /* 0x040fe20000001838 */
[----:B------:R-:W5:Y:S07]  /*2cc0*/  LDSM.16.M88.4 R96, [R237] ;  /* 0x00000000ed60783b */ /* 0x000f6e0000000200 */
[C---:B------:R-:W-:Y:S08]  /*2cd0*/  HMMA.16816.F32 R72, R188.reuse, R108, R52 ;  /* 0x0000006cbc48723c */ /* 0x040ff00000001834 */
[C---:B------:R-:W-:Y:S01]  /*2ce0*/  HMMA.16816.F32 R68, R188.reuse, R110, R44 ;  /* 0x0000006ebc44723c */ /* 0x040fe2000000182c */
[----:B------:R-:W-:Y:S07]  /*2cf0*/  LDSM.16.M88.4 R108, [R229+0x6000] ;  /* 0x00600000e56c783b */ /* 0x000fee0000000200 */
[C---:B-1----:R-:W-:Y:S08]  /*2d00*/  HMMA.16816.F32 R64, R188.reuse, R24, R36 ;  /* 0x00000018bc40723c */ /* 0x042ff00000001824 */
[----:B------:R-:W-:Y:S01]  /*2d10*/  HMMA.16816.F32 R56, R188, R26, R20 ;  /* 0x0000001abc38723c */ /* 0x000fe20000001814 */
[----:B------:R-:W1:Y:S07]  /*2d20*/  LDSM.16.M88.4 R24, [R234] ;  /* 0x00000000ea18783b */ /* 0x000e6e0000000200 */
[C---:B--2---:R-:W-:Y:S08]  /*2d30*/  HMMA.16816.F32 R52, R192.reuse, R16, R12 ;  /* 0x00000010c034723c */ /* 0x044ff0000000180c */
[C---:B------:R-:W-:Y:S08]  /*2d40*/  HMMA.16816.F32 R44, R192.reuse, R18, R8 ;  /* 0x00000012c02c723c */ /* 0x040ff00000001808 */
[C---:B------:R-:W-:Y:S08]  /*2d50*/  HMMA.16816.F32 R16, R192.reuse, R30, R32 ;  /* 0x0000001ec010723c */ /* 0x040ff00000001820 */
[C---:B------:R-:W-:Y:S08]  /*2d60*/  HMMA.16816.F32 R12, R192.reuse, R92, R40 ;  /* 0x0000005cc00c723c */ /* 0x040ff00000001828 */
[C---:B------:R-:W-:Y:S01]  /*2d70*/  HMMA.16816.F32 R8, R192.reuse, R94, R48 ;  /* 0x0000005ec008723c */ /* 0x040fe20000001830 */
[----:B------:R-:W2:Y:S07]  /*2d80*/  LDSM.16.M88.4 R92, [R232] ;  /* 0x00000000e85c783b */ /* 0x000eae0000000200 */
[C---:B------:R-:W-:Y:S08]  /*2d90*/  HMMA.16816.F32 R20, R192.reuse, R28, R4 ;  /* 0x0000001cc014723c */ /* 0x040ff00000001804 */
[C---:B------:R-:W-:Y:S08]  /*2da0*/  HMMA.16816.F32 R4, R192.reuse, R104, R60 ;  /* 0x00000068c004723c */ /* 0x040ff0000000183c */
[C---:B------:R-:W-:Y:S01]  /*2db0*/  HMMA.16816.F32 R28, R192.reuse, R106, R76 ;  /* 0x0000006ac01c723c */ /* 0x040fe2000000184c */
[----:B------:R-:W-:Y:S04]  /*2dc0*/  LDSM.16.M88.4 R104, [R229+0x8800] ;  /* 0x00880000e568783b */ /* 0x000fe80000000200 */
[----:B------:R-:W-:Y:S03]  /*2dd0*/  LDSM.16.M88.4 R76, [R226+0x6800] ;  /* 0x00680000e24c783b */ /* 0x000fe60000000200 */
[C---:B---3--:R-:W-:Y:S08]  /*2de0*/  HMMA.16816.F32 R32, R192.reuse, R80, R72 ;  /* 0x00000050c020723c */ /* 0x048ff00000001848 */
[C---:B------:R-:W-:Y:S01]  /*2df0*/  HMMA.16816.F32 R36, R192.reuse, R82, R68 ;  /* 0x00000052c024723c */ /* 0x040fe20000001844 */
[----:B------:R-:W-:Y:S07]  /*2e00*/  LDSM.16.M88.4 R80, [R229+0x7000] ;  /* 0x00700000e550783b */ /* 0x000fee0000000200 */
[C---:B----4-:R-:W-:Y:S01]  /*2e10*/  HMMA.16816.F32 R40, R192.reuse, R88, R64 ;  /* 0x00000058c028723c */ /* 0x050fe20000001840 */
[----:B------:R-:W-:Y:S07]  /*2e20*/  LDSM.16.M88.4 R64, [R226+0x6000] ;  /* 0x00600000e240783b */ /* 0x000fee0000000200 */
[----:B------:R-:W-:Y:S01]  /*2e30*/  HMMA.16816.F32 R48, R192, R90, R56 ;  /* 0x0000005ac030723c */ /* 0x000fe20000001838 */
[----:B------:R-:W-:Y:S07]  /*2e40*/  LDSM.16.M88.4 R88, [R229+0x7800] ;  /* 0x00780000e558783b */ /* 0x000fee0000000200 */
[C---:B-----5:R-:W-:Y:S08]  /*2e50*/  HMMA.16816.F32 R56, R196.reuse, R98, R44 ;  /* 0x00000062c438723c */ /* 0x060ff0000000182c */
[C---:B------:R-:W-:Y:S01]  /*2e60*/  HMMA.16816.F32 R44, R196.reuse, R102, R16 ;  /* 0x00000066c42c723c */ /* 0x040fe20000001810 */
[----:B------:R-:W3:Y:S07]  /*2e70*/  LDSM.16.M88.4 R16, [R229+0x6800] ;  /* 0x00680000e510783b */ /* 0x000eee0000000200 */
[C---:B------:R-:W-:Y:S01]  /*2e80*/  HMMA.16816.F32 R60, R196.reuse, R96, R52 ;  /* 0x00000060c43c723c */ /* 0x040fe20000001834 */
[----:B------:R-:W4:Y:S07]  /*2e90*/  LDSM.16.M88.4 R96, [R229+0x8000] ;  /* 0x00800000e560783b */ /* 0x000f2e0000000200 */
[C---:B------:R-:W-:Y:S08]  /*2ea0*/  HMMA.16816.F32 R72, R196.reuse, R112, R12 ;  /* 0x00000070c448723c */ /* 0x040ff0000000180c */
[C---:B------:R-:W-:Y:S01]  /*2eb0*/  HMMA.16816.F32 R52, R196.reuse, R100, R20 ;  /* 0x00000064c434723c */ /* 0x040fe20000001814 */
[----:B------:R-:W5:Y:S07]  /*2ec0*/  LDSM.16.M88.4 R100, [R226+0x8000] ;  /* 0x00800000e264783b */ /* 0x000f6e0000000200 */
[C---:B------:R-:W-:Y:S08]  /*2ed0*/  HMMA.16816.F32 R68, R196.reuse, R114, R8 ;  /* 0x00000072c444723c */ /* 0x040ff00000001808 */
[C---:B-1----:R-:W-:Y:S08]  /*2ee0*/  HMMA.16816.F32 R12, R196.reuse, R24, R4 ;  /* 0x00000018c40c723c */ /* 0x042ff00000001804 */
[C---:B------:R-:W-:Y:S08]  /*2ef0*/  HMMA.16816.F32 R8, R196.reuse, R26, R28 ;  /* 0x0000001ac408723c */ /* 0x040ff0000000181c */
[C---:B------:R-:W-:Y:S08]  /*2f00*/  HMMA.16816.F32 R4, R196.reuse, R84, R32 ;  /* 0x00000054c404723c */ /* 0x040ff00000001820 */
[C---:B------:R-:W-:Y:S01]  /*2f10*/  HMMA.16816.F32 R20, R196.reuse, R86, R36 ;  /* 0x00000056c414723c */ /* 0x040fe20000001824 */
[----:B------:R-:W1:Y:S07]  /*2f20*/  LDSM.16.M88.4 R84, [R226+0x7000] ;  /* 0x00700000e254783b */ /* 0x000e6e0000000200 */
[C---:B--2---:R-:W-:Y:S08]  /*2f30*/  HMMA.16816.F32 R28, R196.reuse, R92, R40 ;  /* 0x0000005cc41c723c */ /* 0x044ff00000001828 */
[----:B------:R-:W-:Y:S01]  /*2f40*/  HMMA.16816.F32 R48, R196, R94, R48 ;  /* 0x0000005ec430723c */ /* 0x000fe20000001830 */
[----:B------:R-:W2:Y:S07]  /*2f50*/  LDSM.16.M88.4 R92, [R226+0x7800] ;  /* 0x00780000e25c783b */ /* 0x000eae0000000200 */
[C---:B------:R-:W-:Y:S08]  /*2f60*/  HMMA.16816.F32 R60, R200.reuse, R108, R60 ;  /* 0x0000006cc83c723c */ /* 0x040ff0000000183c */
[----:B------:R-:W-:Y:S01]  /*2f70*/  HMMA.16816.F32 R56, R200, R110, R56 ;  /* 0x0000006ec838723c */ /* 0x000fe20000001838 */
[----:B------:R-:W1:Y:S01]  /*2f80*/  LDSM.16.M88.4 R108, [R226+0x8800] ;  /* 0x00880000e26c783b */ /* 0x000e620000000200 */
[----:B------:R-:W-:-:S06]  /*2f90*/  DEPBAR.LE SB0, 0x0 ;  /* 0x000080000000791a */ /* 0x000fcc0000000000 */
[C---:B---3--:R-:W-:Y:S08]  /*2fa0*/  HMMA.16816.F32 R52, R200.reuse, R16, R52 ;  /* 0x00000010c834723c */ /* 0x048ff00000001834 */
[C---:B------:R-:W-:Y:S08]  /*2fb0*/  HMMA.16816.F32 R44, R200.reuse, R18, R44 ;  /* 0x00000012c82c723c */ /* 0x040ff0000000182c */
[C---:B------:R-:W-:Y:S08]  /*2fc0*/  HMMA.16816.F32 R32, R200.reuse, R88, R12 ;  /* 0x00000058c820723c */ /* 0x040ff0000000180c */
[C---:B------:R-:W-:Y:S08]  /*2fd0*/  HMMA.16816.F32 R24, R200.reuse, R90, R8 ;  /* 0x0000005ac818723c */ /* 0x040ff00000001808 */
[C---:B----4-:R-:W-:Y:S08]  /*2fe0*/  HMMA.16816.F32 R16, R200.reuse, R96, R4 ;  /* 0x00000060c810723c */ /* 0x050ff00000001804 */
[----:B------:R-:W-:Y:S01]  /*2ff0*/  HMMA.16816.F32 R40, R200, R80, R72 ;  /* 0x00000050c828723c */ /* 0x000fe20000001848 */
[----:B------:R-:W-:-:S07]  /*3000*/  IMAD.MOV.U32 R97, RZ, RZ, R123 ;  /* 0x000000ffff617224 */ /* 0x000fce00078e007b */
[C---:B------:R-:W-:Y:S08]  /*3010*/  HMMA.16816.F32 R36, R200.reuse, R82, R68 ;  /* 0x00000052c824723c */ /* 0x040ff00000001844 */
[C---:B------:R-:W-:Y:S08]  /*3020*/  HMMA.16816.F32 R12, R200.reuse, R98, R20 ;  /* 0x00000062c80c723c */ /* 0x040ff00000001814 */
[C---:B------:R-:W-:Y:S08]  /*3030*/  HMMA.16816.F32 R8, R200.reuse, R104, R28 ;  /* 0x00000068c808723c */ /* 0x040ff0000000181c */
[----:B------:R-:W-:Y:S01]  /*3040*/  HMMA.16816.F32 R4, R200, R106, R48 ;  /* 0x0000006ac804723c */ /* 0x000fe20000001830 */
[----:B------:R-:W-:Y:S01]  /*3050*/  ISETP.GE.AND P0, PT, R97, 0x2, PT ;  /* 0x000000026100780c */ /* 0x000fe20003f06270 */
[----:B------:R-:W-:Y:S06]  /*3060*/  BSSY B0, `(.L_x_1726) ;  /* 0x0000031000007945 */ /* 0x000fec0003800000 */
[C---:B------:R-:W-:Y:S08]  /*3070*/  HMMA.16816.F32 R20, R204.reuse, R64, R60 ;  /* 0x00000040cc14723c */ /* 0x040ff0000000183c */
[C---:B------:R-:W-:Y:S08]  /*3080*/  HMMA.16816.F32 R56, R204.reuse, R66, R56 ;  /* 0x00000042cc38723c */ /* 0x040ff00000001838 */
[C---:B-----5:R-:W-:Y:S08]  /*3090*/  HMMA.16816.F32 R64, R204.reuse, R100, R16 ;  /* 0x00000064cc40723c */ /* 0x060ff00000001810 */
        /* <DEDUP_REMOVED lines=8> */
[----:B------:R-:W-:Y:S01]  /*3120*/  HMMA.16816.F32 R48, R204, R110, R4 ;  /* 0x0000006ecc30723c */ /* 0x000fe20000001804 */
[----:B------:R-:W-:Y:S06]  /*3130*/  BAR.SYNC.DEFER_BLOCKING 0x0 ;  /* 0x0000000000007b1d */ /* 0x000fec0000010000 */
[----:B------:R-:W-:Y:S01]  /*3140*/  @!UPT UIADD3 URZ, URZ, URZ, URZ ;  /* 0x0000003f3f3ff290 */ /* 0x000fe2000fffe03f */
[----:B------:R-:W-:Y:S11]  /*3150*/  @!P0 BRA `(.L_x_1727) ;  /* 0x0000021000008947 */ /* 0x000ff60003800000 */
[----:B------:R-:W-:Y:S01]  /*3160*/  IADD3 R0, R97, -0x2, RZ ;  /* 0xfffffffe61007810 */ /* 0x000fe20007ffe0ff */
[C---:B------:R-:W-:Y:S01]  /*3170*/  IMAD.SHL.U32 R6, R117.reuse, 0x40, RZ ;  /* 0x0000004075067824 */ /* 0x040fe200078e00ff */
[----:B------:R-:W-:-:S02]  /*3180*/  SHF.L.U64.HI R7, R117, 0x6, R120 ;  /* 0x0000000675077819 */ /* 0x000fc40000010278 */
[----:B------:R-:W-:-:S05]  /*3190*/  SHF.R.S32.HI R2, RZ, 0x1f, R0 ;  /* 0x0000001fff027819 */ /* 0x000fca0000011400 */
[----:B------:R-:W-:Y:S02]  /*31a0*/  IMAD R4, R2, c[0x0][0x1e0], RZ ;  /* 0x0000780002047a24 */ /* 0x000fe400078e02ff */
[----:B------:R-:W-:-:S04]  /*31b0*/  IMAD.WIDE.U32 R2, R0, c[0x0][0x1e0], RZ ;  /* 0x0000780000027a25 */ /* 0x000fc800078e00ff */
[----:B------:R-:W-:Y:S02]  /*31c0*/  IMAD R0, R0, c[0x0][0x1e4], R4 ;  /* 0x0000790000007a24 */ /* 0x000fe400078e0204 */
[----:B------:R-:W-:-:S04]  /*31d0*/  IMAD.WIDE.U32 R4, R2, 0x60, R118 ;  /* 0x0000006002047825 */ /* 0x000fc800078e0076 */
[----:B------:R-:W-:Y:S01]  /*31e0*/  IMAD.IADD R0, R3, 0x1, R0 ;  /* 0x0000000103007824 */ /* 0x000fe200078e0200 */
[----:B------:R-:W-:-:S03]  /*31f0*/  LEA R2, P0, R4, c[0x0][0x1c8], 0x1 ;  /* 0x0000720004027a11 */ /* 0x000fc600078008ff */
[----:B------:R-:W-:Y:S01]  /*3200*/  IMAD R0, R0, 0x60, RZ ;  /* 0x0000006000007824 */ /* 0x000fe200078e02ff */
[----:B------:R-:W-:-:S03]  /*3210*/  IADD3 R10, P6, P5, R6, 0x80, R2 ;  /* 0x00000080060a7810 */ /* 0x000fc60007dde002 */
[----:B------:R-:W-:-:S05]  /*3220*/  IMAD.IADD R0, R5, 0x1, R0 ;  /* 0x0000000105007824 */ /* 0x000fca00078e0200 */
        /* <DEDUP_REMOVED lines=20> */
.L_x_1727:
[----:B------:R-:W-:Y:S05]  /*3370*/  BSYNC B0 ;  /* 0x0000000000007941 */ /* 0x000fea0003800000 */
.L_x_1726:
[----:B------:R-:W2:Y:S04]  /*3380*/  LDL R0, [R1+0x84] ;  /* 0x0000840001007983 */ /* 0x000ea80000100800 */
[----:B-1----:R-:W3:Y:S04]  /*3390*/  LDL R5, [R1+0x50] ;  /* 0x0000500001057983 */ /* 0x002ee80000100800 */
        /* <DEDUP_REMOVED lines=17> */
[----:B------:R-:W-:Y:S02]  /*34b0*/  ISETP.GT.AND P6, PT, R2, 0x1, PT ;  /* 0x000000010200780c */ /* 0x000fe40003fc4270 */
[----:B------:R-:W-:Y:S02]  /*34c0*/  FSEL R5, R20, -INF , P0 ;  /* 0xff80000014057808 */ /* 0x000fe40000000000 */
[----:B------:R-:W-:-:S02]  /*34d0*/  ISETP.GT.AND P0, PT, R0, 0x1, PT ;  /* 0x000000010000780c */ /* 0x000fc40003f04270 */
[----:B------:R-:W-:Y:S02]  /*34e0*/  ISETP.GT.AND P5, PT, R0, RZ, PT ;  /* 0x000000ff0000720c */ /* 0x000fe40003fa4270 */
[----:B------:R-:W-:Y:S02]  /*34f0*/  FSEL R6, R21, -INF , P6 ;  /* 0xff80000015067808 */ /* 0x000fe40003000000 */
[----:B------:R-:W-:Y:S02]  /*3500*/  ISETP.GT.AND P6, PT, R2, 0x8, PT ;  /* 0x000000080200780c */ /* 0x000fe40003fc4270 */
[----:B------:R-:W-:Y:S02]  /*3510*/  FSEL R13, R23, -INF , P0 ;  /* 0xff800000170d7808 */ /* 0x000fe40000000000 */
[----:B------:R-:W-:Y:S02]  /*3520*/  ISETP.GT.AND P0, PT, R0, 0x8, PT ;  /* 0x000000080000780c */ /* 0x000fe40003f04270 */
[----:B------:R-:W-:-:S02]  /*3530*/  FSEL R12, R22, -INF , P5 ;  /* 0xff800000160c7808 */ /* 0x000fc40002800000 */
[----:B------:R-:W-:Y:S02]  /*3540*/  ISETP.GT.AND P5, PT, R2, 0x9, PT ;  /* 0x000000090200780c */ /* 0x000fe40003fa4270 */
[----:B------:R-:W-:Y:S02]  /*3550*/  FSEL R7, R56, -INF , P6 ;  /* 0xff80000038077808 */ /* 0x000fe40003000000 */
[----:B------:R-:W-:Y:S02]  /*3560*/  FMNMX.FTZ R3, R5, R6, !PT ;  /* 0x0000000605037209 */ /* 0x000fe40007810000 */
[----:B------:R-:W-:Y:S02]  /*3570*/  FSEL R14, R58, -INF , P0 ;  /* 0xff8000003a0e7808 */ /* 0x000fe40000000000 */
[----:B------:R-:W-:Y:S02]  /*3580*/  ISETP.GT.AND P0, PT, R2, 0x11, PT ;  /* 0x000000110200780c */ /* 0x000fe40003f04270 */
[----:B------:R-:W-:-:S02]  /*3590*/  FSEL R8, R57, -INF , P5 ;  /* 0xff80000039087808 */ /* 0x000fc40002800000 */
[----:B------:R-:W-:Y:S02]  /*35a0*/  ISETP.GT.AND P6, PT, R2, 0x10, PT ;  /* 0x000000100200780c */ /* 0x000fe40003fc4270 */
[----:B------:R-:W-:Y:S02]  /*35b0*/  FMNMX.FTZ R3, R7, R3, !PT ;  /* 0x0000000307037209 */ /* 0x000fe40007810000 */
[----:B------:R-:W-:Y:S02]  /*35c0*/  ISETP.GT.AND P5, PT, R0, 0x9, PT ;  /* 0x000000090000780c */ /* 0x000fe40003fa4270 */
[----:B------:R-:W-:Y:S02]  /*35d0*/  FSEL R10, R53, -INF , P0 ;  /* 0xff800000350a7808 */ /* 0x000fe40000000000 */
[----:B------:R-:W-:Y:S02]  /*35e0*/  FSEL R9, R52, -INF , P6 ;  /* 0xff80000034097808 */ /* 0x000fe40003000000 */
[----:B------:R-:W-:-:S02]  /*35f0*/  ISETP.GT.AND P0, PT, R0, 0x11, PT ;  /* 0x000000110000780c */ /* 0x000fc40003f04270 */
[----:B------:R-:W-:Y:S02]  /*3600*/  FMNMX.FTZ R3, R8, R3, !PT ;  /* 0x0000000308037209 */ /* 0x000fe40007810000 */
[----:B------:R-:W-:Y:S02]  /*3610*/  FSEL R15, R59, -INF , P5 ;  /* 0xff8000003b0f7808 */ /* 0x000fe40002800000 */
[----:B------:R-:W-:Y:S01]  /*3620*/  ISETP.GT.AND P5, PT, R0, 0x10, PT ;  /* 0x000000100000780c */ /* 0x000fe20003fa4270 */
[----:B------:R-:W-:Y:S01]  /*3630*/  LDSM.16.MT88.4 R56, [R249] ;  /* 0x00000000f938783b */ /* 0x000fe20000004200 */
[----:B------:R-:W-:Y:S02]  /*3640*/  ISETP.GT.AND P6, PT, R2, 0x18, PT ;  /* 0x000000180200780c */ /* 0x000fe40003fc4270 */
[----:B------:R-:W-:Y:S02]  /*3650*/  FSEL R22, R55, -INF , P0 ;  /* 0xff80000037167808 */ /* 0x000fe40000000000 */
[----:B------:R-:W-:-:S02]  /*3660*/  FMNMX.FTZ R3, R9, R3, !PT ;  /* 0x0000000309037209 */ /* 0x000fc40007810000 */
[----:B------:R-:W-:Y:S02]  /*3670*/  ISETP.GT.AND P0, PT, R0, 0x18, PT ;  /* 0x000000180000780c */ /* 0x000fe40003f04270 */
[----:B------:R-:W-:Y:S02]  /*3680*/  FSEL R21, R54, -INF , P5 ;  /* 0xff80000036157808 */ /* 0x000fe40002800000 */
[----:B------:R-:W-:Y:S02]  /*3690*/  ISETP.GT.AND P5, PT, R2, 0x19, PT ;  /* 0x000000190200780c */ /* 0x000fe40003fa4270 */
[----:B------:R-:W-:Y:S02]  /*36a0*/  FSEL R11, R44, -INF , P6 ;  /* 0xff8000002c0b7808 */ /* 0x000fe40003000000 */
[----:B------:R-:W-:Y:S02]  /*36b0*/  FMNMX.FTZ R3, R10, R3, !PT ;  /* 0x000000030a037209 */ /* 0x000fe40007810000 */
[----:B------:R-:W-:-:S02]  /*36c0*/  FSEL R23, R46, -INF , P0 ;  /* 0xff8000002e177808 */ /* 0x000fc40000000000 */
[C---:B------:R-:W-:Y:S02]  /*36d0*/  ISETP.GT.AND P0, PT, R2.reuse, 0x21, PT ;  /* 0x000000210200780c */ /* 0x040fe40003f04270 */
[----:B------:R-:W-:Y:S02]  /*36e0*/  FSEL R20, R45, -INF , P5 ;  /* 0xff8000002d147808 */ /* 0x000fe40002800000 */
[----:B------:R-:W-:Y:S02]  /*36f0*/  ISETP.GT.AND P6, PT, R2, 0x20, PT ;  /* 0x000000200200780c */ /* 0x000fe40003fc4270 */
[----:B------:R-:W-:Y:S02]  /*3700*/  FMNMX.FTZ R3, R11, R3, !PT ;  /* 0x000000030b037209 */ /* 0x000fe40007810000 */
[----:B------:R-:W-:Y:S02]  /*3710*/  FSEL R88, R41, -INF , P0 ;  /* 0xff80000029587808 */ /* 0x000fe40000000000 */
[----:B------:R-:W-:-:S02]  /*3720*/  ISETP.GT.AND P0, PT, R0, 0x21, PT ;  /* 0x000000210000780c */ /* 0x000fc40003f04270 */
[----:B------:R-:W-:Y:S02]  /*3730*/  ISETP.GT.AND P5, PT, R0, 0x19, PT ;  /* 0x000000190000780c */ /* 0x000fe40003fa4270 */
[----:B------:R-:W-:Y:S02]  /*3740*/  FSEL R89, R40, -INF , P6 ;  /* 0xff80000028597808 */ /* 0x000fe40003000000 */
[----:B------:R-:W-:Y:S02]  /*3750*/  FMNMX.FTZ R3, R20, R3, !PT ;  /* 0x0000000314037209 */ /* 0x000fe40007810000 */
[----:B------:R-:W-:Y:S02]  /*3760*/  FSEL R101, R43, -INF , P0 ;  /* 0xff8000002b657808 */ /* 0x000fe40000000000 */
[----:B------:R-:W-:Y:S02]  /*3770*/  FSEL R24, R47, -INF , P5 ;  /* 0xff8000002f187808 */ /* 0x000fe40002800000 */
[----:B------:R-:W-:-:S02]  /*3780*/  ISETP.GT.AND P6, PT, R2, 0x28, PT ;  /* 0x000000280200780c */ /* 0x000fc40003fc4270 */
[----:B------:R-:W-:Y:S02]  /*3790*/  ISETP.GT.AND P0, PT, R2, 0x29, PT ;  /* 0x000000290200780c */ /* 0x000fe40003f04270 */
[----:B------:R-:W-:Y:S02]  /*37a0*/  FMNMX.FTZ R3, R89, R3, !PT ;  /* 0x0000000359037209 */ /* 0x000fe40007810000 */
[----:B------:R-:W-:Y:S02]  /*37b0*/  ISETP.GT.AND P5, PT, R0, 0x20, PT ;  /* 0x000000200000780c */ /* 0x000fe40003fa4270 */
[----:B------:R-:W-:Y:S02]  /*37c0*/  FSEL R79, R36, -INF , P6 ;  /* 0xff800000244f7808 */ /* 0x000fe40003000000 */
[----:B------:R-:W-:Y:S02]  /*37d0*/  FSEL R78, R37, -INF , P0 ;  /* 0xff800000254e7808 */ /* 0x000fe40000000000 */
[----:B------:R-:W-:-:S02]  /*37e0*/  FMNMX.FTZ R4, R12, R13, !PT ;  /* 0x0000000d0c047209 */ /* 0x000fc40007810000 */
[----:B------:R-:W-:Y:S02]  /*37f0*/  FMNMX.FTZ R3, R88, R3, !PT ;  /* 0x0000000358037209 */ /* 0x000fe40007810000 */
[----:B------:R-:W-:Y:S02]  /*3800*/  FSEL R100, R42, -INF , P5 ;  /* 0xff8000002a647808 */ /* 0x000fe40002800000 */
[C---:B------:R-:W-:Y:S01]  /*3810*/  ISETP.GT.AND P0, PT, R0.reuse, 0x29, PT ;  /* 0x000000290000780c */ /* 0x040fe20003f04270 */
[----:B------:R-:W-:Y:S01]  /*3820*/  LDSM.16.MT88.4 R40, [R228+0x800] ;  /* 0x00080000e428783b */ /* 0x000fe20000004200 */
[----:B------:R-:W-:Y:S02]  /*3830*/  ISETP.GT.AND P5, PT, R0, 0x28, PT ;  /* 0x000000280000780c */ /* 0x000fe40003fa4270 */
[----:B------:R-:W-:Y:S02]  /*3840*/  ISETP.GT.AND P6, PT, R2, 0x30, PT ;  /* 0x000000300200780c */ /* 0x000fe40003fc4270 */
[----:B------:R-:W-:-:S02]  /*3850*/  FMNMX.FTZ R4, R14, R4, !PT ;  /* 0x000000040e047209 */ /* 0x000fc40007810000 */
[----:B------:R-:W-:Y:S02]  /*3860*/  FMNMX.FTZ R3, R79, R3, !PT ;  /* 0x000000034f037209 */ /* 0x000fe40007810000 */
[----:B------:R-:W-:Y:S02]  /*3870*/  FSEL R91, R39, -INF , P0 ;  /* 0xff800000275b7808 */ /* 0x000fe40000000000 */
[----:B------:R-:W-:Y:S02]  /*3880*/  FSEL R90, R38, -INF , P5 ;  /* 0xff800000265a7808 */ /* 0x000fe40002800000 */
[----:B------:R-:W-:Y:S01]  /*3890*/  ISETP.GT.AND P0, PT, R2, 0x31, PT ;  /* 0x000000310200780c */ /* 0x000fe20003f04270 */
[----:B------:R-:W-:Y:S01]  /*38a0*/  LDSM.16.MT88.4 R36, [R227+0x800] ;  /* 0x00080000e324783b */ /* 0x000fe20000004200 */
[----:B------:R-:W-:Y:S02]  /*38b0*/  ISETP.GT.AND P5, PT, R0, 0x30, PT ;  /* 0x000000300000780c */ /* 0x000fe40003fa4270 */
[----:B------:R-:W-:-:S02]  /*38c0*/  FSEL R111, R32, -INF , P6 ;  /* 0xff800000206f7808 */ /* 0x000fc40003000000 */
[----:B------:R-:W-:Y:S02]  /*38d0*/  FMNMX.FTZ R4, R15, R4, !PT ;  /* 0x000000040f047209 */ /* 0x000fe40007810000 */
[----:B------:R-:W-:Y:S02]  /*38e0*/  FMNMX.FTZ R3, R78, R3, !PT ;  /* 0x000000034e037209 */ /* 0x000fe40007810000 */
[----:B------:R-:W-:Y:S02]  /*38f0*/  FSEL R102, R33, -INF , P0 ;  /* 0xff80000021667808 */ /* 0x000fe40000000000 */
[----:B------:R-:W-:Y:S02]  /*3900*/  ISETP.GT.AND P0, PT, R0, 0x31, PT ;  /* 0x000000310000780c */ /* 0x000fe40003f04270 */
[----:B------:R-:W-:Y:S02]  /*3910*/  FSEL R86, R34, -INF , P5 ;  /* 0xff80000022567808 */ /* 0x000fe40002800000 */
[----:B------:R-:W-:-:S02]  /*3920*/  ISETP.GT.AND P5, PT, R2, 0x38, PT ;  /* 0x000000380200780c */ /* 0x000fc40003fa4270 */
[----:B------:R-:W-:Y:S02]  /*3930*/  FMNMX.FTZ R4, R21, R4, !PT ;  /* 0x0000000415047209 */ /* 0x000fe40007810000 */
[----:B------:R-:W-:Y:S02]  /*3940*/  FMNMX.FTZ R3, R111, R3, !PT ;  /* 0x000000036f037209 */ /* 0x000fe40007810000 */
[----:B------:R-:W-:Y:S02]  /*3950*/  FSEL R113, R35, -INF , P0 ;  /* 0xff80000023717808 */ /* 0x000fe40000000000 */
        /* <DEDUP_REMOVED lines=24> */
[----:B------:R-:W-:Y:S02]  /*3ae0*/  FSEL R98, R16, -INF , P5 ;  /* 0xff80000010627808 */ /* 0x000fe40002800000 */
[----:B------:R-:W-:Y:S02]  /*3af0*/  ISETP.GT.AND P5, PT, R0, 0x38, PT ;  /* 0x000000380000780c */ /* 0x000fe40003fa4270 */
[----:B------:R-:W-:-:S02]  /*3b00*/  ISETP.GT.AND P0, PT, R2, 0x51, PT ;  /* 0x000000510200780c */ /* 0x000fc40003f04270 */
[----:B------:R-:W-:Y:S02]  /*3b10*/  FMNMX.FTZ R4, R91, R4, !PT ;  /* 0x000000045b047209 */ /* 0x000fe40007810000 */
[----:B------:R-:W-:Y:S02]  /*3b20*/  FMNMX.FTZ R3, R99, R3, !PT ;  /* 0x0000000363037209 */ /* 0x000fe40007810000 */
[----:B------:R-:W-:Y:S02]  /*3b30*/  FSEL R110, R30, -INF , P5 ;  /* 0xff8000001e6e7808 */ /* 0x000fe40002800000 */
[C---:B------:R-:W-:Y:S02]  /*3b40*/  ISETP.GT.AND P6, PT, R2.reuse, 0x58, PT ;  /* 0x000000580200780c */ /* 0x040fe40003fc4270 */
        /* <DEDUP_REMOVED lines=18> */
[----:B------:R-:W-:Y:S01]  /*3c70*/  ISETP.GT.AND P5, PT, R0, 0x48, PT ;  /* 0x000000480000780c */ /* 0x000fe20003fa4270 */
[----:B------:R-:W1:Y:S01]  /*3c80*/  SHFL.BFLY PT, R3, R141, 0x2, 0x1f ;  /* 0x0c401f008d037f89 */ /* 0x000e6200000e0000 */
[----:B------:R-:W-:-:S02]  /*3c90*/  FMNMX.FTZ R2, R84, R2, !PT ;  /* 0x0000000254027209 */ /* 0x000fc40007810000 */
[----:B------:R-:W-:Y:S02]  /*3ca0*/  ISETP.GT.AND P0, PT, R0, 0x49, PT ;  /* 0x000000490000780c */ /* 0x000fe40003f04270 */
[----:B------:R-:W-:Y:S02]  /*3cb0*/  FSEL R87, R62, -INF , P5 ;  /* 0xff8000003e577808 */ /* 0x000fe40002800000 */
[----:B------:R-:W-:Y:S02]  /*3cc0*/  FMNMX.FTZ R2, R93, R2, !PT ;  /* 0x000000025d027209 */ /* 0x000fe40007810000 */
[----:B------:R-:W-:Y:S02]  /*3cd0*/  FSEL R92, R63, -INF , P0 ;  /* 0xff8000003f5c7808 */ /* 0x000fe40000000000 */
[----:B------:R-:W-:Y:S01]  /*3ce0*/  ISETP.GT.AND P5, PT, R0, 0x50, PT ;  /* 0x000000500000780c */ /* 0x000fe20003fa4270 */
[----:B------:R-:W-:Y:S01]  /*3cf0*/  LDSM.16.MT88.4 R60, [R224+0x800] ;  /* 0x00080000e03c783b */ /* 0x000fe20000004200 */
[----:B------:R-:W-:-:S02]  /*3d00*/  FMNMX.FTZ R2, R87, R2, !PT ;  /* 0x0000000257027209 */ /* 0x000fc40007810000 */
[----:B------:R-:W-:Y:S02]  /*3d10*/  ISETP.GT.AND P0, PT, R0, 0x51, PT ;  /* 0x000000510000780c */ /* 0x000fe40003f04270 */
[----:B------:R-:W-:Y:S02]  /*3d20*/  FSEL R85, R18, -INF , P5 ;  /* 0xff80000012557808 */ /* 0x000fe40002800000 */
[----:B------:R-:W-:Y:S02]  /*3d30*/  FMNMX.FTZ R2, R92, R2, !PT ;  /* 0x000000025c027209 */ /* 0x000fe40007810000 */
[----:B------:R-:W-:Y:S02]  /*3d40*/  FSEL R114, R19, -INF , P0 ;  /* 0xff80000013727808 */ /* 0x000fe40000000000 */
[----:B------:R-:W-:Y:S01]  /*3d50*/  ISETP.GT.AND P5, PT, R0, 0x58, PT ;  /* 0x000000580000780c */ /* 0x000fe20003fa4270 */
[----:B------:R-:W-:Y:S01]  /*3d60*/  LDSM.16.MT88.4 R16, [R224] ;  /* 0x00000000e010783b */ /* 0x000fe20000004200 */
[----:B------:R-:W-:-:S02]  /*3d70*/  FMNMX.FTZ R2, R85, R2, !PT ;  /* 0x0000000255027209 */ /* 0x000fc40007810000 */
[----:B------:R-:W-:Y:S02]  /*3d80*/  ISETP.GT.AND P0, PT, R0, 0x59, PT ;  /* 0x000000590000780c */ /* 0x000fe40003f04270 */
[----:B------:R-:W-:Y:S02]  /*3d90*/  FSEL R112, R50, -INF , P5 ;  /* 0xff80000032707808 */ /* 0x000fe40002800000 */
[----:B------:R-:W-:Y:S02]  /*3da0*/  FMNMX.FTZ R0, R114, R2, !PT ;  /* 0x0000000272007209 */ /* 0x000fe40007810000 */
[----:B------:R-:W-:Y:S02]  /*3db0*/  FSEL R107, R51, -INF , P0 ;  /* 0xff800000336b7808 */ /* 0x000fe40000000000 */
[----:B------:R-:W-:Y:S01]  /*3dc0*/  FMNMX.FTZ R0, R112, R0, !PT ;  /* 0x0000000070007209 */ /* 0x000fe20007810000 */
[----:B------:R-:W-:Y:S01]  /*3dd0*/  LDSM.16.MT88.4 R48, [R224+0x3000] ;  /* 0x00300000e030783b */ /* 0x000fe20000004200 */
[----:B-1----:R-:W-:-:S02]  /*3de0*/  FMNMX.FTZ R141, R141, R3, !PT ;  /* 0x000000038d8d7209 */ /* 0x002fc40007810000 */
        /* <DEDUP_REMOVED lines=19> */
[--C-:B--2---:R-:W-:Y:S02]  /*3f20*/  FFMA.FTZ R2, R7, c[0x0][0x2d0], -R0.reuse ;  /* 0x0000b40007027a23 */ /* 0x104fe40000010800 */
[----:B------:R-:W1:Y:S05]  /*3f30*/  LDSM.16.MT88.4 R4, [R227] ;  /* 0x00000000e304783b */ /* 0x000e6a0000004200 */
[----:B------:R2:W-:Y:S02]  /*3f40*/  MUFU.EX2 R73, R2 ;  /* 0x0000000200497308 */ /* 0x0005e40000000800 */
[----:B--2---:R-:W-:Y:S01]  /*3f50*/  FFMA.FTZ R2, R8, c[0x0][0x2d0], -R0 ;  /* 0x0000b40008027a23 */ /* 0x004fe20000010800 */
[----:B---3--:R-:W-:-:S05]  /*3f60*/  F2FP.PACK_AB R8, R66, R67 ;  /* 0x000000434208723e */ /* 0x008fca00000000ff */
[----:B------:R2:W3:Y:S02]  /*3f70*/  MUFU.EX2 R74, R2 ;  /* 0x00000002004a7308 */ /* 0x0004e40000000800 */
[----:B--2---:R-:W-:Y:S01]  /*3f80*/  FFMA.FTZ R2, R9, c[0x0][0x2d0], -R0 ;  /* 0x0000b40009027a23 */ /* 0x004fe20000010800 */
[----:B---3--:R-:W-:-:S05]  /*3f90*/  F2FP.PACK_AB R10, R74, R73 ;  /* 0x000000494a0a723e */ /* 0x008fca00000000ff */
[----:B------:R2:W-:Y:S02]  /*3fa0*/  MUFU.EX2 R76, R2 ;  /* 0x00000002004c7308 */ /* 0x0005e40000000800 */
[----:B--2---:R-:W-:-:S05]  /*3fb0*/  FMUL.FTZ R2, R140, c[0x0][0x2d0] ;  /* 0x0000b4008c027a20 */ /* 0x004fca0000410000 */
[----:B------:R-:W-:-:S05]  /*3fc0*/  FSEL R2, R2, RZ, P0 ;  /* 0x000000ff02027208 */ /* 0x000fca0000000000 */
[----:B------:R-:W-:-:S04]  /*3fd0*/  FFMA.FTZ R3, R12, c[0x0][0x2d0], -R2 ;  /* 0x0000b4000c037a23 */ /* 0x000fc80000010802 */
[----:B------:R2:W-:Y:S02]  /*3fe0*/  MUFU.EX2 R53, R3 ;  /* 0x0000000300357308 */ /* 0x0005e40000000800 */
[----:B--2---:R-:W-:-:S06]  /*3ff0*/  FFMA.FTZ R3, R13, c[0x0][0x2d0], -R2 ;  /* 0x0000b4000d037a23 */ /* 0x004fcc0000010802 */
[----:B------:R2:W3:Y:S02]  /*4000*/  MUFU.EX2 R52, R3 ;  /* 0x0000000300347308 */ /* 0x0004e40000000800 */
[----:B--2---:R-:W-:Y:S01]  /*4010*/  FFMA.FTZ R3, R14, c[0x0][0x2d0], -R2 ;  /* 0x0000b4000e037a23 */ /* 0x004fe20000010802 */
[----:B---3--:R-:W-:-:S05]  /*4020*/  F2FP.PACK_AB R9, R52, R53 ;  /* 0x000000353409723e */ /* 0x008fca00000000ff */
[----:B------:R2:W-:Y:S02]  /*4030*/  MUFU.EX2 R54, R3 ;  /* 0x0000000300367308 */ /* 0x0005e40000000800 */
[----:B--2---:R-:W-:Y:S02]  /*4040*/  FFMA.FTZ R3, R15, c[0x0][0x2d0], -R2 ;  /* 0x0000b4000f037a23 */ /* 0x004fe40000010802 */
[----:B------:R-:W2:Y:S04]  /*4050*/  LDSM.16.MT88.4 R12, [R228] ;  /* 0x00000000e40c783b */ /* 0x000ea80000004200 */
[----:B------:R3:W4:Y:S02]  /*4060*/  MUFU.EX2 R55, R3 ;  /* 0x0000000300377308 */ /* 0x0007240000000800 */
[----:B---3--:R-:W-:Y:S01]  /*4070*/  FFMA.FTZ R3, R20, c[0x0][0x2d0], -R0 ;  /* 0x0000b40014037a23 */ /* 0x008fe20000010800 */
[----:B----4-:R-:W-:-:S05]  /*4080*/  F2FP.PACK_AB R11, R55, R54 ;  /* 0x00000036370b723e */ /* 0x010fca00000000ff */
[----:B------:R3:W4:Y:S02]  /*4090*/  MUFU.EX2 R143, R3 ;  /* 0x00000003008f7308 */ /* 0x0007240000000800 */
[C---:B------:R-:W-:Y:S08]  /*40a0*/  HMMA.16816.F32 R44, R8.reuse, R16, RZ ;  /* 0x00000010082c723c */ /* 0x040ff000000018ff */
[----:B------:R-:W-:Y:S01]  /*40b0*/  HMMA.16816.F32 R32, R8, R18, RZ ;  /* 0x000000120820723c */ /* 0x000fe200000018ff */
[----:B---3--:R-:W-:-:S04]  /*40c0*/  FFMA.FTZ R3, R21, c[0x0][0x2d0], -R2 ;  /* 0x0000b40015037a23 */ /* 0x008fc80000010802 */
[----:B------:R3:W-:Y:S03]  /*40d0*/  MUFU.EX2 R65, R3 ;  /* 0x0000000300417308 */ /* 0x0007e60000000800 */
[C---:B-1----:R-:W-:Y:S07]  /*40e0*/  HMMA.16816.F32 R16, R8.reuse, R6, RZ ;  /* 0x000000060810723c */ /* 0x042fee00000018ff */
[----:B----4-:R-:W-:Y:S01]  /*40f0*/  F2FP.PACK_AB R6, R143, R77 ;  /* 0x0000004d8f06723e */ /* 0x010fe200000000ff */
[----:B--2---:R-:W-:Y:S01]  /*4100*/  HMMA.16816.F32 R28, R8, R12, RZ ;  /* 0x0000000c081c723c */ /* 0x004fe200000018ff */
[----:B---3--:R-:W-:-:S04]  /*4110*/  FFMA.FTZ R3, R22, c[0x0][0x2d0], -R2 ;  /* 0x0000b40016037a23 */ /* 0x008fc80000010802 */
[----:B------:R1:W2:Y:S02]  /*4120*/  MUFU.EX2 R64, R3 ;  /* 0x0000000300407308 */ /* 0x0002a40000000800 */
[----:B-1----:R-:W-:Y:S02]  /*4130*/  FFMA.FTZ R3, R23, c[0x0][0x2d0], -R2 ;  /* 0x0000b40017037a23 */ /* 0x002fe40000010802 */
[----:B------:R-:W-:Y:S04]  /*4140*/  HMMA.16816.F32 R20, R8, R4, RZ ;  /* 0x000000040814723c */ /* 0x000fe800000018ff */
[----:B------:R1:W-:Y:S03]  /*4150*/  MUFU.EX2 R72, R3 ;  /* 0x0000000300487308 */ /* 0x0003e60000000800 */
[----:B------:R-:W-:-:S02]  /*4160*/  F2FP.PACK_AB R4, R75, R76 ;  /* 0x0000004c4b04723e */ /* 0x000fc400000000ff */
[----:B--2---:R-:W-:Y:S01]  /*4170*/  F2FP.PACK_AB R5, R64, R65 ;  /* 0x000000414005723e */ /* 0x004fe200000000ff */
[----:B-1----:R-:W-:Y:S02]  /*4180*/  FFMA.FTZ R3, R24, c[0x0][0x2d0], -R2 ;  /* 0x0000b40018037a23 */ /* 0x002fe40000010802 */
[C---:B------:R-:W-:Y:S02]  /*4190*/  HMMA.16816.F32 R24, R8.reuse, R14, RZ ;  /* 0x0000000e0818723c */ /* 0x040fe400000018ff */
[----:B------:R-:W1:Y:S06]  /*41a0*/  MUFU.EX2 R142, R3 ;  /* 0x00000003008e7308 */ /* 0x000e6c0000000800 */
[----:B------:R-:W-:Y:S01]  /*41b0*/  HMMA.16816.F32 R12, R8, R56, RZ ;  /* 0x00000038080c723c */ /* 0x000fe200000018ff */
[----:B-1----:R-:W-:Y:S01]  /*41c0*/  F2FP.PACK_AB R7, R142, R72 ;  /* 0x000000488e07723e */ /* 0x002fe200000000ff */
[----:B------:R-:W-:-:S02]  /*41d0*/  FADD.FTZ R3, R67, R66 ;  /* 0x0000004243037221 */ /* 0x000fc40000010000 */
[----:B------:R-:W-:Y:S02]  /*41e0*/  IMAD.MOV.U32 R66, RZ, RZ, R92 ;  /* 0x000000ffff427224 */ /* 0x000fe400078e005c */
[----:B------:R-:W-:Y:S02]  /*41f0*/  IMAD.MOV.U32 R67, RZ, RZ, R87 ;  /* 0x000000ffff437224 */ /* 0x000fe400078e0057 */
[C---:B------:R-:W-:Y:S01]  /*4200*/  HMMA.16816.F32 R220, R4.reuse, R60, R44 ;  /* 0x0000003c04dc723c */ /* 0x040fe2000000182c */
[----:B------:R-:W1:Y:S07]  /*4210*/  LDSM.16.MT88.4 R44, [R224+0x3800] ;  /* 0x00380000e02c783b */ /* 0x000e6e0000004200 */
[C---:B------:R-:W-:Y:S08]  /*4220*/  HMMA.16816.F32 R212, R4.reuse, R36, R20 ;  /* 0x0000002404d4723c */ /* 0x040ff00000001814 */
[C---:B------:R-:W-:Y:S01]  /*4230*/  HMMA.16816.F32 R144, R4.reuse, R38, R16 ;  /* 0x000000260490723c */ /* 0x040fe20000001810 */
[----:B------:R-:W2:Y:S07]  /*4240*/  LDSM.16.MT88.4 R36, [R227+0x3000] ;  /* 0x00300000e324783b */ /* 0x000eae0000004200 */
[C---:B------:R-:W-:Y:S01]  /*4250*/  HMMA.16816.F32 R164, R4.reuse, R62, R32 ;  /* 0x0000003e04a4723c */ /* 0x040fe20000001820 */
[----:B------:R-:W3:Y:S04]  /*4260*/  LDSM.16.MT88.4 R60, [R228+0x3800] ;  /* 0x00380000e43c783b */ /* 0x000ee80000004200 */
[----:B------:R-:W-:Y:S03]  /*4270*/  LDSM.16.MT88.4 R32, [R230+0x3800] ;  /* 0x00380000e620783b */ /* 0x000fe60000004200 */
[C---:B------:R-:W-:Y:S01]  /*4280*/  HMMA.16816.F32 R216, R4.reuse, R40, R28 ;  /* 0x0000002804d8723c */ /* 0x040fe2000000181c */
[----:B------:R-:W-:Y:S07]  /*4290*/  LDSM.16.MT88.4 R28, [R227+0x3800] ;  /* 0x00380000e31c783b */ /* 0x000fee0000004200 */
        /* <DEDUP_REMOVED lines=8> */
[----:B------:R-:W-:Y:S08]  /*4320*/  HMMA.16816.F32 R24, R8, R58, RZ ;  /* 0x0000003a0818723c */ /* 0x000ff000000018ff */
[C---:B-1----:R-:W-:Y:S07]  /*4330*/  HMMA.16816.F32 R136, R4.reuse, R44, R20 ;  /* 0x0000002c0488723c */ /* 0x042fee0000001814 */
[----:B------:R-:W-:Y:S01]  /*4340*/  IMAD.MOV.U32 R45, RZ, RZ, R107 ;  /* 0x000000ffff2d7224 */ /* 0x000fe200078e006b */
[----:B------:R-:W-:Y:S01]  /*4350*/  HMMA.16816.F32 R56, R4, R46, R16 ;  /* 0x0000002e0438723c */ /* 0x000fe20000001810 */
[----:B------:R-:W-:-:S06]  /*4360*/  IMAD.MOV.U32 R44, RZ, RZ, R106 ;  /* 0x000000ffff2c7224 */ /* 0x000fcc00078e006a */
[----:B------:R-:W-:Y:S01]  /*4370*/  IMAD.MOV.U32 R47, RZ, RZ, R105 ;  /* 0x000000ffff2f7224 */ /* 0x000fe200078e0069 */
[----:B--2---:R-:W-:Y:S01]  /*4380*/  HMMA.16816.F32 R20, R8, R36, RZ ;  /* 0x000000240814723c */ /* 0x004fe200000018ff */
[----:B------:R-:W-:-:S07]  /*4390*/  IMAD.MOV.U32 R46, RZ, RZ, R104 ;  /* 0x000000ffff2e7224 */ /* 0x000fce00078e0068 */
[----:B------:R-:W-:Y:S01]  /*43a0*/  HMMA.16816.F32 R16, R8, R38, RZ ;  /* 0x000000260810723c */ /* 0x000fe200000018ff */
[----:B------:R-:W1:Y:S07]  /*43b0*/  LDSM.16.MT88.4 R36, [R224+0x6000] ;  /* 0x00600000e024783b */ /* 0x000e6e0000004200 */
[----:B---3--:R-:W-:Y:S07]  /*43c0*/  HMMA.16816.F32 R132, R4, R60, R12 ;  /* 0x0000003c0484723c */ /* 0x008fee000000180c */
[----:B------:R-:W-:Y:S01]  /*43d0*/  IMAD.MOV.U32 R61, RZ, RZ, R114 ;  /* 0x000000ffff3d7224 */ /* 0x000fe200078e0072 */
[----:B----4-:R-:W-:Y:S01]  /*43e0*/  HMMA.16816.F32 R12, R8, R40, RZ ;  /* 0x00000028080c723c */ /* 0x010fe200000018ff */
[----:B------:R-:W-:-:S06]  /*43f0*/  IMAD.MOV.U32 R60, RZ, RZ, R113 ;  /* 0x000000ffff3c7224 */ /* 0x000fcc00078e0071 */
[----:B------:R-:W-:Y:S01]  /*4400*/  IMAD.MOV.U32 R40, RZ, RZ, R111 ;  /* 0x000000ffff287224 */ /* 0x000fe200078e006f */
[----:B------:R-:W-:Y:S01]  /*4410*/  HMMA.16816.F32 R124, R4, R28, R20 ;  /* 0x0000001c047c723c */ /* 0x000fe20000001814 */
[----:B------:R-:W2:Y:S01]  /*4420*/  LDSM.16.MT88.4 R20, [R224+0x6800] ;  /* 0x00680000e014783b */ /* 0x000ea20000004200 */
[----:B------:R-:W-:-:S06]  /*4430*/  IMAD.MOV.U32 R41, RZ, RZ, R112 ;  /* 0x000000ffff297224 */ /* 0x000fcc00078e0070 */
[C---:B------:R-:W-:Y:S08]  /*4440*/  HMMA.16816.F32 R128, R4.reuse, R70, R24 ;  /* 0x000000460480723c */ /* 0x040ff00000001818 */
[----:B------:R-:W-:Y:S07]  /*4450*/  HMMA.16816.F32 R148, R4, R32, R12 ;  /* 0x000000200494723c */ /* 0x000fee000000180c */
[----:B------:R-:W-:Y:S01]  /*4460*/  IMAD.MOV.U32 R33, RZ, RZ, R108 ;  /* 0x000000ffff217224 */ /* 0x000fe200078e006c */
[----:B-1----:R-:W-:Y:S01]  /*4470*/  HMMA.16816.F32 R12, R8, R36, RZ ;  /* 0x00000024080c723c */ /* 0x002fe200000018ff */
[----:B------:R-:W-:-:S06]  /*4480*/  IMAD.MOV.U32 R32, RZ, RZ, R99 ;  /* 0x000000ffff207224 */ /* 0x000fcc00078e0063 */
[----:B------:R-:W-:Y:S01]  /*4490*/  IMAD.MOV.U32 R37, RZ, RZ, R95 ;  /* 0x000000ffff257224 */ /* 0x000fe200078e005f */
[----:B------:R-:W-:Y:S01]  /*44a0*/  HMMA.16816.F32 R24, R8, R82, RZ ;  /* 0x000000520818723c */ /* 0x000fe200000018ff */
[----:B------:R-:W-:-:S07]  /*44b0*/  IMAD.MOV.U32 R36, RZ, RZ, R94 ;  /* 0x000000ffff247224 */ /* 0x000fce00078e005e */
[C---:B------:R-:W-:Y:S08]  /*44c0*/  HMMA.16816.F32 R80, R4.reuse, R30, R16 ;  /* 0x0000001e0450723c */ /* 0x040ff00000001810 */
[C---:B--2---:R-:W-:Y:S08]  /*44d0*/  HMMA.16816.F32 R116, R4.reuse, R20, R12 ;  /* 0x000000140474723c */ /* 0x044ff0000000180c */
[----:B------:R-:W-:Y:S01]  /*44e0*/  HMMA.16816.F32 R120, R4, R62, R24 ;  /* 0x0000003e0478723c */ /* 0x000fe20000001818 */
[----:B------:R-:W1:Y:S06]  /*44f0*/  LDSM.16.MT88.4 R24, [R228+0x6000] ;  /* 0x00600000e418783b */ /* 0x000e6c0000004200 */
[----:B------:R-:W-:Y:S01]  /*4500*/  IMAD.MOV.U32 R63, RZ, RZ, R110 ;  /* 0x000000ffff3f7224 */ /* 0x000fe200078e006e */
[----:B------:R-:W-:Y:S01]  /*4510*/  HMMA.16816.F32 R12, R8, R38, RZ ;  /* 0x00000026080c723c */ /* 0x000fe200000018ff */
[----:B------:R-:W-:-:S06]  /*4520*/  IMAD.MOV.U32 R62, RZ, RZ, R109 ;  /* 0x000000ffff3e7224 */ /* 0x000fcc00078e006d */
[----:B------:R-:W-:Y:S01]  /*4530*/  IMAD.MOV.U32 R39, RZ, RZ, R86 ;  /* 0x000000ffff277224 */ /* 0x000fe200078e0056 */
[----:B------:R-:W-:Y:S07]  /*4540*/  HMMA.16816.F32 R16, R8, R42, RZ ;  /* 0x0000002a0810723c */ /* 0x000fee00000018ff */
        /* <DEDUP_REMOVED lines=12> */
[----:B------:R-:W-:-:S04]  /*4610*/  FADD.FTZ R3, R55, R3 ;  /* 0x0000000337037221 */ /* 0x000fc80000010000 */
[----:B------:R-:W-:-:S04]  /*4620*/  FADD.FTZ R3, R65, R3 ;  /* 0x0000000341037221 */ /* 0x000fc80000010000 */
[----:B------:R-:W-:Y:S11]  /*4630*/  FADD.FTZ R3, R64, R3 ;  /* 0x0000000340037221 */ /* 0x000ff60000010000 */
[----:B------:R-:W-:Y:S02]  /*4640*/  @!UPT UIADD3 URZ, URZ, URZ, URZ ;  /* 0x0000003f3f3ff290 */ /* 0x000fe4000fffe03f */
[----:B--2---:R-:W-:Y:S07]  /*4650*/  HMMA.16816.F32 R104, R4, R20, R12 ;  /* 0x000000140468723c */ /* 0x004fee000000180c */
[----:B------:R-:W-:Y:S02]  /*4660*/  FADD.FTZ R12, R76, R16 ;  /* 0x000000104c0c7221 */ /* 0x000fe40000010000 */
[----:B------:R-:W-:Y:S02]  /*4670*/  FADD.FTZ R21, R72, R3 ;  /* 0x0000000348157221 */ /* 0x000fe40000010000 */
[----:B------:R-:W-:-:S02]  /*4680*/  FADD.FTZ R16, R75, R12 ;  /* 0x0000000c4b107221 */ /* 0x000fc40000010000 */
[----:B------:R-:W-:Y:S01]  /*4690*/  HMMA.16816.F32 R12, R8, R26, RZ ;  /* 0x0000001a080c723c */ /* 0x000fe200000018ff */
[----:B------:R-:W1:Y:S01]  /*46a0*/  LDSM.16.MT88.4 R24, [R227+0x6000] ;  /* 0x00600000e318783b */ /* 0x000e620000004200 */
[----:B------:R-:W-:Y:S11]  /*46b0*/  FFMA.FTZ R3, R89, c[0x0][0x2d0], -R0 ;  /* 0x0000b40059037a23 */ /* 0x000ff60000010800 */
[----:B------:R-:W-:Y:S11]  /*46c0*/  @!UPT UIADD3 URZ, URZ, URZ, URZ ;  /* 0x0000003f3f3ff290 */ /* 0x000ff6000fffe03f */
        /* <DEDUP_REMOVED lines=20> */
[----:B------:R-:W2:Y:S06]  /*4810*/  LDSM.16.MT88.4 R8, [R224+0x1000] ;  /* 0x00100000e008783b */ /* 0x000eac0000004200 */
[----:B------:R-:W-:-:S02]  /*4820*/  IMAD.MOV.U32 R15, RZ, RZ, R61 ;  /* 0x000000ffff0f7224 */ /* 0x000fc400078e003d */
[----:B-1----:R-:W-:-:S04]  /*4830*/  FFMA.FTZ R3, R88, c[0x0][0x2d0], -R0 ;  /* 0x0000b40058037a23 */ /* 0x002fc80000010800 */
        /* <DEDUP_REMOVED lines=21> */
[----:B------:R-:W-:Y:S01]  /*4990*/  HMMA.16816.F32 R52, R4, R10, R164 ;  /* 0x0000000a0434723c */ /* 0x000fe200000018a4 */
[----:B------:R-:W1:Y:S01]  /*49a0*/  LDSM.16.MT88.4 R8, [R228+0x1000] ;  /* 0x00100000e408783b */ /* 0x000e620000004200 */
[----:B------:R-:W-:-:S02]  /*49b0*/  IMAD.MOV.U32 R220, RZ, RZ, R43 ;  /* 0x000000ffffdc7224 */ /* 0x000fc400078e002b */
[----:B------:R-:W-:Y:S02]  /*49c0*/  IMAD.MOV.U32 R223, RZ, RZ, R36 ;  /* 0x000000ffffdf7224 */ /* 0x000fe400078e0024 */
[----:B------:R-:W-:Y:S02]  /*49d0*/  IMAD.MOV.U32 R222, RZ, RZ, R37 ;  /* 0x000000ffffde7224 */ /* 0x000fe400078e0025 */
[----:B------:R-:W-:Y:S02]  /*49e0*/  IMAD.MOV.U32 R165, RZ, RZ, R68 ;  /* 0x000000ffffa57224 */ /* 0x000fe400078e0044 */
[----:B------:R-:W-:Y:S02]  /*49f0*/  IMAD.MOV.U32 R164, RZ, RZ, R69 ;  /* 0x000000ffffa47224 */ /* 0x000fe400078e0045 */
[----:B------:R-:W-:Y:S02]  /*4a00*/  IMAD.MOV.U32 R166, RZ, RZ, R41 ;  /* 0x000000ffffa67224 */ /* 0x000fe400078e0029 */
[----:B------:R-:W-:-:S02]  /*4a10*/  IMAD.MOV.U32 R167, RZ, RZ, R60 ;  /* 0x000000ffffa77224 */ /* 0x000fc400078e003c */
[--C-:B------:R-:W-:Y:S02]  /*4a20*/  FFMA.FTZ R220, R220, c[0x0][0x2d0], -R0.reuse ;  /* 0x0000b400dcdc7a23 */ /* 0x100fe40000010800 */
[--C-:B------:R-:W-:Y:S02]  /*4a30*/  FFMA.FTZ R221, R221, c[0x0][0x2d0], -R0.reuse ;  /* 0x0000b400dddd7a23 */ /* 0x100fe40000010800 */
        /* <DEDUP_REMOVED lines=12> */
[----:B------:R-:W-:Y:S01]  /*4b00*/  IMAD.MOV.U32 R155, RZ, RZ, R32 ;  /* 0x000000ffff9b7224 */ /* 0x000fe200078e0020 */
        /* <DEDUP_REMOVED lines=8> */
[----:B------:R2:W-:Y:S01]  /*4b90*/  MUFU.EX2 R15, R3 ;  /* 0x00000003000f7308 */ /* 0x0005e20000000800 */
[C---:B-1----:R-:W-:Y:S07]  /*4ba0*/  HMMA.16816.F32 R64, R4.reuse, R8, R208 ;  /* 0x000000080440723c */ /* 0x042fee00000018d0 */
[----:B------:R-:W-:Y:S01]  /*4bb0*/  IMAD.MOV.U32 R211, RZ, RZ, R33 ;  /* 0x000000ffffd37224 */ /* 0x000fe200078e0021 */
[----:B------:R-:W-:Y:S01]  /*4bc0*/  HMMA.16816.F32 R40, R4, R10, R128 ;  /* 0x0000000a0428723c */ /* 0x000fe20000001880 */
[----:B------:R-:W1:Y:S01]  /*4bd0*/  LDSM.16.MT88.4 R8, [R224+0x4000] ;  /* 0x00400000e008783b */ /* 0x000e620000004200 */
[----:B------:R-:W-:-:S02]  /*4be0*/  IMAD.MOV.U32 R210, RZ, RZ, R103 ;  /* 0x000000ffffd27224 */ /* 0x000fc400078e0067 */
[----:B------:R-:W-:-:S04]  /*4bf0*/  IMAD.MOV.U32 R209, RZ, RZ, R102 ;  /* 0x000000ffffd17224 */ /* 0x000fc800078e0066 */
[----:B--2---:R-:W-:Y:S01]  /*4c00*/  FFMA.FTZ R3, R209, c[0x0][0x2d0], -R0 ;  /* 0x0000b400d1037a23 */ /* 0x004fe20000010800 */
        /* <DEDUP_REMOVED lines=33> */
[----:B------:R1:W-:Y:S01]  /*4e20*/  MUFU.EX2 R86, R3 ;  /* 0x0000000300567308 */ /* 0x0003e20000000800 */
[----:B------:R-:W-:Y:S02]  /*4e30*/  IMAD.MOV.U32 R27, RZ, RZ, R219 ;  /* 0x000000ffff1b7224 */ /* 0x000fe400078e00db */
[--C-:B----4-:R-:W-:Y:S02]  /*4e40*/  FFMA.FTZ R4, R215, c[0x0][0x2d0], -R2.reuse ;  /* 0x0000b400d7047a23 */ /* 0x110fe40000010802 */
[----:B------:R-:W-:-:S03]  /*4e50*/  FFMA.FTZ R27, R27, c[0x0][0x2d0], -R2 ;  /* 0x0000b4001b1b7a23 */ /* 0x000fc60000010802 */
        /* <DEDUP_REMOVED lines=9> */
[----:B------:R1:W-:Y:S01]  /*4ef0*/  MUFU.EX2 R24, R3 ;  /* 0x0000000300187308 */ /* 0x0003e20000000800 */
[----:B------:R-:W-:Y:S02]  /*4f00*/  IMAD.MOV.U32 R143, RZ, RZ, R218 ;  /* 0x000000ffff8f7224 */ /* 0x000fe400078e00da */
[----:B-1----:R-:W-:-:S05]  /*4f10*/  FFMA.FTZ R3, R214, c[0x0][0x2d0], -R2 ;  /* 0x0000b400d6037a23 */ /* 0x002fca0000010802 */
        /* <DEDUP_REMOVED lines=16> */
[----:B------:R-:W-:Y:S01]  /*5020*/  IMAD.MOV.U32 R55, RZ, RZ, R167 ;  /* 0x000000ffff377224 */ /* 0x000fe200078e00a7 */
        /* <DEDUP_REMOVED lines=21> */
[C---:B-1----:R-:W-:Y:S08]  /*5180*/  HMMA.16816.F32 R64, R4.reuse, R8, R148 ;  /* 0x000000080440723c */ /* 0x042ff00000001894 */
[C---:B------:R-:W-:Y:S01]  /*5190*/  HMMA.16816.F32 R52, R4.reuse, R10, R100 ;  /* 0x0000000a0434723c */ /* 0x040fe20000001864 */
[----:B------:R-:W1:Y:S07]  /*51a0*/  LDSM.16.MT88.4 R8, [R224+0x7800] ;  /* 0x00780000e008783b */ /* 0x000e6e0000004200 */
[C---:B-1----:R-:W-:Y:S01]  /*51b0*/  HMMA.16816.F32 R44, R4.reuse, R8, R144 ;  /* 0x00000008042c723c */ /* 0x042fe20000001890 */
[----:B------:R1:W-:Y:S06]  /*51c0*/  MUFU.EX2 R144, R17 ;  /* 0x0000001100907308 */ /* 0x0003ec0000000800 */
[----:B------:R-:W-:Y:S01]  /*51d0*/  IMAD.MOV.U32 R146, RZ, RZ, R223 ;  /* 0x000000ffff927224 */ /* 0x000fe200078e00df */
[----:B------:R-:W-:Y:S01]  /*51e0*/  HMMA.16816.F32 R32, R4, R10, R124 ;  /* 0x0000000a0420723c */ /* 0x000fe2000000187c */
[----:B------:R-:W2:Y:S01]  /*51f0*/  LDSM.16.MT88.4 R8, [R228+0x7800] ;  /* 0x00780000e408783b */ /* 0x000ea20000004200 */
[----:B------:R-:W-:Y:S01]  /*5200*/  MUFU.EX2 R145, R21 ;  /* 0x0000001500917308 */ /* 0x000fe20000000800 */
[----:B------:R-:W-:-:S05]  /*5210*/  IMAD.MOV.U32 R147, RZ, RZ, R22 ;  /* 0x000000ffff937224 */ /* 0x000fca00078e0016 */
[C---:B--2---:R-:W-:Y:S07]  /*5220*/  HMMA.16816.F32 R80, R4.reuse, R8, R136 ;  /* 0x000000080450723c */ /* 0x044fee0000001888 */
[----:B------:R-:W-:Y:S01]  /*5230*/  IMAD.MOV.U32 R139, RZ, RZ, R222 ;  /* 0x000000ffff8b7224 */ /* 0x000fe200078e00de */
[----:B------:R-:W-:Y:S01]  /*5240*/  HMMA.16816.F32 R68, R4, R10, R120 ;  /* 0x0000000a0444723c */ /* 0x000fe20000001878 */
[----:B------:R-:W2:Y:S01]  /*5250*/  LDSM.16.MT88.4 R8, [R227+0x7800] ;  /* 0x00780000e308783b */ /* 0x000ea20000004200 */
[----:B------:R-:W-:-:S02]  /*5260*/  IMAD.MOV.U32 R138, RZ, RZ, R221 ;  /* 0x000000ffff8a7224 */ /* 0x000fc400078e00dd */
[----:B------:R-:W-:-:S04]  /*5270*/  IMAD.MOV.U32 R137, RZ, RZ, R220 ;  /* 0x000000ffff897224 */ /* 0x000fc800078e00dc */
[C---:B--2---:R-:W-:Y:S08]  /*5280*/  HMMA.16816.F32 R60, R4.reuse, R8, R132 ;  /* 0x00000008043c723c */ /* 0x044ff00000001884 */
[C---:B------:R-:W-:Y:S01]  /*5290*/  HMMA.16816.F32 R48, R4.reuse, R10, R116 ;  /* 0x0000000a0430723c */ /* 0x040fe20000001874 */
[----:B------:R-:W2:Y:S07]  /*52a0*/  LDSM.16.MT88.4 R8, [R230+0x7800] ;  /* 0x00780000e608783b */ /* 0x000eae0000004200 */
[C---:B--2---:R-:W-:Y:S01]  /*52b0*/  HMMA.16816.F32 R40, R4.reuse, R8, R128 ;  /* 0x000000080428723c */ /* 0x044fe20000001880 */
        /* <DEDUP_REMOVED lines=8> */
[----:B-1----:R-:W-:Y:S01]  /*5340*/  LDSM.16.MT88.4 R16, [R228+0x2000] ;  /* 0x00200000e410783b */ /* 0x002fe20000004200 */
[--C-:B------:R-:W-:Y:S02]  /*5350*/  FFMA.FTZ R0, R142, c[0x0][0x2d0], -R2.reuse ;  /* 0x0000b4008e007a23 */ /* 0x100fe40000010802 */
[----:B------:R1:W-:Y:S01]  /*5360*/  MUFU.EX2 R142, R4 ;  /* 0x00000004008e7308 */ /* 0x0003e20000000800 */
[----:B--2---:R-:W2:Y:S01]  /*5370*/  LDSM.16.MT88.4 R12, [R227+0x2000] ;  /* 0x00200000e30c783b */ /* 0x004ea20000004200 */
[----:B------:R-:W-:-:S02]  /*5380*/  FFMA.FTZ R11, R58, c[0x0][0x2d0], -R2 ;  /* 0x0000b4003a0b7a23 */ /* 0x000fc40000010802 */
[--C-:B------:R-:W-:Y:S01]  /*5390*/  FFMA.FTZ R10, R59, c[0x0][0x2d0], -R2.reuse ;  /* 0x0000b4003b0a7a23 */ /* 0x100fe20000010802 */
[----:B------:R-:W3:Y:S03]  /*53a0*/  LDSM.16.MT88.4 R20, [R224+0x2000] ;  /* 0x00200000e014783b */ /* 0x000ee60000004200 */
[----:B------:R-:W4:Y:S01]  /*53b0*/  MUFU.EX2 R0, R0 ;  /* 0x0000000000007308 */ /* 0x000f220000000800 */
[----:B-1----:R-:W-:-:S07]  /*53c0*/  FFMA.FTZ R4, R143, c[0x0][0x2d0], -R2 ;  /* 0x0000b4008f047a23 */ /* 0x002fce0000010802 */
[----:B------:R1:W5:Y:S02]  /*53d0*/  MUFU.EX2 R143, R4 ;  /* 0x00000004008f7308 */ /* 0x0003640000000800 */
[----:B-1----:R-:W-:Y:S01]  /*53e0*/  FADD.FTZ R4, R25, R5 ;  /* 0x0000000519047221 */ /* 0x002fe20000010000 */
[----:B----4-:R-:W-:Y:S01]  /*53f0*/  F2FP.PACK_AB R5, R0, R3 ;  /* 0x000000030005723e */ /* 0x010fe200000000ff */
[----:B------:R-:W-:Y:S01]  /*5400*/  FFMA.FTZ R25, R57, c[0x0][0x2d0], -R2 ;  /* 0x0000b40039197a23 */ /* 0x000fe20000010802 */
[----:B-----5:R-:W-:Y:S01]  /*5410*/  F2FP.PACK_AB R7, R143, R142 ;  /* 0x0000008e8f07723e */ /* 0x020fe200000000ff */
[----:B------:R-:W-:Y:S01]  /*5420*/  FADD.FTZ R2, R26, R6 ;  /* 0x000000061a027221 */ /* 0x000fe20000010000 */
[----:B------:R-:W-:Y:S01]  /*5430*/  F2FP.PACK_AB R6, R145, R144 ;  /* 0x000000909106723e */ /* 0x000fe200000000ff */
[----:B------:R-:W-:Y:S01]  /*5440*/  FADD.FTZ R24, R24, R4 ;  /* 0x0000000418187221 */ /* 0x000fe20000010000 */
[----:B------:R-:W-:-:S07]  /*5450*/  F2FP.PACK_AB R4, R9, R8 ;  /* 0x000000080904723e */ /* 0x000fce00000000ff */
[C---:B--2---:R-:W-:Y:S08]  /*5460*/  HMMA.16816.F32 R116, R4.reuse, R12, R164 ;  /* 0x0000000c0474723c */ /* 0x044ff000000018a4 */
[----:B------:R-:W-:Y:S01]  /*5470*/  HMMA.16816.F32 R220, R4, R14, R112 ;  /* 0x0000000e04dc723c */ /* 0x000fe20000001870 */
[----:B------:R-:W1:Y:S01]  /*5480*/  LDSM.16.MT88.4 R12, [R228+0x5000] ;  /* 0x00500000e40c783b */ /* 0x000e620000004200 */
[----:B------:R-:W-:-:S03]  /*5490*/  FADD.FTZ R2, R86, R2 ;  /* 0x0000000256027221 */ /* 0x000fc60000010000 */
[----:B------:R-:W-:Y:S03]  /*54a0*/  LDSM.16.MT88.4 R112, [R227+0x2800] ;  /* 0x00280000e370783b */ /* 0x000fe60000004200 */
[C---:B---3--:R-:W-:Y:S08]  /*54b0*/  HMMA.16816.F32 R56, R4.reuse, R22, R212 ;  /* 0x000000160438723c */ /* 0x048ff000000018d4 */
[----:B------:R-:W-:Y:S01]  /*54c0*/  HMMA.16816.F32 R148, R4, R20, R216 ;  /* 0x000000140494723c */ /* 0x000fe200000018d8 */
[----:B------:R-:W2:Y:S01]  /*54d0*/  LDSM.16.MT88.4 R20, [R230+0x2000] ;  /* 0x00200000e614783b */ /* 0x000ea20000004200 */
[----:B------:R-:W-:-:S02]  /*54e0*/  IMAD.MOV.U32 R123, RZ, RZ, R116 ;  /* 0x000000ffff7b7224 */ /* 0x000fc400078e0074 */
[----:B------:R-:W-:Y:S02]  /*54f0*/  IMAD.MOV.U32 R122, RZ, RZ, R117 ;  /* 0x000000ffff7a7224 */ /* 0x000fe400078e0075 */
[----:B------:R-:W-:Y:S02]  /*5500*/  IMAD.MOV.U32 R121, RZ, RZ, R118 ;  /* 0x000000ffff797224 */ /* 0x000fe400078e0076 */
[----:B------:R-:W-:Y:S01]  /*5510*/  HMMA.16816.F32 R100, R4, R16, R208 ;  /* 0x000000100464723c */ /* 0x000fe200000018d0 */
[----:B------:R-:W-:-:S07]  /*5520*/  IMAD.MOV.U32 R120, RZ, RZ, R119 ;  /* 0x000000ffff787224 */ /* 0x000fce00078e0077 */
[C---:B------:R-:W-:Y:S01]  /*5530*/  HMMA.16816.F32 R76, R4.reuse, R18, R76 ;  /* 0x00000012044c723c */ /* 0x040fe2000000184c */
[----:B------:R-:W3:Y:S07]  /*5540*/  LDSM.16.MT88.4 R16, [R224+0x5000] ;  /* 0x00500000e010783b */ /* 0x000eee0000004200 */
[C---:B-1----:R-:W-:Y:S08]  /*5550*/  HMMA.16816.F32 R92, R4.reuse, R12, R92 ;  /* 0x0000000c045c723c */ /* 0x042ff0000000185c */
[C---:B------:R-:W-:Y:S01]  /*5560*/  HMMA.16816.F32 R36, R4.reuse, R14, R36 ;  /* 0x0000000e0424723c */ /* 0x040fe20000001824 */
[----:B------:R-:W1:Y:S07]  /*5570*/  LDSM.16.MT88.4 R12, [R224+0x8000] ;  /* 0x00800000e00c783b */ /* 0x000e6e0000004200 */
[C---:B--2---:R-:W-:Y:S01]  /*5580*/  HMMA.16816.F32 R116, R4.reuse, R20, R152 ;  /* 0x000000140474723c */ /* 0x044fe20000001898 */
[----:B------:R-:W-:Y:S07]  /*5590*/  LDSM.16.MT88.4 R152, [R224+0x2800] ;  /* 0x00280000e098783b */ /* 0x000fee0000004200 */
[----:B------:R-:W-:Y:S01]  /*55a0*/  HMMA.16816.F32 R208, R4, R22, R108 ;  /* 0x0000001604d0723c */ /* 0x000fe2000000186c */
[----:B------:R-:W2:Y:S01]  /*55b0*/  LDSM.16.MT88.4 R20, [R227+0x5000] ;  /* 0x00500000e314783b */ /* 0x000ea20000004200 */
[----:B------:R-:W-:-:S05]  /*55c0*/  FADD.FTZ R2, R87, R2 ;  /* 0x0000000257027221 */ /* 0x000fca0000010000 */
[----:B------:R-:W-:Y:S01]  /*55d0*/  IMAD.MOV.U32 R108, RZ, RZ, R123 ;  /* 0x000000ffff6c7224 */ /* 0x000fe200078e007b */
[----:B---3--:R-:W-:Y:S01]  /*55e0*/  HMMA.16816.F32 R124, R4, R16, R104 ;  /* 0x00000010047c723c */ /* 0x008fe20000001868 */
[----:B------:R-:W-:Y:S01]  /*55f0*/  IMAD.MOV.U32 R109, RZ, RZ, R122 ;  /* 0x000000ffff6d7224 */ /* 0x000fe200078e007a */
[----:B------:R-:W-:Y:S01]  /*5600*/  LDSM.16.MT88.4 R104, [R228+0x2800] ;  /* 0x00280000e468783b */ /* 0x000fe20000004200 */
[----:B------:R-:W-:Y:S02]  /*5610*/  IMAD.MOV.U32 R110, RZ, RZ, R121 ;  /* 0x000000ffff6e7224 */ /* 0x000fe400078e0079 */
[----:B------:R-:W-:-:S03]  /*5620*/  IMAD.MOV.U32 R111, RZ, RZ, R120 ;  /* 0x000000ffff6f7224 */ /* 0x000fc600078e0078 */
[C---:B------:R-:W-:Y:S01]  /*5630*/  HMMA.16816.F32 R132, R4.reuse, R18, R96 ;  /* 0x000000120484723c */ /* 0x040fe20000001860 */
[----:B------:R-:W3:Y:S07]  /*5640*/  LDSM.16.MT88.4 R16, [R230+0x5000] ;  /* 0x00500000e610783b */ /* 0x000eee0000004200 */
        /* <DEDUP_REMOVED lines=8> */
[C---:B---3--:R-:W-:Y:S08]  /*56d0*/  HMMA.16816.F32 R128, R4.reuse, R16, R64 ;  /* 0x000000100480723c */ /* 0x048ff00000001840 */
[C---:B------:R-:W-:Y:S01]  /*56e0*/  HMMA.16816.F32 R216, R4.reuse, R18, R52 ;  /* 0x0000001204d8723c */ /* 0x040fe20000001834 */
[----:B------:R-:W3:Y:S07]  /*56f0*/  LDSM.16.MT88.4 R16, [R227+0x8000] ;  /* 0x00800000e310783b */ /* 0x000eee0000004200 */
[C---:B-1----:R-:W-:Y:S01]  /*5700*/  HMMA.16816.F32 R28, R4.reuse, R14, R28 ;  /* 0x0000000e041c723c */ /* 0x042fe2000000181c */
[----:B------:R1:W-:Y:S07]  /*5710*/  MUFU.EX2 R14, R146 ;  /* 0x00000092000e7308 */ /* 0x0003ee0000000800 */
[----:B------:R-:W-:Y:S01]  /*5720*/  IMAD.MOV.U32 R66, RZ, RZ, R128 ;  /* 0x000000ffff427224 */ /* 0x000fe200078e0080 */
[----:B------:R-:W-:Y:S01]  /*5730*/  HMMA.16816.F32 R40, R4, R12, R40 ;  /* 0x0000000c0428723c */ /* 0x000fe20000001828 */
[----:B------:R-:W-:Y:S01]  /*5740*/  MUFU.EX2 R13, R137 ;  /* 0x00000089000d7308 */ /* 0x000fe20000000800 */
[----:B------:R-:W-:-:S02]  /*5750*/  IMAD.MOV.U32 R65, RZ, RZ, R129 ;  /* 0x000000ffff417224 */ /* 0x000fc400078e0081 */
[----:B------:R-:W-:Y:S02]  /*5760*/  IMAD.MOV.U32 R64, RZ, RZ, R130 ;  /* 0x000000ffff407224 */ /* 0x000fe400078e0082 */
[----:B------:R-:W-:Y:S02]  /*5770*/  IMAD.MOV.U32 R26, RZ, RZ, R131 ;  /* 0x000000ffff1a7224 */ /* 0x000fe400078e0083 */
[C---:B--2---:R-:W-:Y:S01]  /*5780*/  HMMA.16816.F32 R44, R4.reuse, R20, R80 ;  /* 0x00000014042c723c */ /* 0x044fe20000001850 */
[----:B-1----:R-:W2:Y:S01]  /*5790*/  LDL R146, [R1+0x54] ;  /* 0x0000540001927983 */ /* 0x002ea20000100800 */
[----:B------:R-:W1:Y:S03]  /*57a0*/  MUFU.EX2 R15, R139 ;  /* 0x0000008b000f7308 */ /* 0x000e660000000800 */
[----:B------:R-:W4:Y:S03]  /*57b0*/  LDSM.16.MT88.4 R128, [R224+0x5800] ;  /* 0x00580000e080783b */ /* 0x000f260000004200 */
[C---:B------:R-:W-:Y:S01]  /*57c0*/  HMMA.16816.F32 R32, R4.reuse, R22, R68 ;  /* 0x000000160420723c */ /* 0x040fe20000001844 */
[----:B------:R-:W-:Y:S01]  /*57d0*/  LDSM.16.MT88.4 R80, [R228+0x8800] ;  /* 0x00880000e450783b */ /* 0x000fe20000004200 */
[----:B------:R-:W-:Y:S05]  /*57e0*/  MUFU.EX2 R12, R25 ;  /* 0x00000019000c7308 */ /* 0x000fea0000000800 */
[----:B------:R-:W-:Y:S01]  /*57f0*/  IMAD.MOV.U32 R71, RZ, RZ, R26 ;  /* 0x000000ffff477224 */ /* 0x000fe200078e001a */
[C---:B---3--:R-:W-:Y:S01]  /*5800*/  HMMA.16816.F32 R20, R4.reuse, R16, R60 ;  /* 0x000000100414723c */ /* 0x048fe2000000183c */
[----:B------:R-:W-:Y:S01]  /*5810*/  IMAD.MOV.U32 R68, RZ, RZ, R66 ;  /* 0x000000ffff447224 */ /* 0x000fe200078e0042 */
[----:B------:R-:W3:Y:S06]  /*5820*/  MUFU.EX2 R16, R138 ;  /* 0x0000008a00107308 */ /* 0x000eec0000000800 */
[----:B------:R-:W-:Y:S01]  /*5830*/  HMMA.16816.F32 R48, R4, R18, R48 ;  /* 0x000000120430723c */ /* 0x000fe20000001830 */
[----:B-1----:R-:W-:Y:S01]  /*5840*/  F2FP.PACK_AB R98, R14, R15 ;  /* 0x0000000f0e62723e */ /* 0x002fe200000000ff */
[----:B------:R-:W1:Y:S01]  /*5850*/  MUFU.EX2 R7, R11 ;  /* 0x0000000b00077308 */ /* 0x000e620000000800 */
[----:B------:R-:W-:-:S02]  /*5860*/  IMAD.MOV.U32 R69, RZ, RZ, R65 ;  /* 0x000000ffff457224 */ /* 0x000fc400078e0041 */
[----:B------:R-:W-:Y:S01]  /*5870*/  IMAD.MOV.U32 R70, RZ, RZ, R64 ;  /* 0x000000ffff467224 */ /* 0x000fe200078e0040 */
[----:B---3--:R-:W-:-:S04]  /*5880*/  F2FP.PACK_AB R96, R16, R13 ;  /* 0x0000000d1060723e */ /* 0x008fc800000000ff */
[----:B------:R-:W-:Y:S01]  /*5890*/  MUFU.EX2 R5, R10 ;  /* 0x0000000a00057308 */ /* 0x000fe20000000800 */
[----:B------:R-:W-:Y:S01]  /*58a0*/  FADD.FTZ R4, R85, R24 ;  /* 0x0000001855047221 */ /* 0x000fe20000010000 */
[----:B------:R-:W3:Y:S06]  /*58b0*/  LDSM.16.MT88.4 R136, [R228+0x5800] ;  /* 0x00580000e488783b */ /* 0x000eec0000004200 */
[----:B------:R-:W5:Y:S01]  /*58c0*/  MUFU.EX2 R6, R27 ;  /* 0x0000001b00067308 */ /* 0x000f620000000800 */
[----:B-1----:R-:W-:Y:S01]  /*58d0*/  F2FP.PACK_AB R97, R7, R12 ;  /* 0x0000000c0761723e */ /* 0x002fe200000000ff */
[----:B------:R-:W-:Y:S01]  /*58e0*/  IMAD.MOV.U32 R26, RZ, RZ, c[0x0][0x168] ;  /* 0x00005a00ff1a7624 */ /* 0x000fe200078e00ff */
[----:B------:R-:W-:Y:S01]  /*58f0*/  LDSM.16.MT88.4 R64, [R230+0x5800] ;  /* 0x00580000e640783b */ /* 0x000fe20000004200 */
[----:B-----5:R-:W-:-:S07]  /*5900*/  F2FP.PACK_AB R99, R6, R5 ;  /* 0x000000050663723e */ /* 0x020fce00000000ff */
[C---:B------:R-:W-:Y:S08]  /*5910*/  HMMA.16816.F32 R148, R96.reuse, R152, R148 ;  /* 0x000000986094723c */ /* 0x040ff00000001894 */
[----:B------:R-:W-:Y:S01]  /*5920*/  HMMA.16816.F32 R152, R96, R154, R56 ;  /* 0x0000009a6098723c */ /* 0x000fe20000001838 */
[----:B------:R-:W1:Y:S01]  /*5930*/  LDSM.16.MT88.4 R56, [R227+0x5800] ;  /* 0x00580000e338783b */ /* 0x000e620000004200 */
[----:B------:R-:W-:-:S04]  /*5940*/  FADD.FTZ R4, R84, R4 ;  /* 0x0000000454047221 */ /* 0x000fc80000010000 */
[----:B------:R-:W-:Y:S02]  /*5950*/  FADD.FTZ R3, R3, R4 ;  /* 0x0000000403037221 */ /* 0x000fe40000010000 */
[----:B------:R-:W-:Y:S02]  /*5960*/  FADD.FTZ R4, R9, R2 ;  /* 0x0000000209047221 */ /* 0x000fe40000010000 */
[----:B------:R-:W5:Y:S01]  /*5970*/  LDSM.16.MT88.4 R8, [R230+0x8800] ;  /* 0x00880000e608783b */ /* 0x000f620000004200 */
[----:B------:R-:W-:Y:S01]  /*5980*/  FADD.FTZ R3, R0, R3 ;  /* 0x0000000300037221 */ /* 0x000fe20000010000 */
[C---:B----4-:R-:W-:Y:S08]  /*5990*/  HMMA.16816.F32 R124, R96.reuse, R128, R124 ;  /* 0x00000080607c723c */ /* 0x050ff0000000187c */
[C---:B------:R-:W-:Y:S08]  /*59a0*/  HMMA.16816.F32 R128, R96.reuse, R130, R132 ;  /* 0x000000826080723c */ /* 0x040ff00000001884 */
[C---:B---3--:R-:W-:Y:S08]  /*59b0*/  HMMA.16816.F32 R132, R96.reuse, R136, R92 ;  /* 0x000000886084723c */ /* 0x048ff0000000185c */
[C---:B-1----:R-:W-:Y:S01]  /*59c0*/  HMMA.16816.F32 R52, R96.reuse, R56, R88 ;  /* 0x000000386034723c */ /* 0x042fe20000001858 */
[----:B------:R-:W-:Y:S07]  /*59d0*/  LDSM.16.MT88.4 R88, [R227+0x8800] ;  /* 0x00880000e358783b */ /* 0x000fee0000004200 */
[C---:B------:R-:W-:Y:S01]  /*59e0*/  HMMA.16816.F32 R56, R96.reuse, R58, R72 ;  /* 0x0000003a6038723c */ /* 0x040fe20000001848 */
[----:B------:R-:W1:Y:S07]  /*59f0*/  LDSM.16.MT88.4 R72, [R224+0x8800] ;  /* 0x00880000e048783b */ /* 0x000e6e0000004200 */
[----:B-----5:R-:W-:Y:S07]  /*5a00*/  HMMA.16816.F32 R92, R96, R8, R40 ;  /* 0x00000008605c723c */ /* 0x020fee0000001828 */
[----:B------:R-:W-:-:S05]  /*5a10*/  IADD3 R8, R147, -0x2, RZ ;  /* 0xfffffffe93087810 */ /* 0x000fca0007ffe0ff */
[----:B------:R-:W-:Y:S01]  /*5a20*/  STL [R1+0x8], R8 ;  /* 0x0000080801007387 */ /* 0x000fe20000100800 */
        /* <DEDUP_REMOVED lines=12> */
[----:B------:R-:W-:Y:S01]  /*5af0*/  HMMA.16816.F32 R72, R96, R74, R164 ;  /* 0x0000004a6048723c */ /* 0x000fe200000018a4 */
[----:B--2---:R-:W-:-:S04]  /*5b00*/  @P1 IMAD.HI.U32 R2, R146, c[0x0][0x2c8], RZ ;  /* 0x0000b20092021a27 */ /* 0x004fc800078e00ff */
        /* <DEDUP_REMOVED lines=14> */
[----:B------:R-:W-:Y:S02]  /*5bf0*/  FADD.FTZ R7, R7, R12 ;  /* 0x0000000c07077221 */ /* 0x000fe40000010000 */
[----:B------:R-:W-:Y:S02]  /*5c00*/  FADD.FTZ R15, R15, R16 ;  /* 0x000000100f0f7221 */ /* 0x000fe40000010000 */
[----:B------:R-:W-:Y:S01]  /*5c10*/  FADD.FTZ R5, R5, R7 ;  /* 0x0000000705057221 */ /* 0x000fe20000010000 */
[----:B------:R1:W-:Y:S01]  /*5c20*/  STL [R1+0x18], R0 ;  /* 0x0000180001007387 */ /* 0x0003e20000100800 */
[----:B------:R-:W-:Y:S01]  /*5c30*/  ISETP.GE.AND P0, PT, R8, R0, PT ;  /* 0x000000000800720c */ /* 0x000fe20003f06270 */
[----:B------:R-:W-:Y:S01]  /*5c40*/  FADD.FTZ R2, R14, R15 ;  /* 0x0000000f0e027221 */ /* 0x000fe20000010000 */
[----:B------:R-:W-:Y:S01]  /*5c50*/  HMMA.16816.F32 R80, R96, R82, R32 ;  /* 0x000000526050723c */ /* 0x000fe20000001820 */
[----:B-1----:R-:W-:-:S05]  /*5c60*/  FADD.FTZ R0, R6, R5 ;  /* 0x0000000506007221 */ /* 0x002fca0000010000 */
[----:B------:R1:W-:Y:S04]  /*5c70*/  STL [R1+0x10], R0 ;  /* 0x0000100001007387 */ /* 0x0003e80000100800 */
[----:B------:R1:W-:Y:S01]  /*5c80*/  STL [R1+0xc], R2 ;  /* 0x00000c0201007387 */ /* 0x0003e20000100800 */
[C---:B------:R-:W-:Y:S08]  /*5c90*/  HMMA.16816.F32 R88, R96.reuse, R90, R48 ;  /* 0x0000005a6058723c */ /* 0x040ff00000001830 */
[----:B------:R-:W-:Y:S01]  /*5ca0*/  HMMA.16816.F32 R96, R96, R10, R28 ;  /* 0x0000000a6060723c */ /* 0x000fe2000000181c */
[----:B------:R-:W-:Y:S07]  /*5cb0*/  @!P0 BRA `(.L_x_1728) ;  /* 0x000043e000008947 */ /* 0x000fee0003800000 */
[----:B------:R-:W2:Y:S01]  /*5cc0*/  LDL R147, [R1+0x84] ;  /* 0x0000840001937983 */ /* 0x000ea20000100800 */
[----:B------:R-:W-:Y:S01]  /*5cd0*/  IMAD.MOV.U32 R144, RZ, RZ, R140 ;  /* 0x000000ffff907224 */ /* 0x000fe200078e008c */
[----:B------:R-:W-:-:S02]  /*5ce0*/  MOV R143, R141 ;  /* 0x0000008d008f7202 */ /* 0x000fc40000000f00 */
[----:B------:R-:W-:Y:S01]  /*5cf0*/  MOV R217, R8 ;  /* 0x0000000800d97202 */ /* 0x000fe20000000f00 */
[----:B-12---:R-:W-:-:S05]  /*5d00*/  IMAD.IADD R0, R147, 0x1, R146 ;  /* 0x0000000193007824 */ /* 0x006fca00078e0292 */
[----:B------:R1:W-:Y:S02]  /*5d10*/  STL [R1+0x14], R0 ;  /* 0x0000140001007387 */ /* 0x0003e40000100800 */
[----:B-1----:R-:W-:-:S05]  /*5d20*/  @P1 IMAD.HI.U32 R0, R0, c[0x0][0x2c8], RZ ;  /* 0x0000b20000001a27 */ /* 0x002fca00078e00ff */
[----:B------:R-:W-:-:S05]  /*5d30*/  @P1 SHF.R.U32.HI R0, RZ, c[0x0][0x2cc], R0 ;  /* 0x0000b300ff001a19 */ /* 0x000fca0000011600 */
[----:B------:R1:W-:Y:S02]  /*5d40*/  @P1 STL [R1+0x1c], R0 ;  /* 0x00001c0001001387 */ /* 0x0003e40000100800 */
.L_x_1729:
[----:B------:R-:W-:Y:S04]  /*5d50*/  DEPBAR.LE SB0, 0x0 ;  /* 0x000080000000791a */ /* 0x000fe80000000000 */
[----:B------:R-:W-:Y:S01]  /*5d60*/  WARPSYNC 0xffffffff ;  /* 0xffffffff00007948 */ /* 0x000fe20003800000 */
[----:B------:R-:W-:Y:S01]  /*5d70*/  BAR.SYNC.DEFER_BLOCKING 0x0 ;  /* 0x0000000000007b1d */ /* 0x000fe20000010000 */
[C---:B------:R-:W-:Y:S11]  /*5d80*/  ISETP.GE.AND P6, PT, R217.reuse, RZ, PT ;  /* 0x000000ffd900720c */ /* 0x040ff60003fc6270 */
[----:B------:R-:W-:Y:S02]  /*5d90*/  @!UPT UIADD3 URZ, URZ, URZ, URZ ;  /* 0x0000003f3f3ff290 */ /* 0x000fe4000fffe03f */
[----:B-1----:R-:W-:Y:S01]  /*5da0*/  @P6 SHF.R.S32.HI R0, RZ, 0x1f, R217 ;  /* 0x0000001fff006819 */ /* 0x002fe200000114d9 */
[C---:B------:R-:W-:Y:S04]  /*5db0*/  @P6 IMAD.WIDE.U32 R140, R217.reuse, c[0x0][0x208], RZ ;  /* 0x00008200d98c6a25 */ /* 0x040fe800078e00ff */
[----:B------:R-:W-:Y:S04]  /*5dc0*/  @P6 IMAD R0, R0, c[0x0][0x208], RZ ;  /* 0x0000820000006a24 */ /* 0x000fe800078e02ff */
[----:B------:R-:W-:Y:S01]  /*5dd0*/  @P6 IMAD R0, R217, c[0x0][0x20c], R0 ;  /* 0x00008300d9006a24 */ /* 0x000fe200078e0200 */
[----:B------:R-:W1:Y:S03]  /*5de0*/  LDSM.16.M88.4 R8, [R225] ;  /* 0x00000000e108783b */ /* 0x000e660000000200 */
[----:B------:R-:W-:Y:S04]  /*5df0*/  @P6 IMAD.IADD R0, R141, 0x1, R0 ;  /* 0x000000018d006824 */ /* 0x000fe800078e0200 */
[----:B------:R-:W-:Y:S01]  /*5e00*/  @P6 IMAD R0, R0, 0x60, RZ ;  /* 0x0000006000006824 */ /* 0x000fe200078e02ff */
[----:B------:R-:W2:Y:S08]  /*5e10*/  LDSM.16.M88.4 R16, [R225+0x800] ;  /* 0x00080000e110783b */ /* 0x000eb00000000200 */
[----:B------:R-:W3:Y:S04]  /*5e20*/  LDL R145, [R1+0x3c] ;  /* 0x00003c0001917983 */ /* 0x000ee80000100800 */
[----:B------:R-:W3:Y:S06]  /*5e30*/  LDL.64 R2, [R1+0x28] ;  /* 0x0000280001027983 */ /* 0x000eec0000100a00 */
        /* <DEDUP_REMOVED lines=31> */
[----:B---3--:R-:W-:Y:S05]  /*6030*/  @P6 IMAD.MOV.U32 R3, RZ, RZ, R145 ;  /* 0x000000ffff036224 */ /* 0x008fea00078e0091 */
[----:B------:R-:W2:Y:S03]  /*6040*/  LDL R145, [R1+0x50] ;  /* 0x0000500001917983 */ /* 0x000ea60000100800 */
[----:B------:R-:W-:Y:S05]  /*6050*/  @P6 IMAD.WIDE.U32 R2, R140, 0x60, R2 ;  /* 0x000000608c026825 */ /* 0x000fea00078e0002 */
[----:B------:R-:W-:Y:S01]  /*6060*/  @P6 IADD3 R0, R3, R0, RZ ;  /* 0x0000000003006210 */ /* 0x000fe20007ffe0ff */
[C---:B-1----:R-:W-:Y:S03]  /*6070*/  HMMA.16816.F32 R36, R160.reuse, R164, R36 ;  /* 0x000000a4a024723c */ /* 0x042fe60000001824 */
[C---:B------:R-:W-:Y:S01]  /*6080*/  @P6 SHF.L.U64.HI R140, R2.reuse, 0x1, R0 ;  /* 0x00000001028c6819 */ /* 0x040fe20000010200 */
[----:B------:R-:W-:Y:S04]  /*6090*/  @P6 IMAD.SHL.U32 R0, R2, 0x2, RZ ;  /* 0x0000000202006824 */ /* 0x000fe800078e00ff */
        /* <DEDUP_REMOVED lines=14> */
[----:B----4-:R-:W-:Y:S05]  /*6180*/  @P6 IADD3 R146, P0, R0, c[0x0][0x1f8], RZ ;  /* 0x00007e0000926a10 */ /* 0x010fea0007f1e0ff */
[----:B------:R-:W-:Y:S01]  /*6190*/  HMMA.16816.F32 R48, R160, R166, R48 ;  /* 0x000000a6a030723c */ /* 0x000fe20000001830 */
[----:B------:R-:W-:Y:S03]  /*61a0*/  @P6 IMAD.MOV.U32 R0, RZ, RZ, 0x6 ;  /* 0x00000006ff006424 */ /* 0x000fe600078e00ff */
[----:B------:R-:W-:Y:S02]  /*61b0*/  @P6 IADD3.X R147, RZ, c[0x0][0x1fc], R140, P0, P5 ;  /* 0x00007f00ff936a10 */ /* 0x000fe400007ea48c */
[----:B------:R-:W-:Y:S03]  /*61c0*/  @P6 MOV R140, c[0x0][0x208] ;  /* 0x00008200008c6a02 */ /* 0x000fe60000000f00 */
[----:B------:R1:W-:Y:S03]  /*61d0*/  @P6 LDGSTS.E.BYPASS.LTC128B.128 [R142+0x6100], [R146.64], !P2 ;  /* 0x06100000928e6fae */ /* 0x0003e6000d101d46 */
[C---:B------:R-:W-:Y:S02]  /*61e0*/  @P6 SHF.L.U64.HI R0, R140.reuse, R0, c[0x0][0x20c] ;  /* 0x000083008c006619 */ /* 0x040fe40000010200 */
[----:B------:R-:W-:Y:S04]  /*61f0*/  @P6 SHF.L.U32 R140, R140, 0x6, RZ ;  /* 0x000000068c8c6819 */ /* 0x000fe800000006ff */
[----:B---3--:R-:W-:Y:S05]  /*6200*/  @P6 IADD3 R2, P0, R2, R140, RZ ;  /* 0x0000008c02026210 */ /* 0x008fea0007f1e0ff */
[----:B------:R-:W-:Y:S01]  /*6210*/  @P6 IMAD.X R3, R3, 0x1, R0, P0 ;  /* 0x0000000103036824 */ /* 0x000fe200000e0600 */
        /* <DEDUP_REMOVED lines=8> */
[----:B---3--:R-:W-:Y:S07]  /*62a0*/  IMAD R3, R217, -0x60, RZ ;  /* 0xffffffa0d9037824 */ /* 0x008fee00078e02ff */
[----:B------:R-:W3:Y:S08]  /*62b0*/  LDSM.16.M88.4 R164, [R229] ;  /* 0x00000000e5a4783b */ /* 0x000ef00000000200 */
[----:B------:R-:W0:Y:S08]  /*62c0*/  LDGDEPBAR ;  /* 0x00000000000079af */ /* 0x000e300000000000 */
[----:B------:R1:W5:Y:S04]  /*62d0*/  LDL R2, [R1+0x14] ;  /* 0x0000140001027983 */ /* 0x0003680000100800 */
[----:B------:R-:W4:Y:S01]  /*62e0*/  LDL.LU R209, [R1+0xc] ;  /* 0x00000c0001d17983 */ /* 0x000f220000300800 */
[C---:B---3--:R-:W-:Y:S08]  /*62f0*/  HMMA.16816.F32 R4, R168.reuse, R164, R4 ;  /* 0x000000a4a804723c */ /* 0x048ff00000001804 */
[C---:B------:R-:W-:Y:S01]  /*6300*/  HMMA.16816.F32 R8, R168.reuse, R166, R8 ;  /* 0x000000a6a808723c */ /* 0x040fe20000001808 */
[----:B------:R-:W3:Y:S07]  /*6310*/  LDSM.16.M88.4 R164, [R229+0x800] ;  /* 0x00080000e5a4783b */ /* 0x000eee0000000200 */
[C---:B---3--:R-:W-:Y:S08]  /*6320*/  HMMA.16816.F32 R12, R168.reuse, R164, R12 ;  /* 0x000000a4a80c723c */ /* 0x048ff0000000180c */
[C---:B------:R-:W-:Y:S01]  /*6330*/  HMMA.16816.F32 R16, R168.reuse, R166, R16 ;  /* 0x000000a6a810723c */ /* 0x040fe20000001810 */
[----:B------:R-:W3:Y:S07]  /*6340*/  LDSM.16.M88.4 R164, [R229+0x1000] ;  /* 0x00100000e5a4783b */ /* 0x000eee0000000200 */
[C---:B---3--:R-:W-:Y:S08]  /*6350*/  HMMA.16816.F32 R20, R168.reuse, R164, R20 ;  /* 0x000000a4a814723c */ /* 0x048ff00000001814 */
[C---:B------:R-:W-:Y:S01]  /*6360*/  HMMA.16816.F32 R24, R168.reuse, R166, R24 ;  /* 0x000000a6a818723c */ /* 0x040fe20000001818 */
[----:B------:R-:W3:Y:S03]  /*6370*/  LDSM.16.M88.4 R164, [R229+0x1800] ;  /* 0x00180000e5a4783b */ /* 0x000ee60000000200 */
[----:B--2---:R-:W-:Y:S04]  /*6380*/  IADD3 R3, -R145, 0x1, R3 ;  /* 0x0000000191037810 */ /* 0x004fe80007ffe103 */
[----:B------:R-:W-:Y:S04]  /*6390*/  IADD3 R3, R3, c[0x0][0x1d0], RZ ;  /* 0x0000740003037a10 */ /* 0x000fe80007ffe0ff */
[----:B------:R-:W-:Y:S01]  /*63a0*/  IADD3 R3, R3, -c[0x0][0x168], RZ ;  /* 0x80005a0003037a10 */ /* 0x000fe20007ffe0ff */
[C---:B---3--:R-:W-:Y:S08]  /*63b0*/  HMMA.16816.F32 R28, R168.reuse, R164, R28 ;  /* 0x000000a4a81c723c */ /* 0x048ff0000000181c */
[C---:B------:R-:W-:Y:S01]  /*63c0*/  HMMA.16816.F32 R32, R168.reuse, R166, R32 ;  /* 0x000000a6a820723c */ /* 0x040fe20000001820 */
[----:B------:R-:W2:Y:S07]  /*63d0*/  LDSM.16.M88.4 R164, [R229+0x2000] ;  /* 0x00200000e5a4783b */ /* 0x000eae0000000200 */
[C---:B--2---:R-:W-:Y:S08]  /*63e0*/  HMMA.16816.F32 R36, R168.reuse, R164, R36 ;  /* 0x000000a4a824723c */ /* 0x044ff00000001824 */
[C---:B------:R-:W-:Y:S01]  /*63f0*/  HMMA.16816.F32 R40, R168.reuse, R166, R40 ;  /* 0x000000a6a828723c */ /* 0x040fe20000001828 */
[----:B------:R-:W2:Y:S07]  /*6400*/  LDSM.16.M88.4 R164, [R229+0x2800] ;  /* 0x00280000e5a4783b */ /* 0x000eae0000000200 */
[C---:B--2---:R-:W-:Y:S08]  /*6410*/  HMMA.16816.F32 R44, R168.reuse, R164, R44 ;  /* 0x000000a4a82c723c */ /* 0x044ff0000000182c */
[----:B------:R-:W-:Y:S01]  /*6420*/  HMMA.16816.F32 R48, R168, R166, R48 ;  /* 0x000000a6a830723c */ /* 0x000fe20000001830 */
[----:B------:R-:W2:Y:S03]  /*6430*/  LDSM.16.M88.4 R164, [R226] ;  /* 0x00000000e2a4783b */ /* 0x000ea60000000200 */
[----:B-----5:R-:W-:Y:S05]  /*6440*/  @P1 IMAD.MOV.U32 R2, RZ, RZ, R208 ;  /* 0x000000ffff021224 */ /* 0x020fea00078e00d0 */
[----:B------:R-:W3:Y:S01]  /*6450*/  SHFL.IDX PT, R0, R2, RZ, 0x1c1f ;  /* 0x001c1fff02007589 */ /* 0x000ee200000e0000 */
[C---:B--2---:R-:W-:Y:S08]  /*6460*/  HMMA.16816.F32 R4, R172.reuse, R164, R4 ;  /* 0x000000a4ac04723c */ /* 0x044ff00000001804 */
[C---:B------:R-:W-:Y:S01]  /*6470*/  HMMA.16816.F32 R8, R172.reuse, R166, R8 ;  /* 0x000000a6ac08723c */ /* 0x040fe20000001808 */
[----:B------:R-:W2:Y:S03]  /*6480*/  LDSM.16.M88.4 R164, [R226+0x800] ;  /* 0x00080000e2a4783b */ /* 0x000ea60000000200 */
[----:B---3--:R-:W-:Y:S04]  /*6490*/  IADD3 R0, R3, R0, RZ ;  /* 0x0000000003007210 */ /* 0x008fe80007ffe0ff */
[C---:B------:R-:W-:Y:S02]  /*64a0*/  ISETP.GT.AND P6, PT, R0.reuse, RZ, PT ;  /* 0x000000ff0000720c */ /* 0x040fe40003fc4270 */
[C---:B------:R-:W-:Y:S02]  /*64b0*/  ISETP.GT.AND P5, PT, R0.reuse, 0x1, PT ;  /* 0x000000010000780c */ /* 0x040fe40003fa4270 */
[----:B------:R-:W-:Y:S01]  /*64c0*/  ISETP.GT.AND P0, PT, R0, 0x8, PT ;  /* 0x000000080000780c */ /* 0x000fe20003f04270 */
        /* <DEDUP_REMOVED lines=32> */
[----:B------:R-:W2:Y:S07]  /*66d0*/  LDSM.16.M88.4 R164, [R243] ;  /* 0x00000000f3a4783b */ /* 0x000eae0000000200 */
[C---:B--2---:R-:W-:Y:S08]  /*66e0*/  HMMA.16816.F32 R4, R180.reuse, R164, R4 ;  /* 0x000000a4b404723c */ /* 0x044ff00000001804 */
[C---:B------:R-:W-:Y:S01]  /*66f0*/  HMMA.16816.F32 R8, R180.reuse, R166, R8 ;  /* 0x000000a6b408723c */ /* 0x040fe20000001808 */
        /* <DEDUP_REMOVED lines=110> */
[----:B------:R-:W-:Y:S02]  /*6de0*/  FSEL R4, R4, -INF , P6 ;  /* 0xff80000004047808 */ /* 0x000fe40003000000 */
[C---:B------:R-:W-:Y:S06]  /*6df0*/  ISETP.GT.AND P6, PT, R0.reuse, 0x9, PT ;  /* 0x000000090000780c */ /* 0x040fec0003fc4270 */
[----:B------:R-:W-:Y:S02]  /*6e00*/  FSEL R208, R9, -INF , P6 ;  /* 0xff80000009d07808 */ /* 0x000fe40003000000 */
[----:B------:R-:W-:Y:S01]  /*6e10*/  ISETP.GT.AND P6, PT, R0, 0x18, PT ;  /* 0x000000180000780c */ /* 0x000fe20003fc4270 */
[C---:B--2---:R-:W-:Y:S08]  /*6e20*/  HMMA.16816.F32 R12, R204.reuse, R164, R12 ;  /* 0x000000a4cc0c723c */ /* 0x044ff0000000180c */
[C---:B------:R-:W-:Y:S01]  /*6e30*/  HMMA.16816.F32 R16, R204.reuse, R166, R16 ;  /* 0x000000a6cc10723c */ /* 0x040fe20000001810 */
[----:B------:R-:W2:Y:S11]  /*6e40*/  LDSM.16.M88.4 R164, [R226+0x7000] ;  /* 0x00700000e2a4783b */ /* 0x000eb60000000200 */
[----:B------:R-:W-:Y:S11]  /*6e50*/  @!UPT UIADD3 URZ, URZ, URZ, URZ ;  /* 0x0000003f3f3ff290 */ /* 0x000ff6000fffe03f */
[----:B------:R-:W-:Y:S01]  /*6e60*/  @!UPT UIADD3 URZ, URZ, URZ, URZ ;  /* 0x0000003f3f3ff290 */ /* 0x000fe2000fffe03f */
[----:B------:R-:W-:Y:S02]  /*6e70*/  FSEL R216, R16, -INF , P6 ;  /* 0xff80000010d87808 */ /* 0x000fe40003000000 */
[C---:B------:R-:W-:Y:S01]  /*6e80*/  ISETP.GT.AND P6, PT, R0.reuse, 0x21, PT ;  /* 0x000000210000780c */ /* 0x040fe20003fc4270 */
[C---:B--2---:R-:W-:Y:S08]  /*6e90*/  HMMA.16816.F32 R20, R204.reuse, R164, R20 ;  /* 0x000000a4cc14723c */ /* 0x044ff00000001814 */
[C---:B------:R-:W-:Y:S01]  /*6ea0*/  HMMA.16816.F32 R24, R204.reuse, R166, R24 ;  /* 0x000000a6cc18723c */ /* 0x040fe20000001818 */
[----:B------:R-:W2:Y:S11]  /*6eb0*/  LDSM.16.M88.4 R164, [R226+0x7800] ;  /* 0x00780000e2a4783b */ /* 0x000eb60000000200 */
[----:B------:R-:W-:Y:S04]  /*6ec0*/  @!UPT UIADD3 URZ, URZ, URZ, URZ ;  /* 0x0000003f3f3ff290 */ /* 0x000fe8000fffe03f */
[----:B------:R-:W-:Y:S02]  /*6ed0*/  FSEL R21, R21, -INF , P6 ;  /* 0xff80000015157808 */ /* 0x000fe40003000000 */
[----:B------:R-:W-:Y:S01]  /*6ee0*/  ISETP.GT.AND P6, PT, R0, 0x30, PT ;  /* 0x000000300000780c */ /* 0x000fe20003fc4270 */
        /* <DEDUP_REMOVED lines=10> */
[----:B------:R-:W2:Y:S01]  /*6f90*/  LDSM.16.M88.4 R164, [R226+0x8800] ;  /* 0x00880000e2a4783b */ /* 0x000ea20000000200 */
[----:B------:R-:W-:Y:S07]  /*6fa0*/  DEPBAR.LE SB0, 0x0 ;  /* 0x000080000000791a */ /* 0x000fee0000000000 */
[----:B------:R-:W-:Y:S11]  /*6fb0*/  BAR.SYNC.DEFER_BLOCKING 0x0 ;  /* 0x0000000000007b1d */ /* 0x000ff60000010000 */
[----:B------:R-:W-:Y:S04]  /*6fc0*/  @!UPT UIADD3 URZ, URZ, URZ, URZ ;  /* 0x0000003f3f3ff290 */ /* 0x000fe8000fffe03f */
[----:B------:R-:W-:Y:S02]  /*6fd0*/  FSEL R40, R40, -INF , P6 ;  /* 0xff80000028287808 */ /* 0x000fe40003000000 */
[C---:B------:R-:W-:Y:S01]  /*6fe0*/  ISETP.GT.AND P6, PT, R0.reuse, 0x51, PT ;  /* 0x000000510000780c */ /* 0x040fe20003fc4270 */
[C---:B--2---:R-:W-:Y:S08]  /*6ff0*/  HMMA.16816.F32 R44, R204.reuse, R164, R44 ;  /* 0x000000a4cc2c723c */ /* 0x044ff0000000182c */
[----:B------:R-:W-:Y:S07]  /*7000*/  HMMA.16816.F32 R48, R204, R166, R48 ;  /* 0x000000a6cc30723c */ /* 0x000fee0000001830 */
[----:B------:R-:W-:Y:S02]  /*7010*/  FSEL R166, R5, -INF , P5 ;  /* 0xff80000005a67808 */ /* 0x000fe40002800000 */
[----:B------:R-:W-:Y:S01]  /*7020*/  ISETP.GT.AND P5, PT, R0, 0x10, PT ;  /* 0x000000100000780c */ /* 0x000fe20003fa4270 */
[----:B------:R2:W3:Y:S02]  /*7030*/  SHFL.IDX PT, R5, R2, 0x1, 0x1c1f ;  /* 0x003c1f0002057f89 */ /* 0x0004e400000e0000 */
[----:B------:R-:W-:Y:S01]  /*7040*/  FSEL R167, R8, -INF , P0 ;  /* 0xff80000008a77808 */ /* 0x000fe20000000000 */
[----:B------:R-:W-:Y:S01]  /*7050*/  IMAD.MOV.U32 R8, RZ, RZ, R142 ;  /* 0x000000ffff087224 */ /* 0x000fe200078e008e */
[----:B------:R-:W-:Y:S02]  /*7060*/  ISETP.GT.AND P0, PT, R0, 0x11, PT ;  /* 0x000000110000780c */ /* 0x000fe40003f04270 */
[----:B------:R-:W-:Y:S02]  /*7070*/  FSEL R214, R12, -INF , P5 ;  /* 0xff8000000cd67808 */ /* 0x000fe40002800000 */
[----:B------:R-:W-:Y:S02]  /*7080*/  FSEL R215, R13, -INF , P0 ;  /* 0xff8000000dd77808 */ /* 0x000fe40000000000 */
[C---:B------:R-:W-:Y:S02]  /*7090*/  ISETP.GT.AND P5, PT, R0.reuse, 0x19, PT ;  /* 0x000000190000780c */ /* 0x040fe40003fa4270 */
        /* <DEDUP_REMOVED lines=21> */
[----:B------:R-:W-:Y:S02]  /*71f0*/  FMNMX.FTZ R0, R4, R143, !PT ;  /* 0x0000008f04007209 */ /* 0x000fe40007810000 */
[----:B------:R-:W-:Y:S02]  /*7200*/  FSEL R45, R45, -INF , P6 ;  /* 0xff8000002d2d7808 */ /* 0x000fe40003000000 */
[----:B------:R-:W-:Y:S02]  /*7210*/  FMNMX.FTZ R0, R166, R0, !PT ;  /* 0x00000000a6007209 */ /* 0x000fe40007810000 */
[----:B------:R-:W-:Y:S02]  /*7220*/  FSEL R48, R48, -INF , P5 ;  /* 0xff80000030307808 */ /* 0x000fe40002800000 */
[----:B------:R-:W-:Y:S02]  /*7230*/  FMNMX.FTZ R0, R167, R0, !PT ;  /* 0x00000000a7007209 */ /* 0x000fe40007810000 */
[----:B------:R-:W-:Y:S02]  /*7240*/  FSEL R49, R49, -INF , P0 ;  /* 0xff80000031317808 */ /* 0x000fe40000000000 */
[----:B------:R-:W-:Y:S04]  /*7250*/  FMNMX.FTZ R0, R208, R0, !PT ;  /* 0x00000000d0007209 */ /* 0x000fe80007810000 */
        /* <DEDUP_REMOVED lines=14> */
[----:B--2---:R-:W-:Y:S02]  /*7340*/  FMNMX.FTZ R2, R40, R0, !PT ;  /* 0x0000000028027209 */ /* 0x004fe40007810000 */
[----:B---3--:R-:W-:Y:S02]  /*7350*/  IADD3 R0, R3, R5, RZ ;  /* 0x0000000503007210 */ /* 0x008fe40007ffe0ff */
[----:B------:R-:W-:Y:S02]  /*7360*/  FMNMX.FTZ R2, R41, R2, !PT ;  /* 0x0000000229027209 */ /* 0x000fe40007810000 */
[----:B------:R-:W-:Y:S02]  /*7370*/  ISETP.GT.AND P5, PT, R0, RZ, PT ;  /* 0x000000ff0000720c */ /* 0x000fe40003fa4270 */
[----:B------:R-:W-:Y:S02]  /*7380*/  FMNMX.FTZ R2, R44, R2, !PT ;  /* 0x000000022c027209 */ /* 0x000fe40007810000 */
[----:B------:R-:W-:Y:S02]  /*7390*/  ISETP.GT.AND P0, PT, R0, 0x1, PT ;  /* 0x000000010000780c */ /* 0x000fe40003f04270 */
[----:B------:R-:W-:Y:S02]  /*73a0*/  FMNMX.FTZ R2, R45, R2, !PT ;  /* 0x000000022d027209 */ /* 0x000fe40007810000 */
[----:B------:R-:W-:Y:S02]  /*73b0*/  FSEL R6, R6, -INF , P5 ;  /* 0xff80000006067808 */ /* 0x000fe40002800000 */
[----:B------:R-:W-:Y:S02]  /*73c0*/  FMNMX.FTZ R2, R48, R2, !PT ;  /* 0x0000000230027209 */ /* 0x000fe40007810000 */
[----:B-1----:R-:W-:Y:S02]  /*73d0*/  FSEL R147, R7, -INF , P0 ;  /* 0xff80000007937808 */ /* 0x002fe40000000000 */
[----:B------:R-:W-:Y:S02]  /*73e0*/  FMNMX.FTZ R2, R49, R2, !PT ;  /* 0x0000000231027209 */ /* 0x000fe40007810000 */
[C---:B------:R-:W-:Y:S02]  /*73f0*/  ISETP.GT.AND P5, PT, R0.reuse, 0x8, PT ;  /* 0x000000080000780c */ /* 0x040fe40003fa4270 */
[----:B------:R-:W-:Y:S01]  /*7400*/  ISETP.GT.AND P0, PT, R0, 0x9, PT ;  /* 0x000000090000780c */ /* 0x000fe20003f04270 */
[----:B------:R-:W1:Y:S01]  /*7410*/  SHFL.BFLY PT, R3, R2, 0x2, 0x1f ;  /* 0x0c401f0002037f89 */ /* 0x000e6200000e0000 */
[----:B------:R-:W-:Y:S02]  /*7420*/  FSEL R164, R10, -INF , P5 ;  /* 0xff8000000aa47808 */ /* 0x000fe40002800000 */
[----:B------:R-:W-:Y:S02]  /*7430*/  FSEL R165, R11, -INF , P0 ;  /* 0xff8000000ba57808 */ /* 0x000fe40000000000 */
[C---:B------:R-:W-:Y:S02]  /*7440*/  ISETP.GT.AND P5, PT, R0.reuse, 0x10, PT ;  /* 0x000000100000780c */ /* 0x040fe40003fa4270 */
[----:B------:R-:W-:Y:S02]  /*7450*/  ISETP.GT.AND P0, PT, R0, 0x11, PT ;  /* 0x000000110000780c */ /* 0x000fe40003f04270 */
[----:B------:R-:W-:Y:S02]  /*7460*/  FSEL R211, R14, -INF , P5 ;  /* 0xff8000000ed37808 */ /* 0x000fe40002800000 */
[----:B------:R-:W-:Y:S01]  /*7470*/  FSEL R210, R15, -INF , P0 ;  /* 0xff8000000fd27808 */ /* 0x000fe20000000000 */
[----:B------:R-:W-:Y:S01]  /*7480*/  IMAD.MOV.U32 R15, RZ, RZ, R49 ;  /* 0x000000ffff0f7224 */ /* 0x000fe200078e0031 */
[C---:B------:R-:W-:Y:S02]  /*7490*/  ISETP.GT.AND P5, PT, R0.reuse, 0x18, PT ;  /* 0x000000180000780c */ /* 0x040fe40003fa4270 */
[----:B------:R-:W-:Y:S02]  /*74a0*/  ISETP.GT.AND P0, PT, R0, 0x19, PT ;  /* 0x000000190000780c */ /* 0x000fe40003f04270 */
[----:B------:R-:W-:Y:S02]  /*74b0*/  FSEL R212, R18, -INF , P5 ;  /* 0xff80000012d47808 */ /* 0x000fe40002800000 */
[----:B------:R-:W-:Y:S01]  /*74c0*/  FSEL R213, R19, -INF , P0 ;  /* 0xff80000013d57808 */ /* 0x000fe20000000000 */
[----:B------:R-:W-:Y:S01]  /*74d0*/  IMAD.MOV.U32 R19, RZ, RZ, R25 ;  /* 0x000000ffff137224 */ /* 0x000fe200078e0019 */
[C---:B------:R-:W-:Y:S02]  /*74e0*/  ISETP.GT.AND P5, PT, R0.reuse, 0x20, PT ;  /* 0x000000200000780c */ /* 0x040fe40003fa4270 */
[----:B------:R-:W-:Y:S02]  /*74f0*/  ISETP.GT.AND P0, PT, R0, 0x21, PT ;  /* 0x000000210000780c */ /* 0x000fe40003f04270 */
[----:B-1----:R-:W-:Y:S02]  /*7500*/  FMNMX.FTZ R2, R2, R3, !PT ;  /* 0x0000000302027209 */ /* 0x002fe40007810000 */
[----:B------:R-:W-:Y:S02]  /*7510*/  FMNMX.FTZ R3, R6, R144, !PT ;  /* 0x0000009006037209 */ /* 0x000fe40007810000 */
[----:B------:R-:W-:Y:S01]  /*7520*/  FSEL R220, R22, -INF , P5 ;  /* 0xff80000016dc7808 */ /* 0x000fe20002800000 */
[----:B----4-:R-:W1:Y:S01]  /*7530*/  SHFL.BFLY PT, R141, R2, 0x1, 0x1f ;  /* 0x0c201f00028d7f89 */ /* 0x010e6200000e0000 */
[----:B------:R-:W-:Y:S01]  /*7540*/  FMNMX.FTZ R3, R147, R3, !PT ;  /* 0x0000000393037209 */ /* 0x000fe20007810000 */
[----:B------:R-:W-:Y:S01]  /*7550*/  IMAD.MOV.U32 R22, RZ, RZ, R33 ;  /* 0x000000ffff167224 */ /* 0x000fe200078e0021 */
[----:B------:R-:W-:Y:S02]  /*7560*/  FSEL R219, R23, -INF , P0 ;  /* 0xff80000017db7808 */ /* 0x000fe40000000000 */
[----:B------:R-:W-:Y:S02]  /*7570*/  FMNMX.FTZ R3, R164, R3, !PT ;  /* 0x00000003a4037209 */ /* 0x000fe40007810000 */
[C---:B------:R-:W-:Y:S02]  /*7580*/  ISETP.GT.AND P5, PT, R0.reuse, 0x28, PT ;  /* 0x000000280000780c */ /* 0x040fe40003fa4270 */
[----:B------:R-:W-:Y:S02]  /*7590*/  FMNMX.FTZ R3, R165, R3, !PT ;  /* 0x00000003a5037209 */ /* 0x000fe40007810000 */
[----:B------:R-:W-:Y:S02]  /*75a0*/  ISETP.GT.AND P0, PT, R0, 0x29, PT ;  /* 0x000000290000780c */ /* 0x000fe40003f04270 */
[----:B------:R-:W-:Y:S02]  /*75b0*/  FMNMX.FTZ R3, R211, R3, !PT ;  /* 0x00000003d3037209 */ /* 0x000fe40007810000 */
[----:B------:R-:W-:Y:S02]  /*75c0*/  FSEL R221, R26, -INF , P5 ;  /* 0xff8000001add7808 */ /* 0x000fe40002800000 */
[----:B------:R-:W-:Y:S02]  /*75d0*/  FMNMX.FTZ R3, R210, R3, !PT ;  /* 0x00000003d2037209 */ /* 0x000fe40007810000 */
[----:B------:R-:W-:Y:S02]  /*75e0*/  FSEL R222, R27, -INF , P0 ;  /* 0xff8000001bde7808 */ /* 0x000fe40000000000 */
[----:B------:R-:W-:Y:S02]  /*75f0*/  FMNMX.FTZ R3, R212, R3, !PT ;  /* 0x00000003d4037209 */ /* 0x000fe40007810000 */
[----:B------:R-:W-:Y:S02]  /*7600*/  ISETP.GT.AND P5, PT, R0, 0x30, PT ;  /* 0x000000300000780c */ /* 0x000fe40003fa4270 */
[----:B------:R-:W-:Y:S02]  /*7610*/  FMNMX.FTZ R3, R213, R3, !PT ;  /* 0x00000003d5037209 */ /* 0x000fe40007810000 */
[----:B------:R-:W-:Y:S01]  /*7620*/  FSEL R14, R30, -INF , P5 ;  /* 0xff8000001e0e7808 */ /* 0x000fe20002800000 */
[----:B------:R-:W-:Y:S01]  /*7630*/  IMAD.MOV.U32 R30, RZ, RZ, R45 ;  /* 0x000000ffff1e7224 */ /* 0x000fe200078e002d */
[----:B------:R-:W-:Y:S02]  /*7640*/  FMNMX.FTZ R3, R220, R3, !PT ;  /* 0x00000003dc037209 */ /* 0x000fe40007810000 */
[C---:B------:R-:W-:Y:S02]  /*7650*/  ISETP.GT.AND P0, PT, R0.reuse, 0x31, PT ;  /* 0x000000310000780c */ /* 0x040fe40003f04270 */
[----:B------:R-:W-:Y:S02]  /*7660*/  FMNMX.FTZ R3, R219, R3, !PT ;  /* 0x00000003db037209 */ /* 0x000fe40007810000 */
[----:B------:R-:W-:Y:S02]  /*7670*/  FSEL R10, R31, -INF , P0 ;  /* 0xff8000001f0a7808 */ /* 0x000fe40000000000 */
[----:B------:R-:W-:Y:S02]  /*7680*/  FMNMX.FTZ R3, R221, R3, !PT ;  /* 0x00000003dd037209 */ /* 0x000fe40007810000 */
[----:B------:R-:W-:Y:S02]  /*7690*/  ISETP.GT.AND P5, PT, R0, 0x38, PT ;  /* 0x000000380000780c */ /* 0x000fe40003fa4270 */
[----:B------:R-:W-:Y:S02]  /*76a0*/  FMNMX.FTZ R3, R222, R3, !PT ;  /* 0x00000003de037209 */ /* 0x000fe40007810000 */
[----:B------:R-:W-:Y:S02]  /*76b0*/  FSEL R34, R34, -INF , P5 ;  /* 0xff80000022227808 */ /* 0x000fe40002800000 */
[----:B------:R-:W-:Y:S02]  /*76c0*/  FMNMX.FTZ R3, R14, R3, !PT ;  /* 0x000000030e037209 */ /* 0x000fe40007810000 */
[----:B------:R-:W-:Y:S02]  /*76d0*/  ISETP.GT.AND P0, PT, R0, 0x39, PT ;  /* 0x000000390000780c */ /* 0x000fe40003f04270 */
[----:B------:R-:W-:Y:S02]  /*76e0*/  FMNMX.FTZ R3, R10, R3, !PT ;  /* 0x000000030a037209 */ /* 0x000fe40007810000 */
[----:B------:R-:W-:Y:S01]  /*76f0*/  FSEL R11, R35, -INF , P0 ;  /* 0xff800000230b7808 */ /* 0x000fe20000000000 */
[----:B------:R-:W-:Y:S01]  /*7700*/  IMAD.MOV.U32 R35, RZ, RZ, R41 ;  /* 0x000000ffff237224 */ /* 0x000fe200078e0029 */
[----:B------:R-:W-:Y:S02]  /*7710*/  ISETP.GT.AND P0, PT, R0, 0x40, PT ;  /* 0x000000400000780c */ /* 0x000fe40003f04270 */
[----:B------:R-:W-:Y:S02]  /*7720*/  FMNMX.FTZ R3, R34, R3, !PT ;  /* 0x0000000322037209 */ /* 0x000fe40007810000 */
[----:B------:R-:W-:Y:S02]  /*7730*/  FSEL R7, R38, -INF , P0 ;  /* 0xff80000026077808 */ /* 0x000fe40000000000 */
[C---:B------:R-:W-:Y:S02]  /*7740*/  ISETP.GT.AND P6, PT, R0.reuse, 0x41, PT ;  /* 0x000000410000780c */ /* 0x040fe40003fc4270 */
[----:B------:R-:W-:Y:S02]  /*7750*/  FMNMX.FTZ R3, R11, R3, !PT ;  /* 0x000000030b037209 */ /* 0x000fe40007810000 */
[----:B------:R-:W-:Y:S02]  /*7760*/  FSEL R39, R39, -INF , P6 ;  /* 0xff80000027277808 */ /* 0x000fe40003000000 */
[C---:B------:R-:W-:Y:S02]  /*7770*/  ISETP.GT.AND P0, PT, R0.reuse, 0x49, PT ;  /* 0x000000490000780c */ /* 0x040fe40003f04270 */
[----:B------:R-:W-:Y:S02]  /*7780*/  FMNMX.FTZ R3, R7, R3, !PT ;  /* 0x0000000307037209 */ /* 0x000fe40007810000 */
[----:B------:R-:W-:Y:S02]  /*7790*/  ISETP.GT.AND P5, PT, R0, 0x48, PT ;  /* 0x000000480000780c */ /* 0x000fe40003fa4270 */
[----:B------:R-:W-:Y:S02]  /*77a0*/  FSEL R43, R43, -INF , P0 ;  /* 0xff8000002b2b7808 */ /* 0x000fe40000000000 */
[----:B------:R-:W-:Y:S02]  /*77b0*/  FSEL R42, R42, -INF , P5 ;  /* 0xff8000002a2a7808 */ /* 0x000fe40002800000 */
[C---:B------:R-:W-:Y:S02]  /*77c0*/  ISETP.GT.AND P0, PT, R0.reuse, 0x50, PT ;  /* 0x000000500000780c */ /* 0x040fe40003f04270 */
[----:B------:R-:W-:Y:S02]  /*77d0*/  FMNMX.FTZ R3, R39, R3, !PT ;  /* 0x0000000327037209 */ /* 0x000fe40007810000 */
[----:B------:R-:W-:Y:S02]  /*77e0*/  ISETP.GT.AND P6, PT, R0, 0x51, PT ;  /* 0x000000510000780c */ /* 0x000fe40003fc4270 */
        /* <DEDUP_REMOVED lines=8> */
[----:B------:R-:W-:Y:S01]  /*7870*/  FSEL R142, R51, -INF , P0 ;  /* 0xff800000338e7808 */ /* 0x000fe20000000000 */
[----:B------:R-:W-:Y:S01]  /*7880*/  IMAD.MOV.U32 R51, RZ, RZ, R37 ;  /* 0x000000ffff337224 */ /* 0x000fe200078e0025 */
[----:B------:R-:W-:Y:S02]  /*7890*/  FMNMX.FTZ R0, R47, R0, !PT ;  /* 0x000000002f007209 */ /* 0x000fe40007810000 */
[----:B-1----:R-:W-:Y:S02]  /*78a0*/  FMNMX.FTZ R141, R2, R141, !PT ;  /* 0x0000008d028d7209 */ /* 0x002fe40007810000 */
[----:B------:R-:W-:Y:S02]  /*78b0*/  FMNMX.FTZ R0, R50, R0, !PT ;  /* 0x0000000032007209 */ /* 0x000fe40007810000 */
[C---:B------:R-:W-:Y:S02]  /*78c0*/  FSETP.NEU.FTZ.AND P0, PT, R141.reuse, -INF , PT ;  /* 0xff8000008d00780b */ /* 0x040fe40003f1d000 */
[----:B------:R-:W-:Y:S02]  /*78d0*/  FMNMX.FTZ R0, R142, R0, !PT ;  /* 0x000000008e007209 */ /* 0x000fe40007810000 */
[----:B------:R-:W-:Y:S02]  /*78e0*/  FSEL R3, R141, RZ, P0 ;  /* 0x000000ff8d037208 */ /* 0x000fe40000000000 */
[----:B------:R-:W-:Y:S01]  /*78f0*/  MOV R26, R8 ;  /* 0x00000008001a7202 */ /* 0x000fe20000000f00 */
[----:B------:R-:W1:Y:S01]  /*7900*/  SHFL.BFLY PT, R2, R0, 0x2, 0x1f ;  /* 0x0c401f0000027f89 */ /* 0x000e6200000e0000 */
[----:B------:R-:W-:Y:S02]  /*7910*/  MOV R18, R21 ;  /* 0x0000001500127202 */ /* 0x000fe40000000f00 */
[----:B------:R-:W-:Y:S02]  /*7920*/  MOV R23, R32 ;  /* 0x0000002000177202 */ /* 0x000fe40000000f00 */
[----:B------:R-:W-:Y:S02]  /*7930*/  MOV R27, R48 ;  /* 0x00000030001b7202 */ /* 0x000fe40000000f00 */
[----:B------:R-:W-:Y:S02]  /*7940*/  MOV R31, R44 ;  /* 0x0000002c001f7202 */ /* 0x000fe40000000f00 */
[----:B------:R-:W-:Y:S02]  /*7950*/  MOV R38, R40 ;  /* 0x0000002800267202 */ /* 0x000fe40000000f00 */
[----:B------:R-:W-:Y:S02]  /*7960*/  ISETP.GE.AND P6, PT, R217, 0x1, PT ;  /* 0x00000001d900780c */ /* 0x000fe40003fc6270 */
        /* <DEDUP_REMOVED lines=16> */
[----:B--2---:R-:W-:Y:S01]  /*7a70*/  FMUL.FTZ R8, R2, R152 ;  /* 0x0000009802087220 */ /* 0x004fe20000410000 */
[----:B------:R-:W-:Y:S01]  /*7a80*/  FSEL R144, R144, RZ, P0 ;  /* 0x000000ff90907208 */ /* 0x000fe20000000000 */
[----:B------:R-:W2:Y:S01]  /*7a90*/  LDL.LU R152, [R1+0x10] ;  /* 0x0000100001987983 */ /* 0x000ea20000300800 */
[C---:B------:R-:W-:Y:S01]  /*7aa0*/  FFMA.FTZ R209, R2.reuse, R209, R146 ;  /* 0x000000d102d17223 */ /* 0x040fe20000010092 */
[----:B------:R-:W1:Y:S01]  /*7ab0*/  MUFU.EX2 R0, R0 ;  /* 0x0000000000007308 */ /* 0x000e620000000800 */
[----:B------:R-:W-:Y:S01]  /*7ac0*/  FMUL.FTZ R4, R2, R148 ;  /* 0x0000009402047220 */ /* 0x000fe20000410000 */
[----:B------:R-:W-:Y:S01]  /*7ad0*/  MOV R148, R28 ;  /* 0x0000001c00947202 */ /* 0x000fe20000000f00 */
[----:B------:R-:W-:Y:S02]  /*7ae0*/  FFMA.FTZ R6, R6, c[0x0][0x2d0], -R144 ;  /* 0x0000b40006067a23 */ /* 0x000fe40000010890 */
[C---:B------:R-:W-:Y:S02]  /*7af0*/  FMUL.FTZ R5, R2.reuse, R149 ;  /* 0x0000009502057220 */ /* 0x040fe40000410000 */
[C---:B------:R-:W-:Y:S02]  /*7b00*/  FMUL.FTZ R9, R2.reuse, R153 ;  /* 0x0000009902097220 */ /* 0x040fe40000410000 */
[C---:B------:R-:W-:Y:S01]  /*7b10*/  FMUL.FTZ R12, R2.reuse, R100 ;  /* 0x00000064020c7220 */ /* 0x040fe20000410000 */
[----:B------:R3:W2:Y:S01]  /*7b20*/  MUFU.EX2 R145, R6 ;  /* 0x0000000600917308 */ /* 0x0006a20000000800 */
[C---:B------:R-:W-:Y:S02]  /*7b30*/  FMUL.FTZ R13, R2.reuse, R101 ;  /* 0x00000065020d7220 */ /* 0x040fe40000410000 */
[C---:B------:R-:W-:Y:S02]  /*7b40*/  FMUL.FTZ R16, R2.reuse, R104 ;  /* 0x0000006802107220 */ /* 0x040fe40000410000 */
[C---:B------:R-:W-:Y:S02]  /*7b50*/  FMUL.FTZ R17, R2.reuse, R105 ;  /* 0x0000006902117220 */ /* 0x040fe40000410000 */
[C---:B------:R-:W-:Y:S02]  /*7b60*/  FMUL.FTZ R20, R2.reuse, R108 ;  /* 0x0000006c02147220 */ /* 0x040fe40000410000 */
        /* <DEDUP_REMOVED lines=46> */
[----:B-1----:R-:W-:Y:S02]  /*7e50*/  FMUL.FTZ R18, R0, R106 ;  /* 0x0000006a00127220 */ /* 0x002fe40000410000 */
[----:B---3--:R-:W-:Y:S01]  /*7e60*/  IMAD.MOV.U32 R6, RZ, RZ, R29 ;  /* 0x000000ffff067224 */ /* 0x008fe200078e001d */
[----:B------:R-:W3:Y:S01]  /*7e70*/  LDL R106, [R1+0x38] ;  /* 0x00003800016a7983 */ /* 0x000ee20000100800 */
[C---:B------:R-:W-:Y:S01]  /*7e80*/  FMUL.FTZ R29, R2.reuse, R117 ;  /* 0x00000075021d7220 */ /* 0x040fe20000410000 */
[----:B------:R-:W-:Y:S01]  /*7e90*/  MOV R117, R39 ;  /* 0x0000002700757202 */ /* 0x000fe20000000f00 */
[----:B------:R-:W-:Y:S02]  /*7ea0*/  IMAD.MOV.U32 R149, RZ, RZ, R24 ;  /* 0x000000ffff957224 */ /* 0x000fe400078e0018 */
[----:B------:R-:W-:Y:S02]  /*7eb0*/  FMUL.FTZ R24, R2, R112 ;  /* 0x0000007002187220 */ /* 0x000fe40000410000 */
[C---:B------:R-:W-:Y:S01]  /*7ec0*/  FMUL.FTZ R14, R0.reuse, R102 ;  /* 0x00000066000e7220 */ /* 0x040fe20000410000 */
[----:B------:R-:W-:Y:S01]  /*7ed0*/  MOV R102, R3 ;  /* 0x0000000300667202 */ /* 0x000fe20000000f00 */
[C---:B------:R-:W-:Y:S01]  /*7ee0*/  FMUL.FTZ R19, R0.reuse, R107 ;  /* 0x0000006b00137220 */ /* 0x040fe20000410000 */
[----:B------:R-:W3:Y:S01]  /*7ef0*/  LDL.64 R2, [R1+0x20] ;  /* 0x0000200001027983 */ /* 0x000ee20000100a00 */
[----:B------:R-:W-:Y:S01]  /*7f00*/  IADD3 R107, R217, -0x1, RZ ;  /* 0xffffffffd96b7810 */ /* 0x000fe20007ffe0ff */
[----:B------:R-:W-:Y:S02]  /*7f10*/  IMAD.MOV.U32 R137, RZ, RZ, R7 ;  /* 0x000000ffff897224 */ /* 0x000fe400078e0007 */
[----:B------:R-:W-:Y:S02]  /*7f20*/  IMAD.MOV.U32 R153, RZ, RZ, R43 ;  /* 0x000000ffff997224 */ /* 0x000fe400078e002b */
[C---:B------:R-:W-:Y:S02]  /*7f30*/  FMUL.FTZ R7, R0.reuse, R151 ;  /* 0x0000009700077220 */ /* 0x040fe40000410000 */
[C---:B------:R-:W-:Y:S01]  /*7f40*/  FMUL.FTZ R10, R0.reuse, R154 ;  /* 0x0000009a000a7220 */ /* 0x040fe20000410000 */
[----:B------:R-:W-:Y:S01]  /*7f50*/  MOV R154, R38 ;  /* 0x00000026009a7202 */ /* 0x000fe20000000f00 */
[----:B------:R-:W-:Y:S02]  /*7f60*/  IMAD.MOV.U32 R116, RZ, RZ, R23 ;  /* 0x000000ffff747224 */ /* 0x000fe400078e0017 */
[C---:B------:R-:W-:Y:S02]  /*7f70*/  FMUL.FTZ R23, R0.reuse, R111 ;  /* 0x0000006f00177220 */ /* 0x040fe40000410000 */
[----:B------:R-:W-:Y:S02]  /*7f80*/  IMAD.MOV.U32 R112, RZ, RZ, R34 ;  /* 0x000000ffff707224 */ /* 0x000fe400078e0022 */
        /* <DEDUP_REMOVED lines=34> */
[----:B------:R-:W-:Y:S02]  /*81b0*/  IMAD.MOV.U32 R149, RZ, RZ, R47 ;  /* 0x000000ffff957224 */ /* 0x000fe400078e002f */
[C---:B------:R-:W-:Y:S02]  /*81c0*/  FMUL.FTZ R47, R0.reuse, R135 ;  /* 0x00000087002f7220 */ /* 0x040fe40000410000 */
[----:B------:R-:W-:Y:S02]  /*81d0*/  IMAD.MOV.U32 R125, RZ, RZ, R6 ;  /* 0x000000ffff7d7224 */ /* 0x000fe400078e0006 */
[C---:B------:R-:W-:Y:S01]  /*81e0*/  FMUL.FTZ R6, R0.reuse, R150 ;  /* 0x0000009600067220 */ /* 0x040fe20000410000 */
[----:B------:R-:W-:Y:S01]  /*81f0*/  MOV R150, R31 ;  /* 0x0000001f00967202 */ /* 0x000fe20000000f00 */
[C---:B------:R-:W-:Y:S02]  /*8200*/  FMUL.FTZ R31, R0.reuse, R119 ;  /* 0x00000077001f7220 */ /* 0x040fe40000410000 */
[----:B------:R-:W-:Y:S02]  /*8210*/  IMAD.MOV.U32 R129, RZ, RZ, R11 ;  /* 0x000000ffff817224 */ /* 0x000fe400078e000b */
[C---:B------:R-:W-:Y:S02]  /*8220*/  FMUL.FTZ R11, R0.reuse, R155 ;  /* 0x0000009b000b7220 */ /* 0x040fe40000410000 */
[----:B------:R-:W-:Y:S02]  /*8230*/  IMAD.MOV.U32 R155, RZ, RZ, R51 ;  /* 0x000000ffff9b7224 */ /* 0x000fe400078e0033 */
[C---:B------:R-:W-:Y:S02]  /*8240*/  FMUL.FTZ R51, R0.reuse, R139 ;  /* 0x0000008b00337220 */ /* 0x040fe40000410000 */
[----:B------:R-:W-:Y:S01]  /*8250*/  IMAD.MOV.U32 R151, RZ, RZ, R35 ;  /* 0x000000ffff977224 */ /* 0x000fe200078e0023 */
[----:B------:R-:W-:Y:S01]  /*8260*/  MOV R127, R155 ;  /* 0x0000009b007f7202 */ /* 0x000fe20000000f00 */
        /* <DEDUP_REMOVED lines=10> */
[C---:B------:R-:W-:Y:S01]  /*8310*/  @P6 IMAD.WIDE.U32 R100, R107.reuse, c[0x0][0x1e0], RZ ;  /* 0x000078006b646a25 */ /* 0x040fe200078e00ff */
[----:B------:R-:W-:Y:S03]  /*8320*/  MOV R111, R103 ;  /* 0x00000067006f7202 */ /* 0x000fe60000000f00 */
[----:B------:R-:W-:Y:S02]  /*8330*/  IMAD.MOV.U32 R139, RZ, RZ, R105 ;  /* 0x000000ffff8b7224 */ /* 0x000fe400078e0069 */
[----:B------:R-:W-:Y:S02]  /*8340*/  IMAD.MOV.U32 R130, RZ, RZ, R154 ;  /* 0x000000ffff827224 */ /* 0x000fe400078e009a */
[----:B------:R-:W-:Y:S02]  /*8350*/  IMAD.MOV.U32 R154, RZ, RZ, R150 ;  /* 0x000000ffff9a7224 */ /* 0x000fe400078e0096 */
[----:B------:R-:W-:Y:S01]  /*8360*/  IMAD.MOV.U32 R150, RZ, RZ, R132 ;  /* 0x000000ffff967224 */ /* 0x000fe200078e0084 */
[----:B------:R-:W-:Y:S01]  /*8370*/  MOV R132, R117 ;  /* 0x0000007500847202 */ /* 0x000fe20000000f00 */
[----:B------:R-:W-:Y:S02]  /*8380*/  IMAD.MOV.U32 R135, RZ, RZ, R112 ;  /* 0x000000ffff877224 */ /* 0x000fe400078e0070 */
[----:B------:R-:W-:Y:S02]  /*8390*/  IMAD.MOV.U32 R131, RZ, RZ, R116 ;  /* 0x000000ffff837224 */ /* 0x000fe400078e0074 */
[----:B------:R-:W-:Y:S02]  /*83a0*/  IMAD.MOV.U32 R124, RZ, RZ, R120 ;  /* 0x000000ffff7c7224 */ /* 0x000fe400078e0078 */
[C---:B--2---:R-:W-:Y:S01]  /*83b0*/  FFMA.FTZ R104, R0.reuse, R152, R145 ;  /* 0x0000009800687223 */ /* 0x044fe20000010091 */
[----:B------:R-:W-:Y:S01]  /*83c0*/  MOV R152, R46 ;  /* 0x0000002e00987202 */ /* 0x000fe20000000f00 */
[----:B------:R-:W-:Y:S01]  /*83d0*/  FMUL.FTZ R46, R0, R134 ;  /* 0x00000086002e7220 */ /* 0x000fe20000410000 */
[----:B------:R-:W-:Y:S02]  /*83e0*/  @P6 SHF.R.S32.HI R0, RZ, 0x1f, R107 ;  /* 0x0000001fff006819 */ /* 0x000fe4000001146b */
[----:B------:R-:W-:Y:S03]  /*83f0*/  MOV R134, R113 ;  /* 0x0000007100867202 */ /* 0x000fe60000000f00 */
[----:B------:R-:W-:Y:S04]  /*8400*/  @P6 IMAD R0, R0, c[0x0][0x1e0], RZ ;  /* 0x0000780000006a24 */ /* 0x000fe800078e02ff */
[----:B------:R-:W-:Y:S01]  /*8410*/  @P6 IMAD R0, R107, c[0x0][0x1e4], R0 ;  /* 0x000079006b006a24 */ /* 0x000fe200078e0200 */
[----:B------:R-:W-:Y:S01]  /*8420*/  MOV R107, R133 ;  /* 0x00000085006b7202 */ /* 0x000fe20000000f00 */
[----:B------:R-:W-:Y:S01]  /*8430*/  IMAD.MOV.U32 R133, RZ, RZ, R129 ;  /* 0x000000ffff857224 */ /* 0x000fe200078e0081 */
[----:B------:R-:W-:Y:S01]  /*8440*/  MOV R129, R108 ;  /* 0x0000006c00817202 */ /* 0x000fe20000000f00 */
[----:B------:R-:W-:Y:S01]  /*8450*/  FFMA.FTZ R108, R167, c[0x0][0x2d0], -R143 ;  /* 0x0000b400a76c7a23 */ /* 0x000fe2000001088f */
[----:B------:R-:W-:Y:S02]  /*8460*/  @P6 IADD3 R0, R101, R0, RZ ;  /* 0x0000000065006210 */ /* 0x000fe40007ffe0ff */
[----:B------:R-:W-:Y:S03]  /*8470*/  MOV R122, R107 ;  /* 0x0000006b007a7202 */ /* 0x000fe60000000f00 */
[----:B------:R-:W-:Y:S01]  /*8480*/  @P6 IMAD R0, R0, 0x60, RZ ;  /* 0x0000006000006824 */ /* 0x000fe200078e02ff */
[----:B------:R-:W-:Y:S01]  /*8490*/  MUFU.EX2 R108, R108 ;  /* 0x0000006c006c7308 */ /* 0x000fe20000000800 */
[----:B---3--:R-:W-:Y:S02]  /*84a0*/  @P6 IMAD.MOV.U32 R3, RZ, RZ, R106 ;  /* 0x000000ffff036224 */ /* 0x008fe400078e006a */
[----:B------:R-:W-:Y:S02]  /*84b0*/  IMAD.MOV.U32 R106, RZ, RZ, R102 ;  /* 0x000000ffff6a7224 */ /* 0x000fe400078e0066 */
[----:B------:R-:W-:Y:S04]  /*84c0*/  @P6 IMAD.WIDE.U32 R2, R100, 0x60, R2 ;  /* 0x0000006064026825 */ /* 0x000fe800078e0002 */
[----:B------:R-:W-:Y:S02]  /*84d0*/  @P6 IMAD.IADD R0, R3, 0x1, R0 ;  /* 0x0000000103006824 */ /* 0x000fe400078e0200 */
[----:B------:R-:W-:Y:S03]  /*84e0*/  IMAD.MOV.U32 R126, RZ, RZ, R106 ;  /* 0x000000ffff7e7224 */ /* 0x000fe600078e006a */
        /* <DEDUP_REMOVED lines=14> */
[----:B------:R-:W-:Y:S01]  /*85d0*/  IMAD.MOV.U32 R135, RZ, RZ, R127 ;  /* 0x000000ffff877224 */ /* 0x000fe200078e007f */
[----:B------:R-:W-:Y:S01]  /*85e0*/  @P6 MOV R100, 0x6 ;  /* 0x0000000600646802 */ /* 0x000fe20000000f00 */
[----:B------:R-:W2:Y:S01]  /*85f0*/  MUFU.EX2 R0, R0 ;  /* 0x0000000000007308 */ /* 0x000ea20000000800 */
[----:B------:R-:W-:Y:S01]  /*8600*/  IMAD.MOV.U32 R127, RZ, RZ, R128 ;  /* 0x000000ffff7f7224 */ /* 0x000fe200078e0080 */
[----:B------:R3:W-:Y:S01]  /*8610*/  @P6 LDGSTS.E.BYPASS.LTC128B.128 [R111+0x12100], [R102.64], !P2 ;  /* 0x12100000666f6fae */ /* 0x0007e2000d101d46 */
[----:B------:R-:W-:Y:S02]  /*8620*/  IMAD.MOV.U32 R128, RZ, RZ, R121 ;  /* 0x000000ffff807224 */ /* 0x000fe400078e0079 */
[----:B---3--:R-:W-:Y:S05]  /*8630*/  @P6 IMAD.MOV.U32 R102, RZ, RZ, c[0x0][0x1e0] ;  /* 0x00007800ff666624 */ /* 0x008fea00078e00ff */
[C---:B------:R-:W-:Y:S01]  /*8640*/  @P6 SHF.L.U64.HI R100, R102.reuse, R100, c[0x0][0x1e4] ;  /* 0x0000790066646619 */ /* 0x040fe20000010264 */
[----:B------:R-:W-:Y:S05]  /*8650*/  @P6 IMAD.SHL.U32 R102, R102, 0x40, RZ ;  /* 0x0000004066666824 */ /* 0x000fea00078e00ff */
[----:B-1----:R-:W-:Y:S04]  /*8660*/  @P6 IADD3 R2, P0, R2, R102, RZ ;  /* 0x0000006602026210 */ /* 0x002fe80007f1e0ff */
[----:B------:R-:W-:Y:S02]  /*8670*/  @P6 IADD3.X R3, R100, R3, RZ, P0, !PT ;  /* 0x0000000364036210 */ /* 0x000fe400007fe4ff */
[----:B------:R-:W-:Y:S03]  /*8680*/  @P6 IADD3 R102, P0, R102, R2, RZ ;  /* 0x0000000266666210 */ /* 0x000fe60007f1e0ff */
[----:B------:R1:W-:Y:S02]  /*8690*/  @P6 LDGSTS.E.BYPASS.LTC128B.128 [R111+0xd100], [R2.64], !P4 ;  /* 0x0d100000026f6fae */ /* 0x0003e4000e101d46 */
[----:B------:R-:W-:Y:S01]  /*86a0*/  @P6 IMAD.X R103, R100, 0x1, R3, P0 ;  /* 0x0000000164676824 */ /* 0x000fe200000e0603 */
[----:B--2---:R-:W-:Y:S05]  /*86b0*/  F2FP.PACK_AB R100, R0, R146 ;  /* 0x000000920064723e */ /* 0x004fea00000000ff */
[----:B------:R1:W-:Y:S08]  /*86c0*/  @P6 LDGSTS.E.BYPASS.LTC128B.128 [R111+0x10100], [R2.64+0x80], !P3 ;  /* 0x10100080026f6fae */ /* 0x0003f0000d901d46 */
[----:B------:R1:W-:Y:S08]  /*86d0*/  @P6 LDGSTS.E.BYPASS.LTC128B.128 [R111+0x13100], [R2.64+0x100], !P2 ;  /* 0x13100100026f6fae */ /* 0x0003f0000d101d46 */
[----:B------:R2:W-:Y:S08]  /*86e0*/  @P6 LDGSTS.E.BYPASS.LTC128B.128 [R111+0xe100], [R102.64], !P4 ;  /* 0x0e100000666f6fae */ /* 0x0005f0000e101d46 */
[----:B------:R2:W-:Y:S08]  /*86f0*/  @P6 LDGSTS.E.BYPASS.LTC128B.128 [R111+0x11100], [R102.64+0x80], !P3 ;  /* 0x11100080666f6fae */ /* 0x0005f0000d901d46 */
[----:B------:R2:W-:Y:S01]  /*8700*/  @P6 LDGSTS.E.BYPASS.LTC128B.128 [R111+0x14100], [R102.64+0x100], !P2 ;  /* 0x14100100666f6fae */ /* 0x0005e2000d101d46 */
[--C-:B-1----:R-:W-:Y:S01]  /*8710*/  FFMA.FTZ R2, R147, c[0x0][0x2d0], -R144.reuse ;  /* 0x0000b40093027a23 */ /* 0x102fe20000010890 */
[----:B------:R-:W-:Y:S01]  /*8720*/  MOV R147, R138 ;  /* 0x0000008a00937202 */ /* 0x000fe20000000f00 */
[----:B------:R-:W-:Y:S02]  /*8730*/  FFMA.FTZ R3, R208, c[0x0][0x2d0], -R143 ;  /* 0x0000b400d0037a23 */ /* 0x000fe4000001088f */
[----:B------:R-:W-:Y:S03]  /*8740*/  IMAD.MOV.U32 R138, RZ, RZ, R131 ;  /* 0x000000ffff8a7224 */ /* 0x000fe600078e0083 */
[----:B------:R-:W0:Y:S01]  /*8750*/  LDGDEPBAR ;  /* 0x00000000000079af */ /* 0x000e220000000000 */
[----:B------:R-:W1:Y:S01]  /*8760*/  MUFU.EX2 R2, R2 ;  /* 0x0000000200027308 */ /* 0x000e620000000800 */
[----:B------:R-:W-:Y:S02]  /*8770*/  MOV R131, R126 ;  /* 0x0000007e00837202 */ /* 0x000fe40000000f00 */
[----:B------:R-:W-:Y:S02]  /*8780*/  MOV R208, R138 ;  /* 0x0000008a00d07202 */ /* 0x000fe40000000f00 */
[----:B------:R-:W-:Y:S01]  /*8790*/  MOV R126, R133 ;  /* 0x00000085007e7202 */ /* 0x000fe20000000f00 */
[----:B------:R-:W-:Y:S01]  /*87a0*/  IMAD.MOV.U32 R138, RZ, RZ, R131 ;  /* 0x000000ffff8a7224 */ /* 0x000fe200078e0083 */
[----:B------:R-:W-:Y:S03]  /*87b0*/  MOV R133, R125 ;  /* 0x0000007d00857202 */ /* 0x000fe60000000f00 */
[----:B------:R3:W4:Y:S01]  /*87c0*/  MUFU.EX2 R110, R3 ;  /* 0x00000003006e7308 */ /* 0x0007220000000800 */
[----:B--2---:R-:W-:Y:S02]  /*87d0*/  FADD.FTZ R102, R0, R209 ;  /* 0x000000d100667221 */ /* 0x004fe40000010000 */
[----:B------:R-:W-:Y:S02]  /*87e0*/  FFMA.FTZ R0, R165, c[0x0][0x2d0], -R144 ;  /* 0x0000b400a5007a23 */ /* 0x000fe40000010890 */
[----:B------:R-:W-:Y:S02]  /*87f0*/  FADD.FTZ R111, R108, R102 ;  /* 0x000000666c6f7221 */ /* 0x000fe40000010000 */
[C---:B-1----:R-:W-:Y:S03]  /*8800*/  FADD.FTZ R117, R2.reuse, R104 ;  /* 0x0000006802757221 */ /* 0x042fe60000010000 */
[----:B------:R1:W-:Y:S01]  /*8810*/  MUFU.EX2 R109, R0 ;  /* 0x00000000006d7308 */ /* 0x0003e20000000800 */
[----:B------:R-:W2:Y:S01]  /*8820*/  LDSM.16.MT88.4 R104, [R224] ;  /* 0x00000000e068783b */ /* 0x000ea20000004200 */
[----:B------:R-:W-:Y:S01]  /*8830*/  F2FP.PACK_AB R101, R2, R145 ;  /* 0x000000910265723e */ /* 0x000fe200000000ff */
[--C-:B------:R-:W-:Y:S02]  /*8840*/  FFMA.FTZ R2, R215, c[0x0][0x2d0], -R143.reuse ;  /* 0x0000b400d7027a23 */ /* 0x100fe4000001088f */
[--C-:B---3--:R-:W-:Y:S01]  /*8850*/  FFMA.FTZ R3, R164, c[0x0][0x2d0], -R144.reuse ;  /* 0x0000b400a4037a23 */ /* 0x108fe20000010890 */
[----:B----4-:R-:W-:Y:S04]  /*8860*/  F2FP.PACK_AB R102, R110, R108 ;  /* 0x0000006c6e66723e */ /* 0x010fe800000000ff */
[----:B------:R3:W-:Y:S01]  /*8870*/  MUFU.EX2 R115, R2 ;  /* 0x0000000200737308 */ /* 0x0007e20000000800 */
[--C-:B------:R-:W-:Y:S09]  /*8880*/  FFMA.FTZ R108, R212, c[0x0][0x2d0], -R144.reuse ;  /* 0x0000b400d46c7a23 */ /* 0x100ff20000010890 */
[----:B------:R-:W4:Y:S01]  /*8890*/  MUFU.EX2 R3, R3 ;  /* 0x0000000300037308 */ /* 0x000f220000000800 */
[----:B-1----:R-:W-:Y:S09]  /*88a0*/  FFMA.FTZ R0, R214, c[0x0][0x2d0], -R143 ;  /* 0x0000b400d6007a23 */ /* 0x002ff2000001088f */
[----:B------:R-:W-:Y:S01]  /*88b0*/  MUFU.EX2 R116, R108 ;  /* 0x0000006c00747308 */ /* 0x000fe20000000800 */
[--C-:B---3--:R-:W-:Y:S09]  /*88c0*/  FFMA.FTZ R2, R211, c[0x0][0x2d0], -R144.reuse ;  /* 0x0000b400d3027a23 */ /* 0x108ff20000010890 */
[----:B------:R1:W-:Y:S01]  /*88d0*/  MUFU.EX2 R112, R2 ;  /* 0x0000000200707308 */ /* 0x0003e20000000800 */
[----:B----4-:R-:W-:Y:S01]  /*88e0*/  F2FP.PACK_AB R103, R109, R3 ;  /* 0x000000036d67723e */ /* 0x010fe200000000ff */
[----:B------:R-:W-:Y:S04]  /*88f0*/  FADD.FTZ R3, R3, R117 ;  /* 0x0000007503037221 */ /* 0x000fe80000010000 */
[----:B------:R-:W-:Y:S04]  /*8900*/  FADD.FTZ R118, R109, R3 ;  /* 0x000000036d767221 */ /* 0x000fe80000010000 */
[----:B------:R-:W3:Y:S01]  /*8910*/  MUFU.EX2 R0, R0 ;  /* 0x0000000000007308 */ /* 0x000ee20000000800 */
[C---:B--2---:R-:W-:Y:S05]  /*8920*/  HMMA.16816.F32 R4, R100.reuse, R104, R4 ;  /* 0x000000686404723c */ /* 0x044fea0000001804 */
[--C-:B------:R-:W-:Y:S03]  /*8930*/  FFMA.FTZ R3, R221, c[0x0][0x2d0], -R144.reuse ;  /* 0x0000b400dd037a23 */ /* 0x100fe60000010890 */
[C---:B------:R-:W-:Y:S01]  /*8940*/  HMMA.16816.F32 R8, R100.reuse, R106, R8 ;  /* 0x0000006a6408723c */ /* 0x040fe20000001808 */
[----:B------:R-:W2:Y:S03]  /*8950*/  LDSM.16.MT88.4 R104, [R228] ;  /* 0x00000000e468783b */ /* 0x000ea60000004200 */
[--C-:B-1----:R-:W-:Y:S04]  /*8960*/  FFMA.FTZ R2, R210, c[0x0][0x2d0], -R144.reuse ;  /* 0x0000b400d2027a23 */ /* 0x102fe80000010890 */
[----:B------:R1:W4:Y:S04]  /*8970*/  MUFU.EX2 R114, R2 ;  /* 0x0000000200727308 */ /* 0x0003280000000800 */
[--C-:B-1----:R-:W-:Y:S06]  /*8980*/  FFMA.FTZ R2, R216, c[0x0][0x2d0], -R143.reuse ;  /* 0x0000b400d8027a23 */ /* 0x102fec000001088f */
[----:B------:R1:W-:Y:S01]  /*8990*/  MUFU.EX2 R113, R2 ;  /* 0x0000000200717308 */ /* 0x0003e20000000800 */
[C---:B--2---:R-:W-:Y:S08]  /*89a0*/  HMMA.16816.F32 R12, R100.reuse, R104, R12 ;  /* 0x00000068640c723c */ /* 0x044ff0000000180c */
[C---:B------:R-:W-:Y:S01]  /*89b0*/  HMMA.16816.F32 R16, R100.reuse, R106, R16 ;  /* 0x0000006a6410723c */ /* 0x040fe20000001810 */
[----:B------:R-:W2:Y:S03]  /*89c0*/  LDSM.16.MT88.4 R104, [R227] ;  /* 0x00000000e368783b */ /* 0x000ea60000004200 */
[----:B-1----:R-:W-:Y:S04]  /*89d0*/  FFMA.FTZ R2, R218, c[0x0][0x2d0], -R143 ;  /* 0x0000b400da027a23 */ /* 0x002fe8000001088f */
[----:B------:R1:W5:Y:S04]  /*89e0*/  MUFU.EX2 R123, R2 ;  /* 0x00000002007b7308 */ /* 0x0003680000000800 */
[----:B-1----:R-:W-:Y:S01]  /*89f0*/  FFMA.FTZ R2, R213, c[0x0][0x2d0], -R144 ;  /* 0x0000b400d5027a23 */ /* 0x002fe20000010890 */
[C---:B--2---:R-:W-:Y:S05]  /*8a00*/  HMMA.16816.F32 R20, R100.reuse, R104, R20 ;  /* 0x000000686414723c */ /* 0x044fea0000001814 */
[----:B------:R1:W2:Y:S03]  /*8a10*/  MUFU.EX2 R120, R2 ;  /* 0x0000000200787308 */ /* 0x0002a60000000800 */
[C---:B------:R-:W-:Y:S01]  /*8a20*/  HMMA.16816.F32 R24, R100.reuse, R106, R24 ;  /* 0x0000006a6418723c */ /* 0x040fe20000001818 */
[----:B------:R-:W2:Y:S03]  /*8a30*/  LDSM.16.MT88.4 R104, [R249] ;  /* 0x00000000f968783b */ /* 0x000ea60000004200 */
[----:B-1----:R-:W-:Y:S05]  /*8a40*/  FADD.FTZ R2, R110, R111 ;  /* 0x0000006f6e027221 */ /* 0x002fea0000010000 */
[----:B------:R-:W-:Y:S03]  /*8a50*/  LDSM.16.MT88.4 R108, [R228+0x1000] ;  /* 0x00100000e46c783b */ /* 0x000fe60000004200 */
[----:B---3--:R-:W-:Y:S02]  /*8a60*/  FADD.FTZ R117, R0, R2 ;  /* 0x0000000200757221 */ /* 0x008fe40000010000 */
[----:B------:R-:W-:Y:S04]  /*8a70*/  FADD.FTZ R2, R112, R118 ;  /* 0x0000007670027221 */ /* 0x000fe80000010000 */
[----:B----4-:R-:W-:Y:S04]  /*8a80*/  FADD.FTZ R2, R114, R2 ;  /* 0x0000000272027221 */ /* 0x010fe80000010000 */
[----:B------:R-:W-:Y:S01]  /*8a90*/  FADD.FTZ R2, R116, R2 ;  /* 0x0000000274027221 */ /* 0x000fe20000010000 */
[C---:B--2---:R-:W-:Y:S08]  /*8aa0*/  HMMA.16816.F32 R28, R100.reuse, R104, R28 ;  /* 0x00000068641c723c */ /* 0x044ff0000000181c */
        /* <DEDUP_REMOVED lines=26> */
[----:B------:R-:W-:Y:S01]  /*8c50*/  F2FP.PACK_AB R100, R115, R0 ;  /* 0x000000007364723e */ /* 0x000fe200000000ff */
[--C-:B------:R-:W-:Y:S01]  /*8c60*/  FFMA.FTZ R0, R223, c[0x0][0x2d0], -R143.reuse ;  /* 0x0000b400df007a23 */ /* 0x100fe2000001088f */
[----:B------:R-:W-:Y:S03]  /*8c70*/  F2FP.PACK_AB R101, R114, R112 ;  /* 0x000000707265723e */ /* 0x000fe600000000ff */
[----:B-----5:R-:W-:Y:S01]  /*8c80*/  F2FP.PACK_AB R102, R123, R113 ;  /* 0x000000717b66723e */ /* 0x020fe200000000ff */
[----:B------:R2:W3:Y:S01]  /*8c90*/  MUFU.EX2 R119, R0 ;  /* 0x0000000000777308 */ /* 0x0004e20000000800 */
[C---:B------:R-:W-:Y:S01]  /*8ca0*/  F2FP.PACK_AB R103, R120.reuse, R116 ;  /* 0x000000747867723e */ /* 0x040fe200000000ff */
[----:B------:R-:W-:Y:S01]  /*8cb0*/  FADD.FTZ R120, R120, R2 ;  /* 0x0000000278787221 */ /* 0x000fe20000010000 */
[----:B------:R-:W-:Y:S01]  /*8cc0*/  IADD3 R223, R217, -0x1, RZ ;  /* 0xffffffffd9df7810 */ /* 0x000fe20007ffe0ff */
[----:B--2---:R-:W-:Y:S01]  /*8cd0*/  FFMA.FTZ R0, R139, c[0x0][0x2d0], -R143 ;  /* 0x0000b4008b007a23 */ /* 0x004fe2000001088f */
[----:B------:R-:W-:Y:S02]  /*8ce0*/  MOV R139, R134 ;  /* 0x00000086008b7202 */ /* 0x000fe40000000f00 */
[----:B------:R-:W-:Y:S01]  /*8cf0*/  MOV R134, R130 ;  /* 0x0000008200867202 */ /* 0x000fe20000000f00 */
[C---:B-1----:R-:W-:Y:S02]  /*8d00*/  HMMA.16816.F32 R4, R100.reuse, R104, R4 ;  /* 0x000000686404723c */ /* 0x042fe40000001804 */
[----:B------:R1:W2:Y:S01]  /*8d10*/  MUFU.EX2 R125, R0 ;  /* 0x00000000007d7308 */ /* 0x0002a20000000800 */
[----:B------:R-:W-:Y:S02]  /*8d20*/  IMAD.MOV.U32 R130, RZ, RZ, R122 ;  /* 0x000000ffff827224 */ /* 0x000fe400078e007a */
[----:B------:R-:W-:Y:S03]  /*8d30*/  IMAD.MOV.U32 R167, RZ, RZ, R139 ;  /* 0x000000ffffa77224 */ /* 0x000fe600078e008b */
[C---:B------:R-:W-:Y:S01]  /*8d40*/  HMMA.16816.F32 R8, R100.reuse, R106, R8 ;  /* 0x0000006a6408723c */ /* 0x040fe20000001808 */
[----:B------:R-:W4:Y:S03]  /*8d50*/  LDSM.16.MT88.4 R104, [R228+0x800] ;  /* 0x00080000e468783b */ /* 0x000f260000004200 */
[----:B------:R-:W-:Y:S01]  /*8d60*/  MOV R139, R130 ;  /* 0x00000082008b7202 */ /* 0x000fe20000000f00 */
[--C-:B-1----:R-:W-:Y:S04]  /*8d70*/  FFMA.FTZ R0, R220, c[0x0][0x2d0], -R144.reuse ;  /* 0x0000b400dc007a23 */ /* 0x102fe80000010890 */
[----:B------:R1:W-:Y:S01]  /*8d80*/  MUFU.EX2 R121, R0 ;  /* 0x0000000000797308 */ /* 0x0003e20000000800 */
[C---:B----4-:R-:W-:Y:S03]  /*8d90*/  HMMA.16816.F32 R12, R100.reuse, R104, R12 ;  /* 0x00000068640c723c */ /* 0x050fe6000000180c */
[--C-:B-1----:R-:W-:Y:S05]  /*8da0*/  FFMA.FTZ R0, R219, c[0x0][0x2d0], -R144.reuse ;  /* 0x0000b400db007a23 */ /* 0x102fea0000010890 */
[C---:B------:R-:W-:Y:S01]  /*8db0*/  HMMA.16816.F32 R16, R100.reuse, R106, R16 ;  /* 0x0000006a6410723c */ /* 0x040fe20000001810 */
[----:B------:R-:W1:Y:S01]  /*8dc0*/  LDSM.16.MT88.4 R104, [R227+0x800] ;  /* 0x00080000e368783b */ /* 0x000e620000004200 */
[----:B------:R4:W-:Y:S02]  /*8dd0*/  MUFU.EX2 R122, R0 ;  /* 0x00000000007a7308 */ /* 0x0009e40000000800 */
[--C-:B----4-:R-:W-:Y:S08]  /*8de0*/  FFMA.FTZ R0, R129, c[0x0][0x2d0], -R143.reuse ;  /* 0x0000b40081007a23 */ /* 0x110ff0000001088f */
[----:B------:R4:W5:Y:S01]  /*8df0*/  MUFU.EX2 R129, R0 ;  /* 0x0000000000817308 */ /* 0x0009620000000800 */
[C---:B-1----:R-:W-:Y:S08]  /*8e00*/  HMMA.16816.F32 R20, R100.reuse, R104, R20 ;  /* 0x000000686414723c */ /* 0x042ff00000001814 */
[C---:B------:R-:W-:Y:S01]  /*8e10*/  HMMA.16816.F32 R24, R100.reuse, R106, R24 ;  /* 0x0000006a6418723c */ /* 0x040fe20000001818 */
[----:B------:R-:W1:Y:S03]  /*8e20*/  LDSM.16.MT88.4 R104, [R230+0x800] ;  /* 0x00080000e668783b */ /* 0x000e660000004200 */
[----:B----4-:R-:W-:Y:S01]  /*8e30*/  FFMA.FTZ R0, R147, c[0x0][0x2d0], -R143 ;  /* 0x0000b40093007a23 */ /* 0x010fe2000001088f */
[----:B------:R-:W-:Y:S01]  /*8e40*/  MOV R147, R166 ;  /* 0x000000a600937202 */ /* 0x000fe20000000f00 */
[----:B------:R-:W-:Y:S01]  /*8e50*/  IMAD.MOV.U32 R166, RZ, RZ, R127 ;  /* 0x000000ffffa67224 */ /* 0x000fe200078e007f */
[----:B------:R-:W-:Y:S01]  /*8e60*/  MOV R127, R128 ;  /* 0x00000080007f7202 */ /* 0x000fe20000000f00 */
[----:B------:R4:W1:Y:S10]  /*8e70*/  MUFU.EX2 R131, R0 ;  /* 0x0000000000837308 */ /* 0x0008740000000800 */
[----:B------:R-:W-:Y:S01]  /*8e80*/  MUFU.EX2 R128, R3 ;  /* 0x0000000300807308 */ /* 0x000fe20000000800 */
[----:B----4-:R-:W-:Y:S02]  /*8e90*/  FFMA.FTZ R0, R222, c[0x0][0x2d0], -R144 ;  /* 0x0000b400de007a23 */ /* 0x010fe40000010890 */
[----:B------:R-:W4:Y:S07]  /*8ea0*/  LDL R222, [R1+0x18] ;  /* 0x0000180001de7983 */ /* 0x000f2e0000100800 */
[----:B------:R2:W-:Y:S01]  /*8eb0*/  MUFU.EX2 R130, R0 ;  /* 0x0000000000827308 */ /* 0x0005e20000000800 */
[C---:B-1----:R-:W-:Y:S08]  /*8ec0*/  HMMA.16816.F32 R28, R100.reuse, R104, R28 ;  /* 0x00000068641c723c */ /* 0x042ff0000000181c */
[C---:B------:R-:W-:Y:S01]  /*8ed0*/  HMMA.16816.F32 R32, R100.reuse, R106, R32 ;  /* 0x0000006a6420723c */ /* 0x040fe20000001820 */
[----:B------:R-:W1:Y:S03]  /*8ee0*/  LDSM.16.MT88.4 R104, [R224+0x3800] ;  /* 0x00380000e068783b */ /* 0x000e660000004200 */
[----:B--2---:R-:W-:Y:S04]  /*8ef0*/  FADD.FTZ R0, R115, R117 ;  /* 0x0000007573007221 */ /* 0x004fe80000010000 */
[----:B------:R-:W-:Y:S02]  /*8f00*/  FADD.FTZ R118, R113, R0 ;  /* 0x0000000071767221 */ /* 0x000fe40000010000 */
[----:B------:R-:W-:Y:S02]  /*8f10*/  LDSM.16.MT88.4 R112, [R228+0x1800] ;  /* 0x00180000e470783b */ /* 0x000fe40000004200 */
[--C-:B------:R-:W-:Y:S02]  /*8f20*/  FFMA.FTZ R0, R127, c[0x0][0x2d0], -R143.reuse ;  /* 0x0000b4007f007a23 */ /* 0x100fe4000001088f */
[----:B------:R-:W-:Y:S02]  /*8f30*/  FADD.FTZ R118, R123, R118 ;  /* 0x000000767b767221 */ /* 0x000fe40000010000 */
[----:B------:R2:W2:Y:S02]  /*8f40*/  MUFU.EX2 R127, R0 ;  /* 0x00000000007f7308 */ /* 0x0004a40000000800 */
[----:B---3--:R-:W-:Y:S04]  /*8f50*/  FADD.FTZ R2, R119, R118 ;  /* 0x0000007677027221 */ /* 0x008fe80000010000 */
[----:B------:R-:W-:Y:S04]  /*8f60*/  FADD.FTZ R2, R125, R2 ;  /* 0x000000027d027221 */ /* 0x000fe80000010000 */
[----:B-----5:R-:W-:Y:S04]  /*8f70*/  FADD.FTZ R2, R129, R2 ;  /* 0x0000000281027221 */ /* 0x020fe80000010000 */
[----:B------:R-:W-:Y:S01]  /*8f80*/  FADD.FTZ R2, R131, R2 ;  /* 0x0000000283027221 */ /* 0x000fe20000010000 */
[C---:B-1----:R-:W-:Y:S03]  /*8f90*/  HMMA.16816.F32 R36, R100.reuse, R104, R36 ;  /* 0x000000686424723c */ /* 0x042fe60000001824 */
[----:B--2---:R-:W-:Y:S05]  /*8fa0*/  FFMA.FTZ R0, R133, c[0x0][0x2d0], -R143 ;  /* 0x0000b40085007a23 */ /* 0x004fea000001088f */
[C---:B------:R-:W-:Y:S01]  /*8fb0*/  HMMA.16816.F32 R40, R100.reuse, R106, R40 ;  /* 0x0000006a6428723c */ /* 0x040fe20000001828 */
[----:B------:R-:W1:Y:S01]  /*8fc0*/  LDSM.16.MT88.4 R104, [R228+0x3800] ;  /* 0x00380000e468783b */ /* 0x000e620000004200 */
[----:B------:R2:W3:Y:S02]  /*8fd0*/  MUFU.EX2 R133, R0 ;  /* 0x0000000000857308 */ /* 0x0004e40000000800 */
[----:B------:R-:W-:Y:S02]  /*8fe0*/  FADD.FTZ R2, R127, R2 ;  /* 0x000000027f027221 */ /* 0x000fe40000010000 */
[----:B--2---:R-:W-:Y:S02]  /*8ff0*/  FFMA.FTZ R0, R166, c[0x0][0x2d0], -R144 ;  /* 0x0000b400a6007a23 */ /* 0x004fe40000010890 */
[----:B------:R-:W-:Y:S04]  /*9000*/  IMAD.MOV.U32 R166, RZ, RZ, R126 ;  /* 0x000000ffffa67224 */ /* 0x000fe800078e007e */
[----:B------:R2:W-:Y:S01]  /*9010*/  MUFU.EX2 R126, R0 ;  /* 0x00000000007e7308 */ /* 0x0005e20000000800 */
[----:B---3--:R-:W-:Y:S01]  /*9020*/  FADD.FTZ R2, R133, R2 ;  /* 0x0000000285027221 */ /* 0x008fe20000010000 */
[C---:B-1----:R-:W-:Y:S08]  /*9030*/  HMMA.16816.F32 R44, R100.reuse, R104, R44 ;  /* 0x00000068642c723c */ /* 0x042ff0000000182c */
[C---:B------:R-:W-:Y:S01]  /*9040*/  HMMA.16816.F32 R48, R100.reuse, R106, R48 ;  /* 0x0000006a6430723c */ /* 0x040fe20000001830 */
[----:B------:R-:W1:Y:S03]  /*9050*/  LDSM.16.MT88.4 R104, [R227+0x3800] ;  /* 0x00380000e368783b */ /* 0x000e660000004200 */
[----:B--2---:R-:W-:Y:S01]  /*9060*/  FFMA.FTZ R0, R139, c[0x0][0x2d0], -R144 ;  /* 0x0000b4008b007a23 */ /* 0x004fe20000010890 */
[----:B------:R-:W-:Y:S01]  /*9070*/  MOV R139, R138 ;  /* 0x0000008a008b7202 */ /* 0x000fe20000000f00 */
[----:B------:R-:W-:Y:S01]  /*9080*/  IMAD.MOV.U32 R138, RZ, RZ, R135 ;  /* 0x000000ffff8a7224 */ /* 0x000fe200078e0087 */
[----:B------:R-:W-:Y:S01]  /*9090*/  MOV R135, R134 ;  /* 0x0000008600877202 */ /* 0x000fe20000000f00 */
[----:B------:R-:W-:Y:S01]  /*90a0*/  IMAD.MOV.U32 R134, RZ, RZ, R155 ;  /* 0x000000ffff867224 */ /* 0x000fe200078e009b */
[----:B------:R-:W-:Y:S03]  /*90b0*/  MOV R155, R154 ;  /* 0x0000009a009b7202 */ /* 0x000fe60000000f00 */
[----:B------:R-:W-:Y:S01]  /*90c0*/  IMAD.MOV.U32 R154, RZ, RZ, R151 ;  /* 0x000000ffff9a7224 */ /* 0x000fe200078e0097 */
[----:B------:R-:W-:Y:S01]  /*90d0*/  MOV R151, R150 ;  /* 0x0000009600977202 */ /* 0x000fe20000000f00 */
[--C-:B------:R-:W-:Y:S02]  /*90e0*/  FFMA.FTZ R116, R135, c[0x0][0x2d0], -R143.reuse ;  /* 0x0000b40087747a23 */ /* 0x100fe4000001088f */
[--C-:B------:R-:W-:Y:S02]  /*90f0*/  FFMA.FTZ R117, R134, c[0x0][0x2d0], -R143.reuse ;  /* 0x0000b40086757a23 */ /* 0x100fe4000001088f */
[--C-:B------:R-:W-:Y:S01]  /*9100*/  FFMA.FTZ R3, R138, c[0x0][0x2d0], -R143.reuse ;  /* 0x0000b4008a037a23 */ /* 0x100fe2000001088f */
[----:B------:R-:W-:Y:S01]  /*9110*/  MUFU.EX2 R214, R116 ;  /* 0x0000007400d67308 */ /* 0x000fe20000000800 */
[----:B------:R-:W-:Y:S01]  /*9120*/  IMAD.MOV.U32 R150, RZ, RZ, R136 ;  /* 0x000000ffff967224 */ /* 0x000fe200078e0088 */
[----:B------:R-:W-:Y:S01]  /*9130*/  MOV R136, R132 ;  /* 0x0000008400887202 */ /* 0x000fe20000000f00 */
[--C-:B------:R-:W-:Y:S07]  /*9140*/  FFMA.FTZ R165, R151, c[0x0][0x2d0], -R143.reuse ;  /* 0x0000b40097a57a23 */ /* 0x100fee000001088f */
[----:B------:R-:W-:Y:S10]  /*9150*/  MUFU.EX2 R211, R117 ;  /* 0x0000007500d37308 */ /* 0x000ff40000000800 */
[----:B------:R2:W-:Y:S01]  /*9160*/  MUFU.EX2 R215, R3 ;  /* 0x0000000300d77308 */ /* 0x0005e20000000800 */
[C---:B-1----:R-:W-:Y:S08]  /*9170*/  HMMA.16816.F32 R52, R100.reuse, R104, R52 ;  /* 0x000000686434723c */ /* 0x042ff00000001834 */
[C---:B------:R-:W-:Y:S01]  /*9180*/  HMMA.16816.F32 R56, R100.reuse, R106, R56 ;  /* 0x0000006a6438723c */ /* 0x040fe20000001838 */
[----:B------:R-:W1:Y:S01]  /*9190*/  LDSM.16.MT88.4 R104, [R230+0x3800] ;  /* 0x00380000e668783b */ /* 0x000e620000004200 */
[----:B------:R3:W-:Y:S10]  /*91a0*/  MUFU.EX2 R132, R0 ;  /* 0x0000000000847308 */ /* 0x0007f40000000800 */
[----:B------:R-:W-:Y:S01]  /*91b0*/  MUFU.EX2 R165, R165 ;  /* 0x000000a500a57308 */ /* 0x000fe20000000800 */
[----:B--2---:R-:W-:Y:S09]  /*91c0*/  FFMA.FTZ R3, R152, c[0x0][0x2d0], -R144 ;  /* 0x0000b40098037a23 */ /* 0x004ff20000010890 */
[----:B------:R-:W-:Y:S01]  /*91d0*/  MUFU.EX2 R3, R3 ;  /* 0x0000000300037308 */ /* 0x000fe20000000800 */
[--C-:B---3--:R-:W-:Y:S02]  /*91e0*/  FFMA.FTZ R0, R208, c[0x0][0x2d0], -R143.reuse ;  /* 0x0000b400d0007a23 */ /* 0x108fe4000001088f */
[--C-:B------:R-:W-:Y:S07]  /*91f0*/  FFMA.FTZ R208, R154, c[0x0][0x2d0], -R143.reuse ;  /* 0x0000b4009ad07a23 */ /* 0x100fee000001088f */
[----:B------:R2:W3:Y:S01]  /*9200*/  MUFU.EX2 R221, R0 ;  /* 0x0000000000dd7308 */ /* 0x0004e20000000800 */
[C---:B-1----:R-:W-:Y:S09]  /*9210*/  HMMA.16816.F32 R60, R100.reuse, R104, R60 ;  /* 0x00000068643c723c */ /* 0x042ff2000000183c */
[----:B------:R-:W-:Y:S01]  /*9220*/  MUFU.EX2 R208, R208 ;  /* 0x000000d000d07308 */ /* 0x000fe20000000800 */
[C---:B------:R-:W-:Y:S01]  /*9230*/  HMMA.16816.F32 R64, R100.reuse, R106, R64 ;  /* 0x0000006a6440723c */ /* 0x040fe20000001840 */
[----:B------:R-:W1:Y:S02]  /*9240*/  LDSM.16.MT88.4 R104, [R224+0x6800] ;  /* 0x00680000e068783b */ /* 0x000e640000004200 */
[--C-:B--2---:R-:W-:Y:S02]  /*9250*/  FFMA.FTZ R0, R167, c[0x0][0x2d0], -R143.reuse ;  /* 0x0000b400a7007a23 */ /* 0x104fe4000001088f */
[--C-:B------:R-:W-:Y:S04]  /*9260*/  FFMA.FTZ R167, R155, c[0x0][0x2d0], -R143.reuse ;  /* 0x0000b4009ba77a23 */ /* 0x100fe8000001088f */
[----:B------:R2:W5:Y:S03]  /*9270*/  MUFU.EX2 R220, R0 ;  /* 0x0000000000dc7308 */ /* 0x0005660000000800 */
[----:B---3--:R-:W-:Y:S07]  /*9280*/  FADD.FTZ R2, R221, R2 ;  /* 0x00000002dd027221 */ /* 0x008fee0000010000 */
[----:B------:R-:W-:Y:S01]  /*9290*/  MUFU.EX2 R167, R167 ;  /* 0x000000a700a77308 */ /* 0x000fe20000000800 */
[----:B--2---:R-:W-:Y:S02]  /*92a0*/  FFMA.FTZ R0, R147, c[0x0][0x2d0], -R144 ;  /* 0x0000b40093007a23 */ /* 0x004fe40000010890 */
[----:B-----5:R-:W-:Y:S07]  /*92b0*/  FADD.FTZ R2, R220, R2 ;  /* 0x00000002dc027221 */ /* 0x020fee0000010000 */
[----:B------:R2:W-:Y:S01]  /*92c0*/  MUFU.EX2 R219, R0 ;  /* 0x0000000000db7308 */ /* 0x0005e20000000800 */
[C---:B-1----:R-:W-:Y:S08]  /*92d0*/  HMMA.16816.F32 R68, R100.reuse, R104, R68 ;  /* 0x000000686444723c */ /* 0x042ff00000001844 */
[C---:B------:R-:W-:Y:S01]  /*92e0*/  HMMA.16816.F32 R72, R100.reuse, R106, R72 ;  /* 0x0000006a6448723c */ /* 0x040fe20000001848 */
[----:B------:R-:W1:Y:S03]  /*92f0*/  LDSM.16.MT88.4 R104, [R228+0x6800] ;  /* 0x00680000e468783b */ /* 0x000e660000004200 */
[--C-:B--2---:R-:W-:Y:S02]  /*9300*/  FFMA.FTZ R0, R166, c[0x0][0x2d0], -R144.reuse ;  /* 0x0000b400a6007a23 */ /* 0x104fe40000010890 */
[--C-:B------:R-:W-:Y:S02]  /*9310*/  FFMA.FTZ R166, R149, c[0x0][0x2d0], -R144.reuse ;  /* 0x0000b40095a67a23 */ /* 0x100fe40000010890 */
[----:B------:R2:W-:Y:S10]  /*9320*/  MUFU.EX2 R218, R0 ;  /* 0x0000000000da7308 */ /* 0x0005f40000000800 */
[----:B------:R-:W3:Y:S01]  /*9330*/  MUFU.EX2 R166, R166 ;  /* 0x000000a600a67308 */ /* 0x000ee20000000800 */
[C---:B-1----:R-:W-:Y:S03]  /*9340*/  HMMA.16816.F32 R76, R100.reuse, R104, R76 ;  /* 0x00000068644c723c */ /* 0x042fe6000000184c */
[--C-:B--2---:R-:W-:Y:S01]  /*9350*/  FFMA.FTZ R0, R139, c[0x0][0x2d0], -R143.reuse ;  /* 0x0000b4008b007a23 */ /* 0x104fe2000001088f */
[----:B----4-:R-:W-:Y:S01]  /*9360*/  ISETP.GT.AND P0, PT, R217, R222, PT ;  /* 0x000000ded900720c */ /* 0x010fe20003f04270 */
[----:B------:R-:W-:Y:S04]  /*9370*/  FFMA.FTZ R143, R150, c[0x0][0x2d0], -R143 ;  /* 0x0000b400968f7a23 */ /* 0x000fe8000001088f */
[----:B------:R1:W2:Y:S01]  /*9380*/  MUFU.EX2 R216, R0 ;  /* 0x0000000000d87308 */ /* 0x0002a20000000800 */
[C---:B------:R-:W-:Y:S01]  /*9390*/  HMMA.16816.F32 R80, R100.reuse, R106, R80 ;  /* 0x0000006a6450723c */ /* 0x040fe20000001850 */
[----:B------:R-:W4:Y:S02]  /*93a0*/  LDSM.16.MT88.4 R104, [R227+0x6800] ;  /* 0x00680000e368783b */ /* 0x000f240000004200 */
[----:B---3--:R-:W-:Y:S01]  /*93b0*/  F2FP.PACK_AB R145, R166, R3 ;  /* 0x00000003a691723e */ /* 0x008fe200000000ff */
[----:B------:R-:W-:Y:S05]  /*93c0*/  IMAD.MOV.U32 R217, RZ, RZ, R223 ;  /* 0x000000ffffd97224 */ /* 0x000fea00078e00df */
[----:B------:R-:W3:Y:S03]  /*93d0*/  MUFU.EX2 R164, R143 ;  /* 0x0000008f00a47308 */ /* 0x000ee60000000800 */
[----:B-1----:R-:W-:Y:S02]  /*93e0*/  FFMA.FTZ R0, R137, c[0x0][0x2d0], -R144 ;  /* 0x0000b40089007a23 */ /* 0x002fe40000010890 */
[----:B--2---:R-:W-:Y:S05]  /*93f0*/  FADD.FTZ R2, R216, R2 ;  /* 0x00000002d8027221 */ /* 0x004fea0000010000 */
[----:B------:R1:W-:Y:S01]  /*9400*/  MUFU.EX2 R212, R0 ;  /* 0x0000000000d47308 */ /* 0x0003e20000000800 */
[----:B------:R-:W-:Y:S01]  /*9410*/  FADD.FTZ R2, R215, R2 ;  /* 0x00000002d7027221 */ /* 0x000fe20000010000 */
[----:B---3--:R-:W-:Y:S03]  /*9420*/  F2FP.PACK_AB R146, R164, R165 ;  /* 0x000000a5a492723e */ /* 0x008fe600000000ff */
[----:B------:R-:W-:Y:S04]  /*9430*/  FADD.FTZ R2, R214, R2 ;  /* 0x00000002d6027221 */ /* 0x000fe80000010000 */
[----:B------:R-:W-:Y:S01]  /*9440*/  FADD.FTZ R2, R211, R2 ;  /* 0x00000002d3027221 */ /* 0x000fe20000010000 */
[C---:B----4-:R-:W-:Y:S03]  /*9450*/  HMMA.16816.F32 R84, R100.reuse, R104, R84 ;  /* 0x000000686454723c */ /* 0x050fe60000001854 */
[----:B------:R-:W-:Y:S05]  /*9460*/  FADD.FTZ R2, R167, R2 ;  /* 0x00000002a7027221 */ /* 0x000fea0000010000 */
[C---:B------:R-:W-:Y:S01]  /*9470*/  HMMA.16816.F32 R88, R100.reuse, R106, R88 ;  /* 0x0000006a6458723c */ /* 0x040fe20000001858 */
[----:B------:R-:W2:Y:S03]  /*9480*/  LDSM.16.MT88.4 R104, [R230+0x6800] ;  /* 0x00680000e668783b */ /* 0x000ea60000004200 */
[--C-:B-1----:R-:W-:Y:S04]  /*9490*/  FFMA.FTZ R0, R136, c[0x0][0x2d0], -R144.reuse ;  /* 0x0000b40088007a23 */ /* 0x102fe80000010890 */
[----:B------:R1:W-:Y:S01]  /*94a0*/  MUFU.EX2 R213, R0 ;  /* 0x0000000000d57308 */ /* 0x0003e20000000800 */
[----:B------:R-:W-:Y:S03]  /*94b0*/  LDSM.16.MT88.4 R136, [R228+0x5800] ;  /* 0x00580000e488783b */ /* 0x000fe60000004200 */
[--C-:B-1----:R-:W-:Y:S02]  /*94c0*/  FFMA.FTZ R0, R124, c[0x0][0x2d0], -R144.reuse ;  /* 0x0000b4007c007a23 */ /* 0x102fe40000010890 */
[--C-:B------:R-:W-:Y:S04]  /*94d0*/  FFMA.FTZ R124, R148, c[0x0][0x2d0], -R144.reuse ;  /* 0x0000b400947c7a23 */ /* 0x100fe80000010890 */
[----:B------:R1:W-:Y:S01]  /*94e0*/  MUFU.EX2 R210, R0 ;  /* 0x0000000000d27308 */ /* 0x0003e20000000800 */
[C---:B--2---:R-:W-:Y:S09]  /*94f0*/  HMMA.16816.F32 R92, R100.reuse, R104, R92 ;  /* 0x00000068645c723c */ /* 0x044ff2000000185c */
[----:B------:R-:W-:Y:S01]  /*9500*/  MUFU.EX2 R143, R124 ;  /* 0x0000007c008f7308 */ /* 0x000fe20000000800 */
[----:B------:R-:W-:Y:S01]  /*9510*/  HMMA.16816.F32 R96, R100, R106, R96 ;  /* 0x0000006a6460723c */ /* 0x000fe20000001860 */
[----:B------:R-:W2:Y:S06]  /*9520*/  LDSM.16.MT88.4 R104, [R224+0x1000] ;  /* 0x00100000e068783b */ /* 0x000eac0000004200 */
[----:B------:R-:W-:Y:S02]  /*9530*/  F2FP.PACK_AB R100, R125, R119 ;  /* 0x000000777d64723e */ /* 0x000fe400000000ff */
[----:B------:R-:W-:Y:S01]  /*9540*/  F2FP.PACK_AB R101, R122, R121 ;  /* 0x000000797a65723e */ /* 0x000fe200000000ff */
[----:B------:R-:W-:Y:S02]  /*9550*/  LDSM.16.MT88.4 R116, [R227+0x2000] ;  /* 0x00200000e374783b */ /* 0x000fe40000004200 */
[----:B------:R-:W-:Y:S01]  /*9560*/  F2FP.PACK_AB R102, R131, R129 ;  /* 0x000000818366723e */ /* 0x000fe200000000ff */
[--C-:B-1----:R-:W-:Y:S01]  /*9570*/  FFMA.FTZ R0, R153, c[0x0][0x2d0], -R144.reuse ;  /* 0x0000b40099007a23 */ /* 0x102fe20000010890 */
[----:B------:R-:W-:Y:S01]  /*9580*/  F2FP.PACK_AB R103, R130, R128 ;  /* 0x000000808267723e */ /* 0x000fe200000000ff */
[----:B------:R-:W-:Y:S02]  /*9590*/  FFMA.FTZ R144, R142, c[0x0][0x2d0], -R144 ;  /* 0x0000b4008e907a23 */ /* 0x000fe40000010890 */
[----:B------:R1:W-:Y:S01]  /*95a0*/  MUFU.EX2 R209, R0 ;  /* 0x0000000000d17308 */ /* 0x0003e20000000800 */
[----:B------:R-:W-:Y:S09]  /*95b0*/  LDSM.16.MT88.4 R152, [R224+0x2800] ;  /* 0x00280000e098783b */ /* 0x000ff20000004200 */
[----:B------:R3:W4:Y:S01]  /*95c0*/  MUFU.EX2 R142, R144 ;  /* 0x00000090008e7308 */ /* 0x0007220000000800 */
[C---:B--2---:R-:W-:Y:S03]  /*95d0*/  HMMA.16816.F32 R4, R100.reuse, R104, R4 ;  /* 0x000000686404723c */ /* 0x044fe60000001804 */
[----:B-1----:R-:W-:Y:S04]  /*95e0*/  FADD.FTZ R0, R121, R120 ;  /* 0x0000007879007221 */ /* 0x002fe80000010000 */
[----:B------:R-:W-:Y:S01]  /*95f0*/  FADD.FTZ R0, R122, R0 ;  /* 0x000000007a007221 */ /* 0x000fe20000010000 */
[C---:B------:R-:W-:Y:S01]  /*9600*/  HMMA.16816.F32 R8, R100.reuse, R106, R8 ;  /* 0x0000006a6408723c */ /* 0x040fe20000001808 */
[----:B------:R-:W1:Y:S03]  /*9610*/  LDSM.16.MT88.4 R104, [R227+0x1000] ;  /* 0x00100000e368783b */ /* 0x000e660000004200 */
[----:B------:R-:W-:Y:S01]  /*9620*/  FADD.FTZ R0, R128, R0 ;  /* 0x0000000080007221 */ /* 0x000fe20000010000 */
[----:B---3--:R-:W-:Y:S02]  /*9630*/  F2FP.PACK_AB R144, R208, R167 ;  /* 0x000000a7d090723e */ /* 0x008fe400000000ff */
[----:B----4-:R-:W-:Y:S01]  /*9640*/  F2FP.PACK_AB R147, R142, R143 ;  /* 0x0000008f8e93723e */ /* 0x010fe200000000ff */
[C---:B------:R-:W-:Y:S01]  /*9650*/  HMMA.16816.F32 R12, R100.reuse, R108, R12 ;  /* 0x0000006c640c723c */ /* 0x040fe2000000180c */
[----:B------:R-:W-:Y:S03]  /*9660*/  LDSM.16.MT88.4 R120, [R228+0x5000] ;  /* 0x00500000e478783b */ /* 0x000fe60000004200 */
[----:B------:R-:W-:Y:S04]  /*9670*/  FADD.FTZ R0, R130, R0 ;  /* 0x0000000082007221 */ /* 0x000fe80000010000 */
[C---:B------:R-:W-:Y:S01]  /*9680*/  HMMA.16816.F32 R16, R100.reuse, R110, R16 ;  /* 0x0000006e6410723c */ /* 0x040fe20000001810 */
[----:B------:R-:W2:Y:S03]  /*9690*/  LDSM.16.MT88.4 R108, [R230+0x1000] ;  /* 0x00100000e66c783b */ /* 0x000ea60000004200 */
[----:B------:R-:W-:Y:S04]  /*96a0*/  FADD.FTZ R0, R126, R0 ;  /* 0x000000007e007221 */ /* 0x000fe80000010000 */
[----:B------:R-:W-:Y:S01]  /*96b0*/  FADD.FTZ R0, R132, R0 ;  /* 0x0000000084007221 */ /* 0x000fe20000010000 */
[----:B------:R-:W-:Y:S03]  /*96c0*/  LDSM.16.MT88.4 R128, [R224+0x5800] ;  /* 0x00580000e080783b */ /* 0x000fe60000004200 */
[----:B------:R-:W-:Y:S04]  /*96d0*/  FADD.FTZ R0, R219, R0 ;  /* 0x00000000db007221 */ /* 0x000fe80000010000 */
[----:B------:R-:W-:Y:S04]  /*96e0*/  FADD.FTZ R0, R218, R0 ;  /* 0x00000000da007221 */ /* 0x000fe80000010000 */
[----:B------:R-:W-:Y:S04]  /*96f0*/  FADD.FTZ R0, R212, R0 ;  /* 0x00000000d4007221 */ /* 0x000fe80000010000 */
[----:B------:R-:W-:Y:S01]  /*9700*/  FADD.FTZ R0, R213, R0 ;  /* 0x00000000d5007221 */ /* 0x000fe20000010000 */
[C---:B-1----:R-:W-:Y:S03]  /*9710*/  HMMA.16816.F32 R20, R100.reuse, R104, R20 ;  /* 0x000000686414723c */ /* 0x042fe60000001814 */
[----:B------:R-:W-:Y:S04]  /*9720*/  FADD.FTZ R0, R210, R0 ;  /* 0x00000000d2007221 */ /* 0x000fe80000010000 */
        /* <DEDUP_REMOVED lines=10> */
[----:B------:R-:W-:Y:S02]  /*97d0*/  FADD.FTZ R2, R164, R2 ;  /* 0x00000002a4027221 */ /* 0x000fe40000010000 */
[----:B------:R-:W-:Y:S02]  /*97e0*/  FADD.FTZ R0, R143, R3 ;  /* 0x000000038f007221 */ /* 0x000fe40000010000 */
[----:B------:R-:W-:Y:S01]  /*97f0*/  IMAD.MOV.U32 R143, RZ, RZ, R141 ;  /* 0x000000ffff8f7224 */ /* 0x000fe200078e008d */
[----:B------:R-:W-:Y:S03]  /*9800*/  STL [R1+0xc], R2 ;  /* 0x00000c0201007387 */ /* 0x000fe60000100800 */
[----:B------:R-:W-:Y:S01]  /*9810*/  FADD.FTZ R0, R142, R0 ;  /* 0x000000008e007221 */ /* 0x000fe20000010000 */
[----:B------:R-:W-:Y:S04]  /*9820*/  STL [R1+0x8], R223 ;  /* 0x000008df01007387 */ /* 0x000fe80000100800 */
[----:B------:R-:W-:Y:S01]  /*9830*/  STL [R1+0x10], R0 ;  /* 0x0000100001007387 */ /* 0x000fe20000100800 */
        /* <DEDUP_REMOVED lines=22> */
[----:B------:R-:W-:Y:S01]  /*99a0*/  HMMA.16816.F32 R96, R100, R110, R96 ;  /* 0x0000006e6460723c */ /* 0x000fe20000001860 */
[----:B------:R-:W2:Y:S06]  /*99b0*/  LDSM.16.MT88.4 R108, [R227+0x1800] ;  /* 0x00180000e36c783b */ /* 0x000eac0000004200 */
[----:B------:R-:W-:Y:S02]  /*99c0*/  F2FP.PACK_AB R100, R133, R127 ;  /* 0x0000007f8564723e */ /* 0x000fe400000000ff */
[----:B------:R-:W-:Y:S03]  /*99d0*/  F2FP.PACK_AB R101, R132, R126 ;  /* 0x0000007e8465723e */ /* 0x000fe600000000ff */
[----:B------:R-:W-:Y:S02]  /*99e0*/  F2FP.PACK_AB R102, R220, R221 ;  /* 0x000000dddc66723e */ /* 0x000fe400000000ff */
[----:B------:R-:W-:Y:S07]  /*99f0*/  F2FP.PACK_AB R103, R218, R219 ;  /* 0x000000dbda67723e */ /* 0x000fee00000000ff */
[C---:B-1----:R-:W-:Y:S08]  /*9a00*/  HMMA.16816.F32 R4, R100.reuse, R104, R4 ;  /* 0x000000686404723c */ /* 0x042ff00000001804 */
        /* <DEDUP_REMOVED lines=47> */
[----:B------:R-:W4:Y:S07]  /*9d00*/  LDSM.16.MT88.4 R116, [R230+0x5000] ;  /* 0x00500000e674783b */ /* 0x000f2e0000004200 */
[C---:B--2---:R-:W-:Y:S08]  /*9d10*/  HMMA.16816.F32 R28, R100.reuse, R108, R28 ;  /* 0x0000006c641c723c */ /* 0x044ff0000000181c */
[C---:B------:R-:W-:Y:S01]  /*9d20*/  HMMA.16816.F32 R32, R100.reuse, R110, R32 ;  /* 0x0000006e6420723c */ /* 0x040fe20000001820 */
[----:B------:R-:W-:Y:S07]  /*9d30*/  LDSM.16.MT88.4 R108, [R228+0x8000] ;  /* 0x00800000e46c783b */ /* 0x000fee0000004200 */
[C---:B-1----:R-:W-:Y:S08]  /*9d40*/  HMMA.16816.F32 R36, R100.reuse, R104, R36 ;  /* 0x000000686424723c */ /* 0x042ff00000001824 */
        /* <DEDUP_REMOVED lines=12> */
[C---:B------:R-:W-:Y:S01]  /*9e10*/  HMMA.16816.F32 R72, R100.reuse, R106, R72 ;  /* 0x0000006a6448723c */ /* 0x040fe20000001848 */
[----:B------:R-:W1:Y:S07]  /*9e20*/  LDSM.16.MT88.4 R104, [R228+0x2800] ;  /* 0x00280000e468783b */ /* 0x000e6e0000004200 */
[C---:B------:R-:W-:Y:S08]  /*9e30*/  HMMA.16816.F32 R76, R100.reuse, R108, R76 ;  /* 0x0000006c644c723c */ /* 0x040ff0000000184c */
[C---:B------:R-:W-:Y:S08]  /*9e40*/  HMMA.16816.F32 R80, R100.reuse, R110, R80 ;  /* 0x0000006e6450723c */ /* 0x040ff00000001850 */
[C---:B--2---:R-:W-:Y:S08]  /*9e50*/  HMMA.16816.F32 R84, R100.reuse, R120, R84 ;  /* 0x000000786454723c */ /* 0x044ff00000001854 */
[C---:B------:R-:W-:Y:S01]  /*9e60*/  HMMA.16816.F32 R88, R100.reuse, R122, R88 ;  /* 0x0000007a6458723c */ /* 0x040fe20000001858 */
[----:B------:R-:W2:Y:S07]  /*9e70*/  LDSM.16.MT88.4 R120, [R230+0x2800] ;  /* 0x00280000e678783b */ /* 0x000eae0000004200 */
[C---:B---3--:R-:W-:Y:S08]  /*9e80*/  HMMA.16816.F32 R92, R100.reuse, R112, R92 ;  /* 0x00000070645c723c */ /* 0x048ff0000000185c */
[----:B------:R-:W-:Y:S08]  /*9e90*/  HMMA.16816.F32 R96, R100, R114, R96 ;  /* 0x000000726460723c */ /* 0x000ff00000001860 */
[C---:B------:R-:W-:Y:S01]  /*9ea0*/  HMMA.16816.F32 R148, R144.reuse, R152, R4 ;  /* 0x000000989094723c */ /* 0x040fe20000001804 */
[----:B------:R-:W3:Y:S07]  /*9eb0*/  LDSM.16.MT88.4 R4, [R227+0x5800] ;  /* 0x00580000e304783b */ /* 0x000eee0000004200 */
[C---:B------:R-:W-:Y:S01]  /*9ec0*/  HMMA.16816.F32 R152, R144.reuse, R154, R8 ;  /* 0x0000009a9098723c */ /* 0x040fe20000001808 */
[----:B------:R-:W4:Y:S07]  /*9ed0*/  LDSM.16.MT88.4 R8, [R230+0x5800] ;  /* 0x00580000e608783b */ /* 0x000f2e0000004200 */
[C---:B-1----:R-:W-:Y:S01]  /*9ee0*/  HMMA.16816.F32 R100, R144.reuse, R104, R12 ;  /* 0x000000689064723c */ /* 0x042fe2000000180c */
[----:B------:R-:W1:Y:S07]  /*9ef0*/  LDSM.16.MT88.4 R12, [R224+0x8800] ;  /* 0x00880000e00c783b */ /* 0x000e6e0000004200 */
[C---:B------:R-:W-:Y:S01]  /*9f00*/  HMMA.16816.F32 R104, R144.reuse, R106, R16 ;  /* 0x0000006a9068723c */ /* 0x040fe20000001810 */
[----:B------:R-:W5:Y:S07]  /*9f10*/  LDSM.16.MT88.4 R16, [R228+0x8800] ;  /* 0x00880000e410783b */ /* 0x000f6e0000004200 */
[C---:B------:R-:W-:Y:S01]  /*9f20*/  HMMA.16816.F32 R108, R144.reuse, R116, R20 ;  /* 0x00000074906c723c */ /* 0x040fe20000001814 */
[----:B------:R-:W1:Y:S07]  /*9f30*/  LDSM.16.MT88.4 R20, [R227+0x8800] ;  /* 0x00880000e314783b */ /* 0x000e6e0000004200 */
[C---:B------:R-:W-:Y:S01]  /*9f40*/  HMMA.16816.F32 R112, R144.reuse, R118, R24 ;  /* 0x000000769070723c */ /* 0x040fe20000001818 */
[----:B------:R-:W1:Y:S07]  /*9f50*/  LDSM.16.MT88.4 R24, [R230+0x8800] ;  /* 0x00880000e618783b */ /* 0x000e6e0000004200 */
[C---:B--2---:R-:W-:Y:S08]  /*9f60*/  HMMA.16816.F32 R116, R144.reuse, R120, R28 ;  /* 0x000000789074723c */ /* 0x044ff0000000181c */
[C---:B------:R-:W-:Y:S08]  /*9f70*/  HMMA.16816.F32 R120, R144.reuse, R122, R32 ;  /* 0x0000007a9078723c */ /* 0x040ff00000001820 */
[C---:B------:R-:W-:Y:S08]  /*9f80*/  HMMA.16816.F32 R124, R144.reuse, R128, R36 ;  /* 0x00000080907c723c */ /* 0x040ff00000001824 */
[C---:B------:R-:W-:Y:S08]  /*9f90*/  HMMA.16816.F32 R128, R144.reuse, R130, R40 ;  /* 0x000000829080723c */ /* 0x040ff00000001828 */
[C---:B------:R-:W-:Y:S08]  /*9fa0*/  HMMA.16816.F32 R132, R144.reuse, R136, R44 ;  /* 0x000000889084723c */ /* 0x040ff0000000182c */
[C---:B------:R-:W-:Y:S08]  /*9fb0*/  HMMA.16816.F32 R136, R144.reuse, R138, R48 ;  /* 0x0000008a9088723c */ /* 0x040ff00000001830 */
[C---:B---3--:R-:W-:Y:S08]  /*9fc0*/  HMMA.16816.F32 R52, R144.reuse, R4, R52 ;  /* 0x000000049034723c */ /* 0x048ff00000001834 */
[C---:B------:R-:W-:Y:S08]  /*9fd0*/  HMMA.16816.F32 R56, R144.reuse, R6, R56 ;  /* 0x000000069038723c */ /* 0x040ff00000001838 */
[C---:B----4-:R-:W-:Y:S08]  /*9fe0*/  HMMA.16816.F32 R60, R144.reuse, R8, R60 ;  /* 0x00000008903c723c */ /* 0x050ff0000000183c */
[C---:B------:R-:W-:Y:S08]  /*9ff0*/  HMMA.16816.F32 R64, R144.reuse, R10, R64 ;  /* 0x0000000a9040723c */ /* 0x040ff00000001840 */
[C---:B-1----:R-:W-:Y:S08]  /*a000*/  HMMA.16816.F32 R68, R144.reuse, R12, R68 ;  /* 0x0000000c9044723c */ /* 0x042ff00000001844 */
[C---:B------:R-:W-:Y:S08]  /*a010*/  HMMA.16816.F32 R72, R144.reuse, R14, R72 ;  /* 0x0000000e9048723c */ /* 0x040ff00000001848 */
[C---:B-----5:R-:W-:Y:S08]  /*a020*/  HMMA.16816.F32 R76, R144.reuse, R16, R76 ;  /* 0x00000010904c723c */ /* 0x060ff0000000184c */
[C---:B------:R-:W-:Y:S08]  /*a030*/  HMMA.16816.F32 R80, R144.reuse, R18, R80 ;  /* 0x000000129050723c */ /* 0x040ff00000001850 */
[C---:B------:R-:W-:Y:S08]  /*a040*/  HMMA.16816.F32 R84, R144.reuse, R20, R84 ;  /* 0x000000149054723c */ /* 0x040ff00000001854 */
[C---:B------:R-:W-:Y:S08]  /*a050*/  HMMA.16816.F32 R88, R144.reuse, R22, R88 ;  /* 0x000000169058723c */ /* 0x040ff00000001858 */
[C---:B------:R-:W-:Y:S08]  /*a060*/  HMMA.16816.F32 R92, R144.reuse, R24, R92 ;  /* 0x00000018905c723c */ /* 0x040ff0000000185c */
[----:B------:R-:W-:Y:S07]  /*a070*/  HMMA.16816.F32 R96, R144, R26, R96 ;  /* 0x0000001a9060723c */ /* 0x000fee0000001860 */
[----:B------:R-:W-:Y:S01]  /*a080*/  MOV R144, R140 ;  /* 0x0000008c00907202 */ /* 0x000fe20000000f00 */
[----:B------:R-:W-:-:S05]  /*a090*/  @P0 BRA `(.L_x_1729) ;  /* 0xffffbcb000000947 */ /* 0x000fca000383ffff */
.L_x_1728:
[----:B-1----:R-:W2:Y:S02]  /*a0a0*/  LDL R0, [R1+0x8] ;  /* 0x0000080001007983 */ /* 0x002ea40000100800 */
[----:B--2---:R-:W-:-:S13]  /*a0b0*/  ISETP.GE.AND P0, PT, R0, RZ, PT ;  /* 0x000000ff0000720c */ /* 0x004fda0003f06270 */
[----:B------:R-:W-:Y:S05]  /*a0c0*/  @!P0 BRA `(.L_x_1730) ;  /* 0x000037c000008947 */ /* 0x000fea0003800000 */
[----:B------:R-:W-:Y:S02]  /*a0d0*/  MOV R143, R140 ;  /* 0x0000008c008f7202 */ /* 0x000fe40000000f00 */
[----:B------:R-:W-:Y:S02]  /*a0e0*/  MOV R142, R141 ;  /* 0x0000008d008e7202 */ /* 0x000fe40000000f00 */
.L_x_1731:
[----:B-1----:R-:W2:Y:S01]  /*a0f0*/  LDL.64 R2, [R1+0x28] ;  /* 0x0000280001027983 */ /* 0x002ea20000100a00 */
[----:B------:R-:W-:Y:S04]  /*a100*/  DEPBAR.LE SB0, 0x0 ;  /* 0x000080000000791a */ /* 0x000fe80000000000 */
[----:B------:R-:W-:Y:S01]  /*a110*/  WARPSYNC 0xffffffff ;  /* 0xffffffff00007948 */ /* 0x000fe20003800000 */
[----:B------:R-:W2:Y:S01]  /*a120*/  LDL R22, [R1+0x3c] ;  /* 0x00003c0001167983 */ /* 0x000ea20000100800 */
[----:B------:R-:W-:Y:S03]  /*a130*/  MOV R141, 0x6 ;  /* 0x00000006008d7802 */ /* 0x000fe60000000f00 */
[----:B-----5:R1:W-:Y:S04]  /*a140*/  STL [R1+0x98], R251 ;  /* 0x000098fb01007387 */ /* 0x0203e80000100800 */
[----:B------:R-:W-:Y:S08]  /*a150*/  BAR.SYNC.DEFER_BLOCKING 0x0 ;  /* 0x0000000000007b1d */ /* 0x000ff00000010000 */
[----:B------:R-:W3:Y:S08]  /*a160*/  LDSM.16.M88.4 R8, [R225] ;  /* 0x00000000e108783b */ /* 0x000ef00000000200 */
[----:B-1----:R-:W4:Y:S04]  /*a170*/  LDL.LU R251, [R1+0x8] ;  /* 0x0000080001fb7983 */ /* 0x002f280000300800 */
[----:B------:R1:W-:Y:S04]  /*a180*/  STL [R1+0x94], R250 ;  /* 0x000094fa01007387 */ /* 0x0003e80000100800 */
[----:B------:R-:W1:Y:S08]  /*a190*/  LDSM.16.M88.4 R16, [R225+0x800] ;  /* 0x00080000e110783b */ /* 0x000e700000000200 */
[----:B------:R-:W2:Y:S08]  /*a1a0*/  LDSM.16.M88.4 R24, [R225+0x1000] ;  /* 0x00100000e118783b */ /* 0x000eb00000000200 */
[----:B------:R-:W2:Y:S01]  /*a1b0*/  LDSM.16.M88.4 R32, [R225+0x1800] ;  /* 0x00180000e120783b */ /* 0x000ea20000000200 */
[C---:B---3--:R-:W-:Y:S07]  /*a1c0*/  HMMA.16816.F32 R4, R156.reuse, R8, RZ ;  /* 0x000000089c04723c */ /* 0x048fee00000018ff */
[----:B-1----:R-:W3:Y:S04]  /*a1d0*/  LDL R250, [R1+0x4] ;  /* 0x0000040001fa7983 */ /* 0x002ee80000100800 */
[----:B------:R-:W1:Y:S01]  /*a1e0*/  LDSM.16.M88.4 R40, [R225+0x2000] ;  /* 0x00200000e128783b */ /* 0x000e620000000200 */
[C---:B------:R-:W-:Y:S07]  /*a1f0*/  HMMA.16816.F32 R8, R156.reuse, R10, RZ ;  /* 0x0000000a9c08723c */ /* 0x040fee00000018ff */
        /* <DEDUP_REMOVED lines=8> */
[----:B------:R-:W1:Y:S01]  /*a280*/  LDSM.16.M88.4 R220, [R244] ;  /* 0x00000000f4dc783b */ /* 0x000e620000000200 */
[----:B--2---:R-:W-:Y:S02]  /*a290*/  MOV R3, R22 ;  /* 0x0000001600037202 */ /* 0x004fe40000000f00 */
[----:B----4-:R-:W-:Y:S01]  /*a2a0*/  SHF.R.S32.HI R0, RZ, 0x1f, R251 ;  /* 0x0000001fff007819 */ /* 0x010fe200000114fb */
[C---:B------:R-:W-:Y:S04]  /*a2b0*/  IMAD.WIDE.U32 R20, R251.reuse, c[0x0][0x208], RZ ;  /* 0x00008200fb147a25 */ /* 0x040fe800078e00ff */
        /* <DEDUP_REMOVED lines=29> */
[----:B--2---:R-:W-:Y:S04]  /*a490*/  IADD3 R2, P1, R2, R140, RZ ;  /* 0x0000008c02027210 */ /* 0x004fe80007f3e0ff */
[----:B------:R-:W-:Y:S02]  /*a4a0*/  IADD3.X R3, R3, R0, RZ, P1, !PT ;  /* 0x0000000003037210 */ /* 0x000fe40000ffe4ff */
[----:B------:R-:W-:Y:S01]  /*a4b0*/  IADD3 R140, P0, R140, R2, RZ ;  /* 0x000000028c8c7210 */ /* 0x000fe20007f1e0ff */
[C---:B-1----:R-:W-:Y:S02]  /*a4c0*/  HMMA.16816.F32 R36, R156.reuse, R40, RZ ;  /* 0x000000289c24723c */ /* 0x042fe400000018ff */
        /* <DEDUP_REMOVED lines=30> */
[----:B------:R-:W-:Y:S07]  /*a6b0*/  LDSM.16.M88.4 R220, [R241] ;  /* 0x00000000f1dc783b */ /* 0x000fee0000000200 */
        /* <DEDUP_REMOVED lines=36> */
[C---:B-1----:R-:W-:Y:S08]  /*a900*/  HMMA.16816.F32 R4, R176.reuse, R208, R4 ;  /* 0x000000d0b004723c */ /* 0x042ff00000001804 */
[C---:B------:R-:W-:Y:S01]  /*a910*/  HMMA.16816.F32 R8, R176.reuse, R210, R8 ;  /* 0x000000d2b008723c */ /* 0x040fe20000001808 */
[----:B------:R-:W1:Y:S07]  /*a920*/  LDSM.16.M88.4 R208, [R225+0x5800] ;  /* 0x00580000e1d0783b */ /* 0x000e6e0000000200 */
[C---:B------:R-:W-:Y:S08]  /*a930*/  HMMA.16816.F32 R12, R176.reuse, R212, R12 ;  /* 0x000000d4b00c723c */ /* 0x040ff0000000180c */
[C---:B------:R-:W-:Y:S01]  /*a940*/  HMMA.16816.F32 R16, R176.reuse, R214, R16 ;  /* 0x000000d6b010723c */ /* 0x040fe20000001810 */
[----:B------:R-:W1:Y:S07]  /*a950*/  LDSM.16.M88.4 R212, [R243] ;  /* 0x00000000f3d4783b */ /* 0x000e6e0000000200 */
[C---:B--2---:R-:W-:Y:S08]  /*a960*/  HMMA.16816.F32 R20, R176.reuse, R216, R20 ;  /* 0x000000d8b014723c */ /* 0x044ff00000001814 */
[C---:B------:R-:W-:Y:S01]  /*a970*/  HMMA.16816.F32 R24, R176.reuse, R218, R24 ;  /* 0x000000dab018723c */ /* 0x040fe20000001818 */
[----:B------:R-:W2:Y:S07]  /*a980*/  LDSM.16.M88.4 R216, [R242] ;  /* 0x00000000f2d8783b */ /* 0x000eae0000000200 */
[C---:B---3--:R-:W-:Y:S08]  /*a990*/  HMMA.16816.F32 R28, R176.reuse, R144, R28 ;  /* 0x00000090b01c723c */ /* 0x048ff0000000181c */
[C---:B------:R-:W-:Y:S01]  /*a9a0*/  HMMA.16816.F32 R32, R176.reuse, R146, R32 ;  /* 0x00000092b020723c */ /* 0x040fe20000001820 */
[----:B------:R-:W3:Y:S07]  /*a9b0*/  LDSM.16.M88.4 R144, [R240] ;  /* 0x00000000f090783b */ /* 0x000eee0000000200 */
[C---:B----4-:R-:W-:Y:S08]  /*a9c0*/  HMMA.16816.F32 R36, R176.reuse, R164, R36 ;  /* 0x000000a4b024723c */ /* 0x050ff00000001824 */
[C---:B------:R-:W-:Y:S01]  /*a9d0*/  HMMA.16816.F32 R40, R176.reuse, R166, R40 ;  /* 0x000000a6b028723c */ /* 0x040fe20000001828 */
[----:B------:R-:W4:Y:S07]  /*a9e0*/  LDSM.16.M88.4 R164, [R239] ;  /* 0x00000000efa4783b */ /* 0x000f2e0000000200 */
[C---:B-1----:R-:W-:Y:S08]  /*a9f0*/  HMMA.16816.F32 R44, R176.reuse, R208, R44 ;  /* 0x000000d0b02c723c */ /* 0x042ff0000000182c */
[----:B------:R-:W-:Y:S01]  /*aa00*/  HMMA.16816.F32 R48, R176, R210, R48 ;  /* 0x000000d2b030723c */ /* 0x000fe20000001830 */
[----:B------:R-:W1:Y:S07]  /*aa10*/  LDSM.16.M88.4 R208, [R238] ;  /* 0x00000000eed0783b */ /* 0x000e6e0000000200 */
[C---:B------:R-:W-:Y:S08]  /*aa20*/  HMMA.16816.F32 R4, R180.reuse, R212, R4 ;  /* 0x000000d4b404723c */ /* 0x040ff00000001804 */
[C---:B------:R-:W-:Y:S01]  /*aa30*/  HMMA.16816.F32 R8, R180.reuse, R214, R8 ;  /* 0x000000d6b408723c */ /* 0x040fe20000001808 */
[----:B------:R-:W1:Y:S07]  /*aa40*/  LDSM.16.M88.4 R212, [R229+0x3000] ;  /* 0x00300000e5d4783b */ /* 0x000e6e0000000200 */
        /* <DEDUP_REMOVED lines=12> */
[C---:B-1----:R-:W-:Y:S08]  /*ab10*/  HMMA.16816.F32 R44, R180.reuse, R208, R44 ;  /* 0x000000d0b42c723c */ /* 0x042ff0000000182c */
[----:B------:R-:W-:Y:S01]  /*ab20*/  HMMA.16816.F32 R48, R180, R210, R48 ;  /* 0x000000d2b430723c */ /* 0x000fe20000001830 */
        /* <DEDUP_REMOVED lines=18> */
[----:B------:R-:W-:Y:S07]  /*ac50*/  LDSM.16.M88.4 R220, [R225+0x6000] ;  /* 0x00600000e1dc783b */ /* 0x000fee0000000200 */
        /* <DEDUP_REMOVED lines=18> */
[C---:B------:R-:W-:Y:S08]  /*ad80*/  HMMA.16816.F32 R4, R192.reuse, R220, R4 ;  /* 0x000000dcc004723c */ /* 0x040ff00000001804 */
[C---:B------:R-:W-:Y:S01]  /*ad90*/  HMMA.16816.F32 R8, R192.reuse, R222, R8 ;  /* 0x000000dec008723c */ /* 0x040fe20000001808 */
[----:B------:R-:W-:Y:S07]  /*ada0*/  LDSM.16.M88.4 R220, [R235] ;  /* 0x00000000ebdc783b */ /* 0x000fee0000000200 */
        /* <DEDUP_REMOVED lines=10> */
[C---:B------:R-:W-:Y:S01]  /*ae50*/  HMMA.16816.F32 R40, R192.reuse, R210, R40 ;  /* 0x000000d2c028723c */ /* 0x040fe20000001828 */
[----:B------:R-:W1:Y:S07]  /*ae60*/  LDSM.16.M88.4 R208, [R233] ;  /* 0x00000000e9d0783b */ /* 0x000e6e0000000200 */
[C---:B------:R-:W-:Y:S08]  /*ae70*/  HMMA.16816.F32 R44, R192.reuse, R212, R44 ;  /* 0x000000d4c02c723c */ /* 0x040ff0000000182c */
[----:B------:R-:W-:Y:S01]  /*ae80*/  HMMA.16816.F32 R48, R192, R214, R48 ;  /* 0x000000d6c030723c */ /* 0x000fe20000001830 */
[----:B------:R-:W1:Y:S07]  /*ae90*/  LDSM.16.M88.4 R212, [R232] ;  /* 0x00000000e8d4783b */ /* 0x000e6e0000000200 */
[C---:B--2---:R-:W-:Y:S08]  /*aea0*/  HMMA.16816.F32 R4, R196.reuse, R216, R4 ;  /* 0x000000d8c404723c */ /* 0x044ff00000001804 */
[C---:B------:R-:W-:Y:S01]  /*aeb0*/  HMMA.16816.F32 R8, R196.reuse, R218, R8 ;  /* 0x000000dac408723c */ /* 0x040fe20000001808 */
[----:B------:R-:W-:Y:S07]  /*aec0*/  LDSM.16.M88.4 R216, [R229+0x6800] ;  /* 0x00680000e5d8783b */ /* 0x000fee0000000200 */
[C---:B---3--:R-:W-:Y:S08]  /*aed0*/  HMMA.16816.F32 R12, R196.reuse, R144, R12 ;  /* 0x00000090c40c723c */ /* 0x048ff0000000180c */
        /* <DEDUP_REMOVED lines=8> */
[C---:B-1----:R-:W-:Y:S08]  /*af60*/  HMMA.16816.F32 R36, R196.reuse, R208, R36 ;  /* 0x000000d0c424723c */ /* 0x042ff00000001824 */
[C---:B------:R-:W-:Y:S01]  /*af70*/  HMMA.16816.F32 R40, R196.reuse, R210, R40 ;  /* 0x000000d2c428723c */ /* 0x040fe20000001828 */
[----:B------:R-:W1:Y:S07]  /*af80*/  LDSM.16.M88.4 R208, [R229+0x7800] ;  /* 0x00780000e5d0783b */ /* 0x000e6e0000000200 */
[C---:B------:R-:W-:Y:S08]  /*af90*/  HMMA.16816.F32 R44, R196.reuse, R212, R44 ;  /* 0x000000d4c42c723c */ /* 0x040ff0000000182c */
        /* <DEDUP_REMOVED lines=13> */
[----:B------:R-:W-:Y:S07]  /*b070*/  LDSM.16.M88.4 R208, [R226+0x8000] ;  /* 0x00800000e2d0783b */ /* 0x000fee0000000200 */
[C---:B----4-:R-:W-:Y:S01]  /*b080*/  HMMA.16816.F32 R36, R200.reuse, R212, R36 ;  /* 0x000000d4c824723c */ /* 0x050fe20000001824 */
[----:B------:R-:W4:Y:S07]  /*b090*/  LDL R213, [R1+0x38] ;  /* 0x0000380001d57983 */ /* 0x000f2e0000100800 */
[C---:B------:R-:W-:Y:S08]  /*b0a0*/  HMMA.16816.F32 R40, R200.reuse, R214, R40 ;  /* 0x000000d6c828723c */ /* 0x040ff00000001828 */
[C---:B--2---:R-:W-:Y:S08]  /*b0b0*/  HMMA.16816.F32 R44, R200.reuse, R144, R44 ;  /* 0x00000090c82c723c */ /* 0x044ff0000000182c */
[----:B------:R-:W-:Y:S01]  /*b0c0*/  HMMA.16816.F32 R48, R200, R146, R48 ;  /* 0x00000092c830723c */ /* 0x000fe20000001830 */
[----:B------:R-:W1:Y:S07]  /*b0d0*/  LDSM.16.M88.4 R144, [R226+0x7800] ;  /* 0x00780000e290783b */ /* 0x000e6e0000000200 */
[C---:B------:R-:W-:Y:S01]  /*b0e0*/  HMMA.16816.F32 R4, R204.reuse, R220, R4 ;  /* 0x000000dccc04723c */ /* 0x040fe20000001804 */
[----:B------:R-:W2:Y:S06]  /*b0f0*/  LDL.64 R220, [R1+0x20] ;  /* 0x0000200001dc7983 */ /* 0x000eac0000100a00 */
[----:B------:R-:W-:Y:S01]  /*b100*/  STL [R1+0x8], R251 ;  /* 0x000008fb01007387 */ /* 0x000fe20000100800 */
[C---:B------:R-:W-:Y:S08]  /*b110*/  HMMA.16816.F32 R8, R204.reuse, R222, R8 ;  /* 0x000000decc08723c */ /* 0x040ff00000001808 */
[C---:B------:R-:W-:Y:S08]  /*b120*/  HMMA.16816.F32 R12, R204.reuse, R216, R12 ;  /* 0x000000d8cc0c723c */ /* 0x040ff0000000180c */
[C---:B------:R-:W-:Y:S04]  /*b130*/  HMMA.16816.F32 R16, R204.reuse, R218, R16 ;  /* 0x000000dacc10723c */ /* 0x040fe80000001810 */
[----:B------:R-:W-:Y:S02]  /*b140*/  FMNMX.FTZ R0, R4, R142, !PT ;  /* 0x0000008e04007209 */ /* 0x000fe40007810000 */
[----:B------:R-:W-:Y:S02]  /*b150*/  FMNMX.FTZ R2, R6, R143, !PT ;  /* 0x0000008f06027209 */ /* 0x000fe40007810000 */
[C---:B---3--:R-:W-:Y:S04]  /*b160*/  HMMA.16816.F32 R20, R204.reuse, R164, R20 ;  /* 0x000000a4cc14723c */ /* 0x048fe80000001814 */
[----:B------:R-:W-:Y:S02]  /*b170*/  FMNMX.FTZ R0, R5, R0, !PT ;  /* 0x0000000005007209 */ /* 0x000fe40007810000 */
[----:B------:R-:W-:Y:S02]  /*b180*/  FMNMX.FTZ R2, R7, R2, !PT ;  /* 0x0000000207027209 */ /* 0x000fe40007810000 */
[C---:B------:R-:W-:Y:S01]  /*b190*/  HMMA.16816.F32 R24, R204.reuse, R166, R24 ;  /* 0x000000a6cc18723c */ /* 0x040fe20000001818 */
[----:B------:R-:W3:Y:S01]  /*b1a0*/  LDSM.16.M88.4 R164, [R226+0x8800] ;  /* 0x00880000e2a4783b */ /* 0x000ee20000000200 */
[----:B------:R-:W-:Y:S04]  /*b1b0*/  DEPBAR.LE SB0, 0x0 ;  /* 0x000080000000791a */ /* 0x000fe80000000000 */
[----:B------:R-:W-:Y:S02]  /*b1c0*/  FMNMX.FTZ R0, R8, R0, !PT ;  /* 0x0000000008007209 */ /* 0x000fe40007810000 */
[C---:B-1----:R-:W-:Y:S01]  /*b1d0*/  HMMA.16816.F32 R28, R204.reuse, R144, R28 ;  /* 0x00000090cc1c723c */ /* 0x042fe2000000181c */
[----:B------:R-:W-:Y:S04]  /*b1e0*/  BAR.SYNC.DEFER_BLOCKING 0x0 ;  /* 0x0000000000007b1d */ /* 0x000fe80000010000 */
[----:B------:R-:W-:Y:S02]  /*b1f0*/  FMNMX.FTZ R0, R9, R0, !PT ;  /* 0x0000000009007209 */ /* 0x000fe40007810000 */
[----:B------:R-:W-:Y:S01]  /*b200*/  FMNMX.FTZ R2, R10, R2, !PT ;  /* 0x000000020a027209 */ /* 0x000fe20007810000 */
[C---:B------:R-:W-:Y:S04]  /*b210*/  HMMA.16816.F32 R32, R204.reuse, R146, R32 ;  /* 0x00000092cc20723c */ /* 0x040fe80000001820 */
[----:B------:R-:W-:Y:S01]  /*b220*/  FMNMX.FTZ R0, R12, R0, !PT ;  /* 0x000000000c007209 */ /* 0x000fe20007810000 */
[----:B------:R-:W-:Y:S01]  /*b230*/  @P0 IMAD.WIDE.U32 R144, R251, c[0x0][0x1e0], RZ ;  /* 0x00007800fb900a25 */ /* 0x000fe200078e00ff */
[----:B------:R-:W-:Y:S02]  /*b240*/  FMNMX.FTZ R2, R11, R2, !PT ;  /* 0x000000020b027209 */ /* 0x000fe40007810000 */
[C---:B------:R-:W-:Y:S04]  /*b250*/  HMMA.16816.F32 R36, R204.reuse, R208, R36 ;  /* 0x000000d0cc24723c */ /* 0x040fe80000001824 */
[----:B------:R-:W-:Y:S02]  /*b260*/  FMNMX.FTZ R0, R13, R0, !PT ;  /* 0x000000000d007209 */ /* 0x000fe40007810000 */
[----:B------:R-:W-:Y:S02]  /*b270*/  FMNMX.FTZ R2, R14, R2, !PT ;  /* 0x000000020e027209 */ /* 0x000fe40007810000 */
[C---:B------:R-:W-:Y:S04]  /*b280*/  HMMA.16816.F32 R40, R204.reuse, R210, R40 ;  /* 0x000000d2cc28723c */ /* 0x040fe80000001828 */
[----:B------:R-:W-:Y:S02]  /*b290*/  FMNMX.FTZ R0, R16, R0, !PT ;  /* 0x0000000010007209 */ /* 0x000fe40007810000 */
[----:B------:R-:W-:Y:S02]  /*b2a0*/  FMNMX.FTZ R2, R15, R2, !PT ;  /* 0x000000020f027209 */ /* 0x000fe40007810000 */
[----:B------:R-:W-:Y:S01]  /*b2b0*/  FMNMX.FTZ R0, R17, R0, !PT ;  /* 0x0000000011007209 */ /* 0x000fe20007810000 */
[C---:B---3--:R-:W-:Y:S03]  /*b2c0*/  HMMA.16816.F32 R44, R204.reuse, R164, R44 ;  /* 0x000000a4cc2c723c */ /* 0x048fe6000000182c */
[----:B------:R-:W-:Y:S02]  /*b2d0*/  FMNMX.FTZ R0, R20, R0, !PT ;  /* 0x0000000014007209 */ /* 0x000fe40007810000 */
[----:B------:R-:W-:Y:S02]  /*b2e0*/  FMNMX.FTZ R2, R18, R2, !PT ;  /* 0x0000000212027209 */ /* 0x000fe40007810000 */
[----:B------:R-:W-:Y:S01]  /*b2f0*/  FMNMX.FTZ R0, R21, R0, !PT ;  /* 0x0000000015007209 */ /* 0x000fe20007810000 */
        /* <DEDUP_REMOVED lines=29> */
[----:B------:R-:W-:Y:S04]  /*b4d0*/  FMNMX.FTZ R2, R46, R2, !PT ;  /* 0x000000022e027209 */ /* 0x000fe80007810000 */
[----:B------:R-:W-:Y:S04]  /*b4e0*/  FMNMX.FTZ R0, R47, R2, !PT ;  /* 0x000000022f007209 */ /* 0x000fe80007810000 */
[----:B------:R-:W-:Y:S04]  /*b4f0*/  FMNMX.FTZ R0, R50, R0, !PT ;  /* 0x0000000032007209 */ /* 0x000fe80007810000 */
[----:B------:R-:W-:Y:S05]  /*b500*/  FMNMX.FTZ R0, R51, R0, !PT ;  /* 0x0000000033007209 */ /* 0x000fea0007810000 */
[----:B------:R-:W3:Y:S01]  /*b510*/  SHFL.BFLY PT, R2, R0, 0x2, 0x1f ;  /* 0x0c401f0000027f89 */ /* 0x000ee200000e0000 */
[----:B-1----:R-:W-:Y:S07]  /*b520*/  FMNMX.FTZ R141, R141, R3, !PT ;  /* 0x000000038d8d7209 */ /* 0x002fee0007810000 */
[----:B------:R-:W1:Y:S01]  /*b530*/  SHFL.BFLY PT, R140, R141, 0x1, 0x1f ;  /* 0x0c201f008d8c7f89 */ /* 0x000e6200000e0000 */
[----:B---3--:R-:W-:Y:S07]  /*b540*/  FMNMX.FTZ R0, R0, R2, !PT ;  /* 0x0000000200007209 */ /* 0x008fee0007810000 */
[----:B------:R-:W3:Y:S01]  /*b550*/  SHFL.BFLY PT, R3, R0, 0x1, 0x1f ;  /* 0x0c201f0000037f89 */ /* 0x000ee200000e0000 */
[----:B-1----:R-:W-:Y:S05]  /*b560*/  FMNMX.FTZ R141, R141, R140, !PT ;  /* 0x0000008c8d8d7209 */ /* 0x002fea0007810000 */
[C---:B------:R-:W-:Y:S02]  /*b570*/  FMUL.FTZ R212, R141.reuse, c[0x0][0x2d0] ;  /* 0x0000b4008dd47a20 */ /* 0x040fe40000410000 */
[----:B------:R-:W-:Y:S02]  /*b580*/  FADD.FTZ R2, -R141, R142 ;  /* 0x0000008e8d027221 */ /* 0x000fe40000010100 */
[--C-:B------:R-:W-:Y:S02]  /*b590*/  FFMA.FTZ R5, R5, c[0x0][0x2d0], -R212.reuse ;  /* 0x0000b40005057a23 */ /* 0x100fe400000108d4 */
[--C-:B------:R-:W-:Y:S02]  /*b5a0*/  FFMA.FTZ R4, R4, c[0x0][0x2d0], -R212.reuse ;  /* 0x0000b40004047a23 */ /* 0x100fe400000108d4 */
[----:B------:R1:W-:Y:S01]  /*b5b0*/  MUFU.EX2 R219, R5 ;  /* 0x0000000500db7308 */ /* 0x0003e20000000800 */
[--C-:B------:R-:W-:Y:S02]  /*b5c0*/  FFMA.FTZ R9, R9, c[0x0][0x2d0], -R212.reuse ;  /* 0x0000b40009097a23 */ /* 0x100fe400000108d4 */
[--C-:B------:R-:W-:Y:S01]  /*b5d0*/  FFMA.FTZ R12, R12, c[0x0][0x2d0], -R212.reuse ;  /* 0x0000b4000c0c7a23 */ /* 0x100fe200000108d4 */
[----:B---3--:R-:W-:Y:S01]  /*b5e0*/  FMNMX.FTZ R140, R0, R3, !PT ;  /* 0x00000003008c7209 */ /* 0x008fe20007810000 */
[----:B------:R-:W-:Y:S01]  /*b5f0*/  FMUL.FTZ R0, R2, c[0x0][0x2d0] ;  /* 0x0000b40002007a20 */ /* 0x000fe20000410000 */
[----:B------:R-:W-:Y:S01]  /*b600*/  @P0 SHF.R.S32.HI R3, RZ, 0x1f, R251 ;  /* 0x0000001fff030819 */ /* 0x000fe200000114fb */
[--C-:B------:R-:W-:Y:S03]  /*b610*/  FFMA.FTZ R13, R13, c[0x0][0x2d0], -R212.reuse ;  /* 0x0000b4000d0d7a23 */ /* 0x100fe600000108d4 */
[----:B------:R3:W3:Y:S01]  /*b620*/  MUFU.EX2 R2, R0 ;  /* 0x0000000000027308 */ /* 0x0006e20000000800 */
[--C-:B------:R-:W-:Y:S02]  /*b630*/  FFMA.FTZ R16, R16, c[0x0][0x2d0], -R212.reuse ;  /* 0x0000b40010107a23 */ /* 0x100fe400000108d4 */
[----:B------:R-:W-:Y:S02]  /*b640*/  @P0 IMAD R3, R3, c[0x0][0x1e0], RZ ;  /* 0x0000780003030a24 */ /* 0x000fe400078e02ff */
[--C-:B------:R-:W-:Y:S02]  /*b650*/  FFMA.FTZ R17, R17, c[0x0][0x2d0], -R212.reuse ;  /* 0x0000b40011117a23 */ /* 0x100fe400000108d4 */
[----:B------:R-:W-:Y:S02]  /*b660*/  @P0 IMAD R3, R251, c[0x0][0x1e4], R3 ;  /* 0x00007900fb030a24 */ /* 0x000fe400078e0203 */
[----:B------:R2:W5:Y:S01]  /*b670*/  LDL.LU R251, [R1+0x98] ;  /* 0x0000980001fb7983 */ /* 0x0005620000300800 */
[----:B------:R-:W-:Y:S01]  /*b680*/  MUFU.EX2 R214, R4 ;  /* 0x0000000400d67308 */ /* 0x000fe20000000800 */
[--C-:B------:R-:W-:Y:S01]  /*b690*/  FFMA.FTZ R20, R20, c[0x0][0x2d0], -R212.reuse ;  /* 0x0000b40014147a23 */ /* 0x100fe200000108d4 */
[----:B------:R-:W-:Y:S01]  /*b6a0*/  @P0 IADD3 R3, R145, R3, RZ ;  /* 0x0000000391030210 */ /* 0x000fe20007ffe0ff */
[--C-:B------:R-:W-:Y:S02]  /*b6b0*/  FFMA.FTZ R21, R21, c[0x0][0x2d0], -R212.reuse ;  /* 0x0000b40015157a23 */ /* 0x100fe400000108d4 */
[--C-:B-1----:R-:W-:Y:S01]  /*b6c0*/  FFMA.FTZ R5, R8, c[0x0][0x2d0], -R212.reuse ;  /* 0x0000b40008057a23 */ /* 0x102fe200000108d4 */
[----:B------:R-:W-:Y:S01]  /*b6d0*/  @P0 MOV R8, c[0x0][0x1e0] ;  /* 0x0000780000080a02 */ /* 0x000fe20000000f00 */
[----:B------:R-:W-:Y:S02]  /*b6e0*/  @P0 IMAD R3, R3, 0x60, RZ ;  /* 0x0000006003030824 */ /* 0x000fe400078e02ff */
[--C-:B------:R-:W-:Y:S01]  /*b6f0*/  FFMA.FTZ R24, R24, c[0x0][0x2d0], -R212.reuse ;  /* 0x0000b40018187a23 */ /* 0x100fe200000108d4 */
[----:B------:R-:W-:Y:S01]  /*b700*/  MUFU.EX2 R223, R5 ;  /* 0x0000000500df7308 */ /* 0x000fe20000000800 */
[--C-:B------:R-:W-:Y:S02]  /*b710*/  FFMA.FTZ R25, R25, c[0x0][0x2d0], -R212.reuse ;  /* 0x0000b40019197a23 */ /* 0x100fe400000108d4 */
[----:B------:R-:W-:Y:S02]  /*b720*/  FFMA.FTZ R28, R28, c[0x0][0x2d0], -R212 ;  /* 0x0000b4001c1c7a23 */ /* 0x000fe400000108d4 */
[----:B---3--:R-:W-:Y:S02]  /*b730*/  FADD.FTZ R0, -R140, R143 ;  /* 0x0000008f8c007221 */ /* 0x008fe40000010100 */
[----:B------:R-:W-:Y:S02]  /*b740*/  FMUL.FTZ R100, R2, R100 ;  /* 0x0000006402647220 */ /* 0x000fe40000410000 */
[----:B------:R-:W-:Y:S01]  /*b750*/  FMUL.FTZ R0, R0, c[0x0][0x2d0] ;  /* 0x0000b40000007a20 */ /* 0x000fe20000410000 */
[----:B------:R-:W-:Y:S01]  /*b760*/  MUFU.EX2 R222, R9 ;  /* 0x0000000900de7308 */ /* 0x000fe20000000800 */
[C---:B------:R-:W-:Y:S02]  /*b770*/  FMUL.FTZ R101, R2.reuse, R101 ;  /* 0x0000006502657220 */ /* 0x040fe40000410000 */
[C---:B------:R-:W-:Y:S02]  /*b780*/  FMUL.FTZ R104, R2.reuse, R104 ;  /* 0x0000006802687220 */ /* 0x040fe40000410000 */
[C---:B------:R-:W-:Y:S02]  /*b790*/  FMUL.FTZ R105, R2.reuse, R105 ;  /* 0x0000006902697220 */ /* 0x040fe40000410000 */
[C---:B------:R-:W-:Y:S02]  /*b7a0*/  FMUL.FTZ R108, R2.reuse, R108 ;  /* 0x0000006c026c7220 */ /* 0x040fe40000410000 */
[C---:B------:R-:W-:Y:S01]  /*b7b0*/  FMUL.FTZ R109, R2.reuse, R109 ;  /* 0x0000006d026d7220 */ /* 0x040fe20000410000 */
[----:B------:R-:W1:Y:S01]  /*b7c0*/  MUFU.EX2 R0, R0 ;  /* 0x0000000000007308 */ /* 0x000e620000000800 */
[C---:B------:R-:W-:Y:S01]  /*b7d0*/  FMUL.FTZ R112, R2.reuse, R112 ;  /* 0x0000007002707220 */ /* 0x040fe20000410000 */
[----:B----4-:R-:W-:Y:S01]  /*b7e0*/  @P0 MOV R143, R213 ;  /* 0x000000d5008f0202 */ /* 0x010fe20000000f00 */
[C---:B------:R-:W-:Y:S01]  /*b7f0*/  FMUL.FTZ R113, R2.reuse, R113 ;  /* 0x0000007102717220 */ /* 0x040fe20000410000 */
[----:B------:R-:W-:Y:S01]  /*b800*/  MOV R213, 0x6 ;  /* 0x0000000600d57802 */ /* 0x000fe20000000f00 */
[C---:B------:R-:W-:Y:S02]  /*b810*/  FMUL.FTZ R116, R2.reuse, R116 ;  /* 0x0000007402747220 */ /* 0x040fe40000410000 */
[----:B------:R-:W-:Y:S01]  /*b820*/  FMUL.FTZ R117, R2, R117 ;  /* 0x0000007502757220 */ /* 0x000fe20000410000 */
[----:B------:R-:W-:Y:S01]  /*b830*/  @P0 SHF.L.U64.HI R146, R8, R213, c[0x0][0x1e4] ;  /* 0x0000790008920619 */ /* 0x000fe200000102d5 */
[C---:B------:R-:W-:Y:S02]  /*b840*/  FMUL.FTZ R120, R2.reuse, R120 ;  /* 0x0000007802787220 */ /* 0x040fe40000410000 */
[C---:B------:R-:W-:Y:S02]  /*b850*/  FMUL.FTZ R121, R2.reuse, R121 ;  /* 0x0000007902797220 */ /* 0x040fe40000410000 */
[C---:B------:R-:W-:Y:S02]  /*b860*/  FMUL.FTZ R124, R2.reuse, R124 ;  /* 0x0000007c027c7220 */ /* 0x040fe40000410000 */
[C---:B------:R-:W-:Y:S02]  /*b870*/  FMUL.FTZ R125, R2.reuse, R125 ;  /* 0x0000007d027d7220 */ /* 0x040fe40000410000 */
[C---:B------:R-:W-:Y:S02]  /*b880*/  FMUL.FTZ R128, R2.reuse, R128 ;  /* 0x0000008002807220 */ /* 0x040fe40000410000 */
[C---:B------:R-:W-:Y:S02]  /*b890*/  FMUL.FTZ R129, R2.reuse, R129 ;  /* 0x0000008102817220 */ /* 0x040fe40000410000 */
[----:B------:R-:W-:Y:S02]  /*b8a0*/  FMUL.FTZ R132, R2, R132 ;  /* 0x0000008402847220 */ /* 0x000fe40000410000 */
[C---:B-1----:R-:W-:Y:S02]  /*b8b0*/  FMUL.FTZ R102, R0.reuse, R102 ;  /* 0x0000006600667220 */ /* 0x042fe40000410000 */
[C---:B------:R-:W-:Y:S02]  /*b8c0*/  FMUL.FTZ R103, R0.reuse, R103 ;  /* 0x0000006700677220 */ /* 0x040fe40000410000 */
[C---:B------:R-:W-:Y:S02]  /*b8d0*/  FMUL.FTZ R106, R0.reuse, R106 ;  /* 0x0000006a006a7220 */ /* 0x040fe40000410000 */
[C---:B------:R-:W-:Y:S02]  /*b8e0*/  FMUL.FTZ R107, R0.reuse, R107 ;  /* 0x0000006b006b7220 */ /* 0x040fe40000410000 */
[C---:B------:R-:W-:Y:S02]  /*b8f0*/  FMUL.FTZ R110, R0.reuse, R110 ;  /* 0x0000006e006e7220 */ /* 0x040fe40000410000 */
[C---:B------:R-:W-:Y:S01]  /*b900*/  FMUL.FTZ R111, R0.reuse, R111 ;  /* 0x0000006f006f7220 */ /* 0x040fe20000410000 */
[----:B--2---:R-:W-:Y:S01]  /*b910*/  @P0 MOV R142, R220 ;  /* 0x000000dc008e0202 */ /* 0x004fe20000000f00 */
[C---:B------:R-:W-:Y:S01]  /*b920*/  FMUL.FTZ R114, R0.reuse, R114 ;  /* 0x0000007200727220 */ /* 0x040fe20000410000 */
[----:B------:R-:W-:Y:S01]  /*b930*/  MUFU.EX2 R221, R16 ;  /* 0x0000001000dd7308 */ /* 0x000fe20000000800 */
[----:B------:R-:W-:Y:S02]  /*b940*/  FMUL.FTZ R115, R0, R115 ;  /* 0x0000007300737220 */ /* 0x000fe40000410000 */
[----:B------:R-:W-:Y:S04]  /*b950*/  @P0 IMAD.WIDE.U32 R142, R144, 0x60, R142 ;  /* 0x00000060908e0825 */ /* 0x000fe800078e008e */
[C---:B------:R-:W-:Y:S01]  /*b960*/  FMUL.FTZ R118, R0.reuse, R118 ;  /* 0x0000007600767220 */ /* 0x040fe20000410000 */
[----:B------:R-:W-:Y:S01]  /*b970*/  @P0 IADD3 R4, R143, R3, RZ ;  /* 0x000000038f040210 */ /* 0x000fe20007ffe0ff */
[----:B------:R-:W-:Y:S01]  /*b980*/  FMUL.FTZ R119, R0, R119 ;  /* 0x0000007700777220 */ /* 0x000fe20000410000 */
[----:B------:R-:W-:Y:S01]  /*b990*/  @P0 SHF.L.U32 R3, R142, 0x1, RZ ;  /* 0x000000018e030819 */ /* 0x000fe200000006ff */
[----:B------:R-:W-:Y:S01]  /*b9a0*/  FMUL.FTZ R122, R0, R122 ;  /* 0x0000007a007a7220 */ /* 0x000fe20000410000 */
[----:B------:R-:W-:Y:S01]  /*b9b0*/  @P0 SHF.L.U64.HI R142, R142, 0x1, R4 ;  /* 0x000000018e8e0819 */ /* 0x000fe20000010204 */
[C---:B------:R-:W-:Y:S01]  /*b9c0*/  FMUL.FTZ R123, R0.reuse, R123 ;  /* 0x0000007b007b7220 */ /* 0x040fe20000410000 */
[C---:B------:R-:W-:Y:S01]  /*b9d0*/  @P0 IADD3 R4, P6, R3.reuse, c[0x0][0x1c8], RZ ;  /* 0x0000720003040a10 */ /* 0x040fe20007fde0ff */
[C---:B------:R-:W-:Y:S01]  /*b9e0*/  FMUL.FTZ R126, R0.reuse, R126 ;  /* 0x0000007e007e7220 */ /* 0x040fe20000410000 */
[C---:B------:R-:W-:Y:S01]  /*b9f0*/  @P0 IADD3 R144, P5, R3.reuse, 0x80, RZ ;  /* 0x0000008003900810 */ /* 0x040fe20007fbe0ff */
[----:B------:R-:W-:Y:S01]  /*ba00*/  FMUL.FTZ R127, R0, R127 ;  /* 0x0000007f007f7220 */ /* 0x000fe20000410000 */
[----:B------:R-:W-:Y:S01]  /*ba10*/  @P0 IADD3.X R5, R142, c[0x0][0x1cc], RZ, P6, !PT ;  /* 0x000073008e050a10 */ /* 0x000fe200037fe4ff */
[----:B------:R-:W-:Y:S01]  /*ba20*/  FMUL.FTZ R130, R0, R130 ;  /* 0x0000008200827220 */ /* 0x000fe20000410000 */
[----:B------:R-:W-:Y:S01]  /*ba30*/  @P0 IADD3 R144, P1, R144, c[0x0][0x1c8], RZ ;  /* 0x0000720090900a10 */ /* 0x000fe20007f3e0ff */
[----:B------:R-:W-:Y:S01]  /*ba40*/  FMUL.FTZ R131, R0, R131 ;  /* 0x0000008300837220 */ /* 0x000fe20000410000 */
[----:B------:R-:W-:Y:S01]  /*ba50*/  @P0 IADD3 R3, P6, R3, 0x100, RZ ;  /* 0x0000010003030810 */ /* 0x000fe20007fde0ff */
[----:B------:R1:W-:Y:S01]  /*ba60*/  @P0 LDGSTS.E.BYPASS.LTC128B.128 [R250+0xc100], [R4.64], !P4 ;  /* 0x0c10000004fa0fae */ /* 0x0003e2000e101d46 */
[--C-:B------:R-:W-:Y:S01]  /*ba70*/  @P0 IADD3.X R145, RZ, c[0x0][0x1cc], R142.reuse, P1, P5 ;  /* 0x00007300ff910a10 */ /* 0x100fe20000fea48e */
[----:B------:R-:W-:Y:S01]  /*ba80*/  FMUL.FTZ R133, R2, R133 ;  /* 0x0000008502857220 */ /* 0x000fe20000410000 */
[----:B------:R-:W-:Y:S01]  /*ba90*/  @P0 SHF.L.U32 R143, R8, 0x6, RZ ;  /* 0x00000006088f0819 */ /* 0x000fe200000006ff */
[----:B------:R-:W-:Y:S01]  /*baa0*/  FMUL.FTZ R134, R0, R134 ;  /* 0x0000008600867220 */ /* 0x000fe20000410000 */
[----:B------:R-:W-:Y:S01]  /*bab0*/  @P0 IADD3 R8, P5, R3, c[0x0][0x1c8], RZ ;  /* 0x0000720003080a10 */ /* 0x000fe20007fbe0ff */
[----:B------:R-:W-:Y:S01]  /*bac0*/  FMUL.FTZ R3, R140, c[0x0][0x2d0] ;  /* 0x0000b4008c037a20 */ /* 0x000fe20000410000 */
[----:B------:R-:W-:Y:S01]  /*bad0*/  MUFU.EX2 R220, R17 ;  /* 0x0000001100dc7308 */ /* 0x000fe20000000800 */
[----:B------:R2:W-:Y:S01]  /*bae0*/  @P0 LDGSTS.E.BYPASS.LTC128B.128 [R250+0xf100], [R144.64], !P3 ;  /* 0x0f10000090fa0fae */ /* 0x0005e2000d901d46 */
[----:B------:R-:W-:Y:S01]  /*baf0*/  @P0 IADD3.X R9, RZ, c[0x0][0x1cc], R142, P5, P6 ;  /* 0x00007300ff090a10 */ /* 0x000fe20002fec48e */
[--C-:B------:R-:W-:Y:S02]  /*bb00*/  FFMA.FTZ R6, R6, c[0x0][0x2d0], -R3.reuse ;  /* 0x0000b40006067a23 */ /* 0x100fe40000010803 */
[--C-:B------:R-:W-:Y:S02]  /*bb10*/  FFMA.FTZ R142, R7, c[0x0][0x2d0], -R3.reuse ;  /* 0x0000b400078e7a23 */ /* 0x100fe40000010803 */
[--C-:B------:R-:W-:Y:S02]  /*bb20*/  FFMA.FTZ R10, R10, c[0x0][0x2d0], -R3.reuse ;  /* 0x0000b4000a0a7a23 */ /* 0x100fe40000010803 */
[----:B------:R3:W-:Y:S01]  /*bb30*/  @P0 LDGSTS.E.BYPASS.LTC128B.128 [R250+0x12100], [R8.64], !P2 ;  /* 0x1210000008fa0fae */ /* 0x0007e2000d101d46 */
[----:B------:R4:W-:Y:S01]  /*bb40*/  MUFU.EX2 R218, R6 ;  /* 0x0000000600da7308 */ /* 0x0009e20000000800 */
[--C-:B------:R-:W-:Y:S02]  /*bb50*/  FFMA.FTZ R11, R11, c[0x0][0x2d0], -R3.reuse ;  /* 0x0000b4000b0b7a23 */ /* 0x100fe40000010803 */
[----:B------:R-:W-:Y:S02]  /*bb60*/  FMUL.FTZ R135, R0, R135 ;  /* 0x0000008700877220 */ /* 0x000fe40000410000 */
[C---:B------:R-:W-:Y:S02]  /*bb70*/  FMUL.FTZ R136, R2.reuse, R136 ;  /* 0x0000008802887220 */ /* 0x040fe40000410000 */
[----:B------:R-:W-:Y:S02]  /*bb80*/  FMUL.FTZ R137, R2, R137 ;  /* 0x0000008902897220 */ /* 0x000fe40000410000 */
[----:B------:R-:W-:Y:S01]  /*bb90*/  FMUL.FTZ R138, R0, R138 ;  /* 0x0000008a008a7220 */ /* 0x000fe20000410000 */
[----:B-1----:R-:W-:Y:S01]  /*bba0*/  @P0 IADD3 R4, P1, R4, R143, RZ ;  /* 0x0000008f04040210 */ /* 0x002fe20007f3e0ff */
[----:B------:R-:W1:Y:S01]  /*bbb0*/  MUFU.EX2 R217, R142 ;  /* 0x0000008e00d97308 */ /* 0x000e620000000800 */
[----:B------:R-:W-:Y:S02]  /*bbc0*/  FMUL.FTZ R139, R0, R139 ;  /* 0x0000008b008b7220 */ /* 0x000fe40000410000 */
[----:B------:R-:W-:Y:S01]  /*bbd0*/  @P0 IADD3.X R5, R5, R146, RZ, P1, !PT ;  /* 0x0000009205050210 */ /* 0x000fe20000ffe4ff */
[C---:B------:R-:W-:Y:S02]  /*bbe0*/  FMUL.FTZ R52, R2.reuse, R52 ;  /* 0x0000003402347220 */ /* 0x040fe40000410000 */
[----:B------:R-:W-:Y:S01]  /*bbf0*/  FMUL.FTZ R53, R2, R53 ;  /* 0x0000003502357220 */ /* 0x000fe20000410000 */
[----:B--2---:R-:W-:Y:S01]  /*bc00*/  F2FP.PACK_AB R144, R219, R214 ;  /* 0x000000d6db90723e */ /* 0x004fe200000000ff */
[----:B------:R2:W-:Y:S01]  /*bc10*/  @P0 LDGSTS.E.BYPASS.LTC128B.128 [R250+0xd100], [R4.64], !P4 ;  /* 0x0d10000004fa0fae */ /* 0x0005e2000e101d46 */
[C---:B------:R-:W-:Y:S01]  /*bc20*/  FMUL.FTZ R54, R0.reuse, R54 ;  /* 0x0000003600367220 */ /* 0x040fe20000410000 */
[----:B------:R2:W-:Y:S01]  /*bc30*/  MUFU.EX2 R216, R10 ;  /* 0x0000000a00d87308 */ /* 0x0005e20000000800 */
[----:B------:R-:W-:Y:S01]  /*bc40*/  FMUL.FTZ R55, R0, R55 ;  /* 0x0000003700377220 */ /* 0x000fe20000410000 */
[----:B----4-:R-:W-:Y:S01]  /*bc50*/  @P0 IADD3 R6, P5, R143, R4, RZ ;  /* 0x000000048f060210 */ /* 0x010fe20007fbe0ff */
[----:B------:R-:W-:Y:S03]  /*bc60*/  FMUL.FTZ R56, R2, R56 ;  /* 0x0000003802387220 */ /* 0x000fe60000410000 */
[----:B------:R4:W-:Y:S01]  /*bc70*/  @P0 LDGSTS.E.BYPASS.LTC128B.128 [R250+0x10100], [R4.64+0x80], !P3 ;  /* 0x1010008004fa0fae */ /* 0x0009e2000d901d46 */
[----:B------:R-:W-:Y:S01]  /*bc80*/  @P0 IADD3.X R7, R146, R5, RZ, P5, !PT ;  /* 0x0000000592070210 */ /* 0x000fe20002ffe4ff */
[----:B---3--:R-:W-:Y:S01]  /*bc90*/  FMUL.FTZ R8, R2, R152 ;  /* 0x0000009802087220 */ /* 0x008fe20000410000 */
[----:B------:R-:W-:Y:S01]  /*bca0*/  F2FP.PACK_AB R146, R222, R223 ;  /* 0x000000dfde92723e */ /* 0x000fe200000000ff */
[----:B------:R-:W3:Y:S01]  /*bcb0*/  MUFU.EX2 R215, R11 ;  /* 0x0000000b00d77308 */ /* 0x000ee20000000800 */
[C---:B------:R-:W-:Y:S02]  /*bcc0*/  FMUL.FTZ R9, R2.reuse, R153 ;  /* 0x0000009902097220 */ /* 0x040fe40000410000 */
[----:B------:R-:W-:Y:S01]  /*bcd0*/  FMUL.FTZ R57, R2, R57 ;  /* 0x0000003902397220 */ /* 0x000fe20000410000 */
[----:B------:R4:W-:Y:S01]  /*bce0*/  @P0 LDGSTS.E.BYPASS.LTC128B.128 [R250+0x13100], [R4.64+0x100], !P2 ;  /* 0x1310010004fa0fae */ /* 0x0009e2000d101d46 */
[----:B-1----:R-:W-:Y:S01]  /*bcf0*/  F2FP.PACK_AB R145, R217, R218 ;  /* 0x000000dad991723e */ /* 0x002fe200000000ff */
[C---:B------:R-:W-:Y:S02]  /*bd00*/  FMUL.FTZ R58, R0.reuse, R58 ;  /* 0x0000003a003a7220 */ /* 0x040fe40000410000 */
[----:B------:R-:W-:Y:S02]  /*bd10*/  FMUL.FTZ R59, R0, R59 ;  /* 0x0000003b003b7220 */ /* 0x000fe40000410000 */
[C---:B------:R-:W-:Y:S01]  /*bd20*/  FMUL.FTZ R60, R2.reuse, R60 ;  /* 0x0000003c023c7220 */ /* 0x040fe20000410000 */
[----:B------:R-:W-:Y:S01]  /*bd30*/  MUFU.EX2 R143, R12 ;  /* 0x0000000c008f7308 */ /* 0x000fe20000000800 */
[----:B------:R1:W-:Y:S01]  /*bd40*/  @P0 LDGSTS.E.BYPASS.LTC128B.128 [R250+0xe100], [R6.64], !P4 ;  /* 0x0e10000006fa0fae */ /* 0x0003e2000e101d46 */
[----:B------:R-:W-:Y:S02]  /*bd50*/  FMUL.FTZ R61, R2, R61 ;  /* 0x0000003d023d7220 */ /* 0x000fe40000410000 */
[C---:B--2---:R-:W-:Y:S02]  /*bd60*/  FMUL.FTZ R10, R0.reuse, R154 ;  /* 0x0000009a000a7220 */ /* 0x044fe40000410000 */
[C---:B------:R-:W-:Y:S02]  /*bd70*/  FMUL.FTZ R62, R0.reuse, R62 ;  /* 0x0000003e003e7220 */ /* 0x040fe40000410000 */
[----:B------:R-:W-:Y:S01]  /*bd80*/  FMUL.FTZ R63, R0, R63 ;  /* 0x0000003f003f7220 */ /* 0x000fe20000410000 */
[----:B------:R1:W-:Y:S01]  /*bd90*/  @P0 LDGSTS.E.BYPASS.LTC128B.128 [R250+0x11100], [R6.64+0x80], !P3 ;  /* 0x1110008006fa0fae */ /* 0x0003e2000d901d46 */
[--C-:B------:R-:W-:Y:S02]  /*bda0*/  FFMA.FTZ R14, R14, c[0x0][0x2d0], -R3.reuse ;  /* 0x0000b4000e0e7a23 */ /* 0x100fe40000010803 */
[--C-:B------:R-:W-:Y:S01]  /*bdb0*/  FFMA.FTZ R15, R15, c[0x0][0x2d0], -R3.reuse ;  /* 0x0000b4000f0f7a23 */ /* 0x100fe20000010803 */
[----:B---3--:R-:W-:Y:S01]  /*bdc0*/  F2FP.PACK_AB R147, R215, R216 ;  /* 0x000000d8d793723e */ /* 0x008fe200000000ff */
[----:B------:R-:W-:Y:S01]  /*bdd0*/  FMUL.FTZ R11, R0, R155 ;  /* 0x0000009b000b7220 */ /* 0x000fe20000410000 */
[----:B------:R-:W-:Y:S01]  /*bde0*/  MUFU.EX2 R213, R14 ;  /* 0x0000000e00d57308 */ /* 0x000fe20000000800 */
[C---:B------:R-:W-:Y:S01]  /*bdf0*/  FMUL.FTZ R64, R2.reuse, R64 ;  /* 0x0000004002407220 */ /* 0x040fe20000410000 */
[----:B------:R1:W-:Y:S01]  /*be00*/  @P0 LDGSTS.E.BYPASS.LTC128B.128 [R250+0x14100], [R6.64+0x100], !P2 ;  /* 0x1410010006fa0fae */ /* 0x0003e2000d101d46 */
[C---:B------:R-:W-:Y:S02]  /*be10*/  FMUL.FTZ R65, R2.reuse, R65 ;  /* 0x0000004102417220 */ /* 0x040fe40000410000 */
[C---:B----4-:R-:W-:Y:S02]  /*be20*/  FMUL.FTZ R4, R2.reuse, R148 ;  /* 0x0000009402047220 */ /* 0x050fe40000410000 */
[----:B------:R-:W-:Y:S02]  /*be30*/  FMUL.FTZ R5, R2, R149 ;  /* 0x0000009502057220 */ /* 0x000fe40000410000 */
[C---:B------:R-:W-:Y:S01]  /*be40*/  FMUL.FTZ R66, R0.reuse, R66 ;  /* 0x0000004200427220 */ /* 0x040fe20000410000 */
[----:B------:R-:W2:Y:S01]  /*be50*/  LDSM.16.MT88.4 R164, [R224] ;  /* 0x00000000e0a4783b */ /* 0x000ea20000004200 */
[----:B------:R-:W-:Y:S02]  /*be60*/  FMUL.FTZ R67, R0, R67 ;  /* 0x0000004300437220 */ /* 0x000fe40000410000 */
[C---:B------:R-:W-:Y:S02]  /*be70*/  FMUL.FTZ R68, R2.reuse, R68 ;  /* 0x0000004402447220 */ /* 0x040fe40000410000 */
[----:B------:R-:W-:Y:S02]  /*be80*/  FMUL.FTZ R69, R2, R69 ;  /* 0x0000004502457220 */ /* 0x000fe40000410000 */
[C---:B------:R-:W-:Y:S01]  /*be90*/  FMUL.FTZ R70, R0.reuse, R70 ;  /* 0x0000004600467220 */ /* 0x040fe20000410000 */
[----:B------:R-:W3:Y:S01]  /*bea0*/  LDSM.16.MT88.4 R208, [R228] ;  /* 0x00000000e4d0783b */ /* 0x000ee20000004200 */
[----:B------:R-:W-:Y:S02]  /*beb0*/  FMUL.FTZ R71, R0, R71 ;  /* 0x0000004700477220 */ /* 0x000fe40000410000 */
[C---:B------:R-:W-:Y:S02]  /*bec0*/  FMUL.FTZ R72, R2.reuse, R72 ;  /* 0x0000004802487220 */ /* 0x040fe40000410000 */
[----:B------:R-:W-:Y:S02]  /*bed0*/  FMUL.FTZ R73, R2, R73 ;  /* 0x0000004902497220 */ /* 0x000fe40000410000 */
[C---:B------:R-:W-:Y:S01]  /*bee0*/  FMUL.FTZ R74, R0.reuse, R74 ;  /* 0x0000004a004a7220 */ /* 0x040fe20000410000 */
[----:B------:R-:W-:Y:S01]  /*bef0*/  LDSM.16.MT88.4 R152, [R249] ;  /* 0x00000000f998783b */ /* 0x000fe20000004200 */
[C---:B------:R-:W-:Y:S02]  /*bf00*/  FMUL.FTZ R75, R0.reuse, R75 ;  /* 0x0000004b004b7220 */ /* 0x040fe40000410000 */
[C---:B-1----:R-:W-:Y:S02]  /*bf10*/  FMUL.FTZ R6, R0.reuse, R150 ;  /* 0x0000009600067220 */ /* 0x042fe40000410000 */
[----:B------:R-:W-:Y:S02]  /*bf20*/  FMUL.FTZ R7, R0, R151 ;  /* 0x0000009700077220 */ /* 0x000fe40000410000 */
[--C-:B------:R-:W-:Y:S01]  /*bf30*/  FFMA.FTZ R18, R18, c[0x0][0x2d0], -R3.reuse ;  /* 0x0000b40012127a23 */ /* 0x100fe20000010803 */
[----:B------:R-:W1:Y:S01]  /*bf40*/  LDSM.16.MT88.4 R148, [R227] ;  /* 0x00000000e394783b */ /* 0x000e620000004200 */
[--C-:B------:R-:W-:Y:S02]  /*bf50*/  FFMA.FTZ R142, R19, c[0x0][0x2d0], -R3.reuse ;  /* 0x0000b400138e7a23 */ /* 0x100fe40000010803 */
[--C-:B------:R-:W-:Y:S02]  /*bf60*/  FFMA.FTZ R22, R22, c[0x0][0x2d0], -R3.reuse ;  /* 0x0000b40016167a23 */ /* 0x100fe40000010803 */
[--C-:B------:R-:W-:Y:S02]  /*bf70*/  FFMA.FTZ R23, R23, c[0x0][0x2d0], -R3.reuse ;  /* 0x0000b40017177a23 */ /* 0x100fe40000010803 */
[--C-:B------:R-:W-:Y:S01]  /*bf80*/  FFMA.FTZ R26, R26, c[0x0][0x2d0], -R3.reuse ;  /* 0x0000b4001a1a7a23 */ /* 0x100fe20000010803 */
[----:B------:R-:W0:Y:S01]  /*bf90*/  LDGDEPBAR ;  /* 0x00000000000079af */ /* 0x000e220000000000 */
[--C-:B------:R-:W-:Y:S02]  /*bfa0*/  FFMA.FTZ R27, R27, c[0x0][0x2d0], -R3.reuse ;  /* 0x0000b4001b1b7a23 */ /* 0x100fe40000010803 */
[--C-:B------:R-:W-:Y:S02]  /*bfb0*/  FFMA.FTZ R34, R34, c[0x0][0x2d0], -R3.reuse ;  /* 0x0000b40022227a23 */ /* 0x100fe40000010803 */
[--C-:B------:R-:W-:Y:S02]  /*bfc0*/  FFMA.FTZ R29, R29, c[0x0][0x2d0], -R212.reuse ;  /* 0x0000b4001d1d7a23 */ /* 0x100fe400000108d4 */
[--C-:B------:R-:W-:Y:S01]  /*bfd0*/  FFMA.FTZ R30, R30, c[0x0][0x2d0], -R3.reuse ;  /* 0x0000b4001e1e7a23 */ /* 0x100fe20000010803 */
[C---:B--2---:R-:W-:Y:S01]  /*bfe0*/  HMMA.16816.F32 R4, R144.reuse, R164, R4 ;  /* 0x000000a49004723c */ /* 0x044fe20000001804 */
[----:B------:R2:W5:Y:S04]  /*bff0*/  LDL.LU R250, [R1+0x94] ;  /* 0x0000940001fa7983 */ /* 0x0005680000300800 */
[--C-:B------:R-:W-:Y:S02]  /*c000*/  FFMA.FTZ R31, R31, c[0x0][0x2d0], -R3.reuse ;  /* 0x0000b4001f1f7a23 */ /* 0x100fe40000010803 */
[C---:B------:R-:W-:Y:S01]  /*c010*/  FMUL.FTZ R76, R2.reuse, R76 ;  /* 0x0000004c024c7220 */ /* 0x040fe20000410000 */
[C---:B------:R-:W-:Y:S01]  /*c020*/  HMMA.16816.F32 R8, R144.reuse, R166, R8 ;  /* 0x000000a69008723c */ /* 0x040fe20000001808 */
[----:B------:R-:W4:Y:S03]  /*c030*/  LDSM.16.MT88.4 R164, [R224+0x3000] ;  /* 0x00300000e0a4783b */ /* 0x000f260000004200 */
[----:B------:R-:W-:Y:S02]  /*c040*/  FMUL.FTZ R77, R2, R77 ;  /* 0x0000004d024d7220 */ /* 0x000fe40000410000 */
[C---:B------:R-:W-:Y:S02]  /*c050*/  FMUL.FTZ R78, R0.reuse, R78 ;  /* 0x0000004e004e7220 */ /* 0x040fe40000410000 */
[C---:B---3--:R-:W-:Y:S01]  /*c060*/  HMMA.16816.F32 R100, R144.reuse, R208, R100 ;  /* 0x000000d09064723c */ /* 0x048fe20000001864 */
[----:B------:R-:W3:Y:S03]  /*c070*/  MUFU.EX2 R208, R13 ;  /* 0x0000000d00d07308 */ /* 0x000ee60000000800 */
[----:B------:R-:W-:Y:S02]  /*c080*/  FMUL.FTZ R79, R0, R79 ;  /* 0x0000004f004f7220 */ /* 0x000fe40000410000 */
[C---:B------:R-:W-:Y:S02]  /*c090*/  FMUL.FTZ R80, R2.reuse, R80 ;  /* 0x0000005002507220 */ /* 0x040fe40000410000 */
[C---:B------:R-:W-:Y:S03]  /*c0a0*/  HMMA.16816.F32 R104, R144.reuse, R210, R104 ;  /* 0x000000d29068723c */ /* 0x040fe60000001868 */
[----:B------:R2:W2:Y:S01]  /*c0b0*/  MUFU.EX2 R211, R15 ;  /* 0x0000000f00d37308 */ /* 0x0004a20000000800 */
[----:B------:R-:W-:Y:S02]  /*c0c0*/  FMUL.FTZ R81, R2, R81 ;  /* 0x0000005102517220 */ /* 0x000fe40000410000 */
[C---:B------:R-:W-:Y:S02]  /*c0d0*/  FMUL.FTZ R82, R0.reuse, R82 ;  /* 0x0000005200527220 */ /* 0x040fe40000410000 */
[C---:B-1----:R-:W-:Y:S04]  /*c0e0*/  HMMA.16816.F32 R108, R144.reuse, R148, R108 ;  /* 0x00000094906c723c */ /* 0x042fe8000000186c */
[----:B------:R-:W-:Y:S01]  /*c0f0*/  FMUL.FTZ R83, R0, R83 ;  /* 0x0000005300537220 */ /* 0x000fe20000410000 */
[----:B------:R1:W-:Y:S01]  /*c100*/  MUFU.EX2 R210, R18 ;  /* 0x0000001200d27308 */ /* 0x0003e20000000800 */
[C---:B------:R-:W-:Y:S02]  /*c110*/  FMUL.FTZ R84, R2.reuse, R84 ;  /* 0x0000005402547220 */ /* 0x040fe40000410000 */
[C---:B------:R-:W-:Y:S01]  /*c120*/  HMMA.16816.F32 R112, R144.reuse, R150, R112 ;  /* 0x000000969070723c */ /* 0x040fe20000001870 */
[----:B------:R-:W3:Y:S03]  /*c130*/  LDSM.16.MT88.4 R148, [R228+0x3000] ;  /* 0x00300000e494783b */ /* 0x000ee60000004200 */
[----:B------:R-:W-:Y:S02]  /*c140*/  FMUL.FTZ R85, R2, R85 ;  /* 0x0000005502557220 */ /* 0x000fe40000410000 */
[C---:B------:R-:W-:Y:S01]  /*c150*/  FMUL.FTZ R86, R0.reuse, R86 ;  /* 0x0000005600567220 */ /* 0x040fe20000410000 */
[----:B------:R3:W3:Y:S01]  /*c160*/  MUFU.EX2 R209, R142 ;  /* 0x0000008e00d17308 */ /* 0x0006e20000000800 */
[C---:B------:R-:W-:Y:S01]  /*c170*/  HMMA.16816.F32 R116, R144.reuse, R152, R116 ;  /* 0x000000989074723c */ /* 0x040fe20000001874 */
[----:B--2---:R-:W-:Y:S03]  /*c180*/  LDSM.16.MT88.4 R12, [R230+0x6000] ;  /* 0x00600000e60c783b */ /* 0x004fe60000004200 */
[----:B------:R-:W-:Y:S02]  /*c190*/  FMUL.FTZ R87, R0, R87 ;  /* 0x0000005700577220 */ /* 0x000fe40000410000 */
[C---:B------:R-:W-:Y:S02]  /*c1a0*/  FMUL.FTZ R88, R2.reuse, R88 ;  /* 0x0000005802587220 */ /* 0x040fe40000410000 */
[C---:B------:R-:W-:Y:S01]  /*c1b0*/  HMMA.16816.F32 R120, R144.reuse, R154, R120 ;  /* 0x0000009a9078723c */ /* 0x040fe20000001878 */
[----:B------:R-:W2:Y:S03]  /*c1c0*/  LDSM.16.MT88.4 R152, [R227+0x3000] ;  /* 0x00300000e398783b */ /* 0x000ea60000004200 */
[----:B------:R-:W-:Y:S02]  /*c1d0*/  FMUL.FTZ R89, R2, R89 ;  /* 0x0000005902597220 */ /* 0x000fe40000410000 */
[C---:B------:R-:W-:Y:S02]  /*c1e0*/  FMUL.FTZ R90, R0.reuse, R90 ;  /* 0x0000005a005a7220 */ /* 0x040fe40000410000 */
[C---:B----4-:R-:W-:Y:S01]  /*c1f0*/  HMMA.16816.F32 R124, R144.reuse, R164, R124 ;  /* 0x000000a4907c723c */ /* 0x050fe2000000187c */
[----:B-1----:R-:W-:Y:S03]  /*c200*/  LDSM.16.MT88.4 R16, [R228+0x800] ;  /* 0x00080000e410783b */ /* 0x002fe60000004200 */
[----:B------:R-:W-:Y:S02]  /*c210*/  FMUL.FTZ R91, R0, R91 ;  /* 0x0000005b005b7220 */ /* 0x000fe40000410000 */
[C---:B------:R-:W-:Y:S01]  /*c220*/  FMUL.FTZ R92, R2.reuse, R92 ;  /* 0x0000005c025c7220 */ /* 0x040fe20000410000 */
[----:B---3--:R-:W-:Y:S01]  /*c230*/  MOV R142, R208 ;  /* 0x000000d0008e7202 */ /* 0x008fe20000000f00 */
[C---:B------:R-:W-:Y:S01]  /*c240*/  HMMA.16816.F32 R128, R144.reuse, R166, R128 ;  /* 0x000000a69080723c */ /* 0x040fe20000001880 */
[----:B------:R-:W-:Y:S01]  /*c250*/  MUFU.EX2 R208, R22 ;  /* 0x0000001600d07308 */ /* 0x000fe20000000800 */
[----:B------:R-:W1:Y:S02]  /*c260*/  LDSM.16.MT88.4 R164, [R230+0x3000] ;  /* 0x00300000e6a4783b */ /* 0x000e640000004200 */
[----:B------:R-:W-:Y:S02]  /*c270*/  FMUL.FTZ R93, R2, R93 ;  /* 0x0000005d025d7220 */ /* 0x000fe40000410000 */
[C---:B------:R-:W-:Y:S02]  /*c280*/  FMUL.FTZ R94, R0.reuse, R94 ;  /* 0x0000005e005e7220 */ /* 0x040fe40000410000 */
[----:B------:R-:W-:Y:S01]  /*c290*/  FMUL.FTZ R95, R0, R95 ;  /* 0x0000005f005f7220 */ /* 0x000fe20000410000 */
[C---:B------:R-:W-:Y:S03]  /*c2a0*/  HMMA.16816.F32 R132, R144.reuse, R148, R132 ;  /* 0x000000949084723c */ /* 0x040fe60000001884 */
[C---:B------:R-:W-:Y:S02]  /*c2b0*/  FMUL.FTZ R96, R2.reuse, R96 ;  /* 0x0000006002607220 */ /* 0x040fe40000410000 */
[----:B------:R-:W-:Y:S02]  /*c2c0*/  FMUL.FTZ R97, R2, R97 ;  /* 0x0000006102617220 */ /* 0x000fe40000410000 */
[C---:B------:R-:W-:Y:S01]  /*c2d0*/  FMUL.FTZ R98, R0.reuse, R98 ;  /* 0x0000006200627220 */ /* 0x040fe20000410000 */
[C---:B------:R-:W-:Y:S01]  /*c2e0*/  HMMA.16816.F32 R136, R144.reuse, R150, R136 ;  /* 0x000000969088723c */ /* 0x040fe20000001888 */
[----:B------:R-:W3:Y:S03]  /*c2f0*/  LDSM.16.MT88.4 R148, [R224+0x6000] ;  /* 0x00600000e094783b */ /* 0x000ee60000004200 */
[----:B------:R-:W-:Y:S02]  /*c300*/  FMUL.FTZ R99, R0, R99 ;  /* 0x0000006300637220 */ /* 0x000fe40000410000 */
[--C-:B------:R-:W-:Y:S02]  /*c310*/  FFMA.FTZ R32, R32, c[0x0][0x2d0], -R212.reuse ;  /* 0x0000b40020207a23 */ /* 0x100fe400000108d4 */
[--C-:B------:R-:W-:Y:S01]  /*c320*/  FFMA.FTZ R33, R33, c[0x0][0x2d0], -R212.reuse ;  /* 0x0000b40021217a23 */ /* 0x100fe200000108d4 */
[C---:B--2---:R-:W-:Y:S03]  /*c330*/  HMMA.16816.F32 R52, R144.reuse, R152, R52 ;  /* 0x000000989034723c */ /* 0x044fe60000001834 */
[--C-:B------:R-:W-:Y:S02]  /*c340*/  FFMA.FTZ R35, R35, c[0x0][0x2d0], -R3.reuse ;  /* 0x0000b40023237a23 */ /* 0x100fe40000010803 */
        /* <DEDUP_REMOVED lines=11> */
[C---:B------:R-:W-:Y:S01]  /*c400*/  HMMA.16816.F32 R64, R144.reuse, R166, R64 ;  /* 0x000000a69040723c */ /* 0x040fe20000001840 */
[----:B------:R-:W1:Y:S03]  /*c410*/  LDSM.16.MT88.4 R164, [R227+0x6000] ;  /* 0x00600000e3a4783b */ /* 0x000e660000004200 */
[--C-:B------:R-:W-:Y:S02]  /*c420*/  FFMA.FTZ R38, R38, c[0x0][0x2d0], -R3.reuse ;  /* 0x0000b40026267a23 */ /* 0x100fe40000010803 */
[--C-:B------:R-:W-:Y:S01]  /*c430*/  FFMA.FTZ R39, R39, c[0x0][0x2d0], -R3.reuse ;  /* 0x0000b40027277a23 */ /* 0x100fe20000010803 */
[----:B------:R-:W-:Y:S01]  /*c440*/  MUFU.EX2 R42, R42 ;  /* 0x0000002a002a7308 */ /* 0x000fe20000000800 */
[C---:B---3--:R-:W-:Y:S04]  /*c450*/  HMMA.16816.F32 R68, R144.reuse, R148, R68 ;  /* 0x000000949044723c */ /* 0x048fe80000001844 */
[--C-:B------:R-:W-:Y:S02]  /*c460*/  FFMA.FTZ R44, R44, c[0x0][0x2d0], -R212.reuse ;  /* 0x0000b4002c2c7a23 */ /* 0x100fe400000108d4 */
[--C-:B------:R-:W-:Y:S02]  /*c470*/  FFMA.FTZ R45, R45, c[0x0][0x2d0], -R212.reuse ;  /* 0x0000b4002d2d7a23 */ /* 0x100fe400000108d4 */
[C---:B------:R-:W-:Y:S01]  /*c480*/  HMMA.16816.F32 R72, R144.reuse, R150, R72 ;  /* 0x000000969048723c */ /* 0x040fe20000001848 */
[----:B------:R-:W3:Y:S01]  /*c490*/  LDSM.16.MT88.4 R148, [R224+0x800] ;  /* 0x00080000e094783b */ /* 0x000ee20000004200 */
[----:B------:R-:W-:Y:S02]  /*c4a0*/  MUFU.EX2 R43, R43 ;  /* 0x0000002b002b7308 */ /* 0x000fe40000000800 */
[--C-:B------:R-:W-:Y:S02]  /*c4b0*/  FFMA.FTZ R48, R48, c[0x0][0x2d0], -R212.reuse ;  /* 0x0000b40030307a23 */ /* 0x100fe400000108d4 */
[----:B------:R-:W-:Y:S02]  /*c4c0*/  FFMA.FTZ R212, R49, c[0x0][0x2d0], -R212 ;  /* 0x0000b40031d47a23 */ /* 0x000fe400000108d4 */
[C---:B--2---:R-:W-:Y:S04]  /*c4d0*/  HMMA.16816.F32 R76, R144.reuse, R152, R76 ;  /* 0x00000098904c723c */ /* 0x044fe8000000184c */
[----:B------:R-:W-:Y:S04]  /*c4e0*/  MUFU.EX2 R212, R212 ;  /* 0x000000d400d47308 */ /* 0x000fe80000000800 */
[C---:B------:R-:W-:Y:S01]  /*c4f0*/  HMMA.16816.F32 R80, R144.reuse, R154, R80 ;  /* 0x0000009a9050723c */ /* 0x040fe20000001850 */
[----:B------:R-:W2:Y:S05]  /*c500*/  LDSM.16.MT88.4 R152, [R227+0x800] ;  /* 0x00080000e398783b */ /* 0x000eaa0000004200 */
[----:B------:R-:W-:Y:S02]  /*c510*/  MUFU.EX2 R44, R44 ;  /* 0x0000002c002c7308 */ /* 0x000fe40000000800 */
[C---:B-1----:R-:W-:Y:S07]  /*c520*/  HMMA.16816.F32 R84, R144.reuse, R164, R84 ;  /* 0x000000a49054723c */ /* 0x042fee0000001854 */
[----:B------:R-:W-:Y:S01]  /*c530*/  MOV R164, R219 ;  /* 0x000000db00a47202 */ /* 0x000fe20000000f00 */
[C---:B------:R-:W-:Y:S01]  /*c540*/  HMMA.16816.F32 R88, R144.reuse, R166, R88 ;  /* 0x000000a69058723c */ /* 0x040fe20000001858 */
[----:B------:R-:W1:Y:S03]  /*c550*/  MUFU.EX2 R166, R20 ;  /* 0x0000001400a67308 */ /* 0x000e660000000800 */
[----:B------:R-:W-:Y:S04]  /*c560*/  MOV R165, R223 ;  /* 0x000000df00a57202 */ /* 0x000fe80000000f00 */
[C---:B------:R-:W-:Y:S03]  /*c570*/  HMMA.16816.F32 R92, R144.reuse, R12, R92 ;  /* 0x0000000c905c723c */ /* 0x040fe6000000185c */
[----:B------:R-:W-:Y:S04]  /*c580*/  MUFU.EX2 R219, R21 ;  /* 0x0000001500db7308 */ /* 0x000fe80000000800 */
[----:B------:R-:W-:Y:S01]  /*c590*/  F2FP.PACK_AB R12, R142, R143 ;  /* 0x0000008f8e0c723e */ /* 0x000fe200000000ff */
[----:B------:R-:W-:Y:S01]  /*c5a0*/  HMMA.16816.F32 R96, R144, R14, R96 ;  /* 0x0000000e9060723c */ /* 0x000fe20000001860 */
[----:B------:R-:W4:Y:S03]  /*c5b0*/  LDSM.16.MT88.4 R144, [R230+0x800] ;  /* 0x00080000e690783b */ /* 0x000f260000004200 */
[----:B------:R-:W-:Y:S01]  /*c5c0*/  F2FP.PACK_AB R13, R211, R213 ;  /* 0x000000d5d30d723e */ /* 0x000fe200000000ff */
[----:B------:R1:W-:Y:S02]  /*c5d0*/  MUFU.EX2 R167, R23 ;  /* 0x0000001700a77308 */ /* 0x0003e40000000800 */
[-C--:B------:R-:W-:Y:S02]  /*c5e0*/  F2FP.PACK_AB R14, R220, R221.reuse ;  /* 0x000000dddc0e723e */ /* 0x080fe400000000ff */
[----:B------:R-:W-:Y:S06]  /*c5f0*/  F2FP.PACK_AB R15, R209, R210 ;  /* 0x000000d2d10f723e */ /* 0x000fec00000000ff */
[----:B------:R-:W-:Y:S01]  /*c600*/  MUFU.EX2 R223, R25 ;  /* 0x0000001900df7308 */ /* 0x000fe20000000800 */
[C---:B---3--:R-:W-:Y:S08]  /*c610*/  HMMA.16816.F32 R4, R12.reuse, R148, R4 ;  /* 0x000000940c04723c */ /* 0x048ff00000001804 */
[C---:B------:R-:W-:Y:S01]  /*c620*/  HMMA.16816.F32 R8, R12.reuse, R150, R8 ;  /* 0x000000960c08723c */ /* 0x040fe20000001808 */
[----:B------:R-:W3:Y:S01]  /*c630*/  LDSM.16.MT88.4 R148, [R224+0x3800] ;  /* 0x00380000e094783b */ /* 0x000ee20000004200 */
[----:B------:R-:W-:Y:S06]  /*c640*/  MUFU.EX2 R45, R45 ;  /* 0x0000002d002d7308 */ /* 0x000fec0000000800 */
[C---:B------:R-:W-:Y:S01]  /*c650*/  HMMA.16816.F32 R100, R12.reuse, R16, R100 ;  /* 0x000000100c64723c */ /* 0x040fe20000001864 */
[----:B-1----:R-:W-:Y:S03]  /*c660*/  LDSM.16.MT88.4 R20, [R228+0x1000] ;  /* 0x00100000e414783b */ /* 0x002fe60000004200 */
[----:B------:R-:W-:Y:S04]  /*c670*/  MUFU.EX2 R48, R48 ;  /* 0x0000003000307308 */ /* 0x000fe80000000800 */
        /* <DEDUP_REMOVED lines=20> */
[C---:B---3--:R-:W-:Y:S01]  /*c7c0*/  HMMA.16816.F32 R68, R12.reuse, R148, R68 ;  /* 0x000000940c44723c */ /* 0x048fe20000001844 */
[----:B------:R-:W3:Y:S06]  /*c7d0*/  MUFU.EX2 R148, R24 ;  /* 0x0000001800947308 */ /* 0x000eec0000000800 */
[----:B------:R-:W-:Y:S01]  /*c7e0*/  MOV R149, R221 ;  /* 0x000000dd00957202 */ /* 0x000fe20000000f00 */
[C---:B------:R-:W-:Y:S03]  /*c7f0*/  HMMA.16816.F32 R72, R12.reuse, R150, R72 ;  /* 0x000000960c48723c */ /* 0x040fe60000001848 */
[----:B------:R-:W-:Y:S04]  /*c800*/  MUFU.EX2 R221, R29 ;  /* 0x0000001d00dd7308 */ /* 0x000fe80000000800 */
[----:B------:R-:W-:Y:S01]  /*c810*/  MOV R151, R166 ;  /* 0x000000a600977202 */ /* 0x000fe20000000f00 */
[C---:B-1----:R-:W-:Y:S05]  /*c820*/  HMMA.16816.F32 R76, R12.reuse, R16, R76 ;  /* 0x000000100c4c723c */ /* 0x042fea000000184c */
[----:B------:R-:W-:Y:S03]  /*c830*/  MUFU.EX2 R166, R26 ;  /* 0x0000001a00a67308 */ /* 0x000fe60000000800 */
[C---:B------:R-:W-:Y:S01]  /*c840*/  HMMA.16816.F32 R80, R12.reuse, R18, R80 ;  /* 0x000000120c50723c */ /* 0x040fe20000001850 */
[----:B------:R-:W1:Y:S07]  /*c850*/  LDSM.16.MT88.4 R16, [R224+0x1000] ;  /* 0x00100000e010783b */ /* 0x000e6e0000004200 */
[C---:B--2---:R-:W-:Y:S07]  /*c860*/  HMMA.16816.F32 R84, R12.reuse, R152, R84 ;  /* 0x000000980c54723c */ /* 0x044fee0000001854 */
[----:B------:R-:W-:Y:S01]  /*c870*/  MOV R152, R165 ;  /* 0x000000a500987202 */ /* 0x000fe20000000f00 */
[C---:B------:R-:W-:Y:S01]  /*c880*/  HMMA.16816.F32 R88, R12.reuse, R154, R88 ;  /* 0x0000009a0c58723c */ /* 0x040fe20000001858 */
[----:B------:R2:W1:Y:S03]  /*c890*/  MUFU.EX2 R165, R27 ;  /* 0x0000001b00a57308 */ /* 0x0004660000000800 */
[----:B------:R-:W-:Y:S03]  /*c8a0*/  MOV R153, R164 ;  /* 0x000000a400997202 */ /* 0x000fe60000000f00 */
[----:B---3--:R-:W-:Y:S01]  /*c8b0*/  MOV R154, R148 ;  /* 0x00000094009a7202 */ /* 0x008fe20000000f00 */
[C---:B----4-:R-:W-:Y:S03]  /*c8c0*/  HMMA.16816.F32 R92, R12.reuse, R144, R92 ;  /* 0x000000900c5c723c */ /* 0x050fe6000000185c */
[----:B------:R-:W-:Y:S01]  /*c8d0*/  MUFU.EX2 R164, R30 ;  /* 0x0000001e00a47308 */ /* 0x000fe20000000800 */
[----:B------:R-:W-:Y:S02]  /*c8e0*/  MOV R155, R222 ;  /* 0x000000de009b7202 */ /* 0x000fe40000000f00 */
[----:B------:R-:W-:Y:S02]  /*c8f0*/  MOV R49, R154 ;  /* 0x0000009a00317202 */ /* 0x000fe40000000f00 */
[----:B------:R-:W-:Y:S01]  /*c900*/  HMMA.16816.F32 R96, R12, R146, R96 ;  /* 0x000000920c60723c */ /* 0x000fe20000001860 */
[----:B------:R-:W-:Y:S03]  /*c910*/  LDSM.16.MT88.4 R144, [R230+0x1000] ;  /* 0x00100000e690783b */ /* 0x000fe60000004200 */
[----:B------:R-:W-:Y:S01]  /*c920*/  MOV R148, R220 ;  /* 0x000000dc00947202 */ /* 0x000fe20000000f00 */
[----:B------:R-:W3:Y:S02]  /*c930*/  MUFU.EX2 R222, R28 ;  /* 0x0000001c00de7308 */ /* 0x000ee40000000800 */
[----:B------:R-:W-:Y:S02]  /*c940*/  F2FP.PACK_AB R14, R223, R154 ;  /* 0x0000009adf0e723e */ /* 0x000fe400000000ff */
[----:B--2---:R-:W2:Y:S03]  /*c950*/  LDSM.16.MT88.4 R24, [R227+0x1000] ;  /* 0x00100000e318783b */ /* 0x004ea60000004200 */
[----:B------:R-:W-:Y:S02]  /*c960*/  F2FP.PACK_AB R12, R219, R151 ;  /* 0x00000097db0c723e */ /* 0x000fe400000000ff */
[----:B------:R-:W-:Y:S01]  /*c970*/  F2FP.PACK_AB R13, R167, R208 ;  /* 0x000000d0a70d723e */ /* 0x000fe200000000ff */
[----:B------:R4:W-:Y:S01]  /*c980*/  MUFU.EX2 R220, R32 ;  /* 0x0000002000dc7308 */ /* 0x0009e20000000800 */
[----:B-1----:R-:W-:Y:S02]  /*c990*/  F2FP.PACK_AB R15, R165, R166 ;  /* 0x000000a6a50f723e */ /* 0x002fe400000000ff */
[----:B------:R-:W-:Y:S02]  /*c9a0*/  MOV R150, R148 ;  /* 0x0000009400967202 */ /* 0x000fe40000000f00 */
[----:B------:R-:W-:Y:S03]  /*c9b0*/  MOV R148, R142 ;  /* 0x0000008e00947202 */ /* 0x000fe60000000f00 */
[C---:B------:R-:W-:Y:S02]  /*c9c0*/  HMMA.16816.F32 R4, R12.reuse, R16, R4 ;  /* 0x000000100c04723c */ /* 0x040fe40000001804 */
[----:B------:R1:W-:Y:S06]  /*c9d0*/  MUFU.EX2 R142, R39 ;  /* 0x00000027008e7308 */ /* 0x0003ec0000000800 */
[C---:B------:R-:W-:Y:S01]  /*c9e0*/  HMMA.16816.F32 R8, R12.reuse, R18, R8 ;  /* 0x000000120c08723c */ /* 0x040fe20000001808 */
[----:B------:R-:W3:Y:S07]  /*c9f0*/  LDSM.16.MT88.4 R16, [R224+0x4000] ;  /* 0x00400000e010783b */ /* 0x000eee0000004200 */
[C---:B------:R-:W-:Y:S04]  /*ca00*/  HMMA.16816.F32 R100, R12.reuse, R20, R100 ;  /* 0x000000140c64723c */ /* 0x040fe80000001864 */
[----:B----4-:R-:W-:Y:S02]  /*ca10*/  MOV R32, R219 ;  /* 0x000000db00207202 */ /* 0x010fe40000000f00 */
[----:B------:R4:W-:Y:S02]  /*ca20*/  MUFU.EX2 R219, R33 ;  /* 0x0000002100db7308 */ /* 0x0009e40000000800 */
[C---:B------:R-:W-:Y:S01]  /*ca30*/  HMMA.16816.F32 R104, R12.reuse, R22, R104 ;  /* 0x000000160c68723c */ /* 0x040fe20000001868 */
[----:B------:R-:W3:Y:S03]  /*ca40*/  LDSM.16.MT88.4 R20, [R228+0x4000] ;  /* 0x00400000e414783b */ /* 0x000ee60000004200 */
[--C-:B-1----:R-:W-:Y:S04]  /*ca50*/  FFMA.FTZ R39, R47, c[0x0][0x2d0], -R3.reuse ;  /* 0x0000b4002f277a23 */ /* 0x102fe80000010803 */
[C---:B--2---:R-:W-:Y:S02]  /*ca60*/  HMMA.16816.F32 R108, R12.reuse, R24, R108 ;  /* 0x000000180c6c723c */ /* 0x044fe4000000186c */
[----:B------:R-:W-:Y:S06]  /*ca70*/  MUFU.EX2 R39, R39 ;  /* 0x0000002700277308 */ /* 0x000fec0000000800 */
[C---:B------:R-:W-:Y:S01]  /*ca80*/  HMMA.16816.F32 R112, R12.reuse, R26, R112 ;  /* 0x0000001a0c70723c */ /* 0x040fe20000001870 */
[----:B------:R-:W1:Y:S03]  /*ca90*/  LDSM.16.MT88.4 R24, [R227+0x4000] ;  /* 0x00400000e318783b */ /* 0x000e660000004200 */
[----:B----4-:R-:W-:Y:S04]  /*caa0*/  MOV R33, R151 ;  /* 0x0000009700217202 */ /* 0x010fe80000000f00 */
[C---:B------:R-:W-:Y:S04]  /*cab0*/  HMMA.16816.F32 R116, R12.reuse, R144, R116 ;  /* 0x000000900c74723c */ /* 0x040fe80000001874 */
[----:B------:R-:W-:Y:S02]  /*cac0*/  MOV R47, R33 ;  /* 0x00000021002f7202 */ /* 0x000fe40000000f00 */
[----:B------:R-:W-:Y:S02]  /*cad0*/  MOV R151, R149 ;  /* 0x0000009500977202 */ /* 0x000fe40000000f00 */
[C---:B------:R-:W-:Y:S01]  /*cae0*/  HMMA.16816.F32 R120, R12.reuse, R146, R120 ;  /* 0x000000920c78723c */ /* 0x040fe20000001878 */
[----:B------:R-:W2:Y:S03]  /*caf0*/  LDSM.16.MT88.4 R144, [R230+0x4000] ;  /* 0x00400000e690783b */ /* 0x000ea60000004200 */
[----:B------:R-:W-:Y:S02]  /*cb00*/  MOV R149, R143 ;  /* 0x0000008f00957202 */ /* 0x000fe40000000f00 */
[----:B------:R4:W-:Y:S02]  /*cb10*/  MUFU.EX2 R143, R38 ;  /* 0x00000026008f7308 */ /* 0x0009e40000000800 */
[C---:B---3--:R-:W-:Y:S08]  /*cb20*/  HMMA.16816.F32 R124, R12.reuse, R16, R124 ;  /* 0x000000100c7c723c */ /* 0x048ff0000000187c */
[C---:B------:R-:W-:Y:S01]  /*cb30*/  HMMA.16816.F32 R128, R12.reuse, R18, R128 ;  /* 0x000000120c80723c */ /* 0x040fe20000001880 */
[----:B------:R-:W3:Y:S07]  /*cb40*/  LDSM.16.MT88.4 R16, [R224+0x7000] ;  /* 0x00700000e010783b */ /* 0x000eee0000004200 */
[C---:B------:R-:W-:Y:S04]  /*cb50*/  HMMA.16816.F32 R132, R12.reuse, R20, R132 ;  /* 0x000000140c84723c */ /* 0x040fe80000001884 */
[--C-:B----4-:R-:W-:Y:S01]  /*cb60*/  FFMA.FTZ R38, R46, c[0x0][0x2d0], -R3.reuse ;  /* 0x0000b4002e267a23 */ /* 0x110fe20000010803 */
[----:B------:R-:W-:Y:S03]  /*cb70*/  MOV R46, R32 ;  /* 0x00000020002e7202 */ /* 0x000fe60000000f00 */
[C---:B------:R-:W-:Y:S01]  /*cb80*/  HMMA.16816.F32 R136, R12.reuse, R22, R136 ;  /* 0x000000160c88723c */ /* 0x040fe20000001888 */
[----:B------:R-:W4:Y:S01]  /*cb90*/  LDSM.16.MT88.4 R20, [R228+0x7000] ;  /* 0x00700000e414783b */ /* 0x000f220000004200 */
[----:B------:R-:W-:Y:S06]  /*cba0*/  MUFU.EX2 R38, R38 ;  /* 0x0000002600267308 */ /* 0x000fec0000000800 */
[C---:B-1----:R-:W-:Y:S08]  /*cbb0*/  HMMA.16816.F32 R52, R12.reuse, R24, R52 ;  /* 0x000000180c34723c */ /* 0x042ff00000001834 */
[C---:B------:R-:W-:Y:S01]  /*cbc0*/  HMMA.16816.F32 R56, R12.reuse, R26, R56 ;  /* 0x0000001a0c38723c */ /* 0x040fe20000001838 */
[----:B------:R-:W1:Y:S07]  /*cbd0*/  LDSM.16.MT88.4 R24, [R227+0x7000] ;  /* 0x00700000e318783b */ /* 0x000e6e0000004200 */
[C---:B--2---:R-:W-:Y:S01]  /*cbe0*/  HMMA.16816.F32 R60, R12.reuse, R144, R60 ;  /* 0x000000900c3c723c */ /* 0x044fe2000000183c */
[----:B------:R2:W-:Y:S07]  /*cbf0*/  MUFU.EX2 R145, R34 ;  /* 0x0000002200917308 */ /* 0x0005ee0000000800 */
[C---:B------:R-:W-:Y:S03]  /*cc00*/  HMMA.16816.F32 R64, R12.reuse, R146, R64 ;  /* 0x000000920c40723c */ /* 0x040fe60000001840 */
[----:B------:R1:W1:Y:S05]  /*cc10*/  MUFU.EX2 R146, R31 ;  /* 0x0000001f00927308 */ /* 0x00026a0000000800 */
[C---:B---3--:R-:W-:Y:S05]  /*cc20*/  HMMA.16816.F32 R68, R12.reuse, R16, R68 ;  /* 0x000000100c44723c */ /* 0x048fea0000001844 */
[----:B------:R3:W3:Y:S03]  /*cc30*/  MUFU.EX2 R144, R35 ;  /* 0x0000002300907308 */ /* 0x0006e60000000800 */
[C---:B------:R-:W-:Y:S01]  /*cc40*/  HMMA.16816.F32 R72, R12.reuse, R18, R72 ;  /* 0x000000120c48723c */ /* 0x040fe20000001848 */
[----:B--2---:R-:W2:Y:S04]  /*cc50*/  LDL.LU R34, [R1+0xc] ;  /* 0x00000c0001227983 */ /* 0x004ea80000300800 */
[----:B------:R-:W-:Y:S02]  /*cc60*/  LDSM.16.MT88.4 R16, [R224+0x1800] ;  /* 0x00180000e010783b */ /* 0x000fe40000004200 */
[----:B------:R3:W-:Y:S01]  /*cc70*/  MUFU.EX2 R147, R37 ;  /* 0x0000002500937308 */ /* 0x0007e20000000800 */
[C---:B----4-:R-:W-:Y:S05]  /*cc80*/  HMMA.16816.F32 R76, R12.reuse, R20, R76 ;  /* 0x000000140c4c723c */ /* 0x050fea000000184c */
[----:B-1----:R-:W1:Y:S03]  /*cc90*/  LDSM.16.MT88.4 R28, [R230+0x7000] ;  /* 0x00700000e61c783b */ /* 0x002e660000004200 */
[C---:B------:R-:W-:Y:S05]  /*cca0*/  HMMA.16816.F32 R80, R12.reuse, R22, R80 ;  /* 0x000000160c50723c */ /* 0x040fea0000001850 */
[----:B------:R-:W4:Y:S01]  /*ccb0*/  LDSM.16.MT88.4 R20, [R228+0x1800] ;  /* 0x00180000e414783b */ /* 0x000f220000004200 */
[----:B---3--:R-:W-:Y:S02]  /*ccc0*/  MOV R35, R214 ;  /* 0x000000d600237202 */ /* 0x008fe40000000f00 */
[C---:B------:R-:W-:Y:S01]  /*ccd0*/  HMMA.16816.F32 R84, R12.reuse, R24, R84 ;  /* 0x000000180c54723c */ /* 0x040fe20000001854 */
[----:B------:R-:W3:Y:S03]  /*cce0*/  MUFU.EX2 R214, R36 ;  /* 0x0000002400d67308 */ /* 0x000ee60000000800 */
[--C-:B------:R-:W-:Y:S04]  /*ccf0*/  FFMA.FTZ R37, R50, c[0x0][0x2d0], -R3.reuse ;  /* 0x0000b40032257a23 */ /* 0x100fe80000010803 */
[C---:B------:R-:W-:Y:S01]  /*cd00*/  HMMA.16816.F32 R88, R12.reuse, R26, R88 ;  /* 0x0000001a0c58723c */ /* 0x040fe20000001858 */
[----:B------:R-:W3:Y:S03]  /*cd10*/  LDSM.16.MT88.4 R24, [R227+0x1800] ;  /* 0x00180000e318783b */ /* 0x000ee60000004200 */
[----:B------:R-:W-:Y:S01]  /*cd20*/  MOV R50, R155 ;  /* 0x0000009b00327202 */ /* 0x000fe20000000f00 */
[----:B------:R-:W-:Y:S01]  /*cd30*/  FFMA.FTZ R3, R51, c[0x0][0x2d0], -R3 ;  /* 0x0000b40033037a23 */ /* 0x000fe20000010803 */
[----:B------:R-:W-:Y:S01]  /*cd40*/  MOV R51, R152 ;  /* 0x0000009800337202 */ /* 0x000fe20000000f00 */
[----:B------:R-:W-:Y:S10]  /*cd50*/  MUFU.EX2 R37, R37 ;  /* 0x0000002500257308 */ /* 0x000ff40000000800 */
[----:B------:R3:W2:Y:S01]  /*cd60*/  MUFU.EX2 R36, R3 ;  /* 0x0000000300247308 */ /* 0x0006a20000000800 */
[C---:B-1----:R-:W-:Y:S08]  /*cd70*/  HMMA.16816.F32 R92, R12.reuse, R28, R92 ;  /* 0x0000001c0c5c723c */ /* 0x042ff0000000185c */
[----:B------:R-:W-:Y:S01]  /*cd80*/  HMMA.16816.F32 R96, R12, R30, R96 ;  /* 0x0000001e0c60723c */ /* 0x000fe20000001860 */
[----:B------:R-:W1:Y:S06]  /*cd90*/  LDSM.16.MT88.4 R28, [R230+0x1800] ;  /* 0x00180000e61c783b */ /* 0x000e6c0000004200 */
[----:B------:R-:W-:Y:S02]  /*cda0*/  F2FP.PACK_AB R12, R221, R222 ;  /* 0x000000dedd0c723e */ /* 0x000fe400000000ff */
[----:B------:R-:W-:Y:S03]  /*cdb0*/  F2FP.PACK_AB R13, R146, R164 ;  /* 0x000000a4920d723e */ /* 0x000fe600000000ff */
[----:B------:R-:W-:Y:S02]  /*cdc0*/  F2FP.PACK_AB R14, R219, R220 ;  /* 0x000000dcdb0e723e */ /* 0x000fe400000000ff */
[----:B------:R-:W-:Y:S02]  /*cdd0*/  F2FP.PACK_AB R15, R144, R145 ;  /* 0x00000091900f723e */ /* 0x000fe400000000ff */
[----:B---3--:R-:W-:Y:S05]  /*cde0*/  MOV R3, R148 ;  /* 0x0000009400037202 */ /* 0x008fea0000000f00 */
[C---:B------:R-:W-:Y:S08]  /*cdf0*/  HMMA.16816.F32 R4, R12.reuse, R16, R4 ;  /* 0x000000100c04723c */ /* 0x040ff00000001804 */
[C---:B------:R-:W-:Y:S01]  /*ce00*/  HMMA.16816.F32 R8, R12.reuse, R18, R8 ;  /* 0x000000120c08723c */ /* 0x040fe20000001808 */
[----:B------:R-:W3:Y:S07]  /*ce10*/  LDSM.16.MT88.4 R16, [R224+0x4800] ;  /* 0x00480000e010783b */ /* 0x000eee0000004200 */
        /* <DEDUP_REMOVED lines=37> */
[C---:B---3--:R-:W-:Y:S08]  /*d070*/  HMMA.16816.F32 R4, R12.reuse, R16, R4 ;  /* 0x000000100c04723c */ /* 0x048ff00000001804 */
[C---:B------:R-:W-:Y:S01]  /*d080*/  HMMA.16816.F32 R8, R12.reuse, R18, R8 ;  /* 0x000000120c08723c */ /* 0x040fe20000001808 */
[----:B------:R-:W3:Y:S03]  /*d090*/  LDSM.16.MT88.4 R16, [R224+0x5000] ;  /* 0x00500000e010783b */ /* 0x000ee60000004200 */
[----:B--2---:R-:W-:Y:S04]  /*d0a0*/  FFMA.FTZ R2, R2, R34, R35 ;  /* 0x0000002202027223 */ /* 0x004fe80000010023 */
[C---:B----4-:R-:W-:Y:S01]  /*d0b0*/  HMMA.16816.F32 R100, R12.reuse, R20, R100 ;  /* 0x000000140c64723c */ /* 0x050fe20000001864 */
[----:B------:R-:W2:Y:S07]  /*d0c0*/  LDSM.16.MT88.4 R32, [R228+0x5000] ;  /* 0x00500000e420783b */ /* 0x000eae0000004200 */
[C---:B------:R-:W-:Y:S01]  /*d0d0*/  HMMA.16816.F32 R104, R12.reuse, R22, R104 ;  /* 0x000000160c68723c */ /* 0x040fe20000001868 */
[----:B------:R-:W4:Y:S07]  /*d0e0*/  LDSM.16.MT88.4 R20, [R227+0x5000] ;  /* 0x00500000e314783b */ /* 0x000f2e0000004200 */
[C---:B------:R-:W-:Y:S08]  /*d0f0*/  HMMA.16816.F32 R108, R12.reuse, R24, R108 ;  /* 0x000000180c6c723c */ /* 0x040ff0000000186c */
[C---:B------:R-:W-:Y:S01]  /*d100*/  HMMA.16816.F32 R112, R12.reuse, R26, R112 ;  /* 0x0000001a0c70723c */ /* 0x040fe20000001870 */
[----:B------:R-:W4:Y:S07]  /*d110*/  LDSM.16.MT88.4 R24, [R230+0x5000] ;  /* 0x00500000e618783b */ /* 0x000f2e0000004200 */
[C---:B-1----:R-:W-:Y:S08]  /*d120*/  HMMA.16816.F32 R116, R12.reuse, R28, R116 ;  /* 0x0000001c0c74723c */ /* 0x042ff00000001874 */
[C---:B------:R-:W-:Y:S01]  /*d130*/  HMMA.16816.F32 R120, R12.reuse, R30, R120 ;  /* 0x0000001e0c78723c */ /* 0x040fe20000001878 */
[----:B------:R-:W-:Y:S07]  /*d140*/  LDSM.16.MT88.4 R28, [R228+0x8000] ;  /* 0x00800000e41c783b */ /* 0x000fee0000004200 */
[C---:B---3--:R-:W-:Y:S08]  /*d150*/  HMMA.16816.F32 R124, R12.reuse, R16, R124 ;  /* 0x000000100c7c723c */ /* 0x048ff0000000187c */
[C---:B------:R-:W-:Y:S01]  /*d160*/  HMMA.16816.F32 R128, R12.reuse, R18, R128 ;  /* 0x000000120c80723c */ /* 0x040fe20000001880 */
[----:B------:R-:W1:Y:S07]  /*d170*/  LDSM.16.MT88.4 R16, [R224+0x8000] ;  /* 0x00800000e010783b */ /* 0x000e6e0000004200 */
[C---:B--2---:R-:W-:Y:S08]  /*d180*/  HMMA.16816.F32 R132, R12.reuse, R32, R132 ;  /* 0x000000200c84723c */ /* 0x044ff00000001884 */
[C---:B------:R-:W-:Y:S01]  /*d190*/  HMMA.16816.F32 R136, R12.reuse, R34, R136 ;  /* 0x000000220c88723c */ /* 0x040fe20000001888 */
[----:B------:R-:W2:Y:S07]  /*d1a0*/  LDSM.16.MT88.4 R32, [R227+0x8000] ;  /* 0x00800000e320783b */ /* 0x000eae0000004200 */
[C---:B----4-:R-:W-:Y:S08]  /*d1b0*/  HMMA.16816.F32 R52, R12.reuse, R20, R52 ;  /* 0x000000140c34723c */ /* 0x050ff00000001834 */
[C---:B------:R-:W-:Y:S01]  /*d1c0*/  HMMA.16816.F32 R56, R12.reuse, R22, R56 ;  /* 0x000000160c38723c */ /* 0x040fe20000001838 */
[----:B------:R-:W3:Y:S07]  /*d1d0*/  LDSM.16.MT88.4 R20, [R230+0x8000] ;  /* 0x00800000e614783b */ /* 0x000eee0000004200 */
[C---:B------:R-:W-:Y:S01]  /*d1e0*/  HMMA.16816.F32 R60, R12.reuse, R24, R60 ;  /* 0x000000180c3c723c */ /* 0x040fe2000000183c */
[----:B------:R-:W4:Y:S07]  /*d1f0*/  LDL.LU R25, [R1+0x10] ;  /* 0x0000100001197983 */ /* 0x000f2e0000300800 */
[C---:B------:R-:W-:Y:S08]  /*d200*/  HMMA.16816.F32 R64, R12.reuse, R26, R64 ;  /* 0x0000001a0c40723c */ /* 0x040ff00000001840 */
[C---:B-1----:R-:W-:Y:S08]  /*d210*/  HMMA.16816.F32 R68, R12.reuse, R16, R68 ;  /* 0x000000100c44723c */ /* 0x042ff00000001844 */
[C---:B------:R-:W-:Y:S01]  /*d220*/  HMMA.16816.F32 R72, R12.reuse, R18, R72 ;  /* 0x000000120c48723c */ /* 0x040fe20000001848 */
[----:B------:R-:W-:Y:S07]  /*d230*/  LDSM.16.MT88.4 R16, [R228+0x2800] ;  /* 0x00280000e410783b */ /* 0x000fee0000004200 */
[C---:B------:R-:W-:Y:S07]  /*d240*/  HMMA.16816.F32 R76, R12.reuse, R28, R76 ;  /* 0x0000001c0c4c723c */ /* 0x040fee000000184c */
[----:B------:R-:W-:Y:S01]  /*d250*/  MOV R29, R153 ;  /* 0x00000099001d7202 */ /* 0x000fe20000000f00 */
[C---:B------:R-:W-:Y:S01]  /*d260*/  HMMA.16816.F32 R80, R12.reuse, R30, R80 ;  /* 0x0000001e0c50723c */ /* 0x040fe20000001850 */
[----:B------:R-:W1:Y:S03]  /*d270*/  LDSM.16.MT88.4 R152, [R224+0x2800] ;  /* 0x00280000e098783b */ /* 0x000e660000004200 */
[----:B------:R-:W-:Y:S04]  /*d280*/  FADD.FTZ R2, R29, R2 ;  /* 0x000000021d027221 */ /* 0x000fe80000010000 */
[C---:B--2---:R-:W-:Y:S01]  /*d290*/  HMMA.16816.F32 R84, R12.reuse, R32, R84 ;  /* 0x000000200c54723c */ /* 0x044fe20000001854 */
[----:B------:R-:W-:Y:S03]  /*d2a0*/  LDSM.16.MT88.4 R28, [R227+0x5800] ;  /* 0x00580000e31c783b */ /* 0x000fe60000004200 */
[----:B------:R-:W-:Y:S01]  /*d2b0*/  FADD.FTZ R2, R51, R2 ;  /* 0x0000000233027221 */ /* 0x000fe20000010000 */
[----:B------:R-:W-:Y:S03]  /*d2c0*/  MOV R51, R151 ;  /* 0x0000009700337202 */ /* 0x000fe60000000f00 */
[C---:B------:R-:W-:Y:S01]  /*d2d0*/  HMMA.16816.F32 R88, R12.reuse, R34, R88 ;  /* 0x000000220c58723c */ /* 0x040fe20000001858 */
[----:B------:R-:W-:Y:S03]  /*d2e0*/  LDSM.16.MT88.4 R32, [R230+0x5800] ;  /* 0x00580000e620783b */ /* 0x000fe60000004200 */
[----:B------:R-:W-:Y:S01]  /*d2f0*/  FADD.FTZ R2, R50, R2 ;  /* 0x0000000232027221 */ /* 0x000fe20000010000 */
[----:B------:R-:W-:Y:S03]  /*d300*/  MOV R50, R150 ;  /* 0x0000009600327202 */ /* 0x000fe60000000f00 */
[C---:B---3--:R-:W-:Y:S08]  /*d310*/  HMMA.16816.F32 R92, R12.reuse, R20, R92 ;  /* 0x000000140c5c723c */ /* 0x048ff0000000185c */
[----:B------:R-:W-:Y:S01]  /*d320*/  HMMA.16816.F32 R96, R12, R22, R96 ;  /* 0x000000160c60723c */ /* 0x000fe20000001860 */
[----:B------:R-:W-:Y:S06]  /*d330*/  LDSM.16.MT88.4 R20, [R230+0x2800] ;  /* 0x00280000e614783b */ /* 0x000fec0000004200 */
[----:B------:R-:W-:Y:S02]  /*d340*/  F2FP.PACK_AB R12, R45, R44 ;  /* 0x0000002c2d0c723e */ /* 0x000fe400000000ff */
[----:B------:R-:W-:Y:S03]  /*d350*/  F2FP.PACK_AB R13, R39, R38 ;  /* 0x00000026270d723e */ /* 0x000fe600000000ff */
[----:B------:R-:W-:Y:S02]  /*d360*/  F2FP.PACK_AB R14, R212, R48 ;  /* 0x00000030d40e723e */ /* 0x000fe400000000ff */
[----:B------:R-:W-:Y:S01]  /*d370*/  F2FP.PACK_AB R15, R36, R37 ;  /* 0x00000025240f723e */ /* 0x000fe200000000ff */
[----:B----4-:R-:W-:Y:S01]  /*d380*/  FFMA.FTZ R0, R0, R25, R218 ;  /* 0x0000001900007223 */ /* 0x010fe200000100da */
[----:B------:R-:W-:Y:S01]  /*d390*/  MOV R218, R149 ;  /* 0x0000009500da7202 */ /* 0x000fe20000000f00 */
[----:B------:R-:W2:Y:S04]  /*d3a0*/  LDSM.16.MT88.4 R24, [R227+0x2800] ;  /* 0x00280000e318783b */ /* 0x000ea80000004200 */
[C---:B-1----:R-:W-:Y:S03]  /*d3b0*/  HMMA.16816.F32 R148, R12.reuse, R152, R4 ;  /* 0x000000980c94723c */ /* 0x042fe60000001804 */
[----:B------:R-:W-:Y:S02]  /*d3c0*/  FADD.FTZ R2, R218, R2 ;  /* 0x00000002da027221 */ /* 0x000fe40000010000 */
[----:B------:R-:W-:Y:S01]  /*d3d0*/  FADD.FTZ R0, R217, R0 ;  /* 0x00000000d9007221 */ /* 0x000fe20000010000 */
[----:B------:R-:W1:Y:S02]  /*d3e0*/  LDSM.16.MT88.4 R4, [R224+0x5800] ;  /* 0x00580000e004783b */ /* 0x000e640000004200 */
[C---:B------:R-:W-:Y:S04]  /*d3f0*/  HMMA.16816.F32 R152, R12.reuse, R154, R8 ;  /* 0x0000009a0c98723c */ /* 0x040fe80000001808 */
[----:B------:R-:W-:Y:S02]  /*d400*/  FADD.FTZ R2, R3, R2 ;  /* 0x0000000203027221 */ /* 0x000fe40000010000 */
[----:B------:R-:W-:Y:S01]  /*d410*/  FADD.FTZ R0, R216, R0 ;  /* 0x00000000d8007221 */ /* 0x000fe20000010000 */
[----:B------:R-:W3:Y:S01]  /*d420*/  LDSM.16.MT88.4 R8, [R228+0x5800] ;  /* 0x00580000e408783b */ /* 0x000ee20000004200 */
[C---:B------:R-:W-:Y:S04]  /*d430*/  HMMA.16816.F32 R100, R12.reuse, R16, R100 ;  /* 0x000000100c64723c */ /* 0x040fe80000001864 */
[----:B------:R-:W-:Y:S02]  /*d440*/  FADD.FTZ R2, R51, R2 ;  /* 0x0000000233027221 */ /* 0x000fe40000010000 */
[----:B------:R-:W-:Y:S02]  /*d450*/  FADD.FTZ R0, R215, R0 ;  /* 0x00000000d7007221 */ /* 0x000fe40000010000 */
[C---:B------:R-:W-:Y:S01]  /*d460*/  HMMA.16816.F32 R104, R12.reuse, R18, R104 ;  /* 0x000000120c68723c */ /* 0x040fe20000001868 */
[----:B------:R-:W4:Y:S03]  /*d470*/  LDSM.16.MT88.4 R16, [R224+0x8800] ;  /* 0x00880000e010783b */ /* 0x000f260000004200 */
[----:B------:R-:W-:Y:S02]  /*d480*/  FADD.FTZ R2, R50, R2 ;  /* 0x0000000232027221 */ /* 0x000fe40000010000 */
[----:B------:R-:W-:Y:S02]  /*d490*/  FADD.FTZ R0, R213, R0 ;  /* 0x00000000d5007221 */ /* 0x000fe40000010000 */
[----:B------:R-:W-:Y:S04]  /*d4a0*/  FADD.FTZ R2, R47, R2 ;  /* 0x000000022f027221 */ /* 0x000fe80000010000 */
[----:B------:R-:W-:Y:S02]  /*d4b0*/  FADD.FTZ R2, R46, R2 ;  /* 0x000000022e027221 */ /* 0x000fe40000010000 */
[----:B------:R-:W-:Y:S01]  /*d4c0*/  FADD.FTZ R0, R211, R0 ;  /* 0x00000000d3007221 */ /* 0x000fe20000010000 */
[C---:B--2---:R-:W-:Y:S03]  /*d4d0*/  HMMA.16816.F32 R108, R12.reuse, R24, R108 ;  /* 0x000000180c6c723c */ /* 0x044fe6000000186c */
        /* <DEDUP_REMOVED lines=20> */
[C---:B---3--:R-:W-:Y:S04]  /*d620*/  HMMA.16816.F32 R132, R12.reuse, R8, R132 ;  /* 0x000000080c84723c */ /* 0x048fe80000001884 */
        /* <DEDUP_REMOVED lines=9> */
[C---:B------:R-:W-:Y:S04]  /*d6c0*/  HMMA.16816.F32 R56, R12.reuse, R30, R56 ;  /* 0x0000001e0c38723c */ /* 0x040fe80000001838 */
[----:B------:R-:W-:Y:S04]  /*d6d0*/  FADD.FTZ R0, R144, R0 ;  /* 0x0000000090007221 */ /* 0x000fe80000010000 */
[C---:B------:R-:W-:Y:S04]  /*d6e0*/  HMMA.16816.F32 R60, R12.reuse, R32, R60 ;  /* 0x000000200c3c723c */ /* 0x040fe8000000183c */
[----:B------:R-:W-:Y:S01]  /*d6f0*/  FADD.FTZ R0, R143, R0 ;  /* 0x000000008f007221 */ /* 0x000fe20000010000 */
[----:B------:R-:W-:Y:S03]  /*d700*/  MOV R143, R140 ;  /* 0x0000008c008f7202 */ /* 0x000fe60000000f00 */
[C---:B------:R-:W-:Y:S04]  /*d710*/  HMMA.16816.F32 R64, R12.reuse, R34, R64 ;  /* 0x000000220c40723c */ /* 0x040fe80000001840 */
[----:B------:R-:W-:Y:S01]  /*d720*/  FADD.FTZ R0, R142, R0 ;  /* 0x000000008e007221 */ /* 0x000fe20000010000 */
[----:B------:R-:W-:Y:S03]  /*d730*/  MOV R142, R141 ;  /* 0x0000008d008e7202 */ /* 0x000fe60000000f00 */
[C---:B----4-:R-:W-:Y:S04]  /*d740*/  HMMA.16816.F32 R68, R12.reuse, R16, R68 ;  /* 0x000000100c44723c */ /* 0x050fe80000001844 */
[----:B------:R-:W-:Y:S04]  /*d750*/  FADD.FTZ R0, R42, R0 ;  /* 0x000000002a007221 */ /* 0x000fe80000010000 */
[C---:B------:R-:W-:Y:S04]  /*d760*/  HMMA.16816.F32 R72, R12.reuse, R18, R72 ;  /* 0x000000120c48723c */ /* 0x040fe80000001848 */
        /* <DEDUP_REMOVED lines=12> */
[----:B------:R1:W-:Y:S03]  /*d830*/  STL [R1+0xc], R2 ;  /* 0x00000c0201007387 */ /* 0x0003e60000100800 */
[----:B------:R-:W-:Y:S04]  /*d840*/  FADD.FTZ R0, R36, R0 ;  /* 0x0000000024007221 */ /* 0x000fe80000010000 */
[C---:B---3--:R-:W-:Y:S01]  /*d850*/  HMMA.16816.F32 R92, R12.reuse, R8, R92 ;  /* 0x000000080c5c723c */ /* 0x048fe2000000185c */
[----:B------:R1:W-:Y:S07]  /*d860*/  STL [R1+0x10], R0 ;  /* 0x0000100001007387 */ /* 0x0003ee0000100800 */
[----:B------:R-:W-:Y:S01]  /*d870*/  HMMA.16816.F32 R96, R12, R10, R96 ;  /* 0x0000000a0c60723c */ /* 0x000fe20000001860 */
[----:B------:R-:W-:-:S07]  /*d880*/  @P0 BRA `(.L_x_1731) ;  /* 0xffffc86000000947 */ /* 0x000fce000383ffff */
.L_x_1730:
[----:B------:R-:W-:Y:S07]  /*d890*/  @!UPT UIADD3 URZ, URZ, URZ, URZ ;  /* 0x0000003f3f3ff290 */ /* 0x000fee000fffe03f */
[----:B------:R-:W-:Y:S02]  /*d8a0*/  MOV R7, 0x1f ;  /* 0x0000001f00077802 */ /* 0x000fe40000000f00 */
[----:B------:R-:W-:Y:S01]  /*d8b0*/  MOV R6, 0xffffffff ;  /* 0xffffffff00067802 */ /* 0x000fe20000000f00 */
[----:B------:R-:W-:Y:S06]  /*d8c0*/  BRA.DIV ~URZ, `(.L_x_1732) ;  /* 0x000028227f007947 */ /* 0x000fec000b800000 */
[----:B-1----:R-:W2:Y:S04]  /*d8d0*/  LDL R0, [R1+0xc] ;  /* 0x00000c0001007983 */ /* 0x002ea80000100800 */
[----:B--2---:R1:W2:Y:S02]  /*d8e0*/  SHFL.BFLY PT, R4, R0, 0x2, 0x1f ;  /* 0x0c401f0000047f89 */ /* 0x0042a400000e0000 */
.L_x_1764:
        /* <DEDUP_REMOVED lines=9> */
.L_x_1765:
        /* <DEDUP_REMOVED lines=117> */
.L_x_1725:
        /* <DEDUP_REMOVED lines=19> */
.L_x_1735:
[----:B-1----:R-:W-:Y:S05]  /*e200*/  BSYNC B0 ;  /* 0x0000000000007941 */ /* 0x002fea0003800000 */
.L_x_1734:
        /* <DEDUP_REMOVED lines=120> */
[----:B------:R-:W-:Y:S05]  /*e990*/  CALL.REL.NOINC `($__internal_5_$__cuda_sm70_shflsync_idx_p) ;  /* 0x00001c9000007944 */ /* 0x000fea0003c00000 */
.L_x_1738:
        /* <DEDUP_REMOVED lines=119> */
.L_x_1740:
[----:B---34-:R-:W-:Y:S05]  /*f110*/  BSYNC B0 ;  /* 0x0000000000007941 */ /* 0x018fea0003800000 */
.L_x_1739:
        /* <DEDUP_REMOVED lines=18> */
.L_x_1742:
[----:B------:R-:W-:Y:S05]  /*f240*/  BSYNC B0 ;  /* 0x0000000000007941 */ /* 0x000fea0003800000 */
.L_x_1741:
        /* <DEDUP_REMOVED lines=18> */
.L_x_1744:
[----:B------:R-:W-:Y:S05]  /*f370*/  BSYNC B0 ;  /* 0x0000000000007941 */ /* 0x000fea0003800000 */
.L_x_1743:
        /* <DEDUP_REMOVED lines=19> */
.L_x_1737:
        /* <DEDUP_REMOVED lines=40> */
.L_x_1747:
[----:B------:R-:W-:Y:S05]  /*f730*/  BSYNC B0 ;  /* 0x0000000000007941 */ /* 0x000fea0003800000 */
.L_x_1746:
        /* <DEDUP_REMOVED lines=35> */
.L_x_1766:
[----:B------:R-:W-:Y:S05]  /*f970*/  BRA.DIV ~URZ, `(.L_x_1749) ;  /* 0x000009427f007947 */ /* 0x000fea000b800000 */
[----:B------:R3:W4:Y:S02]  /*f980*/  SHFL.IDX PT, R4, R3, RZ, 0x181f ;  /* 0x00181fff03047589 */ /* 0x00072400000e0000 */
.L_x_1767:
        /* <DEDUP_REMOVED lines=22> */
.L_x_1751:
[----:B------:R-:W-:Y:S05]  /*faf0*/  BSYNC B0 ;  /* 0x0000000000007941 */ /* 0x000fea0003800000 */
.L_x_1750:
[----:B------:R-:W-:Y:S05]  /*fb00*/  BRA.DIV ~URZ, `(.L_x_1752) ;  /* 0x000008127f007947 */ /* 0x000fea000b800000 */
[----:B--2---:R2:W1:Y:S04]  /*fb10*/  SHFL.IDX PT, R5, R2, 0x1, 0x181f ;  /* 0x00381f0002057f89 */ /* 0x00446800000e0000 */
[----:B----4-:R2:W4:Y:S02]  /*fb20*/  SHFL.IDX PT, R4, R3, 0x1, 0x181f ;  /* 0x00381f0003047f89 */ /* 0x01052400000e0000 */
.L_x_1768:
        /* <DEDUP_REMOVED lines=21> */
.L_x_1754:
[----:B------:R-:W-:Y:S05]  /*fc80*/  BSYNC B0 ;  /* 0x0000000000007941 */ /* 0x000fea0003800000 */
.L_x_1753:
[----:B------:R-:W-:Y:S05]  /*fc90*/  BRA.DIV ~URZ, `(.L_x_1755) ;  /* 0x000007427f007947 */ /* 0x000fea000b800000 */
[----:B-1----:R1:W2:Y:S02]  /*fca0*/  SHFL.IDX PT, R5, R2, 0x2, 0x181f ;  /* 0x00581f0002057f89 */ /* 0x0022a400000e0000 */
.L_x_1769:
[----:B------:R-:W-:Y:S05]  /*fcb0*/  BRA.DIV ~URZ, `(.L_x_1756) ;  /* 0x000007927f007947 */ /* 0x000fea000b800000 */
[----:B----4-:R4:W1:Y:S02]  /*fcc0*/  SHFL.IDX PT, R4, R3, 0x2, 0x181f ;  /* 0x00581f0003047f89 */ /* 0x01086400000e0000 */
.L_x_1770:
        /* <DEDUP_REMOVED lines=21> */
.L_x_1758:
[----:B------:R-:W-:Y:S05]  /*fe20*/  BSYNC B0 ;  /* 0x0000000000007941 */ /* 0x000fea0003800000 */
.L_x_1757:
[----:B------:R-:W-:Y:S05]  /*fe30*/  BRA.DIV ~URZ, `(.L_x_1759) ;  /* 0x000006727f007947 */ /* 0x000fea000b800000 */
[----:B-12---:R-:W1:Y:S04]  /*fe40*/  SHFL.IDX PT, R2, R2, 0x3, 0x181f ;  /* 0x00781f0002027f89 */ /* 0x006e6800000e0000 */
[----:B---34-:R-:W2:Y:S02]  /*fe50*/  SHFL.IDX PT, R3, R3, 0x3, 0x181f ;  /* 0x00781f0003037f89 */ /* 0x018ea400000e0000 */
.L_x_1771:
        /* <DEDUP_REMOVED lines=20> */
.L_x_1745:
[----:B------:R-:W-:Y:S05]  /*ffa0*/  BSYNC B1 ;  /* 0x0000000000017941 */ /* 0x000fea0003800000 */
.L_x_1736:
        /* <DEDUP_REMOVED lines=10> */
.L_x_1772:
[----:B------:R-:W-:Y:S01]  /*10050*/  WARPSYNC 0xffffffff ;  /* 0xffffffff00007948 */ /* 0x000fe20003800000 */
[----:B------:R-:W-:Y:S06]  /*10060*/  BAR.SYNC.DEFER_BLOCKING 0x4, 0x100 ;  /* 0x0104000000007b1d */ /* 0x000fec0000010000 */
[----:B---3--:R3:W-:Y:S04]  /*10070*/  STL [R1+0x60], R0 ;  /* 0x0000600001007387 */ /* 0x0087e80000100800 */
[----:B------:R3:W-:Y:S04]  /*10080*/  @!P6 STS [0x15100], R61 ;  /* 0x0151003dff00e388 */ /* 0x0007e80000000800 */
[----:B------:R-:W-:Y:S06]  /*10090*/  BAR.ARV 0x5, 0x100 ;  /* 0x0144000000007b1d */ /* 0x000fec0000002000 */
.L_x_1760:
[----:B---34-:R-:W3:Y:S02]  /*100a0*/  LDL R0, [R1+0x60] ;  /* 0x0000600001007983 */ /* 0x018ee40000100800 */
[----:B---3--:R-:W-:-:S13]  /*100b0*/  ISETP.GE.AND P0, PT, R0, c[0x0][0x538], PT ;  /* 0x00014e0000007a0c */ /* 0x008fda0003f06270 */
[----:B-12--5:R-:W-:Y:S01]  /*100c0*/  @P0 CALL.REL.NOINC `(.L_x_1762) ;  /* 0x0000001000000944 */ /* 0x026fe20003c00000 */
[----:B------:R-:W-:Y:S05]  /*100d0*/  BRA `(.L_x_1763) ;  /* 0xffff09a000007947 */ /* 0x000fea000383ffff */
.L_x_1762:
[----:B------:R-:W-:Y:S05]  /*100e0*/  EXIT ;  /* 0x000000000000794d */ /* 0x000fea0003800000 */
.L_x_1732:
[----:B-1----:R1:W5:Y:S01]  /*100f0*/  LDL R0, [R1+0xc] ;  /* 0x00000c0001007983 */ /* 0x0023620000100800 */
[----:B------:R-:W-:Y:S02]  /*10100*/  MOV R3, 0x2 ;  /* 0x0000000200037802 */ /* 0x000fe40000000f00 */
[----:B------:R-:W-:Y:S02]  /*10110*/  MOV R2, 0x10130 ;  /* 0x0001013000027802 */ /* 0x000fe40000000f00 */
[----:B-1---5:R-:W-:Y:S05]  /*10120*/  CALL.REL.NOINC `($__internal_4_$__cuda_sm70_shflsync_bfly_p) ;  /* 0x000004c000007944 */ /* 0x022fea0003c00000 */
[----:B------:R-:W-:Y:S01]  /*10130*/  MOV R4, R5 ;  /* 0x0000000500047202 */ /* 0x000fe20000000f00 */
[----:B------:R-:W-:Y:S05]  /*10140*/  BRA `(.L_x_1764) ;  /* 0xffffd7a000007947 */ /* 0x000fea000383ffff */
.L_x_1733:
[----:B------:R-:W-:Y:S01]  /*10150*/  IMAD.MOV.U32 R0, RZ, RZ, R4 ;  /* 0x000000ffff007224 */ /* 0x000fe200078e0004 */
[----:B------:R-:W-:Y:S02]  /*10160*/  MOV R3, 0x1 ;  /* 0x0000000100037802 */ /* 0x000fe40000000f00 */
[----:B------:R-:W-:Y:S02]  /*10170*/  MOV R2, 0x10190 ;  /* 0x0001019000027802 */ /* 0x000fe40000000f00 */
[----:B-----5:R-:W-:Y:S05]  /*10180*/  CALL.REL.NOINC `($__internal_4_$__cuda_sm70_shflsync_bfly_p) ;  /* 0x0000046000007944 */ /* 0x020fea0003c00000 */
[----:B------:R1:W5:Y:S01]  /*10190*/  LDL R0, [R1+0x10] ;  /* 0x0000100001007983 */ /* 0x0003620000100800 */
[----:B------:R-:W-:Y:S01]  /*101a0*/  FADD.FTZ R4, R4, R5 ;  /* 0x0000000504047221 */ /* 0x000fe20000010000 */
[----:B------:R-:W-:Y:S02]  /*101b0*/  MOV R3, 0x2 ;  /* 0x0000000200037802 */ /* 0x000fe40000000f00 */
[----:B------:R-:W-:-:S02]  /*101c0*/  MOV R2, 0x101e0 ;  /* 0x000101e000027802 */ /* 0x000fc40000000f00 */
[----:B-1---5:R-:W-:Y:S05]  /*101d0*/  CALL.REL.NOINC `($__internal_4_$__cuda_sm70_shflsync_bfly_p) ;  /* 0x0000041000007944 */ /* 0x022fea0003c00000 */
[----:B------:R-:W2:Y:S01]  /*101e0*/  LDL.LU R0, [R1+0x10] ;  /* 0x0000100001007983 */ /* 0x000ea20000300800 */
[----:B------:R-:W-:-:S02]  /*101f0*/  MOV R3, 0x1 ;  /* 0x0000000100037802 */ /* 0x000fc40000000f00 */
[----:B------:R-:W-:Y:S01]  /*10200*/  MOV R2, 0x10230 ;  /* 0x0001023000027802 */ /* 0x000fe20000000f00 */
[----:B--2---:R-:W-:Y:S02]  /*10210*/  FADD.FTZ R0, R0, R5 ;  /* 0x0000000500007221 */ /* 0x004fe40000010000 */
[----:B------:R-:W-:Y:S05]  /*10220*/  CALL.REL.NOINC `($__internal_4_$__cuda_sm70_shflsync_bfly_p) ;  /* 0x000003c000007944 */ /* 0x000fea0003c00000 */
[----:B------:R-:W-:Y:S01]  /*10230*/  MOV R3, R5 ;  /* 0x0000000500037202 */ /* 0x000fe20000000f00 */
[----:B------:R-:W-:Y:S05]  /*10240*/  BRA `(.L_x_1765) ;  /* 0xffffd73000007947 */ /* 0x000fea000383ffff */
.L_x_1748:
[----:B------:R-:W-:Y:S01]  /*10250*/  IMAD.MOV.U32 R7, RZ, RZ, R2 ;  /* 0x000000ffff077224 */ /* 0x000fe200078e0002 */
[----:B------:R-:W-:Y:S01]  /*10260*/  MOV R6, RZ ;  /* 0x000000ff00067202 */ /* 0x000fe20000000f00 */
[----:B------:R-:W-:Y:S01]  /*10270*/  IMAD.MOV.U32 R4, RZ, RZ, 0x181f ;  /* 0x0000181fff047424 */ /* 0x000fe200078e00ff */
[----:B------:R-:W-:Y:S02]  /*10280*/  MOV R8, 0x102a0 ;  /* 0x000102a000087802 */ /* 0x000fe40000000f00 */
[----:B------:R-:W-:Y:S05]  /*10290*/  CALL.REL.NOINC `($__internal_5_$__cuda_sm70_shflsync_idx_p) ;  /* 0x0000039000007944 */ /* 0x000fea0003c00000 */
[----:B------:R-:W-:Y:S01]  /*102a0*/  MOV R5, R4 ;  /* 0x0000000400057202 */ /* 0x000fe20000000f00 */
[----:B------:R-:W-:Y:S05]  /*102b0*/  BRA `(.L_x_1766) ;  /* 0xfffff6b000007947 */ /* 0x000fea000383ffff */
.L_x_1749:
[----:B------:R-:W-:Y:S01]  /*102c0*/  IMAD.MOV.U32 R7, RZ, RZ, R3 ;  /* 0x000000ffff077224 */ /* 0x000fe200078e0003 */
[----:B------:R-:W-:Y:S01]  /*102d0*/  MOV R6, RZ ;  /* 0x000000ff00067202 */ /* 0x000fe20000000f00 */
[----:B------:R-:W-:Y:S01]  /*102e0*/  IMAD.MOV.U32 R4, RZ, RZ, 0x181f ;  /* 0x0000181fff047424 */ /* 0x000fe200078e00ff */
[----:B------:R-:W-:Y:S02]  /*102f0*/  MOV R8, 0x10310 ;  /* 0x0001031000087802 */ /* 0x000fe40000000f00 */
[----:B-12---:R-:W-:Y:S05]  /*10300*/  CALL.REL.NOINC `($__internal_5_$__cuda_sm70_shflsync_idx_p) ;  /* 0x0000032000007944 */ /* 0x006fea0003c00000 */
[----:B------:R-:W-:Y:S05]  /*10310*/  BRA `(.L_x_1767) ;  /* 0xfffff67000007947 */ /* 0x000fea000383ffff */
.L_x_1752:
[----:B--2---:R-:W-:Y:S01]  /*10320*/  IMAD.MOV.U32 R7, RZ, RZ, R2 ;  /* 0x000000ffff077224 */ /* 0x004fe200078e0002 */
[----:B------:R-:W-:Y:S01]  /*10330*/  MOV R6, 0x1 ;  /* 0x0000000100067802 */ /* 0x000fe20000000f00 */
[----:B----4-:R-:W-:Y:S01]  /*10340*/  IMAD.MOV.U32 R4, RZ, RZ, 0x181f ;  /* 0x0000181fff047424 */ /* 0x010fe200078e00ff */
[----:B------:R-:W-:-:S02]  /*10350*/  MOV R8, 0x10370 ;  /* 0x0001037000087802 */ /* 0x000fc40000000f00 */
[----:B-1-3--:R-:W-:Y:S05]  /*10360*/  CALL.REL.NOINC `($__internal_5_$__cuda_sm70_shflsync_idx_p) ;  /* 0x000002c000007944 */ /* 0x00afea0003c00000 */
[----:B------:R-:W-:Y:S01]  /*10370*/  IMAD.MOV.U32 R5, RZ, RZ, R4 ;  /* 0x000000ffff057224 */ /* 0x000fe200078e0004 */
[----:B------:R-:W-:Y:S01]  /*10380*/  MOV R6, 0x1 ;  /* 0x0000000100067802 */ /* 0x000fe20000000f00 */
[----:B------:R-:W-:Y:S01]  /*10390*/  IMAD.MOV.U32 R7, RZ, RZ, R3 ;  /* 0x000000ffff077224 */ /* 0x000fe200078e0003 */
[----:B------:R-:W-:-:S02]  /*103a0*/  MOV R4, 0x181f ;  /* 0x0000181f00047802 */ /* 0x000fc40000000f00 */
[----:B------:R-:W-:Y:S02]  /*103b0*/  MOV R8, 0x103d0 ;  /* 0x000103d000087802 */ /* 0x000fe40000000f00 */
[----:B------:R-:W-:Y:S05]  /*103c0*/  CALL.REL.NOINC `($__internal_5_$__cuda_sm70_shflsync_idx_p) ;  /* 0x0000026000007944 */ /* 0x000fea0003c00000 */
[----:B------:R-:W-:Y:S05]  /*103d0*/  BRA `(.L_x_1768) ;  /* 0xfffff75000007947 */ /* 0x000fea000383ffff */
.L_x_1755:
[----:B-1----:R-:W-:Y:S01]  /*103e0*/  IMAD.MOV.U32 R7, RZ, RZ, R2 ;  /* 0x000000ffff077224 */ /* 0x002fe200078e0002 */
[----:B------:R-:W-:Y:S01]  /*103f0*/  MOV R6, 0x2 ;  /* 0x0000000200067802 */ /* 0x000fe20000000f00 */
[----:B----4-:R-:W-:Y:S01]  /*10400*/  IMAD.MOV.U32 R4, RZ, RZ, 0x181f ;  /* 0x0000181fff047424 */ /* 0x010fe200078e00ff */
[----:B------:R-:W-:Y:S02]  /*10410*/  MOV R8, 0x10430 ;  /* 0x0001043000087802 */ /* 0x000fe40000000f00 */
[----:B--23--:R-:W-:Y:S05]  /*10420*/  CALL.REL.NOINC `($__internal_5_$__cuda_sm70_shflsync_idx_p) ;  /* 0x0000020000007944 */ /* 0x00cfea0003c00000 */
[----:B------:R-:W-:Y:S01]  /*10430*/  MOV R5, R4 ;  /* 0x0000000400057202 */ /* 0x000fe20000000f00 */
[----:B------:R-:W-:Y:S05]  /*10440*/  BRA `(.L_x_1769) ;  /* 0xfffff86000007947 */ /* 0x000fea000383ffff */
.L_x_1756:
[----:B------:R-:W-:Y:S01]  /*10450*/  IMAD.MOV.U32 R7, RZ, RZ, R3 ;  /* 0x000000ffff077224 */ /* 0x000fe200078e0003 */
[----:B------:R-:W-:Y:S01]  /*10460*/  MOV R6, 0x2 ;  /* 0x0000000200067802 */ /* 0x000fe20000000f00 */
[----:B----4-:R-:W-:Y:S01]  /*10470*/  IMAD.MOV.U32 R4, RZ, RZ, 0x181f ;  /* 0x0000181fff047424 */ /* 0x010fe200078e00ff */
[----:B------:R-:W-:Y:S02]  /*10480*/  MOV R8, 0x104a0 ;  /* 0x000104a000087802 */ /* 0x000fe40000000f00 */
[----:B-123--:R-:W-:Y:S05]  /*10490*/  CALL.REL.NOINC `($__internal_5_$__cuda_sm70_shflsync_idx_p) ;  /* 0x0000019000007944 */ /* 0x00efea0003c00000 */
[----:B------:R-:W-:Y:S05]  /*104a0*/  BRA `(.L_x_1770) ;  /* 0xfffff82000007947 */ /* 0x000fea000383ffff */
.L_x_1759:
[----:B-1----:R-:W-:Y:S01]  /*104b0*/  IMAD.MOV.U32 R7, RZ, RZ, R2 ;  /* 0x000000ffff077224 */ /* 0x002fe200078e0002 */
[----:B------:R-:W-:Y:S01]  /*104c0*/  MOV R6, 0x3 ;  /* 0x0000000300067802 */ /* 0x000fe20000000f00 */
[----:B------:R-:W-:Y:S01]  /*104d0*/  IMAD.MOV.U32 R4, RZ, RZ, 0x181f ;  /* 0x0000181fff047424 */ /* 0x000fe200078e00ff */
[----:B------:R-:W-:-:S02]  /*104e0*/  MOV R8, 0x10500 ;  /* 0x0001050000087802 */ /* 0x000fc40000000f00 */
[----:B--234-:R-:W-:Y:S05]  /*104f0*/  CALL.REL.NOINC `($__internal_5_$__cuda_sm70_shflsync_idx_p) ;  /* 0x0000013000007944 */ /* 0x01cfea0003c00000 */
[----:B------:R-:W-:Y:S01]  /*10500*/  IMAD.MOV.U32 R2, RZ, RZ, R4 ;  /* 0x000000ffff027224 */ /* 0x000fe200078e0004 */
[----:B------:R-:W-:Y:S01]  /*10510*/  MOV R6, 0x3 ;  /* 0x0000000300067802 */ /* 0x000fe20000000f00 */
[----:B------:R-:W-:Y:S01]  /*10520*/  IMAD.MOV.U32 R7, RZ, RZ, R3 ;  /* 0x000000ffff077224 */ /* 0x000fe200078e0003 */
[----:B------:R-:W-:-:S02]  /*10530*/  MOV R4, 0x181f ;  /* 0x0000181f00047802 */ /* 0x000fc40000000f00 */
[----:B------:R-:W-:Y:S02]  /*10540*/  MOV R8, 0x10560 ;  /* 0x0001056000087802 */ /* 0x000fe40000000f00 */
[----:B------:R-:W-:Y:S05]  /*10550*/  CALL.REL.NOINC `($__internal_5_$__cuda_sm70_shflsync_idx_p) ;  /* 0x000000d000007944 */ /* 0x000fea0003c00000 */
[----:B------:R-:W-:Y:S01]  /*10560*/  MOV R3, R4 ;  /* 0x0000000400037202 */ /* 0x000fe20000000f00 */
[----:B------:R-:W-:Y:S05]  /*10570*/  BRA `(.L_x_1771) ;  /* 0xfffff8e000007947 */ /* 0x000fea000383ffff */
.L_x_1761:
[----:B-12---:R-:W-:Y:S01]  /*10580*/  IMAD.MOV.U32 R7, RZ, RZ, R61 ;  /* 0x000000ffff077224 */ /* 0x006fe200078e003d */
[----:B------:R-:W-:Y:S01]  /*10590*/  MOV R6, RZ ;  /* 0x000000ff00067202 */ /* 0x000fe20000000f00 */
[----:B------:R-:W-:Y:S01]  /*105a0*/  IMAD.MOV.U32 R4, RZ, RZ, 0x1f ;  /* 0x0000001fff047424 */ /* 0x000fe200078e00ff */
[----:B------:R-:W-:Y:S02]  /*105b0*/  MOV R8, 0x105d0 ;  /* 0x000105d000087802 */ /* 0x000fe40000000f00 */
[----:B---345:R-:W-:Y:S05]  /*105c0*/  CALL.REL.NOINC `($__internal_5_$__cuda_sm70_shflsync_idx_p) ;  /* 0x0000006000007944 */ /* 0x038fea0003c00000 */
[----:B------:R-:W-:Y:S01]  /*105d0*/  MOV R0, R4 ;  /* 0x0000000400007202 */ /* 0x000fe20000000f00 */
[----:B------:R-:W-:Y:S05]  /*105e0*/  BRA `(.L_x_1772) ;  /* 0xfffffa6000007947 */ /* 0x000fea000383ffff */
        .weak           $__internal_4_$__cuda_sm70_shflsync_bfly_p
        .type           $__internal_4_$__cuda_sm70_shflsync_bfly_p,@function
        .size           $__internal_4_$__cuda_sm70_shflsync_bfly_p,($__internal_5_$__cuda_sm70_shflsync_idx_p - $__internal_4_$__cuda_sm70_shflsync_bfly_p)
$__internal_4_$__cuda_sm70_shflsync_bfly_p:
[----:B------:R-:W-:Y:S04]  /*105f0*/  WARPSYNC R6 ;  /* 0x0000000600007348 */ /* 0x000fe80003800000 */
[----:B------:R1:W2:Y:S02]  /*10600*/  SHFL.BFLY PT, R5, R0, R3, R7 ;  /* 0x0c00000300057389 */ /* 0x0002a400000e0007 */
[----:B-1----:R-:W-:-:S04]  /*10610*/  MOV R3, 0x0 ;  /* 0x0000000000037802 */ /* 0x002fc80000000f00 */
[----:B--2---:R-:W-:Y:S05]  /*10620*/  RET.REL.NODEC R2 `(_ZN7cutlass13device_kernelIN5flash19enable_sm80_to_sm89INS1_16FlashAttnFwdSm80INS1_25CollectiveMainloopFwdSm80ILi8ELi1ELb1EN4cute5tupleIJNS5_1CILi128EEENS7_ILi96EEENS7_ILi192EEEEEELi192ENS_6half_tEfNS_4arch4Sm80ELb1ELb0ELb0ELb0ELb0ELb0ELb1ELb0EEENS1_21CollectiveEpilogueFwdINS6_IJS8_SA_S9_EEENS6_IJNS7_ILi1EEESI_SI_EEESC_SE_Li256ELb0ELb1ELb0ELb0EEENS1_30DynamicPersistentTileSchedulerILi256ELi256ELb0ELb1ELb0EEEEEEEEEvNT_6ParamsE) ;  /* 0xfffef9d002007950 */ /* 0x004fea0003c3ffff */
        .weak           $__internal_5_$__cuda_sm70_shflsync_idx_p
        .type           $__internal_5_$__cuda_sm70_shflsync_idx_p,@function
        .size           $__internal_5_$__cuda_sm70_shflsync_idx_p,(.L_x_2594 - $__internal_5_$__cuda_sm70_shflsync_idx_p)
$__internal_5_$__cuda_sm70_shflsync_idx_p:
[----:B------:R-:W-:Y:S04]  /*10630*/  WARPSYNC R63 ;  /* 0x0000003f00007348 */ /* 0x000fe80003800000 */
[----:B------:R1:W2:Y:S02]  /*10640*/  SHFL.IDX PT, R4, R7, R6, R4 ;  /* 0x0000000607047389 */ /* 0x0002a400000e0004 */
[----:B-1----:R-:W-:Y:S02]  /*10650*/  MOV R6, R8 ;  /* 0x0000000800067202 */ /* 0x002fe40000000f00 */
[----:B------:R-:W-:-:S04]  /*10660*/  MOV R7, 0x0 ;  /* 0x0000000000077802 */ /* 0x000fc80000000f00 */
[----:B--2---:R-:W-:Y:S05]  /*10670*/  RET.REL.NODEC R6 `(_ZN7cutlass13device_kernelIN5flash19enable_sm80_to_sm89INS1_16FlashAttnFwdSm80INS1_25CollectiveMainloopFwdSm80ILi8ELi1ELb1EN4cute5tupleIJNS5_1CILi128EEENS7_ILi96EEENS7_ILi192EEEEEELi192ENS_6half_tEfNS_4arch4Sm80ELb1ELb0ELb0ELb0ELb0ELb0ELb1ELb0EEENS1_21CollectiveEpilogueFwdINS6_IJS8_SA_S9_EEENS6_IJNS7_ILi1EEESI_SI_EEESC_SE_Li256ELb0ELb1ELb0ELb0EEENS1_30DynamicPersistentTileSchedulerILi256ELi256ELb0ELb1ELb0EEEEEEEEEvNT_6ParamsE) ;  /* 0xfffef98006007950 */ /* 0x004fea0003c3ffff */
.L_x_1773:
        /* <DEDUP_REMOVED lines=16> */
.L_x_2594:


//--------------------- .text._ZN7cutlass13device_kernelIN5flash19enable_sm80_to_sm89INS1_16FlashAttnFwdSm80INS1_25CollectiveMainloopFwdSm80ILi8ELi1ELb1EN4cute5tupleIJNS5_1CILi128EEENS7_ILi96EEENS7_ILi192EEEEEELi192ENS_6half_tEfNS_4arch4Sm80ELb1ELb0ELb0ELb1ELb0ELb0ELb1ELb0EEENS1_21CollectiveEpilogueFwdINS6_IJS8_SA_S9_EEENS6_IJNS7_ILi1EEESI_SI_EEESC_SE_Li256ELb1ELb1ELb0ELb0EEENS1_19SingleTileSchedulerILb1ELb0ELb1ELi128EEEEEEEEEvNT_6ParamsE --------------------------
	.section	.text._ZN7cutlass13device_kernelIN5flash19enable_sm80_to_sm89INS1_16FlashAttnFwdSm80INS1_25CollectiveMainloopFwdSm80ILi8ELi1ELb1EN4cute5tupleIJNS5_1CILi128EEENS7_ILi96EEENS7_ILi192EEEEEELi192ENS_6half_tEfNS_4arch4Sm80ELb1ELb0ELb0ELb1ELb0ELb0ELb1ELb0EEENS1_21CollectiveEpilogueFwdINS6_IJS8_SA_S9_EEENS6_IJNS7_ILi1EEESI_SI_EEESC_SE_Li256ELb1ELb1ELb0ELb0EEENS1_19SingleTileSchedulerILb1ELb0ELb1ELi128EEEEEEEEEvNT_6ParamsE,"ax",@progbits
	.sectioninfo	@"SHI_REGISTERS=255"
	.align	128
.text._ZN7cutlass13device_kernelIN5flash19enable_sm80_to_sm89INS1_16FlashAttnFwdSm80INS1_25CollectiveMainloopFwdSm80ILi8ELi1ELb1EN4cute5tupleIJNS5_1CILi128EEENS7_ILi96EEENS7_ILi192EEEEEELi192ENS_6half_tEfNS_4arch4Sm80ELb1ELb0ELb0ELb1ELb0ELb0ELb1ELb0EEENS1_21CollectiveEpilogueFwdINS6_IJS8_SA_S9_EEENS6_IJNS7_ILi1EEESI_SI_EEESC_SE_Li256ELb1ELb1ELb0ELb0EEENS1_19SingleTileSchedulerILb1ELb0ELb1ELi128EEEEEEEEEvNT_6ParamsE:
        .type           _ZN7cutlass13device_kernelIN5flash19enable_sm80_to_sm89INS1_16FlashAttnFwdSm80INS1_25CollectiveMainloopFwdSm80ILi8ELi1ELb1EN4cute5tupleIJNS5_1CILi128EEENS7_ILi96EEENS7_ILi192EEEEEELi192ENS_6half_tEfNS_4arch4Sm80ELb1ELb0ELb0ELb1ELb0ELb0ELb1ELb0EEENS1_21CollectiveEpilogueFwdINS6_IJS8_SA_S9_EEENS6_IJNS7_ILi1EEESI_SI_EEESC_SE_Li256ELb1ELb1ELb0ELb0EEENS1_19SingleTileSchedulerILb1ELb0ELb1ELi128EEEEEEEEEvNT_6ParamsE,@function
        .size           _ZN7cutlass13device_kernelIN5flash19enable_sm80_to_sm89INS1_16FlashAttnFwdSm80INS1_25CollectiveMainloopFwdSm80ILi8ELi1ELb1EN4cute5tupleIJNS5_1CILi128EEENS7_ILi96EEENS7_ILi192EEEEEELi192ENS_6half_tEfNS_4arch4Sm80ELb1ELb0ELb0ELb1ELb0ELb0ELb1ELb0EEENS1_21CollectiveEpilogueFwdINS6_IJS8_SA_S9_EEENS6_IJNS7_ILi1EEESI_SI_EEESC_SE_Li256ELb1ELb1ELb0ELb0EEENS1_19SingleTileSchedulerILb1ELb0ELb1ELi128EEEEEEEEEvNT_6ParamsE,(.L_x_2597 - _ZN7cutlass13device_kernelIN5flash19enable_sm80_to_sm89INS1_16FlashAttnFwdSm80INS1_25CollectiveMainloopFwdSm80ILi8ELi1ELb1EN4cute5tupleIJNS5_1CILi128EEENS7_ILi96EEENS7_ILi192EEEEEELi192ENS_6half_tEfNS_4arch4Sm80ELb1ELb0ELb0ELb1ELb0ELb0ELb1ELb0EEENS1_21CollectiveEpilogueFwdINS6_IJS8_SA_S9_EEENS6_IJNS7_ILi1EEESI_SI_EEESC_SE_Li256ELb1ELb1ELb0ELb0EEENS1_19SingleTileSchedulerILb1ELb0ELb1ELi128EEEEEEEEEvNT_6ParamsE)
        .other          _ZN7cutlass13device_kernelIN5flash19enable_sm80_to_sm89INS1_16FlashAttnFwdSm80INS1_25CollectiveMainloopFwdSm80ILi8ELi1ELb1EN4cute5tupleIJNS5_1CILi128EEENS7_ILi96EEENS7_ILi192EEEEEELi192ENS_6half_tEfNS_4arch4Sm80ELb1ELb0ELb0ELb1ELb0ELb0ELb1ELb0EEENS1_21CollectiveEpilogueFwdINS6_IJS8_SA_S9_EEENS6_IJNS7_ILi1EEESI_SI_EEESC_SE_Li256ELb1ELb1ELb0ELb0EEENS1_19SingleTileSchedulerILb1ELb0ELb1ELi128EEEEEEEEEvNT_6ParamsE,@"STO_CUDA_ENTRY STV_DEFAULT"
_ZN7cutlass13device_kernelIN5flash19enable_sm80_to_sm89INS1_16FlashAttnFwdSm80INS1_25CollectiveMainloopFwdSm80ILi8ELi1ELb1EN4cute5tupleIJNS5_1CILi128EEENS7_ILi96EEENS7_ILi192EEEEEELi192ENS_6half_tEfNS_4arch4Sm80ELb1ELb0ELb0ELb1ELb0ELb0ELb1ELb0EEENS1_21CollectiveEpilogueFwdINS6_IJS8_SA_S9_EEENS6_IJNS7_ILi1EEESI_SI_EEESC_SE_Li256ELb1ELb1ELb0ELb0EEENS1_19SingleTileSchedulerILb1ELb0ELb1ELi128EEEEEEEEEvNT_6ParamsE:
        /* <DEDUP_REMOVED lines=17> */
.L_x_1775:
        /* <DEDUP_REMOVED lines=8> */
.L_x_1777:
[----:B------:R-:W-:-:S04]  /*0190*/  MOV R0, c[0x0][0x54c] ;  /* 0x0001530000007a02 */ /* 0x000fc80000000f00 */
.L_x_1776:
[----:B------:R-:W-:Y:S01]  /*01a0*/  USHF.L.U32 UR21, UR21, 0x7, URZ ;  /* 0x0000000715157899 */ /* 0x000fe2000800063f */
[----:B-----5:R-:W-:-:S05]  /*01b0*/  IMAD R0, R0, c[0x0][0x548], RZ ;  /* 0x0001520000007a24 */ /* 0x020fca00078e02ff */
[----:B------:R-:W-:-:S04]  /*01c0*/  ISETP.LE.AND P0, PT, R0, UR21, PT ;  /* 0x0000001500007c0c */ /* 0x000fc8000bf03270 */
[----:B------:R-:W-:-:S05]  /*01d0*/  SEL R0, R5, 0xffffffff, !P0 ;  /* 0xffffffff05007807 */ /* 0x000fca0004000000 */
[----:B------:R2:W-:Y:S01]  /*01e0*/  STL [R1+0x50], R0 ;  /* 0x0000500001007387 */ /* 0x0005e20000100800 */
[----:B------:R-:W-:Y:S05]  /*01f0*/  BRA `(.L_x_1778) ;  /* 0x0000013000007947 */ /* 0x000fea0003800000 */
.L_x_1774:
[----:B------:R-:W-:-:S04]  /*0200*/  ISETP.NE.U32.AND P0, PT, RZ, c[0x0][0x568], PT ;  /* 0x00015a00ff007a0c */ /* 0x000fc80003f05070 */
[----:B------:R-:W-:-:S13]  /*0210*/  ISETP.NE.AND.EX P0, PT, RZ, c[0x0][0x56c], PT, P0 ;  /* 0x00015b00ff007a0c */ /* 0x000fda0003f05300 */
[----:B------:R-:W-:Y:S05]  /*0220*/  @!P0 BRA `(.L_x_1779) ;  /* 0x0000002000008947 */ /* 0x000fea0003800000 */
[----:B------:R1:W5:Y:S01]  /*0230*/  LDG.E R0, [R2.64] ;  /* 0x0000001202007981 */ /* 0x000362000c1e1900 */
[----:B------:R-:W-:Y:S05]  /*0240*/  BRA `(.L_x_1780) ;  /* 0x0000009000007947 */ /* 0x000fea0003800000 */
.L_x_1779:
        /* <DEDUP_REMOVED lines=8> */
.L_x_1781:
[----:B------:R-:W-:-:S04]  /*02d0*/  MOV R0, c[0x0][0x54c] ;  /* 0x0001530000007a02 */ /* 0x000fc80000000f00 */
.L_x_1780:
[----:B------:R-:W-:Y:S01]  /*02e0*/  USHF.L.U32 UR21, UR21, 0x7, URZ ;  /* 0x0000000715157899 */ /* 0x000fe2000800063f */
[----:B-----5:R-:W-:-:S05]  /*02f0*/  IMAD R0, R0, c[0x0][0x548], RZ ;  /* 0x0001520000007a24 */ /* 0x020fca00078e02ff */
[----:B------:R-:W-:-:S04]  /*0300*/  ISETP.LE.AND P0, PT, R0, UR21, PT ;  /* 0x0000001500007c0c */ /* 0x000fc8000bf03270 */
[----:B------:R-:W-:-:S05]  /*0310*/  SEL R0, R5, 0xffffffff, !P0 ;  /* 0xffffffff05007807 */ /* 0x000fca0004000000 */
[----:B------:R2:W-:Y:S04]  /*0320*/  STL [R1+0x50], R0 ;  /* 0x0000500001007387 */ /* 0x0005e80000100800 */
.L_x_1778:
        /* <DEDUP_REMOVED lines=32> */
.L_x_1782:
[----:B------:R-:W-:-:S04]  /*0530*/  ISETP.NE.U32.AND P0, PT, RZ, c[0x0][0x368], PT ;  /* 0x0000da00ff007a0c */ /* 0x000fc80003f05070 */
[----:B------:R-:W-:-:S13]  /*0540*/  ISETP.NE.AND.EX P0, PT, RZ, c[0x0][0x36c], PT, P0 ;  /* 0x0000db00ff007a0c */ /* 0x000fda0003f05300 */
[----:B------:R-:W-:Y:S05]  /*0550*/  @!P0 BRA `(.L_x_1783) ;  /* 0x0000004000008947 */ /* 0x000fea0003800000 */
[----:B------:R-:W-:-:S05]  /*0560*/  IMAD.WIDE R2, R39, R26, c[0x0][0x368] ;  /* 0x0000da0027027625 */ /* 0x000fca00078e021a */
[----:B------:R-:W2:Y:S02]  /*0570*/  LDG.E R0, [R2.64] ;  /* 0x0000001202007981 */ /* 0x000ea4000c1e1900 */
[----:B--2---:R1:W2:Y:S02]  /*0580*/  R2UR UR8, R0 ;  /* 0x00000000000873c2 */ /* 0x0042a400000e0000 */
[----:B-12---:R-:W-:Y:S05]  /*0590*/  BRA `(.L_x_1784) ;  /* 0x0000006000007947 */ /* 0x006fea0003800000 */
.L_x_1783:
[----:B------:R-:W-:Y:S05]  /*05a0*/  @!P6 BRA `(.L_x_1784) ;  /* 0x000000500000e947 */ /* 0x000fea0003800000 */
[----:B------:R1:W2:Y:S04]  /*05b0*/  LDG.E R0, [R2.64] ;  /* 0x0000001202007981 */ /* 0x0002a8000c1e1900 */
[----:B-1----:R-:W3:Y:S01]  /*05c0*/  LDG.E R2, [R2.64+0x4] ;  /* 0x0000041202027981 */ /* 0x002ee2000c1e1900 */
[----:B--2---:R-:W1:Y:S08]  /*05d0*/  R2UR UR8, R0 ;  /* 0x00000000000873c2 */ /* 0x004e7000000e0000 */
[----:B---3--:R-:W1:Y:S02]  /*05e0*/  R2UR UR4, R2 ;  /* 0x00000000020473c2 */ /* 0x008e6400000e0000 */
[----:B-1----:R-:W-:-:S06]  /*05f0*/  UIADD3 UR8, -UR8, UR4, URZ ;  /* 0x0000000408087290 */ /* 0x002fcc000fffe13f */
.L_x_1784:
        /* <DEDUP_REMOVED lines=603> */
[C---:B----4-:R-:W-:Y:S08]  /*2bb0*/  HMMA.16816.F32 R8, R204.reuse, R40, R92 ;  /* 0x00000028cc08723c */ /* 0x050ff0000000185c */
[----:B------:R-:W-:Y:S08]  /*2bc0*/  HMMA.16816.F32 R40, R204, R42, R80 ;  /* 0x0000002acc28723c */ /* 0x000ff00000001850 */
[----:B-1----:R-:W-:Y:S01]  /*2bd0*/  HMMA.16816.F32 R80, R208, R28, R56 ;  /* 0x0000001cd050723c */ /* 0x002fe20000001838 */
[----:B------:R-:W1:Y:S07]  /*2be0*/  LDSM.16.M88.4 R56, [R224+0x14900] ;  /* 0x01490000e038783b */ /* 0x000e6e0000000200 */
[----:B------:R-:W-:Y:S08]  /*2bf0*/  HMMA.16816.F32 R96, R204, R54, R68 ;  /* 0x00000036cc60723c */ /* 0x000ff00000001844 */
[C---:B--2---:R-:W-:Y:S01]  /*2c00*/  HMMA.16816.F32 R68, R208.reuse, R24, R16 ;  /* 0x00000018d044723c */ /* 0x044fe20000001810 */
[----:B------:R-:W2:Y:S07]  /*2c10*/  LDSM.16.M88.4 R16, [R231+0x7000] ;  /* 0x00700000e710783b */ /* 0x000eae0000000200 */
[C---:B------:R-:W-:Y:S08]  /*2c20*/  HMMA.16816.F32 R84, R208.reuse, R32, R64 ;  /* 0x00000020d054723c */ /* 0x040ff00000001840 */
[C---:B------:R-:W-:Y:S01]  /*2c30*/  HMMA.16816.F32 R92, R208.reuse, R34, R60 ;  /* 0x00000022d05c723c */ /* 0x040fe2000000183c */
[----:B------:R-:W4:Y:S07]  /*2c40*/  LDSM.16.M88.4 R60, [R231+0x6000] ;  /* 0x00600000e73c783b */ /* 0x000f2e0000000200 */
[C---:B------:R-:W-:Y:S01]  /*2c50*/  HMMA.16816.F32 R64, R208.reuse, R26, R12 ;  /* 0x0000001ad040723c */ /* 0x040fe2000000180c */
[----:B------:R-:W5:Y:S07]  /*2c60*/  LDSM.16.M88.4 R12, [R231+0x7800] ;  /* 0x00780000e70c783b */ /* 0x000f6e0000000200 */
        /* <DEDUP_REMOVED lines=8> */
[C---:B------:R-:W-:Y:S01]  /*2cf0*/  HMMA.16816.F32 R36, R208.reuse, R50, R76 ;  /* 0x00000032d024723c */ /* 0x040fe2000000184c */
[----:B------:R-:W3:Y:S04]  /*2d00*/  LDSM.16.M88.4 R48, [R230+0x12100] ;  /* 0x01210000e630783b */ /* 0x000ee80000000200 */
[----:B------:R-:W-:Y:S03]  /*2d10*/  LDSM.16.M88.4 R76, [R227+0x6800] ;  /* 0x00680000e34c783b */ /* 0x000fe60000000200 */
[C---:B-1----:R-:W-:Y:S08]  /*2d20*/  HMMA.16816.F32 R32, R208.reuse, R56, R88 ;  /* 0x00000038d020723c */ /* 0x042ff00000001858 */
[----:B------:R-:W-:Y:S08]  /*2d30*/  HMMA.16816.F32 R44, R208, R58, R96 ;  /* 0x0000003ad02c723c */ /* 0x000ff00000001860 */
[C---:B--2---:R-:W-:Y:S01]  /*2d40*/  HMMA.16816.F32 R120, R212.reuse, R16, R68 ;  /* 0x00000010d478723c */ /* 0x044fe20000001844 */
[----:B------:R-:W-:Y:S07]  /*2d50*/  LDSM.16.M88.4 R68, [R227+0x7000] ;  /* 0x00700000e344783b */ /* 0x000fee0000000200 */
[C---:B------:R-:W-:Y:S01]  /*2d60*/  HMMA.16816.F32 R116, R212.reuse, R18, R64 ;  /* 0x00000012d474723c */ /* 0x040fe20000001840 */
[----:B------:R-:W1:Y:S07]  /*2d70*/  LDSM.16.M88.4 R16, [R230+0x12900] ;  /* 0x01290000e610783b */ /* 0x000e6e0000000200 */
[C---:B----4-:R-:W-:Y:S01]  /*2d80*/  HMMA.16816.F32 R56, R212.reuse, R60, R84 ;  /* 0x0000003cd438723c */ /* 0x050fe20000001854 */
[----:B------:R-:W-:Y:S07]  /*2d90*/  LDSM.16.M88.4 R84, [R230+0x14900] ;  /* 0x01490000e654783b */ /* 0x000fee0000000200 */
[C---:B-----5:R-:W-:Y:S01]  /*2da0*/  HMMA.16816.F32 R108, R212.reuse, R14, R8 ;  /* 0x0000000ed46c723c */ /* 0x060fe20000001808 */
[----:B------:R-:W2:Y:S07]  /*2db0*/  LDSM.16.M88.4 R8, [R230+0x13900] ;  /* 0x01390000e608783b */ /* 0x000eae0000000200 */
[C---:B------:R-:W-:Y:S01]  /*2dc0*/  HMMA.16816.F32 R100, R212.reuse, R28, R24 ;  /* 0x0000001cd464723c */ /* 0x040fe20000001818 */
[----:B------:R-:W4:Y:S07]  /*2dd0*/  LDSM.16.M88.4 R24, [R230+0x14100] ;  /* 0x01410000e618783b */ /* 0x000f2e0000000200 */
[C---:B------:R-:W-:Y:S01]  /*2de0*/  HMMA.16816.F32 R112, R212.reuse, R12, R52 ;  /* 0x0000000cd470723c */ /* 0x040fe20000001834 */
[----:B------:R-:W5:Y:S04]  /*2df0*/  LDSM.16.M88.4 R12, [R230+0x13100] ;  /* 0x01310000e60c783b */ /* 0x000f680000000200 */
[----:B------:R-:W-:Y:S03]  /*2e00*/  LDSM.16.M88.4 R52, [R227+0x8000] ;  /* 0x00800000e334783b */ /* 0x000fe60000000200 */
[C---:B------:R-:W-:Y:S08]  /*2e10*/  HMMA.16816.F32 R60, R212.reuse, R62, R92 ;  /* 0x0000003ed43c723c */ /* 0x040ff0000000185c */
[C---:B------:R-:W-:Y:S01]  /*2e20*/  HMMA.16816.F32 R104, R212.reuse, R20, R80 ;  /* 0x00000014d468723c */ /* 0x040fe20000001850 */
[----:B------:R-:W-:Y:S07]  /*2e30*/  LDSM.16.M88.4 R80, [R227+0x6000] ;  /* 0x00600000e350783b */ /* 0x000fee0000000200 */
[C---:B------:R-:W-:Y:S08]  /*2e40*/  HMMA.16816.F32 R20, R212.reuse, R22, R72 ;  /* 0x00000016d414723c */ /* 0x040ff00000001848 */
[C---:B------:R-:W-:Y:S08]  /*2e50*/  HMMA.16816.F32 R96, R212.reuse, R30, R36 ;  /* 0x0000001ed460723c */ /* 0x040ff00000001824 */
[C---:B---3--:R-:W-:Y:S08]  /*2e60*/  HMMA.16816.F32 R92, R212.reuse, R40, R32 ;  /* 0x00000028d45c723c */ /* 0x048ff00000001820 */
[----:B------:R-:W-:Y:S08]  /*2e70*/  HMMA.16816.F32 R88, R212, R42, R44 ;  /* 0x0000002ad458723c */ /* 0x000ff0000000182c */
[C---:B------:R-:W-:Y:S01]  /*2e80*/  HMMA.16816.F32 R72, R216.reuse, R48, R56 ;  /* 0x00000030d848723c */ /* 0x040fe20000001838 */
[----:B------:R-:W3:Y:S07]  /*2e90*/  LDSM.16.M88.4 R56, [R227+0x7800] ;  /* 0x00780000e338783b */ /* 0x000eee0000000200 */
[----:B------:R-:W-:Y:S01]  /*2ea0*/  HMMA.16816.F32 R64, R216, R50, R60 ;  /* 0x00000032d840723c */ /* 0x000fe2000000183c */
[----:B------:R-:W3:Y:S01]  /*2eb0*/  LDSM.16.M88.4 R48, [R227+0x8800] ;  /* 0x00880000e330783b */ /* 0x000ee20000000200 */
[----:B------:R-:W-:-:S06]  /*2ec0*/  DEPBAR.LE SB0, 0x0 ;  /* 0x000080000000791a */ /* 0x000fcc0000000000 */
[C---:B-1----:R-:W-:Y:S08]  /*2ed0*/  HMMA.16816.F32 R60, R216.reuse, R16, R104 ;  /* 0x00000010d83c723c */ /* 0x042ff00000001868 */
[C---:B------:R-:W-:Y:S08]  /*2ee0*/  HMMA.16816.F32 R44, R216.reuse, R18, R20 ;  /* 0x00000012d82c723c */ /* 0x040ff00000001814 */
[C---:B--2---:R-:W-:Y:S08]  /*2ef0*/  HMMA.16816.F32 R28, R216.reuse, R10, R108 ;  /* 0x0000000ad81c723c */ /* 0x044ff0000000186c */
[C---:B----4-:R-:W-:Y:S08]  /*2f00*/  HMMA.16816.F32 R20, R216.reuse, R24, R100 ;  /* 0x00000018d814723c */ /* 0x050ff00000001864 */
[C---:B-----5:R-:W-:Y:S08]  /*2f10*/  HMMA.16816.F32 R40, R216.reuse, R12, R120 ;  /* 0x0000000cd828723c */ /* 0x060ff00000001878 */
[C---:B------:R-:W-:Y:S08]  /*2f20*/  HMMA.16816.F32 R36, R216.reuse, R14, R116 ;  /* 0x0000000ed824723c */ /* 0x040ff00000001874 */
[C---:B------:R-:W-:Y:S08]  /*2f30*/  HMMA.16816.F32 R16, R216.reuse, R26, R96 ;  /* 0x0000001ad810723c */ /* 0x040ff00000001860 */
[C---:B------:R-:W-:Y:S08]  /*2f40*/  HMMA.16816.F32 R32, R216.reuse, R8, R112 ;  /* 0x00000008d820723c */ /* 0x040ff00000001870 */
[C---:B------:R-:W-:Y:S08]  /*2f50*/  HMMA.16816.F32 R12, R216.reuse, R84, R92 ;  /* 0x00000054d80c723c */ /* 0x040ff0000000185c */
[----:B------:R-:W-:Y:S08]  /*2f60*/  HMMA.16816.F32 R8, R216, R86, R88 ;  /* 0x00000056d808723c */ /* 0x000ff00000001858 */
[C---:B------:R-:W-:Y:S08]  /*2f70*/  HMMA.16816.F32 R60, R220.reuse, R76, R60 ;  /* 0x0000004cdc3c723c */ /* 0x040ff0000000183c */
        /* <DEDUP_REMOVED lines=11> */
[----:B------:R-:W-:Y:S06]  /*3030*/  BAR.SYNC.DEFER_BLOCKING 0x0 ;  /* 0x0000000000007b1d */ /* 0x000fec0000010000 */
[----:B------:R-:W-:Y:S05]  /*3040*/  @!P0 BRA `(.L_x_1786) ;  /* 0x000001f000008947 */ /* 0x000fea0003800000 */
[----:B------:R-:W-:Y:S02]  /*3050*/  UIADD3 UR5, UR20, -0x2, URZ ;  /* 0xfffffffe14057890 */ /* 0x000fe4000fffe03f */
        /* <DEDUP_REMOVED lines=30> */
.L_x_1786:
[----:B------:R-:W-:Y:S01]  /*3240*/  LOP3.LUT R2, R126, 0xffffffe0, RZ, 0xc0, !PT ;  /* 0xffffffe07e027812 */ /* 0x000fe200078ec0ff */
[----:B------:R-:W-:Y:S01]  /*3250*/  UIADD3 UR22, UR8, UR22, URZ ;  /* 0x0000001608167290 */ /* 0x000fe2000fffe03f */
[----:B------:R-:W-:Y:S01]  /*3260*/  LEA.HI R5, R127, R129, RZ, 0x2 ;  /* 0x000000817f057211 */ /* 0x000fe200078f10ff */
[----:B------:R-:W-:Y:S01]  /*3270*/  IMAD.SHL.U32 R225, R4, 0x2, RZ ;  /* 0x0000000204e17824 */ /* 0x000fe200078e00ff */
[----:B-1----:R-:W-:Y:S01]  /*3280*/  SHF.R.S32.HI R7, RZ, 0x1f, R125 ;  /* 0x0000001fff077819 */ /* 0x002fe2000001147d */
[----:B------:R-:W-:Y:S01]  /*3290*/  IMAD.IADD R2, R129, 0x1, -R2 ;  /* 0x0000000181027824 */ /* 0x000fe200078e0a02 */
[----:B------:R-:W-:Y:S01]  /*32a0*/  LOP3.LUT R5, R5, 0xfffffffc, RZ, 0xc0, !PT ;  /* 0xfffffffc05057812 */ /* 0x000fe200078ec0ff */
[--C-:B------:R-:W-:Y:S01]  /*32b0*/  IMAD R229, R0, 0x2, R225.reuse ;  /* 0x0000000200e57824 */ /* 0x100fe200078e02e1 */
[----:B------:R-:W-:Y:S01]  /*32c0*/  LEA.HI R7, R7, R125, RZ, 0x3 ;  /* 0x0000007d07077211 */ /* 0x000fe200078f18ff */
[----:B------:R-:W-:Y:S01]  /*32d0*/  IMAD R226, R3, 0x2, R225 ;  /* 0x0000000203e27824 */ /* 0x000fe200078e02e1 */
[----:B------:R-:W-:Y:S01]  /*32e0*/  SHF.R.S32.HI R6, RZ, 0x1f, R2 ;  /* 0x0000001fff067819 */ /* 0x000fe20000011402 */
[----:B------:R-:W-:Y:S01]  /*32f0*/  IMAD.IADD R5, R129, 0x1, -R5 ;  /* 0x0000000181057824 */ /* 0x000fe200078e0a05 */
[----:B------:R-:W-:Y:S01]  /*3300*/  LOP3.LUT R7, R7, 0xffffff8, RZ, 0xc0, !PT ;  /* 0x0ffffff807077812 */ /* 0x000fe200078ec0ff */
[----:B------:R-:W-:Y:S01]  /*3310*/  LDSM.16.MT88.4 R84, [R229+0x3900] ;  /* 0x00390000e554783b */ /* 0x000fe20000004200 */
[----:B------:R-:W-:Y:S01]  /*3320*/  LEA.HI R6, R6, R2, RZ, 0x2 ;  /* 0x0000000206067211 */ /* 0x000fe200078f10ff */
[----:B------:R-:W-:Y:S01]  /*3330*/  ULDC.64 UR4, c[0x0][0x2c8] ;  /* 0x0000b20000047ab9 */ /* 0x000fe20000000a00 */
[----:B------:R-:W-:Y:S01]  /*3340*/  LEA.HI R8, R5, R5, RZ, 0x1 ;  /* 0x0000000505087211 */ /* 0x000fe200078f08ff */
[----:B------:R-:W-:Y:S01]  /*3350*/  IMAD.IADD R9, R125, 0x1, -R7 ;  /* 0x000000017d097824 */ /* 0x000fe200078e0a07 */
[----:B------:R-:W-:Y:S01]  /*3360*/  PLOP3.LUT P1, PT, PT, PT, UP1, 0x80, 0x0 ;  /* 0x000000000000781c */ /* 0x000fe20003f2f018 */
[----:B------:R-:W-:Y:S01]  /*3370*/  LDSM.16.MT88.4 R68, [R226+0x3900] ;  /* 0x00390000e244783b */ /* 0x000fe20000004200 */
[----:B------:R-:W-:Y:S01]  /*3380*/  LEA.HI.SX32 R7, R6, UR21, 0x1e ;  /* 0x0000001506077c11 */ /* 0x000fe2000f8ff2ff */
[----:B------:R-:W-:Y:S01]  /*3390*/  UIMAD.WIDE.U32 UR6, UR21, UR4, URZ ;  /* 0x00000004150672a5 */ /* 0x000fe2000f8e003f */
[----:B------:R-:W-:Y:S01]  /*33a0*/  LOP3.LUT R8, R8, 0x1ffffffe, RZ, 0xc0, !PT ;  /* 0x1ffffffe08087812 */ /* 0x000fe200078ec0ff */
[----:B------:R-:W-:Y:S01]  /*33b0*/  UIADD3 UR20, UR20, -0x2, URZ ;  /* 0xfffffffe14147890 */ /* 0x000fe2000fffe03f */
[----:B------:R-:W-:Y:S01]  /*33c0*/  LEA R7, R9, R7, 0x4 ;  /* 0x0000000709077211 */ /* 0x000fe200078e20ff */
[----:B------:R-:W-:Y:S01]  /*33d0*/  @UP1 USHF.R.U32.HI UR21, URZ, UR5, UR7 ;  /* 0x000000053f151299 */ /* 0x000fe20008011607 */
[----:B------:R-:W-:Y:S01]  /*33e0*/  PLOP3.LUT P0, PT, PT, PT, UP1, 0x80, 0x0 ;  /* 0x000000000000781c */ /* 0x000fe20003f0f018 */
[----:B------:R-:W-:Y:S01]  /*33f0*/  IMAD.IADD R5, R5, 0x1, -R8 ;  /* 0x0000000105057824 */ /* 0x000fe200078e0a08 */
[----:B------:R-:W-:Y:S01]  /*3400*/  LEA R228, R0, R226, 0x1 ;  /* 0x000000e200e47211 */ /* 0x000fe200078e08ff */
[----:B------:R-:W-:Y:S01]  /*3410*/  UIADD3 UR21, UR21, UR8, -UR12 ;  /* 0x0000000815157290 */ /* 0x000fe2000fffe80c */
[----:B------:R-:W0:Y:S01]  /*3420*/  LDGDEPBAR ;  /* 0x00000000000079af */ /* 0x000e220000000000 */
[----:B------:R-:W-:-:S02]  /*3430*/  IMAD R10, R5, 0x8, R7 ;  /* 0x00000008050a7824 */ /* 0x000fc400078e0207 */
[----:B------:R-:W-:Y:S01]  /*3440*/  UIMAD.WIDE UR4, UR21, 0x2aaaaaab, URZ ;  /* 0x2aaaaaab150478a5 */ /* 0x000fe2000f8e023f */
[----:B------:R-:W-:Y:S01]  /*3450*/  LDSM.16.MT88.4 R80, [R228+0x3900] ;  /* 0x00390000e450783b */ /* 0x000fe20000004200 */
[----:B------:R-:W-:Y:S02]  /*3460*/  @P1 IMAD.HI.U32 R7, R10, c[0x0][0x2c8], RZ ;  /* 0x0000b2000a071a27 */ /* 0x000fe400078e00ff */
[----:B------:R-:W-:Y:S01]  /*3470*/  USHF.R.U32.HI UR21, URZ, 0x1f, UR5 ;  /* 0x0000001f3f157899 */ /* 0x000fe20008011605 */
[----:B------:R-:W-:Y:S01]  /*3480*/  STL [R1+0x30], R10 ;  /* 0x0000300a01007387 */ /* 0x000fe20000100800 */
[----:B------:R-:W-:Y:S01]  /*3490*/  IMAD.MOV.U32 R5, RZ, RZ, R10 ;  /* 0x000000ffff057224 */ /* 0x000fe200078e000a */
[----:B------:R-:W-:Y:S01]  /*34a0*/  @P0 SHF.R.U32.HI R5, RZ, c[0x0][0x2cc], R7 ;  /* 0x0000b300ff050a19 */ /* 0x000fe20000011607 */
[----:B------:R-:W-:-:S04]  /*34b0*/  ULEA.HI.SX32 UR21, UR5, UR21, 0x1c ;  /* 0x0000001505157291 */ /* 0x000fc8000f8fe23f */
[----:B------:R-:W1:Y:S01]  /*34c0*/  SHFL.IDX PT, R8, R5, RZ, 0x1c1f ;  /* 0x001c1fff05087589 */ /* 0x000e6200000e0000 */
[----:B------:R-:W-:-:S03]  /*34d0*/  UISETP.LT.AND UP0, UPT, URZ, UR21, UPT ;  /* 0x000000153f00728c */ /* 0x000fc6000bf01270 */
[----:B------:R2:W3:Y:S01]  /*34e0*/  SHFL.IDX PT, R7, R5, 0x1, 0x1c1f ;  /* 0x003c1f0005077f89 */ /* 0x0004e200000e0000 */
[----:B------:R-:W-:-:S04]  /*34f0*/  USEL UR21, URZ, UR21, !UP0 ;  /* 0x000000153f157287 */ /* 0x000fc8000c000000 */
[----:B------:R-:W-:Y:S01]  /*3500*/  UISETP.GE.AND UP0, UPT, UR20, UR21, UPT ;  /* 0x000000151400728c */ /* 0x000fe2000bf06270 */
[----:B--2---:R-:W-:-:S04]  /*3510*/  LOP3.LUT R5, R6, 0x7ffffffc, RZ, 0xc0, !PT ;  /* 0x7ffffffc06057812 */ /* 0x004fc800078ec0ff */
[----:B------:R-:W-:Y:S01]  /*3520*/  IADD3 R5, R2, -R5, RZ ;  /* 0x8000000502057210 */ /* 0x000fe20007ffe0ff */
[----:B------:R-:W-:-:S04]  /*3530*/  IMAD.U32 R2, RZ, RZ, UR22 ;  /* 0x00000016ff027e24 */ /* 0x000fc8000f8e00ff */
[----:B------:R-:W-:-:S05]  /*3540*/  IMAD.SHL.U32 R9, R5, 0x2, RZ ;  /* 0x0000000205097824 */ /* 0x000fca00078e00ff */
[C---:B------:R-:W-:Y:S01]  /*3550*/  IADD3 R2, -R9.reuse, 0x1, R2 ;  /* 0x0000000109027810 */ /* 0x040fe20007ffe102 */
[----:B------:R2:W-:Y:S01]  /*3560*/  STL [R1+0x34], R9 ;  /* 0x0000340901007387 */ /* 0x0005e20000100800 */
[----:B------:R-:W-:Y:S02]  /*3570*/  IADD3 R6, -R9, UR22, RZ ;  /* 0x0000001609067c10 */ /* 0x000fe4000fffe1ff */
[----:B------:R-:W-:-:S05]  /*3580*/  IADD3 R2, R2, -UR12, RZ ;  /* 0x8000000c02027c10 */ /* 0x000fca000fffe0ff */
[C---:B-1----:R-:W-:Y:S01]  /*3590*/  IMAD.IADD R5, R2.reuse, 0x1, R8 ;  /* 0x0000000102057824 */ /* 0x042fe200078e0208 */
[----:B---3--:R-:W-:-:S04]  /*35a0*/  IADD3 R2, R2, R7, RZ ;  /* 0x0000000702027210 */ /* 0x008fc80007ffe0ff */
[C---:B------:R-:W-:Y:S02]  /*35b0*/  IMNMX R5, R6.reuse, R5, PT ;  /* 0x0000000506057217 */ /* 0x040fe40003800200 */
[----:B------:R-:W-:Y:S02]  /*35c0*/  IMNMX R2, R6, R2, PT ;  /* 0x0000000206027217 */ /* 0x000fe40003800200 */
[C---:B------:R-:W-:Y:S02]  /*35d0*/  ISETP.GT.AND P0, PT, R5.reuse, RZ, PT ;  /* 0x000000ff0500720c */ /* 0x040fe40003f04270 */
[C---:B------:R-:W-:Y:S02]  /*35e0*/  ISETP.GT.AND P6, PT, R5.reuse, 0x1, PT ;  /* 0x000000010500780c */ /* 0x040fe40003fc4270 */
[----:B------:R-:W-:Y:S02]  /*35f0*/  FSEL R8, R72, -INF , P0 ;  /* 0xff80000048087808 */ /* 0x000fe40000000000 */
[----:B------:R-:W-:-:S02]  /*3600*/  ISETP.GT.AND P0, PT, R5, 0x8, PT ;  /* 0x000000080500780c */ /* 0x000fc40003f04270 */
[----:B------:R-:W-:Y:S02]  /*3610*/  ISETP.GT.AND P5, PT, R2, RZ, PT ;  /* 0x000000ff0200720c */ /* 0x000fe40003fa4270 */
[----:B------:R-:W-:Y:S02]  /*3620*/  FSEL R10, R64, -INF , P0 ;  /* 0xff800000400a7808 */ /* 0x000fe40000000000 */
[----:B------:R-:W-:Y:S02]  /*3630*/  ISETP.GT.AND P0, PT, R2, 0x9, PT ;  /* 0x000000090200780c */ /* 0x000fe40003f04270 */
[----:B--2---:R-:W-:Y:S02]  /*3640*/  FSEL R9, R73, -INF , P6 ;  /* 0xff80000049097808 */ /* 0x004fe40003000000 */
[----:B------:R-:W-:Y:S02]  /*3650*/  FSEL R14, R74, -INF , P5 ;  /* 0xff8000004a0e7808 */ /* 0x000fe40002800000 */
[----:B------:R-:W-:-:S02]  /*3660*/  FSEL R21, R67, -INF , P0 ;  /* 0xff80000043157808 */ /* 0x000fc40000000000 */
[C---:B------:R-:W-:Y:S02]  /*3670*/  ISETP.GT.AND P5, PT, R5.reuse, 0x9, PT ;  /* 0x000000090500780c */ /* 0x040fe40003fa4270 */
[----:B------:R-:W-:Y:S02]  /*3680*/  ISETP.GT.AND P0, PT, R5, 0x11, PT ;  /* 0x000000110500780c */ /* 0x000fe40003f04270 */
[----:B------:R-:W-:Y:S02]  /*3690*/  FMNMX.FTZ R6, R8, R9, !PT ;  /* 0x0000000908067209 */ /* 0x000fe40007810000 */
[----:B------:R-:W-:Y:S02]  /*36a0*/  ISETP.GT.AND P1, PT, R2, 0x1, PT ;  /* 0x000000010200780c */ /* 0x000fe40003f24270 */
[----:B------:R-:W-:Y:S02]  /*36b0*/  FSEL R11, R65, -INF , P5 ;  /* 0xff800000410b7808 */ /* 0x000fe40002800000 */
[----:B------:R-:W-:-:S02]  /*36c0*/  FSEL R22, R61, -INF , P0 ;  /* 0xff8000003d167808 */ /* 0x000fc40000000000 */
[----:B------:R-:W-:Y:S02]  /*36d0*/  ISETP.GT.AND P5, PT, R5, 0x10, PT ;  /* 0x000000100500780c */ /* 0x000fe40003fa4270 */
[----:B------:R-:W-:Y:S02]  /*36e0*/  ISETP.GT.AND P0, PT, R2, 0x10, PT ;  /* 0x000000100200780c */ /* 0x000fe40003f04270 */
[----:B------:R-:W-:Y:S02]  /*36f0*/  FMNMX.FTZ R6, R10, R6, !PT ;  /* 0x000000060a067209 */ /* 0x000fe40007810000 */
[----:B------:R-:W-:Y:S02]  /*3700*/  FSEL R15, R75, -INF , P1 ;  /* 0xff8000004b0f7808 */ /* 0x000fe40000800000 */
[----:B------:R-:W-:Y:S01]  /*3710*/  ISETP.GT.AND P1, PT, R2, 0x8, PT ;  /* 0x000000080200780c */ /* 0x000fe20003f24270 */
[----:B------:R-:W-:Y:S01]  /*3720*/  LDSM.16.MT88.4 R72, [R228+0x6100] ;  /* 0x00610000e448783b */ /* 0x000fe20000004200 */
[----:B------:R-:W-:-:S02]  /*3730*/  FSEL R13, R60, -INF , P5 ;  /* 0xff8000003c0d7808 */ /* 0x000fc40002800000 */
[----:B------:R-:W-:Y:S02]  /*3740*/  FSEL R25, R62, -INF , P0 ;  /* 0xff8000003e197808 */ /* 0x000fe40000000000 */
[----:B------:R-:W-:Y:S02]  /*3750*/  FMNMX.FTZ R6, R11, R6, !PT ;  /* 0x000000060b067209 */ /* 0x000fe40007810000 */
[----:B------:R-:W-:Y:S02]  /*3760*/  ISETP.GT.AND P0, PT, R2, 0x19, PT ;  /* 0x000000190200780c */ /* 0x000fe40003f04270 */
[----:B------:R-:W-:Y:S02]  /*3770*/  FSEL R20, R66, -INF , P1 ;  /* 0xff80000042147808 */ /* 0x000fe40000800000 */
[----:B------:R-:W-:Y:S01]  /*3780*/  ISETP.GT.AND P1, PT, R5, 0x18, PT ;  /* 0x000000180500780c */ /* 0x000fe20003f24270 */
[----:B------:R-:W-:Y:S01]  /*3790*/  LDSM.16.MT88.4 R64, [R226+0x3100] ;  /* 0x00310000e240783b */ /* 0x000fe20000004200 */
[----:B------:R-:W-:-:S02]  /*37a0*/  FMNMX.FTZ R6, R13, R6, !PT ;  /* 0x000000060d067209 */ /* 0x000fc40007810000 */
[----:B------:R-:W-:Y:S02]  /*37b0*/  FSEL R56, R79, -INF , P0 ;  /* 0xff8000004f387808 */ /* 0x000fe40000000000 */
[C---:B------:R-:W-:Y:S02]  /*37c0*/  ISETP.GT.AND P0, PT, R5.reuse, 0x20, PT ;  /* 0x000000200500780c */ /* 0x040fe40003f04270 */
[----:B------:R-:W-:Y:S02]  /*37d0*/  ISETP.GT.AND P6, PT, R5, 0x19, PT ;  /* 0x000000190500780c */ /* 0x000fe40003fc4270 */
[----:B------:R-:W-:Y:S02]  /*37e0*/  FSEL R23, R76, -INF , P1 ;  /* 0xff8000004c177808 */ /* 0x000fe40000800000 */
[----:B------:R-:W-:Y:S02]  /*37f0*/  FMNMX.FTZ R6, R22, R6, !PT ;  /* 0x0000000616067209 */ /* 0x000fe40007810000 */
[----:B------:R-:W-:-:S02]  /*3800*/  FSEL R96, R40, -INF , P0 ;  /* 0xff80000028607808 */ /* 0x000fc40000000000 */
[C---:B------:R-:W-:Y:S02]  /*3810*/  ISETP.GT.AND P5, PT, R2.reuse, 0x11, PT ;  /* 0x000000110200780c */ /* 0x040fe40003fa4270 */
[----:B------:R-:W-:Y:S02]  /*3820*/  ISETP.GT.AND P0, PT, R2, 0x21, PT ;  /* 0x000000210200780c */ /* 0x000fe40003f04270 */
[----:B------:R-:W-:Y:S02]  /*3830*/  FSEL R24, R77, -INF , P6 ;  /* 0xff8000004d187808 */ /* 0x000fe40003000000 */
[----:B------:R-:W-:Y:S02]  /*3840*/  FMNMX.FTZ R6, R23, R6, !PT ;  /* 0x0000000617067209 */ /* 0x000fe40007810000 */
[----:B------:R-:W-:Y:S02]  /*3850*/  FSEL R26, R63, -INF , P5 ;  /* 0xff8000003f1a7808 */ /* 0x000fe40002800000 */
[----:B------:R-:W-:-:S02]  /*3860*/  FSEL R97, R43, -INF , P0 ;  /* 0xff8000002b617808 */ /* 0x000fc40000000000 */
[C---:B------:R-:W-:Y:S02]  /*3870*/  ISETP.GT.AND P5, PT, R5.reuse, 0x21, PT ;  /* 0x000000210500780c */ /* 0x040fe40003fa4270 */
[----:B------:R-:W-:Y:S02]  /*3880*/  ISETP.GT.AND P0, PT, R5, 0x28, PT ;  /* 0x000000280500780c */ /* 0x000fe40003f04270 */
[----:B------:R-:W-:Y:S02]  /*3890*/  FMNMX.FTZ R6, R24, R6, !PT ;  /* 0x0000000618067209 */ /* 0x000fe40007810000 */
[----:B------:R-:W-:Y:S02]  /*38a0*/  FMNMX.FTZ R7, R14, R15, !PT ;  /* 0x0000000f0e077209 */ /* 0x000fe40007810000 */
[----:B------:R-:W-:Y:S02]  /*38b0*/  FSEL R95, R41, -INF , P5 ;  /* 0xff800000295f7808 */ /* 0x000fe40002800000 */
[----:B------:R-:W-:-:S02]  /*38c0*/  FSEL R93, R36, -INF , P0 ;  /* 0xff800000245d7808 */ /* 0x000fc40000000000 */
[----:B------:R-:W-:Y:S02]  /*38d0*/  FMNMX.FTZ R6, R96, R6, !PT ;  /* 0x0000000660067209 */ /* 0x000fe40007810000 */
[----:B------:R-:W-:Y:S02]  /*38e0*/  ISETP.GT.AND P0, PT, R2, 0x29, PT ;  /* 0x000000290200780c */ /* 0x000fe40003f04270 */
[----:B------:R-:W-:Y:S02]  /*38f0*/  FMNMX.FTZ R7, R20, R7, !PT ;  /* 0x0000000714077209 */ /* 0x000fe40007810000 */
[----:B------:R-:W-:Y:S02]  /*3900*/  ISETP.GT.AND P1, PT, R2, 0x18, PT ;  /* 0x000000180200780c */ /* 0x000fe40003f24270 */
[----:B------:R-:W-:Y:S02]  /*3910*/  ISETP.GT.AND P5, PT, R5, 0x29, PT ;  /* 0x000000290500780c */ /* 0x000fe40003fa4270 */
[----:B------:R-:W-:-:S02]  /*3920*/  FMNMX.FTZ R6, R95, R6, !PT ;  /* 0x000000065f067209 */ /* 0x000fc40007810000 */
[----:B------:R-:W-:Y:S02]  /*3930*/  FSEL R99, R39, -INF , P0 ;  /* 0xff80000027637808 */ /* 0x000fe40000000000 */
[----:B------:R-:W-:Y:S02]  /*3940*/  FMNMX.FTZ R7, R21, R7, !PT ;  /* 0x0000000715077209 */ /* 0x000fe40007810000 */
[----:B------:R-:W-:Y:S02]  /*3950*/  ISETP.GT.AND P0, PT, R5, 0x30, PT ;  /* 0x000000300500780c */ /* 0x000fe40003f04270 */
[----:B------:R-:W-:Y:S02]  /*3960*/  FSEL R27, R78, -INF , P1 ;  /* 0xff8000004e1b7808 */ /* 0x000fe40000800000 */
[----:B------:R-:W-:Y:S01]  /*3970*/  FSEL R92, R37, -INF , P5 ;  /* 0xff800000255c7808 */ /* 0x000fe20002800000 */
[----:B------:R-:W-:Y:S01]  /*3980*/  LDSM.16.MT88.4 R76, [R228+0x900] ;  /* 0x00090000e44c783b */ /* 0x000fe20000004200 */
[----:B------:R-:W-:-:S02]  /*3990*/  FMNMX.FTZ R6, R93, R6, !PT ;  /* 0x000000065d067209 */ /* 0x000fc40007810000 */
[----:B------:R-:W-:Y:S02]  /*39a0*/  ISETP.GT.AND P1, PT, R2, 0x20, PT ;  /* 0x000000200200780c */ /* 0x000fe40003f24270 */
[----:B------:R-:W-:Y:S02]  /*39b0*/  FMNMX.FTZ R7, R25, R7, !PT ;  /* 0x0000000719077209 */ /* 0x000fe40007810000 */
[----:B------:R-:W-:Y:S02]  /*39c0*/  FSEL R168, R32, -INF , P0 ;  /* 0xff80000020a87808 */ /* 0x000fe40000000000 */
[----:B------:R-:W-:Y:S02]  /*39d0*/  ISETP.GT.AND P0, PT, R2, 0x31, PT ;  /* 0x000000310200780c */ /* 0x000fe40003f04270 */
[----:B------:R-:W-:Y:S02]  /*39e0*/  ISETP.GT.AND P5, PT, R5, 0x31, PT ;  /* 0x000000310500780c */ /* 0x000fe40003fa4270 */
[----:B------:R-:W-:-:S02]  /*39f0*/  FMNMX.FTZ R6, R92, R6, !PT ;  /* 0x000000065c067209 */ /* 0x000fc40007810000 */
[----:B------:R-:W-:Y:S02]  /*3a00*/  FSEL R98, R42, -INF , P1 ;  /* 0xff8000002a627808 */ /* 0x000fe40000800000 */
[----:B------:R-:W-:Y:S01]  /*3a10*/  FMNMX.FTZ R7, R26, R7, !PT ;  /* 0x000000071a077209 */ /* 0x000fe20007810000 */
[----:B------:R-:W-:Y:S01]  /*3a20*/  LDSM.16.MT88.4 R40, [R225+0x900] ;  /* 0x00090000e128783b */ /* 0x000fe20000004200 */
[----:B------:R-:W-:Y:S02]  /*3a30*/  ISETP.GT.AND P1, PT, R2, 0x28, PT ;  /* 0x000000280200780c */ /* 0x000fe40003f24270 */
[----:B------:R-:W-:Y:S02]  /*3a40*/  FSEL R167, R35, -INF , P0 ;  /* 0xff80000023a77808 */ /* 0x000fe40000000000 */
[----:B------:R-:W-:Y:S02]  /*3a50*/  FSEL R166, R33, -INF , P5 ;  /* 0xff80000021a67808 */ /* 0x000fe40002800000 */
[----:B------:R-:W-:-:S02]  /*3a60*/  ISETP.GT.AND P0, PT, R5, 0x38, PT ;  /* 0x000000380500780c */ /* 0x000fc40003f04270 */
[----:B------:R-:W-:Y:S02]  /*3a70*/  FMNMX.FTZ R6, R168, R6, !PT ;  /* 0x00000006a8067209 */ /* 0x000fe40007810000 */
[----:B------:R-:W-:Y:S02]  /*3a80*/  FMNMX.FTZ R7, R27, R7, !PT ;  /* 0x000000071b077209 */ /* 0x000fe40007810000 */
        /* <DEDUP_REMOVED lines=20> */
[----:B------:R-:W-:Y:S02]  /*3bd0*/  ISETP.GT.AND P1, PT, R5, 0x49, PT ;  /* 0x000000490500780c */ /* 0x000fe40003f24270 */
[----:B------:R-:W-:Y:S02]  /*3be0*/  FMNMX.FTZ R7, R94, R7, !PT ;  /* 0x000000075e077209 */ /* 0x000fe40007810000 */
[----:B------:R-:W-:Y:S02]  /*3bf0*/  FSEL R177, R52, -INF , P5 ;  /* 0xff80000034b17808 */ /* 0x000fe40002800000 */
[----:B------:R-:W-:-:S02]  /*3c00*/  FMNMX.FTZ R6, R178, R6, !PT ;  /* 0x00000006b2067209 */ /* 0x000fc40007810000 */
[----:B------:R-:W-:Y:S02]  /*3c10*/  FSEL R176, R53, -INF , P1 ;  /* 0xff80000035b07808 */ /* 0x000fe40000800000 */
[----:B------:R-:W-:Y:S02]  /*3c20*/  FMNMX.FTZ R7, R99, R7, !PT ;  /* 0x0000000763077209 */ /* 0x000fe40007810000 */
[----:B------:R-:W-:Y:S02]  /*3c30*/  ISETP.GT.AND P1, PT, R2, 0x38, PT ;  /* 0x000000380200780c */ /* 0x000fe40003f24270 */
[----:B------:R-:W-:Y:S02]  /*3c40*/  ISETP.GT.AND P0, PT, R5, 0x50, PT ;  /* 0x000000500500780c */ /* 0x000fe40003f04270 */
[----:B------:R-:W-:Y:S02]  /*3c50*/  FMNMX.FTZ R6, R177, R6, !PT ;  /* 0x00000006b1067209 */ /* 0x000fe40007810000 */
[----:B------:R-:W-:-:S02]  /*3c60*/  FMNMX.FTZ R7, R169, R7, !PT ;  /* 0x00000007a9077209 */ /* 0x000fc40007810000 */
[----:B------:R-:W-:Y:S02]  /*3c70*/  FSEL R142, R46, -INF , P1 ;  /* 0xff8000002e8e7808 */ /* 0x000fe40000800000 */
[C---:B------:R-:W-:Y:S02]  /*3c80*/  ISETP.GT.AND P6, PT, R5.reuse, 0x51, PT ;  /* 0x000000510500780c */ /* 0x040fe40003fc4270 */
[C---:B------:R-:W-:Y:S02]  /*3c90*/  ISETP.GT.AND P5, PT, R5.reuse, 0x58, PT ;  /* 0x000000580500780c */ /* 0x040fe40003fa4270 */
[----:B------:R-:W-:Y:S02]  /*3ca0*/  FSEL R250, R16, -INF , P0 ;  /* 0xff80000010fa7808 */ /* 0x000fe40000000000 */
[----:B------:R-:W-:Y:S02]  /*3cb0*/  ISETP.GT.AND P1, PT, R5, 0x59, PT ;  /* 0x000000590500780c */ /* 0x000fe40003f24270 */
[----:B------:R-:W-:-:S02]  /*3cc0*/  ISETP.GT.AND P0, PT, R2, 0x39, PT ;  /* 0x000000390200780c */ /* 0x000fc40003f04270 */
[----:B------:R-:W-:Y:S02]  /*3cd0*/  FMNMX.FTZ R5, R176, R6, !PT ;  /* 0x00000006b0057209 */ /* 0x000fe40007810000 */
[----:B------:R-:W-:Y:S02]  /*3ce0*/  FMNMX.FTZ R6, R167, R7, !PT ;  /* 0x00000007a7067209 */ /* 0x000fe40007810000 */
[----:B------:R-:W-:Y:S02]  /*3cf0*/  FSEL R143, R47, -INF , P0 ;  /* 0xff8000002f8f7808 */ /* 0x000fe40000000000 */
[----:B------:R-:W-:Y:S01]  /*3d00*/  FSEL R100, R17, -INF , P6 ;  /* 0xff80000011647808 */ /* 0x000fe20003000000 */
[----:B------:R-:W-:Y:S01]  /*3d10*/  LDSM.16.MT88.4 R44, [R229+0x100] ;  /* 0x00010000e52c783b */ /* 0x000fe20000004200 */
[----:B------:R-:W-:Y:S02]  /*3d20*/  FMNMX.FTZ R5, R250, R5, !PT ;  /* 0x00000005fa057209 */ /* 0x000fe40007810000 */
[----:B------:R-:W-:-:S02]  /*3d30*/  ISETP.GT.AND P0, PT, R2, 0x40, PT ;  /* 0x000000400200780c */ /* 0x000fc40003f04270 */
[----:B------:R-:W-:Y:S02]  /*3d40*/  FMNMX.FTZ R6, R142, R6, !PT ;  /* 0x000000068e067209 */ /* 0x000fe40007810000 */
[----:B------:R-:W-:Y:S02]  /*3d50*/  FSEL R251, R48, -INF , P5 ;  /* 0xff80000030fb7808 */ /* 0x000fe40002800000 */
[----:B------:R-:W-:Y:S02]  /*3d60*/  FMNMX.FTZ R141, R100, R5, !PT ;  /* 0x00000005648d7209 */ /* 0x000fe40007810000 */
[----:B------:R-:W-:Y:S02]  /*3d70*/  ISETP.GT.AND P5, PT, R2, 0x41, PT ;  /* 0x000000410200780c */ /* 0x000fe40003fa4270 */
[----:B------:R-:W-:Y:S02]  /*3d80*/  FSEL R174, R30, -INF , P0 ;  /* 0xff8000001eae7808 */ /* 0x000fe40000000000 */
[----:B------:R-:W-:-:S02]  /*3d90*/  FMNMX.FTZ R5, R143, R6, !PT ;  /* 0x000000068f057209 */ /* 0x000fc40007810000 */
[----:B------:R-:W-:Y:S02]  /*3da0*/  FSEL R89, R49, -INF , P1 ;  /* 0xff80000031597808 */ /* 0x000fe40000800000 */
[----:B------:R-:W-:Y:S02]  /*3db0*/  FSEL R173, R31, -INF , P5 ;  /* 0xff8000001fad7808 */ /* 0x000fe40002800000 */
[----:B------:R-:W-:Y:S02]  /*3dc0*/  ISETP.GT.AND P1, PT, R2, 0x48, PT ;  /* 0x000000480200780c */ /* 0x000fe40003f24270 */
[----:B------:R-:W-:Y:S02]  /*3dd0*/  FMNMX.FTZ R5, R174, R5, !PT ;  /* 0x00000005ae057209 */ /* 0x000fe40007810000 */
[----:B------:R-:W-:Y:S02]  /*3de0*/  ISETP.GT.AND P0, PT, R2, 0x49, PT ;  /* 0x000000490200780c */ /* 0x000fe40003f04270 */
[----:B------:R-:W-:-:S02]  /*3df0*/  FSEL R172, R54, -INF , P1 ;  /* 0xff80000036ac7808 */ /* 0x000fc40000800000 */
[----:B------:R-:W-:Y:S02]  /*3e00*/  FMNMX.FTZ R5, R173, R5, !PT ;  /* 0x00000005ad057209 */ /* 0x000fe40007810000 */
[----:B------:R-:W-:Y:S02]  /*3e10*/  FSEL R175, R55, -INF , P0 ;  /* 0xff80000037af7808 */ /* 0x000fe40000000000 */
[----:B------:R-:W-:Y:S01]  /*3e20*/  ISETP.GT.AND P1, PT, R2, 0x50, PT ;  /* 0x000000500200780c */ /* 0x000fe20003f24270 */
[----:B------:R-:W-:Y:S01]  /*3e30*/  LDSM.16.MT88.4 R52, [R228+0x100] ;  /* 0x00010000e434783b */ /* 0x000fe20000004200 */
        /* <DEDUP_REMOVED lines=10> */
[----:B------:R-:W-:Y:S01]  /*3ee0*/  ISETP.GT.AND P0, PT, R2, 0x59, PT ;  /* 0x000000590200780c */ /* 0x000fe20003f04270 */
[----:B------:R-:W-:Y:S01]  /*3ef0*/  LDSM.16.MT88.4 R16, [R225+0x100] ;  /* 0x00010000e110783b */ /* 0x000fe20000004200 */
[----:B------:R-:W-:Y:S02]  /*3f00*/  FSEL R170, R50, -INF , P1 ;  /* 0xff80000032aa7808 */ /* 0x000fe40000800000 */
[----:B------:R-:W-:Y:S02]  /*3f10*/  FMNMX.FTZ R2, R171, R5, !PT ;  /* 0x00000005ab027209 */ /* 0x000fe40007810000 */
[----:B------:R-:W-:Y:S02]  /*3f20*/  FSEL R252, R51, -INF , P0 ;  /* 0xff80000033fc7808 */ /* 0x000fe40000000000 */
[----:B------:R-:W-:-:S04]  /*3f30*/  FMNMX.FTZ R2, R170, R2, !PT ;  /* 0x00000002aa027209 */ /* 0x000fc80007810000 */
        /* <DEDUP_REMOVED lines=8> */
[----:B------:R-:W-:-:S05]  /*3fc0*/  FMUL.FTZ R12, R141, c[0x0][0x2d0] ;  /* 0x0000b4008d0c7a20 */ /* 0x000fca0000410000 */
[----:B------:R-:W-:-:S05]  /*3fd0*/  FSEL R12, R12, RZ, P0 ;  /* 0x000000ff0c0c7208 */ /* 0x000fca0000000000 */
[----:B------:R-:W-:-:S04]  /*3fe0*/  FFMA.FTZ R5, R8, c[0x0][0x2d0], -R12 ;  /* 0x0000b40008057a23 */ /* 0x000fc8000001080c */
[----:B------:R1:W-:Y:S01]  /*3ff0*/  MUFU.EX2 R90, R5 ;  /* 0x00000005005a7308 */ /* 0x0003e20000000800 */
[----:B--2---:R-:W-:-:S04]  /*4000*/  FMNMX.FTZ R140, R2, R140, !PT ;  /* 0x0000008c028c7209 */ /* 0x004fc80007810000 */
[C---:B------:R-:W-:Y:S01]  /*4010*/  FSETP.NEU.FTZ.AND P0, PT, R140.reuse, -INF , PT ;  /* 0xff8000008c00780b */ /* 0x040fe20003f1d000 */
[----:B------:R-:W-:-:S05]  /*4020*/  FMUL.FTZ R2, R140, c[0x0][0x2d0] ;  /* 0x0000b4008c027a20 */ /* 0x000fca0000410000 */
[----:B------:R-:W-:Y:S02]  /*4030*/  FSEL R2, R2, RZ, P0 ;  /* 0x000000ff02027208 */ /* 0x000fe40000000000 */
[----:B------:R-:W-:Y:S01]  /*4040*/  PLOP3.LUT P0, PT, PT, PT, UP0, 0x80, 0x0 ;  /* 0x000000000000781c */ /* 0x000fe20003f0f008 */
[----:B-1----:R-:W-:Y:S02]  /*4050*/  FFMA.FTZ R5, R9, c[0x0][0x2d0], -R12 ;  /* 0x0000b40009057a23 */ /* 0x002fe4000001080c */
[--C-:B------:R-:W-:Y:S02]  /*4060*/  FFMA.FTZ R4, R14, c[0x0][0x2d0], -R2.reuse ;  /* 0x0000b4000e047a23 */ /* 0x100fe40000010802 */
[----:B------:R1:W2:Y:S01]  /*4070*/  MUFU.EX2 R101, R5 ;  /* 0x0000000500657308 */ /* 0x0002a20000000800 */
[--C-:B------:R-:W-:Y:S02]  /*4080*/  FFMA.FTZ R3, R20, c[0x0][0x2d0], -R2.reuse ;  /* 0x0000b40014037a23 */ /* 0x100fe40000010802 */
[----:B------:R-:W-:-:S05]  /*4090*/  FFMA.FTZ R0, R26, c[0x0][0x2d0], -R2 ;  /* 0x0000b4001a007a23 */ /* 0x000fca0000010802 */
[----:B------:R3:W-:Y:S01]  /*40a0*/  MUFU.EX2 R105, R4 ;  /* 0x0000000400697308 */ /* 0x0007e20000000800 */
[----:B-1----:R-:W-:-:S07]  /*40b0*/  FFMA.FTZ R5, R10, c[0x0][0x2d0], -R12 ;  /* 0x0000b4000a057a23 */ /* 0x002fce000001080c */
[----:B------:R1:W-:Y:S01]  /*40c0*/  MUFU.EX2 R57, R0 ;  /* 0x0000000000397308 */ /* 0x0003e20000000800 */
[----:B--2---:R-:W-:Y:S01]  /*40d0*/  F2FP.PACK_AB R8, R101, R90 ;  /* 0x0000005a6508723e */ /* 0x004fe200000000ff */
[----:B---3--:R-:W-:-:S06]  /*40e0*/  FFMA.FTZ R4, R15, c[0x0][0x2d0], -R2 ;  /* 0x0000b4000f047a23 */ /* 0x008fcc0000010802 */
[----:B------:R2:W-:Y:S08]  /*40f0*/  MUFU.EX2 R181, R5 ;  /* 0x0000000500b57308 */ /* 0x0005f00000000800 */
[----:B------:R-:W3:Y:S01]  /*4100*/  MUFU.EX2 R14, R4 ;  /* 0x00000004000e7308 */ /* 0x000ee20000000800 */
[----:B-1----:R-:W-:Y:S02]  /*4110*/  FFMA.FTZ R0, R27, c[0x0][0x2d0], -R2 ;  /* 0x0000b4001b007a23 */ /* 0x002fe40000010802 */
[----:B--2---:R-:W-:-:S05]  /*4120*/  FFMA.FTZ R5, R11, c[0x0][0x2d0], -R12 ;  /* 0x0000b4000b057a23 */ /* 0x004fca000001080c */
[----:B------:R1:W-:Y:S01]  /*4130*/  MUFU.EX2 R15, R0 ;  /* 0x00000000000f7308 */ /* 0x0003e20000000800 */
[----:B---3--:R-:W-:-:S07]  /*4140*/  F2FP.PACK_AB R9, R14, R105 ;  /* 0x000000690e09723e */ /* 0x008fce00000000ff */
[----:B------:R2:W3:Y:S01]  /*4150*/  MUFU.EX2 R183, R5 ;  /* 0x0000000500b77308 */ /* 0x0004e20000000800 */
[----:B-1----:R-:W-:Y:S02]  /*4160*/  FFMA.FTZ R0, R56, c[0x0][0x2d0], -R2 ;  /* 0x0000b40038007a23 */ /* 0x002fe40000010802 */
[----:B--2---:R-:W-:Y:S01]  /*4170*/  FFMA.FTZ R5, R13, c[0x0][0x2d0], -R12 ;  /* 0x0000b4000d057a23 */ /* 0x004fe2000001080c */
[----:B---3--:R-:W-:-:S04]  /*4180*/  F2FP.PACK_AB R10, R183, R181 ;  /* 0x000000b5b70a723e */ /* 0x008fc800000000ff */
[----:B------:R1:W-:Y:S08]  /*4190*/  MUFU.EX2 R13, R3 ;  /* 0x00000003000d7308 */ /* 0x0003f00000000800 */
[----:B------:R2:W-:Y:S01]  /*41a0*/  MUFU.EX2 R102, R5 ;  /* 0x0000000500667308 */ /* 0x0005e20000000800 */
[----:B-1----:R-:W-:-:S07]  /*41b0*/  FFMA.FTZ R3, R21, c[0x0][0x2d0], -R2 ;  /* 0x0000b40015037a23 */ /* 0x002fce0000010802 */
[----:B------:R1:W3:Y:S01]  /*41c0*/  MUFU.EX2 R180, R3 ;  /* 0x0000000300b47308 */ /* 0x0002e20000000800 */
[----:B--2---:R-:W2:Y:S01]  /*41d0*/  LDSM.16.MT88.4 R4, [R226+0x100] ;  /* 0x00010000e204783b */ /* 0x004ea20000004200 */
[----:B-1----:R-:W-:Y:S01]  /*41e0*/  FFMA.FTZ R3, R22, c[0x0][0x2d0], -R12 ;  /* 0x0000b40016037a23 */ /* 0x002fe2000001080c */
[----:B---3--:R-:W-:-:S05]  /*41f0*/  F2FP.PACK_AB R11, R180, R13 ;  /* 0x0000000db40b723e */ /* 0x008fca00000000ff */
[----:B------:R1:W3:Y:S02]  /*4200*/  MUFU.EX2 R103, R3 ;  /* 0x0000000300677308 */ /* 0x0002e40000000800 */
[C---:B------:R-:W-:Y:S08]  /*4210*/  HMMA.16816.F32 R60, R8.reuse, R16, RZ ;  /* 0x00000010083c723c */ /* 0x040ff000000018ff */
[----:B------:R-:W-:Y:S01]  /*4220*/  HMMA.16816.F32 R48, R8, R18, RZ ;  /* 0x000000120830723c */ /* 0x000fe200000018ff */
[----:B-1----:R-:W-:-:S04]  /*4230*/  FFMA.FTZ R3, R23, c[0x0][0x2d0], -R12 ;  /* 0x0000b40017037a23 */ /* 0x002fc8000001080c */
[----:B------:R1:W-:Y:S03]  /*4240*/  MUFU.EX2 R104, R3 ;  /* 0x0000000300687308 */ /* 0x0003e60000000800 */
[C---:B------:R-:W-:Y:S08]  /*4250*/  HMMA.16816.F32 R20, R8.reuse, R44, RZ ;  /* 0x0000002c0814723c */ /* 0x040ff000000018ff */
[----:B------:R-:W-:Y:S01]  /*4260*/  HMMA.16816.F32 R16, R8, R46, RZ ;  /* 0x0000002e0810723c */ /* 0x000fe200000018ff */
[----:B------:R-:W-:Y:S01]  /*4270*/  LDSM.16.MT88.4 R44, [R228+0x3100] ;  /* 0x00310000e42c783b */ /* 0x000fe20000004200 */
[----:B-1----:R-:W-:-:S06]  /*4280*/  FFMA.FTZ R3, R24, c[0x0][0x2d0], -R12 ;  /* 0x0000b40018037a23 */ /* 0x002fcc000001080c */
[C---:B--2---:R-:W-:Y:S01]  /*4290*/  HMMA.16816.F32 R28, R8.reuse, R4, RZ ;  /* 0x00000004081c723c */ /* 0x044fe200000018ff */
[----:B------:R1:W2:Y:S06]  /*42a0*/  MUFU.EX2 R182, R3 ;  /* 0x0000000300b67308 */ /* 0x0002ac0000000800 */
[----:B---3--:R-:W-:Y:S01]  /*42b0*/  F2FP.PACK_AB R4, R103, R102 ;  /* 0x000000666704723e */ /* 0x008fe200000000ff */
[----:B-1----:R-:W-:Y:S02]  /*42c0*/  FFMA.FTZ R3, R25, c[0x0][0x2d0], -R2 ;  /* 0x0000b40019037a23 */ /* 0x002fe40000010802 */
[----:B------:R-:W-:Y:S02]  /*42d0*/  HMMA.16816.F32 R24, R8, R6, RZ ;  /* 0x000000060818723c */ /* 0x000fe400000018ff */
[----:B------:R-:W-:Y:S05]  /*42e0*/  MUFU.EX2 R91, R3 ;  /* 0x00000003005b7308 */ /* 0x000fea0000000800 */
[----:B--2---:R-:W-:-:S03]  /*42f0*/  F2FP.PACK_AB R6, R182, R104 ;  /* 0x00000068b606723e */ /* 0x004fc600000000ff */
[----:B------:R1:W2:Y:S02]  /*4300*/  MUFU.EX2 R3, R0 ;  /* 0x0000000000037308 */ /* 0x0002a40000000800 */
[----:B-1----:R-:W-:Y:S01]  /*4310*/  IMAD.MOV.U32 R0, RZ, RZ, R57 ;  /* 0x000000ffff007224 */ /* 0x002fe200078e0039 */
[----:B--2---:R-:W-:Y:S01]  /*4320*/  F2FP.PACK_AB R7, R3, R15 ;  /* 0x0000000f0307723e */ /* 0x004fe200000000ff */
[----:B------:R-:W1:Y:S03]  /*4330*/  LDSM.16.MT88.4 R56, [R225+0x3100] ;  /* 0x00310000e138783b */ /* 0x000e660000004200 */
        /* <DEDUP_REMOVED lines=11> */
[C---:B------:R-:W-:Y:S01]  /*43f0*/  HMMA.16816.F32 R28, R8.reuse, R54, RZ ;  /* 0x00000036081c723c */ /* 0x040fe200000018ff */
[----:B------:R-:W4:Y:S07]  /*4400*/  LDSM.16.MT88.4 R52, [R226+0x6100] ;  /* 0x00610000e234783b */ /* 0x000f2e0000004200 */
[C---:B-1----:R-:W-:Y:S08]  /*4410*/  HMMA.16816.F32 R24, R8.reuse, R56, RZ ;  /* 0x000000380818723c */ /* 0x042ff000000018ff */
[C---:B------:R-:W-:Y:S08]  /*4420*/  HMMA.16816.F32 R20, R8.reuse, R58, RZ ;  /* 0x0000003a0814723c */ /* 0x040ff000000018ff */
[----:B------:R-:W-:Y:S08]  /*4430*/  HMMA.16816.F32 R16, R8, R64, RZ ;  /* 0x000000400810723c */ /* 0x000ff000000018ff */
[C---:B------:R-:W-:Y:S01]  /*4440*/  HMMA.16816.F32 R116, R4.reuse, R76, R40 ;  /* 0x0000004c0474723c */ /* 0x040fe20000001828 */
[----:B------:R-:W1:Y:S07]  /*4450*/  LDSM.16.MT88.4 R40, [R229+0x6100] ;  /* 0x00610000e528783b */ /* 0x000e6e0000004200 */
[C---:B------:R-:W-:Y:S01]  /*4460*/  HMMA.16816.F32 R108, R4.reuse, R78, R28 ;  /* 0x0000004e046c723c */ /* 0x040fe2000000181c */
[----:B------:R-:W5:Y:S07]  /*4470*/  LDSM.16.MT88.4 R76, [R225+0x6900] ;  /* 0x00690000e14c783b */ /* 0x000f6e0000004200 */
[C---:B--2---:R-:W-:Y:S08]  /*4480*/  HMMA.16816.F32 R120, R4.reuse, R32, R24 ;  /* 0x000000200478723c */ /* 0x044ff00000001818 */
[----:B------:R-:W-:Y:S08]  /*4490*/  HMMA.16816.F32 R128, R4, R34, R20 ;  /* 0x000000220480723c */ /* 0x000ff00000001814 */
[C---:B------:R-:W-:Y:S08]  /*44a0*/  HMMA.16816.F32 R64, R8.reuse, R66, RZ ;  /* 0x000000420840723c */ /* 0x040ff000000018ff */
[C---:B---3--:R-:W-:Y:S08]  /*44b0*/  HMMA.16816.F32 R32, R8.reuse, R36, RZ ;  /* 0x000000240820723c */ /* 0x048ff000000018ff */
[C---:B------:R-:W-:Y:S08]  /*44c0*/  HMMA.16816.F32 R28, R8.reuse, R38, RZ ;  /* 0x00000026081c723c */ /* 0x040ff000000018ff */
[----:B------:R-:W-:Y:S08]  /*44d0*/  HMMA.16816.F32 R24, R8, R44, RZ ;  /* 0x0000002c0818723c */ /* 0x000ff000000018ff */
[----:B------:R-:W-:Y:S07]  /*44e0*/  HMMA.16816.F32 R132, R4, R68, R16 ;  /* 0x000000440484723c */ /* 0x000fee0000001810 */
[----:B------:R-:W-:Y:S01]  /*44f0*/  IMAD.MOV.U32 R68, RZ, RZ, R105 ;  /* 0x000000ffff447224 */ /* 0x000fe200078e0069 */
[----:B------:R-:W-:Y:S01]  /*4500*/  HMMA.16816.F32 R20, R8, R46, RZ ;  /* 0x0000002e0814723c */ /* 0x000fe200000018ff */
[----:B------:R-:W-:-:S07]  /*4510*/  IMAD.MOV.U32 R69, RZ, RZ, R104 ;  /* 0x000000ffff457224 */ /* 0x000fce00078e0068 */
[C---:B------:R-:W-:Y:S08]  /*4520*/  HMMA.16816.F32 R16, R8.reuse, R48, RZ ;  /* 0x000000300810723c */ /* 0x040ff000000018ff */
[C---:B------:R-:W-:Y:S08]  /*4530*/  HMMA.16816.F32 R60, R8.reuse, R50, RZ ;  /* 0x00000032083c723c */ /* 0x040ff000000018ff */
[C---:B----4-:R-:W-:Y:S08]  /*4540*/  HMMA.16816.F32 R56, R8.reuse, R52, RZ ;  /* 0x000000340838723c */ /* 0x050ff000000018ff */
[C---:B-1----:R-:W-:Y:S08]  /*4550*/  HMMA.16816.F32 R48, R8.reuse, R40, RZ ;  /* 0x000000280830723c */ /* 0x042ff000000018ff */
[C---:B------:R-:W-:Y:S08]  /*4560*/  HMMA.16816.F32 R44, R8.reuse, R42, RZ ;  /* 0x0000002a082c723c */ /* 0x040ff000000018ff */
[C---:B------:R-:W-:Y:S08]  /*4570*/  HMMA.16816.F32 R52, R8.reuse, R54, RZ ;  /* 0x000000360834723c */ /* 0x040ff000000018ff */
[C---:B------:R-:W-:Y:S08]  /*4580*/  HMMA.16816.F32 R40, R8.reuse, R72, RZ ;  /* 0x000000480828723c */ /* 0x040ff000000018ff */
[----:B------:R-:W-:Y:S07]  /*4590*/  HMMA.16816.F32 R36, R8, R74, RZ ;  /* 0x0000004a0824723c */ /* 0x000fee00000018ff */
[----:B------:R-:W-:Y:S01]  /*45a0*/  MOV R8, R103 ;  /* 0x0000006700087202 */ /* 0x000fe20000000f00 */
[----:B------:R-:W-:Y:S01]  /*45b0*/  IMAD.MOV.U32 R9, RZ, RZ, R102 ;  /* 0x000000ffff097224 */ /* 0x000fe200078e0066 */
[----:B------:R-:W-:Y:S01]  /*45c0*/  HMMA.16816.F32 R104, R4, R70, R64 ;  /* 0x000000460468723c */ /* 0x000fe20000001840 */
[----:B------:R-:W-:-:S02]  /*45d0*/  IMAD.MOV.U32 R10, RZ, RZ, R101 ;  /* 0x000000ffff0a7224 */ /* 0x000fc400078e0065 */
[----:B------:R-:W-:-:S04]  /*45e0*/  IMAD.MOV.U32 R11, RZ, RZ, R100 ;  /* 0x000000ffff0b7224 */ /* 0x000fc800078e0064 */
        /* <DEDUP_REMOVED lines=8> */
[----:B------:R-:W-:Y:S01]  /*4670*/  MOV R27, R66 ;  /* 0x00000042001b7202 */ /* 0x000fe20000000f00 */
[----:B------:R-:W-:Y:S01]  /*4680*/  HMMA.16816.F32 R88, R4, R86, R28 ;  /* 0x000000560458723c */ /* 0x000fe2000000181c */
[----:B------:R-:W-:-:S06]  /*4690*/  IMAD.MOV.U32 R26, RZ, RZ, R67 ;  /* 0x000000ffff1a7224 */ /* 0x000fcc00078e0043 */
[----:B------:R-:W-:Y:S01]  /*46a0*/  IMAD.MOV.U32 R87, RZ, RZ, R68 ;  /* 0x000000ffff577224 */ /* 0x000fe200078e0044 */
[C---:B------:R-:W-:Y:S01]  /*46b0*/  HMMA.16816.F32 R80, R4.reuse, R82, R20 ;  /* 0x000000520450723c */ /* 0x040fe20000001814 */
[----:B------:R-:W-:Y:S01]  /*46c0*/  IMAD.MOV.U32 R86, RZ, RZ, R69 ;  /* 0x000000ffff567224 */ /* 0x000fe200078e0045 */
[----:B------:R-:W1:Y:S01]  /*46d0*/  LDSM.16.MT88.4 R20, [R226+0x6900] ;  /* 0x00690000e214783b */ /* 0x000e620000004200 */
[----:B------:R-:W-:Y:S02]  /*46e0*/  IMAD.MOV.U32 R31, RZ, RZ, R8 ;  /* 0x000000ffff1f7224 */ /* 0x000fe400078e0008 */
[----:B------:R-:W-:Y:S02]  /*46f0*/  IMAD.MOV.U32 R30, RZ, RZ, R11 ;  /* 0x000000ffff1e7224 */ /* 0x000fe400078e000b */
[----:B------:R-:W2:Y:S01]  /*4700*/  LDSM.16.MT88.4 R8, [R228+0x6900] ;  /* 0x00690000e408783b */ /* 0x000ea20000004200 */
[C---:B-----5:R-:W-:Y:S03]  /*4710*/  HMMA.16816.F32 R68, R4.reuse, R76, R16 ;  /* 0x0000004c0444723c */ /* 0x060fe60000001810 */
[----:B------:R-:W3:Y:S05]  /*4720*/  LDSM.16.MT88.4 R16, [R229+0x6900] ;  /* 0x00690000e510783b */ /* 0x000eea0000004200 */
[C---:B------:R-:W-:Y:S08]  /*4730*/  HMMA.16816.F32 R76, R4.reuse, R78, R60 ;  /* 0x0000004e044c723c */ /* 0x040ff0000000183c */
[C---:B-1----:R-:W-:Y:S08]  /*4740*/  HMMA.16816.F32 R64, R4.reuse, R20, R56 ;  /* 0x000000140440723c */ /* 0x042ff00000001838 */
[C---:B--2---:R-:W-:Y:S08]  /*4750*/  HMMA.16816.F32 R40, R4.reuse, R8, R40 ;  /* 0x000000080428723c */ /* 0x044ff00000001828 */
[C---:B---3--:R-:W-:Y:S07]  /*4760*/  HMMA.16816.F32 R56, R4.reuse, R16, R48 ;  /* 0x000000100438723c */ /* 0x048fee0000001830 */
[----:B------:R-:W-:Y:S01]  /*4770*/  IMAD.MOV.U32 R49, RZ, RZ, R0 ;  /* 0x000000ffff317224 */ /* 0x000fe200078e0000 */
[----:B------:R-:W-:Y:S01]  /*4780*/  MOV R51, R34 ;  /* 0x0000002200337202 */ /* 0x000fe20000000f00 */
[----:B------:R-:W-:Y:S01]  /*4790*/  FFMA.FTZ R0, R96, c[0x0][0x2d0], -R12 ;  /* 0x0000b40060007a23 */ /* 0x000fe2000001080c */
[----:B------:R-:W-:Y:S01]  /*47a0*/  HMMA.16816.F32 R44, R4, R18, R44 ;  /* 0x00000012042c723c */ /* 0x000fe2000000182c */
[----:B------:R-:W-:Y:S01]  /*47b0*/  IMAD.MOV.U32 R48, RZ, RZ, R35 ;  /* 0x000000ffff307224 */ /* 0x000fe200078e0023 */
[----:B------:R-:W1:Y:S01]  /*47c0*/  LDSM.16.MT88.4 R16, [R225+0x1100] ;  /* 0x00110000e110783b */ /* 0x000e620000004200 */
[----:B------:R2:W-:Y:S01]  /*47d0*/  MUFU.EX2 R25, R0 ;  /* 0x0000000000197308 */ /* 0x0005e20000000800 */
[----:B------:R-:W-:-:S04]  /*47e0*/  IMAD.MOV.U32 R50, RZ, RZ, R252 ;  /* 0x000000ffff327224 */ /* 0x000fc800078e00fc */
[C---:B------:R-:W-:Y:S01]  /*47f0*/  HMMA.16816.F32 R32, R4.reuse, R10, R36 ;  /* 0x0000000a0420723c */ /* 0x040fe20000001824 */
[----:B------:R-:W3:Y:S06]  /*4800*/  LDSM.16.MT88.4 R8, [R226+0x1100] ;  /* 0x00110000e208783b */ /* 0x000eec0000004200 */
[----:B------:R-:W-:Y:S01]  /*4810*/  MOV R38, R181 ;  /* 0x000000b500267202 */ /* 0x000fe20000000f00 */
[----:B------:R-:W-:Y:S01]  /*4820*/  HMMA.16816.F32 R60, R4, R22, R52 ;  /* 0x00000016043c723c */ /* 0x000fe20000001834 */
[----:B------:R-:W-:Y:S01]  /*4830*/  IMAD.MOV.U32 R37, RZ, RZ, R51 ;  /* 0x000000ffff257224 */ /* 0x000fe200078e0033 */
[----:B------:R-:W4:Y:S01]  /*4840*/  LDSM.16.MT88.4 R20, [R229+0x1100] ;  /* 0x00110000e514783b */ /* 0x000f220000004200 */
[----:B--2---:R-:W-:-:S04]  /*4850*/  FFMA.FTZ R0, R95, c[0x0][0x2d0], -R12 ;  /* 0x0000b4005f007a23 */ /* 0x004fc8000001080c */
[----:B------:R2:W5:Y:S02]  /*4860*/  MUFU.EX2 R181, R0 ;  /* 0x0000000000b57308 */ /* 0x0005640000000800 */
[----:B--2---:R-:W-:Y:S01]  /*4870*/  FFMA.FTZ R0, R93, c[0x0][0x2d0], -R12 ;  /* 0x0000b4005d007a23 */ /* 0x004fe2000001080c */
[----:B-----5:R-:W-:-:S05]  /*4880*/  F2FP.PACK_AB R4, R181, R25 ;  /* 0x00000019b504723e */ /* 0x020fca00000000ff */
[----:B------:R2:W-:Y:S02]  /*4890*/  MUFU.EX2 R29, R0 ;  /* 0x00000000001d7308 */ /* 0x0005e40000000800 */
[----:B--2---:R-:W-:-:S06]  /*48a0*/  FFMA.FTZ R0, R92, c[0x0][0x2d0], -R12 ;  /* 0x0000b4005c007a23 */ /* 0x004fcc000001080c */
        /* <DEDUP_REMOVED lines=10> */
[----:B------:R-:W2:Y:S02]  /*4950*/  MUFU.EX2 R28, R0 ;  /* 0x00000000001c7308 */ /* 0x000ea40000000800 */
[----:B--2---:R-:W-:Y:S01]  /*4960*/  F2FP.PACK_AB R7, R28, R39 ;  /* 0x000000271c07723e */ /* 0x004fe200000000ff */
[----:B------:R-:W-:-:S06]  /*4970*/  IMAD.MOV.U32 R0, RZ, RZ, R86 ;  /* 0x000000ffff007224 */ /* 0x000fcc00078e0056 */
[C---:B-1----:R-:W-:Y:S07]  /*4980*/  HMMA.16816.F32 R52, R4.reuse, R16, R160 ;  /* 0x000000100434723c */ /* 0x042fee00000018a0 */
[----:B------:R-:W-:Y:S01]  /*4990*/  IMAD.MOV.U32 R161, RZ, RZ, R38 ;  /* 0x000000ffffa17224 */ /* 0x000fe200078e0026 */
[----:B------:R-:W-:Y:S01]  /*49a0*/  MOV R38, R50 ;  /* 0x0000003200267202 */ /* 0x000fe20000000f00 */
[----:B------:R-:W-:Y:S01]  /*49b0*/  IMAD.MOV.U32 R163, RZ, RZ, R48 ;  /* 0x000000ffffa37224 */ /* 0x000fe200078e0030 */
[----:B---3--:R-:W-:Y:S01]  /*49c0*/  HMMA.16816.F32 R92, R4, R10, R124 ;  /* 0x0000000a045c723c */ /* 0x008fe2000000187c */
[----:B------:R-:W-:-:S02]  /*49d0*/  IMAD.MOV.U32 R162, RZ, RZ, R49 ;  /* 0x000000ffffa27224 */ /* 0x000fc400078e0031 */
[----:B------:R-:W-:-:S05]  /*49e0*/  IMAD.MOV.U32 R160, RZ, RZ, R87 ;  /* 0x000000ffffa07224 */ /* 0x000fca00078e0057 */
[C---:B------:R-:W-:Y:S01]  /*49f0*/  HMMA.16816.F32 R48, R4.reuse, R18, R144 ;  /* 0x000000120430723c */ /* 0x040fe20000001890 */
[----:B------:R-:W1:Y:S06]  /*4a00*/  LDSM.16.MT88.4 R16, [R228+0x1100] ;  /* 0x00110000e410783b */ /* 0x000e6c0000004200 */
[----:B------:R-:W-:Y:S01]  /*4a10*/  IMAD.MOV.U32 R146, RZ, RZ, R84 ;  /* 0x000000ffff927224 */ /* 0x000fe200078e0054 */
[----:B------:R-:W-:Y:S01]  /*4a20*/  MOV R144, R29 ;  /* 0x0000001d00907202 */ /* 0x000fe20000000f00 */
[----:B------:R-:W-:Y:S01]  /*4a30*/  IMAD.MOV.U32 R147, RZ, RZ, R85 ;  /* 0x000000ffff937224 */ /* 0x000fe200078e0055 */
[----:B----4-:R-:W-:Y:S01]  /*4a40*/  HMMA.16816.F32 R96, R4, R20, R112 ;  /* 0x000000140460723c */ /* 0x010fe20000001870 */
[----:B------:R-:W-:-:S07]  /*4a50*/  IMAD.MOV.U32 R145, RZ, RZ, R30 ;  /* 0x000000ffff917224 */ /* 0x000fce00078e001e */
[C---:B------:R-:W-:Y:S01]  /*4a60*/  HMMA.16816.F32 R84, R4.reuse, R8, R136 ;  /* 0x000000080454723c */ /* 0x040fe20000001888 */
[----:B------:R-:W2:Y:S06]  /*4a70*/  LDSM.16.MT88.4 R8, [R225+0x4100] ;  /* 0x00410000e108783b */ /* 0x000eac0000004200 */
[----:B------:R-:W-:Y:S01]  /*4a80*/  MOV R136, R28 ;  /* 0x0000001c00887202 */ /* 0x000fe20000000f00 */
[----:B------:R-:W-:Y:S01]  /*4a90*/  IMAD.MOV.U32 R137, RZ, RZ, R31 ;  /* 0x000000ffff897224 */ /* 0x000fe200078e001f */
[----:B------:R-:W-:Y:S01]  /*4aa0*/  HMMA.16816.F32 R112, R4, R22, R148 ;  /* 0x000000160470723c */ /* 0x000fe20000001894 */
[----:B------:R-:W3:Y:S01]  /*4ab0*/  LDSM.16.MT88.4 R28, [R226+0x4100] ;  /* 0x00410000e21c783b */ /* 0x000ee20000004200 */
[----:B------:R-:W-:-:S02]  /*4ac0*/  IMAD.MOV.U32 R138, RZ, RZ, R25 ;  /* 0x000000ffff8a7224 */ /* 0x000fc400078e0019 */
[----:B------:R-:W-:Y:S01]  /*4ad0*/  IMAD.MOV.U32 R139, RZ, RZ, R24 ;  /* 0x000000ffff8b7224 */ /* 0x000fe200078e0018 */
[----:B------:R-:W-:Y:S03]  /*4ae0*/  LDSM.16.MT88.4 R20, [R226+0x7100] ;  /* 0x00710000e214783b */ /* 0x000fe60000004200 */
        /* <DEDUP_REMOVED lines=8> */
[----:B------:R-:W-:Y:S01]  /*4b70*/  IMAD.MOV.U32 R28, RZ, RZ, R27 ;  /* 0x000000ffff1c7224 */ /* 0x000fe200078e001b */
[C---:B------:R-:W-:Y:S01]  /*4b80*/  HMMA.16816.F32 R148, R4.reuse, R30, R104 ;  /* 0x0000001e0494723c */ /* 0x040fe20000001868 */
[----:B------:R-:W3:Y:S06]  /*4b90*/  LDSM.16.MT88.4 R24, [R225+0x7100] ;  /* 0x00710000e118783b */ /* 0x000eec0000004200 */
[----:B------:R-:W-:Y:S01]  /*4ba0*/  MOV R105, R144 ;  /* 0x0000009000697202 */ /* 0x000fe20000000f00 */
[----:B------:R-:W-:Y:S01]  /*4bb0*/  IMAD.MOV.U32 R106, RZ, RZ, R145 ;  /* 0x000000ffff6a7224 */ /* 0x000fe200078e0091 */
[----:B-1----:R-:W-:Y:S01]  /*4bc0*/  HMMA.16816.F32 R124, R4, R18, R88 ;  /* 0x00000012047c723c */ /* 0x002fe20000001858 */
[----:B------:R-:W-:-:S02]  /*4bd0*/  IMAD.MOV.U32 R104, RZ, RZ, R146 ;  /* 0x000000ffff687224 */ /* 0x000fc400078e0092 */
[----:B------:R-:W-:Y:S02]  /*4be0*/  IMAD.MOV.U32 R107, RZ, RZ, R147 ;  /* 0x000000ffff6b7224 */ /* 0x000fe400078e0093 */
[----:B------:R-:W-:Y:S02]  /*4bf0*/  IMAD.MOV.U32 R30, RZ, RZ, R136 ;  /* 0x000000ffff1e7224 */ /* 0x000fe400078e0088 */
[----:B------:R-:W-:Y:S01]  /*4c00*/  IMAD.MOV.U32 R31, RZ, RZ, R137 ;  /* 0x000000ffff1f7224 */ /* 0x000fe200078e0089 */
        /* <DEDUP_REMOVED lines=8> */
[C---:B------:R-:W-:Y:S07]  /*4c90*/  HMMA.16816.F32 R72, R4.reuse, R20, R64 ;  /* 0x000000140448723c */ /* 0x040fee0000001840 */
[----:B------:R-:W-:Y:S01]  /*4ca0*/  IMAD.MOV.U32 R21, RZ, RZ, R39 ;  /* 0x000000ffff157224 */ /* 0x000fe200078e0027 */
[C---:B------:R-:W-:Y:S07]  /*4cb0*/  HMMA.16816.F32 R136, R4.reuse, R26, R76 ;  /* 0x0000001a0488723c */ /* 0x040fee000000184c */
[----:B------:R-:W-:Y:S01]  /*4cc0*/  IMAD.MOV.U32 R79, RZ, RZ, R0 ;  /* 0x000000ffff4f7224 */ /* 0x000fe200078e0000 */
[----:B------:R-:W-:Y:S01]  /*4cd0*/  MOV R77, R163 ;  /* 0x000000a3004d7202 */ /* 0x000fe20000000f00 */
[----:B------:R-:W-:Y:S01]  /*4ce0*/  FFMA.FTZ R0, R168, c[0x0][0x2d0], -R12 ;  /* 0x0000b400a8007a23 */ /* 0x000fe2000001080c */
[----:B------:R-:W-:Y:S01]  /*4cf0*/  MOV R78, R104 ;  /* 0x00000068004e7202 */ /* 0x000fe20000000f00 */
[----:B------:R-:W-:Y:S01]  /*4d00*/  IMAD.MOV.U32 R168, RZ, RZ, R162 ;  /* 0x000000ffffa87224 */ /* 0x000fe200078e00a2 */
[----:B-1----:R-:W-:Y:S01]  /*4d10*/  HMMA.16816.F32 R64, R4, R16, R56 ;  /* 0x000000100440723c */ /* 0x002fe20000001838 */
[----:B------:R-:W-:-:S02]  /*4d20*/  IMAD.MOV.U32 R162, RZ, RZ, R250 ;  /* 0x000000ffffa27224 */ /* 0x000fc400078e00fa */
[----:B------:R1:W-:Y:S01]  /*4d30*/  MUFU.EX2 R250, R0 ;  /* 0x0000000000fa7308 */ /* 0x0003e20000000800 */
[----:B------:R-:W-:Y:S02]  /*4d40*/  IMAD.MOV.U32 R163, RZ, RZ, R183 ;  /* 0x000000ffffa37224 */ /* 0x000fe400078e00b7 */
[----:B------:R-:W-:Y:S02]  /*4d50*/  IMAD.MOV.U32 R76, RZ, RZ, R182 ;  /* 0x000000ffff4c7224 */ /* 0x000fe400078e00b6 */
[----:B------:R-:W-:Y:S01]  /*4d60*/  IMAD.MOV.U32 R27, RZ, RZ, R30 ;  /* 0x000000ffff1b7224 */ /* 0x000fe200078e001e */
[C---:B------:R-:W-:Y:S01]  /*4d70*/  HMMA.16816.F32 R44, R4.reuse, R18, R44 ;  /* 0x00000012042c723c */ /* 0x040fe2000000182c */
[----:B------:R-:W-:Y:S01]  /*4d80*/  IMAD.MOV.U32 R30, RZ, RZ, R36 ;  /* 0x000000ffff1e7224 */ /* 0x000fe200078e0024 */
[----:B------:R-:W3:Y:S01]  /*4d90*/  LDSM.16.MT88.4 R16, [R225+0x1900] ;  /* 0x00190000e110783b */ /* 0x000ee20000004200 */
[----:B------:R-:W-:Y:S02]  /*4da0*/  IMAD.MOV.U32 R26, RZ, RZ, R31 ;  /* 0x000000ffff1a7224 */ /* 0x000fe400078e001f */
[----:B------:R-:W-:Y:S01]  /*4db0*/  IMAD.MOV.U32 R31, RZ, RZ, R107 ;  /* 0x000000ffff1f7224 */ /* 0x000fe200078e006b */
[----:B------:R-:W-:Y:S01]  /*4dc0*/  MOV R107, R37 ;  /* 0x00000025006b7202 */ /* 0x000fe20000000f00 */
[----:B------:R-:W-:Y:S01]  /*4dd0*/  IMAD.MOV.U32 R104, RZ, RZ, R38 ;  /* 0x000000ffff687224 */ /* 0x000fe200078e0026 */
[----:B--2---:R-:W-:Y:S01]  /*4de0*/  HMMA.16816.F32 R32, R4, R10, R32 ;  /* 0x0000000a0420723c */ /* 0x004fe20000001820 */
[----:B-1----:R-:W-:-:S04]  /*4df0*/  FFMA.FTZ R0, R166, c[0x0][0x2d0], -R12 ;  /* 0x0000b400a6007a23 */ /* 0x002fc8000001080c */
[----:B------:R1:W2:Y:S03]  /*4e00*/  MUFU.EX2 R183, R0 ;  /* 0x0000000000b77308 */ /* 0x0002a60000000800 */
[C---:B------:R-:W-:Y:S01]  /*4e10*/  HMMA.16816.F32 R36, R4.reuse, R8, R40 ;  /* 0x000000080424723c */ /* 0x040fe20000001828 */
[----:B------:R-:W4:Y:S07]  /*4e20*/  LDSM.16.MT88.4 R8, [R226+0x1900] ;  /* 0x00190000e208783b */ /* 0x000f2e0000004200 */
[----:B------:R-:W-:Y:S01]  /*4e30*/  HMMA.16816.F32 R68, R4, R22, R60 ;  /* 0x000000160444723c */ /* 0x000fe2000000183c */
[----:B-1----:R-:W-:-:S06]  /*4e40*/  FFMA.FTZ R0, R165, c[0x0][0x2d0], -R12 ;  /* 0x0000b400a5007a23 */ /* 0x002fcc000001080c */
[----:B--2---:R-:W-:Y:S01]  /*4e50*/  F2FP.PACK_AB R4, R183, R250 ;  /* 0x000000fab704723e */ /* 0x004fe200000000ff */
[----:B------:R-:W-:Y:S01]  /*4e60*/  IMAD.MOV.U32 R165, RZ, RZ, R251 ;  /* 0x000000ffffa57224 */ /* 0x000fe200078e00fb */
[----:B------:R1:W-:Y:S02]  /*4e70*/  MUFU.EX2 R182, R0 ;  /* 0x0000000000b67308 */ /* 0x0003e40000000800 */
[----:B-1----:R-:W-:Y:S01]  /*4e80*/  FFMA.FTZ R0, R164, c[0x0][0x2d0], -R12 ;  /* 0x0000b400a4007a23 */ /* 0x002fe2000001080c */
[----:B------:R-:W-:Y:S02]  /*4e90*/  MOV R164, R21 ;  /* 0x0000001500a47202 */ /* 0x000fe40000000f00 */
[----:B------:R-:W1:Y:S03]  /*4ea0*/  LDSM.16.MT88.4 R20, [R229+0x1900] ;  /* 0x00190000e514783b */ /* 0x000e660000004200 */
[----:B------:R2:W5:Y:S02]  /*4eb0*/  MUFU.EX2 R251, R0 ;  /* 0x0000000000fb7308 */ /* 0x0005640000000800 */
[----:B--2---:R-:W-:Y:S01]  /*4ec0*/  FFMA.FTZ R0, R169, c[0x0][0x2d0], -R2 ;  /* 0x0000b400a9007a23 */ /* 0x004fe20000010802 */
[----:B-----5:R-:W-:Y:S01]  /*4ed0*/  F2FP.PACK_AB R6, R251, R182 ;  /* 0x000000b6fb06723e */ /* 0x020fe200000000ff */
[----:B------:R-:W-:-:S02]  /*4ee0*/  IMAD.MOV.U32 R169, RZ, RZ, R78 ;  /* 0x000000ffffa97224 */ /* 0x000fc400078e004e */
[----:B------:R-:W-:Y:S01]  /*4ef0*/  IMAD.MOV.U32 R78, RZ, RZ, R79 ;  /* 0x000000ffff4e7224 */ /* 0x000fe200078e004f */
[----:B------:R-:W-:Y:S01]  /*4f00*/  MOV R79, R30 ;  /* 0x0000001e004f7202 */ /* 0x000fe20000000f00 */
[----:B------:R-:W-:Y:S02]  /*4f10*/  IMAD.MOV.U32 R30, RZ, RZ, R180 ;  /* 0x000000ffff1e7224 */ /* 0x000fe400078e00b4 */
[----:B------:R2:W-:Y:S02]  /*4f20*/  MUFU.EX2 R180, R0 ;  /* 0x0000000000b47308 */ /* 0x0005e40000000800 */
[----:B--2---:R-:W-:-:S06]  /*4f30*/  FFMA.FTZ R0, R167, c[0x0][0x2d0], -R2 ;  /* 0x0000b400a7007a23 */ /* 0x004fcc0000010802 */
[----:B------:R2:W5:Y:S02]  /*4f40*/  MUFU.EX2 R166, R0 ;  /* 0x0000000000a67308 */ /* 0x0005640000000800 */
[----:B--2---:R-:W-:Y:S01]  /*4f50*/  FFMA.FTZ R0, R142, c[0x0][0x2d0], -R2 ;  /* 0x0000b4008e007a23 */ /* 0x004fe20000010802 */
[----:B-----5:R-:W-:Y:S01]  /*4f60*/  F2FP.PACK_AB R5, R166, R180 ;  /* 0x000000b4a605723e */ /* 0x020fe200000000ff */
[----:B------:R-:W-:Y:S02]  /*4f70*/  IMAD.MOV.U32 R142, RZ, RZ, R104 ;  /* 0x000000ffff8e7224 */ /* 0x000fe400078e0068 */
[----:B------:R-:W-:Y:S01]  /*4f80*/  IMAD.MOV.U32 R104, RZ, RZ, R105 ;  /* 0x000000ffff687224 */ /* 0x000fe200078e0069 */
[----:B------:R-:W-:Y:S02]  /*4f90*/  MOV R105, R181 ;  /* 0x000000b500697202 */ /* 0x000fe40000000f00 */
[----:B------:R2:W-:Y:S02]  /*4fa0*/  MUFU.EX2 R181, R0 ;  /* 0x0000000000b57308 */ /* 0x0005e40000000800 */
[----:B--2---:R-:W-:-:S02]  /*4fb0*/  FFMA.FTZ R0, R143, c[0x0][0x2d0], -R2 ;  /* 0x0000b4008f007a23 */ /* 0x004fc40000010802 */
[----:B------:R-:W-:-:S04]  /*4fc0*/  IMAD.MOV.U32 R143, RZ, RZ, R76 ;  /* 0x000000ffff8f7224 */ /* 0x000fc800078e004c */
[----:B------:R-:W2:Y:S02]  /*4fd0*/  MUFU.EX2 R167, R0 ;  /* 0x0000000000a77308 */ /* 0x000ea40000000800 */
[----:B--2---:R-:W-:Y:S01]  /*4fe0*/  F2FP.PACK_AB R7, R167, R181 ;  /* 0x000000b5a707723e */ /* 0x004fe200000000ff */
[----:B------:R-:W-:-:S06]  /*4ff0*/  IMAD.MOV.U32 R0, RZ, RZ, R77 ;  /* 0x000000ffff007224 */ /* 0x000fcc00078e004d */
[C---:B---3--:R-:W-:Y:S08]  /*5000*/  HMMA.16816.F32 R60, R4.reuse, R16, R52 ;  /* 0x00000010043c723c */ /* 0x048ff00000001834 */
[C---:B------:R-:W-:Y:S01]  /*5010*/  HMMA.16816.F32 R56, R4.reuse, R18, R48 ;  /* 0x000000120438723c */ /* 0x040fe20000001830 */
[----:B------:R-:W2:Y:S07]  /*5020*/  LDSM.16.MT88.4 R16, [R228+0x1900] ;  /* 0x00190000e410783b */ /* 0x000eae0000004200 */
[C---:B----4-:R-:W-:Y:S08]  /*5030*/  HMMA.16816.F32 R52, R4.reuse, R8, R84 ;  /* 0x000000080434723c */ /* 0x050ff00000001854 */
[C---:B------:R-:W-:Y:S01]  /*5040*/  HMMA.16816.F32 R48, R4.reuse, R10, R92 ;  /* 0x0000000a0430723c */ /* 0x040fe2000000185c */
[----:B------:R-:W3:Y:S07]  /*5050*/  LDSM.16.MT88.4 R8, [R225+0x4900] ;  /* 0x00490000e108783b */ /* 0x000eee0000004200 */
[C---:B-1----:R-:W-:Y:S07]  /*5060*/  HMMA.16816.F32 R40, R4.reuse, R20, R96 ;  /* 0x000000140428723c */ /* 0x042fee0000001860 */
[----:B------:R-:W-:Y:S01]  /*5070*/  IMAD.MOV.U32 R96, RZ, RZ, R30 ;  /* 0x000000ffff607224 */ /* 0x000fe200078e001e */
[----:B------:R-:W-:Y:S01]  /*5080*/  MOV R99, R29 ;  /* 0x0000001d00637202 */ /* 0x000fe20000000f00 */
[----:B------:R-:W-:Y:S01]  /*5090*/  IMAD.MOV.U32 R97, RZ, RZ, R31 ;  /* 0x000000ffff617224 */ /* 0x000fe200078e001f */
[----:B------:R-:W-:Y:S01]  /*50a0*/  HMMA.16816.F32 R112, R4, R22, R112 ;  /* 0x000000160470723c */ /* 0x000fe20000001870 */
[----:B------:R-:W-:Y:S01]  /*50b0*/  IMAD.MOV.U32 R98, RZ, RZ, R28 ;  /* 0x000000ffff627224 */ /* 0x000fe200078e001c */
[----:B------:R-:W-:Y:S01]  /*50c0*/  MOV R21, R79 ;  /* 0x0000004f00157202 */ /* 0x000fe20000000f00 */
[----:B------:R-:W1:Y:S01]  /*50d0*/  LDSM.16.MT88.4 R28, [R226+0x4900] ;  /* 0x00490000e21c783b */ /* 0x000e620000004200 */
[----:B------:R-:W-:-:S03]  /*50e0*/  IMAD.MOV.U32 R20, RZ, RZ, R78 ;  /* 0x000000ffff147224 */ /* 0x000fc600078e004e */
[----:B------:R-:W-:Y:S01]  /*50f0*/  IMAD.MOV.U32 R22, RZ, RZ, R104 ;  /* 0x000000ffff167224 */ /* 0x000fe200078e0068 */
[----:B--2---:R-:W-:Y:S01]  /*5100*/  HMMA.16816.F32 R116, R4, R16, R116 ;  /* 0x000000100474723c */ /* 0x004fe20000001874 */
[----:B------:R-:W-:-:S06]  /*5110*/  IMAD.MOV.U32 R23, RZ, RZ, R105 ;  /* 0x000000ffff177224 */ /* 0x000fcc00078e0069 */
[----:B------:R-:W-:Y:S01]  /*5120*/  IMAD.MOV.U32 R16, RZ, RZ, R106 ;  /* 0x000000ffff107224 */ /* 0x000fe200078e006a */
[----:B------:R-:W-:Y:S01]  /*5130*/  MOV R17, R107 ;  /* 0x0000006b00117202 */ /* 0x000fe20000000f00 */
[C---:B------:R-:W-:Y:S08]  /*5140*/  HMMA.16816.F32 R92, R4.reuse, R18, R108 ;  /* 0x00000012045c723c */ /* 0x040ff0000000186c */
[C---:B---3--:R-:W-:Y:S07]  /*5150*/  HMMA.16816.F32 R104, R4.reuse, R8, R120 ;  /* 0x000000080468723c */ /* 0x048fee0000001878 */
        /* <DEDUP_REMOVED lines=11> */
[----:B-1----:R-:W-:Y:S01]  /*5210*/  HMMA.16816.F32 R76, R4, R28, R132 ;  /* 0x0000001c044c723c */ /* 0x002fe20000001884 */
[----:B------:R-:W-:-:S02]  /*5220*/  IMAD.MOV.U32 R142, RZ, RZ, R24 ;  /* 0x000000ffff8e7224 */ /* 0x000fc400078e0018 */
[----:B------:R-:W-:Y:S02]  /*5230*/  IMAD.MOV.U32 R128, RZ, RZ, R96 ;  /* 0x000000ffff807224 */ /* 0x000fe400078e0060 */
[----:B------:R-:W-:Y:S02]  /*5240*/  IMAD.MOV.U32 R130, RZ, RZ, R98 ;  /* 0x000000ffff827224 */ /* 0x000fe400078e0062 */
[----:B------:R-:W-:Y:S01]  /*5250*/  IMAD.MOV.U32 R135, RZ, RZ, R16 ;  /* 0x000000ffff877224 */ /* 0x000fe200078e0010 */
[----:B------:R-:W-:Y:S01]  /*5260*/  HMMA.16816.F32 R148, R4, R30, R148 ;  /* 0x0000001e0494723c */ /* 0x000fe20000001894 */
[----:B------:R-:W-:Y:S02]  /*5270*/  IMAD.MOV.U32 R134, RZ, RZ, R17 ;  /* 0x000000ffff867224 */ /* 0x000fe400078e0011 */
[----:B------:R-:W-:Y:S01]  /*5280*/  IMAD.MOV.U32 R132, RZ, RZ, R26 ;  /* 0x000000ffff847224 */ /* 0x000fe200078e001a */
[----:B------:R-:W1:Y:S01]  /*5290*/  LDSM.16.MT88.4 R16, [R229+0x4900] ;  /* 0x00490000e510783b */ /* 0x000e620000004200 */
[----:B------:R-:W-:-:S02]  /*52a0*/  IMAD.MOV.U32 R131, RZ, RZ, R99 ;  /* 0x000000ffff837224 */ /* 0x000fc400078e0063 */
[----:B------:R-:W-:Y:S01]  /*52b0*/  IMAD.MOV.U32 R133, RZ, RZ, R22 ;  /* 0x000000ffff857224 */ /* 0x000fe200078e0016 */
[----:B------:R-:W3:Y:S01]  /*52c0*/  LDSM.16.MT88.4 R24, [R225+0x7900] ;  /* 0x00790000e118783b */ /* 0x000ee20000004200 */
[----:B------:R-:W-:Y:S01]  /*52d0*/  IMAD.MOV.U32 R22, RZ, RZ, R0 ;  /* 0x000000ffff167224 */ /* 0x000fe200078e0000 */
[----:B------:R-:W-:Y:S01]  /*52e0*/  MOV R28, R131 ;  /* 0x00000083001c7202 */ /* 0x000fe20000000f00 */
[----:B------:R-:W-:Y:S02]  /*52f0*/  IMAD.MOV.U32 R29, RZ, RZ, R21 ;  /* 0x000000ffff1d7224 */ /* 0x000fe400078e0015 */
[----:B------:R-:W-:Y:S02]  /*5300*/  IMAD.MOV.U32 R0, RZ, RZ, R171 ;  /* 0x000000ffff007224 */ /* 0x000fe400078e00ab */
[----:B------:R-:W-:Y:S02]  /*5310*/  IMAD.MOV.U32 R21, RZ, RZ, R169 ;  /* 0x000000ffff157224 */ /* 0x000fe400078e00a9 */
[----:B------:R-:W-:-:S02]  /*5320*/  IMAD.MOV.U32 R31, RZ, RZ, R170 ;  /* 0x000000ffff1f7224 */ /* 0x000fc400078e00aa */
[----:B------:R-:W-:Y:S01]  /*5330*/  IMAD.MOV.U32 R131, RZ, RZ, R23 ;  /* 0x000000ffff837224 */ /* 0x000fe200078e0017 */
[----:B------:R-:W-:Y:S01]  /*5340*/  MOV R30, R21 ;  /* 0x00000015001e7202 */ /* 0x000fe20000000f00 */
[C---:B--2---:R-:W-:Y:S08]  /*5350*/  HMMA.16816.F32 R96, R4.reuse, R8, R100 ;  /* 0x000000080460723c */ /* 0x044ff00000001864 */
[C---:B------:R-:W-:Y:S01]  /*5360*/  HMMA.16816.F32 R88, R4.reuse, R10, R88 ;  /* 0x0000000a0458723c */ /* 0x040fe20000001858 */
[----:B------:R-:W2:Y:S07]  /*5370*/  LDSM.16.MT88.4 R8, [R228+0x7900] ;  /* 0x00790000e408783b */ /* 0x000eae0000004200 */
[C---:B-1----:R-:W-:Y:S08]  /*5380*/  HMMA.16816.F32 R168, R4.reuse, R16, R144 ;  /* 0x0000001004a8723c */ /* 0x042ff00000001890 */
[C---:B------:R-:W-:Y:S01]  /*5390*/  HMMA.16816.F32 R108, R4.reuse, R18, R124 ;  /* 0x00000012046c723c */ /* 0x040fe2000000187c */
[----:B------:R-:W1:Y:S07]  /*53a0*/  LDSM.16.MT88.4 R16, [R229+0x7900] ;  /* 0x00790000e510783b */ /* 0x000e6e0000004200 */
[C---:B---3--:R-:W-:Y:S07]  /*53b0*/  HMMA.16816.F32 R136, R4.reuse, R26, R136 ;  /* 0x0000001a0488723c */ /* 0x048fee0000001888 */
[----:B------:R-:W-:Y:S01]  /*53c0*/  IMAD.MOV.U32 R26, RZ, RZ, R0 ;  /* 0x000000ffff1a7224 */ /* 0x000fe200078e0000 */
[----:B------:R-:W-:Y:S01]  /*53d0*/  HMMA.16816.F32 R80, R4, R24, R80 ;  /* 0x000000180450723c */ /* 0x000fe20000001850 */
[----:B------:R-:W-:Y:S01]  /*53e0*/  FFMA.FTZ R0, R179, c[0x0][0x2d0], -R12 ;  /* 0x0000b400b3007a23 */ /* 0x000fe2000001080c */
[----:B------:R-:W-:Y:S01]  /*53f0*/  MOV R179, R165 ;  /* 0x000000a500b37202 */ /* 0x000fe20000000f00 */
[----:B------:R-:W-:-:S02]  /*5400*/  IMAD.MOV.U32 R27, RZ, RZ, R31 ;  /* 0x000000ffff1b7224 */ /* 0x000fc400078e001f */
[----:B------:R-:W-:Y:S02]  /*5410*/  IMAD.MOV.U32 R31, RZ, RZ, R142 ;  /* 0x000000ffff1f7224 */ /* 0x000fe400078e008e */
[----:B------:R3:W-:Y:S01]  /*5420*/  MUFU.EX2 R142, R0 ;  /* 0x00000000008e7308 */ /* 0x0007e20000000800 */
[----:B------:R-:W-:Y:S01]  /*5430*/  IMAD.MOV.U32 R25, RZ, RZ, R29 ;  /* 0x000000ffff197224 */ /* 0x000fe200078e001d */
[C---:B--2---:R-:W-:Y:S01]  /*5440*/  HMMA.16816.F32 R36, R4.reuse, R8, R36 ;  /* 0x000000080424723c */ /* 0x044fe20000001824 */
[----:B------:R-:W-:Y:S02]  /*5450*/  IMAD.MOV.U32 R29, RZ, RZ, R22 ;  /* 0x000000ffff1d7224 */ /* 0x000fe400078e0016 */
[----:B------:R-:W-:Y:S02]  /*5460*/  IMAD.MOV.U32 R24, RZ, RZ, R20 ;  /* 0x000000ffff187224 */ /* 0x000fe400078e0014 */
[----:B------:R-:W2:Y:S03]  /*5470*/  LDSM.16.MT88.4 R20, [R226+0x7900] ;  /* 0x00790000e214783b */ /* 0x000ea60000004200 */
[----:B------:R-:W-:Y:S01]  /*5480*/  HMMA.16816.F32 R32, R4, R10, R32 ;  /* 0x0000000a0420723c */ /* 0x000fe20000001820 */
[----:B------:R-:W4:Y:S01]  /*5490*/  LDSM.16.MT88.4 R8, [R226+0x2100] ;  /* 0x00210000e208783b */ /* 0x000f220000004200 */
[----:B---3--:R-:W-:Y:S01]  /*54a0*/  FFMA.FTZ R0, R178, c[0x0][0x2d0], -R12 ;  /* 0x0000b400b2007a23 */ /* 0x008fe2000001080c */
[----:B------:R-:W-:-:S05]  /*54b0*/  MOV R178, R162 ;  /* 0x000000a200b27202 */ /* 0x000fca0000000f00 */
[C---:B-1----:R-:W-:Y:S01]  /*54c0*/  HMMA.16816.F32 R64, R4.reuse, R16, R64 ;  /* 0x000000100440723c */ /* 0x042fe20000001840 */
[----:B------:R1:W3:Y:S07]  /*54d0*/  MUFU.EX2 R162, R0 ;  /* 0x0000000000a27308 */ /* 0x0002ee0000000800 */
[----:B------:R-:W-:Y:S01]  /*54e0*/  HMMA.16816.F32 R44, R4, R18, R44 ;  /* 0x00000012042c723c */ /* 0x000fe2000000182c */
[----:B------:R-:W5:Y:S01]  /*54f0*/  LDSM.16.MT88.4 R16, [R225+0x2100] ;  /* 0x00210000e110783b */ /* 0x000f620000004200 */
[----:B-1----:R-:W-:-:S02]  /*5500*/  FFMA.FTZ R0, R177, c[0x0][0x2d0], -R12 ;  /* 0x0000b400b1007a23 */ /* 0x002fc4000001080c */
[----:B------:R-:W-:Y:S02]  /*5510*/  IMAD.MOV.U32 R177, RZ, RZ, R28 ;  /* 0x000000ffffb17224 */ /* 0x000fe400078e001c */
[----:B------:R-:W-:Y:S02]  /*5520*/  IMAD.MOV.U32 R28, RZ, RZ, R163 ;  /* 0x000000ffff1c7224 */ /* 0x000fe400078e00a3 */
[----:B------:R1:W-:Y:S01]  /*5530*/  MUFU.EX2 R163, R0 ;  /* 0x0000000000a37308 */ /* 0x0003e20000000800 */
[C---:B--2---:R-:W-:Y:S08]  /*5540*/  HMMA.16816.F32 R72, R4.reuse, R20, R72 ;  /* 0x000000140448723c */ /* 0x044ff00000001848 */
[----:B------:R-:W-:Y:S01]  /*5550*/  HMMA.16816.F32 R68, R4, R22, R68 ;  /* 0x000000160444723c */ /* 0x000fe20000001844 */
[----:B------:R-:W2:Y:S01]  /*5560*/  LDSM.16.MT88.4 R20, [R229+0x2100] ;  /* 0x00210000e514783b */ /* 0x000ea20000004200 */
[----:B-1----:R-:W-:-:S02]  /*5570*/  FFMA.FTZ R0, R176, c[0x0][0x2d0], -R12 ;  /* 0x0000b400b0007a23 */ /* 0x002fc4000001080c */
[----:B------:R-:W-:Y:S02]  /*5580*/  IMAD.MOV.U32 R176, RZ, RZ, R30 ;  /* 0x000000ffffb07224 */ /* 0x000fe400078e001e */
[----:B------:R1:W1:Y:S01]  /*5590*/  MUFU.EX2 R165, R0 ;  /* 0x0000000000a57308 */ /* 0x0002620000000800 */
[----:B---3--:R-:W-:Y:S01]  /*55a0*/  F2FP.PACK_AB R4, R162, R142 ;  /* 0x0000008ea204723e */ /* 0x008fe200000000ff */
[----:B-1----:R-:W-:Y:S01]  /*55b0*/  FFMA.FTZ R0, R174, c[0x0][0x2d0], -R2 ;  /* 0x0000b400ae007a23 */ /* 0x002fe20000010802 */
[----:B------:R-:W-:Y:S01]  /*55c0*/  F2FP.PACK_AB R6, R165, R163 ;  /* 0x000000a3a506723e */ /* 0x000fe200000000ff */
[----:B------:R-:W-:-:S04]  /*55d0*/  IMAD.MOV.U32 R174, RZ, RZ, R143 ;  /* 0x000000ffffae7224 */ /* 0x000fc800078e008f */
[----:B------:R1:W-:Y:S02]  /*55e0*/  MUFU.EX2 R143, R0 ;  /* 0x00000000008f7308 */ /* 0x0003e40000000800 */
[----:B-1----:R-:W-:Y:S02]  /*55f0*/  FFMA.FTZ R0, R173, c[0x0][0x2d0], -R2 ;  /* 0x0000b400ad007a23 */ /* 0x002fe40000010802 */
[----:B------:R-:W-:-:S04]  /*5600*/  IMAD.MOV.U32 R173, RZ, RZ, R160 ;  /* 0x000000ffffad7224 */ /* 0x000fc800078e00a0 */
[----:B------:R1:W3:Y:S02]  /*5610*/  MUFU.EX2 R160, R0 ;  /* 0x0000000000a07308 */ /* 0x0002e40000000800 */
[----:B-1----:R-:W-:Y:S01]  /*5620*/  FFMA.FTZ R0, R172, c[0x0][0x2d0], -R2 ;  /* 0x0000b400ac007a23 */ /* 0x002fe20000010802 */
[----:B---3--:R-:W-:Y:S01]  /*5630*/  F2FP.PACK_AB R5, R160, R143 ;  /* 0x0000008fa005723e */ /* 0x008fe200000000ff */
[----:B------:R-:W-:-:S04]  /*5640*/  IMAD.MOV.U32 R172, RZ, RZ, R161 ;  /* 0x000000ffffac7224 */ /* 0x000fc800078e00a1 */
[----:B------:R1:W-:Y:S02]  /*5650*/  MUFU.EX2 R161, R0 ;  /* 0x0000000000a17308 */ /* 0x0003e40000000800 */
[----:B-1----:R-:W-:Y:S01]  /*5660*/  FFMA.FTZ R0, R175, c[0x0][0x2d0], -R2 ;  /* 0x0000b400af007a23 */ /* 0x002fe20000010802 */
[----:B------:R-:W-:-:S05]  /*5670*/  MOV R175, R164 ;  /* 0x000000a400af7202 */ /* 0x000fca0000000f00 */
[----:B------:R-:W1:Y:S02]  /*5680*/  MUFU.EX2 R164, R0 ;  /* 0x0000000000a47308 */ /* 0x000e640000000800 */
[----:B-1----:R-:W-:Y:S01]  /*5690*/  F2FP.PACK_AB R7, R164, R161 ;  /* 0x000000a1a407723e */ /* 0x002fe200000000ff */
[----:B------:R-:W-:-:S06]  /*56a0*/  IMAD.MOV.U32 R0, RZ, RZ, R31 ;  /* 0x000000ffff007224 */ /* 0x000fcc00078e001f */
[C---:B----4-:R-:W-:Y:S08]  /*56b0*/  HMMA.16816.F32 R100, R4.reuse, R8, R52 ;  /* 0x000000080464723c */ /* 0x050ff00000001834 */
[C---:B------:R-:W-:Y:S01]  /*56c0*/  HMMA.16816.F32 R52, R4.reuse, R10, R48 ;  /* 0x0000000a0434723c */ /* 0x040fe20000001830 */
[----:B------:R-:W1:Y:S07]  /*56d0*/  LDSM.16.MT88.4 R8, [R225+0x5100] ;  /* 0x00510000e108783b */ /* 0x000e6e0000004200 */
[C---:B-----5:R-:W-:Y:S08]  /*56e0*/  HMMA.16816.F32 R144, R4.reuse, R16, R60 ;  /* 0x000000100490723c */ /* 0x060ff0000000183c */
[C---:B------:R-:W-:Y:S01]  /*56f0*/  HMMA.16816.F32 R60, R4.reuse, R18, R56 ;  /* 0x00000012043c723c */ /* 0x040fe20000001838 */
[----:B------:R-:W3:Y:S07]  /*5700*/  LDSM.16.MT88.4 R16, [R228+0x2100] ;  /* 0x00210000e410783b */ /* 0x000eee0000004200 */
[C---:B--2---:R-:W-:Y:S07]  /*5710*/  HMMA.16816.F32 R40, R4.reuse, R20, R40 ;  /* 0x000000140428723c */ /* 0x044fee0000001828 */
[----:B------:R-:W-:Y:S01]  /*5720*/  IMAD.MOV.U32 R20, RZ, RZ, R28 ;  /* 0x000000ffff147224 */ /* 0x000fe200078e001c */
[----:B------:R-:W-:Y:S01]  /*5730*/  HMMA.16816.F32 R48, R4, R22, R112 ;  /* 0x000000160430723c */ /* 0x000fe20000001870 */
[----:B------:R-:W-:-:S02]  /*5740*/  IMAD.MOV.U32 R21, RZ, RZ, R29 ;  /* 0x000000ffff157224 */ /* 0x000fc400078e001d */
[----:B------:R-:W2:Y:S04]  /*5750*/  LDSM.16.MT88.4 R28, [R226+0x5100] ;  /* 0x00510000e21c783b */ /* 0x000ea80000004200 */
[----:B------:R-:W-:Y:S01]  /*5760*/  IMAD.MOV.U32 R23, RZ, RZ, R0 ;  /* 0x000000ffff177224 */ /* 0x000fe200078e0000 */
[----:B------:R-:W-:Y:S01]  /*5770*/  MOV R113, R172 ;  /* 0x000000ac00717202 */ /* 0x000fe20000000f00 */
[----:B-1----:R-:W-:Y:S01]  /*5780*/  HMMA.16816.F32 R124, R4, R8, R104 ;  /* 0x00000008047c723c */ /* 0x002fe20000001868 */
[----:B------:R-:W-:Y:S02]  /*5790*/  IMAD.MOV.U32 R115, RZ, RZ, R176 ;  /* 0x000000ffff737224 */ /* 0x000fe400078e00b0 */
[----:B------:R-:W-:Y:S01]  /*57a0*/  IMAD.MOV.U32 R0, RZ, RZ, R178 ;  /* 0x000000ffff007224 */ /* 0x000fe200078e00b2 */
[----:B------:R-:W-:Y:S01]  /*57b0*/  MOV R178, R135 ;  /* 0x0000008700b27202 */ /* 0x000fe20000000f00 */
[----:B------:R-:W-:-:S02]  /*57c0*/  IMAD.MOV.U32 R176, RZ, RZ, R133 ;  /* 0x000000ffffb07224 */ /* 0x000fc400078e0085 */
[----:B------:R-:W-:Y:S01]  /*57d0*/  MOV R106, R20 ;  /* 0x00000014006a7202 */ /* 0x000fe20000000f00 */
[----:B------:R-:W-:Y:S01]  /*57e0*/  IMAD.MOV.U32 R104, RZ, RZ, R174 ;  /* 0x000000ffff687224 */ /* 0x000fe200078e00ae */
[----:B------:R-:W-:Y:S01]  /*57f0*/  MOV R20, R177 ;  /* 0x000000b100147202 */ /* 0x000fe20000000f00 */
[----:B------:R-:W-:Y:S01]  /*5800*/  IMAD.MOV.U32 R177, RZ, RZ, R134 ;  /* 0x000000ffffb17224 */ /* 0x000fe200078e0086 */
[----:B------:R-:W-:Y:S01]  /*5810*/  MOV R174, R132 ;  /* 0x0000008400ae7202 */ /* 0x000fe20000000f00 */
[----:B------:R-:W-:Y:S01]  /*5820*/  IMAD.MOV.U32 R105, RZ, RZ, R21 ;  /* 0x000000ffff697224 */ /* 0x000fe200078e0015 */
[----:B------:R-:W-:Y:S01]  /*5830*/  HMMA.16816.F32 R132, R4, R10, R84 ;  /* 0x0000000a0484723c */ /* 0x000fe20000001854 */
[----:B------:R-:W1:Y:S01]  /*5840*/  LDSM.16.MT88.4 R8, [R228+0x5100] ;  /* 0x00510000e408783b */ /* 0x000e620000004200 */
[----:B------:R-:W-:Y:S02]  /*5850*/  IMAD.MOV.U32 R21, RZ, RZ, R26 ;  /* 0x000000ffff157224 */ /* 0x000fe400078e001a */
[----:B------:R-:W-:Y:S01]  /*5860*/  IMAD.MOV.U32 R112, RZ, RZ, R175 ;  /* 0x000000ffff707224 */ /* 0x000fe200078e00af */
[----:B------:R-:W-:Y:S01]  /*5870*/  MOV R175, R27 ;  /* 0x0000001b00af7202 */ /* 0x000fe20000000f00 */
[----:B------:R-:W-:-:S02]  /*5880*/  IMAD.MOV.U32 R114, RZ, RZ, R173 ;  /* 0x000000ffff727224 */ /* 0x000fc400078e00ad */
[C---:B---3--:R-:W-:Y:S01]  /*5890*/  HMMA.16816.F32 R116, R4.reuse, R16, R116 ;  /* 0x000000100474723c */ /* 0x048fe20000001874 */
[----:B------:R-:W-:Y:S02]  /*58a0*/  IMAD.MOV.U32 R172, RZ, RZ, R24 ;  /* 0x000000ffffac7224 */ /* 0x000fe400078e0018 */
[----:B------:R-:W-:Y:S02]  /*58b0*/  IMAD.MOV.U32 R173, RZ, RZ, R25 ;  /* 0x000000ffffad7224 */ /* 0x000fe400078e0019 */
[----:B------:R-:W-:Y:S01]  /*58c0*/  IMAD.MOV.U32 R107, RZ, RZ, R21 ;  /* 0x000000ffff6b7224 */ /* 0x000fe200078e0015 */
[----:B------:R-:W3:Y:S01]  /*58d0*/  LDSM.16.MT88.4 R24, [R225+0x8100] ;  /* 0x00810000e118783b */ /* 0x000ee20000004200 */
[----:B------:R-:W-:Y:S01]  /*58e0*/  FFMA.FTZ R0, R0, c[0x0][0x2d0], -R12 ;  /* 0x0000b40000007a23 */ /* 0x000fe2000001080c */
[C---:B------:R-:W-:Y:S02]  /*58f0*/  HMMA.16816.F32 R56, R4.reuse, R18, R92 ;  /* 0x000000120438723c */ /* 0x040fe4000000185c */
[----:B------:R-:W4:Y:S06]  /*5900*/  LDSM.16.MT88.4 R16, [R229+0x5100] ;  /* 0x00510000e510783b */ /* 0x000f2c0000004200 */
[C---:B--2---:R-:W-:Y:S08]  /*5910*/  HMMA.16816.F32 R76, R4.reuse, R28, R76 ;  /* 0x0000001c044c723c */ /* 0x044ff0000000184c */
[C---:B------:R-:W-:Y:S07]  /*5920*/  HMMA.16816.F32 R92, R4.reuse, R30, R148 ;  /* 0x0000001e045c723c */ /* 0x040fee0000001894 */
[----:B------:R-:W-:Y:S01]  /*5930*/  IMAD.MOV.U32 R151, RZ, RZ, R23 ;  /* 0x000000ffff977224 */ /* 0x000fe200078e0017 */
[----:B------:R-:W-:Y:S01]  /*5940*/  MOV R149, R113 ;  /* 0x0000007100957202 */ /* 0x000fe20000000f00 */
[----:B-1----:R-:W-:Y:S01]  /*5950*/  HMMA.16816.F32 R28, R4, R8, R96 ;  /* 0x00000008041c723c */ /* 0x002fe20000001860 */
[----:B------:R-:W-:Y:S01]  /*5960*/  IMAD.MOV.U32 R150, RZ, RZ, R112 ;  /* 0x000000ffff967224 */ /* 0x000fe200078e0070 */
[----:B------:R-:W-:Y:S01]  /*5970*/  MOV R113, R172 ;  /* 0x000000ac00717202 */ /* 0x000fe20000000f00 */
[----:B------:R-:W-:-:S02]  /*5980*/  IMAD.MOV.U32 R148, RZ, RZ, R114 ;  /* 0x000000ffff947224 */ /* 0x000fc400078e0072 */
[----:B------:R-:W-:Y:S02]  /*5990*/  IMAD.MOV.U32 R112, RZ, RZ, R175 ;  /* 0x000000ffff707224 */ /* 0x000fe400078e00af */
[----:B------:R-:W-:Y:S01]  /*59a0*/  IMAD.MOV.U32 R98, RZ, RZ, R178 ;  /* 0x000000ffff627224 */ /* 0x000fe200078e00b2 */
[----:B------:R-:W-:Y:S01]  /*59b0*/  HMMA.16816.F32 R88, R4, R10, R88 ;  /* 0x0000000a0458723c */ /* 0x000fe20000001858 */
[----:B------:R-:W1:Y:S01]  /*59c0*/  LDSM.16.MT88.4 R8, [R228+0x8100] ;  /* 0x00810000e408783b */ /* 0x000e620000004200 */
[----:B------:R-:W-:Y:S01]  /*59d0*/  MOV R99, R179 ;  /* 0x000000b300637202 */ /* 0x000fe20000000f00 */
[----:B------:R-:W-:Y:S01]  /*59e0*/  IMAD.MOV.U32 R114, RZ, RZ, R173 ;  /* 0x000000ffff727224 */ /* 0x000fe200078e00ad */
[----:B------:R-:W-:-:S04]  /*59f0*/  MOV R97, R148 ;  /* 0x0000009400617202 */ /* 0x000fc80000000f00 */
[C---:B---3--:R-:W-:Y:S08]  /*5a00*/  HMMA.16816.F32 R80, R4.reuse, R24, R80 ;  /* 0x000000180450723c */ /* 0x048ff00000001850 */
[C---:B----4-:R-:W-:Y:S07]  /*5a10*/  HMMA.16816.F32 R84, R4.reuse, R18, R108 ;  /* 0x000000120454723c */ /* 0x050fee000000186c */
[----:B------:R-:W-:Y:S01]  /*5a20*/  MOV R109, R20 ;  /* 0x00000014006d7202 */ /* 0x000fe20000000f00 */
[----:B------:R-:W-:Y:S01]  /*5a30*/  HMMA.16816.F32 R168, R4, R16, R168 ;  /* 0x0000001004a8723c */ /* 0x000fe200000018a8 */
[----:B------:R-:W2:Y:S01]  /*5a40*/  LDSM.16.MT88.4 R20, [R226+0x8100] ;  /* 0x00810000e214783b */ /* 0x000ea20000004200 */
[----:B------:R-:W-:Y:S01]  /*5a50*/  IMAD.MOV.U32 R108, RZ, RZ, R177 ;  /* 0x000000ffff6c7224 */ /* 0x000fe200078e00b1 */
[----:B------:R-:W-:Y:S01]  /*5a60*/  MOV R110, R176 ;  /* 0x000000b0006e7202 */ /* 0x000fe20000000f00 */
[----:B------:R-:W-:Y:S01]  /*5a70*/  IMAD.MOV.U32 R111, RZ, RZ, R115 ;  /* 0x000000ffff6f7224 */ /* 0x000fe200078e0073 */
[----:B------:R-:W3:Y:S01]  /*5a80*/  LDSM.16.MT88.4 R16, [R229+0x8100] ;  /* 0x00810000e510783b */ /* 0x000ee20000004200 */
[----:B------:R-:W-:-:S02]  /*5a90*/  IMAD.MOV.U32 R115, RZ, RZ, R174 ;  /* 0x000000ffff737224 */ /* 0x000fc400078e00ae */
[----:B------:R-:W-:Y:S01]  /*5aa0*/  HMMA.16816.F32 R24, R4, R26, R136 ;  /* 0x0000001a0418723c */ /* 0x000fe20000001888 */
[----:B------:R-:W-:Y:S02]  /*5ab0*/  IMAD.MOV.U32 R96, RZ, RZ, R109 ;  /* 0x000000ffff607224 */ /* 0x000fe400078e006d */
[----:B------:R-:W-:-:S04]  /*5ac0*/  IMAD.MOV.U32 R109, RZ, RZ, R104 ;  /* 0x000000ffff6d7224 */ /* 0x000fc800078e0068 */
[----:B------:R-:W-:Y:S01]  /*5ad0*/  MOV R139, R3 ;  /* 0x00000003008b7202 */ /* 0x000fe20000000f00 */
[----:B------:R-:W-:Y:S01]  /*5ae0*/  IMAD.MOV.U32 R138, RZ, RZ, R123 ;  /* 0x000000ffff8a7224 */ /* 0x000fe200078e007b */
[----:B-1----:R-:W-:Y:S01]  /*5af0*/  HMMA.16816.F32 R32, R4, R10, R32 ;  /* 0x0000000a0420723c */ /* 0x002fe20000001820 */
[----:B------:R1:W-:Y:S01]  /*5b00*/  MUFU.EX2 R10, R0 ;  /* 0x00000000000a7308 */ /* 0x0003e20000000800 */
[----:B------:R-:W-:Y:S01]  /*5b10*/  MOV R136, R121 ;  /* 0x0000007900887202 */ /* 0x000fe20000000f00 */
[----:B------:R-:W-:-:S05]  /*5b20*/  IMAD.MOV.U32 R137, RZ, RZ, R122 ;  /* 0x000000ffff897224 */ /* 0x000fca00078e007a */
[C---:B------:R-:W-:Y:S01]  /*5b30*/  HMMA.16816.F32 R36, R4.reuse, R8, R36 ;  /* 0x000000080424723c */ /* 0x040fe20000001824 */
[----:B-1----:R-:W-:Y:S02]  /*5b40*/  FFMA.FTZ R0, R98, c[0x0][0x2d0], -R12 ;  /* 0x0000b40062007a23 */ /* 0x002fe4000001080c */
[----:B------:R-:W-:Y:S02]  /*5b50*/  IMAD.MOV.U32 R98, RZ, RZ, R149 ;  /* 0x000000ffff627224 */ /* 0x000fe400078e0095 */
[----:B------:R1:W-:Y:S03]  /*5b60*/  MUFU.EX2 R9, R0 ;  /* 0x0000000000097308 */ /* 0x0003e60000000800 */
[C---:B--2---:R-:W-:Y:S07]  /*5b70*/  HMMA.16816.F32 R172, R4.reuse, R20, R72 ;  /* 0x0000001404ac723c */ /* 0x044fee0000001848 */
[----:B------:R-:W-:Y:S01]  /*5b80*/  MOV R73, R114 ;  /* 0x0000007200497202 */ /* 0x000fe20000000f00 */
[----:B------:R-:W-:Y:S01]  /*5b90*/  HMMA.16816.F32 R20, R4, R22, R68 ;  /* 0x000000160414723c */ /* 0x000fe20000001844 */
[----:B------:R-:W-:-:S02]  /*5ba0*/  IMAD.MOV.U32 R74, RZ, RZ, R115 ;  /* 0x000000ffff4a7224 */ /* 0x000fc400078e0073 */
[----:B------:R-:W-:Y:S02]  /*5bb0*/  IMAD.MOV.U32 R72, RZ, RZ, R111 ;  /* 0x000000ffff487224 */ /* 0x000fe400078e006f */
[----:B-1----:R-:W-:Y:S02]  /*5bc0*/  FFMA.FTZ R0, R99, c[0x0][0x2d0], -R12 ;  /* 0x0000b40063007a23 */ /* 0x002fe4000001080c */
[----:B------:R-:W-:Y:S01]  /*5bd0*/  IMAD.MOV.U32 R99, RZ, RZ, R150 ;  /* 0x000000ffff637224 */ /* 0x000fe200078e0096 */
[----:B---3--:R-:W-:Y:S01]  /*5be0*/  HMMA.16816.F32 R176, R4, R16, R64 ;  /* 0x0000001004b0723c */ /* 0x008fe20000001840 */
[----:B------:R1:W-:Y:S01]  /*5bf0*/  MUFU.EX2 R8, R0 ;  /* 0x0000000000087308 */ /* 0x0003e20000000800 */
[----:B------:R-:W-:Y:S01]  /*5c00*/  IMAD.MOV.U32 R111, RZ, RZ, R106 ;  /* 0x000000ffff6f7224 */ /* 0x000fe200078e006a */
[----:B------:R-:W-:Y:S01]  /*5c10*/  LDSM.16.MT88.4 R64, [R228+0x5900] ;  /* 0x00590000e440783b */ /* 0x000fe20000004200 */
[----:B------:R-:W-:-:S03]  /*5c20*/  IMAD.MOV.U32 R75, RZ, RZ, R120 ;  /* 0x000000ffff4b7224 */ /* 0x000fc600078e0078 */
[----:B------:R-:W-:Y:S01]  /*5c30*/  IMAD.MOV.U32 R17, RZ, RZ, R99 ;  /* 0x000000ffff117224 */ /* 0x000fe200078e0063 */
[----:B------:R-:W-:Y:S01]  /*5c40*/  HMMA.16816.F32 R44, R4, R18, R44 ;  /* 0x00000012042c723c */ /* 0x000fe2000000182c */
[----:B------:R-:W-:Y:S06]  /*5c50*/  LDSM.16.MT88.4 R120, [R228+0x2900] ;  /* 0x00290000e478783b */ /* 0x000fec0000004200 */
[----:B------:R-:W-:Y:S01]  /*5c60*/  MOV R19, R109 ;  /* 0x0000006d00137202 */ /* 0x000fe20000000f00 */
[----:B------:R-:W-:Y:S02]  /*5c70*/  IMAD.MOV.U32 R18, RZ, RZ, R110 ;  /* 0x000000ffff127224 */ /* 0x000fe400078e006e */
[----:B-1----:R-:W-:Y:S01]  /*5c80*/  FFMA.FTZ R0, R108, c[0x0][0x2d0], -R12 ;  /* 0x0000b4006c007a23 */ /* 0x002fe2000001080c */
[----:B------:R-:W-:-:S02]  /*5c90*/  MOV R108, R151 ;  /* 0x00000097006c7202 */ /* 0x000fc40000000f00 */
[----:B------:R-:W-:Y:S01]  /*5ca0*/  MOV R12, R136 ;  /* 0x00000088000c7202 */ /* 0x000fe20000000f00 */
[----:B------:R1:W-:Y:S01]  /*5cb0*/  MUFU.EX2 R7, R0 ;  /* 0x0000000000077308 */ /* 0x0003e20000000800 */
[----:B------:R-:W2:Y:S01]  /*5cc0*/  LDSM.16.MT88.4 R148, [R225+0x2900] ;  /* 0x00290000e194783b */ /* 0x000ea20000004200 */
[----:B------:R-:W-:Y:S02]  /*5cd0*/  IMAD.MOV.U32 R16, RZ, RZ, R108 ;  /* 0x000000ffff107224 */ /* 0x000fe400078e006c */
[----:B-1----:R-:W-:-:S04]  /*5ce0*/  FFMA.FTZ R0, R105, c[0x0][0x2d0], -R2 ;  /* 0x0000b40069007a23 */ /* 0x002fc80000010802 */
[----:B------:R1:W-:Y:S02]  /*5cf0*/  MUFU.EX2 R6, R0 ;  /* 0x0000000000067308 */ /* 0x0003e40000000800 */
[--C-:B-1----:R-:W-:Y:S02]  /*5d00*/  FFMA.FTZ R0, R107, c[0x0][0x2d0], -R2.reuse ;  /* 0x0000b4006b007a23 */ /* 0x102fe40000010802 */
[----:B------:R-:W-:Y:S04]  /*5d10*/  LDSM.16.MT88.4 R104, [R226+0x2900] ;  /* 0x00290000e268783b */ /* 0x000fe80000004200 */
[----:B------:R1:W3:Y:S02]  /*5d20*/  MUFU.EX2 R5, R0 ;  /* 0x0000000000057308 */ /* 0x0002e40000000800 */
[----:B-1----:R-:W-:-:S02]  /*5d30*/  FFMA.FTZ R0, R112, c[0x0][0x2d0], -R2 ;  /* 0x0000b40070007a23 */ /* 0x002fc40000010802 */
[----:B------:R-:W-:Y:S02]  /*5d40*/  FFMA.FTZ R2, R113, c[0x0][0x2d0], -R2 ;  /* 0x0000b40071027a23 */ /* 0x000fe40000010802 */
[----:B------:R-:W1:Y:S02]  /*5d50*/  LDSM.16.MT88.4 R112, [R229+0x2900] ;  /* 0x00290000e570783b */ /* 0x000e640000004200 */
[----:B------:R4:W-:Y:S08]  /*5d60*/  MUFU.EX2 R4, R0 ;  /* 0x0000000000047308 */ /* 0x0009f00000000800 */
[----:B------:R5:W2:Y:S01]  /*5d70*/  MUFU.EX2 R3, R2 ;  /* 0x0000000200037308 */ /* 0x000aa20000000800 */
[----:B----4-:R-:W-:Y:S01]  /*5d80*/  FADD.FTZ R0, R97, R14 ;  /* 0x0000000e61007221 */ /* 0x010fe20000010000 */
[----:B---3--:R-:W-:Y:S01]  /*5d90*/  F2FP.PACK_AB R97, R5, R6 ;  /* 0x000000060561723e */ /* 0x008fe200000000ff */
[----:B------:R-:W-:-:S02]  /*5da0*/  IMAD.MOV.U32 R14, RZ, RZ, R75 ;  /* 0x000000ffff0e7224 */ /* 0x000fc400078e004b */
[----:B------:R-:W-:Y:S02]  /*5db0*/  FADD.FTZ R11, R13, R0 ;  /* 0x000000000d0b7221 */ /* 0x000fe40000010000 */
[----:B------:R-:W-:Y:S02]  /*5dc0*/  IMAD.MOV.U32 R0, RZ, RZ, R111 ;  /* 0x000000ffff007224 */ /* 0x000fe400078e006f */
[----:B-----5:R-:W-:Y:S01]  /*5dd0*/  FADD.FTZ R2, R96, R72 ;  /* 0x0000004860027221 */ /* 0x020fe20000010000 */
[----:B------:R-:W-:Y:S01]  /*5de0*/  F2FP.PACK_AB R96, R9, R10 ;  /* 0x0000000a0960723e */ /* 0x000fe200000000ff */
[----:B------:R-:W-:Y:S01]  /*5df0*/  IMAD.MOV.U32 R13, RZ, RZ, R74 ;  /* 0x000000ffff0d7224 */ /* 0x000fe200078e004a */
[----:B--2---:R-:W-:Y:S01]  /*5e00*/  F2FP.PACK_AB R99, R3, R4 ;  /* 0x000000040363723e */ /* 0x004fe200000000ff */
[----:B------:R-:W-:Y:S01]  /*5e10*/  FADD.FTZ R2, R98, R2 ;  /* 0x0000000262027221 */ /* 0x000fe20000010000 */
[----:B------:R-:W-:-:S03]  /*5e20*/  F2FP.PACK_AB R98, R7, R8 ;  /* 0x000000080762723e */ /* 0x000fc600000000ff */
[----:B------:R-:W-:-:S04]  /*5e30*/  FADD.FTZ R0, R0, R2 ;  /* 0x0000000200007221 */ /* 0x000fc80000010000 */
[C---:B------:R-:W-:Y:S08]  /*5e40*/  HMMA.16816.F32 R144, R96.reuse, R148, R144 ;  /* 0x000000946090723c */ /* 0x040ff00000001890 */
[C---:B-1----:R-:W-:Y:S07]  /*5e50*/  HMMA.16816.F32 R108, R96.reuse, R112, R40 ;  /* 0x00000070606c723c */ /* 0x042fee0000001828 */
[----:B------:R-:W-:Y:S01]  /*5e60*/  MOV R40, R139 ;  /* 0x0000008b00287202 */ /* 0x000fe20000000f00 */
[C---:B------:R-:W-:Y:S01]  /*5e70*/  HMMA.16816.F32 R112, R96.reuse, R114, R48 ;  /* 0x000000726070723c */ /* 0x040fe20000001830 */
[----:B------:R-:W-:Y:S01]  /*5e80*/  IMAD.MOV.U32 R41, RZ, RZ, R138 ;  /* 0x000000ffff297224 */ /* 0x000fe200078e008a */
[----:B------:R-:W-:Y:S01]  /*5e90*/  MOV R43, R73 ;  /* 0x00000049002b7202 */ /* 0x000fe20000000f00 */
[----:B------:R-:W-:Y:S01]  /*5ea0*/  IMAD.MOV.U32 R42, RZ, RZ, R137 ;  /* 0x000000ffff2a7224 */ /* 0x000fe200078e0089 */
[----:B------:R-:W1:Y:S03]  /*5eb0*/  LDSM.16.MT88.4 R72, [R225+0x8900] ;  /* 0x00890000e148783b */ /* 0x000e660000004200 */
[----:B------:R-:W-:Y:S01]  /*5ec0*/  IMAD.MOV.U32 R48, RZ, RZ, R128 ;  /* 0x000000ffff307224 */ /* 0x000fe200078e0080 */
[----:B------:R-:W-:Y:S01]  /*5ed0*/  MOV R50, R130 ;  /* 0x0000008200327202 */ /* 0x000fe20000000f00 */
[----:B------:R-:W-:Y:S01]  /*5ee0*/  IMAD.MOV.U32 R49, RZ, RZ, R129 ;  /* 0x000000ffff317224 */ /* 0x000fe200078e0081 */
[----:B------:R-:W-:Y:S01]  /*5ef0*/  HMMA.16816.F32 R116, R96, R120, R116 ;  /* 0x000000786074723c */ /* 0x000fe20000001874 */
[----:B------:R-:W-:Y:S01]  /*5f00*/  FADD.FTZ R2, R48, R11 ;  /* 0x0000000b30027221 */ /* 0x000fe20000010000 */
[----:B------:R-:W-:Y:S01]  /*5f10*/  LDSM.16.MT88.4 R136, [R226+0x5900] ;  /* 0x00590000e288783b */ /* 0x000fe20000004200 */
[----:B------:R-:W-:-:S02]  /*5f20*/  FADD.FTZ R0, R49, R0 ;  /* 0x0000000031007221 */ /* 0x000fc40000010000 */
[----:B------:R-:W-:Y:S02]  /*5f30*/  FADD.FTZ R2, R50, R2 ;  /* 0x0000000232027221 */ /* 0x000fe40000010000 */
[----:B------:R-:W-:Y:S01]  /*5f40*/  FADD.FTZ R0, R13, R0 ;  /* 0x000000000d007221 */ /* 0x000fe20000010000 */
[C---:B------:R-:W-:Y:S01]  /*5f50*/  HMMA.16816.F32 R148, R96.reuse, R150, R60 ;  /* 0x000000966094723c */ /* 0x040fe2000000183c */
[----:B------:R-:W-:Y:S02]  /*5f60*/  FADD.FTZ R2, R14, R2 ;  /* 0x000000020e027221 */ /* 0x000fe40000010000 */
[----:B------:R-:W-:Y:S02]  /*5f70*/  IMAD.MOV.U32 R51, RZ, RZ, R131 ;  /* 0x000000ffff337224 */ /* 0x000fe400078e0083 */
[----:B------:R-:W-:Y:S01]  /*5f80*/  FADD.FTZ R0, R12, R0 ;  /* 0x000000000c007221 */ /* 0x000fe20000010000 */
[----:B------:R-:W2:Y:S01]  /*5f90*/  LDSM.16.MT88.4 R128, [R225+0x5900] ;  /* 0x00590000e180783b */ /* 0x000ea20000004200 */
        /* <DEDUP_REMOVED lines=14> */
[----:B------:R-:W-:Y:S01]  /*6080*/  FADD.FTZ R0, R16, R0 ;  /* 0x0000000010007221 */ /* 0x000fe20000010000 */
[----:B------:R-:W-:Y:S01]  /*6090*/  LDSM.16.MT88.4 R88, [R229+0x8900] ;  /* 0x00890000e558783b */ /* 0x000fe20000004200 */
[----:B------:R-:W-:-:S02]  /*60a0*/  FADD.FTZ R2, R17, R2 ;  /* 0x0000000211027221 */ /* 0x000fc40000010000 */
[----:B------:R-:W-:Y:S02]  /*60b0*/  FADD.FTZ R0, R250, R0 ;  /* 0x00000000fa007221 */ /* 0x000fe40000010000 */
[----:B------:R-:W-:Y:S01]  /*60c0*/  FADD.FTZ R2, R180, R2 ;  /* 0x00000002b4027221 */ /* 0x000fe20000010000 */
[C---:B-1----:R-:W-:Y:S01]  /*60d0*/  HMMA.16816.F32 R68, R96.reuse, R72, R80 ;  /* 0x000000486044723c */ /* 0x042fe20000001850 */
[----:B------:R-:W-:Y:S01]  /*60e0*/  FADD.FTZ R0, R183, R0 ;  /* 0x00000000b7007221 */ /* 0x000fe20000010000 */
[----:B------:R-:W1:Y:S01]  /*60f0*/  LDSM.16.MT88.4 R80, [R226+0x8900] ;  /* 0x00890000e250783b */ /* 0x000e620000004200 */
        /* <DEDUP_REMOVED lines=23> */
[----:B---3--:R-:W-:Y:S01]  /*6270*/  HMMA.16816.F32 R52, R96, R56, R168 ;  /* 0x000000386034723c */ /* 0x008fe200000018a8 */
        /* <DEDUP_REMOVED lines=26> */
.L_x_1788:
        /* <DEDUP_REMOVED lines=10> */
[----:B-1----:R-:W-:Y:S03]  /*64c0*/  IMAD.U32 R0, RZ, RZ, UR24 ;  /* 0x00000018ff007e24 */ /* 0x002fe6000f8e00ff */
        /* <DEDUP_REMOVED lines=24> */
[----:B------:R-:W-:Y:S01]  /*6650*/  STL [R1+0x60], R246 ;  /* 0x000060f601007387 */ /* 0x000fe20000100800 */
[----:B--2---:R-:W-:Y:S04]  /*6660*/  @P0 IMAD.MOV.U32 R21, RZ, RZ, R23 ;  /* 0x000000ffff150224 */ /* 0x004fe800078e0017 */
[----:B------:R-:W-:Y:S05]  /*6670*/  @P0 IMAD.WIDE.U32 R20, R0, 0x60, R20 ;  /* 0x0000006000140825 */ /* 0x000fea00078e0014 */
[----:B------:R-:W-:Y:S02]  /*6680*/  @P0 SHF.L.U32 R0, R20, 0x1, RZ ;  /* 0x0000000114000819 */ /* 0x000fe400000006ff */
[----:B------:R-:W-:Y:S01]  /*6690*/  @P0 IADD3 R2, R21, UR20, RZ ;  /* 0x0000001415020c10 */ /* 0x000fe2000fffe0ff */
[----:B------:R-:W-:Y:S01]  /*66a0*/  UIMAD UR20, UR22, -0x60, URZ ;  /* 0xffffffa0161478a4 */ /* 0x000fe2000f8e023f */
        /* <DEDUP_REMOVED lines=16> */
[----:B------:R-:W-:Y:S02]  /*67b0*/  @P0 IADD3.X R47, RZ, c[0x0][0x1fc], R2, P5, P6 ;  /* 0x00007f00ff2f0a10 */ /* 0x000fe40002fec402 */
[----:B------:R-:W-:Y:S02]  /*67c0*/  MOV R2, UR12 ;  /* 0x0000000c00027c02 */ /* 0x000fe40008000f00 */
        /* <DEDUP_REMOVED lines=57> */
[----:B---3--:R-:W-:Y:S04]  /*6b60*/  @P0 IMAD.MOV.U32 R0, RZ, RZ, R140 ;  /* 0x000000ffff000224 */ /* 0x008fe800078e008c */
[C---:B----4-:R-:W-:Y:S01]  /*6b70*/  HMMA.16816.F32 R12, R188.reuse, R168, R12 ;  /* 0x000000a8bc0c723c */ /* 0x050fe2000000180c */
[----:B------:R-:W-:Y:S07]  /*6b80*/  SHFL.IDX PT, R140, R0, 0x1, 0x1c1f ;  /* 0x003c1f00008c7f89 */ /* 0x000fee00000e0000 */
[C---:B------:R-:W-:Y:S01]  /*6b90*/  HMMA.16816.F32 R16, R188.reuse, R170, R16 ;  /* 0x000000aabc10723c */ /* 0x040fe20000001810 */
[----:B------:R-:W-:Y:S07]  /*6ba0*/  LDSM.16.M88.4 R168, [R224+0xf100] ;  /* 0x00f10000e0a8783b */ /* 0x000fee0000000200 */
[C---:B------:R-:W-:Y:S01]  /*6bb0*/  HMMA.16816.F32 R20, R188.reuse, R172, R20 ;  /* 0x000000acbc14723c */ /* 0x040fe20000001814 */
[----:B------:R3:W4:Y:S07]  /*6bc0*/  SHFL.IDX PT, R141, R0, RZ, 0x1c1f ;  /* 0x001c1fff008d7589 */ /* 0x00072e00000e0000 */
[C---:B------:R-:W-:Y:S01]  /*6bd0*/  HMMA.16816.F32 R24, R188.reuse, R174, R24 ;  /* 0x000000aebc18723c */ /* 0x040fe20000001818 */
[----:B------:R-:W4:Y:S07]  /*6be0*/  LDSM.16.M88.4 R172, [R224+0xf900] ;  /* 0x00f90000e0ac783b */ /* 0x000f2e0000000200 */
[C---:B------:R-:W-:Y:S08]  /*6bf0*/  HMMA.16816.F32 R28, R188.reuse, R176, R28 ;  /* 0x000000b0bc1c723c */ /* 0x040ff0000000181c */
[C---:B------:R-:W-:Y:S01]  /*6c00*/  HMMA.16816.F32 R32, R188.reuse, R178, R32 ;  /* 0x000000b2bc20723c */ /* 0x040fe20000001820 */
[----:B------:R-:W4:Y:S03]  /*6c10*/  LDSM.16.M88.4 R176, [R224+0x10100] ;  /* 0x01010000e0b0783b */ /* 0x000f260000000200 */
[----:B---3--:R-:W-:Y:S01]  /*6c20*/  IMAD.U32 R0, RZ, RZ, UR20 ;  /* 0x00000014ff007e24 */ /* 0x008fe2000f8e00ff */
[----:B------:R-:W-:Y:S03]  /*6c30*/  UIADD3 UR20, UR22, -0x1, URZ ;  /* 0xffffffff16147890 */ /* 0x000fe6000fffe03f */
[C---:B-1----:R-:W-:Y:S01]  /*6c40*/  HMMA.16816.F32 R36, R188.reuse, R160, R36 ;  /* 0x000000a0bc24723c */ /* 0x042fe20000001824 */
[----:B------:R-:W-:Y:S02]  /*6c50*/  @UP0 UIMAD.WIDE.U32 UR24, UR20, UR4, URZ ;  /* 0x00000004141802a5 */ /* 0x000fe4000f8e003f */
[----:B------:R-:W-:Y:S01]  /*6c60*/  @UP0 USHF.R.S32.HI UR23, URZ, 0x1f, UR20 ;  /* 0x0000001f3f170899 */ /* 0x000fe20008011414 */
[----:B------:R-:W-:Y:S03]  /*6c70*/  IADD3 R0, -R142, 0x1, R0 ;  /* 0x000000018e007810 */ /* 0x000fe60007ffe100 */
[----:B------:R-:W-:Y:S01]  /*6c80*/  @UP0 UIMAD UR23, UR23, UR4, URZ ;  /* 0x00000004171702a4 */ /* 0x000fe2000f8e023f */
[C---:B------:R-:W-:Y:S01]  /*6c90*/  HMMA.16816.F32 R40, R188.reuse, R162, R40 ;  /* 0x000000a2bc28723c */ /* 0x040fe20000001828 */
[----:B------:R-:W1:Y:S02]  /*6ca0*/  LDSM.16.M88.4 R160, [R224+0x10900] ;  /* 0x01090000e0a0783b */ /* 0x000e640000000200 */
[----:B------:R-:W-:Y:S01]  /*6cb0*/  @UP0 UIMAD UR23, UR20, UR5, UR23 ;  /* 0x00000005141702a4 */ /* 0x000fe2000f8e0217 */
[----:B------:R-:W-:Y:S03]  /*6cc0*/  IADD3 R0, -R2, UR8, R0 ;  /* 0x0000000802007c10 */ /* 0x000fe6000fffe100 */
[----:B------:R-:W-:Y:S01]  /*6cd0*/  @UP0 UIADD3 UR23, UR25, UR23, URZ ;  /* 0x0000001719170290 */ /* 0x000fe2000fffe03f */
[C---:B--2---:R-:W-:Y:S03]  /*6ce0*/  HMMA.16816.F32 R44, R188.reuse, R164, R44 ;  /* 0x000000a4bc2c723c */ /* 0x044fe6000000182c */
[----:B------:R-:W-:Y:S01]  /*6cf0*/  @UP0 UIMAD UR23, UR23, 0x60, URZ ;  /* 0x00000060171708a4 */ /* 0x000fe2000f8e023f */
[C---:B----4-:R-:W-:Y:S02]  /*6d00*/  IMAD.IADD R2, R0.reuse, 0x1, R141 ;  /* 0x0000000100027824 */ /* 0x050fe400078e028d */
[----:B------:R-:W-:Y:S02]  /*6d10*/  IMAD.IADD R0, R0, 0x1, R140 ;  /* 0x0000000100007824 */ /* 0x000fe400078e028c */
[----:B------:R-:W-:Y:S01]  /*6d20*/  HMMA.16816.F32 R48, R188, R166, R48 ;  /* 0x000000a6bc30723c */ /* 0x000fe20000001830 */
[----:B------:R-:W2:Y:S02]  /*6d30*/  LDSM.16.M88.4 R164, [R224+0x11100] ;  /* 0x01110000e0a4783b */ /* 0x000ea40000000200 */
[C---:B------:R-:W-:Y:S02]  /*6d40*/  ISETP.GT.AND P6, PT, R2.reuse, RZ, PT ;  /* 0x000000ff0200720c */ /* 0x040fe40003fc4270 */
[----:B------:R-:W-:Y:S02]  /*6d50*/  ISETP.GT.AND P5, PT, R2, 0x1, PT ;  /* 0x000000010200780c */ /* 0x000fe40003fa4270 */
[C---:B------:R-:W-:Y:S01]  /*6d60*/  ISETP.GT.AND P1, PT, R0.reuse, RZ, PT ;  /* 0x000000ff0000720c */ /* 0x040fe20003f24270 */
[C---:B------:R-:W-:Y:S05]  /*6d70*/  HMMA.16816.F32 R4, R192.reuse, R168, R4 ;  /* 0x000000a8c004723c */ /* 0x040fea0000001804 */
[----:B------:R-:W-:Y:S03]  /*6d80*/  ISETP.GT.AND P0, PT, R0, 0x1, PT ;  /* 0x000000010000780c */ /* 0x000fe60003f04270 */
[C---:B------:R-:W-:Y:S01]  /*6d90*/  HMMA.16816.F32 R8, R192.reuse, R170, R8 ;  /* 0x000000aac008723c */ /* 0x040fe20000001808 */
[----:B------:R-:W3:Y:S07]  /*6da0*/  LDSM.16.M88.4 R168, [R224+0x11900] ;  /* 0x01190000e0a8783b */ /* 0x000eee0000000200 */
[C---:B------:R-:W-:Y:S08]  /*6db0*/  HMMA.16816.F32 R12, R192.reuse, R172, R12 ;  /* 0x000000acc00c723c */ /* 0x040ff0000000180c */
        /* <DEDUP_REMOVED lines=83> */
[C---:B------:R-:W-:Y:S08]  /*72f0*/  HMMA.16816.F32 R44, R208.reuse, R176, R44 ;  /* 0x000000b0d02c723c */ /* 0x040ff0000000182c */
        /* <DEDUP_REMOVED lines=32> */
[C---:B------:R-:W-:Y:S08]  /*7500*/  HMMA.16816.F32 R36, R216.reuse, R176, R36 ;  /* 0x000000b0d824723c */ /* 0x040ff00000001824 */
[C---:B------:R-:W-:Y:S08]  /*7510*/  HMMA.16816.F32 R40, R216.reuse, R178, R40 ;  /* 0x000000b2d828723c */ /* 0x040ff00000001828 */
[C---:B----4-:R-:W-:Y:S08]  /*7520*/  HMMA.16816.F32 R44, R216.reuse, R172, R44 ;  /* 0x000000acd82c723c */ /* 0x050ff0000000182c */
[----:B------:R-:W-:Y:S01]  /*7530*/  HMMA.16816.F32 R48, R216, R174, R48 ;  /* 0x000000aed830723c */ /* 0x000fe20000001830 */
[----:B------:R-:W4:Y:S07]  /*7540*/  LDSM.16.M88.4 R172, [R227+0x7800] ;  /* 0x00780000e3ac783b */ /* 0x000f2e0000000200 */
[C---:B-1----:R-:W-:Y:S08]  /*7550*/  HMMA.16816.F32 R4, R220.reuse, R160, R4 ;  /* 0x000000a0dc04723c */ /* 0x042ff00000001804 */
[C---:B------:R-:W-:Y:S01]  /*7560*/  HMMA.16816.F32 R8, R220.reuse, R162, R8 ;  /* 0x000000a2dc08723c */ /* 0x040fe20000001808 */
[----:B------:R-:W1:Y:S07]  /*7570*/  LDSM.16.M88.4 R160, [R227+0x8000] ;  /* 0x00800000e3a0783b */ /* 0x000e6e0000000200 */
[C---:B--2---:R-:W-:Y:S08]  /*7580*/  HMMA.16816.F32 R12, R220.reuse, R164, R12 ;  /* 0x000000a4dc0c723c */ /* 0x044ff0000000180c */
[C---:B------:R-:W-:Y:S04]  /*7590*/  HMMA.16816.F32 R16, R220.reuse, R166, R16 ;  /* 0x000000a6dc10723c */ /* 0x040fe80000001810 */
[----:B------:R-:W-:Y:S02]  /*75a0*/  FSEL R165, R4, -INF , P6 ;  /* 0xff80000004a57808 */ /* 0x000fe40003000000 */
[C---:B------:R-:W-:Y:S02]  /*75b0*/  ISETP.GT.AND P6, PT, R2.reuse, 0x8, PT ;  /* 0x000000080200780c */ /* 0x040fe40003fc4270 */
[C---:B---3--:R-:W-:Y:S04]  /*75c0*/  HMMA.16816.F32 R20, R220.reuse, R168, R20 ;  /* 0x000000a8dc14723c */ /* 0x048fe80000001814 */
[----:B------:R-:W-:Y:S02]  /*75d0*/  FSEL R167, R5, -INF , P5 ;  /* 0xff80000005a77808 */ /* 0x000fe40002800000 */
[----:B------:R-:W-:Y:S02]  /*75e0*/  ISETP.GT.AND P5, PT, R2, 0x9, PT ;  /* 0x000000090200780c */ /* 0x000fe40003fa4270 */
[C---:B------:R-:W-:Y:S04]  /*75f0*/  HMMA.16816.F32 R24, R220.reuse, R170, R24 ;  /* 0x000000aadc18723c */ /* 0x040fe80000001818 */
[----:B------:R-:W-:Y:S02]  /*7600*/  FSEL R166, R9, -INF , P5 ;  /* 0xff80000009a67808 */ /* 0x000fe40002800000 */
[----:B------:R-:W-:Y:S02]  /*7610*/  FSEL R140, R8, -INF , P6 ;  /* 0xff800000088c7808 */ /* 0x000fe40003000000 */
[C---:B----4-:R-:W-:Y:S03]  /*7620*/  HMMA.16816.F32 R28, R220.reuse, R172, R28 ;  /* 0x000000acdc1c723c */ /* 0x050fe6000000181c */
[----:B------:R-:W-:Y:S02]  /*7630*/  ISETP.GT.AND P6, PT, R2, 0x10, PT ;  /* 0x000000100200780c */ /* 0x000fe40003fc4270 */
[----:B------:R-:W-:Y:S02]  /*7640*/  FSEL R170, R6, -INF , P1 ;  /* 0xff80000006aa7808 */ /* 0x000fe40000800000 */
[----:B------:R-:W-:Y:S01]  /*7650*/  FSEL R171, R7, -INF , P0 ;  /* 0xff80000007ab7808 */ /* 0x000fe20000000000 */
[C---:B------:R-:W-:Y:S01]  /*7660*/  HMMA.16816.F32 R32, R220.reuse, R174, R32 ;  /* 0x000000aedc20723c */ /* 0x040fe20000001820 */
[----:B------:R-:W2:Y:S01]  /*7670*/  LDSM.16.M88.4 R4, [R227+0x8800] ;  /* 0x00880000e304783b */ /* 0x000ea20000000200 */
[----:B------:R-:W-:Y:S07]  /*7680*/  DEPBAR.LE SB0, 0x0 ;  /* 0x000080000000791a */ /* 0x000fee0000000000 */
[----:B------:R-:W-:Y:S01]  /*7690*/  BAR.SYNC.DEFER_BLOCKING 0x0 ;  /* 0x0000000000007b1d */ /* 0x000fe20000010000 */
[C---:B-1----:R-:W-:Y:S05]  /*76a0*/  HMMA.16816.F32 R36, R220.reuse, R160, R36 ;  /* 0x000000a0dc24723c */ /* 0x042fea0000001824 */
[----:B------:R-:W-:Y:S02]  /*76b0*/  FMNMX.FTZ R8, R165, R3, !PT ;  /* 0x00000003a5087209 */ /* 0x000fe40007810000 */
[----:B------:R-:W-:Y:S01]  /*76c0*/  ISETP.GT.AND P1, PT, R0, 0x8, PT ;  /* 0x000000080000780c */ /* 0x000fe20003f24270 */
[C---:B------:R-:W-:Y:S03]  /*76d0*/  HMMA.16816.F32 R40, R220.reuse, R162, R40 ;  /* 0x000000a2dc28723c */ /* 0x040fe60000001828 */
[----:B------:R-:W-:Y:S02]  /*76e0*/  ISETP.GT.AND P5, PT, R2, 0x11, PT ;  /* 0x000000110200780c */ /* 0x000fe40003fa4270 */
[----:B------:R-:W-:Y:S02]  /*76f0*/  FMNMX.FTZ R8, R167, R8, !PT ;  /* 0x00000008a7087209 */ /* 0x000fe40007810000 */
[----:B------:R-:W-:Y:S02]  /*7700*/  FSEL R172, R12, -INF , P6 ;  /* 0xff8000000cac7808 */ /* 0x000fe40003000000 */
[----:B------:R-:W-:Y:S02]  /*7710*/  FMNMX.FTZ R8, R140, R8, !PT ;  /* 0x000000088c087209 */ /* 0x000fe40007810000 */
[----:B------:R-:W-:Y:S02]  /*7720*/  ISETP.GT.AND P0, PT, R0, 0x9, PT ;  /* 0x000000090000780c */ /* 0x000fe40003f04270 */
[----:B------:R-:W-:Y:S02]  /*7730*/  FMNMX.FTZ R8, R166, R8, !PT ;  /* 0x00000008a6087209 */ /* 0x000fe40007810000 */
[----:B------:R-:W-:Y:S02]  /*7740*/  FSEL R168, R10, -INF , P1 ;  /* 0xff8000000aa87808 */ /* 0x000fe40000800000 */
[----:B------:R-:W-:Y:S02]  /*7750*/  FSEL R169, R11, -INF , P0 ;  /* 0xff8000000ba97808 */ /* 0x000fe40000000000 */
[----:B------:R-:W3:Y:S01]  /*7760*/  LDL.64 R10, [R1+0x28] ;  /* 0x00002800010a7983 */ /* 0x000ee20000100a00 */
[----:B------:R-:W-:Y:S02]  /*7770*/  FMNMX.FTZ R8, R172, R8, !PT ;  /* 0x00000008ac087209 */ /* 0x000fe40007810000 */
[----:B------:R-:W-:Y:S01]  /*7780*/  FSEL R173, R13, -INF , P5 ;  /* 0xff8000000dad7808 */ /* 0x000fe20002800000 */
[C---:B--2---:R-:W-:Y:S03]  /*7790*/  HMMA.16816.F32 R44, R220.reuse, R4, R44 ;  /* 0x00000004dc2c723c */ /* 0x044fe6000000182c */
[C---:B------:R-:W-:Y:S02]  /*77a0*/  ISETP.GT.AND P6, PT, R2.reuse, 0x18, PT ;  /* 0x000000180200780c */ /* 0x040fe40003fc4270 */
[----:B------:R-:W-:Y:S02]  /*77b0*/  ISETP.GT.AND P5, PT, R2, 0x19, PT ;  /* 0x000000190200780c */ /* 0x000fe40003fa4270 */
[----:B------:R-:W-:Y:S01]  /*77c0*/  FMNMX.FTZ R4, R173, R8, !PT ;  /* 0x00000008ad047209 */ /* 0x000fe20007810000 */
[----:B------:R-:W-:Y:S01]  /*77d0*/  HMMA.16816.F32 R48, R220, R6, R48 ;  /* 0x00000006dc30723c */ /* 0x000fe20000001830 */
[----:B------:R-:W2:Y:S02]  /*77e0*/  LDL.64 R8, [R1+0x38] ;  /* 0x0000380001087983 */ /* 0x000ea40000100a00 */
[----:B------:R-:W-:Y:S02]  /*77f0*/  ISETP.GT.AND P1, PT, R0, 0x10, PT ;  /* 0x000000100000780c */ /* 0x000fe40003f24270 */
[----:B------:R-:W-:Y:S02]  /*7800*/  FSEL R176, R16, -INF , P6 ;  /* 0xff80000010b07808 */ /* 0x000fe40003000000 */
[----:B------:R-:W-:Y:S02]  /*7810*/  ISETP.GT.AND P6, PT, R2, 0x20, PT ;  /* 0x000000200200780c */ /* 0x000fe40003fc4270 */
[----:B------:R-:W-:Y:S02]  /*7820*/  FSEL R177, R17, -INF , P5 ;  /* 0xff80000011b17808 */ /* 0x000fe40002800000 */
[----:B------:R-:W-:Y:S02]  /*7830*/  ISETP.GT.AND P0, PT, R0, 0x11, PT ;  /* 0x000000110000780c */ /* 0x000fe40003f04270 */
[----:B------:R-:W-:Y:S02]  /*7840*/  FMNMX.FTZ R4, R176, R4, !PT ;  /* 0x00000004b0047209 */ /* 0x000fe40007810000 */
[----:B------:R-:W-:Y:S02]  /*7850*/  FSEL R183, R20, -INF , P6 ;  /* 0xff80000014b77808 */ /* 0x000fe40003000000 */
[----:B------:R-:W-:Y:S02]  /*7860*/  FSEL R174, R14, -INF , P1 ;  /* 0xff8000000eae7808 */ /* 0x000fe40000800000 */
[----:B------:R-:W-:Y:S02]  /*7870*/  ISETP.GT.AND P1, PT, R0, 0x18, PT ;  /* 0x000000180000780c */ /* 0x000fe40003f24270 */
[----:B------:R-:W-:Y:S02]  /*7880*/  ISETP.GT.AND P5, PT, R2, 0x21, PT ;  /* 0x000000210200780c */ /* 0x000fe40003fa4270 */
[----:B------:R-:W-:Y:S02]  /*7890*/  FMNMX.FTZ R4, R177, R4, !PT ;  /* 0x00000004b1047209 */ /* 0x000fe40007810000 */
[----:B------:R-:W-:Y:S02]  /*78a0*/  FSEL R182, R21, -INF , P5 ;  /* 0xff80000015b67808 */ /* 0x000fe40002800000 */
[----:B------:R-:W-:Y:S02]  /*78b0*/  FSEL R175, R15, -INF , P0 ;  /* 0xff8000000faf7808 */ /* 0x000fe40000000000 */
[----:B------:R-:W-:Y:S02]  /*78c0*/  ISETP.GT.AND P0, PT, R0, 0x19, PT ;  /* 0x000000190000780c */ /* 0x000fe40003f04270 */
[----:B------:R-:W-:Y:S02]  /*78d0*/  FSEL R178, R18, -INF , P1 ;  /* 0xff80000012b27808 */ /* 0x000fe40000800000 */
[----:B------:R-:W-:Y:S02]  /*78e0*/  ISETP.GT.AND P1, PT, R0, 0x20, PT ;  /* 0x000000200000780c */ /* 0x000fe40003f24270 */
[----:B------:R-:W-:Y:S02]  /*78f0*/  ISETP.GT.AND P6, PT, R2, 0x28, PT ;  /* 0x000000280200780c */ /* 0x000fe40003fc4270 */
[----:B------:R-:W-:Y:S02]  /*7900*/  FMNMX.FTZ R141, R183, R4, !PT ;  /* 0x00000004b78d7209 */ /* 0x000fe40007810000 */
[----:B------:R-:W-:Y:S02]  /*7910*/  FSEL R180, R22, -INF , P1 ;  /* 0xff80000016b47808 */ /* 0x000fe40000800000 */
[----:B------:R-:W-:Y:S02]  /*7920*/  FSEL R179, R19, -INF , P0 ;  /* 0xff80000013b37808 */ /* 0x000fe40000000000 */
[C---:B------:R-:W-:Y:S02]  /*7930*/  ISETP.GT.AND P0, PT, R0.reuse, 0x21, PT ;  /* 0x000000210000780c */ /* 0x040fe40003f04270 */
[----:B------:R-:W-:Y:S02]  /*7940*/  ISETP.GT.AND P1, PT, R0, 0x28, PT ;  /* 0x000000280000780c */ /* 0x000fe40003f24270 */
[----:B------:R-:W-:Y:S02]  /*7950*/  ISETP.GT.AND P5, PT, R2, 0x29, PT ;  /* 0x000000290200780c */ /* 0x000fe40003fa4270 */
[----:B------:R-:W-:Y:S02]  /*7960*/  FSEL R181, R24, -INF , P6 ;  /* 0xff80000018b57808 */ /* 0x000fe40003000000 */
[----:B------:R-:W-:Y:S02]  /*7970*/  FMNMX.FTZ R141, R182, R141, !PT ;  /* 0x0000008db68d7209 */ /* 0x000fe40007810000 */
[----:B------:R-:W-:Y:S02]  /*7980*/  FSEL R250, R23, -INF , P0 ;  /* 0xff80000017fa7808 */ /* 0x000fe40000000000 */
[----:B------:R-:W-:Y:S02]  /*7990*/  ISETP.GT.AND P0, PT, R0, 0x29, PT ;  /* 0x000000290000780c */ /* 0x000fe40003f04270 */
[----:B------:R-:W-:Y:S02]  /*79a0*/  FSEL R251, R25, -INF , P5 ;  /* 0xff80000019fb7808 */ /* 0x000fe40002800000 */
[----:B------:R-:W-:Y:S02]  /*79b0*/  FSEL R252, R26, -INF , P1 ;  /* 0xff8000001afc7808 */ /* 0x000fe40000800000 */
[----:B------:R-:W-:Y:S02]  /*79c0*/  ISETP.GT.AND P1, PT, R2, 0x30, PT ;  /* 0x000000300200780c */ /* 0x000fe40003f24270 */
[----:B------:R-:W-:Y:S02]  /*79d0*/  FMNMX.FTZ R141, R181, R141, !PT ;  /* 0x0000008db58d7209 */ /* 0x000fe40007810000 */
[----:B------:R-:W-:Y:S02]  /*79e0*/  FMNMX.FTZ R4, R170, R143, !PT ;  /* 0x0000008faa047209 */ /* 0x000fe40007810000 */
[----:B------:R-:W-:Y:S02]  /*79f0*/  FSEL R19, R28, -INF , P1 ;  /* 0xff8000001c137808 */ /* 0x000fe40000800000 */
[----:B------:R-:W-:Y:S02]  /*7a00*/  FSEL R164, R27, -INF , P0 ;  /* 0xff8000001ba47808 */ /* 0x000fe40000000000 */
[C---:B------:R-:W-:Y:S02]  /*7a10*/  ISETP.GT.AND P0, PT, R2.reuse, 0x31, PT ;  /* 0x000000310200780c */ /* 0x040fe40003f04270 */
[----:B------:R-:W-:Y:S02]  /*7a20*/  FMNMX.FTZ R141, R251, R141, !PT ;  /* 0x0000008dfb8d7209 */ /* 0x000fe40007810000 */
[----:B------:R-:W-:Y:S02]  /*7a30*/  FMNMX.FTZ R4, R171, R4, !PT ;  /* 0x00000004ab047209 */ /* 0x000fe40007810000 */
[----:B------:R-:W-:Y:S02]  /*7a40*/  FSEL R29, R29, -INF , P0 ;  /* 0xff8000001d1d7808 */ /* 0x000fe40000000000 */
[----:B------:R-:W-:Y:S02]  /*7a50*/  ISETP.GT.AND P5, PT, R2, 0x38, PT ;  /* 0x000000380200780c */ /* 0x000fe40003fa4270 */
[----:B------:R-:W-:Y:S02]  /*7a60*/  FMNMX.FTZ R141, R19, R141, !PT ;  /* 0x0000008d138d7209 */ /* 0x000fe40007810000 */
        /* <DEDUP_REMOVED lines=8> */
[----:B------:R-:W-:Y:S02]  /*7af0*/  ISETP.GT.AND P0, PT, R2, 0x40, PT ;  /* 0x000000400200780c */ /* 0x000fe40003f04270 */
[----:B------:R-:W-:Y:S02]  /*7b00*/  FMNMX.FTZ R4, R174, R4, !PT ;  /* 0x00000004ae047209 */ /* 0x000fe40007810000 */
[----:B------:R-:W-:Y:S02]  /*7b10*/  FSEL R142, R30, -INF , P6 ;  /* 0xff8000001e8e7808 */ /* 0x000fe40003000000 */
[----:B------:R-:W-:Y:S02]  /*7b20*/  FMNMX.FTZ R141, R13, R141, !PT ;  /* 0x0000008d0d8d7209 */ /* 0x000fe40007810000 */
[----:B------:R-:W-:Y:S02]  /*7b30*/  ISETP.GT.AND P6, PT, R2, 0x41, PT ;  /* 0x000000410200780c */ /* 0x000fe40003fc4270 */
[----:B------:R-:W-:Y:S01]  /*7b40*/  FSEL R32, R36, -INF , P0 ;  /* 0xff80000024207808 */ /* 0x000fe20000000000 */
[----:B------:R-:W-:Y:S01]  /*7b50*/  IMAD.MOV.U32 R36, RZ, RZ, R14 ;  /* 0x000000ffff247224 */ /* 0x000fe200078e000e */
[----:B------:R-:W-:Y:S02]  /*7b60*/  FMNMX.FTZ R4, R175, R4, !PT ;  /* 0x00000004af047209 */ /* 0x000fe40007810000 */
[----:B------:R-:W-:Y:S02]  /*7b70*/  FSEL R37, R37, -INF , P6 ;  /* 0xff80000025257808 */ /* 0x000fe40003000000 */
[----:B------:R-:W-:Y:S02]  /*7b80*/  FMNMX.FTZ R141, R32, R141, !PT ;  /* 0x0000008d208d7209 */ /* 0x000fe40007810000 */
[----:B------:R-:W-:Y:S02]  /*7b90*/  ISETP.GT.AND P5, PT, R2, 0x48, PT ;  /* 0x000000480200780c */ /* 0x000fe40003fa4270 */
[----:B------:R-:W-:Y:S02]  /*7ba0*/  FMNMX.FTZ R4, R178, R4, !PT ;  /* 0x00000004b2047209 */ /* 0x000fe40007810000 */
[----:B------:R-:W-:Y:S02]  /*7bb0*/  FMNMX.FTZ R141, R37, R141, !PT ;  /* 0x0000008d258d7209 */ /* 0x000fe40007810000 */
[----:B------:R-:W-:Y:S02]  /*7bc0*/  FSEL R24, R40, -INF , P5 ;  /* 0xff80000028187808 */ /* 0x000fe40002800000 */
[C---:B------:R-:W-:Y:S02]  /*7bd0*/  ISETP.GT.AND P1, PT, R2.reuse, 0x49, PT ;  /* 0x000000490200780c */ /* 0x040fe40003f24270 */
[----:B------:R-:W-:Y:S02]  /*7be0*/  FMNMX.FTZ R4, R179, R4, !PT ;  /* 0x00000004b3047209 */ /* 0x000fe40007810000 */
[----:B------:R-:W-:Y:S01]  /*7bf0*/  FSEL R16, R41, -INF , P1 ;  /* 0xff80000029107808 */ /* 0x000fe20000800000 */
[----:B------:R-:W-:Y:S01]  /*7c00*/  IMAD.MOV.U32 R41, RZ, RZ, R142 ;  /* 0x000000ffff297224 */ /* 0x000fe200078e008e */
[----:B------:R-:W-:Y:S02]  /*7c10*/  ISETP.GT.AND P0, PT, R2, 0x50, PT ;  /* 0x000000500200780c */ /* 0x000fe40003f04270 */
[----:B------:R-:W-:Y:S02]  /*7c20*/  FMNMX.FTZ R141, R24, R141, !PT ;  /* 0x0000008d188d7209 */ /* 0x000fe40007810000 */
[----:B------:R-:W-:Y:S02]  /*7c30*/  ISETP.GT.AND P5, PT, R2, 0x58, PT ;  /* 0x000000580200780c */ /* 0x000fe40003fa4270 */
[----:B------:R-:W-:Y:S02]  /*7c40*/  FMNMX.FTZ R4, R180, R4, !PT ;  /* 0x00000004b4047209 */ /* 0x000fe40007810000 */
[----:B------:R-:W-:Y:S02]  /*7c50*/  ISETP.GT.AND P6, PT, R2, 0x51, PT ;  /* 0x000000510200780c */ /* 0x000fe40003fc4270 */
[----:B------:R-:W-:Y:S02]  /*7c60*/  FSEL R40, R44, -INF , P0 ;  /* 0xff8000002c287808 */ /* 0x000fe40000000000 */
[----:B------:R-:W-:Y:S02]  /*7c70*/  FMNMX.FTZ R141, R16, R141, !PT ;  /* 0x0000008d108d7209 */ /* 0x000fe40007810000 */
[----:B------:R-:W-:Y:S02]  /*7c80*/  FSEL R6, R48, -INF , P5 ;  /* 0xff80000030067808 */ /* 0x000fe40002800000 */
[----:B------:R-:W-:Y:S02]  /*7c90*/  ISETP.GT.AND P1, PT, R2, 0x59, PT ;  /* 0x000000590200780c */ /* 0x000fe40003f24270 */
[----:B------:R-:W-:Y:S02]  /*7ca0*/  FMNMX.FTZ R2, R250, R4, !PT ;  /* 0x00000004fa027209 */ /* 0x000fe40007810000 */
[----:B------:R-:W-:Y:S02]  /*7cb0*/  FSEL R45, R45, -INF , P6 ;  /* 0xff8000002d2d7808 */ /* 0x000fe40003000000 */
[----:B------:R-:W-:Y:S02]  /*7cc0*/  FMNMX.FTZ R141, R40, R141, !PT ;  /* 0x0000008d288d7209 */ /* 0x000fe40007810000 */
[----:B------:R-:W-:Y:S01]  /*7cd0*/  FSEL R246, R49, -INF , P1 ;  /* 0xff80000031f67808 */ /* 0x000fe20000800000 */
[----:B------:R-:W-:Y:S01]  /*7ce0*/  IMAD.MOV.U32 R49, RZ, RZ, R6 ;  /* 0x000000ffff317224 */ /* 0x000fe200078e0006 */
[----:B------:R-:W-:Y:S01]  /*7cf0*/  ISETP.GT.AND P0, PT, R0, 0x31, PT ;  /* 0x000000310000780c */ /* 0x000fe20003f04270 */
[----:B------:R-:W-:Y:S01]  /*7d00*/  IMAD.U32 R6, RZ, RZ, UR24 ;  /* 0x00000018ff067e24 */ /* 0x000fe2000f8e00ff */
[----:B------:R-:W-:Y:S01]  /*7d10*/  MOV R33, R164 ;  /* 0x000000a400217202 */ /* 0x000fe20000000f00 */
[----:B------:R-:W-:Y:S01]  /*7d20*/  @UP0 USHF.L.U64.HI UR24, UR4, 0x6, UR5 ;  /* 0x0000000604180899 */ /* 0x000fe20008010205 */
[----:B------:R-:W-:Y:S02]  /*7d30*/  FMNMX.FTZ R2, R252, R2, !PT ;  /* 0x00000002fc027209 */ /* 0x000fe40007810000 */
[----:B------:R-:W-:Y:S02]  /*7d40*/  FMNMX.FTZ R141, R45, R141, !PT ;  /* 0x0000008d2d8d7209 */ /* 0x000fe40007810000 */
[----:B------:R-:W-:Y:S02]  /*7d50*/  FSEL R5, R31, -INF , P0 ;  /* 0xff8000001f057808 */ /* 0x000fe40000000000 */
[----:B------:R-:W-:Y:S02]  /*7d60*/  ISETP.GT.AND P0, PT, R0, 0x38, PT ;  /* 0x000000380000780c */ /* 0x000fe40003f04270 */
[----:B------:R-:W-:Y:S02]  /*7d70*/  FMNMX.FTZ R2, R33, R2, !PT ;  /* 0x0000000221027209 */ /* 0x000fe40007810000 */
[----:B------:R-:W-:Y:S02]  /*7d80*/  FMNMX.FTZ R141, R49, R141, !PT ;  /* 0x0000008d318d7209 */ /* 0x000fe40007810000 */
[----:B------:R-:W-:Y:S02]  /*7d90*/  FMNMX.FTZ R2, R41, R2, !PT ;  /* 0x0000000229027209 */ /* 0x000fe40007810000 */
[----:B------:R-:W-:Y:S02]  /*7da0*/  FSEL R48, R34, -INF , P0 ;  /* 0xff80000022307808 */ /* 0x000fe40000000000 */
[----:B------:R-:W-:Y:S02]  /*7db0*/  MOV R34, R5 ;  /* 0x0000000500227202 */ /* 0x000fe40000000f00 */
[----:B------:R-:W-:Y:S02]  /*7dc0*/  FMNMX.FTZ R141, R246, R141, !PT ;  /* 0x0000008df68d7209 */ /* 0x000fe40007810000 */
[----:B------:R-:W-:Y:S02]  /*7dd0*/  ISETP.GT.AND P1, PT, R0, 0x39, PT ;  /* 0x000000390000780c */ /* 0x000fe40003f24270 */
[----:B------:R-:W-:Y:S01]  /*7de0*/  FMNMX.FTZ R2, R34, R2, !PT ;  /* 0x0000000222027209 */ /* 0x000fe20007810000 */
[----:B------:R-:W1:Y:S01]  /*7df0*/  SHFL.BFLY PT, R4, R141, 0x2, 0x1f ;  /* 0x0c401f008d047f89 */ /* 0x000e6200000e0000 */
[----:B------:R-:W-:Y:S02]  /*7e00*/  FSEL R17, R35, -INF , P1 ;  /* 0xff80000023117808 */ /* 0x000fe40000800000 */
[----:B------:R-:W-:Y:S02]  /*7e10*/  ISETP.GT.AND P1, PT, R0, 0x40, PT ;  /* 0x000000400000780c */ /* 0x000fe40003f24270 */
[----:B------:R-:W-:Y:S02]  /*7e20*/  FMNMX.FTZ R2, R48, R2, !PT ;  /* 0x0000000230027209 */ /* 0x000fe40007810000 */
[----:B------:R-:W-:Y:S02]  /*7e30*/  FSEL R38, R38, -INF , P1 ;  /* 0xff80000026267808 */ /* 0x000fe40000800000 */
[C---:B------:R-:W-:Y:S02]  /*7e40*/  ISETP.GT.AND P1, PT, R0.reuse, 0x48, PT ;  /* 0x000000480000780c */ /* 0x040fe40003f24270 */
[----:B------:R-:W-:Y:S02]  /*7e50*/  ISETP.GT.AND P0, PT, R0, 0x41, PT ;  /* 0x000000410000780c */ /* 0x000fe40003f04270 */
[----:B------:R-:W-:Y:S02]  /*7e60*/  FMNMX.FTZ R2, R17, R2, !PT ;  /* 0x0000000211027209 */ /* 0x000fe40007810000 */
[----:B------:R-:W-:Y:S01]  /*7e70*/  FSEL R5, R42, -INF , P1 ;  /* 0xff8000002a057808 */ /* 0x000fe20000800000 */
[----:B------:R-:W-:Y:S01]  /*7e80*/  IMAD.MOV.U32 R42, RZ, RZ, R17 ;  /* 0x000000ffff2a7224 */ /* 0x000fe200078e0011 */
[----:B------:R-:W-:Y:S01]  /*7e90*/  FSEL R26, R39, -INF , P0 ;  /* 0xff800000271a7808 */ /* 0x000fe20000000000 */
[----:B------:R-:W-:Y:S01]  /*7ea0*/  IMAD.MOV.U32 R39, RZ, RZ, R13 ;  /* 0x000000ffff277224 */ /* 0x000fe200078e000d */
[----:B------:R-:W-:Y:S02]  /*7eb0*/  ISETP.GT.AND P0, PT, R0, 0x49, PT ;  /* 0x000000490000780c */ /* 0x000fe40003f04270 */
[----:B------:R-:W-:Y:S02]  /*7ec0*/  FMNMX.FTZ R2, R38, R2, !PT ;  /* 0x0000000226027209 */ /* 0x000fe40007810000 */
[----:B------:R-:W-:Y:S01]  /*7ed0*/  FSEL R44, R43, -INF , P0 ;  /* 0xff8000002b2c7808 */ /* 0x000fe20000000000 */
[----:B------:R-:W-:Y:S01]  /*7ee0*/  IMAD.MOV.U32 R43, RZ, RZ, R5 ;  /* 0x000000ffff2b7224 */ /* 0x000fe200078e0005 */
[----:B------:R-:W-:Y:S02]  /*7ef0*/  FMNMX.FTZ R2, R26, R2, !PT ;  /* 0x000000021a027209 */ /* 0x000fe40007810000 */
[----:B------:R-:W-:Y:S02]  /*7f00*/  ISETP.GT.AND P1, PT, R0, 0x50, PT ;  /* 0x000000500000780c */ /* 0x000fe40003f24270 */
[----:B------:R-:W-:Y:S02]  /*7f10*/  FMNMX.FTZ R2, R43, R2, !PT ;  /* 0x000000022b027209 */ /* 0x000fe40007810000 */
[----:B------:R-:W-:Y:S02]  /*7f20*/  FSEL R25, R46, -INF , P1 ;  /* 0xff8000002e197808 */ /* 0x000fe40000800000 */
[----:B------:R-:W-:Y:S02]  /*7f30*/  FMNMX.FTZ R2, R44, R2, !PT ;  /* 0x000000022c027209 */ /* 0x000fe40007810000 */
[C---:B------:R-:W-:Y:S02]  /*7f40*/  ISETP.GT.AND P0, PT, R0.reuse, 0x51, PT ;  /* 0x000000510000780c */ /* 0x040fe40003f04270 */
[----:B-1----:R-:W-:Y:S02]  /*7f50*/  FMNMX.FTZ R141, R141, R4, !PT ;  /* 0x000000048d8d7209 */ /* 0x002fe40007810000 */
[----:B------:R-:W-:Y:S02]  /*7f60*/  FSEL R247, R47, -INF , P0 ;  /* 0xff8000002ff77808 */ /* 0x000fe40000000000 */
[----:B------:R-:W-:Y:S01]  /*7f70*/  ISETP.GT.AND P1, PT, R0, 0x58, PT ;  /* 0x000000580000780c */ /* 0x000fe20003f24270 */
[----:B------:R-:W1:Y:S01]  /*7f80*/  SHFL.BFLY PT, R4, R141, 0x1, 0x1f ;  /* 0x0c201f008d047f89 */ /* 0x000e6200000e0000 */
[----:B------:R-:W-:Y:S02]  /*7f90*/  FMNMX.FTZ R2, R25, R2, !PT ;  /* 0x0000000219027209 */ /* 0x000fe40007810000 */
[----:B------:R-:W-:Y:S02]  /*7fa0*/  FSEL R248, R50, -INF , P1 ;  /* 0xff80000032f87808 */ /* 0x000fe40000800000 */
[----:B------:R-:W-:Y:S02]  /*7fb0*/  ISETP.GT.AND P0, PT, R0, 0x59, PT ;  /* 0x000000590000780c */ /* 0x000fe40003f04270 */
[----:B------:R-:W-:Y:S02]  /*7fc0*/  FMNMX.FTZ R0, R247, R2, !PT ;  /* 0x00000002f7007209 */ /* 0x000fe40007810000 */
[----:B------:R-:W-:Y:S02]  /*7fd0*/  FSEL R142, R51, -INF , P0 ;  /* 0xff800000338e7808 */ /* 0x000fe40000000000 */
[----:B------:R-:W-:Y:S02]  /*7fe0*/  FMNMX.FTZ R0, R248, R0, !PT ;  /* 0x00000000f8007209 */ /* 0x000fe40007810000 */
[----:B------:R-:W-:Y:S02]  /*7ff0*/  PLOP3.LUT P5, PT, PT, PT, UP0, 0x80, 0x0 ;  /* 0x000000000000781c */ /* 0x000fe40003faf008 */
[----:B------:R-:W-:Y:S02]  /*8000*/  FMNMX.FTZ R0, R142, R0, !PT ;  /* 0x000000008e007209 */ /* 0x000fe40007810000 */
[----:B------:R-:W-:Y:S02]  /*8010*/  MOV R35, R29 ;  /* 0x0000001d00237202 */ /* 0x000fe40000000f00 */
[----:B------:R-:W-:Y:S01]  /*8020*/  MOV R50, R16 ;  /* 0x0000001000327202 */ /* 0x000fe20000000f00 */
[----:B------:R-:W4:Y:S01]  /*8030*/  SHFL.BFLY PT, R2, R0, 0x2, 0x1f ;  /* 0x0c401f0000027f89 */ /* 0x000f2200000e0000 */
[----:B-1----:R-:W-:Y:S04]  /*8040*/  FMNMX.FTZ R141, R141, R4, !PT ;  /* 0x000000048d8d7209 */ /* 0x002fe80007810000 */
[C---:B------:R-:W-:Y:S01]  /*8050*/  FSETP.NEU.FTZ.AND P1, PT, R141.reuse, -INF , PT ;  /* 0xff8000008d00780b */ /* 0x040fe20003f3d000 */
[----:B------:R-:W-:Y:S05]  /*8060*/  FMUL.FTZ R164, R141, c[0x0][0x2d0] ;  /* 0x0000b4008da47a20 */ /* 0x000fea0000410000 */
[----:B------:R-:W-:Y:S05]  /*8070*/  FSEL R164, R164, RZ, P1 ;  /* 0x000000ffa4a47208 */ /* 0x000fea0000800000 */
[----:B------:R-:W-:Y:S04]  /*8080*/  FFMA.FTZ R7, R165, c[0x0][0x2d0], -R164 ;  /* 0x0000b400a5077a23 */ /* 0x000fe800000108a4 */
[----:B------:R-:W-:Y:S01]  /*8090*/  MUFU.EX2 R231, R7 ;  /* 0x0000000700e77308 */ /* 0x000fe20000000800 */
[----:B----4-:R-:W-:Y:S05]  /*80a0*/  FMNMX.FTZ R0, R0, R2, !PT ;  /* 0x0000000200007209 */ /* 0x010fea0007810000 */
[----:B------:R-:W1:Y:S01]  /*80b0*/  SHFL.BFLY PT, R2, R0, 0x1, 0x1f ;  /* 0x0c201f0000027f89 */ /* 0x000e6200000e0000 */
[----:B---3--:R-:W-:Y:S01]  /*80c0*/  @P5 IMAD.MOV.U32 R5, RZ, RZ, R11 ;  /* 0x000000ffff055224 */ /* 0x008fe200078e000b */
[----:B--2---:R-:W-:Y:S05]  /*80d0*/  @P5 MOV R4, R8 ;  /* 0x0000000800045202 */ /* 0x004fea0000000f00 */
[----:B------:R-:W-:Y:S04]  /*80e0*/  @P5 IMAD.WIDE.U32 R4, R6, 0x60, R4 ;  /* 0x0000006006045825 */ /* 0x000fe800078e0004 */
[C---:B------:R-:W-:Y:S01]  /*80f0*/  @P5 IMAD.SHL.U32 R6, R4.reuse, 0x2, RZ ;  /* 0x0000000204065824 */ /* 0x040fe200078e00ff */
[----:B------:R-:W-:Y:S01]  /*8100*/  @P5 IADD3 R5, R5, UR23, RZ ;  /* 0x0000001705055c10 */ /* 0x000fe2000fffe0ff */
[----:B------:R-:W-:Y:S02]  /*8110*/  @UP0 USHF.L.U32 UR23, UR4, 0x6, URZ ;  /* 0x0000000604170899 */ /* 0x000fe4000800063f */
[----:B------:R-:W-:Y:S01]  /*8120*/  UISETP.GT.AND UP0, UPT, UR22, UR21, UPT ;  /* 0x000000151600728c */ /* 0x000fe2000bf04270 */
[----:B------:R-:W-:Y:S01]  /*8130*/  @P5 SHF.L.U64.HI R5, R4, 0x1, R5 ;  /* 0x0000000104055819 */ /* 0x000fe20000010205 */
[----:B------:R-:W-:Y:S01]  /*8140*/  FFMA.FTZ R4, R167, c[0x0][0x2d0], -R164 ;  /* 0x0000b400a7047a23 */ /* 0x000fe200000108a4 */
[----:B------:R-:W-:Y:S01]  /*8150*/  @P5 IADD3 R8, P6, R6, 0x80, RZ ;  /* 0x0000008006085810 */ /* 0x000fe20007fde0ff */
[----:B------:R-:W-:Y:S01]  /*8160*/  IMAD.MOV.U32 R167, RZ, RZ, R38 ;  /* 0x000000ffffa77224 */ /* 0x000fe200078e0026 */
[----:B------:R-:W-:Y:S01]  /*8170*/  UMOV UR22, UR20 ;  /* 0x0000001400167c82 */ /* 0x000fe20008000000 */
[----:B------:R2:W3:Y:S01]  /*8180*/  MUFU.EX2 R15, R4 ;  /* 0x00000004000f7308 */ /* 0x0004e20000000800 */
[----:B------:R-:W-:Y:S04]  /*8190*/  @P5 IADD3 R8, P0, R8, c[0x0][0x1c8], RZ ;  /* 0x0000720008085a10 */ /* 0x000fe80007f1e0ff */
[--C-:B------:R-:W-:Y:S02]  /*81a0*/  @P5 IADD3.X R9, RZ, c[0x0][0x1cc], R5.reuse, P0, P6 ;  /* 0x00007300ff095a10 */ /* 0x100fe400007ec405 */
[----:B------:R-:W-:Y:S04]  /*81b0*/  @P5 IADD3 R10, P6, R6, 0x100, RZ ;  /* 0x00000100060a5810 */ /* 0x000fe80007fde0ff */
[----:B------:R-:W-:Y:S04]  /*81c0*/  @P5 IADD3 R10, P0, R10, c[0x0][0x1c8], RZ ;  /* 0x000072000a0a5a10 */ /* 0x000fe80007f1e0ff */
[----:B------:R-:W-:Y:S01]  /*81d0*/  @P5 IADD3.X R11, RZ, c[0x0][0x1cc], R5, P0, P6 ;  /* 0x00007300ff0b5a10 */ /* 0x000fe200007ec405 */
[--C-:B--2---:R-:W-:Y:S01]  /*81e0*/  FFMA.FTZ R4, R140, c[0x0][0x2d0], -R164.reuse ;  /* 0x0000b4008c047a23 */ /* 0x104fe200000108a4 */
[----:B-1----:R-:W-:Y:S01]  /*81f0*/  FMNMX.FTZ R140, R0, R2, !PT ;  /* 0x00000002008c7209 */ /* 0x002fe20007810000 */
[--C-:B------:R-:W-:Y:S02]  /*8200*/  FFMA.FTZ R0, R166, c[0x0][0x2d0], -R164.reuse ;  /* 0x0000b400a6007a23 */ /* 0x100fe400000108a4 */
[----:B------:R1:W-:Y:S01]  /*8210*/  MUFU.EX2 R12, R4 ;  /* 0x00000004000c7308 */ /* 0x0003e20000000800 */
[C---:B------:R-:W-:Y:S01]  /*8220*/  FSETP.NEU.FTZ.AND P0, PT, R140.reuse, -INF , PT ;  /* 0xff8000008c00780b */ /* 0x040fe20003f1d000 */
[----:B------:R-:W-:Y:S02]  /*8230*/  FMUL.FTZ R165, R140, c[0x0][0x2d0] ;  /* 0x0000b4008ca57a20 */ /* 0x000fe40000410000 */
[----:B------:R-:W-:Y:S03]  /*8240*/  IMAD.MOV.U32 R166, RZ, RZ, R45 ;  /* 0x000000ffffa67224 */ /* 0x000fe600078e002d */
[----:B------:R-:W-:Y:S01]  /*8250*/  FSEL R165, R165, RZ, P0 ;  /* 0x000000ffa5a57208 */ /* 0x000fe20000000000 */
[----:B------:R-:W-:Y:S02]  /*8260*/  FFMA.FTZ R166, R166, c[0x0][0x2d0], -R164 ;  /* 0x0000b400a6a67a23 */ /* 0x000fe400000108a4 */
[----:B------:R2:W-:Y:S02]  /*8270*/  MUFU.EX2 R18, R0 ;  /* 0x0000000000127308 */ /* 0x0005e40000000800 */
[--C-:B------:R-:W-:Y:S08]  /*8280*/  FFMA.FTZ R2, R169, c[0x0][0x2d0], -R165.reuse ;  /* 0x0000b400a9027a23 */ /* 0x100ff000000108a5 */
[----:B------:R-:W-:Y:S01]  /*8290*/  MUFU.EX2 R166, R166 ;  /* 0x000000a600a67308 */ /* 0x000fe20000000800 */
[----:B-1----:R-:W-:Y:S04]  /*82a0*/  @P5 IADD3 R4, P6, R6, c[0x0][0x1c8], RZ ;  /* 0x0000720006045a10 */ /* 0x002fe80007fde0ff */
[----:B------:R-:W-:Y:S05]  /*82b0*/  @P5 IADD3.X R5, R5, c[0x0][0x1cc], RZ, P6, !PT ;  /* 0x0000730005055a10 */ /* 0x000fea00037fe4ff */
[----:B------:R1:W-:Y:S01]  /*82c0*/  @P5 LDGSTS.E.BYPASS.LTC128B.128 [R249+0xc100], [R4.64], !P4 ;  /* 0x0c10000004f95fae */ /* 0x0003e2000e101d52 */
[--C-:B--2---:R-:W-:Y:S01]  /*82d0*/  FFMA.FTZ R0, R170, c[0x0][0x2d0], -R165.reuse ;  /* 0x0000b400aa007a23 */ /* 0x104fe200000108a5 */
[----:B------:R-:W-:Y:S03]  /*82e0*/  MOV R170, R44 ;  /* 0x0000002c00aa7202 */ /* 0x000fe60000000f00 */
[----:B------:R2:W-:Y:S03]  /*82f0*/  MUFU.EX2 R51, R0 ;  /* 0x0000000000337308 */ /* 0x0005e60000000800 */
[----:B------:R4:W-:Y:S08]  /*8300*/  @P5 LDGSTS.E.BYPASS.LTC128B.128 [R249+0xf100], [R8.64], !P3 ;  /* 0x0f10000008f95fae */ /* 0x0009f0000d901d52 */
[----:B------:R4:W-:Y:S01]  /*8310*/  @P5 LDGSTS.E.BYPASS.LTC128B.128 [R249+0x12100], [R10.64], !P2 ;  /* 0x121000000af95fae */ /* 0x0009e2000d101d52 */
[----:B-1----:R-:W-:Y:S01]  /*8320*/  @P5 IADD3 R4, P6, R4, UR23, RZ ;  /* 0x0000001704045c10 */ /* 0x002fe2000ffde0ff */
[--C-:B--2---:R-:W-:Y:S01]  /*8330*/  FFMA.FTZ R0, R171, c[0x0][0x2d0], -R165.reuse ;  /* 0x0000b400ab007a23 */ /* 0x104fe200000108a5 */
[----:B---3--:R-:W-:Y:S02]  /*8340*/  MOV R171, R15 ;  /* 0x0000000f00ab7202 */ /* 0x008fe40000000f00 */
[----:B------:R-:W-:Y:S01]  /*8350*/  @P5 IADD3.X R5, R5, UR24, RZ, P6, !PT ;  /* 0x0000001805055c10 */ /* 0x000fe2000b7fe4ff */
[----:B------:R1:W2:Y:S01]  /*8360*/  MUFU.EX2 R27, R0 ;  /* 0x00000000001b7308 */ /* 0x0002a20000000800 */
[----:B------:R-:W-:Y:S03]  /*8370*/  F2FP.PACK_AB R160, R171, R231 ;  /* 0x000000e7aba0723e */ /* 0x000fe600000000ff */
[----:B------:R3:W-:Y:S06]  /*8380*/  @P5 LDGSTS.E.BYPASS.LTC128B.128 [R249+0xd100], [R4.64], !P4 ;  /* 0x0d10000004f95fae */ /* 0x0007ec000e101d52 */
[----:B----4-:R4:W-:Y:S02]  /*8390*/  MUFU.EX2 R11, R2 ;  /* 0x00000002000b7308 */ /* 0x0109e40000000800 */
[----:B------:R3:W-:Y:S08]  /*83a0*/  @P5 LDGSTS.E.BYPASS.LTC128B.128 [R249+0x10100], [R4.64+0x80], !P3 ;  /* 0x1010008004f95fae */ /* 0x0007f0000d901d52 */
[----:B------:R3:W-:Y:S01]  /*83b0*/  @P5 LDGSTS.E.BYPASS.LTC128B.128 [R249+0x13100], [R4.64+0x100], !P2 ;  /* 0x1310010004f95fae */ /* 0x0007e2000d101d52 */
[----:B-1----:R-:W-:Y:S01]  /*83c0*/  FFMA.FTZ R0, R168, c[0x0][0x2d0], -R165 ;  /* 0x0000b400a8007a23 */ /* 0x002fe200000108a5 */
[----:B--2---:R-:W-:Y:S01]  /*83d0*/  F2FP.PACK_AB R161, R27, R51 ;  /* 0x000000331ba1723e */ /* 0x004fe200000000ff */
[----:B------:R-:W-:Y:S02]  /*83e0*/  IMAD.MOV.U32 R168, RZ, RZ, R49 ;  /* 0x000000ffffa87224 */ /* 0x000fe400078e0031 */
[----:B------:R1:W2:Y:S01]  /*83f0*/  MUFU.EX2 R15, R0 ;  /* 0x00000000000f7308 */ /* 0x0002a20000000800 */
[----:B------:R-:W-:Y:S02]  /*8400*/  IMAD.MOV.U32 R49, RZ, RZ, R36 ;  /* 0x000000ffff317224 */ /* 0x000fe400078e0024 */
[----:B------:R-:W-:Y:S01]  /*8410*/  FFMA.FTZ R168, R168, c[0x0][0x2d0], -R164 ;  /* 0x0000b400a8a87a23 */ /* 0x000fe200000108a4 */
[----:B----4-:R-:W-:Y:S02]  /*8420*/  FSEL R2, R140, RZ, P0 ;  /* 0x000000ff8c027208 */ /* 0x010fe40000000000 */
[----:B------:R-:W-:Y:S04]  /*8430*/  PLOP3.LUT P0, PT, PT, PT, UP0, 0x80, 0x0 ;  /* 0x000000000000781c */ /* 0x000fe80003f0f008 */
[----:B------:R-:W-:Y:S01]  /*8440*/  MUFU.EX2 R168, R168 ;  /* 0x000000a800a87308 */ /* 0x000fe20000000800 */
[----:B-1----:R-:W-:Y:S01]  /*8450*/  FSEL R0, R141, RZ, P1 ;  /* 0x000000ff8d007208 */ /* 0x002fe20000800000 */
[----:B--2---:R-:W-:Y:S01]  /*8460*/  IMAD.MOV.U32 R169, RZ, RZ, R15 ;  /* 0x000000ffffa97224 */ /* 0x004fe200078e000f */
[----:B------:R-:W-:Y:S03]  /*8470*/  @P5 IADD3 R6, P1, R4, UR23, RZ ;  /* 0x0000001704065c10 */ /* 0x000fe6000ff3e0ff */
[----:B------:R-:W-:Y:S01]  /*8480*/  FADD.FTZ R0, -R0, R3 ;  /* 0x0000000300007221 */ /* 0x000fe20000010100 */
[----:B------:R-:W-:Y:S02]  /*8490*/  @P5 IADD3.X R7, R5, UR24, RZ, P1, !PT ;  /* 0x0000001805075c10 */ /* 0x000fe40008ffe4ff */
[----:B------:R-:W-:Y:S01]  /*84a0*/  F2FP.PACK_AB R163, R11, R169 ;  /* 0x000000a90ba3723e */ /* 0x000fe200000000ff */
[----:B------:R-:W-:Y:S02]  /*84b0*/  FMUL.FTZ R0, R0, c[0x0][0x2d0] ;  /* 0x0000b40000007a20 */ /* 0x000fe40000410000 */
[----:B------:R1:W-:Y:S02]  /*84c0*/  @P5 LDGSTS.E.BYPASS.LTC128B.128 [R249+0xe100], [R6.64], !P4 ;  /* 0x0e10000006f95fae */ /* 0x0003e4000e101d52 */
[----:B------:R2:W3:Y:S06]  /*84d0*/  MUFU.EX2 R3, R0 ;  /* 0x0000000000037308 */ /* 0x0004ec0000000800 */
[----:B------:R1:W-:Y:S08]  /*84e0*/  @P5 LDGSTS.E.BYPASS.LTC128B.128 [R249+0x11100], [R6.64+0x80], !P3 ;  /* 0x1110008006f95fae */ /* 0x0003f0000d901d52 */
[----:B------:R1:W-:Y:S08]  /*84f0*/  @P5 LDGSTS.E.BYPASS.LTC128B.128 [R249+0x14100], [R6.64+0x100], !P2 ;  /* 0x1410010006f95fae */ /* 0x0003f0000d101d52 */
[----:B------:R-:W-:Y:S01]  /*8500*/  LDSM.16.MT88.4 R20, [R226+0x100] ;  /* 0x00010000e214783b */ /* 0x000fe20000004200 */
[----:B--2---:R-:W-:Y:S01]  /*8510*/  FADD.FTZ R0, -R2, R143 ;  /* 0x0000008f02007221 */ /* 0x004fe20000010100 */
[----:B------:R-:W-:Y:S01]  /*8520*/  MOV R143, R40 ;  /* 0x00000028008f7202 */ /* 0x000fe20000000f00 */
[----:B------:R-:W-:Y:S02]  /*8530*/  IMAD.MOV.U32 R2, RZ, RZ, R12 ;  /* 0x000000ffff027224 */ /* 0x000fe400078e000c */
[----:B------:R-:W-:Y:S03]  /*8540*/  FMUL.FTZ R0, R0, c[0x0][0x2d0] ;  /* 0x0000b40000007a20 */ /* 0x000fe60000410000 */
[----:B------:R-:W2:Y:S01]  /*8550*/  LDSM.16.MT88.4 R12, [R225+0x100] ;  /* 0x00010000e10c783b */ /* 0x000ea20000004200 */
[----:B------:R-:W-:Y:S01]  /*8560*/  F2FP.PACK_AB R162, R18, R2 ;  /* 0x0000000212a2723e */ /* 0x000fe200000000ff */
[C---:B---3--:R-:W-:Y:S01]  /*8570*/  FMUL.FTZ R4, R3.reuse, R144 ;  /* 0x0000009003047220 */ /* 0x048fe20000410000 */
[----:B------:R-:W-:Y:S01]  /*8580*/  MOV R144, R11 ;  /* 0x0000000b00907202 */ /* 0x000fe20000000f00 */
[----:B------:R-:W1:Y:S01]  /*8590*/  MUFU.EX2 R0, R0 ;  /* 0x0000000000007308 */ /* 0x000e620000000800 */
[C---:B------:R-:W-:Y:S01]  /*85a0*/  FMUL.FTZ R5, R3.reuse, R145 ;  /* 0x0000009103057220 */ /* 0x040fe20000410000 */
[----:B------:R-:W-:Y:S01]  /*85b0*/  MOV R145, R18 ;  /* 0x0000001200917202 */ /* 0x000fe20000000f00 */
[C---:B------:R-:W-:Y:S01]  /*85c0*/  FMUL.FTZ R9, R3.reuse, R149 ;  /* 0x0000009503097220 */ /* 0x040fe20000410000 */
[----:B------:R-:W3:Y:S01]  /*85d0*/  LDSM.16.MT88.4 R28, [R229+0x100] ;  /* 0x00010000e51c783b */ /* 0x000ee20000004200 */
[C---:B------:R-:W-:Y:S01]  /*85e0*/  FMUL.FTZ R8, R3.reuse, R148 ;  /* 0x0000009403087220 */ /* 0x040fe20000410000 */
[----:B------:R-:W-:Y:S01]  /*85f0*/  MOV R149, R39 ;  /* 0x0000002700957202 */ /* 0x000fe20000000f00 */
[C---:B------:R-:W-:Y:S02]  /*8600*/  FMUL.FTZ R16, R3.reuse, R104 ;  /* 0x0000006803107220 */ /* 0x040fe40000410000 */
[C---:B------:R-:W-:Y:S02]  /*8610*/  FMUL.FTZ R17, R3.reuse, R105 ;  /* 0x0000006903117220 */ /* 0x040fe40000410000 */
[----:B------:R-:W-:Y:S01]  /*8620*/  IMAD.MOV.U32 R40, RZ, RZ, R19 ;  /* 0x000000ffff287224 */ /* 0x000fe200078e0013 */
[----:B------:R-:W-:Y:S01]  /*8630*/  LDSM.16.MT88.4 R44, [R225+0x3100] ;  /* 0x00310000e12c783b */ /* 0x000fe20000004200 */
[----:B------:R-:W-:Y:S02]  /*8640*/  IMAD.MOV.U32 R148, RZ, RZ, R33 ;  /* 0x000000ffff947224 */ /* 0x000fe400078e0021 */
[C---:B------:R-:W-:Y:S01]  /*8650*/  FMUL.FTZ R33, R3.reuse, R121 ;  /* 0x0000007903217220 */ /* 0x040fe20000410000 */
[----:B------:R-:W-:Y:S01]  /*8660*/  MOV R121, R49 ;  /* 0x0000003100797202 */ /* 0x000fe20000000f00 */
[C---:B------:R-:W-:Y:S02]  /*8670*/  FMUL.FTZ R49, R3.reuse, R137 ;  /* 0x0000008903317220 */ /* 0x040fe40000410000 */
[----:B------:R-:W-:Y:S01]  /*8680*/  IMAD.MOV.U32 R137, RZ, RZ, R149 ;  /* 0x000000ffff897224 */ /* 0x000fe200078e0095 */
[----:B------:R-:W0:Y:S01]  /*8690*/  LDGDEPBAR ;  /* 0x00000000000079af */ /* 0x000e220000000000 */
[C---:B------:R-:W-:Y:S02]  /*86a0*/  FMUL.FTZ R52, R3.reuse, R52 ;  /* 0x0000003403347220 */ /* 0x040fe40000410000 */
[C---:B------:R-:W-:Y:S02]  /*86b0*/  FMUL.FTZ R53, R3.reuse, R53 ;  /* 0x0000003503357220 */ /* 0x040fe40000410000 */
[C---:B-1----:R-:W-:Y:S02]  /*86c0*/  FMUL.FTZ R6, R0.reuse, R146 ;  /* 0x0000009200067220 */ /* 0x042fe40000410000 */
[C---:B------:R-:W-:Y:S01]  /*86d0*/  FMUL.FTZ R7, R0.reuse, R147 ;  /* 0x0000009300077220 */ /* 0x040fe20000410000 */
[----:B------:R-:W-:Y:S01]  /*86e0*/  MOV R147, R27 ;  /* 0x0000001b00937202 */ /* 0x000fe20000000f00 */
[C---:B------:R-:W-:Y:S02]  /*86f0*/  FMUL.FTZ R18, R0.reuse, R106 ;  /* 0x0000006a00127220 */ /* 0x040fe40000410000 */
[C---:B------:R-:W-:Y:S02]  /*8700*/  FMUL.FTZ R19, R0.reuse, R107 ;  /* 0x0000006b00137220 */ /* 0x040fe40000410000 */
[----:B------:R-:W-:Y:S01]  /*8710*/  LDSM.16.MT88.4 R104, [R229+0x3100] ;  /* 0x00310000e568783b */ /* 0x000fe20000004200 */
[C---:B------:R-:W-:Y:S01]  /*8720*/  FMUL.FTZ R10, R0.reuse, R150 ;  /* 0x00000096000a7220 */ /* 0x040fe20000410000 */
[C---:B--2---:R-:W-:Y:S05]  /*8730*/  HMMA.16816.F32 R4, R160.reuse, R12, R4 ;  /* 0x0000000ca004723c */ /* 0x044fea0000001804 */
[C---:B------:R-:W-:Y:S01]  /*8740*/  FMUL.FTZ R11, R0.reuse, R151 ;  /* 0x00000097000b7220 */ /* 0x040fe20000410000 */
[----:B------:R-:W-:Y:S01]  /*8750*/  MOV R151, R51 ;  /* 0x0000003300977202 */ /* 0x000fe20000000f00 */
[C---:B------:R-:W-:Y:S02]  /*8760*/  FMUL.FTZ R12, R3.reuse, R100 ;  /* 0x00000064030c7220 */ /* 0x040fe40000410000 */
[C---:B------:R-:W-:Y:S03]  /*8770*/  FMUL.FTZ R13, R3.reuse, R101 ;  /* 0x00000065030d7220 */ /* 0x040fe60000410000 */
[C---:B------:R-:W-:Y:S03]  /*8780*/  HMMA.16816.F32 R8, R160.reuse, R14, R8 ;  /* 0x0000000ea008723c */ /* 0x040fe60000001808 */
[----:B------:R-:W-:Y:S01]  /*8790*/  IMAD.MOV.U32 R150, RZ, RZ, R35 ;  /* 0x000000ffff967224 */ /* 0x000fe200078e0023 */
[----:B------:R-:W-:Y:S01]  /*87a0*/  MOV R35, R37 ;  /* 0x0000002500237202 */ /* 0x000fe20000000f00 */
[----:B------:R-:W-:Y:S01]  /*87b0*/  IMAD.MOV.U32 R146, RZ, RZ, R24 ;  /* 0x000000ffff927224 */ /* 0x000fe200078e0018 */
[----:B------:R-:W1:Y:S01]  /*87c0*/  LDSM.16.MT88.4 R36, [R228+0x100] ;  /* 0x00010000e424783b */ /* 0x000e620000004200 */
[C---:B------:R-:W-:Y:S02]  /*87d0*/  FMUL.FTZ R14, R0.reuse, R102 ;  /* 0x00000066000e7220 */ /* 0x040fe40000410000 */
[C---:B------:R-:W-:Y:S03]  /*87e0*/  FMUL.FTZ R15, R0.reuse, R103 ;  /* 0x00000067000f7220 */ /* 0x040fe60000410000 */
[C---:B------:R-:W-:Y:S02]  /*87f0*/  FMUL.FTZ R24, R3.reuse, R112 ;  /* 0x0000007003187220 */ /* 0x040fe40000410000 */
[----:B------:R-:W2:Y:S01]  /*8800*/  LDSM.16.MT88.4 R100, [R226+0x3100] ;  /* 0x00310000e264783b */ /* 0x000ea20000004200 */
[----:B------:R-:W-:Y:S01]  /*8810*/  IMAD.MOV.U32 R112, RZ, RZ, R167 ;  /* 0x000000ffff707224 */ /* 0x000fe200078e00a7 */
[C---:B------:R-:W-:Y:S03]  /*8820*/  HMMA.16816.F32 R12, R160.reuse, R20, R12 ;  /* 0x00000014a00c723c */ /* 0x040fe6000000180c */
[----:B------:R-:W-:Y:S01]  /*8830*/  MOV R167, R25 ;  /* 0x0000001900a77202 */ /* 0x000fe20000000f00 */
[C---:B------:R-:W-:Y:S02]  /*8840*/  FMUL.FTZ R25, R3.reuse, R113 ;  /* 0x0000007103197220 */ /* 0x040fe40000410000 */
[----:B------:R-:W-:Y:S02]  /*8850*/  IMAD.MOV.U32 R113, RZ, RZ, R26 ;  /* 0x000000ffff717224 */ /* 0x000fe400078e001a */
[C---:B------:R-:W-:Y:S04]  /*8860*/  HMMA.16816.F32 R16, R160.reuse, R22, R16 ;  /* 0x00000016a010723c */ /* 0x040fe80000001810 */
[C---:B------:R-:W-:Y:S02]  /*8870*/  FMUL.FTZ R20, R3.reuse, R108 ;  /* 0x0000006c03147220 */ /* 0x040fe40000410000 */
[C---:B------:R-:W-:Y:S02]  /*8880*/  FMUL.FTZ R21, R3.reuse, R109 ;  /* 0x0000006d03157220 */ /* 0x040fe40000410000 */
[C---:B------:R-:W-:Y:S04]  /*8890*/  FMUL.FTZ R22, R0.reuse, R110 ;  /* 0x0000006e00167220 */ /* 0x040fe80000410000 */
[C---:B------:R-:W-:Y:S02]  /*88a0*/  FMUL.FTZ R23, R0.reuse, R111 ;  /* 0x0000006f00177220 */ /* 0x040fe40000410000 */
[----:B------:R-:W4:Y:S01]  /*88b0*/  LDSM.16.MT88.4 R108, [R228+0x3100] ;  /* 0x00310000e46c783b */ /* 0x000f220000004200 */
[C---:B------:R-:W-:Y:S01]  /*88c0*/  FMUL.FTZ R26, R0.reuse, R114 ;  /* 0x00000072001a7220 */ /* 0x040fe20000410000 */
[----:B------:R-:W-:Y:S01]  /*88d0*/  MOV R114, R146 ;  /* 0x0000009200727202 */ /* 0x000fe20000000f00 */
[----:B------:R-:W-:Y:S02]  /*88e0*/  FMUL.FTZ R27, R0, R115 ;  /* 0x00000073001b7220 */ /* 0x000fe40000410000 */
[C---:B---3--:R-:W-:Y:S03]  /*88f0*/  HMMA.16816.F32 R20, R160.reuse, R28, R20 ;  /* 0x0000001ca014723c */ /* 0x048fe60000001814 */
[----:B------:R-:W-:Y:S01]  /*8900*/  IMAD.MOV.U32 R115, RZ, RZ, R171 ;  /* 0x000000ffff737224 */ /* 0x000fe200078e00ab */
[----:B------:R-:W-:Y:S01]  /*8910*/  MOV R171, R43 ;  /* 0x0000002b00ab7202 */ /* 0x000fe20000000f00 */
[----:B------:R-:W-:Y:S02]  /*8920*/  IMAD.MOV.U32 R146, RZ, RZ, R2 ;  /* 0x000000ffff927224 */ /* 0x000fe400078e0002 */
[C---:B------:R-:W-:Y:S01]  /*8930*/  FMUL.FTZ R28, R3.reuse, R116 ;  /* 0x00000074031c7220 */ /* 0x040fe20000410000 */
[C---:B------:R-:W-:Y:S04]  /*8940*/  HMMA.16816.F32 R24, R160.reuse, R30, R24 ;  /* 0x0000001ea018723c */ /* 0x040fe80000001818 */
[C---:B------:R-:W-:Y:S02]  /*8950*/  FMUL.FTZ R29, R3.reuse, R117 ;  /* 0x00000075031d7220 */ /* 0x040fe40000410000 */
[----:B------:R-:W-:Y:S02]  /*8960*/  FFMA.FTZ R2, R172, c[0x0][0x2d0], -R164 ;  /* 0x0000b400ac027a23 */ /* 0x000fe400000108a4 */
[C---:B------:R-:W-:Y:S01]  /*8970*/  FMUL.FTZ R30, R0.reuse, R118 ;  /* 0x00000076001e7220 */ /* 0x040fe20000410000 */
[----:B------:R-:W-:Y:S03]  /*8980*/  MOV R118, R35 ;  /* 0x0000002300767202 */ /* 0x000fe60000000f00 */
[C---:B------:R-:W-:Y:S02]  /*8990*/  FMUL.FTZ R31, R0.reuse, R119 ;  /* 0x00000077001f7220 */ /* 0x040fe40000410000 */
[----:B------:R-:W-:Y:S02]  /*89a0*/  IMAD.MOV.U32 R116, RZ, RZ, R50 ;  /* 0x000000ffff747224 */ /* 0x000fe400078e0032 */
[----:B------:R-:W-:Y:S02]  /*89b0*/  IMAD.MOV.U32 R119, RZ, RZ, R32 ;  /* 0x000000ffff777224 */ /* 0x000fe400078e0020 */
[C---:B------:R-:W-:Y:S01]  /*89c0*/  FMUL.FTZ R35, R0.reuse, R123 ;  /* 0x0000007b00237220 */ /* 0x040fe20000410000 */
[C---:B-1----:R-:W-:Y:S03]  /*89d0*/  HMMA.16816.F32 R28, R160.reuse, R36, R28 ;  /* 0x00000024a01c723c */ /* 0x042fe6000000181c */
[C---:B------:R-:W-:Y:S01]  /*89e0*/  FMUL.FTZ R32, R3.reuse, R120 ;  /* 0x0000007803207220 */ /* 0x040fe20000410000 */
[----:B------:R-:W-:Y:S01]  /*89f0*/  MOV R120, R34 ;  /* 0x0000002200787202 */ /* 0x000fe20000000f00 */
[C---:B------:R-:W-:Y:S01]  /*8a00*/  FMUL.FTZ R34, R0.reuse, R122 ;  /* 0x0000007a00227220 */ /* 0x040fe20000410000 */
[----:B------:R-:W-:Y:S01]  /*8a10*/  MOV R123, R41 ;  /* 0x00000029007b7202 */ /* 0x000fe20000000f00 */
[----:B------:R-:W-:Y:S02]  /*8a20*/  IMAD.MOV.U32 R117, RZ, RZ, R42 ;  /* 0x000000ffff757224 */ /* 0x000fe400078e002a */
[C---:B------:R-:W-:Y:S03]  /*8a30*/  FMUL.FTZ R41, R3.reuse, R129 ;  /* 0x0000008103297220 */ /* 0x040fe60000410000 */
[C---:B------:R-:W-:Y:S03]  /*8a40*/  HMMA.16816.F32 R32, R160.reuse, R38, R32 ;  /* 0x00000026a020723c */ /* 0x040fe60000001820 */
[C---:B------:R-:W-:Y:S02]  /*8a50*/  FMUL.FTZ R36, R3.reuse, R124 ;  /* 0x0000007c03247220 */ /* 0x040fe40000410000 */
[C---:B------:R-:W-:Y:S02]  /*8a60*/  FMUL.FTZ R37, R3.reuse, R125 ;  /* 0x0000007d03257220 */ /* 0x040fe40000410000 */
[C---:B------:R-:W-:Y:S02]  /*8a70*/  FMUL.FTZ R38, R0.reuse, R126 ;  /* 0x0000007e00267220 */ /* 0x040fe40000410000 */
[----:B------:R1:W-:Y:S03]  /*8a80*/  MUFU.EX2 R126, R2 ;  /* 0x00000002007e7308 */ /* 0x0003e60000000800 */
[----:B------:R-:W-:Y:S02]  /*8a90*/  IMAD.MOV.U32 R125, RZ, RZ, R40 ;  /* 0x000000ffff7d7224 */ /* 0x000fe400078e0028 */
[C---:B------:R-:W-:Y:S02]  /*8aa0*/  FMUL.FTZ R39, R0.reuse, R127 ;  /* 0x0000007f00277220 */ /* 0x040fe40000410000 */
[C---:B------:R-:W-:Y:S02]  /*8ab0*/  FMUL.FTZ R40, R3.reuse, R128 ;  /* 0x0000008003287220 */ /* 0x040fe40000410000 */
[C---:B------:R-:W-:Y:S02]  /*8ac0*/  FMUL.FTZ R42, R0.reuse, R130 ;  /* 0x00000082002a7220 */ /* 0x040fe40000410000 */
[----:B------:R-:W-:Y:S01]  /*8ad0*/  IMAD.MOV.U32 R130, RZ, RZ, R117 ;  /* 0x000000ffff827224 */ /* 0x000fe200078e0075 */
[C---:B------:R-:W-:Y:S03]  /*8ae0*/  HMMA.16816.F32 R36, R160.reuse, R44, R36 ;  /* 0x0000002ca024723c */ /* 0x040fe60000001824 */
[C---:B------:R-:W-:Y:S01]  /*8af0*/  FMUL.FTZ R43, R0.reuse, R131 ;  /* 0x00000083002b7220 */ /* 0x040fe20000410000 */
[----:B------:R-:W-:Y:S01]  /*8b00*/  MOV R117, R115 ;  /* 0x0000007300757202 */ /* 0x000fe20000000f00 */
[----:B------:R-:W-:Y:S02]  /*8b10*/  IMAD.MOV.U32 R172, RZ, RZ, R123 ;  /* 0x000000ffffac7224 */ /* 0x000fe400078e007b */
[C---:B------:R-:W-:Y:S02]  /*8b20*/  FMUL.FTZ R45, R3.reuse, R133 ;  /* 0x00000085032d7220 */ /* 0x040fe40000410000 */
[----:B------:R-:W-:Y:S01]  /*8b30*/  FMUL.FTZ R44, R3, R132 ;  /* 0x00000084032c7220 */ /* 0x000fe20000410000 */
[C---:B------:R-:W-:Y:S03]  /*8b40*/  HMMA.16816.F32 R40, R160.reuse, R46, R40 ;  /* 0x0000002ea028723c */ /* 0x040fe60000001828 */
[----:B-1----:R-:W-:Y:S01]  /*8b50*/  FFMA.FTZ R2, R173, c[0x0][0x2d0], -R164 ;  /* 0x0000b400ad027a23 */ /* 0x002fe200000108a4 */
[----:B------:R-:W-:Y:S01]  /*8b60*/  MOV R173, R150 ;  /* 0x0000009600ad7202 */ /* 0x000fe20000000f00 */
[----:B------:R-:W-:Y:S02]  /*8b70*/  IMAD.MOV.U32 R122, RZ, RZ, R48 ;  /* 0x000000ffff7a7224 */ /* 0x000fe400078e0030 */
[----:B------:R1:W3:Y:S01]  /*8b80*/  MUFU.EX2 R124, R2 ;  /* 0x00000002007c7308 */ /* 0x0002e20000000800 */
[C---:B------:R-:W-:Y:S04]  /*8b90*/  FMUL.FTZ R46, R0.reuse, R134 ;  /* 0x00000086002e7220 */ /* 0x040fe80000410000 */
[C---:B------:R-:W-:Y:S01]  /*8ba0*/  FMUL.FTZ R47, R0.reuse, R135 ;  /* 0x00000087002f7220 */ /* 0x040fe20000410000 */
[----:B------:R-:W-:Y:S01]  /*8bb0*/  MOV R131, R122 ;  /* 0x0000007a00837202 */ /* 0x000fe20000000f00 */
[C---:B------:R-:W-:Y:S02]  /*8bc0*/  FMUL.FTZ R48, R3.reuse, R136 ;  /* 0x0000008803307220 */ /* 0x040fe40000410000 */
[C---:B------:R-:W-:Y:S02]  /*8bd0*/  FMUL.FTZ R50, R0.reuse, R138 ;  /* 0x0000008a00327220 */ /* 0x040fe40000410000 */
[----:B------:R-:W-:Y:S01]  /*8be0*/  IMAD.MOV.U32 R138, RZ, RZ, R121 ;  /* 0x000000ffff8a7224 */ /* 0x000fe200078e0079 */
[C---:B--2---:R-:W-:Y:S03]  /*8bf0*/  HMMA.16816.F32 R44, R160.reuse, R100, R44 ;  /* 0x00000064a02c723c */ /* 0x044fe6000000182c */
[C---:B------:R-:W-:Y:S01]  /*8c00*/  FMUL.FTZ R51, R0.reuse, R139 ;  /* 0x0000008b00337220 */ /* 0x040fe20000410000 */
[----:B------:R-:W-:Y:S01]  /*8c10*/  MOV R139, R120 ;  /* 0x00000078008b7202 */ /* 0x000fe20000000f00 */
[----:B------:R-:W-:Y:S01]  /*8c20*/  IMAD.MOV.U32 R120, RZ, RZ, R112 ;  /* 0x000000ffff787224 */ /* 0x000fe200078e0070 */
[----:B------:R-:W-:Y:S01]  /*8c30*/  MOV R121, R118 ;  /* 0x0000007600797202 */ /* 0x000fe20000000f00 */
[----:B------:R-:W-:Y:S02]  /*8c40*/  IMAD.MOV.U32 R118, RZ, RZ, R114 ;  /* 0x000000ffff767224 */ /* 0x000fe400078e0072 */
[----:B------:R-:W-:Y:S01]  /*8c50*/  FMUL.FTZ R54, R0, R54 ;  /* 0x0000003600367220 */ /* 0x000fe20000410000 */
[C---:B------:R-:W-:Y:S01]  /*8c60*/  HMMA.16816.F32 R48, R160.reuse, R102, R48 ;  /* 0x00000066a030723c */ /* 0x040fe20000001830 */
[----:B------:R-:W2:Y:S02]  /*8c70*/  LDSM.16.MT88.4 R100, [R225+0x6100] ;  /* 0x00610000e164783b */ /* 0x000ea40000004200 */
[--C-:B-1----:R-:W-:Y:S01]  /*8c80*/  FFMA.FTZ R2, R174, c[0x0][0x2d0], -R165.reuse ;  /* 0x0000b400ae027a23 */ /* 0x102fe200000108a5 */
[----:B------:R-:W-:Y:S01]  /*8c90*/  MOV R174, R125 ;  /* 0x0000007d00ae7202 */ /* 0x000fe20000000f00 */
[C---:B------:R-:W-:Y:S02]  /*8ca0*/  FMUL.FTZ R55, R0.reuse, R55 ;  /* 0x0000003700377220 */ /* 0x040fe40000410000 */
[----:B------:R1:W-:Y:S01]  /*8cb0*/  MUFU.EX2 R125, R2 ;  /* 0x00000002007d7308 */ /* 0x0003e20000000800 */
[C---:B------:R-:W-:Y:S04]  /*8cc0*/  FMUL.FTZ R56, R3.reuse, R56 ;  /* 0x0000003803387220 */ /* 0x040fe80000410000 */
[C---:B------:R-:W-:Y:S03]  /*8cd0*/  HMMA.16816.F32 R52, R160.reuse, R104, R52 ;  /* 0x00000068a034723c */ /* 0x040fe60000001834 */
[C---:B------:R-:W-:Y:S02]  /*8ce0*/  FMUL.FTZ R57, R3.reuse, R57 ;  /* 0x0000003903397220 */ /* 0x040fe40000410000 */
[C---:B------:R-:W-:Y:S02]  /*8cf0*/  FMUL.FTZ R58, R0.reuse, R58 ;  /* 0x0000003a003a7220 */ /* 0x040fe40000410000 */
[C---:B------:R-:W-:Y:S02]  /*8d00*/  FMUL.FTZ R59, R0.reuse, R59 ;  /* 0x0000003b003b7220 */ /* 0x040fe40000410000 */
[C---:B------:R-:W-:Y:S03]  /*8d10*/  FMUL.FTZ R60, R3.reuse, R60 ;  /* 0x0000003c033c7220 */ /* 0x040fe60000410000 */
[----:B------:R-:W-:Y:S02]  /*8d20*/  FMUL.FTZ R61, R3, R61 ;  /* 0x0000003d033d7220 */ /* 0x000fe40000410000 */
[C---:B------:R-:W-:Y:S01]  /*8d30*/  HMMA.16816.F32 R56, R160.reuse, R106, R56 ;  /* 0x0000006aa038723c */ /* 0x040fe20000001838 */
[----:B------:R-:W2:Y:S02]  /*8d40*/  LDSM.16.MT88.4 R104, [R226+0x6100] ;  /* 0x00610000e268783b */ /* 0x000ea40000004200 */
[C---:B------:R-:W-:Y:S02]  /*8d50*/  FMUL.FTZ R62, R0.reuse, R62 ;  /* 0x0000003e003e7220 */ /* 0x040fe40000410000 */
[--C-:B-1----:R-:W-:Y:S01]  /*8d60*/  FFMA.FTZ R2, R175, c[0x0][0x2d0], -R165.reuse ;  /* 0x0000b400af027a23 */ /* 0x102fe200000108a5 */
[----:B------:R-:W-:Y:S01]  /*8d70*/  MOV R175, R148 ;  /* 0x0000009400af7202 */ /* 0x000fe20000000f00 */
[C---:B------:R-:W-:Y:S02]  /*8d80*/  FMUL.FTZ R63, R0.reuse, R63 ;  /* 0x0000003f003f7220 */ /* 0x040fe40000410000 */
[----:B------:R1:W1:Y:S03]  /*8d90*/  MUFU.EX2 R134, R2 ;  /* 0x0000000200867308 */ /* 0x0002660000000800 */
[C---:B------:R-:W-:Y:S02]  /*8da0*/  FMUL.FTZ R64, R3.reuse, R64 ;  /* 0x0000004003407220 */ /* 0x040fe40000410000 */
        /* <DEDUP_REMOVED lines=8> */
[----:B------:R-:W-:Y:S02]  /*8e30*/  FMUL.FTZ R70, R0, R70 ;  /* 0x0000004600467220 */ /* 0x000fe40000410000 */
[--C-:B-1----:R-:W-:Y:S02]  /*8e40*/  FFMA.FTZ R2, R176, c[0x0][0x2d0], -R164.reuse ;  /* 0x0000b400b0027a23 */ /* 0x102fe400000108a4 */
[C---:B------:R-:W-:Y:S02]  /*8e50*/  FMUL.FTZ R71, R0.reuse, R71 ;  /* 0x0000004700477220 */ /* 0x040fe40000410000 */
[----:B------:R1:W-:Y:S03]  /*8e60*/  MUFU.EX2 R133, R2 ;  /* 0x0000000200857308 */ /* 0x0003e60000000800 */
[C---:B------:R-:W-:Y:S02]  /*8e70*/  FMUL.FTZ R72, R3.reuse, R72 ;  /* 0x0000004803487220 */ /* 0x040fe40000410000 */
[C---:B--2---:R-:W-:Y:S03]  /*8e80*/  HMMA.16816.F32 R68, R160.reuse, R100, R68 ;  /* 0x00000064a044723c */ /* 0x044fe60000001844 */
        /* <DEDUP_REMOVED lines=8> */
[--C-:B-1----:R-:W-:Y:S02]  /*8f10*/  FFMA.FTZ R2, R177, c[0x0][0x2d0], -R164.reuse ;  /* 0x0000b400b1027a23 */ /* 0x102fe400000108a4 */
[C---:B------:R-:W-:Y:S02]  /*8f20*/  FMUL.FTZ R79, R0.reuse, R79 ;  /* 0x0000004f004f7220 */ /* 0x040fe40000410000 */
[----:B------:R1:W-:Y:S03]  /*8f30*/  MUFU.EX2 R127, R2 ;  /* 0x00000002007f7308 */ /* 0x0003e60000000800 */
[C---:B------:R-:W-:Y:S02]  /*8f40*/  FMUL.FTZ R80, R3.reuse, R80 ;  /* 0x0000005003507220 */ /* 0x040fe40000410000 */
[C---:B------:R-:W-:Y:S03]  /*8f50*/  HMMA.16816.F32 R76, R160.reuse, R104, R76 ;  /* 0x00000068a04c723c */ /* 0x040fe6000000184c */
[C---:B------:R-:W-:Y:S02]  /*8f60*/  FMUL.FTZ R81, R3.reuse, R81 ;  /* 0x0000005103517220 */ /* 0x040fe40000410000 */
[C---:B------:R-:W-:Y:S02]  /*8f70*/  FMUL.FTZ R82, R0.reuse, R82 ;  /* 0x0000005200527220 */ /* 0x040fe40000410000 */
[C---:B------:R-:W-:Y:S02]  /*8f80*/  FMUL.FTZ R83, R0.reuse, R83 ;  /* 0x0000005300537220 */ /* 0x040fe40000410000 */
[C---:B------:R-:W-:Y:S03]  /*8f90*/  FMUL.FTZ R84, R3.reuse, R84 ;  /* 0x0000005403547220 */ /* 0x040fe60000410000 */
[C---:B------:R-:W-:Y:S02]  /*8fa0*/  FMUL.FTZ R85, R3.reuse, R85 ;  /* 0x0000005503557220 */ /* 0x040fe40000410000 */
[C---:B------:R-:W-:Y:S01]  /*8fb0*/  HMMA.16816.F32 R80, R160.reuse, R106, R80 ;  /* 0x0000006aa050723c */ /* 0x040fe20000001850 */
[----:B------:R-:W2:Y:S02]  /*8fc0*/  LDSM.16.MT88.4 R104, [R225+0x900] ;  /* 0x00090000e168783b */ /* 0x000ea40000004200 */
[----:B------:R-:W-:Y:S02]  /*8fd0*/  FMUL.FTZ R86, R0, R86 ;  /* 0x0000005600567220 */ /* 0x000fe40000410000 */
[--C-:B-1----:R-:W-:Y:S02]  /*8fe0*/  FFMA.FTZ R2, R178, c[0x0][0x2d0], -R165.reuse ;  /* 0x0000b400b2027a23 */ /* 0x102fe400000108a5 */
[C---:B------:R-:W-:Y:S02]  /*8ff0*/  FMUL.FTZ R87, R0.reuse, R87 ;  /* 0x0000005700577220 */ /* 0x040fe40000410000 */
[----:B------:R1:W-:Y:S03]  /*9000*/  MUFU.EX2 R132, R2 ;  /* 0x0000000200847308 */ /* 0x0003e60000000800 */
        /* <DEDUP_REMOVED lines=10> */
[----:B-1----:R-:W-:Y:S02]  /*90b0*/  FFMA.FTZ R2, R179, c[0x0][0x2d0], -R165 ;  /* 0x0000b400b3027a23 */ /* 0x002fe400000108a5 */
[C---:B------:R-:W-:Y:S02]  /*90c0*/  FMUL.FTZ R93, R3.reuse, R93 ;  /* 0x0000005d035d7220 */ /* 0x040fe40000410000 */
[----:B------:R1:W1:Y:S03]  /*90d0*/  MUFU.EX2 R129, R2 ;  /* 0x0000000200817308 */ /* 0x0002660000000800 */
[C---:B------:R-:W-:Y:S02]  /*90e0*/  FMUL.FTZ R98, R0.reuse, R98 ;  /* 0x0000006200627220 */ /* 0x040fe40000410000 */
[C---:B--2---:R-:W-:Y:S03]  /*90f0*/  HMMA.16816.F32 R92, R160.reuse, R100, R92 ;  /* 0x00000064a05c723c */ /* 0x044fe6000000185c */
[----:B------:R-:W-:Y:S02]  /*9100*/  FMUL.FTZ R99, R0, R99 ;  /* 0x0000006300637220 */ /* 0x000fe40000410000 */
[C---:B------:R-:W-:Y:S02]  /*9110*/  FMUL.FTZ R96, R3.reuse, R96 ;  /* 0x0000006003607220 */ /* 0x040fe40000410000 */
[----:B------:R-:W-:Y:S01]  /*9120*/  FMUL.FTZ R97, R3, R97 ;  /* 0x0000006103617220 */ /* 0x000fe20000410000 */
[----:B---3--:R-:W-:Y:S01]  /*9130*/  F2FP.PACK_AB R100, R124, R126 ;  /* 0x0000007e7c64723e */ /* 0x008fe200000000ff */
[----:B------:R-:W-:Y:S03]  /*9140*/  IMAD.MOV.U32 R122, RZ, RZ, R119 ;  /* 0x000000ffff7a7224 */ /* 0x000fe600078e0077 */
[----:B------:R-:W-:Y:S02]  /*9150*/  MOV R119, R113 ;  /* 0x0000007100777202 */ /* 0x000fe40000000f00 */
[----:B------:R-:W-:Y:S01]  /*9160*/  HMMA.16816.F32 R96, R160, R102, R96 ;  /* 0x00000066a060723c */ /* 0x000fe20000001860 */
[----:B------:R-:W2:Y:S02]  /*9170*/  LDSM.16.MT88.4 R112, [R229+0x900] ;  /* 0x00090000e570783b */ /* 0x000ea40000004200 */
[----:B------:R-:W-:Y:S01]  /*9180*/  F2FP.PACK_AB R101, R134, R125 ;  /* 0x0000007d8665723e */ /* 0x000fe200000000ff */
[--C-:B-1----:R-:W-:Y:S03]  /*9190*/  FFMA.FTZ R2, R183, c[0x0][0x2d0], -R164.reuse ;  /* 0x0000b400b7027a23 */ /* 0x102fe600000108a4 */
[----:B------:R-:W-:Y:S01]  /*91a0*/  F2FP.PACK_AB R103, R129, R132 ;  /* 0x000000848167723e */ /* 0x000fe200000000ff */
[----:B------:R1:W-:Y:S01]  /*91b0*/  MUFU.EX2 R128, R2 ;  /* 0x0000000200807308 */ /* 0x0003e20000000800 */
[----:B------:R-:W-:Y:S07]  /*91c0*/  F2FP.PACK_AB R102, R127, R133 ;  /* 0x000000857f66723e */ /* 0x000fee00000000ff */
[C---:B------:R-:W-:Y:S08]  /*91d0*/  HMMA.16816.F32 R4, R100.reuse, R104, R4 ;  /* 0x000000686404723c */ /* 0x040ff00000001804 */
        /* <DEDUP_REMOVED lines=29> */
[C---:B------:R-:W-:Y:S01]  /*93b0*/  HMMA.16816.F32 R64, R100.reuse, R110, R64 ;  /* 0x0000006e6440723c */ /* 0x040fe20000001840 */
[----:B------:R-:W1:Y:S03]  /*93c0*/  LDSM.16.MT88.4 R108, [R229+0x6900] ;  /* 0x00690000e56c783b */ /* 0x000e660000004200 */
[--C-:B---3--:R-:W-:Y:S04]  /*93d0*/  FFMA.FTZ R2, R251, c[0x0][0x2d0], -R164.reuse ;  /* 0x0000b400fb027a23 */ /* 0x108fe800000108a4 */
[C---:B--2---:R-:W-:Y:S01]  /*93e0*/  HMMA.16816.F32 R68, R100.reuse, R112, R68 ;  /* 0x000000706444723c */ /* 0x044fe20000001844 */
[----:B------:R2:W3:Y:S07]  /*93f0*/  MUFU.EX2 R148, R2 ;  /* 0x0000000200947308 */ /* 0x0004ee0000000800 */
[C---:B------:R-:W-:Y:S01]  /*9400*/  HMMA.16816.F32 R72, R100.reuse, R114, R72 ;  /* 0x000000726448723c */ /* 0x040fe20000001848 */
[----:B------:R-:W3:Y:S07]  /*9410*/  LDSM.16.MT88.4 R112, [R228+0x6900] ;  /* 0x00690000e470783b */ /* 0x000eee0000004200 */
[C---:B----4-:R-:W-:Y:S08]  /*9420*/  HMMA.16816.F32 R76, R100.reuse, R104, R76 ;  /* 0x00000068644c723c */ /* 0x050ff0000000184c */
[C---:B------:R-:W-:Y:S01]  /*9430*/  HMMA.16816.F32 R80, R100.reuse, R106, R80 ;  /* 0x0000006a6450723c */ /* 0x040fe20000001850 */
[----:B------:R-:W4:Y:S03]  /*9440*/  LDSM.16.MT88.4 R104, [R225+0x1100] ;  /* 0x00110000e168783b */ /* 0x000f260000004200 */
[--C-:B--2---:R-:W-:Y:S04]  /*9450*/  FFMA.FTZ R2, R252, c[0x0][0x2d0], -R165.reuse ;  /* 0x0000b400fc027a23 */ /* 0x104fe800000108a5 */
[C---:B-1----:R-:W-:Y:S01]  /*9460*/  HMMA.16816.F32 R84, R100.reuse, R108, R84 ;  /* 0x0000006c6454723c */ /* 0x042fe20000001854 */
[----:B------:R1:W-:Y:S07]  /*9470*/  MUFU.EX2 R149, R2 ;  /* 0x0000000200957308 */ /* 0x0003ee0000000800 */
[C---:B------:R-:W-:Y:S01]  /*9480*/  HMMA.16816.F32 R88, R100.reuse, R110, R88 ;  /* 0x0000006e6458723c */ /* 0x040fe20000001858 */
[----:B------:R-:W2:Y:S07]  /*9490*/  LDSM.16.MT88.4 R108, [R226+0x1100] ;  /* 0x00110000e26c783b */ /* 0x000eae0000004200 */
[C---:B---3--:R-:W-:Y:S08]  /*94a0*/  HMMA.16816.F32 R92, R100.reuse, R112, R92 ;  /* 0x00000070645c723c */ /* 0x048ff0000000185c */
[----:B------:R-:W-:Y:S01]  /*94b0*/  HMMA.16816.F32 R96, R100, R114, R96 ;  /* 0x000000726460723c */ /* 0x000fe20000001860 */
[----:B------:R-:W3:Y:S03]  /*94c0*/  LDSM.16.MT88.4 R112, [R229+0x1100] ;  /* 0x00110000e570783b */ /* 0x000ee60000004200 */
[--C-:B-1----:R-:W-:Y:S03]  /*94d0*/  FFMA.FTZ R2, R175, c[0x0][0x2d0], -R165.reuse ;  /* 0x0000b400af027a23 */ /* 0x102fe600000108a5 */
[----:B------:R-:W-:Y:S01]  /*94e0*/  F2FP.PACK_AB R100, R135, R128 ;  /* 0x000000808764723e */ /* 0x000fe200000000ff */
[----:B------:R1:W1:Y:S01]  /*94f0*/  MUFU.EX2 R252, R2 ;  /* 0x0000000200fc7308 */ /* 0x0002620000000800 */
[----:B------:R-:W-:Y:S03]  /*9500*/  F2FP.PACK_AB R101, R150, R123 ;  /* 0x0000007b9665723e */ /* 0x000fe600000000ff */
[----:B------:R-:W-:Y:S01]  /*9510*/  F2FP.PACK_AB R102, R148, R136 ;  /* 0x000000889466723e */ /* 0x000fe200000000ff */
[--C-:B-1----:R-:W-:Y:S01]  /*9520*/  FFMA.FTZ R2, R174, c[0x0][0x2d0], -R164.reuse ;  /* 0x0000b400ae027a23 */ /* 0x102fe200000108a4 */
[----:B------:R-:W-:Y:S04]  /*9530*/  F2FP.PACK_AB R103, R252, R149 ;  /* 0x00000095fc67723e */ /* 0x000fe800000000ff */
[----:B------:R1:W-:Y:S03]  /*9540*/  MUFU.EX2 R251, R2 ;  /* 0x0000000200fb7308 */ /* 0x0003e60000000800 */
[C---:B----4-:R-:W-:Y:S08]  /*9550*/  HMMA.16816.F32 R4, R100.reuse, R104, R4 ;  /* 0x000000686404723c */ /* 0x050ff00000001804 */
[C---:B------:R-:W-:Y:S01]  /*9560*/  HMMA.16816.F32 R8, R100.reuse, R106, R8 ;  /* 0x0000006a6408723c */ /* 0x040fe20000001808 */
[----:B------:R-:W4:Y:S07]  /*9570*/  LDSM.16.MT88.4 R104, [R228+0x1100] ;  /* 0x00110000e468783b */ /* 0x000f2e0000004200 */
[C---:B--2---:R-:W-:Y:S04]  /*9580*/  HMMA.16816.F32 R12, R100.reuse, R108, R12 ;  /* 0x0000006c640c723c */ /* 0x044fe8000000180c */
[--C-:B-1----:R-:W-:Y:S04]  /*9590*/  FFMA.FTZ R2, R173, c[0x0][0x2d0], -R164.reuse ;  /* 0x0000b400ad027a23 */ /* 0x102fe800000108a4 */
[C---:B------:R-:W-:Y:S01]  /*95a0*/  HMMA.16816.F32 R16, R100.reuse, R110, R16 ;  /* 0x0000006e6410723c */ /* 0x040fe20000001810 */
[----:B------:R1:W2:Y:S01]  /*95b0*/  MUFU.EX2 R250, R2 ;  /* 0x0000000200fa7308 */ /* 0x0002a20000000800 */
[----:B------:R-:W2:Y:S06]  /*95c0*/  LDSM.16.MT88.4 R108, [R225+0x4100] ;  /* 0x00410000e16c783b */ /* 0x000eac0000004200 */
[C---:B---3--:R-:W-:Y:S08]  /*95d0*/  HMMA.16816.F32 R20, R100.reuse, R112, R20 ;  /* 0x000000706414723c */ /* 0x048ff00000001814 */
[C---:B------:R-:W-:Y:S01]  /*95e0*/  HMMA.16816.F32 R24, R100.reuse, R114, R24 ;  /* 0x000000726418723c */ /* 0x040fe20000001818 */
[----:B------:R-:W3:Y:S07]  /*95f0*/  LDSM.16.MT88.4 R112, [R226+0x4100] ;  /* 0x00410000e270783b */ /* 0x000eee0000004200 */
[C---:B----4-:R-:W-:Y:S04]  /*9600*/  HMMA.16816.F32 R28, R100.reuse, R104, R28 ;  /* 0x00000068641c723c */ /* 0x050fe8000000181c */
[--C-:B-1----:R-:W-:Y:S04]  /*9610*/  FFMA.FTZ R2, R172, c[0x0][0x2d0], -R165.reuse ;  /* 0x0000b400ac027a23 */ /* 0x102fe800000108a5 */
[----:B------:R1:W-:Y:S01]  /*9620*/  MUFU.EX2 R182, R2 ;  /* 0x0000000200b67308 */ /* 0x0003e20000000800 */
[C---:B------:R-:W-:Y:S01]  /*9630*/  HMMA.16816.F32 R32, R100.reuse, R106, R32 ;  /* 0x0000006a6420723c */ /* 0x040fe20000001820 */
[----:B------:R-:W4:Y:S07]  /*9640*/  LDSM.16.MT88.4 R104, [R229+0x4100] ;  /* 0x00410000e568783b */ /* 0x000f2e0000004200 */
[C---:B--2---:R-:W-:Y:S08]  /*9650*/  HMMA.16816.F32 R36, R100.reuse, R108, R36 ;  /* 0x0000006c6424723c */ /* 0x044ff00000001824 */
[C---:B------:R-:W-:Y:S01]  /*9660*/  HMMA.16816.F32 R40, R100.reuse, R110, R40 ;  /* 0x0000006e6428723c */ /* 0x040fe20000001828 */
[----:B------:R-:W2:Y:S03]  /*9670*/  LDSM.16.MT88.4 R108, [R228+0x4100] ;  /* 0x00410000e46c783b */ /* 0x000ea60000004200 */
[--C-:B-1----:R-:W-:Y:S04]  /*9680*/  FFMA.FTZ R2, R139, c[0x0][0x2d0], -R165.reuse ;  /* 0x0000b4008b027a23 */ /* 0x102fe800000108a5 */
[C---:B---3--:R-:W-:Y:S01]  /*9690*/  HMMA.16816.F32 R44, R100.reuse, R112, R44 ;  /* 0x00000070642c723c */ /* 0x048fe2000000182c */
[----:B------:R1:W3:Y:S07]  /*96a0*/  MUFU.EX2 R183, R2 ;  /* 0x0000000200b77308 */ /* 0x0002ee0000000800 */
[C---:B------:R-:W-:Y:S01]  /*96b0*/  HMMA.16816.F32 R48, R100.reuse, R114, R48 ;  /* 0x000000726430723c */ /* 0x040fe20000001830 */
[----:B------:R-:W3:Y:S07]  /*96c0*/  LDSM.16.MT88.4 R112, [R225+0x7100] ;  /* 0x00710000e170783b */ /* 0x000eee0000004200 */
[C---:B----4-:R-:W-:Y:S08]  /*96d0*/  HMMA.16816.F32 R52, R100.reuse, R104, R52 ;  /* 0x000000686434723c */ /* 0x050ff00000001834 */
[C---:B------:R-:W-:Y:S01]  /*96e0*/  HMMA.16816.F32 R56, R100.reuse, R106, R56 ;  /* 0x0000006a6438723c */ /* 0x040fe20000001838 */
[----:B------:R-:W4:Y:S03]  /*96f0*/  LDSM.16.MT88.4 R104, [R226+0x7100] ;  /* 0x00710000e268783b */ /* 0x000f260000004200 */
[--C-:B-1----:R-:W-:Y:S04]  /*9700*/  FFMA.FTZ R2, R138, c[0x0][0x2d0], -R164.reuse ;  /* 0x0000b4008a027a23 */ /* 0x102fe800000108a4 */
[----:B------:R1:W-:Y:S01]  /*9710*/  MUFU.EX2 R181, R2 ;  /* 0x0000000200b57308 */ /* 0x0003e20000000800 */
[C---:B--2---:R-:W-:Y:S08]  /*9720*/  HMMA.16816.F32 R60, R100.reuse, R108, R60 ;  /* 0x0000006c643c723c */ /* 0x044ff0000000183c */
[C---:B------:R-:W-:Y:S01]  /*9730*/  HMMA.16816.F32 R64, R100.reuse, R110, R64 ;  /* 0x0000006e6440723c */ /* 0x040fe20000001840 */
[----:B------:R-:W2:Y:S07]  /*9740*/  LDSM.16.MT88.4 R108, [R229+0x7100] ;  /* 0x00710000e56c783b */ /* 0x000eae0000004200 */
[C---:B---3--:R-:W-:Y:S04]  /*9750*/  HMMA.16816.F32 R68, R100.reuse, R112, R68 ;  /* 0x000000706444723c */ /* 0x048fe80000001844 */
[--C-:B-1----:R-:W-:Y:S04]  /*9760*/  FFMA.FTZ R2, R137, c[0x0][0x2d0], -R164.reuse ;  /* 0x0000b40089027a23 */ /* 0x102fe800000108a4 */
[C---:B------:R-:W-:Y:S01]  /*9770*/  HMMA.16816.F32 R72, R100.reuse, R114, R72 ;  /* 0x000000726448723c */ /* 0x040fe20000001848 */
[----:B------:R-:W1:Y:S01]  /*9780*/  LDSM.16.MT88.4 R112, [R228+0x7100] ;  /* 0x00710000e470783b */ /* 0x000e620000004200 */
[----:B------:R3:W1:Y:S06]  /*9790*/  MUFU.EX2 R180, R2 ;  /* 0x0000000200b47308 */ /* 0x00066c0000000800 */
[C---:B----4-:R-:W-:Y:S08]  /*97a0*/  HMMA.16816.F32 R76, R100.reuse, R104, R76 ;  /* 0x00000068644c723c */ /* 0x050ff0000000184c */
[C---:B------:R-:W-:Y:S01]  /*97b0*/  HMMA.16816.F32 R80, R100.reuse, R106, R80 ;  /* 0x0000006a6450723c */ /* 0x040fe20000001850 */
[----:B------:R-:W4:Y:S07]  /*97c0*/  LDSM.16.MT88.4 R104, [R225+0x1900] ;  /* 0x00190000e168783b */ /* 0x000f2e0000004200 */
[C---:B--2---:R-:W-:Y:S04]  /*97d0*/  HMMA.16816.F32 R84, R100.reuse, R108, R84 ;  /* 0x0000006c6454723c */ /* 0x044fe80000001854 */
[--C-:B---3--:R-:W-:Y:S01]  /*97e0*/  FFMA.FTZ R2, R131, c[0x0][0x2d0], -R165.reuse ;  /* 0x0000b40083027a23 */ /* 0x108fe200000108a5 */
[----:B------:R-:W-:Y:S03]  /*97f0*/  MOV R131, R151 ;  /* 0x0000009700837202 */ /* 0x000fe60000000f00 */
[----:B------:R2:W-:Y:S01]  /*9800*/  MUFU.EX2 R179, R2 ;  /* 0x0000000200b37308 */ /* 0x0005e20000000800 */
[C---:B------:R-:W-:Y:S01]  /*9810*/  HMMA.16816.F32 R88, R100.reuse, R110, R88 ;  /* 0x0000006e6458723c */ /* 0x040fe20000001858 */
[----:B------:R-:W3:Y:S07]  /*9820*/  LDSM.16.MT88.4 R108, [R226+0x1900] ;  /* 0x00190000e26c783b */ /* 0x000eee0000004200 */
[C---:B-1----:R-:W-:Y:S08]  /*9830*/  HMMA.16816.F32 R92, R100.reuse, R112, R92 ;  /* 0x00000070645c723c */ /* 0x042ff0000000185c */
[----:B------:R-:W-:Y:S01]  /*9840*/  HMMA.16816.F32 R96, R100, R114, R96 ;  /* 0x000000726460723c */ /* 0x000fe20000001860 */
[----:B------:R-:W1:Y:S03]  /*9850*/  LDSM.16.MT88.4 R112, [R229+0x1900] ;  /* 0x00190000e570783b */ /* 0x000e660000004200 */
[----:B--2---:R-:W-:Y:S03]  /*9860*/  FFMA.FTZ R2, R130, c[0x0][0x2d0], -R165 ;  /* 0x0000b40082027a23 */ /* 0x004fe600000108a5 */
[----:B------:R-:W-:Y:S01]  /*9870*/  F2FP.PACK_AB R100, R250, R251 ;  /* 0x000000fbfa64723e */ /* 0x000fe200000000ff */
[----:B------:R2:W2:Y:S01]  /*9880*/  MUFU.EX2 R178, R2 ;  /* 0x0000000200b27308 */ /* 0x0004a20000000800 */
[----:B------:R-:W-:Y:S03]  /*9890*/  F2FP.PACK_AB R101, R183, R182 ;  /* 0x000000b6b765723e */ /* 0x000fe600000000ff */
[----:B------:R-:W-:Y:S01]  /*98a0*/  F2FP.PACK_AB R102, R180, R181 ;  /* 0x000000b5b466723e */ /* 0x000fe200000000ff */
[--C-:B--2---:R-:W-:Y:S01]  /*98b0*/  FFMA.FTZ R2, R122, c[0x0][0x2d0], -R164.reuse ;  /* 0x0000b4007a027a23 */ /* 0x104fe200000108a4 */
[----:B------:R-:W-:Y:S01]  /*98c0*/  F2FP.PACK_AB R103, R178, R179 ;  /* 0x000000b3b267723e */ /* 0x000fe200000000ff */
[----:B------:R-:W-:Y:S03]  /*98d0*/  IMAD.MOV.U32 R122, RZ, RZ, R117 ;  /* 0x000000ffff7a7224 */ /* 0x000fe600078e0075 */
[----:B------:R2:W-:Y:S03]  /*98e0*/  MUFU.EX2 R176, R2 ;  /* 0x0000000200b07308 */ /* 0x0005e60000000800 */
[C---:B----4-:R-:W-:Y:S08]  /*98f0*/  HMMA.16816.F32 R4, R100.reuse, R104, R4 ;  /* 0x000000686404723c */ /* 0x050ff00000001804 */
[C---:B------:R-:W-:Y:S01]  /*9900*/  HMMA.16816.F32 R8, R100.reuse, R106, R8 ;  /* 0x0000006a6408723c */ /* 0x040fe20000001808 */
[----:B------:R-:W4:Y:S07]  /*9910*/  LDSM.16.MT88.4 R104, [R228+0x1900] ;  /* 0x00190000e468783b */ /* 0x000f2e0000004200 */
[C---:B---3--:R-:W-:Y:S04]  /*9920*/  HMMA.16816.F32 R12, R100.reuse, R108, R12 ;  /* 0x0000006c640c723c */ /* 0x048fe8000000180c */
[--C-:B--2---:R-:W-:Y:S02]  /*9930*/  FFMA.FTZ R2, R121, c[0x0][0x2d0], -R164.reuse ;  /* 0x0000b40079027a23 */ /* 0x104fe400000108a4 */
[----:B------:R-:W2:Y:S02]  /*9940*/  LDL.LU R121, [R1+0x18] ;  /* 0x0000180001797983 */ /* 0x000ea40000300800 */
[C---:B------:R-:W-:Y:S01]  /*9950*/  HMMA.16816.F32 R16, R100.reuse, R110, R16 ;  /* 0x0000006e6410723c */ /* 0x040fe20000001810 */
[----:B------:R3:W3:Y:S01]  /*9960*/  MUFU.EX2 R177, R2 ;  /* 0x0000000200b17308 */ /* 0x0006e20000000800 */
[----:B------:R-:W3:Y:S06]  /*9970*/  LDSM.16.MT88.4 R108, [R225+0x4900] ;  /* 0x00490000e16c783b */ /* 0x000eec0000004200 */
[C---:B-1----:R-:W-:Y:S08]  /*9980*/  HMMA.16816.F32 R20, R100.reuse, R112, R20 ;  /* 0x000000706414723c */ /* 0x042ff00000001814 */
[C---:B------:R-:W-:Y:S01]  /*9990*/  HMMA.16816.F32 R24, R100.reuse, R114, R24 ;  /* 0x000000726418723c */ /* 0x040fe20000001818 */
[----:B------:R-:W1:Y:S07]  /*99a0*/  LDSM.16.MT88.4 R112, [R226+0x4900] ;  /* 0x00490000e270783b */ /* 0x000e6e0000004200 */
[C---:B----4-:R-:W-:Y:S04]  /*99b0*/  HMMA.16816.F32 R28, R100.reuse, R104, R28 ;  /* 0x00000068641c723c */ /* 0x050fe8000000181c */
[--C-:B---3--:R-:W-:Y:S02]  /*99c0*/  FFMA.FTZ R2, R120, c[0x0][0x2d0], -R165.reuse ;  /* 0x0000b40078027a23 */ /* 0x108fe400000108a5 */
[--C-:B------:R-:W-:Y:S02]  /*99d0*/  FFMA.FTZ R120, R248, c[0x0][0x2d0], -R165.reuse ;  /* 0x0000b400f8787a23 */ /* 0x100fe400000108a5 */
[----:B------:R3:W-:Y:S01]  /*99e0*/  MUFU.EX2 R175, R2 ;  /* 0x0000000200af7308 */ /* 0x0007e20000000800 */
[C---:B------:R-:W-:Y:S01]  /*99f0*/  HMMA.16816.F32 R32, R100.reuse, R106, R32 ;  /* 0x0000006a6420723c */ /* 0x040fe20000001820 */
[----:B------:R-:W4:Y:S07]  /*9a00*/  LDSM.16.MT88.4 R104, [R229+0x4900] ;  /* 0x00490000e568783b */ /* 0x000f2e0000004200 */
[C---:B------:R-:W-:Y:S08]  /*9a10*/  HMMA.16816.F32 R36, R100.reuse, R108, R36 ;  /* 0x0000006c6424723c */ /* 0x040ff00000001824 */
[C---:B------:R-:W-:Y:S01]  /*9a20*/  HMMA.16816.F32 R40, R100.reuse, R110, R40 ;  /* 0x0000006e6428723c */ /* 0x040fe20000001828 */
[----:B------:R-:W4:Y:S03]  /*9a30*/  LDSM.16.MT88.4 R108, [R228+0x4900] ;  /* 0x00490000e46c783b */ /* 0x000f260000004200 */
[--C-:B---3--:R-:W-:Y:S04]  /*9a40*/  FFMA.FTZ R2, R119, c[0x0][0x2d0], -R165.reuse ;  /* 0x0000b40077027a23 */ /* 0x108fe800000108a5 */
[C---:B-1----:R-:W-:Y:S01]  /*9a50*/  HMMA.16816.F32 R44, R100.reuse, R112, R44 ;  /* 0x00000070642c723c */ /* 0x042fe2000000182c */
        /* <DEDUP_REMOVED lines=11> */
[C---:B---3--:R-:W-:Y:S04]  /*9b10*/  HMMA.16816.F32 R68, R100.reuse, R112, R68 ;  /* 0x000000706444723c */ /* 0x048fe80000001844 */
[--C-:B-1----:R-:W-:Y:S04]  /*9b20*/  FFMA.FTZ R2, R116, c[0x0][0x2d0], -R164.reuse ;  /* 0x0000b40074027a23 */ /* 0x102fe800000108a4 */
[C---:B------:R-:W-:Y:S01]  /*9b30*/  HMMA.16816.F32 R72, R100.reuse, R114, R72 ;  /* 0x000000726448723c */ /* 0x040fe20000001848 */
[----:B------:R-:W1:Y:S01]  /*9b40*/  LDSM.16.MT88.4 R112, [R228+0x7900] ;  /* 0x00790000e470783b */ /* 0x000e620000004200 */
[----:B------:R3:W1:Y:S06]  /*9b50*/  MUFU.EX2 R172, R2 ;  /* 0x0000000200ac7308 */ /* 0x00066c0000000800 */
[C---:B----4-:R-:W-:Y:S01]  /*9b60*/  HMMA.16816.F32 R76, R100.reuse, R104, R76 ;  /* 0x00000068644c723c */ /* 0x050fe2000000184c */
[----:B------:R-:W-:Y:S07]  /*9b70*/  LDSM.16.MT88.4 R116, [R229+0x2100] ;  /* 0x00210000e574783b */ /* 0x000fee0000004200 */
[C---:B------:R-:W-:Y:S01]  /*9b80*/  HMMA.16816.F32 R80, R100.reuse, R106, R80 ;  /* 0x0000006a6450723c */ /* 0x040fe20000001850 */
[----:B------:R-:W4:Y:S07]  /*9b90*/  LDSM.16.MT88.4 R104, [R225+0x2100] ;  /* 0x00210000e168783b */ /* 0x000f2e0000004200 */
[C---:B------:R-:W-:Y:S04]  /*9ba0*/  HMMA.16816.F32 R84, R100.reuse, R108, R84 ;  /* 0x0000006c6454723c */ /* 0x040fe80000001854 */
[--C-:B---3--:R-:W-:Y:S04]  /*9bb0*/  FFMA.FTZ R2, R171, c[0x0][0x2d0], -R165.reuse ;  /* 0x0000b400ab027a23 */ /* 0x108fe800000108a5 */
        /* <DEDUP_REMOVED lines=8> */
[----:B------:R3:W3:Y:S01]  /*9c40*/  MUFU.EX2 R170, R2 ;  /* 0x0000000200aa7308 */ /* 0x0006e20000000800 */
[----:B------:R-:W-:Y:S03]  /*9c50*/  F2FP.PACK_AB R101, R174, R175 ;  /* 0x000000afae65723e */ /* 0x000fe600000000ff */
[----:B------:R-:W-:Y:S01]  /*9c60*/  F2FP.PACK_AB R102, R172, R173 ;  /* 0x000000adac66723e */ /* 0x000fe200000000ff */
[--C-:B---3--:R-:W-:Y:S01]  /*9c70*/  FFMA.FTZ R2, R143, c[0x0][0x2d0], -R164.reuse ;  /* 0x0000b4008f027a23 */ /* 0x108fe200000108a4 */
[----:B------:R-:W-:Y:S01]  /*9c80*/  F2FP.PACK_AB R103, R170, R171 ;  /* 0x000000abaa67723e */ /* 0x000fe200000000ff */
[----:B------:R-:W-:Y:S02]  /*9c90*/  FFMA.FTZ R164, R246, c[0x0][0x2d0], -R164 ;  /* 0x0000b400f6a47a23 */ /* 0x000fe400000108a4 */
[----:B------:R3:W5:Y:S01]  /*9ca0*/  LDL.LU R246, [R1+0x60] ;  /* 0x0000600001f67983 */ /* 0x0007620000300800 */
[--C-:B------:R-:W-:Y:S02]  /*9cb0*/  FFMA.FTZ R143, R167, c[0x0][0x2d0], -R165.reuse ;  /* 0x0000b400a78f7a23 */ /* 0x100fe400000108a5 */
[--C-:B------:R-:W-:Y:S01]  /*9cc0*/  FFMA.FTZ R167, R247, c[0x0][0x2d0], -R165.reuse ;  /* 0x0000b400f7a77a23 */ /* 0x100fe200000108a5 */
[C---:B----4-:R-:W-:Y:S01]  /*9cd0*/  HMMA.16816.F32 R4, R100.reuse, R104, R4 ;  /* 0x000000686404723c */ /* 0x050fe20000001804 */
[----:B------:R3:W5:Y:S01]  /*9ce0*/  LDL.LU R247, [R1+0x5c] ;  /* 0x00005c0001f77983 */ /* 0x0007620000300800 */
[----:B------:R-:W4:Y:S01]  /*9cf0*/  MUFU.EX2 R164, R164 ;  /* 0x000000a400a47308 */ /* 0x000f220000000800 */
[----:B------:R-:W-:Y:S02]  /*9d00*/  FFMA.FTZ R165, R142, c[0x0][0x2d0], -R165 ;  /* 0x0000b4008ea57a23 */ /* 0x000fe400000108a5 */
[----:B------:R3:W5:Y:S03]  /*9d10*/  LDL.LU R248, [R1+0x58] ;  /* 0x0000580001f87983 */ /* 0x0007660000300800 */
[C---:B------:R-:W-:Y:S01]  /*9d20*/  HMMA.16816.F32 R8, R100.reuse, R106, R8 ;  /* 0x0000006a6408723c */ /* 0x040fe20000001808 */
[----:B------:R-:W3:Y:S03]  /*9d30*/  LDSM.16.MT88.4 R104, [R225+0x5100] ;  /* 0x00510000e168783b */ /* 0x000ee60000004200 */
[----:B------:R-:W-:Y:S04]  /*9d40*/  MUFU.EX2 R142, R120 ;  /* 0x00000078008e7308 */ /* 0x000fe80000000800 */
[C---:B------:R-:W-:Y:S06]  /*9d50*/  HMMA.16816.F32 R12, R100.reuse, R108, R12 ;  /* 0x0000006c640c723c */ /* 0x040fec000000180c */
[----:B------:R-:W1:Y:S02]  /*9d60*/  MUFU.EX2 R165, R165 ;  /* 0x000000a500a57308 */ /* 0x000e640000000800 */
[C---:B------:R-:W-:Y:S01]  /*9d70*/  HMMA.16816.F32 R16, R100.reuse, R110, R16 ;  /* 0x0000006e6410723c */ /* 0x040fe20000001810 */
[----:B------:R-:W3:Y:S03]  /*9d80*/  LDSM.16.MT88.4 R108, [R226+0x5100] ;  /* 0x00510000e26c783b */ /* 0x000ee60000004200 */
[----:B----4-:R-:W-:Y:S04]  /*9d90*/  F2FP.PACK_AB R162, R164, R168 ;  /* 0x000000a8a4a2723e */ /* 0x010fe800000000ff */
[C---:B------:R-:W-:Y:S01]  /*9da0*/  HMMA.16816.F32 R20, R100.reuse, R116, R20 ;  /* 0x000000746414723c */ /* 0x040fe20000001814 */
[----:B------:R-:W-:Y:S07]  /*9db0*/  MUFU.EX2 R143, R143 ;  /* 0x0000008f008f7308 */ /* 0x000fee0000000800 */
[C---:B------:R-:W-:Y:S01]  /*9dc0*/  HMMA.16816.F32 R24, R100.reuse, R118, R24 ;  /* 0x000000766418723c */ /* 0x040fe20000001818 */
[----:B------:R-:W4:Y:S02]  /*9dd0*/  LDSM.16.MT88.4 R116, [R229+0x5100] ;  /* 0x00510000e574783b */ /* 0x000f240000004200 */
[----:B------:R-:W3:Y:S01]  /*9de0*/  MUFU.EX2 R167, R167 ;  /* 0x000000a700a77308 */ /* 0x000ee20000000800 */
[----:B-1----:R-:W-:Y:S04]  /*9df0*/  F2FP.PACK_AB R163, R165, R142 ;  /* 0x0000008ea5a3723e */ /* 0x002fe800000000ff */
[C---:B------:R-:W-:Y:S08]  /*9e00*/  HMMA.16816.F32 R28, R100.reuse, R112, R28 ;  /* 0x00000070641c723c */ /* 0x040ff0000000181c */
[C---:B------:R-:W-:Y:S01]  /*9e10*/  HMMA.16816.F32 R32, R100.reuse, R114, R32 ;  /* 0x000000726420723c */ /* 0x040fe20000001820 */
[----:B------:R-:W1:Y:S07]  /*9e20*/  LDSM.16.MT88.4 R112, [R228+0x5100] ;  /* 0x00510000e470783b */ /* 0x000e6e0000004200 */
[C---:B---3--:R-:W-:Y:S04]  /*9e30*/  HMMA.16816.F32 R36, R100.reuse, R104, R36 ;  /* 0x000000686424723c */ /* 0x048fe80000001824 */
[----:B------:R-:W-:Y:S04]  /*9e40*/  F2FP.PACK_AB R161, R167, R143 ;  /* 0x0000008fa7a1723e */ /* 0x000fe800000000ff */
[C---:B------:R-:W-:Y:S01]  /*9e50*/  HMMA.16816.F32 R40, R100.reuse, R106, R40 ;  /* 0x0000006a6428723c */ /* 0x040fe20000001828 */
[----:B------:R-:W3:Y:S07]  /*9e60*/  LDSM.16.MT88.4 R104, [R225+0x8100] ;  /* 0x00810000e168783b */ /* 0x000eee0000004200 */
[C---:B------:R-:W-:Y:S08]  /*9e70*/  HMMA.16816.F32 R44, R100.reuse, R108, R44 ;  /* 0x0000006c642c723c */ /* 0x040ff0000000182c */
[C---:B------:R-:W-:Y:S01]  /*9e80*/  HMMA.16816.F32 R48, R100.reuse, R110, R48 ;  /* 0x0000006e6430723c */ /* 0x040fe20000001830 */
[----:B------:R-:W3:Y:S03]  /*9e90*/  LDSM.16.MT88.4 R108, [R226+0x8100] ;  /* 0x00810000e26c783b */ /* 0x000ee60000004200 */
[----:B--2---:R-:W-:Y:S02]  /*9ea0*/  FFMA.FTZ R121, R3, R121, R231 ;  /* 0x0000007903797223 */ /* 0x004fe400000100e7 */
[----:B------:R-:W2:Y:S02]  /*9eb0*/  MUFU.EX2 R3, R2 ;  /* 0x0000000200037308 */ /* 0x000ea40000000800 */
[C---:B----4-:R-:W-:Y:S01]  /*9ec0*/  HMMA.16816.F32 R52, R100.reuse, R116, R52 ;  /* 0x000000746434723c */ /* 0x050fe20000001834 */
[----:B------:R4:W5:Y:S04]  /*9ed0*/  LDL.LU R231, [R1+0x54] ;  /* 0x0000540001e77983 */ /* 0x0009680000300800 */
[----:B------:R-:W4:Y:S03]  /*9ee0*/  LDL.LU R130, [R1+0x1c] ;  /* 0x00001c0001827983 */ /* 0x000f260000300800 */
[C---:B------:R-:W-:Y:S01]  /*9ef0*/  HMMA.16816.F32 R56, R100.reuse, R118, R56 ;  /* 0x000000766438723c */ /* 0x040fe20000001838 */
[----:B------:R-:W3:Y:S07]  /*9f00*/  LDSM.16.MT88.4 R116, [R229+0x8100] ;  /* 0x00810000e574783b */ /* 0x000eee0000004200 */
[C---:B-1----:R-:W-:Y:S04]  /*9f10*/  HMMA.16816.F32 R60, R100.reuse, R112, R60 ;  /* 0x00000070643c723c */ /* 0x042fe8000000183c */
[----:B--2---:R-:W-:Y:S04]  /*9f20*/  F2FP.PACK_AB R160, R166, R3 ;  /* 0x00000003a6a0723e */ /* 0x004fe800000000ff */
[C---:B------:R-:W-:Y:S01]  /*9f30*/  HMMA.16816.F32 R64, R100.reuse, R114, R64 ;  /* 0x000000726440723c */ /* 0x040fe20000001840 */
[----:B------:R-:W1:Y:S07]  /*9f40*/  LDSM.16.MT88.4 R112, [R228+0x8100] ;  /* 0x00810000e470783b */ /* 0x000e6e0000004200 */
[C---:B---3--:R-:W-:Y:S08]  /*9f50*/  HMMA.16816.F32 R68, R100.reuse, R104, R68 ;  /* 0x000000686444723c */ /* 0x048ff00000001844 */
[C---:B------:R-:W-:Y:S01]  /*9f60*/  HMMA.16816.F32 R72, R100.reuse, R106, R72 ;  /* 0x0000006a6448723c */ /* 0x040fe20000001848 */
[----:B------:R-:W-:Y:S07]  /*9f70*/  LDSM.16.MT88.4 R104, [R226+0x2900] ;  /* 0x00290000e268783b */ /* 0x000fee0000004200 */
[C---:B------:R-:W-:Y:S07]  /*9f80*/  HMMA.16816.F32 R76, R100.reuse, R108, R76 ;  /* 0x0000006c644c723c */ /* 0x040fee000000184c */
[----:B------:R-:W-:Y:S01]  /*9f90*/  IMAD.MOV.U32 R109, RZ, RZ, R150 ;  /* 0x000000ffff6d7224 */ /* 0x000fe200078e0096 */
[C---:B------:R-:W-:Y:S04]  /*9fa0*/  HMMA.16816.F32 R80, R100.reuse, R110, R80 ;  /* 0x0000006e6450723c */ /* 0x040fe80000001850 */
[----:B------:R-:W-:Y:S03]  /*9fb0*/  MOV R108, R149 ;  /* 0x00000095006c7202 */ /* 0x000fe60000000f00 */
[----:B------:R-:W-:Y:S01]  /*9fc0*/  IMAD.MOV.U32 R111, RZ, RZ, R148 ;  /* 0x000000ffff6f7224 */ /* 0x000fe200078e0094 */
[C---:B------:R-:W-:Y:S01]  /*9fd0*/  HMMA.16816.F32 R84, R100.reuse, R116, R84 ;  /* 0x000000746454723c */ /* 0x040fe20000001854 */
[----:B------:R-:W2:Y:S06]  /*9fe0*/  LDSM.16.MT88.4 R148, [R225+0x2900] ;  /* 0x00290000e194783b */ /* 0x000eac0000004200 */
[----:B------:R-:W-:Y:S01]  /*9ff0*/  IMAD.MOV.U32 R117, RZ, RZ, R123 ;  /* 0x000000ffff757224 */ /* 0x000fe200078e007b */
[C---:B------:R-:W-:Y:S04]  /*a000*/  HMMA.16816.F32 R88, R100.reuse, R118, R88 ;  /* 0x000000766458723c */ /* 0x040fe80000001858 */
[----:B------:R-:W-:Y:S03]  /*a010*/  MOV R116, R128 ;  /* 0x0000008000747202 */ /* 0x000fe60000000f00 */
[----:B------:R-:W-:Y:S01]  /*a020*/  IMAD.MOV.U32 R119, RZ, RZ, R129 ;  /* 0x000000ffff777224 */ /* 0x000fe200078e0081 */
[C---:B-1----:R-:W-:Y:S04]  /*a030*/  HMMA.16816.F32 R92, R100.reuse, R112, R92 ;  /* 0x00000070645c723c */ /* 0x042fe8000000185c */
[----:B------:R-:W-:Y:S02]  /*a040*/  MOV R118, R136 ;  /* 0x0000008800767202 */ /* 0x000fe40000000f00 */
[----:B------:R-:W-:Y:S02]  /*a050*/  LDSM.16.MT88.4 R136, [R226+0x5900] ;  /* 0x00590000e288783b */ /* 0x000fe40000004200 */
[----:B------:R-:W-:Y:S06]  /*a060*/  HMMA.16816.F32 R96, R100, R114, R96 ;  /* 0x000000726460723c */ /* 0x000fec0000001860 */
[----:B------:R-:W1:Y:S01]  /*a070*/  LDSM.16.MT88.4 R112, [R229+0x2900] ;  /* 0x00290000e570783b */ /* 0x000e620000004200 */
[----:B----4-:R-:W-:Y:S02]  /*a080*/  FFMA.FTZ R2, R0, R130, R131 ;  /* 0x0000008200027223 */ /* 0x010fe40000010083 */
[----:B------:R-:W-:Y:S05]  /*a090*/  FADD.FTZ R0, R122, R121 ;  /* 0x000000797a007221 */ /* 0x000fea0000010000 */
[----:B------:R-:W-:Y:S01]  /*a0a0*/  LDSM.16.MT88.4 R128, [R225+0x5900] ;  /* 0x00590000e180783b */ /* 0x000fe20000004200 */
[----:B------:R-:W-:Y:S02]  /*a0b0*/  FADD.FTZ R2, R147, R2 ;  /* 0x0000000293027221 */ /* 0x000fe40000010000 */
[----:B------:R-:W-:Y:S02]  /*a0c0*/  FADD.FTZ R0, R146, R0 ;  /* 0x0000000092007221 */ /* 0x000fe40000010000 */
[----:B------:R-:W-:Y:S02]  /*a0d0*/  FADD.FTZ R169, R169, R2 ;  /* 0x00000002a9a97221 */ /* 0x000fe40000010000 */
[----:B------:R-:W-:Y:S01]  /*a0e0*/  FADD.FTZ R2, R145, R0 ;  /* 0x0000000091027221 */ /* 0x000fe20000010000 */
[----:B------:R-:W-:Y:S01]  /*a0f0*/  MOV R0, R144 ;  /* 0x0000009000007202 */ /* 0x000fe20000000f00 */
[----:B------:R-:W3:Y:S01]  /*a100*/  LDSM.16.MT88.4 R120, [R228+0x2900] ;  /* 0x00290000e478783b */ /* 0x000ee20000004200 */
[C---:B--2---:R-:W-:Y:S05]  /*a110*/  HMMA.16816.F32 R144, R160.reuse, R148, R4 ;  /* 0x00000094a090723c */ /* 0x044fea0000001804 */
[----:B------:R-:W-:Y:S02]  /*a120*/  FADD.FTZ R0, R0, R169 ;  /* 0x000000a900007221 */ /* 0x000fe40000010000 */
[----:B------:R-:W2:Y:S01]  /*a130*/  LDSM.16.MT88.4 R4, [R229+0x5900] ;  /* 0x00590000e504783b */ /* 0x000ea20000004200 */
[C---:B------:R-:W-:Y:S07]  /*a140*/  HMMA.16816.F32 R148, R160.reuse, R150, R8 ;  /* 0x00000096a094723c */ /* 0x040fee0000001808 */
[----:B------:R-:W4:Y:S01]  /*a150*/  LDSM.16.MT88.4 R8, [R228+0x5900] ;  /* 0x00590000e408783b */ /* 0x000f220000004200 */
[C---:B------:R-:W-:Y:S07]  /*a160*/  HMMA.16816.F32 R100, R160.reuse, R104, R12 ;  /* 0x00000068a064723c */ /* 0x040fee000000180c */
[----:B------:R-:W-:Y:S01]  /*a170*/  IMAD.MOV.U32 R13, RZ, RZ, R111 ;  /* 0x000000ffff0d7224 */ /* 0x000fe200078e006f */
[C---:B------:R-:W-:Y:S01]  /*a180*/  HMMA.16816.F32 R104, R160.reuse, R106, R16 ;  /* 0x0000006aa068723c */ /* 0x040fe20000001810 */
[----:B------:R-:W-:Y:S03]  /*a190*/  LDSM.16.MT88.4 R16, [R226+0x8900] ;  /* 0x00890000e210783b */ /* 0x000fe60000004200 */
[----:B------:R-:W-:Y:S01]  /*a1a0*/  MOV R14, R108 ;  /* 0x0000006c000e7202 */ /* 0x000fe20000000f00 */
[----:B------:R-:W-:Y:S03]  /*a1b0*/  IMAD.MOV.U32 R15, RZ, RZ, R109 ;  /* 0x000000ffff0f7224 */ /* 0x000fe600078e006d */
[C---:B-1----:R-:W-:Y:S07]  /*a1c0*/  HMMA.16816.F32 R108, R160.reuse, R112, R20 ;  /* 0x00000070a06c723c */ /* 0x042fee0000001814 */
[----:B------:R-:W-:Y:S01]  /*a1d0*/  MOV R23, R13 ;  /* 0x0000000d00177202 */ /* 0x000fe20000000f00 */
[C---:B------:R-:W-:Y:S04]  /*a1e0*/  HMMA.16816.F32 R112, R160.reuse, R114, R24 ;  /* 0x00000072a070723c */ /* 0x040fe80000001818 */
[----:B------:R-:W-:Y:S01]  /*a1f0*/  IMAD.MOV.U32 R21, RZ, RZ, R118 ;  /* 0x000000ffff157224 */ /* 0x000fe200078e0076 */
[----:B------:R-:W-:Y:S01]  /*a200*/  MOV R20, R15 ;  /* 0x0000000f00147202 */ /* 0x000fe20000000f00 */
[----:B------:R-:W-:Y:S01]  /*a210*/  IMAD.MOV.U32 R22, RZ, RZ, R14 ;  /* 0x000000ffff167224 */ /* 0x000fe200078e000e */
[----:B------:R-:W-:Y:S01]  /*a220*/  MOV R24, R119 ;  /* 0x0000007700187202 */ /* 0x000fe20000000f00 */
[----:B------:R-:W-:Y:S01]  /*a230*/  IMAD.MOV.U32 R25, RZ, RZ, R116 ;  /* 0x000000ffff197224 */ /* 0x000fe200078e0074 */
[----:B------:R-:W-:Y:S01]  /*a240*/  MOV R26, R117 ;  /* 0x00000075001a7202 */ /* 0x000fe20000000f00 */
[----:B------:R-:W1:Y:S01]  /*a250*/  LDSM.16.MT88.4 R12, [R225+0x8900] ;  /* 0x00890000e10c783b */ /* 0x000e620000004200 */
[C---:B---3--:R-:W-:Y:S03]  /*a260*/  HMMA.16816.F32 R116, R160.reuse, R120, R28 ;  /* 0x00000078a074723c */ /* 0x048fe6000000181c */
[----:B------:R-:W-:Y:S04]  /*a270*/  IMAD.MOV.U32 R27, RZ, RZ, R135 ;  /* 0x000000ffff1b7224 */ /* 0x000fe800078e0087 */
[----:B------:R-:W-:Y:S01]  /*a280*/  MOV R28, R134 ;  /* 0x00000086001c7202 */ /* 0x000fe20000000f00 */
[C---:B------:R-:W-:Y:S04]  /*a290*/  HMMA.16816.F32 R120, R160.reuse, R122, R32 ;  /* 0x0000007aa078723c */ /* 0x040fe80000001820 */
[----:B------:R-:W-:Y:S01]  /*a2a0*/  IMAD.MOV.U32 R31, RZ, RZ, R127 ;  /* 0x000000ffff1f7224 */ /* 0x000fe200078e007f */
[----:B------:R-:W-:Y:S01]  /*a2b0*/  MOV R30, R132 ;  /* 0x00000084001e7202 */ /* 0x000fe20000000f00 */
[----:B------:R-:W-:Y:S01]  /*a2c0*/  IMAD.MOV.U32 R29, RZ, RZ, R133 ;  /* 0x000000ffff1d7224 */ /* 0x000fe200078e0085 */
[----:B------:R-:W-:Y:S01]  /*a2d0*/  MOV R33, R126 ;  /* 0x0000007e00217202 */ /* 0x000fe20000000f00 */
[----:B------:R-:W-:Y:S01]  /*a2e0*/  IMAD.MOV.U32 R34, RZ, RZ, R125 ;  /* 0x000000ffff227224 */ /* 0x000fe200078e007d */
[----:B------:R-:W-:Y:S02]  /*a2f0*/  MOV R35, R124 ;  /* 0x0000007c00237202 */ /* 0x000fe40000000f00 */
[C---:B------:R-:W-:Y:S03]  /*a300*/  HMMA.16816.F32 R124, R160.reuse, R128, R36 ;  /* 0x00000080a07c723c */ /* 0x040fe60000001824 */
        /* <DEDUP_REMOVED lines=41> */
[----:B------:R-:W-:Y:S01]  /*a5a0*/  FADD.FTZ R0, R174, R0 ;  /* 0x00000000ae007221 */ /* 0x000fe20000010000 */
[C---:B------:R-:W-:Y:S03]  /*a5b0*/  HMMA.16816.F32 R88, R160.reuse, R6, R88 ;  /* 0x00000006a058723c */ /* 0x040fe60000001858 */
[----:B------:R-:W-:Y:S02]  /*a5c0*/  FADD.FTZ R2, R173, R2 ;  /* 0x00000002ad027221 */ /* 0x000fe40000010000 */
[----:B------:R-:W-:Y:S02]  /*a5d0*/  FADD.FTZ R0, R171, R0 ;  /* 0x00000000ab007221 */ /* 0x000fe40000010000 */
[----:B------:R-:W-:Y:S01]  /*a5e0*/  FADD.FTZ R2, R172, R2 ;  /* 0x00000002ac027221 */ /* 0x000fe20000010000 */
[C---:B---3--:R-:W-:Y:S04]  /*a5f0*/  HMMA.16816.F32 R92, R160.reuse, R8, R92 ;  /* 0x00000008a05c723c */ /* 0x048fe8000000185c */
        /* <DEDUP_REMOVED lines=11> */
[----:B------:R-:W-:Y:S01]  /*a6b0*/  IMAD.MOV.U32 R143, RZ, RZ, R140 ;  /* 0x000000ffff8f7224 */ /* 0x000fe200078e008c */
[----:B------:R1:W-:Y:S04]  /*a6c0*/  STL [R1+0x18], R2 ;  /* 0x0000180201007387 */ /* 0x0003e80000100800 */
[----:B------:R1:W-:Y:S01]  /*a6d0*/  STL [R1+0x1c], R0 ;  /* 0x00001c0001007387 */ /* 0x0003e20000100800 */
[----:B------:R-:W-:-:S05]  /*a6e0*/  @P0 BRA `(.L_x_1788) ;  /* 0xffffbd3000000947 */ /* 0x000fca000383ffff */
.L_x_1787:
[----:B--2---:R-:W-:-:S13]  /*a6f0*/  ISETP.LE.AND P0, PT, RZ, UR20, PT ;  /* 0x00000014ff007c0c */ /* 0x004fda000bf03270 */
        /* <DEDUP_REMOVED lines=25> */
.L_x_1790:
[----:B------:R-:W3:Y:S01]  /*a890*/  LDL.64 R14, [R1+0x10] ;  /* 0x00001000010e7983 */ /* 0x000ee20000100a00 */
        /* <DEDUP_REMOVED lines=8> */
[----:B------:R-:W4:Y:S01]  /*a920*/  LDL.64 R12, [R1+0x8] ;  /* 0x00000800010c7983 */ /* 0x000f220000100a00 */
[----:B------:R-:W-:Y:S01]  /*a930*/  MOV R20, UR20 ;  /* 0x0000001400147c02 */ /* 0x000fe20008000f00 */
[----:B------:R-:W-:Y:S04]  /*a940*/  UIADD3 UR20, UR20, -0x1, URZ ;  /* 0xffffffff14147890 */ /* 0x000fe8000fffe03f */
[----:B------:R-:W-:Y:S02]  /*a950*/  BAR.SYNC.DEFER_BLOCKING 0x0 ;  /* 0x0000000000007b1d */ /* 0x000fe40000010000 */
[----:B------:R-:W-:Y:S06]  /*a960*/  @UP0 USHF.R.S32.HI UR24, URZ, 0x1f, UR20 ;  /* 0x0000001f3f180899 */ /* 0x000fec0008011414 */
[----:B------:R-:W1:Y:S08]  /*a970*/  LDSM.16.M88.4 R8, [R224+0xc100] ;  /* 0x00c10000e008783b */ /* 0x000e700000000200 */
[----:B------:R-:W4:Y:S08]  /*a980*/  LDSM.16.M88.4 R16, [R224+0xc900] ;  /* 0x00c90000e010783b */ /* 0x000f300000000200 */
[----:B------:R-:W4:Y:S08]  /*a990*/  LDSM.16.M88.4 R24, [R224+0xd100] ;  /* 0x00d10000e018783b */ /* 0x000f300000000200 */
[----:B------:R-:W4:Y:S08]  /*a9a0*/  LDSM.16.M88.4 R32, [R224+0xd900] ;  /* 0x00d90000e020783b */ /* 0x000f300000000200 */
[----:B------:R-:W4:Y:S01]  /*a9b0*/  LDSM.16.M88.4 R40, [R224+0xe100] ;  /* 0x00e10000e028783b */ /* 0x000f220000000200 */
[C---:B-1----:R-:W-:Y:S07]  /*a9c0*/  HMMA.16816.F32 R4, R152.reuse, R8, RZ ;  /* 0x000000089804723c */ /* 0x042fee00000018ff */
[----:B------:R-:W1:Y:S01]  /*a9d0*/  LDSM.16.M88.4 R48, [R224+0xe900] ;  /* 0x00e90000e030783b */ /* 0x000e620000000200 */
[C---:B------:R-:W-:Y:S07]  /*a9e0*/  HMMA.16816.F32 R8, R152.reuse, R10, RZ ;  /* 0x0000000a9808723c */ /* 0x040fee00000018ff */
[----:B-----5:R-:W1:Y:S08]  /*a9f0*/  LDSM.16.M88.4 R160, [R231] ;  /* 0x00000000e7a0783b */ /* 0x020e700000000200 */
[----:B------:R-:W1:Y:S08]  /*aa00*/  LDSM.16.M88.4 R164, [R248] ;  /* 0x00000000f8a4783b */ /* 0x000e700000000200 */
[----:B------:R-:W1:Y:S08]  /*aa10*/  LDSM.16.M88.4 R168, [R247] ;  /* 0x00000000f7a8783b */ /* 0x000e700000000200 */
[----:B------:R-:W1:Y:S08]  /*aa20*/  LDSM.16.M88.4 R172, [R246] ;  /* 0x00000000f6ac783b */ /* 0x000e700000000200 */
[----:B------:R-:W1:Y:S08]  /*aa30*/  LDSM.16.M88.4 R176, [R245] ;  /* 0x00000000f5b0783b */ /* 0x000e700000000200 */
[----:B------:R-:W1:Y:S08]  /*aa40*/  LDSM.16.M88.4 R180, [R244] ;  /* 0x00000000f4b4783b */ /* 0x000e700000000200 */
[----:B------:R-:W2:Y:S01]  /*aa50*/  LDL.64 R250, [R1+0x38] ;  /* 0x0000380001fa7983 */ /* 0x000ea20000100a00 */
[----:B---3--:R-:W-:Y:S05]  /*aa60*/  IMAD.WIDE.U32 R22, R22, UR16, R14 ;  /* 0x0000001016167c25 */ /* 0x008fea000f8e000e */
[----:B------:R-:W-:Y:S01]  /*aa70*/  IADD3 R0, R23, UR4, RZ ;  /* 0x0000000417007c10 */ /* 0x000fe2000fffe0ff */
[----:B----4-:R-:W-:Y:S01]  /*aa80*/  IMAD.WIDE.U32 R2, R2, UR16, R28 ;  /* 0x0000001002027c25 */ /* 0x010fe2000f8e001c */
[C---:B------:R-:W-:Y:S04]  /*aa90*/  LEA R28, P5, R22.reuse, c[0x0][0x1f8], 0x1 ;  /* 0x00007e00161c7a11 */ /* 0x040fe800078a08ff */
[----:B------:R-:W-:Y:S01]  /*aaa0*/  LEA.HI.X R29, R22, c[0x0][0x1fc], R0, 0x1, P5 ;  /* 0x00007f00161d7a11 */ /* 0x000fe200028f0c00 */
[----:B------:R-:W-:Y:S01]  /*aab0*/  IMAD.WIDE.U32 R20, R20, UR16, R12 ;  /* 0x0000001014147c25 */ /* 0x000fe2000f8e000c */
        /* <DEDUP_REMOVED lines=28> */
[C---:B---3--:R-:W-:Y:S07]  /*ac80*/  HMMA.16816.F32 R28, R152.reuse, R32, RZ ;  /* 0x00000020981c723c */ /* 0x048fee00000018ff */
[----:B------:R1:W-:Y:S01]  /*ac90*/  LDGSTS.E.BYPASS.LTC128B.128 [R249+0x7100], [R2.64+0x100], !P2 ;  /* 0x0710010002f97fae */ /* 0x0003e2000d101d52 */
[C---:B------:R-:W-:Y:S01]  /*aca0*/  HMMA.16816.F32 R32, R152.reuse, R34, RZ ;  /* 0x000000229820723c */ /* 0x040fe200000018ff */
[C---:B----4-:R-:W-:Y:S06]  /*acb0*/  IADD3 R36, P0, R2.reuse, UR15, RZ ;  /* 0x0000000f02247c10 */ /* 0x050fec000ff1e0ff */
[----:B------:R3:W-:Y:S01]  /*acc0*/  LDGSTS.E.BYPASS.LTC128B.128 [R249+0x2100], [R38.64], !P4 ;  /* 0x0210000026f97fae */ /* 0x0007e2000e101d52 */
[C---:B------:R-:W-:Y:S07]  /*acd0*/  IADD3.X R37, R3.reuse, UR22, RZ, P0, !PT ;  /* 0x0000001603257c10 */ /* 0x040fee00087fe4ff */
[----:B------:R3:W-:Y:S01]  /*ace0*/  LDGSTS.E.BYPASS.LTC128B.128 [R249+0x5100], [R36.64], !P3 ;  /* 0x0510000024f97fae */ /* 0x0007e2000d901d52 */
[----:B-1----:R-:W-:Y:S04]  /*acf0*/  IADD3 R2, P0, R2, UR21, RZ ;  /* 0x0000001502027c10 */ /* 0x002fe8000ff1e0ff */
[----:B------:R-:W-:Y:S02]  /*ad00*/  IADD3.X R3, R3, UR23, RZ, P0, !PT ;  /* 0x0000001703037c10 */ /* 0x000fe400087fe4ff */
[----:B------:R-:W-:Y:S03]  /*ad10*/  PLOP3.LUT P0, PT, PT, PT, UP0, 0x80, 0x0 ;  /* 0x000000000000781c */ /* 0x000fe60003f0f008 */
[----:B------:R1:W-:Y:S01]  /*ad20*/  LDGSTS.E.BYPASS.LTC128B.128 [R249+0x8100], [R2.64], !P2 ;  /* 0x0810000002f97fae */ /* 0x0003e2000d101d52 */
[C---:B---3--:R-:W-:Y:S07]  /*ad30*/  HMMA.16816.F32 R36, R152.reuse, R40, RZ ;  /* 0x000000289824723c */ /* 0x048fee00000018ff */
[----:B------:R-:W0:Y:S01]  /*ad40*/  LDGDEPBAR ;  /* 0x00000000000079af */ /* 0x000e220000000000 */
[C---:B------:R-:W-:Y:S08]  /*ad50*/  HMMA.16816.F32 R40, R152.reuse, R42, RZ ;  /* 0x0000002a9828723c */ /* 0x040ff000000018ff */
[C---:B------:R-:W-:Y:S08]  /*ad60*/  HMMA.16816.F32 R44, R152.reuse, R48, RZ ;  /* 0x00000030982c723c */ /* 0x040ff000000018ff */
[----:B------:R-:W-:Y:S08]  /*ad70*/  HMMA.16816.F32 R48, R152, R50, RZ ;  /* 0x000000329830723c */ /* 0x000ff000000018ff */
        /* <DEDUP_REMOVED lines=15> */
[C---:B------:R-:W-:Y:S01]  /*ae70*/  HMMA.16816.F32 R44, R156.reuse, R180, R44 ;  /* 0x000000b49c2c723c */ /* 0x040fe2000000182c */
[----:B------:R-:W2:Y:S07]  /*ae80*/  LDL.64 R180, [R1+0x28] ;  /* 0x0000280001b47983 */ /* 0x000eae0000100a00 */
[----:B------:R-:W-:Y:S08]  /*ae90*/  HMMA.16816.F32 R48, R156, R182, R48 ;  /* 0x000000b69c30723c */ /* 0x000ff00000001830 */
        /* <DEDUP_REMOVED lines=42> */
[C---:B------:R-:W-:Y:S08]  /*b140*/  HMMA.16816.F32 R20, R192.reuse, R176, R20 ;  /* 0x000000b0c014723c */ /* 0x040ff00000001814 */
        /* <DEDUP_REMOVED lines=13> */
[----:B------:R-:W1:Y:S07]  /*b220*/  LDSM.16.M88.4 R172, [R238] ;  /* 0x00000000eeac783b */ /* 0x000e6e0000000200 */
[C---:B--2---:R-:W-:Y:S08]  /*b230*/  HMMA.16816.F32 R12, R196.reuse, R176, R12 ;  /* 0x000000b0c40c723c */ /* 0x044ff0000000180c */
[C---:B------:R-:W-:Y:S01]  /*b240*/  HMMA.16816.F32 R16, R196.reuse, R178, R16 ;  /* 0x000000b2c410723c */ /* 0x040fe20000001810 */
[----:B------:R-:W-:Y:S07]  /*b250*/  LDSM.16.M88.4 R176, [R230+0xf900] ;  /* 0x00f90000e6b0783b */ /* 0x000fee0000000200 */
[C---:B---3--:R-:W-:Y:S08]  /*b260*/  HMMA.16816.F32 R20, R196.reuse, R160, R20 ;  /* 0x000000a0c414723c */ /* 0x048ff00000001814 */
[C---:B------:R-:W-:Y:S01]  /*b270*/  HMMA.16816.F32 R24, R196.reuse, R162, R24 ;  /* 0x000000a2c418723c */ /* 0x040fe20000001818 */
[----:B------:R-:W2:Y:S07]  /*b280*/  LDSM.16.M88.4 R160, [R230+0xf100] ;  /* 0x00f10000e6a0783b */ /* 0x000eae0000000200 */
        /* <DEDUP_REMOVED lines=48> */
[C---:B-1----:R-:W-:Y:S08]  /*b590*/  HMMA.16816.F32 R12, R208.reuse, R168, R12 ;  /* 0x000000a8d00c723c */ /* 0x042ff0000000180c */
[C---:B------:R-:W-:Y:S01]  /*b5a0*/  HMMA.16816.F32 R16, R208.reuse, R170, R16 ;  /* 0x000000aad010723c */ /* 0x040fe20000001810 */
[----:B------:R-:W1:Y:S07]  /*b5b0*/  LDSM.16.M88.4 R168, [R237] ;  /* 0x00000000eda8783b */ /* 0x000e6e0000000200 */
[C---:B----4-:R-:W-:Y:S08]  /*b5c0*/  HMMA.16816.F32 R20, R208.reuse, R172, R20 ;  /* 0x000000acd014723c */ /* 0x050ff00000001814 */
[C---:B------:R-:W-:Y:S01]  /*b5d0*/  HMMA.16816.F32 R24, R208.reuse, R174, R24 ;  /* 0x000000aed018723c */ /* 0x040fe20000001818 */
[----:B------:R-:W4:Y:S07]  /*b5e0*/  LDSM.16.M88.4 R172, [R236] ;  /* 0x00000000ecac783b */ /* 0x000f2e0000000200 */
[C---:B--2---:R-:W-:Y:S08]  /*b5f0*/  HMMA.16816.F32 R28, R208.reuse, R160, R28 ;  /* 0x000000a0d01c723c */ /* 0x044ff0000000181c */
[C---:B------:R-:W-:Y:S01]  /*b600*/  HMMA.16816.F32 R32, R208.reuse, R162, R32 ;  /* 0x000000a2d020723c */ /* 0x040fe20000001820 */
[----:B------:R-:W2:Y:S07]  /*b610*/  LDSM.16.M88.4 R160, [R235] ;  /* 0x00000000eba0783b */ /* 0x000eae0000000200 */
[C---:B---3--:R-:W-:Y:S08]  /*b620*/  HMMA.16816.F32 R36, R208.reuse, R164, R36 ;  /* 0x000000a4d024723c */ /* 0x048ff00000001824 */
[C---:B------:R-:W-:Y:S01]  /*b630*/  HMMA.16816.F32 R40, R208.reuse, R166, R40 ;  /* 0x000000a6d028723c */ /* 0x040fe20000001828 */
[----:B------:R-:W3:Y:S07]  /*b640*/  LDSM.16.M88.4 R164, [R234] ;  /* 0x00000000eaa4783b */ /* 0x000eee0000000200 */
[C---:B------:R-:W-:Y:S08]  /*b650*/  HMMA.16816.F32 R44, R208.reuse, R176, R44 ;  /* 0x000000b0d02c723c */ /* 0x040ff0000000182c */
[----:B------:R-:W-:Y:S01]  /*b660*/  HMMA.16816.F32 R48, R208, R178, R48 ;  /* 0x000000b2d030723c */ /* 0x000fe20000001830 */
[----:B------:R-:W-:Y:S07]  /*b670*/  LDSM.16.M88.4 R176, [R232] ;  /* 0x00000000e8b0783b */ /* 0x000fee0000000200 */
[C---:B-1----:R-:W-:Y:S08]  /*b680*/  HMMA.16816.F32 R4, R212.reuse, R168, R4 ;  /* 0x000000a8d404723c */ /* 0x042ff00000001804 */
[C---:B------:R-:W-:Y:S01]  /*b690*/  HMMA.16816.F32 R8, R212.reuse, R170, R8 ;  /* 0x000000aad408723c */ /* 0x040fe20000001808 */
[----:B------:R-:W1:Y:S07]  /*b6a0*/  LDSM.16.M88.4 R168, [R233] ;  /* 0x00000000e9a8783b */ /* 0x000e6e0000000200 */
[C---:B----4-:R-:W-:Y:S08]  /*b6b0*/  HMMA.16816.F32 R12, R212.reuse, R172, R12 ;  /* 0x000000acd40c723c */ /* 0x050ff0000000180c */
[C---:B------:R-:W-:Y:S01]  /*b6c0*/  HMMA.16816.F32 R16, R212.reuse, R174, R16 ;  /* 0x000000aed410723c */ /* 0x040fe20000001810 */
[----:B------:R-:W4:Y:S07]  /*b6d0*/  LDSM.16.M88.4 R172, [R230+0x12100] ;  /* 0x01210000e6ac783b */ /* 0x000f2e0000000200 */
        /* <DEDUP_REMOVED lines=25> */
[C---:B------:R-:W-:Y:S08]  /*b870*/  HMMA.16816.F32 R40, R216.reuse, R178, R40 ;  /* 0x000000b2d828723c */ /* 0x040ff00000001828 */
[C---:B----4-:R-:W-:Y:S08]  /*b880*/  HMMA.16816.F32 R44, R216.reuse, R172, R44 ;  /* 0x000000acd82c723c */ /* 0x050ff0000000182c */
[----:B------:R-:W-:Y:S01]  /*b890*/  HMMA.16816.F32 R48, R216, R174, R48 ;  /* 0x000000aed830723c */ /* 0x000fe20000001830 */
[----:B------:R-:W4:Y:S07]  /*b8a0*/  LDSM.16.M88.4 R172, [R227+0x7800] ;  /* 0x00780000e3ac783b */ /* 0x000f2e0000000200 */
[C---:B--2---:R-:W-:Y:S08]  /*b8b0*/  HMMA.16816.F32 R4, R220.reuse, R160, R4 ;  /* 0x000000a0dc04723c */ /* 0x044ff00000001804 */
[C---:B------:R-:W-:Y:S01]  /*b8c0*/  HMMA.16816.F32 R8, R220.reuse, R162, R8 ;  /* 0x000000a2dc08723c */ /* 0x040fe20000001808 */
[----:B------:R-:W2:Y:S07]  /*b8d0*/  LDSM.16.M88.4 R160, [R227+0x8000] ;  /* 0x00800000e3a0783b */ /* 0x000eae0000000200 */
[C---:B---3--:R-:W-:Y:S08]  /*b8e0*/  HMMA.16816.F32 R12, R220.reuse, R164, R12 ;  /* 0x000000a4dc0c723c */ /* 0x048ff0000000180c */
        /* <DEDUP_REMOVED lines=9> */
[----:B------:R-:W-:Y:S02]  /*b980*/  FMNMX.FTZ R0, R8, R0, !PT ;  /* 0x0000000008007209 */ /* 0x000fe40007810000 */
[----:B------:R-:W-:Y:S02]  /*b990*/  FMNMX.FTZ R2, R7, R2, !PT ;  /* 0x0000000207027209 */ /* 0x000fe40007810000 */
[C---:B----4-:R-:W-:Y:S04]  /*b9a0*/  HMMA.16816.F32 R28, R220.reuse, R172, R28 ;  /* 0x000000acdc1c723c */ /* 0x050fe8000000181c */
[----:B------:R-:W-:Y:S02]  /*b9b0*/  FMNMX.FTZ R0, R9, R0, !PT ;  /* 0x0000000009007209 */ /* 0x000fe40007810000 */
[----:B------:R-:W-:Y:S02]  /*b9c0*/  FMNMX.FTZ R2, R10, R2, !PT ;  /* 0x000000020a027209 */ /* 0x000fe40007810000 */
        /* <DEDUP_REMOVED lines=53> */
[C---:B------:R-:W-:Y:S01]  /*bd20*/  FADD.FTZ R2, -R141.reuse, R142 ;  /* 0x0000008e8d027221 */ /* 0x040fe20000010100 */
[----:B------:R-:W-:Y:S01]  /*bd30*/  @P0 MOV R142, R250 ;  /* 0x000000fa008e0202 */ /* 0x000fe20000000f00 */
[----:B------:R-:W-:Y:S01]  /*bd40*/  FMUL.FTZ R172, R141, c[0x0][0x2d0] ;  /* 0x0000b4008dac7a20 */ /* 0x000fe20000410000 */
[----:B--2---:R-:W-:Y:S01]  /*bd50*/  FMNMX.FTZ R140, R0, R3, !PT ;  /* 0x00000003008c7209 */ /* 0x004fe20007810000 */
[----:B------:R-:W-:Y:S01]  /*bd60*/  FMUL.FTZ R0, R2, c[0x0][0x2d0] ;  /* 0x0000b40002007a20 */ /* 0x000fe20000410000 */
[----:B------:R-:W-:Y:S01]  /*bd70*/  MOV R3, UR26 ;  /* 0x0000001a00037c02 */ /* 0x000fe20008000f00 */
[--C-:B------:R-:W-:Y:S02]  /*bd80*/  FFMA.FTZ R4, R4, c[0x0][0x2d0], -R172.reuse ;  /* 0x0000b40004047a23 */ /* 0x100fe400000108ac */
[----:B------:R1:W2:Y:S01]  /*bd90*/  MUFU.EX2 R2, R0 ;  /* 0x0000000000027308 */ /* 0x0002a20000000800 */
[--C-:B------:R-:W-:Y:S02]  /*bda0*/  FFMA.FTZ R5, R5, c[0x0][0x2d0], -R172.reuse ;  /* 0x0000b40005057a23 */ /* 0x100fe400000108ac */
[--C-:B------:R-:W-:Y:S02]  /*bdb0*/  FFMA.FTZ R8, R8, c[0x0][0x2d0], -R172.reuse ;  /* 0x0000b40008087a23 */ /* 0x100fe400000108ac */
[--C-:B------:R-:W-:Y:S02]  /*bdc0*/  FFMA.FTZ R9, R9, c[0x0][0x2d0], -R172.reuse ;  /* 0x0000b40009097a23 */ /* 0x100fe400000108ac */
[--C-:B------:R-:W-:Y:S02]  /*bdd0*/  FFMA.FTZ R12, R12, c[0x0][0x2d0], -R172.reuse ;  /* 0x0000b4000c0c7a23 */ /* 0x100fe400000108ac */
[--C-:B------:R-:W-:Y:S01]  /*bde0*/  FFMA.FTZ R13, R13, c[0x0][0x2d0], -R172.reuse ;  /* 0x0000b4000d0d7a23 */ /* 0x100fe200000108ac */
[----:B------:R3:W-:Y:S01]  /*bdf0*/  MUFU.EX2 R252, R4 ;  /* 0x0000000400fc7308 */ /* 0x0007e20000000800 */
[--C-:B------:R-:W-:Y:S02]  /*be00*/  FFMA.FTZ R17, R17, c[0x0][0x2d0], -R172.reuse ;  /* 0x0000b40011117a23 */ /* 0x100fe400000108ac */
[--C-:B------:R-:W-:Y:S02]  /*be10*/  FFMA.FTZ R20, R20, c[0x0][0x2d0], -R172.reuse ;  /* 0x0000b40014147a23 */ /* 0x100fe400000108ac */
[--C-:B------:R-:W-:Y:S02]  /*be20*/  FFMA.FTZ R21, R21, c[0x0][0x2d0], -R172.reuse ;  /* 0x0000b40015157a23 */ /* 0x100fe400000108ac */
[--C-:B------:R-:W-:Y:S02]  /*be30*/  FFMA.FTZ R24, R24, c[0x0][0x2d0], -R172.reuse ;  /* 0x0000b40018187a23 */ /* 0x100fe400000108ac */
[--C-:B------:R-:W-:Y:S01]  /*be40*/  FFMA.FTZ R25, R25, c[0x0][0x2d0], -R172.reuse ;  /* 0x0000b40019197a23 */ /* 0x100fe200000108ac */
[----:B------:R4:W-:Y:S01]  /*be50*/  MUFU.EX2 R177, R5 ;  /* 0x0000000500b17308 */ /* 0x0009e20000000800 */
[--C-:B------:R-:W-:Y:S02]  /*be60*/  FFMA.FTZ R28, R28, c[0x0][0x2d0], -R172.reuse ;  /* 0x0000b4001c1c7a23 */ /* 0x100fe400000108ac */
[----:B------:R-:W-:Y:S02]  /*be70*/  FFMA.FTZ R29, R29, c[0x0][0x2d0], -R172 ;  /* 0x0000b4001d1d7a23 */ /* 0x000fe400000108ac */
[----:B-1----:R-:W-:Y:S01]  /*be80*/  FADD.FTZ R0, -R140, R143 ;  /* 0x0000008f8c007221 */ /* 0x002fe20000010100 */
[----:B------:R-:W-:Y:S01]  /*be90*/  @P0 MOV R143, R181 ;  /* 0x000000b5008f0202 */ /* 0x000fe20000000f00 */
[----:B--2---:R-:W-:Y:S02]  /*bea0*/  FMUL.FTZ R100, R2, R100 ;  /* 0x0000006402647220 */ /* 0x004fe40000410000 */
[----:B------:R-:W-:Y:S01]  /*beb0*/  FMUL.FTZ R0, R0, c[0x0][0x2d0] ;  /* 0x0000b40000007a20 */ /* 0x000fe20000410000 */
[----:B------:R1:W-:Y:S01]  /*bec0*/  MUFU.EX2 R162, R8 ;  /* 0x0000000800a27308 */ /* 0x0003e20000000800 */
[----:B------:R-:W-:Y:S04]  /*bed0*/  @P0 IMAD.WIDE.U32 R142, R3, 0x60, R142 ;  /* 0x00000060038e0825 */ /* 0x000fe800078e008e */
[C---:B------:R-:W-:Y:S01]  /*bee0*/  FMUL.FTZ R101, R2.reuse, R101 ;  /* 0x0000006502657220 */ /* 0x040fe20000410000 */
[----:B---3--:R-:W-:Y:S01]  /*bef0*/  @P0 IADD3 R4, R143, UR4, RZ ;  /* 0x000000048f040c10 */ /* 0x008fe2000fffe0ff */
[----:B------:R-:W-:Y:S01]  /*bf00*/  FMUL.FTZ R104, R2, R104 ;  /* 0x0000006802687220 */ /* 0x000fe20000410000 */
[----:B------:R-:W-:Y:S01]  /*bf10*/  @P0 SHF.L.U32 R3, R142, 0x1, RZ ;  /* 0x000000018e030819 */ /* 0x000fe200000006ff */
[----:B------:R-:W-:Y:S01]  /*bf20*/  FMUL.FTZ R105, R2, R105 ;  /* 0x0000006902697220 */ /* 0x000fe20000410000 */
[----:B------:R-:W-:Y:S01]  /*bf30*/  @P0 SHF.L.U64.HI R142, R142, 0x1, R4 ;  /* 0x000000018e8e0819 */ /* 0x000fe20000010204 */
[----:B------:R2:W-:Y:S01]  /*bf40*/  MUFU.EX2 R180, R9 ;  /* 0x0000000900b47308 */ /* 0x0005e20000000800 */
[C---:B------:R-:W-:Y:S01]  /*bf50*/  @P0 IADD3 R4, P1, R3.reuse, c[0x0][0x1c8], RZ ;  /* 0x0000720003040a10 */ /* 0x040fe20007f3e0ff */
[C---:B------:R-:W-:Y:S01]  /*bf60*/  FMUL.FTZ R108, R2.reuse, R108 ;  /* 0x0000006c026c7220 */ /* 0x040fe20000410000 */
[C---:B------:R-:W-:Y:S01]  /*bf70*/  @P0 IADD3 R160, P6, R3.reuse, 0x80, RZ ;  /* 0x0000008003a00810 */ /* 0x040fe20007fde0ff */
[----:B------:R-:W-:Y:S01]  /*bf80*/  FMUL.FTZ R109, R2, R109 ;  /* 0x0000006d026d7220 */ /* 0x000fe20000410000 */
[----:B----4-:R-:W-:Y:S01]  /*bf90*/  @P0 IADD3.X R5, R142, c[0x0][0x1cc], RZ, P1, !PT ;  /* 0x000073008e050a10 */ /* 0x010fe20000ffe4ff */
[----:B------:R-:W-:Y:S01]  /*bfa0*/  FMUL.FTZ R112, R2, R112 ;  /* 0x0000007002707220 */ /* 0x000fe20000410000 */
[----:B------:R-:W-:Y:S01]  /*bfb0*/  @P0 IADD3 R160, P5, R160, c[0x0][0x1c8], RZ ;  /* 0x00007200a0a00a10 */ /* 0x000fe20007fbe0ff */
[----:B------:R-:W-:Y:S01]  /*bfc0*/  FMUL.FTZ R113, R2, R113 ;  /* 0x0000007102717220 */ /* 0x000fe20000410000 */
[----:B------:R-:W-:Y:S01]  /*bfd0*/  @P0 IADD3 R3, P1, R3, 0x100, RZ ;  /* 0x0000010003030810 */ /* 0x000fe20007f3e0ff */
[----:B------:R3:W-:Y:S01]  /*bfe0*/  @P0 LDGSTS.E.BYPASS.LTC128B.128 [R249+0xc100], [R4.64], !P4 ;  /* 0x0c10000004f90fae */ /* 0x0007e2000e101d52 */
[--C-:B------:R-:W-:Y:S01]  /*bff0*/  @P0 IADD3.X R161, RZ, c[0x0][0x1cc], R142.reuse, P5, P6 ;  /* 0x00007300ffa10a10 */ /* 0x100fe20002fec48e */
[----:B------:R-:W4:Y:S01]  /*c000*/  MUFU.EX2 R0, R0 ;  /* 0x0000000000007308 */ /* 0x000f220000000800 */
[----:B-1----:R-:W-:Y:S01]  /*c010*/  @P0 IADD3 R8, P5, R3, c[0x0][0x1c8], RZ ;  /* 0x0000720003080a10 */ /* 0x002fe20007fbe0ff */
[----:B------:R-:W-:Y:S02]  /*c020*/  FMUL.FTZ R3, R140, c[0x0][0x2d0] ;  /* 0x0000b4008c037a20 */ /* 0x000fe40000410000 */
[----:B------:R-:W-:Y:S02]  /*c030*/  FMUL.FTZ R116, R2, R116 ;  /* 0x0000007402747220 */ /* 0x000fe40000410000 */
[----:B------:R1:W-:Y:S01]  /*c040*/  @P0 LDGSTS.E.BYPASS.LTC128B.128 [R249+0xf100], [R160.64], !P3 ;  /* 0x0f100000a0f90fae */ /* 0x0003e2000d901d52 */
[--C-:B------:R-:W-:Y:S02]  /*c050*/  FFMA.FTZ R6, R6, c[0x0][0x2d0], -R3.reuse ;  /* 0x0000b40006067a23 */ /* 0x100fe40000010803 */
[--C-:B------:R-:W-:Y:S01]  /*c060*/  FFMA.FTZ R7, R7, c[0x0][0x2d0], -R3.reuse ;  /* 0x0000b40007077a23 */ /* 0x100fe20000010803 */
[----:B------:R-:W-:Y:S01]  /*c070*/  MUFU.EX2 R251, R12 ;  /* 0x0000000c00fb7308 */ /* 0x000fe20000000800 */
[--C-:B------:R-:W-:Y:S01]  /*c080*/  FFMA.FTZ R10, R10, c[0x0][0x2d0], -R3.reuse ;  /* 0x0000b4000a0a7a23 */ /* 0x100fe20000010803 */
[----:B--2---:R-:W-:Y:S01]  /*c090*/  @P0 IADD3.X R9, RZ, c[0x0][0x1cc], R142, P5, P1 ;  /* 0x00007300ff090a10 */ /* 0x004fe20002fe248e */
[--C-:B------:R-:W-:Y:S02]  /*c0a0*/  FFMA.FTZ R11, R11, c[0x0][0x2d0], -R3.reuse ;  /* 0x0000b4000b0b7a23 */ /* 0x100fe40000010803 */
[----:B------:R-:W-:Y:S02]  /*c0b0*/  FMUL.FTZ R117, R2, R117 ;  /* 0x0000007502757220 */ /* 0x000fe40000410000 */
[----:B------:R2:W-:Y:S01]  /*c0c0*/  @P0 LDGSTS.E.BYPASS.LTC128B.128 [R249+0x12100], [R8.64], !P2 ;  /* 0x1210000008f90fae */ /* 0x0005e2000d101d52 */
[--C-:B------:R-:W-:Y:S02]  /*c0d0*/  FFMA.FTZ R14, R14, c[0x0][0x2d0], -R3.reuse ;  /* 0x0000b4000e0e7a23 */ /* 0x100fe40000010803 */
[----:B------:R1:W-:Y:S01]  /*c0e0*/  MUFU.EX2 R173, R6 ;  /* 0x0000000600ad7308 */ /* 0x0003e20000000800 */
[--C-:B------:R-:W-:Y:S02]  /*c0f0*/  FFMA.FTZ R18, R18, c[0x0][0x2d0], -R3.reuse ;  /* 0x0000b40012127a23 */ /* 0x100fe40000010803 */
[--C-:B------:R-:W-:Y:S01]  /*c100*/  FFMA.FTZ R22, R22, c[0x0][0x2d0], -R3.reuse ;  /* 0x0000b40016167a23 */ /* 0x100fe20000010803 */
[----:B---3--:R-:W-:Y:S01]  /*c110*/  @P0 IADD3 R4, P1, R4, UR8, RZ ;  /* 0x0000000804040c10 */ /* 0x008fe2000ff3e0ff */
[C---:B----4-:R-:W-:Y:S02]  /*c120*/  FMUL.FTZ R102, R0.reuse, R102 ;  /* 0x0000006600667220 */ /* 0x050fe40000410000 */
[----:B------:R-:W-:Y:S01]  /*c130*/  FMUL.FTZ R103, R0, R103 ;  /* 0x0000006700677220 */ /* 0x000fe20000410000 */
[----:B------:R-:W-:Y:S02]  /*c140*/  @P0 IADD3.X R5, R5, UR7, RZ, P1, !PT ;  /* 0x0000000705050c10 */ /* 0x000fe40008ffe4ff */
[----:B------:R3:W4:Y:S01]  /*c150*/  MUFU.EX2 R176, R7 ;  /* 0x0000000700b07308 */ /* 0x0007220000000800 */
[----:B------:R-:W-:Y:S01]  /*c160*/  @P0 IADD3 R142, P6, R4, UR8, RZ ;  /* 0x00000008048e0c10 */ /* 0x000fe2000ffde0ff */
[C---:B------:R-:W-:Y:S01]  /*c170*/  FMUL.FTZ R106, R0.reuse, R106 ;  /* 0x0000006a006a7220 */ /* 0x040fe20000410000 */
[----:B------:R4:W-:Y:S02]  /*c180*/  @P0 LDGSTS.E.BYPASS.LTC128B.128 [R249+0xd100], [R4.64], !P4 ;  /* 0x0d10000004f90fae */ /* 0x0009e4000e101d52 */
[C---:B------:R-:W-:Y:S01]  /*c190*/  @P0 IADD3.X R143, R5.reuse, UR7, RZ, P6, !PT ;  /* 0x00000007058f0c10 */ /* 0x040fe2000b7fe4ff */
[C---:B------:R-:W-:Y:S02]  /*c1a0*/  FMUL.FTZ R107, R0.reuse, R107 ;  /* 0x0000006b006b7220 */ /* 0x040fe40000410000 */
[C---:B------:R-:W-:Y:S02]  /*c1b0*/  FMUL.FTZ R110, R0.reuse, R110 ;  /* 0x0000006e006e7220 */ /* 0x040fe40000410000 */
[----:B------:R4:W-:Y:S01]  /*c1c0*/  MUFU.EX2 R175, R10 ;  /* 0x0000000a00af7308 */ /* 0x0009e20000000800 */
[C---:B------:R-:W-:Y:S01]  /*c1d0*/  FMUL.FTZ R111, R0.reuse, R111 ;  /* 0x0000006f006f7220 */ /* 0x040fe20000410000 */
[----:B------:R4:W-:Y:S01]  /*c1e0*/  @P0 LDGSTS.E.BYPASS.LTC128B.128 [R249+0x10100], [R4.64+0x80], !P3 ;  /* 0x1010008004f90fae */ /* 0x0009e2000d901d52 */
[----:B------:R-:W-:Y:S01]  /*c1f0*/  FMUL.FTZ R114, R0, R114 ;  /* 0x0000007200727220 */ /* 0x000fe20000410000 */
[----:B--2---:R-:W-:Y:S01]  /*c200*/  @P0 IADD3 R8, P5, R4, UR6, RZ ;  /* 0x0000000604080c10 */ /* 0x004fe2000ffbe0ff */
[----:B------:R-:W-:Y:S01]  /*c210*/  FMUL.FTZ R115, R0, R115 ;  /* 0x0000007300737220 */ /* 0x000fe20000410000 */
[----:B-1----:R-:W-:Y:S01]  /*c220*/  @P0 IADD3 R6, P1, R4, UR14, RZ ;  /* 0x0000000e04060c10 */ /* 0x002fe2000ff3e0ff */
[C---:B------:R-:W-:Y:S01]  /*c230*/  FMUL.FTZ R118, R0.reuse, R118 ;  /* 0x0000007600767220 */ /* 0x040fe20000410000 */
[----:B------:R-:W-:Y:S01]  /*c240*/  @P0 IADD3.X R9, R5, UR12, RZ, P5, !PT ;  /* 0x0000000c05090c10 */ /* 0x000fe2000affe4ff */
[----:B------:R-:W-:Y:S01]  /*c250*/  FMUL.FTZ R119, R0, R119 ;  /* 0x0000007700777220 */ /* 0x000fe20000410000 */
[----:B------:R1:W-:Y:S01]  /*c260*/  @P0 LDGSTS.E.BYPASS.LTC128B.128 [R249+0x13100], [R4.64+0x100], !P2 ;  /* 0x1310010004f90fae */ /* 0x0003e2000d101d52 */
[----:B------:R2:W1:Y:S01]  /*c270*/  MUFU.EX2 R174, R11 ;  /* 0x0000000b00ae7308 */ /* 0x0004620000000800 */
[--C-:B------:R-:W-:Y:S01]  /*c280*/  FFMA.FTZ R23, R23, c[0x0][0x2d0], -R3.reuse ;  /* 0x0000b40017177a23 */ /* 0x100fe20000010803 */
[----:B---3--:R-:W-:Y:S01]  /*c290*/  @P0 IADD3.X R7, R5, UR9, RZ, P1, !PT ;  /* 0x0000000905070c10 */ /* 0x008fe20008ffe4ff */
[--C-:B------:R-:W-:Y:S02]  /*c2a0*/  FFMA.FTZ R26, R26, c[0x0][0x2d0], -R3.reuse ;  /* 0x0000b4001a1a7a23 */ /* 0x100fe40000010803 */
[--C-:B------:R-:W-:Y:S02]  /*c2b0*/  FFMA.FTZ R27, R27, c[0x0][0x2d0], -R3.reuse ;  /* 0x0000b4001b1b7a23 */ /* 0x100fe40000010803 */
[----:B------:R3:W-:Y:S01]  /*c2c0*/  @P0 LDGSTS.E.BYPASS.LTC128B.128 [R249+0xe100], [R142.64], !P4 ;  /* 0x0e1000008ef90fae */ /* 0x0007e2000e101d52 */
[--C-:B------:R-:W-:Y:S02]  /*c2d0*/  FFMA.FTZ R32, R32, c[0x0][0x2d0], -R172.reuse ;  /* 0x0000b40020207a23 */ /* 0x100fe400000108ac */
[----:B------:R-:W-:Y:S01]  /*c2e0*/  MUFU.EX2 R179, R17 ;  /* 0x0000001100b37308 */ /* 0x000fe20000000800 */
[--C-:B------:R-:W-:Y:S02]  /*c2f0*/  FFMA.FTZ R33, R33, c[0x0][0x2d0], -R172.reuse ;  /* 0x0000b40021217a23 */ /* 0x100fe400000108ac */
[----:B----4-:R-:W-:Y:S02]  /*c300*/  FMUL.FTZ R10, R0, R150 ;  /* 0x00000096000a7220 */ /* 0x010fe40000410000 */
[----:B------:R4:W-:Y:S01]  /*c310*/  @P0 LDGSTS.E.BYPASS.LTC128B.128 [R249+0x11100], [R8.64], !P3 ;  /* 0x1110000008f90fae */ /* 0x0009e2000d901d52 */
[--C-:B------:R-:W-:Y:S02]  /*c320*/  FFMA.FTZ R30, R30, c[0x0][0x2d0], -R3.reuse ;  /* 0x0000b4001e1e7a23 */ /* 0x100fe40000010803 */
[--C-:B------:R-:W-:Y:S02]  /*c330*/  FFMA.FTZ R31, R31, c[0x0][0x2d0], -R3.reuse ;  /* 0x0000b4001f1f7a23 */ /* 0x100fe40000010803 */
[----:B------:R-:W-:Y:S01]  /*c340*/  MUFU.EX2 R183, R20 ;  /* 0x0000001400b77308 */ /* 0x000fe20000000800 */
[--C-:B------:R-:W-:Y:S02]  /*c350*/  FFMA.FTZ R34, R34, c[0x0][0x2d0], -R3.reuse ;  /* 0x0000b40022227a23 */ /* 0x100fe40000010803 */
[----:B------:R4:W-:Y:S01]  /*c360*/  @P0 LDGSTS.E.BYPASS.LTC128B.128 [R249+0x14100], [R6.64], !P2 ;  /* 0x1410000006f90fae */ /* 0x0009e2000d101d52 */
[----:B--2---:R-:W-:Y:S02]  /*c370*/  FMUL.FTZ R11, R0, R151 ;  /* 0x00000097000b7220 */ /* 0x004fe40000410000 */
[C---:B-1----:R-:W-:Y:S01]  /*c380*/  FMUL.FTZ R4, R2.reuse, R144 ;  /* 0x0000009002047220 */ /* 0x042fe20000410000 */
[----:B------:R-:W-:Y:S01]  /*c390*/  F2FP.PACK_AB R144, R177, R252 ;  /* 0x000000fcb190723e */ /* 0x000fe200000000ff */
[----:B------:R-:W-:Y:S01]  /*c3a0*/  FMUL.FTZ R5, R2, R145 ;  /* 0x0000009102057220 */ /* 0x000fe20000410000 */
[----:B------:R-:W-:Y:S01]  /*c3b0*/  F2FP.PACK_AB R145, R176, R173 ;  /* 0x000000adb091723e */ /* 0x000fe200000000ff */
[----:B------:R-:W-:Y:S01]  /*c3c0*/  MUFU.EX2 R182, R21 ;  /* 0x0000001500b67308 */ /* 0x000fe20000000800 */
[----:B------:R-:W-:Y:S01]  /*c3d0*/  LDSM.16.MT88.4 R164, [R226+0x100] ;  /* 0x00010000e2a4783b */ /* 0x000fe20000004200 */
[--C-:B------:R-:W-:Y:S01]  /*c3e0*/  FFMA.FTZ R35, R35, c[0x0][0x2d0], -R3.reuse ;  /* 0x0000b40023237a23 */ /* 0x100fe20000010803 */
[----:B---3--:R-:W-:Y:S01]  /*c3f0*/  MOV R143, R162 ;  /* 0x000000a2008f7202 */ /* 0x008fe20000000f00 */
[--C-:B------:R-:W-:Y:S02]  /*c400*/  FFMA.FTZ R142, R19, c[0x0][0x2d0], -R3.reuse ;  /* 0x0000b400138e7a23 */ /* 0x100fe40000010803 */
[C---:B------:R-:W-:Y:S03]  /*c410*/  FMUL.FTZ R120, R2.reuse, R120 ;  /* 0x0000007802787220 */ /* 0x040fe60000410000 */
[----:B------:R-:W1:Y:S01]  /*c420*/  LDSM.16.MT88.4 R160, [R225+0x100] ;  /* 0x00010000e1a0783b */ /* 0x000e620000004200 */
[----:B------:R-:W-:Y:S01]  /*c430*/  MUFU.EX2 R250, R24 ;  /* 0x0000001800fa7308 */ /* 0x000fe20000000800 */
[C---:B------:R-:W-:Y:S02]  /*c440*/  FMUL.FTZ R121, R2.reuse, R121 ;  /* 0x0000007902797220 */ /* 0x040fe40000410000 */
[C---:B----4-:R-:W-:Y:S02]  /*c450*/  FMUL.FTZ R8, R2.reuse, R148 ;  /* 0x0000009402087220 */ /* 0x050fe40000410000 */
[----:B------:R-:W-:Y:S02]  /*c460*/  FMUL.FTZ R9, R2, R149 ;  /* 0x0000009502097220 */ /* 0x000fe40000410000 */
[----:B------:R-:W2:Y:S01]  /*c470*/  LDSM.16.MT88.4 R168, [R229+0x100] ;  /* 0x00010000e5a8783b */ /* 0x000ea20000004200 */
[C---:B------:R-:W-:Y:S02]  /*c480*/  FMUL.FTZ R122, R0.reuse, R122 ;  /* 0x0000007a007a7220 */ /* 0x040fe40000410000 */
[----:B------:R-:W-:Y:S01]  /*c490*/  FMUL.FTZ R6, R0, R146 ;  /* 0x0000009200067220 */ /* 0x000fe20000410000 */
[----:B------:R-:W-:Y:S01]  /*c4a0*/  F2FP.PACK_AB R146, R180, R143 ;  /* 0x0000008fb492723e */ /* 0x000fe200000000ff */
[----:B------:R-:W-:Y:S01]  /*c4b0*/  FMUL.FTZ R7, R0, R147 ;  /* 0x0000009300077220 */ /* 0x000fe20000410000 */
[----:B------:R-:W-:Y:S01]  /*c4c0*/  F2FP.PACK_AB R147, R174, R175 ;  /* 0x000000afae93723e */ /* 0x000fe200000000ff */
[----:B------:R-:W-:Y:S01]  /*c4d0*/  MUFU.EX2 R181, R25 ;  /* 0x0000001900b57308 */ /* 0x000fe20000000800 */
[----:B------:R-:W3:Y:S01]  /*c4e0*/  LDSM.16.MT88.4 R148, [R228+0x100] ;  /* 0x00010000e494783b */ /* 0x000ee20000004200 */
[----:B------:R-:W-:Y:S02]  /*c4f0*/  FMUL.FTZ R123, R0, R123 ;  /* 0x0000007b007b7220 */ /* 0x000fe40000410000 */
[C---:B------:R-:W-:Y:S02]  /*c500*/  FMUL.FTZ R124, R2.reuse, R124 ;  /* 0x0000007c027c7220 */ /* 0x040fe40000410000 */
[----:B------:R-:W-:Y:S02]  /*c510*/  FMUL.FTZ R125, R2, R125 ;  /* 0x0000007d027d7220 */ /* 0x000fe40000410000 */
[C---:B------:R-:W-:Y:S01]  /*c520*/  FMUL.FTZ R126, R0.reuse, R126 ;  /* 0x0000007e007e7220 */ /* 0x040fe20000410000 */
[----:B------:R-:W0:Y:S01]  /*c530*/  LDGDEPBAR ;  /* 0x00000000000079af */ /* 0x000e220000000000 */
[----:B------:R-:W-:Y:S02]  /*c540*/  FMUL.FTZ R127, R0, R127 ;  /* 0x0000007f007f7220 */ /* 0x000fe40000410000 */
[C---:B------:R-:W-:Y:S02]  /*c550*/  FMUL.FTZ R128, R2.reuse, R128 ;  /* 0x0000008002807220 */ /* 0x040fe40000410000 */
[----:B------:R-:W-:Y:S02]  /*c560*/  FMUL.FTZ R129, R2, R129 ;  /* 0x0000008102817220 */ /* 0x000fe40000410000 */
[C---:B------:R-:W-:Y:S02]  /*c570*/  FMUL.FTZ R130, R0.reuse, R130 ;  /* 0x0000008200827220 */ /* 0x040fe40000410000 */
[----:B------:R-:W-:Y:S02]  /*c580*/  FMUL.FTZ R131, R0, R131 ;  /* 0x0000008300837220 */ /* 0x000fe40000410000 */
[C---:B------:R-:W-:Y:S02]  /*c590*/  FMUL.FTZ R132, R2.reuse, R132 ;  /* 0x0000008402847220 */ /* 0x040fe40000410000 */
[----:B------:R-:W-:Y:S02]  /*c5a0*/  FMUL.FTZ R133, R2, R133 ;  /* 0x0000008502857220 */ /* 0x000fe40000410000 */
[C---:B------:R-:W-:Y:S01]  /*c5b0*/  FMUL.FTZ R134, R0.reuse, R134 ;  /* 0x0000008600867220 */ /* 0x040fe20000410000 */
[C---:B-1----:R-:W-:Y:S05]  /*c5c0*/  HMMA.16816.F32 R4, R144.reuse, R160, R4 ;  /* 0x000000a09004723c */ /* 0x042fea0000001804 */
[----:B------:R-:W-:Y:S02]  /*c5d0*/  FMUL.FTZ R135, R0, R135 ;  /* 0x0000008700877220 */ /* 0x000fe40000410000 */
[C---:B------:R-:W-:Y:S01]  /*c5e0*/  FMUL.FTZ R136, R2.reuse, R136 ;  /* 0x0000008802887220 */ /* 0x040fe20000410000 */
[C---:B------:R-:W-:Y:S01]  /*c5f0*/  HMMA.16816.F32 R8, R144.reuse, R162, R8 ;  /* 0x000000a29008723c */ /* 0x040fe20000001808 */
[----:B------:R-:W1:Y:S03]  /*c600*/  LDSM.16.MT88.4 R160, [R225+0x3100] ;  /* 0x00310000e1a0783b */ /* 0x000e660000004200 */
[----:B------:R-:W-:Y:S02]  /*c610*/  FMUL.FTZ R137, R2, R137 ;  /* 0x0000008902897220 */ /* 0x000fe40000410000 */
[C---:B------:R-:W-:Y:S02]  /*c620*/  FMUL.FTZ R138, R0.reuse, R138 ;  /* 0x0000008a008a7220 */ /* 0x040fe40000410000 */
[C---:B------:R-:W-:Y:S04]  /*c630*/  HMMA.16816.F32 R100, R144.reuse, R164, R100 ;  /* 0x000000a49064723c */ /* 0x040fe80000001864 */
[----:B------:R-:W-:Y:S02]  /*c640*/  FMUL.FTZ R139, R0, R139 ;  /* 0x0000008b008b7220 */ /* 0x000fe40000410000 */
[C---:B------:R-:W-:Y:S02]  /*c650*/  FMUL.FTZ R52, R2.reuse, R52 ;  /* 0x0000003402347220 */ /* 0x040fe40000410000 */
[C---:B------:R-:W-:Y:S01]  /*c660*/  HMMA.16816.F32 R104, R144.reuse, R166, R104 ;  /* 0x000000a69068723c */ /* 0x040fe20000001868 */
[----:B------:R-:W4:Y:S03]  /*c670*/  LDSM.16.MT88.4 R164, [R226+0x3100] ;  /* 0x00310000e2a4783b */ /* 0x000f260000004200 */
[----:B------:R-:W-:Y:S02]  /*c680*/  FMUL.FTZ R53, R2, R53 ;  /* 0x0000003502357220 */ /* 0x000fe40000410000 */
[C---:B------:R-:W-:Y:S02]  /*c690*/  FMUL.FTZ R54, R0.reuse, R54 ;  /* 0x0000003600367220 */ /* 0x040fe40000410000 */
[C---:B--2---:R-:W-:Y:S01]  /*c6a0*/  HMMA.16816.F32 R108, R144.reuse, R168, R108 ;  /* 0x000000a8906c723c */ /* 0x044fe2000000186c */
[----:B------:R-:W-:Y:S03]  /*c6b0*/  MUFU.EX2 R169, R14 ;  /* 0x0000000e00a97308 */ /* 0x000fe60000000800 */
[----:B------:R-:W-:Y:S02]  /*c6c0*/  FMUL.FTZ R55, R0, R55 ;  /* 0x0000003700377220 */ /* 0x000fe40000410000 */
[C---:B------:R-:W-:Y:S02]  /*c6d0*/  FMUL.FTZ R56, R2.reuse, R56 ;  /* 0x0000003802387220 */ /* 0x040fe40000410000 */
[C---:B------:R-:W-:Y:S04]  /*c6e0*/  HMMA.16816.F32 R112, R144.reuse, R170, R112 ;  /* 0x000000aa9070723c */ /* 0x040fe80000001870 */
[----:B------:R-:W-:Y:S02]  /*c6f0*/  FMUL.FTZ R57, R2, R57 ;  /* 0x0000003902397220 */ /* 0x000fe40000410000 */
[C---:B------:R-:W-:Y:S01]  /*c700*/  FMUL.FTZ R58, R0.reuse, R58 ;  /* 0x0000003a003a7220 */ /* 0x040fe20000410000 */
[----:B------:R-:W-:Y:S01]  /*c710*/  MOV R171, R177 ;  /* 0x000000b100ab7202 */ /* 0x000fe20000000f00 */
[C---:B---3--:R-:W-:Y:S01]  /*c720*/  HMMA.16816.F32 R116, R144.reuse, R148, R116 ;  /* 0x000000949074723c */ /* 0x048fe20000001874 */
[----:B------:R-:W2:Y:S03]  /*c730*/  MUFU.EX2 R177, R13 ;  /* 0x0000000d00b17308 */ /* 0x000ea60000000800 */
[----:B------:R-:W-:Y:S02]  /*c740*/  FMUL.FTZ R59, R0, R59 ;  /* 0x0000003b003b7220 */ /* 0x000fe40000410000 */
[C---:B------:R-:W-:Y:S02]  /*c750*/  FMUL.FTZ R60, R2.reuse, R60 ;  /* 0x0000003c023c7220 */ /* 0x040fe40000410000 */
[C---:B------:R-:W-:Y:S01]  /*c760*/  HMMA.16816.F32 R120, R144.reuse, R150, R120 ;  /* 0x000000969078723c */ /* 0x040fe20000001878 */
[----:B------:R-:W3:Y:S03]  /*c770*/  LDSM.16.MT88.4 R148, [R229+0x3100] ;  /* 0x00310000e594783b */ /* 0x000ee60000004200 */
[----:B------:R-:W-:Y:S02]  /*c780*/  FMUL.FTZ R61, R2, R61 ;  /* 0x0000003d023d7220 */ /* 0x000fe40000410000 */
[C---:B------:R-:W-:Y:S02]  /*c790*/  FMUL.FTZ R62, R0.reuse, R62 ;  /* 0x0000003e003e7220 */ /* 0x040fe40000410000 */
[C---:B-1----:R-:W-:Y:S04]  /*c7a0*/  HMMA.16816.F32 R124, R144.reuse, R160, R124 ;  /* 0x000000a0907c723c */ /* 0x042fe8000000187c */
[----:B------:R-:W-:Y:S02]  /*c7b0*/  FMUL.FTZ R63, R0, R63 ;  /* 0x0000003f003f7220 */ /* 0x000fe40000410000 */
[--C-:B------:R-:W-:Y:S02]  /*c7c0*/  FFMA.FTZ R16, R16, c[0x0][0x2d0], -R172.reuse ;  /* 0x0000b40010107a23 */ /* 0x100fe400000108ac */
[C---:B------:R-:W-:Y:S01]  /*c7d0*/  HMMA.16816.F32 R128, R144.reuse, R162, R128 ;  /* 0x000000a29080723c */ /* 0x040fe20000001880 */
[----:B------:R-:W1:Y:S01]  /*c7e0*/  LDSM.16.MT88.4 R160, [R228+0x3100] ;  /* 0x00310000e4a0783b */ /* 0x000e620000004200 */
[----:B------:R2:W-:Y:S02]  /*c7f0*/  MUFU.EX2 R178, R16 ;  /* 0x0000001000b27308 */ /* 0x0005e40000000800 */
[C---:B------:R-:W-:Y:S02]  /*c800*/  FMUL.FTZ R64, R2.reuse, R64 ;  /* 0x0000004002407220 */ /* 0x040fe40000410000 */
[----:B------:R-:W-:Y:S02]  /*c810*/  FMUL.FTZ R65, R2, R65 ;  /* 0x0000004102417220 */ /* 0x000fe40000410000 */
[C---:B----4-:R-:W-:Y:S04]  /*c820*/  HMMA.16816.F32 R132, R144.reuse, R164, R132 ;  /* 0x000000a49084723c */ /* 0x050fe80000001884 */
[C---:B------:R-:W-:Y:S02]  /*c830*/  FMUL.FTZ R66, R0.reuse, R66 ;  /* 0x0000004200427220 */ /* 0x040fe40000410000 */
[----:B------:R-:W-:Y:S02]  /*c840*/  FMUL.FTZ R67, R0, R67 ;  /* 0x0000004300437220 */ /* 0x000fe40000410000 */
[C---:B------:R-:W-:Y:S01]  /*c850*/  HMMA.16816.F32 R136, R144.reuse, R166, R136 ;  /* 0x000000a69088723c */ /* 0x040fe20000001888 */
[----:B------:R-:W4:Y:S03]  /*c860*/  LDSM.16.MT88.4 R164, [R225+0x6100] ;  /* 0x00610000e1a4783b */ /* 0x000f260000004200 */
[C---:B------:R-:W-:Y:S02]  /*c870*/  FMUL.FTZ R68, R2.reuse, R68 ;  /* 0x0000004402447220 */ /* 0x040fe40000410000 */
[----:B------:R-:W-:Y:S02]  /*c880*/  FMUL.FTZ R69, R2, R69 ;  /* 0x0000004502457220 */ /* 0x000fe40000410000 */
[C---:B------:R-:W-:Y:S01]  /*c890*/  FMUL.FTZ R70, R0.reuse, R70 ;  /* 0x0000004600467220 */ /* 0x040fe20000410000 */
[C---:B---3--:R-:W-:Y:S03]  /*c8a0*/  HMMA.16816.F32 R52, R144.reuse, R148, R52 ;  /* 0x000000949034723c */ /* 0x048fe60000001834 */
[--C-:B--2---:R-:W-:Y:S02]  /*c8b0*/  FFMA.FTZ R16, R15, c[0x0][0x2d0], -R3.reuse ;  /* 0x0000b4000f107a23 */ /* 0x104fe40000010803 */
[----:B------:R-:W-:Y:S01]  /*c8c0*/  LDSM.16.MT88.4 R12, [R228+0x6100] ;  /* 0x00610000e40c783b */ /* 0x000fe20000004200 */
[----:B------:R-:W-:Y:S01]  /*c8d0*/  FMUL.FTZ R71, R0, R71 ;  /* 0x0000004700477220 */ /* 0x000fe20000410000 */
[----:B------:R-:W2:Y:S01]  /*c8e0*/  MUFU.EX2 R168, R16 ;  /* 0x0000001000a87308 */ /* 0x000ea20000000800 */
[C---:B------:R-:W-:Y:S04]  /*c8f0*/  HMMA.16816.F32 R56, R144.reuse, R150, R56 ;  /* 0x000000969038723c */ /* 0x040fe80000001838 */
[C---:B------:R-:W-:Y:S01]  /*c900*/  FMUL.FTZ R72, R2.reuse, R72 ;  /* 0x0000004802487220 */ /* 0x040fe20000410000 */
[----:B------:R-:W3:Y:S01]  /*c910*/  LDSM.16.MT88.4 R148, [R226+0x6100] ;  /* 0x00610000e294783b */ /* 0x000ee20000004200 */
        /* <DEDUP_REMOVED lines=8> */
[C---:B----4-:R-:W-:Y:S01]  /*c9a0*/  HMMA.16816.F32 R68, R144.reuse, R164, R68 ;  /* 0x000000a49044723c */ /* 0x050fe20000001844 */
[----:B------:R-:W-:Y:S03]  /*c9b0*/  MUFU.EX2 R165, R22 ;  /* 0x0000001600a57308 */ /* 0x000fe60000000800 */
[C---:B------:R-:W-:Y:S02]  /*c9c0*/  FMUL.FTZ R78, R0.reuse, R78 ;  /* 0x0000004e004e7220 */ /* 0x040fe40000410000 */
[----:B------:R-:W-:Y:S02]  /*c9d0*/  FMUL.FTZ R79, R0, R79 ;  /* 0x0000004f004f7220 */ /* 0x000fe40000410000 */
[C---:B------:R-:W-:Y:S03]  /*c9e0*/  HMMA.16816.F32 R72, R144.reuse, R166, R72 ;  /* 0x000000a69048723c */ /* 0x040fe60000001848 */
[----:B------:R4:W-:Y:S01]  /*c9f0*/  MUFU.EX2 R167, R18 ;  /* 0x0000001200a77308 */ /* 0x0009e20000000800 */
[C---:B------:R-:W-:Y:S02]  /*ca00*/  FMUL.FTZ R80, R2.reuse, R80 ;  /* 0x0000005002507220 */ /* 0x040fe40000410000 */
[----:B------:R-:W-:Y:S02]  /*ca10*/  FMUL.FTZ R81, R2, R81 ;  /* 0x0000005102517220 */ /* 0x000fe40000410000 */
[C---:B------:R-:W-:Y:S04]  /*ca20*/  FMUL.FTZ R82, R0.reuse, R82 ;  /* 0x0000005200527220 */ /* 0x040fe80000410000 */
[----:B------:R-:W-:Y:S01]  /*ca30*/  FMUL.FTZ R83, R0, R83 ;  /* 0x0000005300537220 */ /* 0x000fe20000410000 */
[C---:B---3--:R-:W-:Y:S01]  /*ca40*/  HMMA.16816.F32 R76, R144.reuse, R148, R76 ;  /* 0x00000094904c723c */ /* 0x048fe2000000184c */
[----:B------:R3:W-:Y:S02]  /*ca50*/  MUFU.EX2 R164, R23 ;  /* 0x0000001700a47308 */ /* 0x0007e40000000800 */
[C---:B------:R-:W-:Y:S02]  /*ca60*/  FMUL.FTZ R84, R2.reuse, R84 ;  /* 0x0000005402547220 */ /* 0x040fe40000410000 */
[----:B------:R-:W-:Y:S02]  /*ca70*/  FMUL.FTZ R85, R2, R85 ;  /* 0x0000005502557220 */ /* 0x000fe40000410000 */
[C---:B------:R-:W-:Y:S01]  /*ca80*/  FMUL.FTZ R86, R0.reuse, R86 ;  /* 0x0000005600567220 */ /* 0x040fe20000410000 */
[C---:B------:R-:W-:Y:S01]  /*ca90*/  HMMA.16816.F32 R80, R144.reuse, R150, R80 ;  /* 0x000000969050723c */ /* 0x040fe20000001850 */
[----:B------:R-:W2:Y:S02]  /*caa0*/  LDSM.16.MT88.4 R148, [R225+0x900] ;  /* 0x00090000e194783b */ /* 0x000ea40000004200 */
[----:B------:R-:W2:Y:S01]  /*cab0*/  MUFU.EX2 R166, R142 ;  /* 0x0000008e00a67308 */ /* 0x000ea20000000800 */
[----:B------:R-:W-:Y:S02]  /*cac0*/  FMUL.FTZ R87, R0, R87 ;  /* 0x0000005700577220 */ /* 0x000fe40000410000 */
[C---:B------:R-:W-:Y:S02]  /*cad0*/  FMUL.FTZ R88, R2.reuse, R88 ;  /* 0x0000005802587220 */ /* 0x040fe40000410000 */
[----:B------:R-:W-:Y:S01]  /*cae0*/  FMUL.FTZ R89, R2, R89 ;  /* 0x0000005902597220 */ /* 0x000fe20000410000 */
[----:B----4-:R-:W4:Y:S02]  /*caf0*/  LDSM.16.MT88.4 R16, [R226+0x900] ;  /* 0x00090000e210783b */ /* 0x010f240000004200 */
[C---:B-1----:R-:W-:Y:S02]  /*cb00*/  HMMA.16816.F32 R84, R144.reuse, R160, R84 ;  /* 0x000000a09054723c */ /* 0x042fe40000001854 */
[----:B------:R-:W-:Y:S01]  /*cb10*/  MUFU.EX2 R161, R30 ;  /* 0x0000001e00a17308 */ /* 0x000fe20000000800 */
[C---:B------:R-:W-:Y:S02]  /*cb20*/  FMUL.FTZ R90, R0.reuse, R90 ;  /* 0x0000005a005a7220 */ /* 0x040fe40000410000 */
[----:B------:R-:W-:Y:S01]  /*cb30*/  FMUL.FTZ R91, R0, R91 ;  /* 0x0000005b005b7220 */ /* 0x000fe20000410000 */
[----:B---3--:R-:W-:Y:S01]  /*cb40*/  LDSM.16.MT88.4 R20, [R225+0x1100] ;  /* 0x00110000e114783b */ /* 0x008fe20000004200 */
[C---:B------:R-:W-:Y:S02]  /*cb50*/  FMUL.FTZ R92, R2.reuse, R92 ;  /* 0x0000005c025c7220 */ /* 0x040fe40000410000 */
[----:B------:R-:W-:Y:S03]  /*cb60*/  FMUL.FTZ R93, R2, R93 ;  /* 0x0000005d025d7220 */ /* 0x000fe60000410000 */
[C---:B------:R-:W-:Y:S01]  /*cb70*/  HMMA.16816.F32 R88, R144.reuse, R162, R88 ;  /* 0x000000a29058723c */ /* 0x040fe20000001858 */
[----:B------:R-:W-:Y:S02]  /*cb80*/  MUFU.EX2 R163, R26 ;  /* 0x0000001a00a37308 */ /* 0x000fe40000000800 */
[C---:B------:R-:W-:Y:S02]  /*cb90*/  FMUL.FTZ R94, R0.reuse, R94 ;  /* 0x0000005e005e7220 */ /* 0x040fe40000410000 */
[----:B------:R-:W-:Y:S02]  /*cba0*/  FMUL.FTZ R95, R0, R95 ;  /* 0x0000005f005f7220 */ /* 0x000fe40000410000 */
[C---:B------:R-:W-:Y:S02]  /*cbb0*/  FMUL.FTZ R96, R2.reuse, R96 ;  /* 0x0000006002607220 */ /* 0x040fe40000410000 */
[----:B------:R-:W-:Y:S02]  /*cbc0*/  FMUL.FTZ R97, R2, R97 ;  /* 0x0000006102617220 */ /* 0x000fe40000410000 */
[----:B------:R1:W3:Y:S01]  /*cbd0*/  MUFU.EX2 R162, R27 ;  /* 0x0000001b00a27308 */ /* 0x0002e20000000800 */
[C---:B------:R-:W-:Y:S03]  /*cbe0*/  HMMA.16816.F32 R92, R144.reuse, R12, R92 ;  /* 0x0000000c905c723c */ /* 0x040fe6000000185c */
[C---:B------:R-:W-:Y:S02]  /*cbf0*/  FMUL.FTZ R98, R0.reuse, R98 ;  /* 0x0000006200627220 */ /* 0x040fe40000410000 */
[----:B------:R-:W-:Y:S02]  /*cc00*/  FMUL.FTZ R99, R0, R99 ;  /* 0x0000006300637220 */ /* 0x000fe40000410000 */
[----:B------:R-:W-:Y:S01]  /*cc10*/  F2FP.PACK_AB R12, R177, R251 ;  /* 0x000000fbb10c723e */ /* 0x000fe200000000ff */
[--C-:B------:R-:W-:Y:S01]  /*cc20*/  FFMA.FTZ R40, R40, c[0x0][0x2d0], -R172.reuse ;  /* 0x0000b40028287a23 */ /* 0x100fe200000108ac */
[----:B------:R-:W-:Y:S03]  /*cc30*/  MUFU.EX2 R160, R31 ;  /* 0x0000001f00a07308 */ /* 0x000fe60000000800 */
[----:B------:R-:W-:Y:S01]  /*cc40*/  HMMA.16816.F32 R96, R144, R14, R96 ;  /* 0x0000000e9060723c */ /* 0x000fe20000001860 */
[----:B------:R-:W3:Y:S02]  /*cc50*/  LDSM.16.MT88.4 R144, [R229+0x900] ;  /* 0x00090000e590783b */ /* 0x000ee40000004200 */
[----:B--2---:R-:W-:Y:S01]  /*cc60*/  F2FP.PACK_AB R13, R168, R169 ;  /* 0x000000a9a80d723e */ /* 0x004fe200000000ff */
[--C-:B------:R-:W-:Y:S02]  /*cc70*/  FFMA.FTZ R41, R41, c[0x0][0x2d0], -R172.reuse ;  /* 0x0000b40029297a23 */ /* 0x100fe400000108ac */
[--C-:B------:R-:W-:Y:S01]  /*cc80*/  FFMA.FTZ R36, R36, c[0x0][0x2d0], -R172.reuse ;  /* 0x0000b40024247a23 */ /* 0x100fe200000108ac */
[----:B------:R-:W-:Y:S01]  /*cc90*/  F2FP.PACK_AB R14, R179, R178 ;  /* 0x000000b2b30e723e */ /* 0x000fe200000000ff */
[----:B------:R-:W-:Y:S01]  /*cca0*/  MUFU.EX2 R142, R35 ;  /* 0x00000023008e7308 */ /* 0x000fe20000000800 */
[----:B------:R-:W-:Y:S01]  /*ccb0*/  F2FP.PACK_AB R15, R166, R167 ;  /* 0x000000a7a60f723e */ /* 0x000fe200000000ff */
[----:B-1----:R-:W-:Y:S02]  /*ccc0*/  LDSM.16.MT88.4 R24, [R229+0x1100] ;  /* 0x00110000e518783b */ /* 0x002fe40000004200 */
[--C-:B------:R-:W-:Y:S02]  /*ccd0*/  FFMA.FTZ R37, R37, c[0x0][0x2d0], -R172.reuse ;  /* 0x0000b40025257a23 */ /* 0x100fe400000108ac */
[--C-:B------:R-:W-:Y:S02]  /*cce0*/  FFMA.FTZ R44, R44, c[0x0][0x2d0], -R172.reuse ;  /* 0x0000b4002c2c7a23 */ /* 0x100fe400000108ac */
[C---:B------:R-:W-:Y:S02]  /*ccf0*/  HMMA.16816.F32 R4, R12.reuse, R148, R4 ;  /* 0x000000940c04723c */ /* 0x040fe40000001804 */
[----:B------:R-:W-:Y:S03]  /*cd00*/  MUFU.EX2 R170, R37 ;  /* 0x0000002500aa7308 */ /* 0x000fe60000000800 */
[--C-:B------:R-:W-:Y:S02]  /*cd10*/  FFMA.FTZ R45, R45, c[0x0][0x2d0], -R172.reuse ;  /* 0x0000b4002d2d7a23 */ /* 0x100fe400000108ac */
[--C-:B------:R-:W-:Y:S01]  /*cd20*/  FFMA.FTZ R48, R48, c[0x0][0x2d0], -R172.reuse ;  /* 0x0000b40030307a23 */ /* 0x100fe200000108ac */
[C---:B------:R-:W-:Y:S01]  /*cd30*/  HMMA.16816.F32 R8, R12.reuse, R150, R8 ;  /* 0x000000960c08723c */ /* 0x040fe20000001808 */
[----:B------:R-:W1:Y:S03]  /*cd40*/  LDSM.16.MT88.4 R148, [R228+0x900] ;  /* 0x00090000e494783b */ /* 0x000e660000004200 */
[----:B------:R-:W-:Y:S01]  /*cd50*/  FFMA.FTZ R172, R49, c[0x0][0x2d0], -R172 ;  /* 0x0000b40031ac7a23 */ /* 0x000fe200000108ac */
[----:B------:R-:W-:Y:S01]  /*cd60*/  MUFU.EX2 R40, R40 ;  /* 0x0000002800287308 */ /* 0x000fe20000000800 */
[--C-:B------:R-:W-:Y:S02]  /*cd70*/  FFMA.FTZ R38, R38, c[0x0][0x2d0], -R3.reuse ;  /* 0x0000b40026267a23 */ /* 0x100fe40000010803 */
[C---:B----4-:R-:W-:Y:S04]  /*cd80*/  HMMA.16816.F32 R100, R12.reuse, R16, R100 ;  /* 0x000000100c64723c */ /* 0x050fe80000001864 */
[--C-:B------:R-:W-:Y:S02]  /*cd90*/  FFMA.FTZ R39, R39, c[0x0][0x2d0], -R3.reuse ;  /* 0x0000b40027277a23 */ /* 0x100fe40000010803 */
[--C-:B------:R-:W-:Y:S01]  /*cda0*/  FFMA.FTZ R42, R42, c[0x0][0x2d0], -R3.reuse ;  /* 0x0000b4002a2a7a23 */ /* 0x100fe20000010803 */
[----:B------:R-:W-:Y:S01]  /*cdb0*/  MUFU.EX2 R172, R172 ;  /* 0x000000ac00ac7308 */ /* 0x000fe20000000800 */
[C---:B------:R-:W-:Y:S01]  /*cdc0*/  HMMA.16816.F32 R104, R12.reuse, R18, R104 ;  /* 0x000000120c68723c */ /* 0x040fe20000001868 */
[----:B------:R-:W2:Y:S03]  /*cdd0*/  LDSM.16.MT88.4 R16, [R225+0x3900] ;  /* 0x00390000e110783b */ /* 0x000ea60000004200 */
[--C-:B------:R-:W-:Y:S02]  /*cde0*/  FFMA.FTZ R43, R43, c[0x0][0x2d0], -R3.reuse ;  /* 0x0000b4002b2b7a23 */ /* 0x100fe40000010803 */
[--C-:B------:R-:W-:Y:S02]  /*cdf0*/  FFMA.FTZ R46, R46, c[0x0][0x2d0], -R3.reuse ;  /* 0x0000b4002e2e7a23 */ /* 0x100fe40000010803 */
[C---:B---3--:R-:W-:Y:S01]  /*ce00*/  HMMA.16816.F32 R108, R12.reuse, R144, R108 ;  /* 0x000000900c6c723c */ /* 0x048fe2000000186c */
[----:B------:R-:W-:Y:S03]  /*ce10*/  MUFU.EX2 R38, R38 ;  /* 0x0000002600267308 */ /* 0x000fe60000000800 */
[--C-:B------:R-:W-:Y:S02]  /*ce20*/  FFMA.FTZ R47, R47, c[0x0][0x2d0], -R3.reuse ;  /* 0x0000b4002f2f7a23 */ /* 0x100fe40000010803 */
[--C-:B------:R-:W-:Y:S02]  /*ce30*/  FFMA.FTZ R50, R50, c[0x0][0x2d0], -R3.reuse ;  /* 0x0000b40032327a23 */ /* 0x100fe40000010803 */
[C---:B------:R-:W-:Y:S01]  /*ce40*/  HMMA.16816.F32 R112, R12.reuse, R146, R112 ;  /* 0x000000920c70723c */ /* 0x040fe20000001870 */
[----:B------:R-:W3:Y:S02]  /*ce50*/  LDSM.16.MT88.4 R144, [R226+0x3900] ;  /* 0x00390000e290783b */ /* 0x000ee40000004200 */
[----:B------:R-:W-:Y:S01]  /*ce60*/  MUFU.EX2 R39, R39 ;  /* 0x0000002700277308 */ /* 0x000fe20000000800 */
[----:B------:R-:W-:Y:S04]  /*ce70*/  FFMA.FTZ R3, R51, c[0x0][0x2d0], -R3 ;  /* 0x0000b40033037a23 */ /* 0x000fe80000010803 */
[C---:B-1----:R-:W-:Y:S05]  /*ce80*/  HMMA.16816.F32 R116, R12.reuse, R148, R116 ;  /* 0x000000940c74723c */ /* 0x042fea0000001874 */
[----:B------:R-:W-:Y:S03]  /*ce90*/  MUFU.EX2 R41, R41 ;  /* 0x0000002900297308 */ /* 0x000fe60000000800 */
[C---:B------:R-:W-:Y:S01]  /*cea0*/  HMMA.16816.F32 R120, R12.reuse, R150, R120 ;  /* 0x000000960c78723c */ /* 0x040fe20000001878 */
[----:B------:R-:W1:Y:S06]  /*ceb0*/  LDSM.16.MT88.4 R148, [R229+0x3900] ;  /* 0x00390000e594783b */ /* 0x000e6c0000004200 */
[----:B------:R-:W-:Y:S01]  /*cec0*/  MUFU.EX2 R42, R42 ;  /* 0x0000002a002a7308 */ /* 0x000fe20000000800 */
[C---:B--2---:R-:W-:Y:S08]  /*ced0*/  HMMA.16816.F32 R124, R12.reuse, R16, R124 ;  /* 0x000000100c7c723c */ /* 0x044ff0000000187c */
[C---:B------:R-:W-:Y:S01]  /*cee0*/  HMMA.16816.F32 R128, R12.reuse, R18, R128 ;  /* 0x000000120c80723c */ /* 0x040fe20000001880 */
[----:B------:R-:W2:Y:S01]  /*cef0*/  LDSM.16.MT88.4 R16, [R228+0x3900] ;  /* 0x00390000e410783b */ /* 0x000ea20000004200 */
[----:B------:R-:W-:Y:S06]  /*cf00*/  MUFU.EX2 R43, R43 ;  /* 0x0000002b002b7308 */ /* 0x000fec0000000800 */
[C---:B---3--:R-:W-:Y:S04]  /*cf10*/  HMMA.16816.F32 R132, R12.reuse, R144, R132 ;  /* 0x000000900c84723c */ /* 0x048fe80000001884 */
[----:B------:R-:W-:Y:S04]  /*cf20*/  MUFU.EX2 R44, R44 ;  /* 0x0000002c002c7308 */ /* 0x000fe80000000800 */
[C---:B------:R-:W-:Y:S01]  /*cf30*/  HMMA.16816.F32 R136, R12.reuse, R146, R136 ;  /* 0x000000920c88723c */ /* 0x040fe20000001888 */
[----:B------:R-:W3:Y:S05]  /*cf40*/  LDSM.16.MT88.4 R144, [R225+0x6900] ;  /* 0x00690000e190783b */ /* 0x000eea0000004200 */
[----:B------:R-:W-:Y:S02]  /*cf50*/  MUFU.EX2 R45, R45 ;  /* 0x0000002d002d7308 */ /* 0x000fe40000000800 */
[C---:B-1----:R-:W-:Y:S08]  /*cf60*/  HMMA.16816.F32 R52, R12.reuse, R148, R52 ;  /* 0x000000940c34723c */ /* 0x042ff00000001834 */
[----:B------:R-:W-:Y:S01]  /*cf70*/  MUFU.EX2 R46, R46 ;  /* 0x0000002e002e7308 */ /* 0x000fe20000000800 */
[C---:B------:R-:W-:Y:S01]  /*cf80*/  HMMA.16816.F32 R56, R12.reuse, R150, R56 ;  /* 0x000000960c38723c */ /* 0x040fe20000001838 */
[----:B------:R-:W1:Y:S07]  /*cf90*/  LDSM.16.MT88.4 R148, [R226+0x6900] ;  /* 0x00690000e294783b */ /* 0x000e6e0000004200 */
[C---:B--2---:R-:W-:Y:S01]  /*cfa0*/  HMMA.16816.F32 R60, R12.reuse, R16, R60 ;  /* 0x000000100c3c723c */ /* 0x044fe2000000183c */
[----:B------:R-:W-:Y:S07]  /*cfb0*/  MUFU.EX2 R47, R47 ;  /* 0x0000002f002f7308 */ /* 0x000fee0000000800 */
[C---:B------:R-:W-:Y:S01]  /*cfc0*/  HMMA.16816.F32 R64, R12.reuse, R18, R64 ;  /* 0x000000120c40723c */ /* 0x040fe20000001840 */
[----:B------:R-:W2:Y:S02]  /*cfd0*/  LDSM.16.MT88.4 R16, [R229+0x6900] ;  /* 0x00690000e510783b */ /* 0x000ea40000004200 */
[----:B------:R-:W-:Y:S05]  /*cfe0*/  MUFU.EX2 R48, R48 ;  /* 0x0000003000307308 */ /* 0x000fea0000000800 */
[C---:B---3--:R-:W-:Y:S05]  /*cff0*/  HMMA.16816.F32 R68, R12.reuse, R144, R68 ;  /* 0x000000900c44723c */ /* 0x048fea0000001844 */
[----:B------:R-:W-:Y:S03]  /*d000*/  MUFU.EX2 R50, R50 ;  /* 0x0000003200327308 */ /* 0x000fe60000000800 */
[C---:B------:R-:W-:Y:S01]  /*d010*/  HMMA.16816.F32 R72, R12.reuse, R146, R72 ;  /* 0x000000920c48723c */ /* 0x040fe20000001848 */
[----:B------:R-:W3:Y:S07]  /*d020*/  LDSM.16.MT88.4 R144, [R228+0x6900] ;  /* 0x00690000e490783b */ /* 0x000eee0000004200 */
[C---:B-1----:R-:W-:Y:S07]  /*d030*/  HMMA.16816.F32 R76, R12.reuse, R148, R76 ;  /* 0x000000940c4c723c */ /* 0x042fee000000184c */
[----:B------:R-:W-:Y:S01]  /*d040*/  MOV R148, R143 ;  /* 0x0000008f00947202 */ /* 0x000fe20000000f00 */
[C---:B------:R-:W-:Y:S01]  /*d050*/  HMMA.16816.F32 R80, R12.reuse, R150, R80 ;  /* 0x000000960c50723c */ /* 0x040fe20000001850 */
[----:B------:R-:W-:Y:S03]  /*d060*/  MUFU.EX2 R143, R34 ;  /* 0x00000022008f7308 */ /* 0x000fe60000000800 */
[----:B------:R-:W-:Y:S02]  /*d070*/  MOV R149, R171 ;  /* 0x000000ab00957202 */ /* 0x000fe40000000f00 */
[----:B------:R-:W-:Y:S02]  /*d080*/  MOV R49, R148 ;  /* 0x0000009400317202 */ /* 0x000fe40000000f00 */
[C---:B--2---:R-:W-:Y:S03]  /*d090*/  HMMA.16816.F32 R84, R12.reuse, R16, R84 ;  /* 0x000000100c54723c */ /* 0x044fe60000001854 */
[----:B------:R-:W-:Y:S01]  /*d0a0*/  MUFU.EX2 R171, R36 ;  /* 0x0000002400ab7308 */ /* 0x000fe20000000800 */
[----:B------:R-:W-:Y:S02]  /*d0b0*/  MOV R151, R180 ;  /* 0x000000b400977202 */ /* 0x000fe40000000f00 */
[----:B------:R-:W-:Y:S02]  /*d0c0*/  MOV R150, R179 ;  /* 0x000000b300967202 */ /* 0x000fe40000000f00 */
[C---:B------:R-:W-:Y:S01]  /*d0d0*/  HMMA.16816.F32 R88, R12.reuse, R18, R88 ;  /* 0x000000120c58723c */ /* 0x040fe20000001858 */
[----:B------:R-:W1:Y:S04]  /*d0e0*/  LDSM.16.MT88.4 R16, [R226+0x1100] ;  /* 0x00110000e210783b */ /* 0x000e680000004200 */
[----:B------:R-:W-:Y:S03]  /*d0f0*/  MUFU.EX2 R179, R28 ;  /* 0x0000001c00b37308 */ /* 0x000fe60000000800 */
[C---:B---3--:R-:W-:Y:S07]  /*d100*/  HMMA.16816.F32 R92, R12.reuse, R144, R92 ;  /* 0x000000900c5c723c */ /* 0x048fee000000185c */
[----:B------:R-:W-:Y:S01]  /*d110*/  MUFU.EX2 R180, R32 ;  /* 0x0000002000b47308 */ /* 0x000fe20000000800 */
[----:B------:R-:W-:Y:S01]  /*d120*/  HMMA.16816.F32 R96, R12, R146, R96 ;  /* 0x000000920c60723c */ /* 0x000fe20000001860 */
[----:B------:R-:W2:Y:S03]  /*d130*/  LDL.LU R146, [R1+0x18] ;  /* 0x0000180001927983 */ /* 0x000ea60000300800 */
[----:B------:R-:W-:Y:S01]  /*d140*/  MOV R144, R178 ;  /* 0x000000b200907202 */ /* 0x000fe20000000f00 */
[----:B------:R-:W3:Y:S01]  /*d150*/  LDL.LU R147, [R1+0x1c] ;  /* 0x00001c0001937983 */ /* 0x000ee20000300800 */
[----:B------:R-:W-:Y:S02]  /*d160*/  MOV R145, R177 ;  /* 0x000000b100917202 */ /* 0x000fe40000000f00 */
[----:B------:R-:W-:Y:S01]  /*d170*/  F2FP.PACK_AB R12, R182, R183 ;  /* 0x000000b7b60c723e */ /* 0x000fe200000000ff */
[----:B------:R4:W1:Y:S03]  /*d180*/  MUFU.EX2 R178, R29 ;  /* 0x0000001d00b27308 */ /* 0x0008660000000800 */
[----:B------:R-:W-:Y:S02]  /*d190*/  F2FP.PACK_AB R14, R181, R250 ;  /* 0x000000fab50e723e */ /* 0x000fe400000000ff */
[----:B------:R-:W-:Y:S02]  /*d1a0*/  F2FP.PACK_AB R13, R164, R165 ;  /* 0x000000a5a40d723e */ /* 0x000fe400000000ff */
[----:B------:R-:W-:Y:S03]  /*d1b0*/  F2FP.PACK_AB R15, R162, R163 ;  /* 0x000000a3a20f723e */ /* 0x000fe600000000ff */
[----:B------:R4:W4:Y:S04]  /*d1c0*/  MUFU.EX2 R177, R33 ;  /* 0x0000002100b17308 */ /* 0x0009280000000800 */
[C---:B------:R-:W-:Y:S06]  /*d1d0*/  HMMA.16816.F32 R4, R12.reuse, R20, R4 ;  /* 0x000000140c04723c */ /* 0x040fec0000001804 */
[----:B------:R2:W2:Y:S02]  /*d1e0*/  MUFU.EX2 R36, R3 ;  /* 0x0000000300247308 */ /* 0x0004a40000000800 */
[C---:B------:R-:W-:Y:S01]  /*d1f0*/  HMMA.16816.F32 R8, R12.reuse, R22, R8 ;  /* 0x000000160c08723c */ /* 0x040fe20000001808 */
[----:B------:R-:W4:Y:S07]  /*d200*/  LDSM.16.MT88.4 R20, [R228+0x1100] ;  /* 0x00110000e414783b */ /* 0x000f2e0000004200 */
[C---:B-1----:R-:W-:Y:S01]  /*d210*/  HMMA.16816.F32 R100, R12.reuse, R16, R100 ;  /* 0x000000100c64723c */ /* 0x042fe20000001864 */
[----:B----4-:R-:W-:Y:S07]  /*d220*/  LDSM.16.MT88.4 R28, [R229+0x2100] ;  /* 0x00210000e51c783b */ /* 0x010fee0000004200 */
[C---:B------:R-:W-:Y:S01]  /*d230*/  HMMA.16816.F32 R104, R12.reuse, R18, R104 ;  /* 0x000000120c68723c */ /* 0x040fe20000001868 */
[----:B------:R-:W1:Y:S07]  /*d240*/  LDSM.16.MT88.4 R16, [R225+0x4100] ;  /* 0x00410000e110783b */ /* 0x000e6e0000004200 */
[C---:B------:R-:W-:Y:S01]  /*d250*/  HMMA.16816.F32 R108, R12.reuse, R24, R108 ;  /* 0x000000180c6c723c */ /* 0x040fe2000000186c */
[----:B------:R-:W-:Y:S07]  /*d260*/  LDSM.16.MT88.4 R32, [R226+0x5100] ;  /* 0x00510000e220783b */ /* 0x000fee0000004200 */
        /* <DEDUP_REMOVED lines=27> */
[----:B------:R-:W-:Y:S01]  /*d420*/  HMMA.16816.F32 R96, R12, R26, R96 ;  /* 0x0000001a0c60723c */ /* 0x000fe20000001860 */
[----:B------:R-:W4:Y:S06]  /*d430*/  LDSM.16.MT88.4 R24, [R229+0x1900] ;  /* 0x00190000e518783b */ /* 0x000f2c0000004200 */
        /* <DEDUP_REMOVED lines=16> */
[C---:B-1----:R-:W-:Y:S04]  /*d540*/  HMMA.16816.F32 R124, R12.reuse, R16, R124 ;  /* 0x000000100c7c723c */ /* 0x042fe8000000187c */
[----:B--2---:R-:W-:Y:S01]  /*d550*/  FFMA.FTZ R2, R2, R146, R252 ;  /* 0x0000009202027223 */ /* 0x004fe200000100fc */
[----:B------:R-:W-:Y:S03]  /*d560*/  MOV R146, R151 ;  /* 0x0000009700927202 */ /* 0x000fe60000000f00 */
[C---:B------:R-:W-:Y:S01]  /*d570*/  HMMA.16816.F32 R128, R12.reuse, R18, R128 ;  /* 0x000000120c80723c */ /* 0x040fe20000001880 */
[----:B------:R-:W1:Y:S03]  /*d580*/  LDSM.16.MT88.4 R16, [R228+0x4900] ;  /* 0x00490000e410783b */ /* 0x000e660000004200 */
[----:B------:R-:W-:Y:S01]  /*d590*/  MOV R252, R149 ;  /* 0x0000009500fc7202 */ /* 0x000fe20000000f00 */
[----:B---3--:R-:W-:Y:S01]  /*d5a0*/  FFMA.FTZ R37, R0, R147, R173 ;  /* 0x0000009300257223 */ /* 0x008fe200000100ad */
[----:B------:R-:W-:Y:S02]  /*d5b0*/  MOV R147, R150 ;  /* 0x0000009600937202 */ /* 0x000fe40000000f00 */
[C---:B----4-:R-:W-:Y:S01]  /*d5c0*/  HMMA.16816.F32 R132, R12.reuse, R24, R132 ;  /* 0x000000180c84723c */ /* 0x050fe20000001884 */
[----:B------:R-:W-:Y:S03]  /*d5d0*/  LDSM.16.MT88.4 R148, [R225+0x2900] ;  /* 0x00290000e194783b */ /* 0x000fe60000004200 */
[----:B------:R-:W-:Y:S01]  /*d5e0*/  MOV R173, R145 ;  /* 0x0000009100ad7202 */ /* 0x000fe20000000f00 */
[----:B------:R-:W-:Y:S01]  /*d5f0*/  FADD.FTZ R0, R252, R2 ;  /* 0x00000002fc007221 */ /* 0x000fe20000010000 */
[----:B------:R-:W-:Y:S01]  /*d600*/  MOV R252, R144 ;  /* 0x0000009000fc7202 */ /* 0x000fe20000000f00 */
[----:B------:R-:W-:Y:S01]  /*d610*/  FADD.FTZ R2, R176, R37 ;  /* 0x00000025b0027221 */ /* 0x000fe20000010000 */
[C---:B------:R-:W-:Y:S01]  /*d620*/  HMMA.16816.F32 R136, R12.reuse, R26, R136 ;  /* 0x0000001a0c88723c */ /* 0x040fe20000001888 */
[----:B------:R-:W2:Y:S03]  /*d630*/  LDSM.16.MT88.4 R24, [R225+0x7900] ;  /* 0x00790000e118783b */ /* 0x000ea60000004200 */
[----:B------:R-:W-:Y:S01]  /*d640*/  FADD.FTZ R0, R49, R0 ;  /* 0x0000000031007221 */ /* 0x000fe20000010000 */
[----:B------:R-:W-:Y:S01]  /*d650*/  MOV R49, R147 ;  /* 0x0000009300317202 */ /* 0x000fe20000000f00 */
[----:B------:R-:W-:Y:S02]  /*d660*/  FADD.FTZ R2, R175, R2 ;  /* 0x00000002af027221 */ /* 0x000fe40000010000 */
[----:B------:R-:W-:Y:S01]  /*d670*/  FADD.FTZ R0, R146, R0 ;  /* 0x0000000092007221 */ /* 0x000fe20000010000 */
[C---:B------:R-:W-:Y:S03]  /*d680*/  HMMA.16816.F32 R52, R12.reuse, R20, R52 ;  /* 0x000000140c34723c */ /* 0x040fe60000001834 */
[----:B------:R-:W-:Y:S02]  /*d690*/  FADD.FTZ R3, R174, R2 ;  /* 0x00000002ae037221 */ /* 0x000fe40000010000 */
[----:B------:R-:W-:Y:S02]  /*d6a0*/  FADD.FTZ R2, R251, R0 ;  /* 0x00000000fb027221 */ /* 0x000fe40000010000 */
[----:B------:R-:W-:Y:S01]  /*d6b0*/  FADD.FTZ R0, R169, R3 ;  /* 0x00000003a9007221 */ /* 0x000fe20000010000 */
[C---:B------:R-:W-:Y:S01]  /*d6c0*/  HMMA.16816.F32 R56, R12.reuse, R22, R56 ;  /* 0x000000160c38723c */ /* 0x040fe20000001838 */
[----:B------:R-:W3:Y:S03]  /*d6d0*/  LDSM.16.MT88.4 R20, [R226+0x7900] ;  /* 0x00790000e214783b */ /* 0x000ee60000004200 */
        /* <DEDUP_REMOVED lines=34> */
[----:B------:R-:W-:Y:S01]  /*d900*/  FADD.FTZ R0, R143, R0 ;  /* 0x000000008f007221 */ /* 0x000fe20000010000 */
[----:B------:R-:W-:Y:S01]  /*d910*/  MOV R143, R140 ;  /* 0x0000008c008f7202 */ /* 0x000fe20000000f00 */
[----:B------:R-:W-:Y:S01]  /*d920*/  HMMA.16816.F32 R96, R12, R26, R96 ;  /* 0x0000001a0c60723c */ /* 0x000fe20000001860 */
[----:B------:R-:W2:Y:S03]  /*d930*/  LDSM.16.MT88.4 R24, [R228+0x2100] ;  /* 0x00210000e418783b */ /* 0x000ea60000004200 */
[----:B------:R-:W-:Y:S02]  /*d940*/  FADD.FTZ R2, R170, R2 ;  /* 0x00000002aa027221 */ /* 0x000fe40000010000 */
[----:B------:R-:W-:Y:S01]  /*d950*/  FADD.FTZ R0, R142, R0 ;  /* 0x000000008e007221 */ /* 0x000fe20000010000 */
[----:B------:R-:W-:Y:S01]  /*d960*/  F2FP.PACK_AB R12, R170, R171 ;  /* 0x000000abaa0c723e */ /* 0x000fe200000000ff */
[----:B------:R-:W-:Y:S01]  /*d970*/  FADD.FTZ R2, R40, R2 ;  /* 0x0000000228027221 */ /* 0x000fe20000010000 */
[----:B------:R-:W-:Y:S03]  /*d980*/  F2FP.PACK_AB R13, R39, R38 ;  /* 0x00000026270d723e */ /* 0x000fe600000000ff */
[C---:B------:R-:W-:Y:S01]  /*d990*/  F2FP.PACK_AB R14, R41.reuse, R40 ;  /* 0x00000028290e723e */ /* 0x040fe200000000ff */
[----:B------:R-:W-:Y:S01]  /*d9a0*/  FADD.FTZ R2, R41, R2 ;  /* 0x0000000229027221 */ /* 0x000fe20000010000 */
[----:B------:R-:W-:Y:S01]  /*d9b0*/  F2FP.PACK_AB R15, R43, R42 ;  /* 0x0000002a2b0f723e */ /* 0x000fe200000000ff */
[----:B------:R-:W-:Y:S01]  /*d9c0*/  FADD.FTZ R0, R38, R0 ;  /* 0x0000000026007221 */ /* 0x000fe20000010000 */
[----:B------:R-:W-:Y:S03]  /*d9d0*/  MOV R142, R141 ;  /* 0x0000008d008e7202 */ /* 0x000fe60000000f00 */
[----:B------:R-:W-:Y:S02]  /*d9e0*/  FADD.FTZ R0, R39, R0 ;  /* 0x0000000027007221 */ /* 0x000fe40000010000 */
[C---:B---3--:R-:W-:Y:S03]  /*d9f0*/  HMMA.16816.F32 R4, R12.reuse, R20, R4 ;  /* 0x000000140c04723c */ /* 0x048fe60000001804 */
[----:B------:R-:W-:Y:S04]  /*da00*/  FADD.FTZ R0, R42, R0 ;  /* 0x000000002a007221 */ /* 0x000fe80000010000 */
        /* <DEDUP_REMOVED lines=16> */
[----:B------:R-:W4:Y:S07]  /*db10*/  LDSM.16.MT88.4 R28, [R228+0x5100] ;  /* 0x00510000e41c783b */ /* 0x000f2e0000004200 */
[C---:B--2---:R-:W-:Y:S01]  /*db20*/  HMMA.16816.F32 R116, R12.reuse, R24, R116 ;  /* 0x000000180c74723c */ /* 0x044fe20000001874 */
[----:B------:R-:W-:Y:S04]  /*db30*/  STL [R1+0x18], R2 ;  /* 0x0000180201007387 */ /* 0x000fe80000100800 */
[----:B------:R-:W-:Y:S03]  /*db40*/  STL [R1+0x1c], R0 ;  /* 0x00001c0001007387 */ /* 0x000fe60000100800 */
[C---:B------:R-:W-:Y:S01]  /*db50*/  HMMA.16816.F32 R120, R12.reuse, R26, R120 ;  /* 0x0000001a0c78723c */ /* 0x040fe20000001878 */
[----:B------:R-:W-:Y:S07]  /*db60*/  LDSM.16.MT88.4 R24, [R226+0x8100] ;  /* 0x00810000e218783b */ /* 0x000fee0000004200 */
[C---:B---3--:R-:W-:Y:S08]  /*db70*/  HMMA.16816.F32 R124, R12.reuse, R20, R124 ;  /* 0x000000140c7c723c */ /* 0x048ff0000000187c */
        /* <DEDUP_REMOVED lines=8> */
[C---:B----4-:R-:W-:Y:S08]  /*dc00*/  HMMA.16816.F32 R60, R12.reuse, R28, R60 ;  /* 0x0000001c0c3c723c */ /* 0x050ff0000000183c */
[C---:B------:R-:W-:Y:S01]  /*dc10*/  HMMA.16816.F32 R64, R12.reuse, R30, R64 ;  /* 0x0000001e0c40723c */ /* 0x040fe20000001840 */
[----:B------:R-:W-:Y:S07]  /*dc20*/  LDSM.16.MT88.4 R28, [R229+0x5900] ;  /* 0x00590000e51c783b */ /* 0x000fee0000004200 */
[C---:B--2---:R-:W-:Y:S08]  /*dc30*/  HMMA.16816.F32 R68, R12.reuse, R20, R68 ;  /* 0x000000140c44723c */ /* 0x044ff00000001844 */
[C---:B------:R-:W-:Y:S01]  /*dc40*/  HMMA.16816.F32 R72, R12.reuse, R22, R72 ;  /* 0x000000160c48723c */ /* 0x040fe20000001848 */
[----:B------:R-:W2:Y:S07]  /*dc50*/  LDSM.16.MT88.4 R20, [R226+0x2900] ;  /* 0x00290000e214783b */ /* 0x000eae0000004200 */
[C---:B------:R-:W-:Y:S08]  /*dc60*/  HMMA.16816.F32 R76, R12.reuse, R24, R76 ;  /* 0x000000180c4c723c */ /* 0x040ff0000000184c */
[C---:B------:R-:W-:Y:S01]  /*dc70*/  HMMA.16816.F32 R80, R12.reuse, R26, R80 ;  /* 0x0000001a0c50723c */ /* 0x040fe20000001850 */
[----:B------:R-:W4:Y:S07]  /*dc80*/  LDSM.16.MT88.4 R24, [R229+0x2900] ;  /* 0x00290000e518783b */ /* 0x000f2e0000004200 */
[C---:B---3--:R-:W-:Y:S08]  /*dc90*/  HMMA.16816.F32 R84, R12.reuse, R32, R84 ;  /* 0x000000200c54723c */ /* 0x048ff00000001854 */
[C---:B------:R-:W-:Y:S01]  /*dca0*/  HMMA.16816.F32 R88, R12.reuse, R34, R88 ;  /* 0x000000220c58723c */ /* 0x040fe20000001858 */
[----:B------:R-:W-:Y:S07]  /*dcb0*/  LDSM.16.MT88.4 R32, [R228+0x5900] ;  /* 0x00590000e420783b */ /* 0x000fee0000004200 */
[C---:B-1----:R-:W-:Y:S08]  /*dcc0*/  HMMA.16816.F32 R92, R12.reuse, R16, R92 ;  /* 0x000000100c5c723c */ /* 0x042ff0000000185c */
[----:B------:R-:W-:Y:S01]  /*dcd0*/  HMMA.16816.F32 R96, R12, R18, R96 ;  /* 0x000000120c60723c */ /* 0x000fe20000001860 */
[----:B------:R-:W1:Y:S06]  /*dce0*/  LDSM.16.MT88.4 R16, [R228+0x2900] ;  /* 0x00290000e410783b */ /* 0x000e6c0000004200 */
[----:B------:R-:W-:Y:S02]  /*dcf0*/  F2FP.PACK_AB R12, R45, R44 ;  /* 0x0000002c2d0c723e */ /* 0x000fe400000000ff */
[----:B------:R-:W-:Y:S03]  /*dd00*/  F2FP.PACK_AB R13, R47, R46 ;  /* 0x0000002e2f0d723e */ /* 0x000fe600000000ff */
[----:B------:R-:W-:Y:S02]  /*dd10*/  F2FP.PACK_AB R14, R172, R48 ;  /* 0x00000030ac0e723e */ /* 0x000fe400000000ff */
[----:B------:R-:W-:Y:S07]  /*dd20*/  F2FP.PACK_AB R15, R36, R50 ;  /* 0x00000032240f723e */ /* 0x000fee00000000ff */
[C---:B------:R-:W-:Y:S01]  /*dd30*/  HMMA.16816.F32 R144, R12.reuse, R148, R4 ;  /* 0x000000940c90723c */ /* 0x040fe20000001804 */
[----:B------:R-:W3:Y:S07]  /*dd40*/  LDSM.16.MT88.4 R4, [R225+0x5900] ;  /* 0x00590000e104783b */ /* 0x000eee0000004200 */
[C---:B------:R-:W-:Y:S01]  /*dd50*/  HMMA.16816.F32 R148, R12.reuse, R150, R8 ;  /* 0x000000960c94723c */ /* 0x040fe20000001808 */
[----:B------:R-:W3:Y:S07]  /*dd60*/  LDSM.16.MT88.4 R8, [R226+0x5900] ;  /* 0x00590000e208783b */ /* 0x000eee0000004200 */
[C---:B--2---:R-:W-:Y:S08]  /*dd70*/  HMMA.16816.F32 R100, R12.reuse, R20, R100 ;  /* 0x000000140c64723c */ /* 0x044ff00000001864 */
[C---:B------:R-:W-:Y:S01]  /*dd80*/  HMMA.16816.F32 R104, R12.reuse, R22, R104 ;  /* 0x000000160c68723c */ /* 0x040fe20000001868 */
[----:B------:R-:W2:Y:S07]  /*dd90*/  LDSM.16.MT88.4 R20, [R225+0x8900] ;  /* 0x00890000e114783b */ /* 0x000eae0000004200 */
[C---:B----4-:R-:W-:Y:S08]  /*dda0*/  HMMA.16816.F32 R108, R12.reuse, R24, R108 ;  /* 0x000000180c6c723c */ /* 0x050ff0000000186c */
[C---:B------:R-:W-:Y:S08]  /*ddb0*/  HMMA.16816.F32 R112, R12.reuse, R26, R112 ;  /* 0x0000001a0c70723c */ /* 0x040ff00000001870 */
        /* <DEDUP_REMOVED lines=12> */
[C---:B------:R-:W-:Y:S08]  /*de80*/  HMMA.16816.F32 R64, R12.reuse, R34, R64 ;  /* 0x000000220c40723c */ /* 0x040ff00000001840 */
[C---:B--2---:R-:W-:Y:S08]  /*de90*/  HMMA.16816.F32 R68, R12.reuse, R20, R68 ;  /* 0x000000140c44723c */ /* 0x044ff00000001844 */
[C---:B------:R-:W-:Y:S08]  /*dea0*/  HMMA.16816.F32 R72, R12.reuse, R22, R72 ;  /* 0x000000160c48723c */ /* 0x040ff00000001848 */
[C---:B-1----:R-:W-:Y:S08]  /*deb0*/  HMMA.16816.F32 R76, R12.reuse, R16, R76 ;  /* 0x000000100c4c723c */ /* 0x042ff0000000184c */
[C---:B------:R-:W-:Y:S08]  /*dec0*/  HMMA.16816.F32 R80, R12.reuse, R18, R80 ;  /* 0x000000120c50723c */ /* 0x040ff00000001850 */
[C---:B---3--:R-:W-:Y:S08]  /*ded0*/  HMMA.16816.F32 R84, R12.reuse, R4, R84 ;  /* 0x000000040c54723c */ /* 0x048ff00000001854 */
[C---:B------:R-:W-:Y:S08]  /*dee0*/  HMMA.16816.F32 R88, R12.reuse, R6, R88 ;  /* 0x000000060c58723c */ /* 0x040ff00000001858 */
[C---:B----4-:R-:W-:Y:S08]  /*def0*/  HMMA.16816.F32 R92, R12.reuse, R8, R92 ;  /* 0x000000080c5c723c */ /* 0x050ff0000000185c */
[----:B------:R-:W-:Y:S01]  /*df00*/  HMMA.16816.F32 R96, R12, R10, R96 ;  /* 0x0000000a0c60723c */ /* 0x000fe20000001860 */
[----:B------:R-:W-:-:S07]  /*df10*/  @P0 BRA `(.L_x_1790) ;  /* 0xffffc97000000947 */ /* 0x000fce000383ffff */
.L_x_1789:
        /* <DEDUP_REMOVED lines=125> */
.L_x_1785:
        /* <DEDUP_REMOVED lines=152> */
.L_x_1792:
        /* <DEDUP_REMOVED lines=139> */
.L_x_1794:
[----:B---3--:R-:W-:Y:S05]  /*f920*/  BSYNC B0 ;  /* 0x0000000000007941 */ /* 0x008fea0003800000 */
.L_x_1793:
        /* <DEDUP_REMOVED lines=23> */
.L_x_1796:
[----:B------:R-:W-:Y:S05]  /*faa0*/  BSYNC B0 ;  /* 0x0000000000007941 */ /* 0x000fea0003800000 */
.L_x_1795:
        /* <DEDUP_REMOVED lines=23> */
.L_x_1798:
[----:B------:R-:W-:Y:S05]  /*fc20*/  BSYNC B0 ;  /* 0x0000000000007941 */ /* 0x000fea0003800000 */
.L_x_1797:
        /* <DEDUP_REMOVED lines=24> */
.L_x_1791:
        /* <DEDUP_REMOVED lines=19> */
.L_x_1799:
        /* <DEDUP_REMOVED lines=42> */
.L_x_1801:
[----:B------:R-:W-:Y:S05]  /*10180*/  BSYNC B0 ;  /* 0x0000000000007941 */ /* 0x000fea0003800000 */
.L_x_1800:
        /* <DEDUP_REMOVED lines=66> */
.L_x_1803:
[----:B------:R-:W-:Y:S05]  /*105b0*/  BSYNC B0 ;  /* 0x0000000000007941 */ /* 0x000fea0003800000 */
.L_x_1802:
        /* <DEDUP_REMOVED lines=21> */
.L_x_1805:
[----:B------:R-:W-:Y:S05]  /*10710*/  BSYNC B0 ;  /* 0x0000000000007941 */ /* 0x000fea0003800000 */
.L_x_1804:
        /* <DEDUP_REMOVED lines=21> */
.L_x_1807:
[----:B------:R-:W-:Y:S05]  /*10870*/  BSYNC B0 ;  /* 0x0000000000007941 */ /* 0x000fea0003800000 */
.L_x_1806:
        /* <DEDUP_REMOVED lines=22> */
.L_x_1808:
        /* <DEDUP_REMOVED lines=10> */
.L_x_2597:


//--------------------- .text._ZN7cutlass13device_kernelIN5flash19enable_sm80_to_sm89INS1_16FlashAttnFwdSm80INS1_25CollectiveMainloopFwdSm80ILi8ELi1ELb0EN4cute5tupleIJNS5_1CILi128EEENS7_ILi64EEENS7_ILi192EEEEEELi192ENS_6half_tEfNS_4arch4Sm80ELb1ELb0ELb0ELb1ELb0ELb1ELb1ELb0EEENS1_21CollectiveEpilogueFwdINS6_IJS8_SA_S9_EEENS6_IJNS7_ILi1EEESI_SI_EEESC_SE_Li256ELb1ELb1ELb0ELb0EEENS1_19SingleTileSchedulerILb1ELb0ELb1ELi128EEEEEEEEEvNT_6ParamsE --------------------------
	.section	.text._ZN7cutlass13device_kernelIN5flash19enable_sm80_to_sm89INS1_16FlashAttnFwdSm80INS1_25CollectiveMainloopFwdSm80ILi8ELi1ELb0EN4cute5tupleIJNS5_1CILi128EEENS7_ILi64EEENS7_ILi192EEEEEELi192ENS_6half_tEfNS_4arch4Sm80ELb1ELb0ELb0ELb1ELb0ELb1ELb1ELb0EEENS1_21CollectiveEpilogueFwdINS6_IJS8_SA_S9_EEENS6_IJNS7_ILi1EEESI_SI_EEESC_SE_Li256ELb1ELb1ELb0ELb0EEENS1_19SingleTileSchedulerILb1ELb0ELb1ELi128EEEEEEEEEvNT_6ParamsE,"ax",@progbits
	.sectioninfo	@"SHI_REGISTERS=254"
	.align	128
.text._ZN7cutlass13device_kernelIN5flash19enable_sm80_to_sm89INS1_16FlashAttnFwdSm80INS1_25CollectiveMainloopFwdSm80ILi8ELi1ELb0EN4cute5tupleIJNS5_1CILi128EEENS7_ILi64EEENS7_ILi192EEEEEELi192ENS_6half_tEfNS_4arch4Sm80ELb1ELb0ELb0ELb1ELb0ELb1ELb1ELb0EEENS1_21CollectiveEpilogueFwdINS6_IJS8_SA_S9_EEENS6_IJNS7_ILi1EEESI_SI_EEESC_SE_Li256ELb1ELb1ELb0ELb0EEENS1_19SingleTileSchedulerILb1ELb0ELb1ELi128EEEEEEEEEvNT_6ParamsE:
        .type           _ZN7cutlass13device_kernelIN5flash19enable_sm80_to_sm89INS1_16FlashAttnFwdSm80INS1_25CollectiveMainloopFwdSm80ILi8ELi1ELb0EN4cute5tupleIJNS5_1CILi128EEENS7_ILi64EEENS7_ILi192EEEEEELi192ENS_6half_tEfNS_4arch4Sm80ELb1ELb0ELb0ELb1ELb0ELb1ELb1ELb0EEENS1_21CollectiveEpilogueFwdINS6_IJS8_SA_S9_EEENS6_IJNS7_ILi1EEESI_SI_EEESC_SE_Li256ELb1ELb1ELb0ELb0EEENS1_19SingleTileSchedulerILb1ELb0ELb1ELi128EEEEEEEEEvNT_6ParamsE,@function
        .size           _ZN7cutlass13device_kernelIN5flash19enable_sm80_to_sm89INS1_16FlashAttnFwdSm80INS1_25CollectiveMainloopFwdSm80ILi8ELi1ELb0EN4cute5tupleIJNS5_1CILi128EEENS7_ILi64EEENS7_ILi192EEEEEELi192ENS_6half_tEfNS_4arch4Sm80ELb1ELb0ELb0ELb1ELb0ELb1ELb1ELb0EEENS1_21CollectiveEpilogueFwdINS6_IJS8_SA_S9_EEENS6_IJNS7_ILi1EEESI_SI_EEESC_SE_Li256ELb1ELb1ELb0ELb0EEENS1_19SingleTileSchedulerILb1ELb0ELb1ELi128EEEEEEEEEvNT_6ParamsE,(.L_x_2598 - _ZN7cutlass13device_kernelIN5flash19enable_sm80_to_sm89INS1_16FlashAttnFwdSm80INS1_25CollectiveMainloopFwdSm80ILi8ELi1ELb0EN4cute5tupleIJNS5_1CILi128EEENS7_ILi64EEENS7_ILi192EEEEEELi192ENS_6half_tEfNS_4arch4Sm80ELb1ELb0ELb0ELb1ELb0ELb1ELb1ELb0EEENS1_21CollectiveEpilogueFwdINS6_IJS8_SA_S9_EEENS6_IJNS7_ILi1EEESI_SI_EEESC_SE_Li256ELb1ELb1ELb0ELb0EEENS1_19SingleTileSchedulerILb1ELb0ELb1ELi128EEEEEEEEEvNT_6ParamsE)
        .other          _ZN7cutlass13device_kernelIN5flash19enable_sm80_to_sm89INS1_16FlashAttnFwdSm80INS1_25CollectiveMainloopFwdSm80ILi8ELi1ELb0EN4cute5tupleIJNS5_1CILi128EEENS7_ILi64EEENS7_ILi192EEEEEELi192ENS_6half_tEfNS_4arch4Sm80ELb1ELb0ELb0ELb1ELb0ELb1ELb1ELb0EEENS1_21CollectiveEpilogueFwdINS6_IJS8_SA_S9_EEENS6_IJNS7_ILi1EEESI_SI_EEESC_SE_Li256ELb1ELb1ELb0ELb0EEENS1_19SingleTileSchedulerILb1ELb0ELb1ELi128EEEEEEEEEvNT_6ParamsE,@"STO_CUDA_ENTRY STV_DEFAULT"
_ZN7cutlass13device_kernelIN5flash19enable_sm80_to_sm89INS1_16FlashAttnFwdSm80INS1_25CollectiveMainloopFwdSm80ILi8ELi1ELb0EN4cute5tupleIJNS5_1CILi128EEENS7_ILi64EEENS7_ILi192EEEEEELi192ENS_6half_tEfNS_4arch4Sm80ELb1ELb0ELb0ELb1ELb0ELb1ELb1ELb0EEENS1_21CollectiveEpilogueFwdINS6_IJS8_SA_S9_EEENS6_IJNS7_ILi1EEESI_SI_EEESC_SE_Li256ELb1ELb1ELb0ELb0EEENS1_19SingleTileSchedulerILb1ELb0ELb1ELi128EEEEEEEEEvNT_6ParamsE:
        /* <DEDUP_REMOVED lines=16> */
.L_x_1810:
        /* <DEDUP_REMOVED lines=8> */
.L_x_1812:
[----:B------:R-:W-:-:S04]  /*0180*/  MOV R5, c[0x0][0x54c] ;  /* 0x0001530000057a02 */ /* 0x000fc80000000f00 */
.L_x_1811:
[----:B------:R-:W-:Y:S01]  /*0190*/  USHF.L.U32 UR4, UR4, 0x7, URZ ;  /* 0x0000000704047899 */ /* 0x000fe2000800063f */
[----:B-----5:R-:W-:-:S05]  /*01a0*/  IMAD R5, R5, c[0x0][0x548], RZ ;  /* 0x0001520005057a24 */ /* 0x020fca00078e02ff */
[----:B------:R-:W-:-:S04]  /*01b0*/  MOV R92, UR4 ;  /* 0x00000004005c7c02 */ /* 0x000fc80008000f00 */
[----:B------:R-:W-:-:S04]  /*01c0*/  ISETP.GE.AND P0, PT, R92, R5, PT ;  /* 0x000000055c00720c */ /* 0x000fc80003f06270 */
[----:B------:R-:W-:Y:S01]  /*01d0*/  SEL R200, R200, 0xffffffff, !P0 ;  /* 0xffffffffc8c87807 */ /* 0x000fe20004000000 */
[----:B------:R-:W-:Y:S05]  /*01e0*/  BRA `(.L_x_1813) ;  /* 0x0000013000007947 */ /* 0x000fea0003800000 */
.L_x_1809:
[----:B------:R-:W-:-:S04]  /*01f0*/  ISETP.NE.U32.AND P0, PT, RZ, c[0x0][0x568], PT ;  /* 0x00015a00ff007a0c */ /* 0x000fc80003f05070 */
[----:B------:R-:W-:-:S13]  /*0200*/  ISETP.NE.AND.EX P0, PT, RZ, c[0x0][0x56c], PT, P0 ;  /* 0x00015b00ff007a0c */ /* 0x000fda0003f05300 */
[----:B------:R-:W-:Y:S05]  /*0210*/  @!P0 BRA `(.L_x_1814) ;  /* 0x0000002000008947 */ /* 0x000fea0003800000 */
[----:B------:R1:W5:Y:S01]  /*0220*/  LDG.E R5, [R4.64] ;  /* 0x0000000604057981 */ /* 0x000362000c1e1900 */
[----:B------:R-:W-:Y:S05]  /*0230*/  BRA `(.L_x_1815) ;  /* 0x0000009000007947 */ /* 0x000fea0003800000 */
.L_x_1814:
        /* <DEDUP_REMOVED lines=8> */
.L_x_1816:
[----:B------:R-:W-:-:S04]  /*02c0*/  MOV R5, c[0x0][0x54c] ;  /* 0x0001530000057a02 */ /* 0x000fc80000000f00 */
.L_x_1815:
[----:B------:R-:W-:Y:S01]  /*02d0*/  USHF.L.U32 UR4, UR4, 0x7, URZ ;  /* 0x0000000704047899 */ /* 0x000fe2000800063f */
[----:B-----5:R-:W-:-:S05]  /*02e0*/  IMAD R5, R5, c[0x0][0x548], RZ ;  /* 0x0001520005057a24 */ /* 0x020fca00078e02ff */
[----:B------:R-:W-:-:S04]  /*02f0*/  MOV R92, UR4 ;  /* 0x00000004005c7c02 */ /* 0x000fc80008000f00 */
[----:B------:R-:W-:-:S04]  /*0300*/  ISETP.GE.AND P0, PT, R92, R5, PT ;  /* 0x000000055c00720c */ /* 0x000fc80003f06270 */
[----:B------:R-:W-:-:S04]  /*0310*/  SEL R200, R200, 0xffffffff, !P0 ;  /* 0xffffffffc8c87807 */ /* 0x000fc80004000000 */
.L_x_1813:
        /* <DEDUP_REMOVED lines=14> */
[CC--:B-1----:R-:W-:Y:S01]  /*0400*/  IMAD.WIDE R4, R200.reuse, R3.reuse, c[0x0][0x350] ;  /* 0x0000d400c8047625 */ /* 0x0c2fe200078e0203 */
[----:B------:R-:W-:Y:S02]  /*0410*/  ISETP.NE.AND.EX P1, PT, RZ, c[0x0][0x34c], PT, P1 ;  /* 0x0000d300ff007a0c */ /* 0x000fe40003f25310 */
[----:B------:R-:W-:Y:S01]  /*0420*/  ISETP.NE.AND.EX P6, PT, RZ, c[0x0][0x354], PT, P6 ;  /* 0x0000d500ff007a0c */ /* 0x000fe20003fc5360 */
[----:B------:R-:W-:Y:S01]  /*0430*/  @P2 IMAD.WIDE R12, R200, R3, c[0x0][0x370] ;  /* 0x0000dc00c80c2625 */ /* 0x000fe200078e0203 */
[----:B------:R-:W-:-:S03]  /*0440*/  ISETP.NE.AND.EX P3, PT, RZ, c[0x0][0x35c], PT, P3 ;  /* 0x0000d700ff007a0c */ /* 0x000fc60003f65330 */
[CC--:B------:R-:W-:Y:S01]  /*0450*/  @P0 IMAD.WIDE R10, R200.reuse, R3.reuse, c[0x0][0x360] ;  /* 0x0000d800c80a0625 */ /* 0x0c0fe200078e0203 */
        /* <DEDUP_REMOVED lines=15> */
.L_x_1817:
[----:B-1----:R-:W-:-:S04]  /*0550*/  ISETP.NE.U32.AND P0, PT, RZ, c[0x0][0x368], PT ;  /* 0x0000da00ff007a0c */ /* 0x002fc80003f05070 */
[----:B------:R-:W-:-:S13]  /*0560*/  ISETP.NE.AND.EX P0, PT, RZ, c[0x0][0x36c], PT, P0 ;  /* 0x0000db00ff007a0c */ /* 0x000fda0003f05300 */
[----:B------:R-:W-:Y:S05]  /*0570*/  @!P0 BRA `(.L_x_1818) ;  /* 0x0000003000008947 */ /* 0x000fea0003800000 */
[----:B------:R-:W-:-:S05]  /*0580*/  IMAD.WIDE R4, R200, R3, c[0x0][0x368] ;  /* 0x0000da00c8047625 */ /* 0x000fca00078e0203 */
[----:B------:R1:W5:Y:S01]  /*0590*/  LDG.E R2, [R4.64] ;  /* 0x0000000604027981 */ /* 0x000362000c1e1900 */
[----:B------:R-:W-:Y:S05]  /*05a0*/  BRA `(.L_x_1819) ;  /* 0x0000004000007947 */ /* 0x000fea0003800000 */
.L_x_1818:
[----:B------:R-:W-:Y:S05]  /*05b0*/  @!P6 BRA `(.L_x_1819) ;  /* 0x000000300000e947 */ /* 0x000fea0003800000 */
[----:B------:R-:W2:Y:S04]  /*05c0*/  LDG.E R2, [R4.64] ;  /* 0x0000000604027981 */ /* 0x000ea8000c1e1900 */
[----:B------:R-:W2:Y:S02]  /*05d0*/  LDG.E R9, [R4.64+0x4] ;  /* 0x0000040604097981 */ /* 0x000ea4000c1e1900 */
[----:B--2---:R-:W-:Y:S02]  /*05e0*/  IADD3 R2, -R2, R9, RZ ;  /* 0x0000000902027210 */ /* 0x004fe40007ffe1ff */
.L_x_1819:
[----:B------:R-:W2:Y:S04]  /*05f0*/  @P3 LDG.E R0, [R6.64] ;  /* 0x0000000606003981 */ /* 0x000ea8000c1e1900 */
[----:B-1----:R-:W2:Y:S01]  /*0600*/  @P3 LDG.E R5, [R6.64+0x4] ;  /* 0x0000040606053981 */ /* 0x002ea2000c1e1900 */
[----:B------:R-:W-:Y:S01]  /*0610*/  IMAD.MOV.U32 R173, RZ, RZ, c[0x0][0x2c4] ;  /* 0x0000b100ffad7624 */ /* 0x000fe200078e00ff */
[----:B------:R-:W-:Y:S01]  /*0620*/  ISETP.NE.U32.AND P0, PT, RZ, c[0x0][0x378], PT ;  /* 0x0000de00ff007a0c */ /* 0x000fe20003f05070 */
[----:B-----5:R-:W-:-:S03]  /*0630*/  IMAD.MOV.U32 R79, RZ, RZ, R2 ;  /* 0x000000ffff4f7224 */ /* 0x020fc600078e0002 */
[----:B------:R-:W-:Y:S02]  /*0640*/  ISETP.NE.AND P1, PT, R173, 0x1, PT ;  /* 0x00000001ad00780c */ /* 0x000fe40003f25270 */
[----:B------:R-:W-:-:S11]  /*0650*/  ISETP.NE.AND.EX P0, PT, RZ, c[0x0][0x37c], PT, P0 ;  /* 0x0000df00ff007a0c */ /* 0x000fd60003f05300 */
[----:B------:R-:W-:Y:S02]  /*0660*/  @P1 IADD3 R4, R92, 0x7f, RZ ;  /* 0x0000007f5c041810 */ /* 0x000fe40007ffe0ff */
[----:B------:R-:W-:-:S04]  /*0670*/  @P0 IMAD.WIDE R8, R200, R3, c[0x0][0x378] ;  /* 0x0000de00c8080625 */ /* 0x000fc800078e0203 */
[----:B------:R-:W-:Y:S01]  /*0680*/  @P1 IMAD.HI.U32 R4, R4, c[0x0][0x2c8], RZ ;  /* 0x0000b20004041a27 */ /* 0x000fe200078e00ff */
[----:B------:R1:W5:Y:S03]  /*0690*/  @P0 LDG.E R79, [R8.64] ;  /* 0x00000006084f0981 */ /* 0x000366000c1e1900 */
[----:B--2---:R-:W-:Y:S01]  /*06a0*/  @P3 IMAD.IADD R142, R5, 0x1, -R0 ;  /* 0x00000001058e3824 */ /* 0x004fe200078e0a00 */
[----:B------:R-:W-:Y:S01]  /*06b0*/  P2R R0, PR, RZ, 0x2 ;  /* 0x00000002ff007803 */ /* 0x000fe20000000000 */
[----:B------:R-:W-:Y:S01]  /*06c0*/  IMAD.IADD R5, R2, 0x1, -R141 ;  /* 0x0000000102057824 */ /* 0x000fe200078e0a8d */
[----:B------:R-:W-:Y:S02]  /*06d0*/  IADD3 R0, R92, 0x7f, RZ ;  /* 0x0000007f5c007810 */ /* 0x000fe40007ffe0ff */
[----:B------:R-:W-:Y:S01]  /*06e0*/  @P1 SHF.R.U32.HI R0, RZ, c[0x0][0x2cc], R4 ;  /* 0x0000b300ff001a19 */ /* 0x000fe20000011604 */
[----:B------:R-:W-:-:S05]  /*06f0*/  IMAD.IADD R172, R5, 0x1, R142 ;  /* 0x0000000105ac7824 */ /* 0x000fca00078e028e */
[C---:B------:R-:W-:Y:S02]  /*0700*/  IADD3 R99, R172.reuse, 0x40, -R175 ;  /* 0x00000040ac637810 */ /* 0x040fe40007ffe8af */
[----:B-1----:R-:W-:-:S03]  /*0710*/  IADD3 R9, R172, 0x3f, RZ ;  /* 0x0000003fac097810 */ /* 0x002fc60007ffe0ff */
[----:B------:R-:W-:Y:S01]  /*0720*/  IMAD.IADD R7, R99, 0x1, R0 ;  /* 0x0000000163077824 */ /* 0x000fe200078e0200 */
[----:B------:R-:W-:-:S04]  /*0730*/  SHF.R.S32.HI R4, RZ, 0x1f, R9 ;  /* 0x0000001fff047819 */ /* 0x000fc80000011409 */
[----:B------:R-:W-:Y:S02]  /*0740*/  SHF.R.S32.HI R0, RZ, 0x1f, R7 ;  /* 0x0000001fff007819 */ /* 0x000fe40000011407 */
[----:B------:R-:W-:Y:S02]  /*0750*/  LEA.HI R4, R4, R9, RZ, 0x6 ;  /* 0x0000000904047211 */ /* 0x000fe400078f30ff */
[----:B------:R-:W-:Y:S02]  /*0760*/  LEA.HI R0, R0, R7, RZ, 0x6 ;  /* 0x0000000700007211 */ /* 0x000fe400078f30ff */
[----:B------:R-:W-:Y:S02]  /*0770*/  SHF.R.S32.HI R100, RZ, 0x6, R4 ;  /* 0x00000006ff647819 */ /* 0x000fe40000011404 */
[----:B------:R-:W-:Y:S01]  /*0780*/  SHF.R.S32.HI R7, RZ, 0x6, R0 ;  /* 0x00000006ff077819 */ /* 0x000fe20000011400 */
[----:B------:R-:W-:-:S03]  /*0790*/  IMAD.MOV R0, RZ, RZ, -R5 ;  /* 0x000000ffff007224 */ /* 0x000fc600078e0a05 */
[----:B------:R-:W-:Y:S02]  /*07a0*/  IMNMX R4, R100, R7, PT ;  /* 0x0000000764047217 */ /* 0x000fe40003800200 */
[----:B------:R-:W-:-:S03]  /*07b0*/  IMNMX R0, RZ, R0, !PT ;  /* 0x00000000ff007217 */ /* 0x000fc60007800200 */
[----:B------:R-:W-:Y:S01]  /*07c0*/  IMAD R5, R4, 0x40, -R5 ;  /* 0x0000004004057824 */ /* 0x000fe200078e0a05 */
[----:B------:R-:W-:-:S04]  /*07d0*/  SHF.R.U32.HI R98, RZ, 0x6, R0 ;  /* 0x00000006ff627819 */ /* 0x000fc80000011600 */
[----:B------:R-:W-:Y:S01]  /*07e0*/  IMNMX R5, R5, R142, PT ;  /* 0x0000008e05057217 */ /* 0x000fe20003800200 */
[----:B------:R-:W-:-:S03]  /*07f0*/  IMAD.MOV.U32 R11, RZ, RZ, R98 ;  /* 0x000000ffff0b7224 */ /* 0x000fc600078e0062 */
[----:B------:R-:W-:-:S13]  /*0800*/  ISETP.GT.AND P0, PT, R5, R0, PT ;  /* 0x000000000500720c */ /* 0x000fda0003f04270 */
[----:B------:R-:W-:-:S04]  /*0810*/  @P0 IADD3 R5, R5, 0x3f, RZ ;  /* 0x0000003f05050810 */ /* 0x000fc80007ffe0ff */
[----:B------:R-:W-:-:S04]  /*0820*/  @P0 SHF.R.S32.HI R0, RZ, 0x1f, R5 ;  /* 0x0000001fff000819 */ /* 0x000fc80000011405 */
[----:B------:R-:W-:-:S04]  /*0830*/  @P0 LEA.HI R0, R0, R5, RZ, 0x6 ;  /* 0x0000000500000211 */ /* 0x000fc800078f30ff */
[----:B------:R-:W-:-:S04]  /*0840*/  @P0 SHF.R.S32.HI R11, RZ, 0x6, R0 ;  /* 0x00000006ff0b0819 */ /* 0x000fc80000011400 */
[----:B------:R-:W-:-:S13]  /*0850*/  ISETP.GT.AND P0, PT, R11, R98, PT ;  /* 0x000000620b00720c */ /* 0x000fda0003f04270 */
[----:B------:R-:W-:Y:S05]  /*0860*/  @!P0 BRA `(.L_x_1820) ;  /* 0x0000522000008947 */ /* 0x000fea0003800000 */
[----:B------:R-:W-:Y:S01]  /*0870*/  SHF.R.S32.HI R7, RZ, 0x1f, R78 ;  /* 0x0000001fff077819 */ /* 0x000fe2000001144e */
[----:B------:R-:W-:Y:S01]  /*0880*/  IMAD.MOV.U32 R112, RZ, RZ, c[0x0][0x238] ;  /* 0x00008e00ff707624 */ /* 0x000fe200078e00ff */
[----:B------:R-:W-:Y:S01]  /*0890*/  SHF.R.S32.HI R0, RZ, 0x1f, R96 ;  /* 0x0000001fff007819 */ /* 0x000fe20000011460 */
[----:B------:R-:W-:Y:S01]  /*08a0*/  IMAD.MOV.U32 R107, RZ, RZ, 0x6 ;  /* 0x00000006ff6b7424 */ /* 0x000fe200078e00ff */
[----:B------:R-:W-:Y:S01]  /*08b0*/  LEA.HI R9, R7, R78, RZ, 0x3 ;  /* 0x0000004e07097211 */ /* 0x000fe200078f18ff */
[----:B------:R-:W-:Y:S01]  /*08c0*/  IMAD.SHL.U32 R103, R112, 0x40, RZ ;  /* 0x0000004070677824 */ /* 0x000fe200078e00ff */
[----:B------:R-:W-:Y:S01]  /*08d0*/  IADD3 R135, R11, -0x1, RZ ;  /* 0xffffffff0b877810 */ /* 0x000fe20007ffe0ff */
[----:B------:R-:W-:Y:S01]  /*08e0*/  IMAD.MOV.U32 R111, RZ, RZ, 0x5 ;  /* 0x00000005ff6f7424 */ /* 0x000fe200078e00ff */
[----:B------:R-:W-:Y:S02]  /*08f0*/  LOP3.LUT R5, R9, 0x1ffffff8, RZ, 0xc0, !PT ;  /* 0x1ffffff809057812 */ /* 0x000fe400078ec0ff */
[----:B------:R-:W-:-:S02]  /*0900*/  SHF.R.S32.HI R9, RZ, 0x3, R9 ;  /* 0x00000003ff097819 */ /* 0x000fc40000011409 */
[----:B------:R-:W-:Y:S01]  /*0910*/  SEL R154, R200, RZ, !P3 ;  /* 0x000000ffc89a7207 */ /* 0x000fe20005800000 */
[----:B------:R-:W-:Y:S01]  /*0920*/  IMAD.IADD R24, R78, 0x1, -R5 ;  /* 0x000000014e187824 */ /* 0x000fe200078e0a05 */
[C---:B------:R-:W-:Y:S01]  /*0930*/  IADD3 R96, P0, R9.reuse, R96, RZ ;  /* 0x0000006009607210 */ /* 0x040fe20007f1e0ff */
[----:B------:R-:W-:Y:S01]  /*0940*/  IMAD.IADD R94, R142, 0x1, -R9 ;  /* 0x000000018e5e7824 */ /* 0x000fe200078e0a09 */
[----:B------:R-:W-:Y:S01]  /*0950*/  SHF.L.U64.HI R102, R112, R107, c[0x0][0x23c] ;  /* 0x00008f0070667619 */ /* 0x000fe2000001026b */
[----:B------:R-:W-:Y:S01]  /*0960*/  IMAD.SHL.U32 R24, R24, 0x8, RZ ;  /* 0x0000000818187824 */ /* 0x000fe200078e00ff */
[----:B------:R-:W-:Y:S01]  /*0970*/  LEA.HI.X.SX32 R95, R9, R0, 0x1, P0 ;  /* 0x00000000095f7211 */ /* 0x000fe200000f0eff */
[----:B------:R-:W-:Y:S01]  /*0980*/  IMAD R0, R80, c[0x0][0x240], RZ ;  /* 0x0000900050007a24 */ /* 0x000fe200078e02ff */
[----:B------:R-:W-:Y:S02]  /*0990*/  SHF.R.S32.HI R11, RZ, 0x1f, R135 ;  /* 0x0000001fff0b7819 */ /* 0x000fe40000011487 */
[----:B------:R-:W-:Y:S01]  /*09a0*/  SHF.R.S32.HI R25, RZ, 0x1f, R24 ;  /* 0x0000001fff197819 */ /* 0x000fe20000011418 */
[----:B------:R-:W-:Y:S01]  /*09b0*/  IMAD R5, R95, c[0x0][0x238], RZ ;  /* 0x00008e005f057a24 */ /* 0x000fe200078e02ff */
[----:B------:R-:W-:-:S02]  /*09c0*/  IADD3 R8, R24, 0x40, RZ ;  /* 0x0000004018087810 */ /* 0x000fc40007ffe0ff */
[----:B------:R-:W-:Y:S01]  /*09d0*/  IADD3 R6, R24, 0x80, RZ ;  /* 0x0000008018067810 */ /* 0x000fe20007ffe0ff */
[----:B------:R-:W-:Y:S01]  /*09e0*/  IMAD R4, R96, c[0x0][0x23c], R5 ;  /* 0x00008f0060047a24 */ /* 0x000fe200078e0205 */
[----:B------:R-:W-:Y:S01]  /*09f0*/  ISETP.GE.AND P5, PT, R24, c[0x0][0x1d4], PT ;  /* 0x0000750018007a0c */ /* 0x000fe20003fa6270 */
[----:B------:R-:W-:Y:S01]  /*0a00*/  IMAD.WIDE.U32 R12, R96, c[0x0][0x238], R24 ;  /* 0x00008e00600c7a25 */ /* 0x000fe200078e0018 */
[----:B------:R-:W-:Y:S02]  /*0a10*/  ISETP.GE.AND P4, PT, R8, c[0x0][0x1d4], PT ;  /* 0x0000750008007a0c */ /* 0x000fe40003f86270 */
[----:B------:R-:W-:Y:S01]  /*0a20*/  SHF.L.U64.HI R111, R112, R111, c[0x0][0x23c] ;  /* 0x00008f00706f7619 */ /* 0x000fe2000001026f */
[----:B------:R-:W-:Y:S02]  /*0a30*/  IMAD.IADD R5, R13, 0x1, R4 ;  /* 0x000000010d057824 */ /* 0x000fe400078e0204 */
[----:B------:R-:W-:Y:S02]  /*0a40*/  IMAD.MOV.U32 R4, RZ, RZ, R12 ;  /* 0x000000ffff047224 */ /* 0x000fe400078e000c */
[----:B------:R-:W-:-:S02]  /*0a50*/  IMAD R13, R199, c[0x0][0x244], R0 ;  /* 0x00009100c70d7a24 */ /* 0x000fc400078e0200 */
[----:B------:R-:W-:Y:S01]  /*0a60*/  IMAD.WIDE.U32 R156, R199, c[0x0][0x240], R4 ;  /* 0x00009000c79c7a25 */ /* 0x000fe200078e0004 */
[----:B------:R-:W-:-:S03]  /*0a70*/  SHF.R.S32.HI R5, RZ, 0x1f, R200 ;  /* 0x0000001fff057819 */ /* 0x000fc600000114c8 */
[----:B------:R-:W-:Y:S01]  /*0a80*/  IMAD.IADD R157, R157, 0x1, R13 ;  /* 0x000000019d9d7824 */ /* 0x000fe200078e020d */
[----:B------:R-:W-:Y:S01]  /*0a90*/  SEL R93, R5, RZ, !P3 ;  /* 0x000000ff055d7207 */ /* 0x000fe20005800000 */
[----:B------:R-:W-:Y:S01]  /*0aa0*/  IMAD.SHL.U32 R13, R9, 0x40, RZ ;  /* 0x00000040090d7824 */ /* 0x000fe200078e00ff */
[----:B------:R-:W-:Y:S01]  /*0ab0*/  ISETP.GE.AND P3, PT, R6, c[0x0][0x1d4], PT ;  /* 0x0000750006007a0c */ /* 0x000fe20003f66270 */
[----:B------:R-:W-:Y:S02]  /*0ac0*/  IMAD R4, R135, -0x40, R94 ;  /* 0xffffffc087047824 */ /* 0x000fe400078e025e */
[----:B------:R-:W-:Y:S01]  /*0ad0*/  IMAD R163, R93, c[0x0][0x248], RZ ;  /* 0x000092005da37a24 */ /* 0x000fe200078e02ff */
[----:B------:R-:W-:Y:S01]  /*0ae0*/  LOP3.LUT R13, R13, 0x1c0, RZ, 0xc0, !PT ;  /* 0x000001c00d0d7812 */ /* 0x000fe200078ec0ff */
[----:B------:R-:W-:Y:S01]  /*0af0*/  IMAD.WIDE.U32 R156, R154, c[0x0][0x248], R156 ;  /* 0x000092009a9c7a25 */ /* 0x000fe200078e009c */
[----:B------:R-:W-:Y:S02]  /*0b00*/  ISETP.GE.AND P1, PT, R4, 0x1, PT ;  /* 0x000000010400780c */ /* 0x000fe40003f26270 */
[----:B------:R-:W-:Y:S01]  /*0b10*/  LOP3.LUT R9, R13, 0x38, R24, 0xf8, !PT ;  /* 0x000000380d097812 */ /* 0x000fe200078ef818 */
[----:B------:R-:W-:Y:S01]  /*0b20*/  IMAD R163, R154, c[0x0][0x24c], R163 ;  /* 0x000093009aa37a24 */ /* 0x000fe200078e02a3 */
[----:B------:R-:W-:Y:S01]  /*0b30*/  SHF.R.U32.HI R10, RZ, 0x3, R13 ;  /* 0x00000003ff0a7819 */ /* 0x000fe2000001160d */
[----:B------:R-:W-:-:S02]  /*0b40*/  IMAD R0, R102, R135, RZ ;  /* 0x0000008766007224 */ /* 0x000fc400078e02ff */
[----:B------:R-:W-:Y:S01]  /*0b50*/  IMAD.IADD R163, R157, 0x1, R163 ;  /* 0x000000019da37824 */ /* 0x000fe200078e02a3 */
[----:B------:R-:W-:Y:S01]  /*0b60*/  LOP3.LUT R10, R9, R10, RZ, 0x3c, !PT ;  /* 0x0000000a090a7212 */ /* 0x000fe200078e3cff */
[----:B------:R-:W-:Y:S01]  /*0b70*/  IMAD.MOV.U32 R162, RZ, RZ, R156 ;  /* 0x000000ffffa27224 */ /* 0x000fe200078e009c */
[----:B------:R-:W-:Y:S01]  /*0b80*/  LEA.HI R9, R7, R78, RZ, 0x6 ;  /* 0x0000004e07097211 */ /* 0x000fe200078f30ff */
[-C--:B------:R-:W-:Y:S02]  /*0b90*/  IMAD R11, R11, R103.reuse, R0 ;  /* 0x000000670b0b7224 */ /* 0x080fe400078e0200 */
[----:B------:R-:W-:-:S04]  /*0ba0*/  IMAD.WIDE.U32 R12, R135, R103, R162 ;  /* 0x00000067870c7225 */ /* 0x000fc800078e00a2 */
[----:B------:R-:W-:Y:S01]  /*0bb0*/  IMAD.IADD R0, R13, 0x1, R11 ;  /* 0x000000010d007824 */ /* 0x000fe200078e020b */
[----:B------:R-:W-:Y:S01]  /*0bc0*/  @P1 LEA R14, P0, R12, c[0x0][0x220], 0x1 ;  /* 0x000088000c0e1a11 */ /* 0x000fe200078008ff */
[----:B------:R-:W-:Y:S02]  /*0bd0*/  IMAD.SHL.U32 R9, R9, 0x8, RZ ;  /* 0x0000000809097824 */ /* 0x000fe400078e00ff */
[----:B------:R-:W-:Y:S01]  /*0be0*/  IMAD.SHL.U32 R112, R112, 0x20, RZ ;  /* 0x0000002070707824 */ /* 0x000fe200078e00ff */
[----:B------:R-:W-:Y:S02]  /*0bf0*/  @P1 LEA.HI.X R15, R12, c[0x0][0x224], R0, 0x1, P0 ;  /* 0x000089000c0f1a11 */ /* 0x000fe400000f0c00 */
[----:B------:R-:W-:Y:S02]  /*0c00*/  ISETP.GT.AND P0, PT, R4, 0x20, PT ;  /* 0x000000200400780c */ /* 0x000fe40003f04270 */
        /* <DEDUP_REMOVED lines=17> */
[----:B------:R2:W-:Y:S04]  /*0d20*/  @P0 LDGSTS.E.BYPASS.LTC128B.128 [R133+0x7100], [R12.64], !P5 ;  /* 0x071000000c850fae */ /* 0x0005e8000e901d46 */
[----:B------:R2:W-:Y:S04]  /*0d30*/  @P0 LDGSTS.E.BYPASS.LTC128B.128 [R133+0x9100], [R12.64+0x80], !P4 ;  /* 0x091000800c850fae */ /* 0x0005e8000e101d46 */
[----:B------:R2:W-:Y:S04]  /*0d40*/  @P0 LDGSTS.E.BYPASS.LTC128B.128 [R133+0xb100], [R12.64+0x100], !P3 ;  /* 0x0b1001000c850fae */ /* 0x0005e8000d901d46 */
[----:B------:R-:W-:-:S04]  /*0d50*/  @P1 IMAD.WIDE R16, R200, R3, c[0x0][0x340] ;  /* 0x0000d000c8101625 */ /* 0x000fc800078e0203 */
[----:B-1----:R-:W-:Y:S01]  /*0d60*/  IMAD.WIDE.U32 R14, R20, c[0x0][0x1e0], RZ ;  /* 0x00007800140e7a25 */ /* 0x002fe200078e00ff */
[----:B------:R1:W3:Y:S01]  /*0d70*/  @P1 LDG.E R4, [R16.64] ;  /* 0x0000000610041981 */ /* 0x0002e2000c1e1900 */
[----:B------:R-:W-:Y:S01]  /*0d80*/  SHF.R.S32.HI R3, RZ, 0x1f, R20 ;  /* 0x0000001fff037819 */ /* 0x000fe20000011414 */
[----:B------:R-:W-:Y:S01]  /*0d90*/  ULDC.U8 UR4, c[0x0][0x298] ;  /* 0x0000a60000047ab9 */ /* 0x000fe20000000000 */
[----:B------:R-:W-:Y:S01]  /*0da0*/  ISETP.GE.AND P0, PT, R101, 0x1, PT ;  /* 0x000000016500780c */ /* 0x000fe20003f06270 */
[----:B------:R-:W-:Y:S01]  /*0db0*/  IMAD R158, R80, c[0x0][0x1e8], RZ ;  /* 0x00007a00509e7a24 */ /* 0x000fe200078e02ff */
[----:B------:R-:W-:Y:S01]  /*0dc0*/  SHF.R.S32.HI R139, RZ, 0x2, R0 ;  /* 0x00000002ff8b7819 */ /* 0x000fe20000011400 */
[----:B------:R-:W-:Y:S01]  /*0dd0*/  IMAD R9, R3, c[0x0][0x1e0], RZ ;  /* 0x0000780003097a24 */ /* 0x000fe200078e02ff */
[----:B------:R-:W-:Y:S01]  /*0de0*/  P2R R2, PR, RZ, 0x1 ;  /* 0x00000001ff027803 */ /* 0x000fe20000000000 */
[----:B------:R-:W-:Y:S01]  /*0df0*/  IMAD R158, R199, c[0x0][0x1ec], R158 ;  /* 0x00007b00c79e7a24 */ /* 0x000fe200078e029e */
[----:B------:R-:W0:Y:S01]  /*0e00*/  LDGDEPBAR ;  /* 0x00000000000079af */ /* 0x000e220000000000 */
[----:B------:R-:W-:Y:S01]  /*0e10*/  IMAD R10, R20, c[0x0][0x1e4], R9 ;  /* 0x00007900140a7a24 */ /* 0x000fe200078e0209 */
[----:B------:R-:W-:Y:S01]  /*0e20*/  LOP3.LUT R9, R0, 0xfffffffc, RZ, 0xc0, !PT ;  /* 0xfffffffc00097812 */ /* 0x000fe200078ec0ff */
[----:B------:R-:W-:Y:S01]  /*0e30*/  IMAD.WIDE.U32 R160, R139, c[0x0][0x1e0], RZ ;  /* 0x000078008ba07a25 */ /* 0x000fe200078e00ff */
[----:B------:R-:W-:-:S03]  /*0e40*/  SHF.R.S32.HI R0, RZ, 0x1f, R0 ;  /* 0x0000001fff007819 */ /* 0x000fc60000011400 */
[----:B------:R-:W-:Y:S01]  /*0e50*/  IMAD.IADD R18, R78, 0x1, -R9 ;  /* 0x000000014e127824 */ /* 0x000fe200078e0a09 */
[----:B------:R-:W-:Y:S01]  /*0e60*/  LEA.HI R0, R0, R139, RZ, 0x3 ;  /* 0x0000008b00007211 */ /* 0x000fe200078f18ff */
[----:B------:R-:W-:Y:S02]  /*0e70*/  IMAD.IADD R11, R15, 0x1, R10 ;  /* 0x000000010f0b7824 */ /* 0x000fe400078e020a */
[----:B------:R-:W-:Y:S01]  /*0e80*/  IMAD.MOV.U32 R10, RZ, RZ, R14 ;  /* 0x000000ffff0a7224 */ /* 0x000fe200078e000e */
[----:B------:R-:W-:Y:S01]  /*0e90*/  LOP3.LUT R0, R0, 0xfffffff8, RZ, 0xc0, !PT ;  /* 0xfffffff800007812 */ /* 0x000fe200078ec0ff */
[----:B------:R-:W-:Y:S02]  /*0ea0*/  IMAD R22, R80, c[0x0][0x260], RZ ;  /* 0x0000980050167a24 */ /* 0x000fe400078e02ff */
[----:B------:R-:W-:-:S04]  /*0eb0*/  IMAD.WIDE.U32 R10, R199, c[0x0][0x1e8], R10 ;  /* 0x00007a00c70a7a25 */ /* 0x000fc800078e000a */
[C---:B-1----:R-:W-:Y:S02]  /*0ec0*/  IMAD.SHL.U32 R16, R18.reuse, 0x4, RZ ;  /* 0x0000000412107824 */ /* 0x042fe400078e00ff */
[----:B------:R-:W-:Y:S02]  /*0ed0*/  IMAD.SHL.U32 R18, R18, 0x8, RZ ;  /* 0x0000000812127824 */ /* 0x000fe400078e00ff */
[----:B------:R-:W-:Y:S02]  /*0ee0*/  IMAD.SHL.U32 R17, R101, 0x2, RZ ;  /* 0x0000000265117824 */ /* 0x000fe400078e00ff */
[----:B------:R-:W-:Y:S01]  /*0ef0*/  IMAD.IADD R159, R11, 0x1, R158 ;  /* 0x000000010b9f7824 */ /* 0x000fe200078e029e */
[----:B------:R-:W-:Y:S01]  /*0f00*/  ISETP.GE.AND P0, PT, R18, c[0x0][0x27c], PT ;  /* 0x00009f0012007a0c */ /* 0x000fe20003f06270 */
[----:B------:R-:W-:Y:S01]  /*0f10*/  IMAD.MOV.U32 R158, RZ, RZ, R10 ;  /* 0x000000ffff9e7224 */ /* 0x000fe200078e000a */
[----:B------:R-:W-:Y:S01]  /*0f20*/  IADD3 R6, -R17, c[0x0][0x1d4], RZ ;  /* 0x0000750011067a10 */ /* 0x000fe20007ffe1ff */
[----:B------:R-:W-:Y:S01]  /*0f30*/  IMAD.IADD R113, R139, 0x1, -R0 ;  /* 0x000000018b717824 */ /* 0x000fe200078e0a00 */
[----:B------:R-:W-:Y:S01]  /*0f40*/  SHF.R.S32.HI R10, RZ, 0x1f, R139 ;  /* 0x0000001fff0a7819 */ /* 0x000fe2000001148b */
[----:B------:R-:W-:Y:S01]  /*0f50*/  IMAD R22, R199, c[0x0][0x264], R22 ;  /* 0x00009900c7167a24 */ /* 0x000fe200078e0216 */
[----:B------:R-:W-:Y:S01]  /*0f60*/  SEL R2, R17, R6, !P0 ;  /* 0x0000000611027207 */ /* 0x000fe20004000000 */
[----:B------:R-:W-:Y:S01]  /*0f70*/  IMAD.WIDE.U32 R24, R199, c[0x0][0x260], R24 ;  /* 0x00009800c7187a25 */ /* 0x000fe200078e0018 */
[----:B------:R-:W-:-:S02]  /*0f80*/  SEL R9, RZ, c[0x0][0x27c], !P0 ;  /* 0x00009f00ff097a07 */ /* 0x000fc40004000000 */
[----:B------:R-:W-:Y:S01]  /*0f90*/  SHF.R.S32.HI R129, RZ, 0x1f, R2 ;  /* 0x0000001fff817819 */ /* 0x000fe20000011402 */
[C---:B------:R-:W-:Y:S01]  /*0fa0*/  IMAD R146, R10.reuse, c[0x0][0x280], RZ ;  /* 0x0000a0000a927a24 */ /* 0x040fe200078e02ff */
[----:B------:R-:W-:Y:S01]  /*0fb0*/  SHF.R.S32.HI R19, RZ, 0x1f, R18 ;  /* 0x0000001fff137819 */ /* 0x000fe20000011412 */
[----:B------:R-:W-:Y:S01]  /*0fc0*/  IMAD R144, R10, c[0x0][0x290], RZ ;  /* 0x0000a4000a907a24 */ /* 0x000fe200078e02ff */
[----:B------:R-:W-:Y:S01]  /*0fd0*/  LEA.HI R129, R129, R2, RZ, 0x4 ;  /* 0x0000000281817211 */ /* 0x000fe200078f20ff */
[C---:B------:R-:W-:Y:S01]  /*0fe0*/  IMAD.IADD R9, R18.reuse, 0x1, R9 ;  /* 0x0000000112097824 */ /* 0x040fe200078e0209 */
[----:B------:R-:W-:Y:S01]  /*0ff0*/  IADD3 R137, R18, 0x60, RZ ;  /* 0x0000006012897810 */ /* 0x000fe20007ffe0ff */
[----:B------:R-:W-:Y:S01]  /*1000*/  IMAD R8, R80, c[0x0][0x210], RZ ;  /* 0x0000840050087a24 */ /* 0x000fe200078e02ff */
[----:B------:R-:W-:Y:S01]  /*1010*/  SHF.R.S32.HI R129, RZ, 0x4, R129 ;  /* 0x00000004ff817819 */ /* 0x000fe20000011481 */
[----:B------:R-:W-:Y:S01]  /*1020*/  IMAD.IADD R23, R25, 0x1, R22 ;  /* 0x0000000119177824 */ /* 0x000fe200078e0216 */
[C---:B------:R-:W-:Y:S01]  /*1030*/  IADD3 R136, R18.reuse, 0x80, RZ ;  /* 0x0000008012887810 */ /* 0x040fe20007ffe0ff */
[----:B------:R-:W-:Y:S01]  /*1040*/  IMAD.MOV.U32 R22, RZ, RZ, R24 ;  /* 0x000000ffff167224 */ /* 0x000fe200078e0018 */
[----:B------:R-:W-:Y:S01]  /*1050*/  IADD3 R134, R18, 0xa0, RZ ;  /* 0x000000a012867810 */ /* 0x000fe20007ffe0ff */
[----:B------:R-:W-:Y:S01]  /*1060*/  IMAD R8, R199, c[0x0][0x214], R8 ;  /* 0x00008500c7087a24 */ /* 0x000fe200078e0208 */
[----:B------:R-:W-:Y:S01]  /*1070*/  IADD3 R11, R16, 0x30, RZ ;  /* 0x00000030100b7810 */ /* 0x000fe20007ffe0ff */
[----:B------:R-:W-:-:S02]  /*1080*/  IMAD R146, R139, c[0x0][0x284], R146 ;  /* 0x0000a1008b927a24 */ /* 0x000fc400078e0292 */
[C---:B------:R-:W-:Y:S02]  /*1090*/  IMAD R144, R139.reuse, c[0x0][0x294], R144 ;  /* 0x0000a5008b907a24 */ /* 0x040fe400078e0290 */
[----:B------:R-:W-:-:S04]  /*10a0*/  IMAD.WIDE.U32 R28, R139, c[0x0][0x280], R18 ;  /* 0x0000a0008b1c7a25 */ /* 0x000fc800078e0012 */
[----:B------:R-:W-:-:S04]  /*10b0*/  IMAD.WIDE.U32 R26, R139, c[0x0][0x290], R18 ;  /* 0x0000a4008b1a7a25 */ /* 0x000fc800078e0012 */
[----:B------:R-:W-:-:S04]  /*10c0*/  IMAD.WIDE.U32 R24, R199, c[0x0][0x210], R18 ;  /* 0x00008400c7187a25 */ /* 0x000fc800078e0012 */
[----:B------:R-:W-:Y:S02]  /*10d0*/  IMAD.IADD R147, R146, 0x1, R29 ;  /* 0x0000000192937824 */ /* 0x000fe400078e021d */
[----:B------:R-:W-:Y:S02]  /*10e0*/  IMAD.IADD R145, R144, 0x1, R27 ;  /* 0x0000000190917824 */ /* 0x000fe400078e021b */
[----:B------:R-:W-:Y:S02]  /*10f0*/  IMAD R93, R93, c[0x0][0x268], RZ ;  /* 0x00009a005d5d7a24 */ /* 0x000fe400078e02ff */
[----:B------:R-:W-:Y:S02]  /*1100*/  IMAD.MOV.U32 R106, RZ, RZ, c[0x0][0x1e0] ;  /* 0x00007800ff6a7624 */ /* 0x000fe400078e00ff */
[----:B------:R-:W-:Y:S02]  /*1110*/  IMAD.MOV.U32 R108, RZ, RZ, c[0x0][0x280] ;  /* 0x0000a000ff6c7624 */ /* 0x000fe400078e00ff */
[----:B------:R-:W-:Y:S01]  /*1120*/  IMAD.MOV.U32 R110, RZ, RZ, c[0x0][0x290] ;  /* 0x0000a400ff6e7624 */ /* 0x000fe200078e00ff */
[-C--:B------:R-:W-:Y:S01]  /*1130*/  SHF.L.U64.HI R104, R106, R107.reuse, c[0x0][0x1e4] ;  /* 0x000079006a687619 */ /* 0x080fe2000001026b */
[----:B------:R-:W-:Y:S01]  /*1140*/  IMAD R93, R154, c[0x0][0x26c], R93 ;  /* 0x00009b009a5d7a24 */ /* 0x000fe200078e025d */
[-C--:B------:R-:W-:Y:S01]  /*1150*/  SHF.L.U64.HI R105, R108, R107.reuse, c[0x0][0x284] ;  /* 0x0000a1006c697619 */ /* 0x080fe2000001026b */
[----:B------:R-:W-:Y:S01]  /*1160*/  IMAD.WIDE.U32 R154, R154, c[0x0][0x268], R22 ;  /* 0x00009a009a9a7a25 */ /* 0x000fe200078e0016 */
[----:B------:R-:W-:-:S03]  /*1170*/  SHF.L.U64.HI R107, R110, R107, c[0x0][0x294] ;  /* 0x0000a5006e6b7619 */ /* 0x000fc6000001026b */
[----:B------:R-:W-:Y:S02]  /*1180*/  IMAD.SHL.U32 R106, R106, 0x40, RZ ;  /* 0x000000406a6a7824 */ /* 0x000fe400078e00ff */
[----:B------:R-:W-:Y:S02]  /*1190*/  IMAD.SHL.U32 R108, R108, 0x40, RZ ;  /* 0x000000406c6c7824 */ /* 0x000fe400078e00ff */
[----:B------:R-:W-:Y:S02]  /*11a0*/  IMAD.SHL.U32 R110, R110, 0x40, RZ ;  /* 0x000000406e6e7824 */ /* 0x000fe400078e00ff */
[----:B------:R-:W-:Y:S01]  /*11b0*/  IMAD.IADD R93, R155, 0x1, R93 ;  /* 0x000000019b5d7824 */ /* 0x000fe200078e025d */
[--C-:B---3--:R-:W-:Y:S01]  /*11c0*/  @P1 SHF.R.S32.HI R15, RZ, 0x1f, R4.reuse ;  /* 0x0000001fff0f1819 */ /* 0x108fe20000011404 */
[----:B------:R-:W-:Y:S02]  /*11d0*/  @!P1 IMAD.MOV.U32 R15, RZ, RZ, R5 ;  /* 0x000000ffff0f9224 */ /* 0x000fe400078e0005 */
[----:B------:R-:W-:Y:S01]  /*11e0*/  @P1 IMAD.MOV.U32 R14, RZ, RZ, R4 ;  /* 0x000000ffff0e1224 */ /* 0x000fe200078e0004 */
[----:B------:R-:W-:Y:S01]  /*11f0*/  SHF.R.S32.HI R4, RZ, 0x1f, R9 ;  /* 0x0000001fff047819 */ /* 0x000fe20000011409 */
[----:B------:R-:W-:Y:S01]  /*1200*/  @!P1 IMAD.MOV.U32 R14, RZ, RZ, R200 ;  /* 0x000000ffff0e9224 */ /* 0x000fe200078e00c8 */
[----:B------:R-:W-:-:S02]  /*1210*/  SEL R89, R15, RZ, !P6 ;  /* 0x000000ff0f597207 */ /* 0x000fc40007000000 */
[----:B------:R-:W-:Y:S02]  /*1220*/  IADD3 R15, R16, 0x20, RZ ;  /* 0x00000020100f7810 */ /* 0x000fe40007ffe0ff */
[----:B------:R-:W-:Y:S01]  /*1230*/  SEL R152, R14, RZ, !P6 ;  /* 0x000000ff0e987207 */ /* 0x000fe20007000000 */
[----:B------:R-:W-:Y:S01]  /*1240*/  IMAD R97, R89, c[0x0][0x1f0], RZ ;  /* 0x00007c0059617a24 */ /* 0x000fe200078e02ff */
[C---:B------:R-:W-:Y:S01]  /*1250*/  IADD3 R14, R16.reuse, 0x40, RZ ;  /* 0x00000040100e7810 */ /* 0x040fe20007ffe0ff */
[----:B--2---:R-:W-:Y:S01]  /*1260*/  IMAD.IADD R13, R16, 0x1, R15 ;  /* 0x00000001100d7824 */ /* 0x004fe200078e020f */
[-C--:B------:R-:W-:Y:S01]  /*1270*/  LEA.HI R132, R4, R9.reuse, RZ, 0x3 ;  /* 0x0000000904847211 */ /* 0x080fe200078f18ff */
[----:B------:R-:W-:Y:S01]  /*1280*/  IMAD.WIDE.U32 R158, R152, c[0x0][0x1f0], R158 ;  /* 0x00007c00989e7a25 */ /* 0x000fe200078e009e */
[----:B------:R-:W-:Y:S02]  /*1290*/  LEA.HI R4, R4, R9, RZ, 0x6 ;  /* 0x0000000904047211 */ /* 0x000fe400078f30ff */
[----:B------:R-:W-:Y:S01]  /*12a0*/  ISETP.GE.AND P1, PT, R13, c[0x0][0x27c], PT ;  /* 0x00009f000d007a0c */ /* 0x000fe20003f26270 */
[----:B------:R-:W-:Y:S01]  /*12b0*/  IMAD.IADD R12, R16, 0x1, R14 ;  /* 0x00000001100c7824 */ /* 0x000fe200078e020e */
[----:B------:R-:W-:Y:S01]  /*12c0*/  LEA.HI.SX32 R129, R132, R129, 0x1d ;  /* 0x0000008184817211 */ /* 0x000fe200078feaff */
[----:B------:R-:W-:Y:S01]  /*12d0*/  IMAD R97, R152, c[0x0][0x1f4], R97 ;  /* 0x00007d0098617a24 */ /* 0x000fe200078e0261 */
[-C--:B------:R-:W-:Y:S01]  /*12e0*/  SEL R5, R17, R6.reuse, !P1 ;  /* 0x0000000611057207 */ /* 0x080fe20004800000 */
[----:B------:R-:W-:Y:S01]  /*12f0*/  IMAD.SHL.U32 R4, R4, 0x40, RZ ;  /* 0x0000004004047824 */ /* 0x000fe200078e00ff */
[----:B------:R-:W-:Y:S01]  /*1300*/  SEL R2, RZ, c[0x0][0x27c], !P1 ;  /* 0x00009f00ff027a07 */ /* 0x000fe20004800000 */
[----:B------:R-:W-:Y:S01]  /*1310*/  IMAD.IADD R97, R159, 0x1, R97 ;  /* 0x000000019f617824 */ /* 0x000fe200078e0261 */
[----:B------:R-:W-:Y:S01]  /*1320*/  IADD3 R91, P1, R20, R139, RZ ;  /* 0x0000008b145b7210 */ /* 0x000fe20007f3e0ff */
[----:B------:R-:W-:Y:S01]  /*1330*/  IMAD.IADD R9, R25, 0x1, R8 ;  /* 0x0000000119097824 */ /* 0x000fe200078e0208 */
[----:B------:R-:W-:Y:S01]  /*1340*/  SHF.R.S32.HI R126, RZ, 0x1f, R5 ;  /* 0x0000001fff7e7819 */ /* 0x000fe20000011405 */
[----:B------:R-:W-:Y:S01]  /*1350*/  IMAD.IADD R2, R2, 0x1, R13 ;  /* 0x0000000102027824 */ /* 0x000fe200078e020d */
[----:B------:R-:W-:Y:S01]  /*1360*/  BAR.SYNC.DEFER_BLOCKING 0x0 ;  /* 0x0000000000007b1d */ /* 0x000fe20000010000 */
[----:B------:R-:W-:Y:S01]  /*1370*/  IMAD.X R90, R3, 0x1, R10, P1 ;  /* 0x00000001035a7824 */ /* 0x000fe200008e060a */
[----:B------:R-:W-:Y:S01]  /*1380*/  ISETP.GE.AND P0, PT, R12, c[0x0][0x27c], PT ;  /* 0x00009f000c007a0c */ /* 0x000fe20003f06270 */
[----:B------:R-:W-:Y:S01]  /*1390*/  IMAD R10, R10, c[0x0][0x1e0], RZ ;  /* 0x000078000a0a7a24 */ /* 0x000fe200078e02ff */
[----:B------:R-:W-:Y:S01]  /*13a0*/  LEA.HI R126, R126, R5, RZ, 0x4 ;  /* 0x000000057e7e7211 */ /* 0x000fe200078f20ff */
[----:B------:R-:W-:Y:S01]  /*13b0*/  IMAD R89, R89, c[0x0][0x218], RZ ;  /* 0x0000860059597a24 */ /* 0x000fe200078e02ff */
[----:B------:R-:W-:Y:S01]  /*13c0*/  SEL R6, R17, R6, !P0 ;  /* 0x0000000611067207 */ /* 0x000fe20004000000 */
[----:B------:R-:W-:Y:S01]  /*13d0*/  IMAD R109, R139, c[0x0][0x1e4], R10 ;  /* 0x000079008b6d7a24 */ /* 0x000fe200078e020a */
[----:B------:R-:W-:Y:S01]  /*13e0*/  SEL R5, RZ, c[0x0][0x27c], !P0 ;  /* 0x00009f00ff057a07 */ /* 0x000fe20004000000 */
[----:B------:R-:W-:Y:S01]  /*13f0*/  IMAD.MOV.U32 R8, RZ, RZ, R24 ;  /* 0x000000ffff087224 */ /* 0x000fe200078e0018 */
[----:B------:R-:W-:Y:S01]  /*1400*/  IADD3 R83, P1, P0, R158, R160, R18 ;  /* 0x000000a09e537210 */ /* 0x000fe2000783e012 */
[----:B------:R-:W-:Y:S01]  /*1410*/  IMAD.IADD R109, R161, 0x1, R109 ;  /* 0x00000001a16d7824 */ /* 0x000fe200078e026d */
[----:B------:R-:W-:Y:S01]  /*1420*/  SHF.R.S32.HI R3, RZ, 0x1f, R2 ;  /* 0x0000001fff037819 */ /* 0x000fe20000011402 */
[----:B------:R-:W-:Y:S01]  /*1430*/  IMAD.IADD R5, R5, 0x1, R12 ;  /* 0x0000000105057824 */ /* 0x000fe200078e020c */
[----:B------:R-:W-:Y:S01]  /*1440*/  SHF.R.S32.HI R125, RZ, 0x1f, R6 ;  /* 0x0000001fff7d7819 */ /* 0x000fe20000011406 */
[C---:B------:R-:W-:Y:S01]  /*1450*/  IMAD R89, R152.reuse, c[0x0][0x21c], R89 ;  /* 0x0000870098597a24 */ /* 0x040fe200078e0259 */
[----:B------:R-:W-:Y:S01]  /*1460*/  IADD3.X R82, R97, R109, R19, P1, P0 ;  /* 0x0000006d61527210 */ /* 0x000fe20000fe0413 */
[----:B------:R-:W-:Y:S01]  /*1470*/  IMAD.WIDE.U32 R152, R152, c[0x0][0x218], R8 ;  /* 0x0000860098987a25 */ /* 0x000fe200078e0008 */
[----:B------:R-:W-:-:S02]  /*1480*/  LOP3.LUT P0, RZ, R113, 0x4, RZ, 0xc0, !PT ;  /* 0x0000000471ff7812 */ /* 0x000fc4000780c0ff */
[----:B------:R-:W-:Y:S01]  /*1490*/  SHF.R.S32.HI R0, RZ, 0x1f, R5 ;  /* 0x0000001fff007819 */ /* 0x000fe20000011405 */
[----:B------:R-:W-:Y:S01]  /*14a0*/  IMAD.SHL.U32 R113, R113, 0x40, RZ ;  /* 0x0000004071717824 */ /* 0x000fe200078e00ff */
[-C--:B------:R-:W-:Y:S01]  /*14b0*/  LEA.HI R131, R3, R2.reuse, RZ, 0x3 ;  /* 0x0000000203837211 */ /* 0x080fe200078f18ff */
[----:B------:R-:W-:Y:S01]  /*14c0*/  IMAD.IADD R89, R153, 0x1, R89 ;  /* 0x0000000199597824 */ /* 0x000fe200078e0259 */
[----:B------:R-:W-:Y:S02]  /*14d0*/  LEA.HI R3, R3, R2, RZ, 0x6 ;  /* 0x0000000203037211 */ /* 0x000fe400078f30ff */
[----:B------:R-:W-:Y:S02]  /*14e0*/  LOP3.LUT R113, R113, 0x1c0, RZ, 0xc0, !PT ;  /* 0x000001c071717812 */ /* 0x000fe400078ec0ff */
[----:B------:R-:W-:Y:S01]  /*14f0*/  LEA.HI R2, R7, R78, RZ, 0x5 ;  /* 0x0000004e07027211 */ /* 0x000fe200078f28ff */
[----:B------:R-:W-:Y:S01]  /*1500*/  IMAD.SHL.U32 R3, R3, 0x40, RZ ;  /* 0x0000004003037824 */ /* 0x000fe200078e00ff */
[----:B------:R-:W-:-:S02]  /*1510*/  LEA.HI R130, R0, R5, RZ, 0x3 ;  /* 0x0000000500827211 */ /* 0x000fc400078f18ff */
[----:B------:R-:W-:Y:S01]  /*1520*/  LEA.HI R125, R125, R6, RZ, 0x4 ;  /* 0x000000067d7d7211 */ /* 0x000fe200078f20ff */
[----:B------:R-:W-:Y:S01]  /*1530*/  IMAD.SHL.U32 R2, R2, 0x10, RZ ;  /* 0x0000001002027824 */ /* 0x000fe200078e00ff */
[----:B------:R-:W-:Y:S02]  /*1540*/  LEA.HI R0, R0, R5, RZ, 0x6 ;  /* 0x0000000500007211 */ /* 0x000fe400078f30ff */
[----:B------:R-:W-:Y:S02]  /*1550*/  SHF.R.U32.HI R5, RZ, 0x3, R113 ;  /* 0x00000003ff057819 */ /* 0x000fe40000011671 */
[C---:B------:R-:W-:Y:S01]  /*1560*/  LOP3.LUT R6, R113.reuse, 0x38, R132, 0xf8, !PT ;  /* 0x0000003871067812 */ /* 0x040fe200078ef884 */
[----:B------:R-:W-:Y:S01]  /*1570*/  IMAD.SHL.U32 R0, R0, 0x40, RZ ;  /* 0x0000004000007824 */ /* 0x000fe200078e00ff */
[----:B------:R-:W-:Y:S02]  /*1580*/  LOP3.LUT R10, R113, 0x38, R131, 0xf8, !PT ;  /* 0x00000038710a7812 */ /* 0x000fe400078ef883 */
[----:B------:R-:W-:-:S02]  /*1590*/  LOP3.LUT R123, R6, R5, RZ, 0x3c, !PT ;  /* 0x00000005067b7212 */ /* 0x000fc400078e3cff */
[----:B------:R-:W-:Y:S02]  /*15a0*/  LOP3.LUT R6, R113, 0x38, R130, 0xf8, !PT ;  /* 0x0000003871067812 */ /* 0x000fe400078ef882 */
[----:B------:R-:W-:Y:S02]  /*15b0*/  SHF.R.S32.HI R126, RZ, 0x4, R126 ;  /* 0x00000004ff7e7819 */ /* 0x000fe4000001147e */
[----:B------:R-:W-:Y:S02]  /*15c0*/  SHF.R.S32.HI R125, RZ, 0x4, R125 ;  /* 0x00000004ff7d7819 */ /* 0x000fe4000001147d */
[----:B------:R-:W-:Y:S02]  /*15d0*/  LOP3.LUT R2, R2, 0xfffffe00, RZ, 0xc0, !PT ;  /* 0xfffffe0002027812 */ /* 0x000fe400078ec0ff */
[----:B------:R-:W-:Y:S02]  /*15e0*/  LOP3.LUT R4, R4, 0x7ffff000, RZ, 0xc0, !PT ;  /* 0x7ffff00004047812 */ /* 0x000fe400078ec0ff */
[----:B------:R-:W-:-:S02]  /*15f0*/  LOP3.LUT R3, R3, 0x7ffff000, RZ, 0xc0, !PT ;  /* 0x7ffff00003037812 */ /* 0x000fc400078ec0ff */
[-C--:B------:R-:W-:Y:S02]  /*1600*/  LOP3.LUT R119, R10, R5.reuse, RZ, 0x3c, !PT ;  /* 0x000000050a777212 */ /* 0x080fe400078e3cff */
[----:B------:R-:W-:Y:S02]  /*1610*/  LOP3.LUT R0, R0, 0x7ffff000, RZ, 0xc0, !PT ;  /* 0x7ffff00000007812 */ /* 0x000fe400078ec0ff */
[----:B------:R-:W-:Y:S02]  /*1620*/  LOP3.LUT R115, R6, R5, RZ, 0x3c, !PT ;  /* 0x0000000506737212 */ /* 0x000fe400078e3cff */
[----:B------:R-:W-:Y:S02]  /*1630*/  LEA.HI.SX32 R126, R131, R126, 0x1d ;  /* 0x0000007e837e7211 */ /* 0x000fe400078feaff */
[----:B------:R-:W-:Y:S02]  /*1640*/  LEA.HI.SX32 R125, R130, R125, 0x1d ;  /* 0x0000007d827d7211 */ /* 0x000fe400078feaff */
[----:B------:R-:W-:-:S02]  /*1650*/  IADD3 R123, R123, R4, R2 ;  /* 0x000000047b7b7210 */ /* 0x000fc40007ffe002 */
[--C-:B------:R-:W-:Y:S02]  /*1660*/  IADD3 R119, R119, R3, R2.reuse ;  /* 0x0000000377777210 */ /* 0x100fe40007ffe002 */
[----:B------:R-:W-:Y:S01]  /*1670*/  IADD3 R115, R115, R0, R2 ;  /* 0x0000000073737210 */ /* 0x000fe20007ffe002 */
[----:B------:R-:W-:Y:S01]  /*1680*/  IMAD.SHL.U32 R123, R123, 0x2, RZ ;  /* 0x000000027b7b7824 */ /* 0x000fe200078e00ff */
[----:B------:R-:W-:Y:S01]  /*1690*/  SHF.R.S32.HI R4, RZ, 0x1f, R129 ;  /* 0x0000001fff047819 */ /* 0x000fe20000011481 */
[----:B------:R-:W-:Y:S01]  /*16a0*/  IMAD.SHL.U32 R119, R119, 0x2, RZ ;  /* 0x0000000277777824 */ /* 0x000fe200078e00ff */
[----:B------:R-:W-:Y:S01]  /*16b0*/  SHF.R.S32.HI R3, RZ, 0x1f, R126 ;  /* 0x0000001fff037819 */ /* 0x000fe2000001147e */
[----:B------:R-:W-:Y:S01]  /*16c0*/  IMAD.SHL.U32 R115, R115, 0x2, RZ ;  /* 0x0000000273737824 */ /* 0x000fe200078e00ff */
[----:B------:R-:W-:Y:S02]  /*16d0*/  SHF.R.S32.HI R0, RZ, 0x1f, R125 ;  /* 0x0000001fff007819 */ /* 0x000fe4000001147d */
[----:B------:R-:W-:Y:S01]  /*16e0*/  LEA.HI R4, R4, R129, RZ, 0x3 ;  /* 0x0000008104047211 */ /* 0x000fe200078f18ff */
[----:B------:R-:W-:Y:S01]  /*16f0*/  IMAD.SHL.U32 R129, R129, 0x8, RZ ;  /* 0x0000000881817824 */ /* 0x000fe200078e00ff */
[----:B------:R-:W-:Y:S01]  /*1700*/  LEA.HI R3, R3, R126, RZ, 0x3 ;  /* 0x0000007e03037211 */ /* 0x000fe200078f18ff */
[----:B------:R-:W-:Y:S01]  /*1710*/  IMAD.SHL.U32 R126, R126, 0x8, RZ ;  /* 0x000000087e7e7824 */ /* 0x000fe200078e00ff */
[----:B------:R-:W-:Y:S01]  /*1720*/  LEA.HI R0, R0, R125, RZ, 0x3 ;  /* 0x0000007d00007211 */ /* 0x000fe200078f18ff */
[----:B------:R-:W-:Y:S01]  /*1730*/  IMAD.SHL.U32 R125, R125, 0x8, RZ ;  /* 0x000000087d7d7824 */ /* 0x000fe200078e00ff */
[C---:B------:R-:W-:Y:S01]  /*1740*/  LOP3.LUT R128, R113.reuse, 0x18, R18, 0xf8, !PT ;  /* 0x0000001871807812 */ /* 0x040fe200078ef812 */
[----:B------:R-:W-:Y:S01]  /*1750*/  IMAD.SHL.U32 R4, R4, 0x200, RZ ;  /* 0x0000020004047824 */ /* 0x000fe200078e00ff */
[C---:B------:R-:W-:Y:S01]  /*1760*/  LOP3.LUT R10, R113.reuse, 0x38, R129, 0xf8, !PT ;  /* 0x00000038710a7812 */ /* 0x040fe200078ef881 */
[----:B------:R-:W-:Y:S01]  /*1770*/  IMAD.SHL.U32 R0, R0, 0x200, RZ ;  /* 0x0000020000007824 */ /* 0x000fe200078e00ff */
[----:B------:R-:W-:Y:S01]  /*1780*/  LOP3.LUT R6, R113, 0x38, R126, 0xf8, !PT ;  /* 0x0000003871067812 */ /* 0x000fe200078ef87e */
[----:B------:R-:W-:Y:S01]  /*1790*/  IMAD.SHL.U32 R3, R3, 0x200, RZ ;  /* 0x0000020003037824 */ /* 0x000fe200078e00ff */
[----:B------:R-:W-:-:S02]  /*17a0*/  LOP3.LUT R113, R113, 0x38, R125, 0xf8, !PT ;  /* 0x0000003871717812 */ /* 0x000fc400078ef87d */
[----:B------:R-:W-:Y:S02]  /*17b0*/  LOP3.LUT R0, R0, 0x7ffff000, RZ, 0xc0, !PT ;  /* 0x7ffff00000007812 */ /* 0x000fe400078ec0ff */
[-C--:B------:R-:W-:Y:S02]  /*17c0*/  LOP3.LUT R113, R113, R5.reuse, RZ, 0x3c, !PT ;  /* 0x0000000571717212 */ /* 0x080fe400078e3cff */
[----:B------:R-:W-:Y:S02]  /*17d0*/  SHF.R.S32.HI R17, RZ, 0x1f, R16 ;  /* 0x0000001fff117819 */ /* 0x000fe40000011410 */
[----:B------:R-:W-:Y:S02]  /*17e0*/  IADD3 R113, R113, R0, R2 ;  /* 0x0000000071717210 */ /* 0x000fe40007ffe002 */
[-C--:B------:R-:W-:Y:S01]  /*17f0*/  LOP3.LUT R121, R10, R5.reuse, RZ, 0x3c, !PT ;  /* 0x000000050a797212 */ /* 0x080fe200078e3cff */
[----:B------:R-:W-:Y:S01]  /*1800*/  IMAD.WIDE.U32 R150, R139, c[0x0][0x280], R16 ;  /* 0x0000a0008b967a25 */ /* 0x000fe200078e0010 */
[----:B------:R-:W-:-:S02]  /*1810*/  LOP3.LUT R117, R6, R5, RZ, 0x3c, !PT ;  /* 0x0000000506757212 */ /* 0x000fc400078e3cff */
[----:B------:R-:W-:Y:S01]  /*1820*/  LOP3.LUT R4, R4, 0x7ffff000, RZ, 0xc0, !PT ;  /* 0x7ffff00004047812 */ /* 0x000fe200078ec0ff */
[----:B------:R-:W-:Y:S01]  /*1830*/  IMAD.WIDE.U32 R148, R139, c[0x0][0x290], R16 ;  /* 0x0000a4008b947a25 */ /* 0x000fe200078e0010 */
[----:B------:R-:W-:Y:S02]  /*1840*/  LOP3.LUT R3, R3, 0x7ffff000, RZ, 0xc0, !PT ;  /* 0x7ffff00003037812 */ /* 0x000fe400078ec0ff */
[----:B-----5:R-:W-:Y:S01]  /*1850*/  SHF.R.S32.HI R0, RZ, 0x1f, R79 ;  /* 0x0000001fff007819 */ /* 0x020fe2000001144f */
[----:B------:R-:W-:Y:S01]  /*1860*/  IMAD.IADD R151, R151, 0x1, R146 ;  /* 0x0000000197977824 */ /* 0x000fe200078e0292 */
[----:B------:R-:W-:Y:S01]  /*1870*/  LOP3.LUT R128, R2, R128, R5, 0xf6, !PT ;  /* 0x0000008002807212 */ /* 0x000fe200078ef605 */
[----:B------:R-:W-:Y:S01]  /*1880*/  IMAD.IADD R149, R149, 0x1, R144 ;  /* 0x0000000195957824 */ /* 0x000fe200078e0290 */
[----:B------:R-:W-:Y:S01]  /*1890*/  IADD3 R121, R121, R4, R2 ;  /* 0x0000000479797210 */ /* 0x000fe20007ffe002 */
[----:B------:R-:W-:Y:S01]  /*18a0*/  IMAD.MOV.U32 R146, RZ, RZ, R28 ;  /* 0x000000ffff927224 */ /* 0x000fe200078e001c */
[----:B------:R-:W-:Y:S01]  /*18b0*/  IADD3 R117, R117, R3, R2 ;  /* 0x0000000375757210 */ /* 0x000fe20007ffe002 */
[----:B------:R-:W-:Y:S01]  /*18c0*/  IMAD R2, R0, c[0x0][0x280], RZ ;  /* 0x0000a00000027a24 */ /* 0x000fe200078e02ff */
[----:B------:R-:W-:Y:S01]  /*18d0*/  LEA R128, R128, 0x100, 0x1 ;  /* 0x0000010080807811 */ /* 0x000fe200078e08ff */
[----:B------:R-:W-:Y:S01]  /*18e0*/  IMAD.MOV.U32 R144, RZ, RZ, R26 ;  /* 0x000000ffff907224 */ /* 0x000fe200078e001a */
[----:B------:R-:W-:Y:S01]  /*18f0*/  LOP3.LUT R132, R132, 0xfffffff8, RZ, 0xc0, !PT ;  /* 0xfffffff884847812 */ /* 0x000fe200078ec0ff */
[----:B------:R-:W-:Y:S01]  /*1900*/  IMAD R0, R0, c[0x0][0x290], RZ ;  /* 0x0000a40000007a24 */ /* 0x000fe200078e02ff */
[----:B------:R-:W-:Y:S01]  /*1910*/  LOP3.LUT R131, R131, 0xfffffff8, RZ, 0xc0, !PT ;  /* 0xfffffff883837812 */ /* 0x000fe200078ec0ff */
[C---:B------:R-:W-:Y:S01]  /*1920*/  IMAD R85, R79.reuse, c[0x0][0x284], R2 ;  /* 0x0000a1004f557a24 */ /* 0x040fe200078e0202 */
[----:B------:R-:W-:Y:S01]  /*1930*/  LOP3.LUT R130, R130, 0xfffffff8, RZ, 0xc0, !PT ;  /* 0xfffffff882827812 */ /* 0x000fe200078ec0ff */
[----:B------:R-:W-:Y:S01]  /*1940*/  IMAD.WIDE.U32 R150, R79, c[0x0][0x280], R150 ;  /* 0x0000a0004f967a25 */ /* 0x000fe200078e0096 */
[----:B------:R-:W-:-:S02]  /*1950*/  IADD3 R127, R128, 0x40, RZ ;  /* 0x00000040807f7810 */ /* 0x000fc40007ffe0ff */
[----:B------:R-:W-:Y:S01]  /*1960*/  ISETP.NE.AND P6, PT, RZ, UR4, PT ;  /* 0x00000004ff007c0c */ /* 0x000fe2000bfc5270 */
[C---:B------:R-:W-:Y:S01]  /*1970*/  IMAD R3, R79.reuse, c[0x0][0x294], R0 ;  /* 0x0000a5004f037a24 */ /* 0x040fe200078e0200 */
[C---:B------:R-:W-:Y:S01]  /*1980*/  IADD3 R10, R16.reuse, 0x50, RZ ;  /* 0x00000050100a7810 */ /* 0x040fe20007ffe0ff */
[C---:B------:R-:W-:Y:S01]  /*1990*/  IMAD.WIDE.U32 R146, R79.reuse, c[0x0][0x280], R146 ;  /* 0x0000a0004f927a25 */ /* 0x040fe200078e0092 */
[----:B------:R-:W-:Y:S02]  /*19a0*/  IADD3 R9, R16, 0x10, RZ ;  /* 0x0000001010097810 */ /* 0x000fe40007ffe0ff */
[----:B------:R-:W-:Y:S01]  /*19b0*/  SHF.R.S32.HI R124, RZ, 0x1f, R132 ;  /* 0x0000001fff7c7819 */ /* 0x000fe20000011484 */
[C---:B------:R-:W-:Y:S01]  /*19c0*/  IMAD.WIDE.U32 R148, R79.reuse, c[0x0][0x290], R148 ;  /* 0x0000a4004f947a25 */ /* 0x040fe200078e0094 */
[----:B------:R-:W-:Y:S02]  /*19d0*/  @P0 IADD3 R127, R128, -0x40, RZ ;  /* 0xffffffc0807f0810 */ /* 0x000fe40007ffe0ff */
[----:B------:R-:W-:Y:S01]  /*19e0*/  SHF.R.S32.HI R118, RZ, 0x1f, R129 ;  /* 0x0000001fff767819 */ /* 0x000fe20000011481 */
[----:B------:R-:W-:Y:S01]  /*19f0*/  IMAD.WIDE.U32 R144, R79, c[0x0][0x290], R144 ;  /* 0x0000a4004f907a25 */ /* 0x000fe200078e0090 */
[----:B------:R-:W-:-:S02]  /*1a00*/  SHF.R.S32.HI R122, RZ, 0x1f, R131 ;  /* 0x0000001fff7a7819 */ /* 0x000fc40000011483 */
[----:B------:R-:W-:Y:S01]  /*1a10*/  SHF.R.S32.HI R120, RZ, 0x1f, R130 ;  /* 0x0000001fff787819 */ /* 0x000fe20000011482 */
[----:B------:R-:W-:Y:S01]  /*1a20*/  IMAD.IADD R87, R151, 0x1, R85 ;  /* 0x0000000197577824 */ /* 0x000fe200078e0255 */
[----:B------:R-:W-:Y:S01]  /*1a30*/  SHF.R.S32.HI R116, RZ, 0x1f, R126 ;  /* 0x0000001fff747819 */ /* 0x000fe2000001147e */
[----:B------:R-:W-:Y:S01]  /*1a40*/  IMAD.IADD R85, R85, 0x1, R147 ;  /* 0x0000000155557824 */ /* 0x000fe200078e0293 */
[----:B------:R-:W-:Y:S01]  /*1a50*/  SHF.R.S32.HI R114, RZ, 0x1f, R125 ;  /* 0x0000001fff727819 */ /* 0x000fe2000001147d */
[----:B------:R-:W-:Y:S02]  /*1a60*/  IMAD.IADD R86, R149, 0x1, R3 ;  /* 0x0000000195567824 */ /* 0x000fe400078e0203 */
[----:B------:R-:W-:Y:S02]  /*1a70*/  IMAD.IADD R84, R3, 0x1, R145 ;  /* 0x0000000103547824 */ /* 0x000fe400078e0291 */
[----:B------:R-:W-:Y:S02]  /*1a80*/  IMAD.SHL.U32 R121, R121, 0x2, RZ ;  /* 0x0000000279797824 */ /* 0x000fe400078e00ff */
[----:B------:R-:W-:-:S02]  /*1a90*/  IMAD.SHL.U32 R117, R117, 0x2, RZ ;  /* 0x0000000275757824 */ /* 0x000fc400078e00ff */
[----:B------:R-:W-:Y:S02]  /*1aa0*/  IMAD.SHL.U32 R113, R113, 0x2, RZ ;  /* 0x0000000271717824 */ /* 0x000fe400078e00ff */
.L_x_1845:
        /* <DEDUP_REMOVED lines=84> */
.L_x_1825:
[----:B------:R-:W-:Y:S05]  /*1ff0*/  BSYNC B0 ;  /* 0x0000000000007941 */ /* 0x000fea0003800000 */
.L_x_1824:
        /* <DEDUP_REMOVED lines=89> */
.L_x_1828:
[----:B------:R-:W-:Y:S05]  /*2590*/  BSYNC B0 ;  /* 0x0000000000007941 */ /* 0x000fea0003800000 */
.L_x_1827:
        /* <DEDUP_REMOVED lines=56> */
.L_x_1830:
[----:B------:R-:W-:Y:S05]  /*2920*/  BSYNC B0 ;  /* 0x0000000000007941 */ /* 0x000fea0003800000 */
.L_x_1829:
        /* <DEDUP_REMOVED lines=56> */
.L_x_1832:
[----:B------:R-:W-:Y:S05]  /*2cb0*/  BSYNC B0 ;  /* 0x0000000000007941 */ /* 0x000fea0003800000 */
.L_x_1831:
        /* <DEDUP_REMOVED lines=56> */
.L_x_1834:
[----:B------:R-:W-:Y:S05]  /*3040*/  BSYNC B0 ;  /* 0x0000000000007941 */ /* 0x000fea0003800000 */
.L_x_1833:
        /* <DEDUP_REMOVED lines=56> */
.L_x_1836:
[----:B------:R-:W-:Y:S05]  /*33d0*/  BSYNC B0 ;  /* 0x0000000000007941 */ /* 0x000fea0003800000 */
.L_x_1835:
        /* <DEDUP_REMOVED lines=56> */
.L_x_1823:
        /* <DEDUP_REMOVED lines=47> */
.L_x_1838:
[----:B------:R-:W-:Y:S05]  /*3a50*/  BSYNC B0 ;  /* 0x0000000000007941 */ /* 0x000fea0003800000 */
.L_x_1837:
[----:B------:R-:W-:Y:S04]  /*3a60*/  IADD3 R143, P0, R160, R24, RZ ;  /* 0x00000018a08f7210 */ /* 0x000fe80007f1e0ff */
[----:B------:R-:W-:Y:S01]  /*3a70*/  IADD3.X R88, R109, R88, RZ, P0, !PT ;  /* 0x000000586d587210 */ /* 0x000fe200007fe4ff */
[----:B------:R-:W-:-:S05]  /*3a80*/  @P1 BRA `(.L_x_1826) ;  /* 0x0000199000001947 */ /* 0x000fca0003800000 */
[----:B------:R-:W-:Y:S01]  /*3a90*/  ISETP.GE.AND P0, PT, R18, c[0x0][0x1d4], PT ;  /* 0x0000750012007a0c */ /* 0x000fe20003f06270 */
[----:B-----5:R-:W-:Y:S01]  /*3aa0*/  IMAD.MOV.U32 R8, RZ, RZ, R66 ;  /* 0x000000ffff087224 */ /* 0x020fe200078e0042 */
[----:B------:R-:W-:Y:S01]  /*3ab0*/  MOV R5, R65 ;  /* 0x0000004100057202 */ /* 0x000fe20000000f00 */
[----:B------:R-:W-:Y:S01]  /*3ac0*/  IMAD.MOV.U32 R7, RZ, RZ, R67 ;  /* 0x000000ffff077224 */ /* 0x000fe200078e0043 */
[----:B-1----:R-:W-:Y:S01]  /*3ad0*/  MOV R3, R23 ;  /* 0x0000001700037202 */ /* 0x002fe20000000f00 */
        /* <DEDUP_REMOVED lines=70> */
[--C-:B------:R-:W-:Y:S01]  /*3f40*/  IMAD.MOV.U32 R36, RZ, RZ, R39.reuse ;  /* 0x000000ffff247224 */ /* 0x100fe200078e0027 */
        /* <DEDUP_REMOVED lines=55> */
[C---:B------:R-:W-:Y:S01]  /*42c0*/  @!P0 FMUL.FTZ R8, R36.reuse, R39 ;  /* 0x0000002724088220 */ /* 0x040fe20000410000 */
[----:B------:R-:W-:Y:S01]  /*42d0*/  @!P0 MOV R72, R170 ;  /* 0x000000aa00488202 */ /* 0x000fe20000000f00 */
[----:B------:R-:W-:Y:S02]  /*42e0*/  @!P0 FFMA.FTZ R179, R36, R61, -R179 ;  /* 0x0000003d24b38223 */ /* 0x000fe400000108b3 */
[----:B------:R-:W-:Y:S02]  /*42f0*/  @!P0 FFMA.FTZ R7, R58, R59, R7 ;  /* 0x0000003b3a078223 */ /* 0x000fe40000010007 */
[----:B------:R-:W-:Y:S01]  /*4300*/  @!P0 FFMA.FTZ R8, R60, R61, R8 ;  /* 0x0000003d3c088223 */ /* 0x000fe20000010008 */
[----:B------:R-:W-:Y:S01]  /*4310*/  @!P0 F2FP.PACK_AB R179, R179, R176 ;  /* 0x000000b0b3b3823e */ /* 0x000fe200000000ff */
[----:B------:R-:W-:Y:S01]  /*4320*/  @!P0 IMAD.MOV.U32 R26, RZ, RZ, R174 ;  /* 0x000000ffff1a8224 */ /* 0x000fe200078e00ae */
[----:B------:R-:W-:Y:S01]  /*4330*/  @!P0 F2FP.PACK_AB R176, R6, R5 ;  /* 0x0000000506b0823e */ /* 0x000fe200000000ff */
[----:B------:R-:W-:Y:S01]  /*4340*/  @!P0 IMAD.MOV.U32 R73, RZ, RZ, R171 ;  /* 0x000000ffff498224 */ /* 0x000fe200078e00ab */
[----:B------:R-:W-:Y:S02]  /*4350*/  @!P0 MOV R27, R179 ;  /* 0x000000b3001b8202 */ /* 0x000fe40000000f00 */
[----:B------:R-:W-:Y:S02]  /*4360*/  @!P0 F2FP.PACK_AB R177, R8, R7 ;  /* 0x0000000708b1823e */ /* 0x000fe400000000ff */
[----:B------:R-:W-:Y:S01]  /*4370*/  @!P0 MOV R74, R176 ;  /* 0x000000b0004a8202 */ /* 0x000fe20000000f00 */
[----:B------:R1:W-:Y:S01]  /*4380*/  STG.E.128 [R168.64], R24 ;  /* 0x00000018a8007986 */ /* 0x0003e2000c101d06 */
[----:B------:R-:W-:Y:S07]  /*4390*/  @!P0 MOV R75, R177 ;  /* 0x000000b1004b8202 */ /* 0x000fee0000000f00 */
[----:B------:R1:W-:Y:S02]  /*43a0*/  @!P2 STG.E.128 [R166.64], R72 ;  /* 0x00000048a600a986 */ /* 0x0003e4000c101d06 */
.L_x_1840:
[----:B------:R-:W-:Y:S05]  /*43b0*/  BSYNC B0 ;  /* 0x0000000000007941 */ /* 0x000fea0003800000 */
.L_x_1839:
        /* <DEDUP_REMOVED lines=73> */
[--C-:B------:R-:W-:Y:S02]  /*4850*/  @!P0 HADD2.F32 R46, -RZ, R47.reuse.H0_H0 ;  /* 0x2000002fff2e8230 */ /* 0x100fe40000004100 */
[-C--:B------:R-:W-:Y:S01]  /*4860*/  @!P0 FMUL.FTZ R74, R48, R31.reuse ;  /* 0x0000001f304a8220 */ /* 0x080fe20000410000 */
[----:B------:R-:W-:Y:S01]  /*4870*/  @!P0 HADD2.F32 R47, -RZ, R47.H1_H1 ;  /* 0x3000002fff2f8230 */ /* 0x000fe20000004100 */
[----:B------:R-:W-:Y:S01]  /*4880*/  @!P0 FMUL.FTZ R7, R36, R31 ;  /* 0x0000001f24078220 */ /* 0x000fe20000410000 */
[----:B------:R-:W-:Y:S02]  /*4890*/  @!P0 HADD2.F32 R31, -RZ, R34.H0_H0 ;  /* 0x20000022ff1f8230 */ /* 0x000fe40000004100 */
        /* <DEDUP_REMOVED lines=28> */
[----:B------:R-:W-:Y:S01]  /*4a60*/  @!P0 IMAD.MOV.U32 R26, RZ, RZ, R167 ;  /* 0x000000ffff1a8224 */ /* 0x000fe200078e00a7 */
[----:B------:R-:W-:Y:S01]  /*4a70*/  @!P0 F2FP.PACK_AB R164, R6, R5 ;  /* 0x0000000506a4823e */ /* 0x000fe200000000ff */
[----:B------:R-:W-:Y:S01]  /*4a80*/  @!P0 IMAD.MOV.U32 R57, RZ, RZ, R73 ;  /* 0x000000ffff398224 */ /* 0x000fe200078e0049 */
[----:B------:R-:W-:Y:S02]  /*4a90*/  @!P0 F2FP.PACK_AB R165, R8, R7 ;  /* 0x0000000708a5823e */ /* 0x000fe400000000ff */
[----:B------:R1:W-:Y:S01]  /*4aa0*/  STG.E.128 [R60.64], R24 ;  /* 0x000000183c007986 */ /* 0x0003e2000c101d06 */
[----:B------:R-:W-:Y:S02]  /*4ab0*/  @!P0 MOV R56, R72 ;  /* 0x0000004800388202 */ /* 0x000fe40000000f00 */
[----:B------:R-:W-:Y:S02]  /*4ac0*/  @!P0 MOV R58, R164 ;  /* 0x000000a4003a8202 */ /* 0x000fe40000000f00 */
[----:B------:R-:W-:Y:S05]  /*4ad0*/  @!P0 MOV R59, R165 ;  /* 0x000000a5003b8202 */ /* 0x000fea0000000f00 */
[----:B------:R1:W-:Y:S02]  /*4ae0*/  @!P2 STG.E.128 [R54.64], R56 ;  /* 0x000000383600a986 */ /* 0x0003e4000c101d06 */
.L_x_1842:
[----:B------:R-:W-:Y:S05]  /*4af0*/  BSYNC B0 ;  /* 0x0000000000007941 */ /* 0x000fea0003800000 */
.L_x_1841:
[----:B------:R-:W-:Y:S11]  /*4b00*/  ISETP.GE.AND P0, PT, R12, c[0x0][0x1d4], PT ;  /* 0x000075000c007a0c */ /* 0x000ff60003f06270 */
[----:B------:R-:W-:Y:S02]  /*4b10*/  @!UPT UIADD3 URZ, URZ, URZ, URZ ;  /* 0x0000003f3f3ff290 */ /* 0x000fe4000fffe03f */
[----:B------:R-:W-:-:S05]  /*4b20*/  @P0 BRA `(.L_x_1826) ;  /* 0x000008f000000947 */ /* 0x000fca0003800000 */
[----:B-1----:R-:W1:Y:S01]  /*4b30*/  LDS.128 R52, [R113+0x6100] ;  /* 0x0061000071347984 */ /* 0x002e620000000c00 */
[----:B------:R-:W-:Y:S04]  /*4b40*/  IADD3 R58, P1, P0, R158, R143, R130 ;  /* 0x0000008f9e3a7210 */ /* 0x000fe8000783e082 */
[----:B------:R-:W-:Y:S02]  /*4b50*/  IADD3.X R51, R97, R88, R120, P1, P0 ;  /* 0x0000005861337210 */ /* 0x000fe40000fe0478 */
[C---:B------:R-:W-:Y:S01]  /*4b60*/  LEA R56, P0, R58.reuse, c[0x0][0x1c8], 0x1 ;  /* 0x000072003a387a11 */ /* 0x040fe200078008ff */
[----:B------:R-:W2:Y:S03]  /*4b70*/  LDS.128 R24, [R115+0x6100] ;  /* 0x0061000073187984 */ /* 0x000ea60000000c00 */
[----:B------:R-:W-:Y:S02]  /*4b80*/  LEA.HI.X R57, R58, c[0x0][0x1cc], R51, 0x1, P0 ;  /* 0x000073003a397a11 */ /* 0x000fe400000f0c33 */
[----:B------:R-:W-:Y:S11]  /*4b90*/  ISETP.GE.AND P0, PT, R12, c[0x0][0x27c], PT ;  /* 0x00009f000c007a0c */ /* 0x000ff60003f06270 */
[----:B------:R-:W-:Y:S02]  /*4ba0*/  @!UPT UIADD3 URZ, URZ, URZ, URZ ;  /* 0x0000003f3f3ff290 */ /* 0x000fe4000fffe03f */
[----:B------:R-:W-:Y:S01]  /*4bb0*/  @!P0 HADD2.F32 R30, -RZ, R33.H1_H1 ;  /* 0x30000021ff1e8230 */ /* 0x000fe20000004100 */
[--C-:B------:R-:W-:Y:S01]  /*4bc0*/  @!P0 SHF.R.U32.HI R28, RZ, 0x10, R21.reuse ;  /* 0x00000010ff1c8819 */ /* 0x100fe20000011615 */
[--C-:B------:R-:W-:Y:S01]  /*4bd0*/  @!P0 HADD2.F32 R40, -RZ, R63.reuse.H1_H1 ;  /* 0x3000003fff288230 */ /* 0x100fe20000004100 */
[----:B------:R-:W-:Y:S01]  /*4be0*/  @!P0 SHF.R.U64 R21, R20, 0x10, R21 ;  /* 0x0000001014158819 */ /* 0x000fe20000001215 */
[----:B------:R-:W-:Y:S01]  /*4bf0*/  @!P0 HADD2.F32 R37, -RZ, R63.H0_H0 ;  /* 0x2000003fff258230 */ /* 0x000fe20000004100 */
[--C-:B------:R-:W-:Y:S01]  /*4c00*/  @!P0 SHF.R.U32.HI R20, RZ, 0x10, R23.reuse ;  /* 0x00000010ff148819 */ /* 0x100fe20000011617 */
[--C-:B------:R-:W-:Y:S01]  /*4c10*/  @!P0 HADD2.F32 R44, -RZ, R62.reuse.H1_H1 ;  /* 0x3000003eff2c8230 */ /* 0x100fe20000004100 */
[----:B------:R-:W-:Y:S01]  /*4c20*/  @!P0 SHF.R.U64 R22, R22, 0x10, R23 ;  /* 0x0000001016168819 */ /* 0x000fe20000001217 */
[----:B------:R-:W-:Y:S01]  /*4c30*/  @!P0 HADD2.F32 R47, -RZ, R62.H0_H0 ;  /* 0x2000003eff2f8230 */ /* 0x000fe20000004100 */
        /* <DEDUP_REMOVED lines=8> */
[----:B------:R-:W-:Y:S01]  /*4cc0*/  @!P0 MOV R36, R52 ;  /* 0x0000003400248202 */ /* 0x000fe20000000f00 */
[----:B------:R-:W-:Y:S01]  /*4cd0*/  @!P0 HADD2.F32 R43, -RZ, R43.H0_H0 ;  /* 0x2000002bff2b8230 */ /* 0x000fe20000004100 */
[----:B------:R-:W-:Y:S01]  /*4ce0*/  @!P0 SHF.R.U64 R46, R66, 0x10, R67 ;  /* 0x00000010422e8819 */ /* 0x000fe20000001243 */
[----:B------:R-:W-:Y:S01]  /*4cf0*/  @!P0 HADD2.F32 R38, -RZ, R35.H0_H0 ;  /* 0x20000023ff268230 */ /* 0x000fe20000004100 */
[----:B------:R-:W-:Y:S01]  /*4d00*/  @!P0 MOV R49, R55 ;  /* 0x0000003700318202 */ /* 0x000fe20000000f00 */
[----:B------:R-:W-:Y:S01]  /*4d10*/  @!P0 HADD2.F32 R42, -RZ, R45.H0_H0 ;  /* 0x2000002dff2a8230 */ /* 0x000fe20000004100 */
[----:B--2---:R-:W-:Y:S01]  /*4d20*/  @!P0 MOV R29, R25 ;  /* 0x00000019001d8202 */ /* 0x004fe20000000f00 */
[----:B------:R-:W-:Y:S01]  /*4d30*/  @!P0 HADD2.F32 R50, -RZ, R50.H0_H0 ;  /* 0x20000032ff328230 */ /* 0x000fe20000004100 */
[-C--:B------:R-:W-:Y:S01]  /*4d40*/  @!P0 FMUL.FTZ R51, R38, R30.reuse ;  /* 0x0000001e26338220 */ /* 0x080fe20000410000 */
[----:B------:R-:W-:Y:S02]  /*4d50*/  @!P0 HADD2.F32 R46, -RZ, R46.H0_H0 ;  /* 0x2000002eff2e8230 */ /* 0x000fe40000004100 */
[--C-:B------:R-:W-:Y:S02]  /*4d60*/  @!P0 HADD2.F32 R23, -RZ, R29.reuse.H0_H0 ;  /* 0x2000001dff178230 */ /* 0x100fe40000004100 */
[----:B------:R-:W-:Y:S02]  /*4d70*/  @!P0 HADD2.F32 R34, -RZ, R29.H1_H1 ;  /* 0x3000001dff228230 */ /* 0x000fe40000004100 */
[----:B------:R-:W-:Y:S01]  /*4d80*/  @!P0 HADD2.F32 R41, -RZ, R35.H1_H1 ;  /* 0x30000023ff298230 */ /* 0x000fe20000004100 */
[C---:B------:R-:W-:Y:S01]  /*4d90*/  @!P0 FMUL.FTZ R3, R23.reuse, R30 ;  /* 0x0000001e17038220 */ /* 0x040fe20000410000 */
[----:B------:R-:W-:Y:S01]  /*4da0*/  @!P0 MOV R30, R24 ;  /* 0x00000018001e8202 */ /* 0x000fe20000000f00 */
[----:B------:R-:W-:Y:S01]  /*4db0*/  @!P0 FFMA.FTZ R51, R23, R40, -R51 ;  /* 0x0000002817338223 */ /* 0x000fe20000010833 */
[----:B------:R-:W-:Y:S01]  /*4dc0*/  @!P0 HADD2.F32 R23, -RZ, R33.H0_H0 ;  /* 0x20000021ff178230 */ /* 0x000fe20000004100 */
[-C--:B------:R-:W-:Y:S01]  /*4dd0*/  @!P0 FMUL.FTZ R58, R41, R31.reuse ;  /* 0x0000001f293a8220 */ /* 0x080fe20000410000 */
[----:B------:R-:W-:Y:S01]  /*4de0*/  @!P0 HADD2.F32 R35, -RZ, R36.H0_H0 ;  /* 0x20000024ff238230 */ /* 0x000fe20000004100 */
[C---:B------:R-:W-:Y:S01]  /*4df0*/  @!P0 FMUL.FTZ R4, R34.reuse, R31 ;  /* 0x0000001f22048220 */ /* 0x040fe20000410000 */
[--C-:B------:R-:W-:Y:S01]  /*4e00*/  @!P0 HADD2.F32 R28, -RZ, R30.reuse.H0_H0 ;  /* 0x2000001eff1c8230 */ /* 0x100fe20000004100 */
[----:B------:R-:W-:Y:S01]  /*4e10*/  @!P0 FFMA.FTZ R58, R34, R43, -R58 ;  /* 0x0000002b223a8223 */ /* 0x000fe2000001083a */
[----:B------:R-:W-:Y:S01]  /*4e20*/  @!P0 HADD2.F32 R30, -RZ, R30.H1_H1 ;  /* 0x3000001eff1e8230 */ /* 0x000fe20000004100 */
[CC--:B------:R-:W-:Y:S01]  /*4e30*/  @!P0 FMUL.FTZ R59, R35.reuse, R23.reuse ;  /* 0x00000017233b8220 */ /* 0x0c0fe20000410000 */
[----:B------:R-:W-:Y:S01]  /*4e40*/  @!P0 HADD2.F32 R29, -RZ, R21.H0_H0 ;  /* 0x20000015ff1d8230 */ /* 0x000fe20000004100 */
[C---:B------:R-:W-:Y:S01]  /*4e50*/  @!P0 FMUL.FTZ R0, R28.reuse, R23 ;  /* 0x000000171c008220 */ /* 0x040fe20000410000 */
[----:B------:R-:W-:Y:S01]  /*4e60*/  @!P0 MOV R23, R26 ;  /* 0x0000001a00178202 */ /* 0x000fe20000000f00 */
[----:B------:R-:W-:Y:S01]  /*4e70*/  @!P0 FFMA.FTZ R59, R28, R37, -R59 ;  /* 0x000000251c3b8223 */ /* 0x000fe2000001083b */
[----:B------:R-:W-:Y:S01]  /*4e80*/  @!P0 HADD2.F32 R28, -RZ, R32.H1_H1 ;  /* 0x30000020ff1c8230 */ /* 0x000fe20000004100 */
[----:B------:R-:W-:Y:S01]  /*4e90*/  @!P0 FMUL.FTZ R2, R30, R29 ;  /* 0x0000001d1e028220 */ /* 0x000fe20000410000 */
[----:B------:R-:W-:Y:S01]  /*4ea0*/  @!P0 HADD2.F32 R36, -RZ, R36.H1_H1 ;  /* 0x30000024ff248230 */ /* 0x000fe20000004100 */
[----:B------:R-:W-:Y:S01]  /*4eb0*/  @!P0 FFMA.FTZ R0, R35, R37, R0 ;  /* 0x0000002523008223 */ /* 0x000fe20000010000 */
[--C-:B------:R-:W-:Y:S01]  /*4ec0*/  @!P0 HADD2.F32 R21, -RZ, R23.reuse.H0_H0 ;  /* 0x20000017ff158230 */ /* 0x100fe20000004100 */
[-C--:B------:R-:W-:Y:S01]  /*4ed0*/  @!P0 FMUL.FTZ R61, R42, R28.reuse ;  /* 0x0000001c2a3d8220 */ /* 0x080fe20000410000 */
[----:B------:R-:W-:Y:S01]  /*4ee0*/  @!P0 F2FP.PACK_AB R51, R58, R51 ;  /* 0x000000333a33823e */ /* 0x000fe200000000ff */
[----:B------:R-:W-:Y:S01]  /*4ef0*/  @!P0 FMUL.FTZ R60, R36, R29 ;  /* 0x0000001d243c8220 */ /* 0x000fe20000410000 */
[----:B------:R-:W-:Y:S01]  /*4f00*/  @!P0 HADD2.F32 R29, -RZ, R23.H1_H1 ;  /* 0x30000017ff1d8230 */ /* 0x000fe20000004100 */
[C---:B------:R-:W-:Y:S01]  /*4f10*/  @!P0 FMUL.FTZ R5, R21.reuse, R28 ;  /* 0x0000001c15058220 */ /* 0x040fe20000410000 */
[----:B------:R-:W-:Y:S01]  /*4f20*/  @!P0 MOV R28, R27 ;  /* 0x0000001b001c8202 */ /* 0x000fe20000000f00 */
[----:B------:R-:W-:Y:S01]  /*4f30*/  @!P0 FFMA.FTZ R61, R21, R44, -R61 ;  /* 0x0000002c153d8223 */ /* 0x000fe2000001083d */
[----:B------:R-:W-:Y:S01]  /*4f40*/  @!P0 HADD2.F32 R21, -RZ, R32.H0_H0 ;  /* 0x20000020ff158230 */ /* 0x000fe20000004100 */
[-C--:B------:R-:W-:Y:S01]  /*4f50*/  @!P0 FFMA.FTZ R60, R30, R39.reuse, -R60 ;  /* 0x000000271e3c8223 */ /* 0x080fe2000001083c */
[----:B------:R-:W-:Y:S01]  /*4f60*/  @!P0 HADD2.F32 R22, -RZ, R22.H0_H0 ;  /* 0x20000016ff168230 */ /* 0x000fe20000004100 */
[----:B------:R-:W-:Y:S01]  /*4f70*/  @!P0 FFMA.FTZ R2, R36, R39, R2 ;  /* 0x0000002724028223 */ /* 0x000fe20000010002 */
[--C-:B------:R-:W-:Y:S01]  /*4f80*/  @!P0 HADD2.F32 R48, -RZ, R49.reuse.H0_H0 ;  /* 0x20000031ff308230 */ /* 0x100fe20000004100 */
[----:B------:R-:W-:Y:S01]  /*4f90*/  @!P0 FFMA.FTZ R3, R38, R40, R3 ;  /* 0x0000002826038223 */ /* 0x000fe20000010003 */
[----:B------:R-:W-:Y:S01]  /*4fa0*/  @!P0 HADD2.F32 R49, -RZ, R49.H1_H1 ;  /* 0x30000031ff318230 */ /* 0x000fe20000004100 */
[----:B------:R-:W-:Y:S01]  /*4fb0*/  @!P0 FMUL.FTZ R6, R29, R22 ;  /* 0x000000161d068220 */ /* 0x000fe20000410000 */
[----:B------:R-:W-:Y:S01]  /*4fc0*/  @!P0 HADD2.F32 R45, -RZ, R45.H1_H1 ;  /* 0x3000002dff2d8230 */ /* 0x000fe20000004100 */
[----:B------:R-:W-:Y:S01]  /*4fd0*/  @!P0 FMUL.FTZ R69, R48, R21 ;  /* 0x0000001530458220 */ /* 0x000fe20000410000 */
[----:B------:R-:W-:Y:S01]  /*4fe0*/  @!P0 F2FP.PACK_AB R60, R60, R59 ;  /* 0x0000003b3c3c823e */ /* 0x000fe200000000ff */
[----:B------:R-:W-:Y:S01]  /*4ff0*/  @!P0 FMUL.FTZ R68, R49, R20 ;  /* 0x0000001431448220 */ /* 0x000fe20000410000 */
[----:B------:R-:W-:Y:S01]  /*5000*/  @!P0 MOV R25, R51 ;  /* 0x0000003300198202 */ /* 0x000fe20000000f00 */
[----:B------:R-:W-:Y:S01]  /*5010*/  @!P0 FMUL.FTZ R70, R45, R22 ;  /* 0x000000162d468220 */ /* 0x000fe20000410000 */
[----:B------:R-:W-:Y:S01]  /*5020*/  @!P0 F2FP.PACK_AB R51, R2, R0 ;  /* 0x000000000233823e */ /* 0x000fe200000000ff */
[----:B------:R-:W-:Y:S01]  /*5030*/  @!P0 FFMA.FTZ R4, R41, R43, R4 ;  /* 0x0000002b29048223 */ /* 0x000fe20000010004 */
[--C-:B------:R-:W-:Y:S01]  /*5040*/  @!P0 HADD2.F32 R30, -RZ, R28.reuse.H0_H0 ;  /* 0x2000001cff1e8230 */ /* 0x100fe20000004100 */
[----:B------:R-:W-:Y:S01]  /*5050*/  @!P0 FFMA.FTZ R70, R29, R46, -R70 ;  /* 0x0000002e1d468223 */ /* 0x000fe20000010846 */
[----:B------:R-:W-:Y:S01]  /*5060*/  @!P0 HADD2.F32 R23, -RZ, R28.H1_H1 ;  /* 0x3000001cff178230 */ /* 0x000fe20000004100 */
[----:B------:R-:W-:Y:S01]  /*5070*/  @!P0 FFMA.FTZ R5, R42, R44, R5 ;  /* 0x0000002c2a058223 */ /* 0x000fe20000010005 */
[----:B------:R-:W-:Y:S01]  /*5080*/  @!P0 F2FP.PACK_AB R58, R4, R3 ;  /* 0x00000003043a823e */ /* 0x000fe200000000ff */
[----:B------:R-:W-:Y:S01]  /*5090*/  @!P0 FFMA.FTZ R69, R30, R47, -R69 ;  /* 0x0000002f1e458223 */ /* 0x000fe20000010845 */
[----:B------:R-:W-:Y:S01]  /*50a0*/  @!P0 F2FP.PACK_AB R61, R70, R61 ;  /* 0x0000003d463d823e */ /* 0x000fe200000000ff */
[C---:B------:R-:W-:Y:S01]  /*50b0*/  @!P0 FFMA.FTZ R68, R23.reuse, R50, -R68 ;  /* 0x0000003217448223 */ /* 0x040fe20000010844 */
[----:B------:R-:W-:Y:S01]  /*50c0*/  @!P0 MOV R53, R58 ;  /* 0x0000003a00358202 */ /* 0x000fe20000000f00 */
[----:B------:R-:W-:Y:S01]  /*50d0*/  @!P0 FMUL.FTZ R7, R30, R21 ;  /* 0x000000151e078220 */ /* 0x000fe20000410000 */
[----:B------:R-:W-:Y:S01]  /*50e0*/  @!P0 MOV R26, R61 ;  /* 0x0000003d001a8202 */ /* 0x000fe20000000f00 */
[----:B------:R-:W-:Y:S01]  /*50f0*/  @!P0 IMAD.MOV.U32 R24, RZ, RZ, R60 ;  /* 0x000000ffff188224 */ /* 0x000fe200078e003c */
[----:B------:R-:W-:Y:S01]  /*5100*/  @!P0 F2FP.PACK_AB R68, R68, R69 ;  /* 0x000000454444823e */ /* 0x000fe200000000ff */
[----:B------:R-:W-:Y:S02]  /*5110*/  @!P0 FMUL.FTZ R8, R23, R20 ;  /* 0x0000001417088220 */ /* 0x000fe40000410000 */
[----:B------:R-:W-:Y:S01]  /*5120*/  @!P0 FFMA.FTZ R6, R45, R46, R6 ;  /* 0x0000002e2d068223 */ /* 0x000fe20000010006 */
[----:B------:R-:W-:Y:S01]  /*5130*/  @!P0 MOV R27, R68 ;  /* 0x00000044001b8202 */ /* 0x000fe20000000f00 */
[----:B------:R-:W-:Y:S02]  /*5140*/  @!P0 FFMA.FTZ R7, R48, R47, R7 ;  /* 0x0000002f30078223 */ /* 0x000fe40000010007 */
[----:B------:R-:W-:Y:S01]  /*5150*/  @!P0 FFMA.FTZ R8, R49, R50, R8 ;  /* 0x0000003231088223 */ /* 0x000fe20000010008 */
[----:B------:R-:W-:Y:S01]  /*5160*/  @!P0 F2FP.PACK_AB R59, R6, R5 ;  /* 0x00000005063b823e */ /* 0x000fe200000000ff */
[----:B------:R1:W-:Y:S01]  /*5170*/  STG.E.128 [R56.64], R24 ;  /* 0x0000001838007986 */ /* 0x0003e2000c101d06 */
[----:B------:R-:W-:Y:S02]  /*5180*/  @!P0 IMAD.MOV.U32 R52, RZ, RZ, R51 ;  /* 0x000000ffff348224 */ /* 0x000fe400078e0033 */
        /* <DEDUP_REMOVED lines=12> */
.L_x_1822:
        /* <DEDUP_REMOVED lines=29> */
.L_x_1826:
[----:B------:R-:W-:Y:S05]  /*5420*/  BSYNC B1 ;  /* 0x0000000000017941 */ /* 0x000fea0003800000 */
.L_x_1821:
[C---:B-12---:R-:W-:Y:S01]  /*5430*/  IMAD.SHL.U32 R3, R135.reuse, 0x40, RZ ;  /* 0x0000004087037824 */ /* 0x046fe200078e00ff */
[----:B------:R-:W-:Y:S01]  /*5440*/  SHF.L.U64.HI R81, R135, 0x6, R81 ;  /* 0x0000000687517819 */ /* 0x000fe20000010251 */
[----:B------:R-:W-:Y:S02]  /*5450*/  BSSY B0, `(.L_x_1843) ;  /* 0x000004a000007945 */ /* 0x000fe40003800000 */
[----:B------:R-:W-:Y:S01]  /*5460*/  IMAD.IADD R4, R94, 0x1, -R3 ;  /* 0x000000015e047824 */ /* 0x000fe200078e0a03 */
[----:B------:R-:W-:Y:S04]  /*5470*/  IADD3 R2, P0, R3, R96, RZ ;  /* 0x0000006003027210 */ /* 0x000fe80007f1e0ff */
[----:B------:R-:W-:Y:S02]  /*5480*/  IADD3.X R0, R81, R95, RZ, P0, !PT ;  /* 0x0000005f51007210 */ /* 0x000fe400007fe4ff */
[----:B------:R-:W-:Y:S11]  /*5490*/  ISETP.GE.AND P0, PT, R4, 0x21, PT ;  /* 0x000000210400780c */ /* 0x000ff60003f06270 */
[----:B------:R-:W-:Y:S02]  /*54a0*/  @!UPT UIADD3 URZ, URZ, URZ, URZ ;  /* 0x0000003f3f3ff290 */ /* 0x000fe4000fffe03f */
[----:B------:R-:W-:Y:S05]  /*54b0*/  @P0 IADD3 R6, P1, R2, 0x20, RZ ;  /* 0x0000002002060810 */ /* 0x000fea0007f3e0ff */
[----:B------:R-:W-:Y:S01]  /*54c0*/  @P0 IMAD.X R5, RZ, RZ, R0, P1 ;  /* 0x000000ffff050224 */ /* 0x000fe200008e0600 */
[----:B------:R-:W-:Y:S03]  /*54d0*/  ISETP.GE.AND P1, PT, R4, 0x1, PT ;  /* 0x000000010400780c */ /* 0x000fe60003f26270 */
[----:B------:R-:W-:Y:S04]  /*54e0*/  @P0 IMAD R5, R5, c[0x0][0x258], RZ ;  /* 0x0000960005050a24 */ /* 0x000fe800078e02ff */
[----:B------:R-:W-:Y:S06]  /*54f0*/  @P0 IMAD R5, R6, c[0x0][0x25c], R5 ;  /* 0x0000970006050a24 */ /* 0x000fec00078e0205 */
[-C--:B-----5:R-:W-:Y:S01]  /*5500*/  @P1 MOV R21, R93.reuse ;  /* 0x0000005d00151202 */ /* 0x0a0fe20000000f00 */
[----:B------:R-:W-:Y:S02]  /*5510*/  @P1 IMAD.MOV.U32 R20, RZ, RZ, R154 ;  /* 0x000000ffff141224 */ /* 0x000fe400078e009a */
[----:B------:R-:W-:Y:S01]  /*5520*/  @P1 IMAD R7, R0, c[0x0][0x258], RZ ;  /* 0x0000960000071a24 */ /* 0x000fe200078e02ff */
[----:B------:R-:W-:Y:S01]  /*5530*/  IADD3 R0, -R3, R142, RZ ;  /* 0x0000008e03007210 */ /* 0x000fe20007ffe1ff */
[----:B------:R-:W-:Y:S03]  /*5540*/  @P1 IMAD.WIDE.U32 R20, R2, c[0x0][0x258], R20 ;  /* 0x0000960002141a25 */ /* 0x000fe600078e0014 */
[----:B------:R-:W-:Y:S01]  /*5550*/  IMNMX R0, R0, 0x40, PT ;  /* 0x0000004000007817 */ /* 0x000fe20003800200 */
[----:B------:R-:W-:Y:S01]  /*5560*/  @P1 IMAD R7, R2, c[0x0][0x25c], R7 ;  /* 0x0000970002071a24 */ /* 0x000fe200078e0207 */
[C---:B------:R-:W-:Y:S03]  /*5570*/  @P1 LEA R22, P2, R20.reuse, c[0x0][0x250], 0x1 ;  /* 0x0000940014161a11 */ /* 0x040fe600078408ff */
[----:B------:R-:W-:Y:S01]  /*5580*/  @P1 IMAD.IADD R7, R21, 0x1, R7 ;  /* 0x0000000115071824 */ /* 0x000fe200078e0207 */
[----:B------:R-:W-:Y:S04]  /*5590*/  @P0 MOV R21, R93 ;  /* 0x0000005d00150202 */ /* 0x000fe80000000f00 */
[----:B------:R-:W-:Y:S01]  /*55a0*/  @P1 LEA.HI.X R23, R20, c[0x0][0x254], R7, 0x1, P2 ;  /* 0x0000950014171a11 */ /* 0x000fe200010f0c07 */
[----:B------:R-:W-:Y:S04]  /*55b0*/  @P0 IMAD.MOV.U32 R20, RZ, RZ, R154 ;  /* 0x000000ffff140224 */ /* 0x000fe800078e009a */
[----:B------:R-:W-:Y:S01]  /*55c0*/  @!PT LDS RZ, [RZ] ;  /* 0x00000000fffff984 */ /* 0x000fe20000000800 */
[----:B------:R-:W-:Y:S01]  /*55d0*/  @!PT LDS RZ, [RZ] ;  /* 0x00000000fffff984 */ /* 0x000fe20000000800 */
[----:B------:R-:W-:Y:S01]  /*55e0*/  @!PT LDS RZ, [RZ] ;  /* 0x00000000fffff984 */ /* 0x000fe20000000800 */
[----:B------:R1:W-:Y:S01]  /*55f0*/  @P1 LDGSTS.E.BYPASS.LTC128B.128 [R133+0x100], [R22.64], !P5 ;  /* 0x0010000016851fae */ /* 0x0003e2000e901d46 */
[----:B------:R-:W-:Y:S03]  /*5600*/  @P0 IMAD.WIDE.U32 R20, R6, c[0x0][0x258], R20 ;  /* 0x0000960006140a25 */ /* 0x000fe600078e0014 */
[----:B------:R1:W-:Y:S01]  /*5610*/  @P1 LDGSTS.E.BYPASS.LTC128B.128 [R133+0x2100], [R22.64+0x80], !P4 ;  /* 0x0210008016851fae */ /* 0x0003e2000e101d46 */
[----:B------:R-:W-:Y:S01]  /*5620*/  @P0 IMAD.IADD R5, R21, 0x1, R5 ;  /* 0x0000000115050824 */ /* 0x000fe200078e0205 */
[C---:B------:R-:W-:Y:S02]  /*5630*/  @P0 LEA R6, P2, R20.reuse, c[0x0][0x250], 0x1 ;  /* 0x0000940014060a11 */ /* 0x040fe400078408ff */
[----:B------:R1:W-:Y:S02]  /*5640*/  @P1 LDGSTS.E.BYPASS.LTC128B.128 [R133+0x4100], [R22.64+0x100], !P3 ;  /* 0x0410010016851fae */ /* 0x0003e4000d901d46 */
[----:B------:R-:W-:Y:S05]  /*5650*/  @P0 LEA.HI.X R7, R20, c[0x0][0x254], R5, 0x1, P2 ;  /* 0x0000950014070a11 */ /* 0x000fea00010f0c05 */
        /* <DEDUP_REMOVED lines=9> */
[----:B------:R-:W-:Y:S04]  /*56f0*/  IMAD.MOV.U32 R88, RZ, RZ, R152 ;  /* 0x000000ffff587224 */ /* 0x000fe800078e0098 */
[----:B------:R-:W-:Y:S02]  /*5700*/  IMAD.X R0, R81, 0x1, R90, P0 ;  /* 0x0000000151007824 */ /* 0x000fe400000e065a */
[C---:B------:R-:W-:Y:S04]  /*5710*/  IMAD.WIDE.U32 R24, R3.reuse, c[0x0][0x208], R88 ;  /* 0x0000820003187a25 */ /* 0x040fe800078e0058 */
[----:B------:R-:W-:Y:S01]  /*5720*/  IMAD R0, R0, c[0x0][0x208], RZ ;  /* 0x0000820000007a24 */ /* 0x000fe200078e02ff */
[C---:B------:R-:W-:Y:S03]  /*5730*/  LEA R2, P0, R24.reuse, c[0x0][0x1f8], 0x1 ;  /* 0x00007e0018027a11 */ /* 0x040fe600078008ff */
        /* <DEDUP_REMOVED lines=27> */
.L_x_1844:
[----:B-1----:R-:W-:Y:S05]  /*58f0*/  BSYNC B0 ;  /* 0x0000000000007941 */ /* 0x002fea0003800000 */
.L_x_1843:
        /* <DEDUP_REMOVED lines=25> */
.L_x_1820:
[----:B------:R-:W-:Y:S01]  /*5a90*/  ISETP.NE.AND P3, PT, R173, 0x1, PT ;  /* 0x00000001ad00780c */ /* 0x000fe20003f65270 */
[----:B------:R-:W-:Y:S01]  /*5aa0*/  IMAD.IADD R138, R138, 0x1, R141 ;  /* 0x000000018a8a7824 */ /* 0x000fe200078e028d */
[----:B-1----:R-:W-:Y:S01]  /*5ab0*/  IADD3 R2, R92, 0x7f, RZ ;  /* 0x0000007f5c027810 */ /* 0x002fe20007ffe0ff */
[----:B------:R-:W-:Y:S01]  /*5ac0*/  IMAD.MOV.U32 R98, RZ, RZ, RZ ;  /* 0x000000ffff627224 */ /* 0x000fe200078e00ff */
[----:B------:R-:W-:Y:S01]  /*5ad0*/  PLOP3.LUT P2, PT, PT, PT, PT, 0x80, 0x0 ;  /* 0x000000000000781c */ /* 0x000fe20003f4f070 */
        /* <DEDUP_REMOVED lines=12> */
[----:B------:R-:W-:Y:S01]  /*5ba0*/  IMAD.MOV.U32 R81, RZ, RZ, RZ ;  /* 0x000000ffff517224 */ /* 0x000fe200078e00ff */
[----:B------:R-:W-:Y:S01]  /*5bb0*/  @P3 SHF.R.U32.HI R2, RZ, c[0x0][0x2cc], R0 ;  /* 0x0000b300ff023a19 */ /* 0x000fe20000011600 */
[----:B------:R-:W-:Y:S01]  /*5bc0*/  IMAD.MOV.U32 R6, RZ, RZ, RZ ;  /* 0x000000ffff067224 */ /* 0x000fe200078e00ff */
[----:B------:R-:W-:Y:S01]  /*5bd0*/  CS2R R72, SRZ ;  /* 0x0000000000487805 */ /* 0x000fe2000001ff00 */
[----:B------:R-:W-:Y:S01]  /*5be0*/  IMAD.MOV.U32 R4, RZ, RZ, RZ ;  /* 0x000000ffff047224 */ /* 0x000fe200078e00ff */
        /* <DEDUP_REMOVED lines=15> */
[----:B------:R-:W-:Y:S01]  /*5ce0*/  CS2R R50, SRZ ;  /* 0x0000000000327805 */ /* 0x000fe2000001ff00 */
[----:B------:R-:W-:Y:S01]  /*5cf0*/  CS2R R48, SRZ ;  /* 0x0000000000307805 */ /* 0x000fe2000001ff00 */
[----:B------:R-:W-:Y:S01]  /*5d00*/  CS2R R46, SRZ ;  /* 0x00000000002e7805 */ /* 0x000fe2000001ff00 */
        /* <DEDUP_REMOVED lines=34> */
[CC--:B------:R-:W-:Y:S01]  /*5f30*/  LEA.HI R3, R77.reuse, R78.reuse, RZ, 0x3 ;  /* 0x0000004e4d037211 */ /* 0x0c0fe200078f18ff */
[----:B------:R-:W-:Y:S01]  /*5f40*/  IMAD R4, R80, c[0x0][0x1b8], RZ ;  /* 0x00006e0050047a24 */ /* 0x000fe200078e02ff */
[----:B------:R-:W-:Y:S01]  /*5f50*/  LEA.HI R9, R77, R78, RZ, 0x4 ;  /* 0x0000004e4d097211 */ /* 0x000fe200078f20ff */
[----:B------:R-:W-:Y:S01]  /*5f60*/  IMAD R5, R5, c[0x0][0x178], RZ ;  /* 0x00005e0005057a24 */ /* 0x000fe200078e02ff */
[----:B------:R-:W-:Y:S02]  /*5f70*/  SHF.R.S32.HI R45, RZ, 0x3, R3 ;  /* 0x00000003ff2d7819 */ /* 0x000fe40000011403 */
[----:B------:R-:W-:Y:S01]  /*5f80*/  LOP3.LUT R3, R3, 0xfffffff8, RZ, 0xc0, !PT ;  /* 0xfffffff803037812 */ /* 0x000fe200078ec0ff */
[----:B------:R-:W-:Y:S01]  /*5f90*/  IMAD R5, R140, c[0x0][0x17c], R5 ;  /* 0x00005f008c057a24 */ /* 0x000fe200078e0205 */
[----:B------:R-:W-:-:S02]  /*5fa0*/  SHF.R.S32.HI R6, RZ, 0x4, R9 ;  /* 0x00000004ff067819 */ /* 0x000fc40000011409 */
[----:B------:R-:W-:Y:S01]  /*5fb0*/  ISETP.NE.U32.AND P2, PT, RZ, c[0x0][0x348], PT ;  /* 0x0000d200ff007a0c */ /* 0x000fe20003f45070 */
[----:B------:R-:W-:Y:S01]  /*5fc0*/  IMAD.IADD R0, R78, 0x1, -R3 ;  /* 0x000000014e007824 */ /* 0x000fe200078e0a03 */
[----:B------:R-:W-:Y:S01]  /*5fd0*/  LEA.HI R47, R9, R6, RZ, 0x1 ;  /* 0x00000006092f7211 */ /* 0x000fe200078f08ff */
[----:B------:R-:W-:Y:S01]  /*5fe0*/  IMAD.IADD R25, R25, 0x1, R5 ;  /* 0x0000000119197824 */ /* 0x000fe200078e0205 */
[----:B------:R-:W-:Y:S01]  /*5ff0*/  LOP3.LUT R9, R9, 0xfffffff0, RZ, 0xc0, !PT ;  /* 0xfffffff009097812 */ /* 0x000fe200078ec0ff */
[C---:B------:R-:W-:Y:S01]  /*6000*/  IMAD R3, R199.reuse, c[0x0][0x1bc], R4 ;  /* 0x00006f00c7037a24 */ /* 0x040fe200078e0204 */
[----:B------:R-:W-:Y:S01]  /*6010*/  SHF.L.U32 R16, R0, 0x3, RZ ;  /* 0x0000000300107819 */ /* 0x000fe200000006ff */
[----:B------:R-:W-:Y:S01]  /*6020*/  IMAD.WIDE.U32 R24, R199, c[0x0][0x1b8], R24 ;  /* 0x00006e00c7187a25 */ /* 0x000fe200078e0018 */
[----:B------:R-:W-:Y:S02]  /*6030*/  LOP3.LUT R47, R47, 0xfffffffe, RZ, 0xc0, !PT ;  /* 0xfffffffe2f2f7812 */ /* 0x000fe400078ec0ff */
[----:B------:R-:W-:Y:S01]  /*6040*/  IADD3 R4, R16, 0x80, RZ ;  /* 0x0000008010047810 */ /* 0x000fe20007ffe0ff */
[----:B-1----:R-:W-:Y:S01]  /*6050*/  IMAD.SHL.U32 R11, R45, 0x40, RZ ;  /* 0x000000402d0b7824 */ /* 0x002fe200078e00ff */
[----:B------:R-:W-:Y:S01]  /*6060*/  ISETP.NE.AND.EX P2, PT, RZ, c[0x0][0x34c], PT, P2 ;  /* 0x0000d300ff007a0c */ /* 0x000fe20003f45320 */
[----:B------:R-:W-:Y:S01]  /*6070*/  IMAD.IADD R25, R25, 0x1, R3 ;  /* 0x0000000119197824 */ /* 0x000fe200078e0203 */
[----:B------:R-:W-:Y:S01]  /*6080*/  ISETP.GE.AND P1, PT, R4, c[0x0][0x1d4], PT ;  /* 0x0000750004007a0c */ /* 0x000fe20003f26270 */
[----:B------:R-:W-:Y:S01]  /*6090*/  IMAD R3, R0, 0x20, R45 ;  /* 0x0000002000037824 */ /* 0x000fe200078e022d */
[----:B------:R-:W-:Y:S01]  /*60a0*/  LOP3.LUT R11, R11, 0x1c0, RZ, 0xc0, !PT ;  /* 0x000001c00b0b7812 */ /* 0x000fe200078ec0ff */
[----:B------:R-:W-:Y:S01]  /*60b0*/  IMAD.IADD R14, R78, 0x1, -R9 ;  /* 0x000000014e0e7824 */ /* 0x000fe200078e0a09 */
[----:B------:R-:W-:Y:S01]  /*60c0*/  P2R R203, PR, RZ, 0x2 ;  /* 0x00000002ffcb7803 */ /* 0x000fe20000000000 */
[----:B------:R-:W-:Y:S01]  /*60d0*/  IMAD.IADD R4, R92, 0x1, R3 ;  /* 0x000000015c047824 */ /* 0x000fe200078e0203 */
[----:B------:R-:W-:Y:S01]  /*60e0*/  LOP3.LUT R5, R11, 0x38, R16, 0xf8, !PT ;  /* 0x000000380b057812 */ /* 0x000fe200078ef810 */
[----:B------:R-:W-:Y:S01]  /*60f0*/  IMAD.IADD R47, R6, 0x1, -R47 ;  /* 0x00000001062f7824 */ /* 0x000fe200078e0a2f */
[----:B------:R-:W-:-:S02]  /*6100*/  SHF.R.U32.HI R44, RZ, 0x3, R11 ;  /* 0x00000003ff2c7819 */ /* 0x000fc4000001160b */
[----:B------:R-:W-:Y:S02]  /*6110*/  SHF.R.S32.HI R9, RZ, 0x1f, R14 ;  /* 0x0000001fff097819 */ /* 0x000fe4000001140e */
[----:B------:R-:W-:Y:S01]  /*6120*/  LOP3.LUT R44, R5, R44, RZ, 0x3c, !PT ;  /* 0x0000002c052c7212 */ /* 0x000fe200078e3cff */
[----:B------:R-:W-:Y:S01]  /*6130*/  @P3 IMAD.HI.U32 R5, R4, c[0x0][0x2c8], RZ ;  /* 0x0000b20004053a27 */ /* 0x000fe200078e00ff */
[----:B------:R-:W-:Y:S02]  /*6140*/  SHF.R.S32.HI R3, RZ, 0x1f, R200 ;  /* 0x0000001fff037819 */ /* 0x000fe400000114c8 */
[----:B------:R-:W-:Y:S02]  /*6150*/  MOV R8, R4 ;  /* 0x0000000400087202 */ /* 0x000fe40000000f00 */
[----:B------:R-:W-:Y:S02]  /*6160*/  SHF.R.S32.HI R6, RZ, 0x1f, R138 ;  /* 0x0000001fff067819 */ /* 0x000fe4000001148a */
[----:B------:R-:W-:-:S02]  /*6170*/  IADD3 R21, P1, R45, R138, RZ ;  /* 0x0000008a2d157210 */ /* 0x000fc40007f3e0ff */
[----:B------:R-:W-:Y:S02]  /*6180*/  @P3 SHF.R.U32.HI R8, RZ, c[0x0][0x2cc], R5 ;  /* 0x0000b300ff083a19 */ /* 0x000fe40000011605 */
[----:B------:R-:W-:Y:S02]  /*6190*/  LEA.HI R9, R9, R14, RZ, 0x3 ;  /* 0x0000000e09097211 */ /* 0x000fe400078f18ff */
[----:B------:R-:W-:Y:S02]  /*61a0*/  SEL R5, R3, RZ, !P2 ;  /* 0x000000ff03057207 */ /* 0x000fe40005000000 */
[----:B------:R-:W-:Y:S02]  /*61b0*/  LEA.HI R11, R77, R78, RZ, 0x6 ;  /* 0x0000004e4d0b7211 */ /* 0x000fe400078f30ff */
[----:B------:R-:W-:Y:S01]  /*61c0*/  LEA.HI.X.SX32 R6, R45, R6, 0x1, P1 ;  /* 0x000000062d067211 */ /* 0x000fe200008f0eff */
[----:B------:R-:W-:Y:S01]  /*61d0*/  IMAD R5, R5, c[0x0][0x1c0], RZ ;  /* 0x0000700005057a24 */ /* 0x000fe200078e02ff */
[----:B------:R-:W-:Y:S01]  /*61e0*/  LOP3.LUT R13, R9, 0xfffffff8, RZ, 0xc0, !PT ;  /* 0xfffffff8090d7812 */ /* 0x000fe200078ec0ff */
[----:B------:R-:W-:Y:S01]  /*61f0*/  IMAD.SHL.U32 R11, R11, 0x8, RZ ;  /* 0x000000080b0b7824 */ /* 0x000fe200078e00ff */
[----:B------:R-:W-:Y:S01]  /*6200*/  SEL R18, R200, RZ, !P2 ;  /* 0x000000ffc8127207 */ /* 0x000fe20005000000 */
[----:B------:R-:W-:Y:S01]  /*6210*/  IMAD R12, R6, c[0x0][0x1e0], RZ ;  /* 0x00007800060c7a24 */ /* 0x000fe200078e02ff */
[----:B------:R-:W-:Y:S01]  /*6220*/  SHF.R.S32.HI R17, RZ, 0x1f, R16 ;  /* 0x0000001fff117819 */ /* 0x000fe20000011410 */
[----:B------:R-:W-:Y:S01]  /*6230*/  IMAD.IADD R13, R14, 0x1, -R13 ;  /* 0x000000010e0d7824 */ /* 0x000fe200078e0a0d */
[----:B------:R-:W-:Y:S01]  /*6240*/  LOP3.LUT R44, R44, 0xfffffe00, R11, 0xf8, !PT ;  /* 0xfffffe002c2c7812 */ /* 0x000fe200078ef80b */
[----:B------:R-:W-:Y:S01]  /*6250*/  IMAD R6, R6, c[0x0][0x208], RZ ;  /* 0x0000820006067a24 */ /* 0x000fe200078e02ff */
[----:B------:R-:W-:Y:S01]  /*6260*/  SHF.R.S32.HI R11, RZ, 0x1f, R8 ;  /* 0x0000001fff0b7819 */ /* 0x000fe20000011408 */
[C---:B------:R-:W-:Y:S01]  /*6270*/  IMAD R10, R18.reuse, c[0x0][0x1c4], R5 ;  /* 0x00007100120a7a24 */ /* 0x040fe200078e0205 */
[C---:B------:R-:W-:Y:S01]  /*6280*/  LOP3.LUT P4, RZ, R13.reuse, 0x4, RZ, 0xc0, !PT ;  /* 0x000000040dff7812 */ /* 0x040fe2000788c0ff */
[----:B------:R-:W-:Y:S01]  /*6290*/  IMAD.WIDE.U32 R18, R18, c[0x0][0x1c0], R24 ;  /* 0x0000700012127a25 */ /* 0x000fe200078e0018 */
[----:B------:R-:W-:-:S02]  /*62a0*/  LOP3.LUT P3, RZ, R13, 0x2, RZ, 0xc0, !PT ;  /* 0x000000020dff7812 */ /* 0x000fc4000786c0ff */
[----:B------:R-:W-:Y:S01]  /*62b0*/  ISETP.NE.U32.AND P1, PT, RZ, c[0x0][0x350], PT ;  /* 0x0000d400ff007a0c */ /* 0x000fe20003f25070 */
[----:B------:R-:W-:Y:S01]  /*62c0*/  IMAD.MOV R5, RZ, RZ, -R8 ;  /* 0x000000ffff057224 */ /* 0x000fe200078e0a08 */
[----:B------:R-:W-:Y:S01]  /*62d0*/  IADD3 R19, R19, R10, RZ ;  /* 0x0000000a13137210 */ /* 0x000fe20007ffe0ff */
[C---:B------:R-:W-:Y:S01]  /*62e0*/  IMAD R12, R21.reuse, c[0x0][0x1e4], R12 ;  /* 0x00007900150c7a24 */ /* 0x040fe200078e020c */
[----:B------:R-:W-:Y:S01]  /*62f0*/  ISETP.NE.AND.EX P1, PT, RZ, c[0x0][0x354], PT, P1 ;  /* 0x0000d500ff007a0c */ /* 0x000fe20003f25310 */
[C---:B------:R-:W-:Y:S01]  /*6300*/  IMAD R6, R21.reuse, c[0x0][0x20c], R6 ;  /* 0x0000830015067a24 */ /* 0x040fe200078e0206 */
[C---:B------:R-:W-:Y:S01]  /*6310*/  IADD3 R14, R16.reuse, 0x40, RZ ;  /* 0x00000040100e7810 */ /* 0x040fe20007ffe0ff */
[C-C-:B------:R-:W-:Y:S01]  /*6320*/  IMAD.WIDE.U32 R22, R21.reuse, c[0x0][0x1e0], R16.reuse ;  /* 0x0000780015167a25 */ /* 0x140fe200078e0010 */
[----:B------:R-:W-:Y:S02]  /*6330*/  ISETP.GE.AND P5, PT, R16, c[0x0][0x1d4], PT ;  /* 0x0000750010007a0c */ /* 0x000fe40003fa6270 */
[----:B------:R-:W-:Y:S01]  /*6340*/  ISETP.GE.AND P6, PT, R14, c[0x0][0x1d4], PT ;  /* 0x000075000e007a0c */ /* 0x000fe20003fc6270 */
[----:B------:R-:W-:-:S04]  /*6350*/  IMAD.WIDE.U32 R20, R21, c[0x0][0x208], R16 ;  /* 0x0000820015147a25 */ /* 0x000fc800078e0010 */
[----:B------:R-:W-:Y:S02]  /*6360*/  IMAD R5, R5, c[0x0][0x2c4], R4 ;  /* 0x0000b10005057a24 */ /* 0x000fe400078e0204 */
[----:B------:R-:W-:Y:S02]  /*6370*/  IMAD.SHL.U32 R13, R13, 0x40, RZ ;  /* 0x000000400d0d7824 */ /* 0x000fe400078e00ff */
[----:B------:R-:W-:Y:S02]  /*6380*/  IMAD R11, R11, c[0x0][0x1b0], RZ ;  /* 0x00006c000b0b7a24 */ /* 0x000fe400078e02ff */
[----:B------:R-:W-:Y:S01]  /*6390*/  IMAD.IADD R23, R23, 0x1, R12 ;  /* 0x0000000117177824 */ /* 0x000fe200078e020c */
[----:B------:R-:W-:Y:S01]  /*63a0*/  LOP3.LUT R13, R13, 0x1c0, RZ, 0xc0, !PT ;  /* 0x000001c00d0d7812 */ /* 0x000fe200078ec0ff */
[----:B------:R-:W-:Y:S02]  /*63b0*/  IMAD R4, R80, c[0x0][0x1e8], RZ ;  /* 0x00007a0050047a24 */ /* 0x000fe400078e02ff */
[----:B------:R-:W-:-:S02]  /*63c0*/  IMAD.SHL.U32 R10, R47, 0x8, RZ ;  /* 0x000000082f0a7824 */ /* 0x000fc400078e00ff */
[----:B------:R-:W-:Y:S01]  /*63d0*/  IMAD.IADD R21, R21, 0x1, R6 ;  /* 0x0000000115157824 */ /* 0x000fe200078e0206 */
[----:B------:R-:W-:Y:S01]  /*63e0*/  SHF.R.S32.HI R6, RZ, 0x1f, R5 ;  /* 0x0000001fff067819 */ /* 0x000fe20000011405 */
[C---:B------:R-:W-:Y:S01]  /*63f0*/  IMAD R11, R8.reuse, c[0x0][0x1b4], R11 ;  /* 0x00006d00080b7a24 */ /* 0x040fe200078e020b */
[----:B------:R-:W-:Y:S01]  /*6400*/  LOP3.LUT R10, R13, 0x8, R10, 0xf8, !PT ;  /* 0x000000080d0a7812 */ /* 0x000fe200078ef80a */
[----:B------:R-:W-:Y:S01]  /*6410*/  IMAD.WIDE.U32 R18, R8, c[0x0][0x1b0], R18 ;  /* 0x00006c0008127a25 */ /* 0x000fe200078e0012 */
[----:B------:R-:W-:-:S03]  /*6420*/  SHF.R.U32.HI R13, RZ, 0x3, R13 ;  /* 0x00000003ff0d7819 */ /* 0x000fc6000001160d */
[C---:B------:R-:W-:Y:S02]  /*6430*/  IMAD R4, R199.reuse, c[0x0][0x1ec], R4 ;  /* 0x00007b00c7047a24 */ /* 0x040fe400078e0204 */
[----:B------:R-:W-:-:S04]  /*6440*/  IMAD.WIDE.U32 R208, R199, c[0x0][0x1e8], R22 ;  /* 0x00007a00c7d07a25 */ /* 0x000fc800078e0016 */
[----:B------:R-:W-:Y:S01]  /*6450*/  IMAD.IADD R19, R19, 0x1, R11 ;  /* 0x0000000113137824 */ /* 0x000fe200078e020b */
[----:B------:R-:W-:Y:S01]  /*6460*/  IADD3 R209, R4, R209, RZ ;  /* 0x000000d104d17210 */ /* 0x000fe20007ffe0ff */
[----:B------:R-:W-:Y:S01]  /*6470*/  IMAD R6, R6, c[0x0][0x1a8], RZ ;  /* 0x00006a0006067a24 */ /* 0x000fe200078e02ff */
[----:B------:R-:W-:Y:S01]  /*6480*/  LOP3.LUT R4, R10, R13, RZ, 0x3c, !PT ;  /* 0x0000000d0a047212 */ /* 0x000fe200078e3cff */
[----:B------:R-:W-:Y:S02]  /*6490*/  IMAD.SHL.U32 R9, R9, 0x40, RZ ;  /* 0x0000004009097824 */ /* 0x000fe400078e00ff */
[C---:B------:R-:W-:Y:S02]  /*64a0*/  IMAD R6, R5.reuse, c[0x0][0x1ac], R6 ;  /* 0x00006b0005067a24 */ /* 0x040fe400078e0206 */
[----:B------:R-:W-:Y:S01]  /*64b0*/  IMAD.WIDE.U32 R18, R5, c[0x0][0x1a8], R18 ;  /* 0x00006a0005127a25 */ /* 0x000fe200078e0012 */
[----:B------:R-:W-:-:S03]  /*64c0*/  LOP3.LUT R4, R4, 0xfffffe00, R9, 0xf8, !PT ;  /* 0xfffffe0004047812 */ /* 0x000fc600078ef809 */
[----:B------:R-:W-:Y:S02]  /*64d0*/  IMAD.IADD R6, R19, 0x1, R6 ;  /* 0x0000000113067824 */ /* 0x000fe400078e0206 */
[----:B------:R-:W-:Y:S02]  /*64e0*/  IMAD R9, R175, c[0x0][0x2c4], RZ ;  /* 0x0000b100af097a24 */ /* 0x000fe400078e02ff */
[----:B------:R-:W-:Y:S02]  /*64f0*/  IMAD.IADD R12, R92, 0x1, R45 ;  /* 0x000000015c0c7824 */ /* 0x000fe400078e022d */
[----:B------:R-:W-:Y:S02]  /*6500*/  IMAD R80, R80, c[0x0][0x210], RZ ;  /* 0x0000840050507a24 */ /* 0x000fe400078e02ff */
[----:B------:R-:W-:-:S04]  /*6510*/  IMAD.WIDE.U32 R20, R199, c[0x0][0x210], R20 ;  /* 0x00008400c7147a25 */ /* 0x000fc800078e0014 */
[----:B------:R-:W-:-:S04]  /*6520*/  IMAD R80, R199, c[0x0][0x214], R80 ;  /* 0x00008500c7507a24 */ /* 0x000fc800078e0250 */
[----:B------:R-:W-:Y:S01]  /*6530*/  IMAD.IADD R81, R80, 0x1, R21 ;  /* 0x0000000150517824 */ /* 0x000fe200078e0215 */
[----:B------:R-:W-:Y:S02]  /*6540*/  MOV R80, R20 ;  /* 0x0000001400507202 */ /* 0x000fe40000000f00 */
[--C-:B--2---:R-:W-:Y:S01]  /*6550*/  @P0 SHF.R.S32.HI R11, RZ, 0x1f, R2.reuse ;  /* 0x0000001fff0b0819 */ /* 0x104fe20000011402 */
[----:B------:R-:W-:Y:S01]  /*6560*/  @P0 IMAD.MOV.U32 R10, RZ, RZ, R2 ;  /* 0x000000ffff0a0224 */ /* 0x000fe200078e0002 */
[----:B------:R-:W-:Y:S01]  /*6570*/  @!P0 MOV R11, R3 ;  /* 0x00000003000b8202 */ /* 0x000fe20000000f00 */
[----:B------:R-:W-:Y:S01]  /*6580*/  @!P0 IMAD.MOV.U32 R10, RZ, RZ, R200 ;  /* 0x000000ffff0a8224 */ /* 0x000fe200078e00c8 */
[C---:B------:R-:W-:Y:S01]  /*6590*/  LEA R13, P0, R18.reuse, c[0x0][0x160], 0x1 ;  /* 0x00005800120d7a11 */ /* 0x040fe200078008ff */
[----:B------:R-:W-:Y:S01]  /*65a0*/  IMAD.MOV.U32 R3, RZ, RZ, 0x20 ;  /* 0x00000020ff037424 */ /* 0x000fe200078e00ff */
[----:B------:R-:W-:Y:S02]  /*65b0*/  SEL R2, R11, RZ, !P1 ;  /* 0x000000ff0b027207 */ /* 0x000fe40004800000 */
[----:B------:R-:W-:-:S02]  /*65c0*/  LEA.HI.X R11, R18, c[0x0][0x164], R6, 0x1, P0 ;  /* 0x00005900120b7a11 */ /* 0x000fc400000f0c06 */
[----:B------:R-:W-:Y:S01]  /*65d0*/  ISETP.GE.AND P0, PT, R12, R9, PT ;  /* 0x000000090c00720c */ /* 0x000fe20003f06270 */
[----:B------:R-:W-:Y:S01]  /*65e0*/  IMAD R6, R2, c[0x0][0x1f0], RZ ;  /* 0x00007c0002067a24 */ /* 0x000fe200078e02ff */
[----:B------:R-:W-:Y:S01]  /*65f0*/  SEL R205, R10, RZ, !P1 ;  /* 0x000000ff0acd7207 */ /* 0x000fe20004800000 */
[----:B------:R-:W-:Y:S01]  /*6600*/  IMAD R2, R2, c[0x0][0x218], RZ ;  /* 0x0000860002027a24 */ /* 0x000fe200078e02ff */
[----:B------:R-:W-:Y:S01]  /*6610*/  SHF.L.U32 R10, R0, 0x3, RZ ;  /* 0x00000003000a7819 */ /* 0x000fe200000006ff */
[----:B------:R1:W2:Y:S01]  /*6620*/  SHFL.IDX PT, R18, R13, RZ, 0x181f ;  /* 0x00181fff0d127589 */ /* 0x0002a200000e0000 */
[----:B------:R-:W-:Y:S01]  /*6630*/  SEL R3, R3, 0xffffffe0, !P4 ;  /* 0xffffffe003037807 */ /* 0x000fe20006000000 */
[C---:B------:R-:W-:Y:S01]  /*6640*/  IMAD R211, R205.reuse, c[0x0][0x21c], R2 ;  /* 0x00008700cdd37a24 */ /* 0x040fe200078e0202 */
[C---:B------:R-:W-:Y:S01]  /*6650*/  IADD3 R5, R10.reuse, 0x80, RZ ;  /* 0x000000800a057810 */ /* 0x040fe20007ffe0ff */
[----:B------:R-:W-:Y:S01]  /*6660*/  IMAD.MOV.U32 R2, RZ, RZ, 0x10 ;  /* 0x00000010ff027424 */ /* 0x000fe200078e00ff */
[----:B------:R1:W3:Y:S01]  /*6670*/  SHFL.IDX PT, R19, R11, RZ, 0x181f ;  /* 0x00181fff0b137589 */ /* 0x0002e200000e0000 */
[C---:B------:R-:W-:Y:S01]  /*6680*/  IMAD R213, R205.reuse, c[0x0][0x1f4], R6 ;  /* 0x00007d00cdd57a24 */ /* 0x040fe200078e0206 */
[----:B------:R-:W-:Y:S01]  /*6690*/  ISETP.GE.AND P2, PT, R10, c[0x0][0x198], PT ;  /* 0x000066000a007a0c */ /* 0x000fe20003f46270 */
[----:B------:R-:W-:Y:S01]  /*66a0*/  IMAD.WIDE.U32 R208, R205, c[0x0][0x1f0], R208 ;  /* 0x00007c00cdd07a25 */ /* 0x000fe200078e00d0 */
[----:B------:R-:W-:-:S02]  /*66b0*/  SEL R2, R2, 0xfffffff0, !P3 ;  /* 0xfffffff002027807 */ /* 0x000fc40005800000 */
[----:B------:R-:W-:Y:S01]  /*66c0*/  ISETP.GE.AND P1, PT, R14, c[0x0][0x198], PT ;  /* 0x000066000e007a0c */ /* 0x000fe20003f26270 */
[----:B------:R-:W-:Y:S01]  /*66d0*/  IMAD.WIDE.U32 R204, R205, c[0x0][0x218], R80 ;  /* 0x00008600cdcc7a25 */ /* 0x000fe200078e0050 */
[----:B------:R-:W-:-:S03]  /*66e0*/  ISETP.GE.AND P3, PT, R5, c[0x0][0x198], PT ;  /* 0x0000660005007a0c */ /* 0x000fc60003f66270 */
[----:B------:R-:W-:Y:S02]  /*66f0*/  IMAD.IADD R213, R209, 0x1, R213 ;  /* 0x00000001d1d57824 */ /* 0x000fe400078e02d5 */
[----:B------:R-:W-:Y:S01]  /*6700*/  IMAD.IADD R211, R205, 0x1, R211 ;  /* 0x00000001cdd37824 */ /* 0x000fe200078e02d3 */
[----:B------:R-:W-:Y:S05]  /*6710*/  @P0 BRA `(.L_x_1848) ;  /* 0x000000f000000947 */ /* 0x000fea0003800000 */
[----:B------:R-:W-:Y:S02]  /*6720*/  SHF.R.S32.HI R15, RZ, 0x1f, R14 ;  /* 0x0000001fff0f7819 */ /* 0x000fe4000001140e */
[----:B------:R-:W-:Y:S02]  /*6730*/  SHF.R.S32.HI R6, RZ, 0x1f, R5 ;  /* 0x0000001fff067819 */ /* 0x000fe40000011405 */
[----:B------:R-:W-:Y:S02]  /*6740*/  LEA.HI R8, R15, R14, RZ, 0x3 ;  /* 0x0000000e0f087211 */ /* 0x000fe400078f18ff */
[----:B------:R-:W-:Y:S01]  /*6750*/  LEA.HI R6, R6, R5, RZ, 0x3 ;  /* 0x0000000506067211 */ /* 0x000fe200078f18ff */
[----:B------:R-:W-:Y:S01]  /*6760*/  IMAD.SHL.U32 R5, R44, 0x2, RZ ;  /* 0x000000022c057824 */ /* 0x000fe200078e00ff */
[----:B--2---:R-:W-:-:S02]  /*6770*/  LEA R20, P0, R10, R18, 0x1 ;  /* 0x000000120a147211 */ /* 0x004fc400078008ff */
        /* <DEDUP_REMOVED lines=9> */
.L_x_1848:
[----:B------:R-:W-:Y:S05]  /*6810*/  BSYNC B0 ;  /* 0x0000000000007941 */ /* 0x000fea0003800000 */
.L_x_1847:
[----:B------:R-:W-:Y:S01]  /*6820*/  IADD3 R6, R12, 0x20, RZ ;  /* 0x000000200c067810 */ /* 0x000fe20007ffe0ff */
[----:B--23--:R2:W3:Y:S01]  /*6830*/  SHFL.IDX PT, R19, R11, 0x1, 0x181f ;  /* 0x00381f000b137f89 */ /* 0x00c4e200000e0000 */
        /* <DEDUP_REMOVED lines=20> */
.L_x_1850:
[----:B------:R-:W-:Y:S05]  /*6980*/  BSYNC B0 ;  /* 0x0000000000007941 */ /* 0x000fea0003800000 */
.L_x_1849:
        /* <DEDUP_REMOVED lines=22> */
.L_x_1852:
[----:B------:R-:W-:Y:S05]  /*6af0*/  BSYNC B0 ;  /* 0x0000000000007941 */ /* 0x000fea0003800000 */
.L_x_1851:
[----:B-1--4-:R-:W1:Y:S01]  /*6b00*/  SHFL.IDX PT, R18, R13, 0x3, 0x181f ;  /* 0x00781f000d127f89 */ /* 0x012e6200000e0000 */
[----:B------:R-:W-:Y:S01]  /*6b10*/  IADD3 R12, R12, 0x60, RZ ;  /* 0x000000600c0c7810 */ /* 0x000fe20007ffe0ff */
[----:B------:R-:W-:Y:S01]  /*6b20*/  IMAD.IADD R6, R172, 0x1, -R45 ;  /* 0x00000001ac067824 */ /* 0x000fe200078e0a2d */
[----:B------:R-:W-:Y:S01]  /*6b30*/  IADD3 R85, R7, -0x1, RZ ;  /* 0xffffffff07557810 */ /* 0x000fe20007ffe0ff */
[----:B------:R4:W2:Y:S01]  /*6b40*/  SHFL.IDX PT, R19, R11, 0x3, 0x181f ;  /* 0x00781f000b137f89 */ /* 0x0008a200000e0000 */
[----:B------:R-:W-:Y:S01]  /*6b50*/  ISETP.GE.AND P0, PT, R12, R9, PT ;  /* 0x000000090c00720c */ /* 0x000fe20003f06270 */
[----:B------:R-:W-:Y:S01]  /*6b60*/  IMAD.MOV.U32 R68, RZ, RZ, 0x6 ;  /* 0x00000006ff447424 */ /* 0x000fe200078e00ff */
[----:B------:R-:W-:Y:S01]  /*6b70*/  SHF.R.S32.HI R52, RZ, 0x1f, R85 ;  /* 0x0000001fff347819 */ /* 0x000fe20000011455 */
[----:B------:R-:W-:Y:S01]  /*6b80*/  IMAD.MOV.U32 R212, RZ, RZ, R208 ;  /* 0x000000ffffd47224 */ /* 0x000fe200078e00d0 */
[----:B------:R-:W-:Y:S01]  /*6b90*/  LEA.HI R84, R77, R78, RZ, 0x5 ;  /* 0x0000004e4d547211 */ /* 0x000fe200078f28ff */
[----:B------:R-:W-:Y:S01]  /*6ba0*/  IMAD.MOV.U32 R201, RZ, RZ, 0x5 ;  /* 0x00000005ffc97424 */ /* 0x000fe200078e00ff */
[----:B------:R-:W-:-:S02]  /*6bb0*/  SEL R46, RZ, 0x1, P5 ;  /* 0x00000001ff2e7807 */ /* 0x000fc40002800000 */
[----:B------:R-:W-:-:S05]  /*6bc0*/  SHF.R.S32.HI R87, RZ, 0x5, R84 ;  /* 0x00000005ff577819 */ /* 0x000fca0000011454 */
[----:B------:R-:W-:Y:S01]  /*6bd0*/  @!P0 SHF.R.S32.HI R15, RZ, 0x1f, R14 ;  /* 0x0000001fff0f8819 */ /* 0x000fe2000001140e */
[----:B------:R-:W-:-:S03]  /*6be0*/  @!P0 IMAD.SHL.U32 R16, R44, 0x2, RZ ;  /* 0x000000022c108824 */ /* 0x000fc600078e00ff */
[----:B------:R-:W-:Y:S02]  /*6bf0*/  @!P0 LEA.HI R14, R15, R14, RZ, 0x3 ;  /* 0x0000000e0f0e8211 */ /* 0x000fe400078f18ff */
[----:B-1----:R-:W-:Y:S02]  /*6c00*/  @!P0 LEA R20, P4, R10, R18, 0x1 ;  /* 0x000000120a148211 */ /* 0x002fe400078808ff */
[----:B--234-:R-:W-:Y:S02]  /*6c10*/  @!P0 LOP3.LUT R11, R14, 0xfffffff8, RZ, 0xc0, !PT ;  /* 0xfffffff80e0b8812 */ /* 0x01cfe400078ec0ff */
[C---:B------:R-:W-:Y:S02]  /*6c20*/  @!P0 LEA.HI.X R21, R10.reuse, R19, R17, 0x1, P4 ;  /* 0x000000130a158211 */ /* 0x040fe400020f0c11 */
[----:B------:R-:W-:Y:S01]  /*6c30*/  @!P0 IADD3 R10, R10, 0x80, RZ ;  /* 0x000000800a0a8810 */ /* 0x000fe20007ffe0ff */
[----:B------:R-:W-:Y:S01]  /*6c40*/  @!P0 IMAD.WIDE R12, R11, 0x2, R18 ;  /* 0x000000020b0c8825 */ /* 0x000fe200078e0212 */
[----:B------:R-:W-:Y:S01]  /*6c50*/  ISETP.NE.AND P4, PT, R203, RZ, PT ;  /* 0x000000ffcb00720c */ /* 0x000fe20003f85270 */
[----:B------:R-:W-:Y:S01]  /*6c60*/  @!PT LDS RZ, [RZ] ;  /* 0x00000000fffff984 */ /* 0x000fe20000000800 */
[----:B------:R1:W-:Y:S01]  /*6c70*/  @!P0 LDGSTS.E.BYPASS.LTC128B.128 [R16+0xf100], [R20.64], !P2 ;  /* 0x0f10000014108fae */ /* 0x0003e2000d101d46 */
[----:B------:R-:W-:Y:S01]  /*6c80*/  @!P0 SHF.R.S32.HI R5, RZ, 0x1f, R10 ;  /* 0x0000001fff058819 */ /* 0x000fe2000001140a */
[----:B------:R-:W-:-:S02]  /*6c90*/  IMAD R11, R85, -0x40, R6 ;  /* 0xffffffc0550b7824 */ /* 0x000fc400078e0206 */
[----:B------:R2:W-:Y:S01]  /*6ca0*/  @!P0 LDGSTS.E.BYPASS.LTC128B.128 [R16+0x13100], [R12.64], !P1 ;  /* 0x131000000c108fae */ /* 0x0005e2000c901d46 */
[----:B------:R-:W-:Y:S01]  /*6cb0*/  @!P0 LEA.HI R5, R5, R10, RZ, 0x3 ;  /* 0x0000000a05058211 */ /* 0x000fe200078f18ff */
[----:B------:R-:W-:Y:S01]  /*6cc0*/  IMAD.MOV.U32 R10, RZ, RZ, c[0x0][0x1e0] ;  /* 0x00007800ff0a7624 */ /* 0x000fe200078e00ff */
[----:B------:R-:W-:Y:S02]  /*6cd0*/  ISETP.GE.AND P1, PT, R11, 0x1, PT ;  /* 0x000000010b00780c */ /* 0x000fe40003f26270 */
[----:B------:R-:W-:Y:S01]  /*6ce0*/  @!P0 LOP3.LUT R5, R5, 0xfffffff8, RZ, 0xc0, !PT ;  /* 0xfffffff805058812 */ /* 0x000fe200078ec0ff */
[C---:B------:R-:W-:Y:S01]  /*6cf0*/  IMAD.SHL.U32 R202, R10.reuse, 0x20, RZ ;  /* 0x000000200aca7824 */ /* 0x040fe200078e00ff */
[C---:B------:R-:W-:Y:S02]  /*6d00*/  SHF.L.U64.HI R6, R10.reuse, R68, c[0x0][0x1e4] ;  /* 0x000079000a067619 */ /* 0x040fe40000010244 */
[----:B------:R-:W-:Y:S01]  /*6d10*/  SHF.L.U64.HI R201, R10, R201, c[0x0][0x1e4] ;  /* 0x000079000ac97619 */ /* 0x000fe200000102c9 */
[----:B------:R-:W-:-:S04]  /*6d20*/  @!P0 IMAD.WIDE R18, R5, 0x2, R18 ;  /* 0x0000000205128825 */ /* 0x000fc800078e0212 */
[----:B------:R-:W-:Y:S01]  /*6d30*/  IMAD.SHL.U32 R5, R10, 0x40, RZ ;  /* 0x000000400a057824 */ /* 0x000fe200078e00ff */
[----:B------:R1:W-:Y:S01]  /*6d40*/  @!P0 LDGSTS.E.BYPASS.LTC128B.128 [R16+0x17100], [R18.64], !P3 ;  /* 0x1710000012108fae */ /* 0x0003e2000d901d46 */
[----:B------:R-:W-:Y:S01]  /*6d50*/  IMAD R8, R6, R85, RZ ;  /* 0x0000005506087224 */ /* 0x000fe200078e02ff */
[----:B------:R-:W-:Y:S01]  /*6d60*/  ISETP.GE.AND P0, PT, R11, 0x21, PT ;  /* 0x000000210b00780c */ /* 0x000fe20003f06270 */
[-C--:B------:R-:W-:Y:S01]  /*6d70*/  IMAD.WIDE.U32 R14, R85, R5.reuse, R212 ;  /* 0x00000005550e7225 */ /* 0x080fe200078e00d4 */
[----:B------:R-:W0:Y:S03]  /*6d80*/  LDGDEPBAR ;  /* 0x00000000000079af */ /* 0x000e260000000000 */
[----:B------:R-:W-:-:S04]  /*6d90*/  IMAD R8, R52, R5, R8 ;  /* 0x0000000534087224 */ /* 0x000fc800078e0208 */
[----:B------:R-:W-:Y:S01]  /*6da0*/  IMAD.IADD R8, R15, 0x1, R8 ;  /* 0x000000010f087824 */ /* 0x000fe200078e0208 */
[----:B------:R-:W-:Y:S01]  /*6db0*/  BAR.SYNC.DEFER_BLOCKING 0x0 ;  /* 0x0000000000007b1d */ /* 0x000fe20000010000 */
[----:B--2---:R-:W-:-:S04]  /*6dc0*/  @P1 LEA R12, P2, R14, c[0x0][0x1c8], 0x1 ;  /* 0x000072000e0c1a11 */ /* 0x004fc800078408ff */
[----:B------:R-:W-:Y:S02]  /*6dd0*/  @P1 LEA.HI.X R13, R14, c[0x0][0x1cc], R8, 0x1, P2 ;  /* 0x000073000e0d1a11 */ /* 0x000fe400010f0c08 */
[----:B------:R-:W-:-:S05]  /*6de0*/  @P0 IADD3 R10, P2, R202, R14, RZ ;  /* 0x0000000eca0a0210 */ /* 0x000fca0007f5e0ff */
[----:B------:R-:W-:Y:S01]  /*6df0*/  @P0 IMAD.X R11, R201, 0x1, R8, P2 ;  /* 0x00000001c90b0824 */ /* 0x000fe200010e0608 */
[----:B------:R-:W-:Y:S01]  /*6e00*/  @P0 LEA R14, P2, R10, c[0x0][0x1c8], 0x1 ;  /* 0x000072000a0e0a11 */ /* 0x000fe200078408ff */
[----:B------:R-:W-:-:S03]  /*6e10*/  @P0 IMAD.SHL.U32 R8, R44, 0x2, RZ ;  /* 0x000000022c080824 */ /* 0x000fc600078e00ff */
[----:B------:R-:W-:Y:S01]  /*6e20*/  @P0 LEA.HI.X R15, R10, c[0x0][0x1cc], R11, 0x1, P2 ;  /* 0x000073000a0f0a11 */ /* 0x000fe200010f0c0b */
[----:B------:R-:W-:-:S05]  /*6e30*/  @P1 IMAD.SHL.U32 R10, R44, 0x2, RZ ;  /* 0x000000022c0a1824 */ /* 0x000fca00078e00ff */
        /* <DEDUP_REMOVED lines=14> */
.L_x_1853:
        /* <DEDUP_REMOVED lines=20> */
[----:B------:R-:W-:Y:S01]  /*7060*/  ISETP.NE.AND P1, PT, R173, 0x1, PT ;  /* 0x00000001ad00780c */ /* 0x000fe20003f25270 */
[----:B------:R-:W-:Y:S01]  /*7070*/  IMAD.MOV.U32 R16, RZ, RZ, R14 ;  /* 0x000000ffff107224 */ /* 0x000fe200078e000e */
[----:B------:R-:W-:Y:S01]  /*7080*/  MOV R18, R20 ;  /* 0x0000001400127202 */ /* 0x000fe20000000f00 */
[----:B------:R-:W-:Y:S01]  /*7090*/  BSSY B0, `(.L_x_1856) ;  /* 0x0000062000007945 */ /* 0x000fe20003800000 */
        /* <DEDUP_REMOVED lines=14> */
[----:B------:R-:W-:-:S04]  /*7180*/  @P1 SHF.R.U32.HI R13, RZ, c[0x0][0x2cc], R10 ;  /* 0x0000b300ff0d1a19 */ /* 0x000fc8000001160a */
[----:B------:R-:W-:Y:S01]  /*7190*/  SHF.R.S32.HI R12, RZ, 0x1f, R13 ;  /* 0x0000001fff0c7819 */ /* 0x000fe2000001140d */
[----:B------:R-:W-:-:S04]  /*71a0*/  IMAD.WIDE.U32 R18, R13, c[0x0][0x290], R18 ;  /* 0x0000a4000d127a25 */ /* 0x000fc800078e0012 */
[C---:B------:R-:W-:Y:S02]  /*71b0*/  IMAD R10, R12.reuse, c[0x0][0x280], RZ ;  /* 0x0000a0000c0a7a24 */ /* 0x040fe400078e02ff */
[----:B------:R-:W-:Y:S02]  /*71c0*/  IMAD R12, R12, c[0x0][0x290], RZ ;  /* 0x0000a4000c0c7a24 */ /* 0x000fe400078e02ff */
[----:B------:R-:W-:-:S04]  /*71d0*/  IMAD.WIDE.U32 R16, R13, c[0x0][0x280], R16 ;  /* 0x0000a0000d107a25 */ /* 0x000fc800078e0010 */
[C---:B------:R-:W-:Y:S01]  /*71e0*/  IMAD R11, R13.reuse, c[0x0][0x294], R12 ;  /* 0x0000a5000d0b7a24 */ /* 0x040fe200078e020c */
[----:B------:R-:W-:Y:S01]  /*71f0*/  LEA R15, P1, R16, c[0x0][0x270], 0x1 ;  /* 0x00009c00100f7a11 */ /* 0x000fe200078208ff */
[----:B------:R-:W-:Y:S01]  /*7200*/  IMAD R10, R13, c[0x0][0x284], R10 ;  /* 0x0000a1000d0a7a24 */ /* 0x000fe200078e020a */
[C---:B------:R-:W-:Y:S02]  /*7210*/  LEA R13, P0, R18.reuse, c[0x0][0x288], 0x1 ;  /* 0x0000a200120d7a11 */ /* 0x040fe400078008ff */
[----:B------:R-:W-:Y:S01]  /*7220*/  IADD3 R11, R19, R11, RZ ;  /* 0x0000000b130b7210 */ /* 0x000fe20007ffe0ff */
[----:B------:R-:W-:Y:S01]  /*7230*/  IMAD.IADD R10, R17, 0x1, R10 ;  /* 0x00000001110a7824 */ /* 0x000fe200078e020a */
[----:B------:R1:W2:Y:S02]  /*7240*/  SHFL.IDX PT, R24, R15, RZ, 0x1c1f ;  /* 0x001c1fff0f187589 */ /* 0x0002a400000e0000 */
[----:B------:R-:W-:Y:S02]  /*7250*/  LEA.HI.X R14, R18, c[0x0][0x28c], R11, 0x1, P0 ;  /* 0x0000a300120e7a11 */ /* 0x000fe400000f0c0b */
[----:B------:R-:W-:Y:S01]  /*7260*/  ISETP.GE.AND P0, PT, R8, R9, PT ;  /* 0x000000090800720c */ /* 0x000fe20003f06270 */
[----:B------:R1:W3:Y:S01]  /*7270*/  SHFL.IDX PT, R22, R13, RZ, 0x1c1f ;  /* 0x001c1fff0d167589 */ /* 0x0002e200000e0000 */
[----:B------:R-:W-:Y:S01]  /*7280*/  LEA.HI.X R16, R16, c[0x0][0x274], R10, 0x1, P1 ;  /* 0x00009d0010107a11 */ /* 0x000fe200008f0c0a */
[----:B------:R-:W-:-:S02]  /*7290*/  CS2R R18, SRZ ;  /* 0x0000000000127805 */ /* 0x000fc4000001ff00 */
[----:B------:R1:W4:Y:S04]  /*72a0*/  SHFL.IDX PT, R23, R14, RZ, 0x1c1f ;  /* 0x001c1fff0e177589 */ /* 0x00032800000e0000 */
[----:B------:R1:W1:Y:S04]  /*72b0*/  SHFL.IDX PT, R25, R16, RZ, 0x1c1f ;  /* 0x001c1fff10197589 */ /* 0x00026800000e0000 */
[----:B------:R-:W-:Y:S05]  /*72c0*/  @P0 BRA `(.L_x_1857) ;  /* 0x000003e000000947 */ /* 0x000fea0003800000 */
[C---:B------:R-:W-:Y:S01]  /*72d0*/  IADD3 R17, R90.reuse, 0x10, RZ ;  /* 0x000000105a117810 */ /* 0x040fe20007ffe0ff */
[----:B------:R-:W-:Y:S01]  /*72e0*/  CS2R R96, SRZ ;  /* 0x0000000000607805 */ /* 0x000fe2000001ff00 */
[----:B------:R-:W-:-:S02]  /*72f0*/  IADD3 R11, R90, 0x20, RZ ;  /* 0x000000205a0b7810 */ /* 0x000fc40007ffe0ff */
[----:B------:R-:W-:Y:S02]  /*7300*/  ISETP.GE.AND P1, PT, R17, c[0x0][0x27c], PT ;  /* 0x00009f0011007a0c */ /* 0x000fe40003f26270 */
        /* <DEDUP_REMOVED lines=9> */
[----:B------:R-:W-:Y:S01]  /*73a0*/  CS2R R94, SRZ ;  /* 0x00000000005e7805 */ /* 0x000fe2000001ff00 */
[----:B------:R-:W-:Y:S01]  /*73b0*/  CS2R R110, SRZ ;  /* 0x00000000006e7805 */ /* 0x000fe2000001ff00 */
[----:B------:R-:W-:Y:S01]  /*73c0*/  CS2R R108, SRZ ;  /* 0x00000000006c7805 */ /* 0x000fe2000001ff00 */
[----:B------:R1:W5:Y:S01]  /*73d0*/  @!P2 LD.E.64 R96, [R26.64] ;  /* 0x000000061a60a980 */ /* 0x000362000c101b00 */
[----:B---34-:R-:W-:Y:S01]  /*73e0*/  @!P2 IMAD.WIDE R32, R90, 0x2, R22 ;  /* 0x000000025a20a825 */ /* 0x018fe200078e0216 */
[----:B------:R-:W-:Y:S01]  /*73f0*/  CS2R R100, SRZ ;  /* 0x0000000000647805 */ /* 0x000fe2000001ff00 */
[----:B------:R-:W-:-:S02]  /*7400*/  CS2R R98, SRZ ;  /* 0x0000000000627805 */ /* 0x000fc4000001ff00 */
[C---:B------:R-:W-:Y:S01]  /*7410*/  @!P1 IMAD.WIDE R20, R17.reuse, 0x2, R24 ;  /* 0x0000000211149825 */ /* 0x040fe200078e0218 */
[C---:B------:R-:W-:Y:S01]  /*7420*/  IADD3 R12, R90.reuse, 0x30, RZ ;  /* 0x000000305a0c7810 */ /* 0x040fe20007ffe0ff */
[----:B------:R2:W5:Y:S02]  /*7430*/  @!P2 LD.E.64 R94, [R32.64] ;  /* 0x00000006205ea980 */ /* 0x000564000c101b00 */
[----:B------:R-:W-:Y:S01]  /*7440*/  @!P1 IMAD.WIDE R30, R17, 0x2, R22 ;  /* 0x00000002111e9825 */ /* 0x000fe200078e0216 */
[----:B------:R-:W-:Y:S01]  /*7450*/  IADD3 R10, R90, 0x50, RZ ;  /* 0x000000505a0a7810 */ /* 0x000fe20007ffe0ff */
[----:B------:R3:W5:Y:S02]  /*7460*/  @!P1 LD.E.64 R110, [R20.64] ;  /* 0x00000006146e9980 */ /* 0x000764000c101b00 */
[C---:B------:R-:W-:Y:S01]  /*7470*/  @!P0 IMAD.WIDE R28, R11.reuse, 0x2, R24 ;  /* 0x000000020b1c8825 */ /* 0x040fe200078e0218 */
[----:B------:R-:W-:Y:S01]  /*7480*/  ISETP.GE.AND P2, PT, R12, c[0x0][0x27c], PT ;  /* 0x00009f000c007a0c */ /* 0x000fe20003f46270 */
[----:B------:R4:W5:Y:S04]  /*7490*/  @!P1 LD.E.64 R108, [R30.64] ;  /* 0x000000061e6c9980 */ /* 0x000968000c101b00 */
[----:B------:R2:W5:Y:S01]  /*74a0*/  @!P0 LD.E.64 R100, [R28.64] ;  /* 0x000000061c648980 */ /* 0x000562000c101b00 */
[----:B-1----:R-:W-:Y:S01]  /*74b0*/  @!P0 IMAD.WIDE R26, R11, 0x2, R22 ;  /* 0x000000020b1a8825 */ /* 0x002fe200078e0216 */
[----:B------:R-:W-:-:S04]  /*74c0*/  IADD3 R11, R90, 0x40, RZ ;  /* 0x000000405a0b7810 */ /* 0x000fc80007ffe0ff */
[----:B------:R1:W5:Y:S01]  /*74d0*/  @!P0 LD.E.64 R98, [R26.64] ;  /* 0x000000061a628980 */ /* 0x000362000c101b00 */
[----:B------:R-:W-:Y:S02]  /*74e0*/  ISETP.GE.AND P1, PT, R11, c[0x0][0x27c], PT ;  /* 0x00009f000b007a0c */ /* 0x000fe40003f26270 */
[----:B------:R-:W-:Y:S02]  /*74f0*/  ISETP.GE.AND P0, PT, R10, c[0x0][0x27c], PT ;  /* 0x00009f000a007a0c */ /* 0x000fe40003f06270 */
[----:B---3--:R-:W-:-:S04]  /*7500*/  @!P2 SHF.R.S32.HI R21, RZ, 0x1f, R12 ;  /* 0x0000001fff15a819 */ /* 0x008fc8000001140c */
[----:B------:R-:W-:-:S05]  /*7510*/  @!P2 LEA.HI R12, R21, R12, RZ, 0x2 ;  /* 0x0000000c150ca211 */ /* 0x000fca00078f10ff */
[----:B------:R-:W-:Y:S02]  /*7520*/  @!P1 SHF.R.S32.HI R20, RZ, 0x1f, R11 ;  /* 0x0000001fff149819 */ /* 0x000fe4000001140b */
[----:B------:R-:W-:Y:S02]  /*7530*/  @!P0 SHF.R.S32.HI R17, RZ, 0x1f, R10 ;  /* 0x0000001fff118819 */ /* 0x000fe4000001140a */
[----:B------:R-:W-:Y:S02]  /*7540*/  @!P1 LEA.HI R11, R20, R11, RZ, 0x2 ;  /* 0x0000000b140b9211 */ /* 0x000fe400078f10ff */
[----:B------:R-:W-:Y:S02]  /*7550*/  @!P0 LEA.HI R10, R17, R10, RZ, 0x2 ;  /* 0x0000000a110a8211 */ /* 0x000fe400078f10ff */
[----:B------:R-:W-:Y:S02]  /*7560*/  @!P2 LOP3.LUT R12, R12, 0xfffffffc, RZ, 0xc0, !PT ;  /* 0xfffffffc0c0ca812 */ /* 0x000fe400078ec0ff */
[----:B------:R-:W-:-:S02]  /*7570*/  @!P1 LOP3.LUT R11, R11, 0xfffffffc, RZ, 0xc0, !PT ;  /* 0xfffffffc0b0b9812 */ /* 0x000fc400078ec0ff */
[----:B------:R-:W-:Y:S01]  /*7580*/  @!P0 LOP3.LUT R10, R10, 0xfffffffc, RZ, 0xc0, !PT ;  /* 0xfffffffc0a0a8812 */ /* 0x000fe200078ec0ff */
[--C-:B----4-:R-:W-:Y:S01]  /*7590*/  @!P2 IMAD.WIDE R30, R12, 0x2, R24.reuse ;  /* 0x000000020c1ea825 */ /* 0x110fe200078e0218 */
[----:B------:R-:W-:Y:S01]  /*75a0*/  CS2R R82, SRZ ;  /* 0x0000000000527805 */ /* 0x000fe2000001ff00 */
[----:B------:R-:W-:Y:S01]  /*75b0*/  CS2R R80, SRZ ;  /* 0x0000000000507805 */ /* 0x000fe2000001ff00 */
[----:B------:R-:W-:Y:S01]  /*75c0*/  CS2R R72, SRZ ;  /* 0x0000000000487805 */ /* 0x000fe2000001ff00 */
[C-C-:B------:R-:W-:Y:S01]  /*75d0*/  @!P1 IMAD.WIDE R20, R11.reuse, 0x2, R24.reuse ;  /* 0x000000020b149825 */ /* 0x140fe200078e0218 */
[----:B------:R-:W-:Y:S01]  /*75e0*/  CS2R R66, SRZ ;  /* 0x0000000000427805 */ /* 0x000fe2000001ff00 */
[----:B------:R-:W-:Y:S01]  /*75f0*/  CS2R R70, SRZ ;  /* 0x0000000000467805 */ /* 0x000fe2000001ff00 */
[----:B------:R-:W-:Y:S01]  /*7600*/  CS2R R64, SRZ ;  /* 0x0000000000407805 */ /* 0x000fe2000001ff00 */
[----:B------:R-:W-:Y:S01]  /*7610*/  @!P0 IMAD.WIDE R24, R10, 0x2, R24 ;  /* 0x000000020a188825 */ /* 0x000fe200078e0218 */
[----:B------:R3:W5:Y:S03]  /*7620*/  @!P2 LD.E.64 R82, [R30.64] ;  /* 0x000000061e52a980 */ /* 0x000766000c101b00 */
[--C-:B--2---:R-:W-:Y:S01]  /*7630*/  @!P1 IMAD.WIDE R28, R11, 0x2, R22.reuse ;  /* 0x000000020b1c9825 */ /* 0x104fe200078e0216 */
[----:B------:R3:W5:Y:S03]  /*7640*/  @!P1 LD.E.64 R72, [R20.64] ;  /* 0x0000000614489980 */ /* 0x000766000c101b00 */
[--C-:B-1----:R-:W-:Y:S01]  /*7650*/  @!P2 IMAD.WIDE R26, R12, 0x2, R22.reuse ;  /* 0x000000020c1aa825 */ /* 0x102fe200078e0216 */
[----:B------:R3:W5:Y:S03]  /*7660*/  @!P0 LD.E.64 R66, [R24.64] ;  /* 0x0000000618428980 */ /* 0x000766000c101b00 */
[----:B------:R-:W-:Y:S01]  /*7670*/  @!P0 IMAD.WIDE R10, R10, 0x2, R22 ;  /* 0x000000020a0a8825 */ /* 0x000fe200078e0216 */
[----:B------:R3:W5:Y:S04]  /*7680*/  @!P2 LD.E.64 R80, [R26.64] ;  /* 0x000000061a50a980 */ /* 0x000768000c101b00 */
[----:B------:R3:W5:Y:S04]  /*7690*/  @!P1 LD.E.64 R70, [R28.64] ;  /* 0x000000061c469980 */ /* 0x000768000c101b00 */
[----:B------:R3:W5:Y:S02]  /*76a0*/  @!P0 LD.E.64 R64, [R10.64] ;  /* 0x000000060a408980 */ /* 0x000764000c101b00 */
.L_x_1857:
[----:B------:R-:W-:Y:S05]  /*76b0*/  BSYNC B0 ;  /* 0x0000000000007941 */ /* 0x000fea0003800000 */
.L_x_1856:
[----:B---3--:R-:W-:Y:S01]  /*76c0*/  IADD3 R10, R8, 0x40, RZ ;  /* 0x00000040080a7810 */ /* 0x008fe20007ffe0ff */
[----:B-----5:R-:W-:Y:S01]  /*76d0*/  IMAD.MOV.U32 R8, RZ, RZ, R66 ;  /* 0x000000ffff087224 */ /* 0x020fe200078e0042 */
[----:B-1----:R1:W3:Y:S01]  /*76e0*/  SHFL.IDX PT, R25, R16, 0x1, 0x1c1f ;  /* 0x003c1f0010197f89 */ /* 0x0022e200000e0000 */
[----:B------:R-:W-:Y:S01]  /*76f0*/  IMAD.MOV.U32 R12, RZ, RZ, R67 ;  /* 0x000000ffff0c7224 */ /* 0x000fe200078e0043 */
[----:B------:R-:W-:Y:S01]  /*7700*/  ISETP.GE.AND P0, PT, R10, R9, PT ;  /* 0x000000090a00720c */ /* 0x000fe20003f06270 */
[----:B------:R-:W-:Y:S01]  /*7710*/  IMAD.MOV.U32 R11, RZ, RZ, R72 ;  /* 0x000000ffff0b7224 */ /* 0x000fe200078e0048 */
[----:B--2---:R2:W4:Y:S01]  /*7720*/  SHFL.IDX PT, R24, R15, 0x1, 0x1c1f ;  /* 0x003c1f000f187f89 */ /* 0x00452200000e0000 */
[----:B------:R-:W-:Y:S01]  /*7730*/  IMAD.MOV.U32 R10, RZ, RZ, R73 ;  /* 0x000000ffff0a7224 */ /* 0x000fe200078e0049 */
[----:B------:R-:W-:Y:S01]  /*7740*/  PRMT R53, R12, 0x5410, R8 ;  /* 0x000054100c357816 */ /* 0x000fe20000000008 */
[----:B------:R-:W-:Y:S01]  /*7750*/  IMAD.MOV.U32 R8, RZ, RZ, R82 ;  /* 0x000000ffff087224 */ /* 0x000fe200078e0052 */
[----:B------:R2:W1:Y:S01]  /*7760*/  SHFL.IDX PT, R21, R14, 0x1, 0x1c1f ;  /* 0x003c1f000e157f89 */ /* 0x00046200000e0000 */
[----:B------:R-:W-:Y:S01]  /*7770*/  IMAD.MOV.U32 R12, RZ, RZ, R83 ;  /* 0x000000ffff0c7224 */ /* 0x000fe200078e0053 */
[----:B------:R-:W-:Y:S01]  /*7780*/  PRMT R58, R10, 0x5410, R11 ;  /* 0x000054100a3a7816 */ /* 0x000fe2000000000b */
[----:B------:R-:W-:Y:S01]  /*7790*/  IMAD.MOV.U32 R10, RZ, RZ, R101 ;  /* 0x000000ffff0a7224 */ /* 0x000fe200078e0065 */
[----:B------:R-:W-:Y:S01]  /*77a0*/  PRMT R62, R62, 0x5410, R8 ;  /* 0x000054103e3e7816 */ /* 0x000fe20000000008 */
[----:B------:R-:W-:Y:S01]  /*77b0*/  IMAD.MOV.U32 R8, RZ, RZ, R110 ;  /* 0x000000ffff087224 */ /* 0x000fe200078e006e */
[----:B------:R-:W-:Y:S01]  /*77c0*/  MOV R11, R100 ;  /* 0x00000064000b7202 */ /* 0x000fe20000000f00 */
[----:B------:R2:W1:Y:S01]  /*77d0*/  SHFL.IDX PT, R20, R13, 0x1, 0x1c1f ;  /* 0x003c1f000d147f89 */ /* 0x00046200000e0000 */
        /* <DEDUP_REMOVED lines=32> */
[----:B-1----:R-:W-:Y:S01]  /*79e0*/  CS2R R16, SRZ ;  /* 0x0000000000107805 */ /* 0x002fe2000001ff00 */
        /* <DEDUP_REMOVED lines=8> */
[C---:B--23--:R-:W-:Y:S01]  /*7a70*/  IADD3 R13, R90.reuse, 0x10, RZ ;  /* 0x000000105a0d7810 */ /* 0x04cfe20007ffe0ff */
        /* <DEDUP_REMOVED lines=8> */
[----:B------:R-:W-:Y:S01]  /*7b00*/  @!P2 IMAD.WIDE R14, R90, 0x2, R24 ;  /* 0x000000025a0ea825 */ /* 0x000fe200078e0218 */
[----:B------:R-:W-:Y:S02]  /*7b10*/  @!P0 LEA.HI R8, R8, R11, RZ, 0x2 ;  /* 0x0000000b08088211 */ /* 0x000fe400078f10ff */
[----:B------:R-:W-:Y:S02]  /*7b20*/  @!P1 LOP3.LUT R10, R10, 0xfffffffc, RZ, 0xc0, !PT ;  /* 0xfffffffc0a0a9812 */ /* 0x000fe400078ec0ff */
[----:B------:R-:W-:Y:S01]  /*7b30*/  @!P0 LOP3.LUT R8, R8, 0xfffffffc, RZ, 0xc0, !PT ;  /* 0xfffffffc08088812 */ /* 0x000fe200078ec0ff */
[----:B------:R-:W-:Y:S01]  /*7b40*/  CS2R R54, SRZ ;  /* 0x0000000000367805 */ /* 0x000fe2000001ff00 */
[----:B------:R-:W-:Y:S01]  /*7b50*/  CS2R R50, SRZ ;  /* 0x0000000000327805 */ /* 0x000fe2000001ff00 */
[----:B------:R-:W-:Y:S01]  /*7b60*/  CS2R R42, SRZ ;  /* 0x00000000002a7805 */ /* 0x000fe2000001ff00 */
[----:B------:R-:W-:Y:S01]  /*7b70*/  @!P2 IMAD.WIDE R28, R90, 0x2, R20 ;  /* 0x000000025a1ca825 */ /* 0x000fe200078e0214 */
[----:B------:R1:W5:Y:S01]  /*7b80*/  @!P2 LD.E.64 R60, [R14.64] ;  /* 0x000000060e3ca980 */ /* 0x000362000c101b00 */
[----:B------:R-:W-:Y:S01]  /*7b90*/  CS2R R38, SRZ ;  /* 0x0000000000267805 */ /* 0x000fe2000001ff00 */
[----:B------:R-:W-:Y:S01]  /*7ba0*/  CS2R R36, SRZ ;  /* 0x0000000000247805 */ /* 0x000fe2000001ff00 */
[----:B------:R-:W-:Y:S01]  /*7bb0*/  @!P1 IMAD.WIDE R22, R10, 0x2, R24 ;  /* 0x000000020a169825 */ /* 0x000fe200078e0218 */
[----:B------:R-:W-:Y:S01]  /*7bc0*/  IADD3 R13, R90, 0x40, RZ ;  /* 0x000000405a0d7810 */ /* 0x000fe20007ffe0ff */
[----:B------:R2:W5:Y:S02]  /*7bd0*/  @!P2 LD.E.64 R54, [R28.64] ;  /* 0x000000061c36a980 */ /* 0x000564000c101b00 */
[----:B------:R-:W-:Y:S01]  /*7be0*/  @!P1 IMAD.WIDE R26, R10, 0x2, R20 ;  /* 0x000000020a1a9825 */ /* 0x000fe200078e0214 */
[----:B------:R-:W-:Y:S01]  /*7bf0*/  IADD3 R11, R90, 0x50, RZ ;  /* 0x000000505a0b7810 */ /* 0x000fe20007ffe0ff */
[----:B------:R3:W5:Y:S02]  /*7c00*/  @!P1 LD.E.64 R50, [R22.64] ;  /* 0x0000000616329980 */ /* 0x000764000c101b00 */
[----:B------:R-:W-:-:S02]  /*7c10*/  @!P0 IMAD.WIDE R18, R8, 0x2, R24 ;  /* 0x0000000208128825 */ /* 0x000fc400078e0218 */
[----:B------:R4:W5:Y:S02]  /*7c20*/  @!P1 LD.E.64 R42, [R26.64] ;  /* 0x000000061a2a9980 */ /* 0x000964000c101b00 */
[----:B------:R-:W-:Y:S01]  /*7c30*/  @!P0 IMAD.WIDE R16, R8, 0x2, R20 ;  /* 0x0000000208108825 */ /* 0x000fe200078e0214 */
[----:B------:R-:W-:Y:S01]  /*7c40*/  ISETP.GE.AND P1, PT, R13, c[0x0][0x27c], PT ;  /* 0x00009f000d007a0c */ /* 0x000fe20003f26270 */
[----:B------:R2:W5:Y:S04]  /*7c50*/  @!P0 LD.E.64 R38, [R18.64] ;  /* 0x0000000612268980 */ /* 0x000568000c101b00 */
[----:B------:R2:W5:Y:S01]  /*7c60*/  @!P0 LD.E.64 R36, [R16.64] ;  /* 0x0000000610248980 */ /* 0x000562000c101b00 */
[----:B-1----:R-:W-:Y:S02]  /*7c70*/  IADD3 R15, R90, 0x30, RZ ;  /* 0x000000305a0f7810 */ /* 0x002fe40007ffe0ff */
[----:B------:R-:W-:-:S02]  /*7c80*/  ISETP.GE.AND P0, PT, R11, c[0x0][0x27c], PT ;  /* 0x00009f000b007a0c */ /* 0x000fc40003f06270 */
[----:B------:R-:W-:-:S03]  /*7c90*/  ISETP.GE.AND P2, PT, R15, c[0x0][0x27c], PT ;  /* 0x00009f000f007a0c */ /* 0x000fc60003f46270 */
[----:B------:R-:W-:-:S04]  /*7ca0*/  @!P1 SHF.R.S32.HI R10, RZ, 0x1f, R13 ;  /* 0x0000001fff0a9819 */ /* 0x000fc8000001140d */
[----:B------:R-:W-:-:S04]  /*7cb0*/  @!P1 LEA.HI R10, R10, R13, RZ, 0x2 ;  /* 0x0000000d0a0a9211 */ /* 0x000fc800078f10ff */
[----:B------:R-:W-:Y:S02]  /*7cc0*/  @!P0 SHF.R.S32.HI R8, RZ, 0x1f, R11 ;  /* 0x0000001fff088819 */ /* 0x000fe4000001140b */
[----:B------:R-:W-:Y:S02]  /*7cd0*/  @!P2 SHF.R.S32.HI R12, RZ, 0x1f, R15 ;  /* 0x0000001fff0ca819 */ /* 0x000fe4000001140f */
[----:B------:R-:W-:Y:S02]  /*7ce0*/  @!P0 LEA.HI R8, R8, R11, RZ, 0x2 ;  /* 0x0000000b08088211 */ /* 0x000fe400078f10ff */
[----:B------:R-:W-:Y:S02]  /*7cf0*/  @!P2 LEA.HI R12, R12, R15, RZ, 0x2 ;  /* 0x0000000f0c0ca211 */ /* 0x000fe400078f10ff */
[----:B------:R-:W-:Y:S02]  /*7d00*/  @!P1 LOP3.LUT R10, R10, 0xfffffffc, RZ, 0xc0, !PT ;  /* 0xfffffffc0a0a9812 */ /* 0x000fe400078ec0ff */
[----:B------:R-:W-:-:S02]  /*7d10*/  @!P2 LOP3.LUT R11, R12, 0xfffffffc, RZ, 0xc0, !PT ;  /* 0xfffffffc0c0ba812 */ /* 0x000fc400078ec0ff */
[----:B------:R-:W-:Y:S01]  /*7d20*/  @!P0 LOP3.LUT R8, R8, 0xfffffffc, RZ, 0xc0, !PT ;  /* 0xfffffffc08088812 */ /* 0x000fe200078ec0ff */
[C-C-:B------:R-:W-:Y:S01]  /*7d30*/  @!P1 IMAD.WIDE R12, R10.reuse, 0x2, R24.reuse ;  /* 0x000000020a0c9825 */ /* 0x140fe200078e0218 */
[----:B------:R-:W-:Y:S01]  /*7d40*/  CS2R R32, SRZ ;  /* 0x0000000000207805 */ /* 0x000fe2000001ff00 */
[----:B------:R-:W-:Y:S01]  /*7d50*/  CS2R R30, SRZ ;  /* 0x00000000001e7805 */ /* 0x000fe2000001ff00 */
[----:B----4-:R-:W-:Y:S01]  /*7d60*/  CS2R R26, SRZ ;  /* 0x00000000001a7805 */ /* 0x010fe2000001ff00 */
[C---:B--2---:R-:W-:Y:S01]  /*7d70*/  @!P2 IMAD.WIDE R28, R11.reuse, 0x2, R24 ;  /* 0x000000020b1ca825 */ /* 0x044fe200078e0218 */
[----:B------:R-:W-:Y:S01]  /*7d80*/  CS2R R18, SRZ ;  /* 0x0000000000127805 */ /* 0x000fe2000001ff00 */
[----:B---3--:R-:W-:Y:S01]  /*7d90*/  CS2R R22, SRZ ;  /* 0x0000000000167805 */ /* 0x008fe2000001ff00 */
[----:B------:R-:W-:Y:S01]  /*7da0*/  CS2R R16, SRZ ;  /* 0x0000000000107805 */ /* 0x000fe2000001ff00 */
        /* <DEDUP_REMOVED lines=9> */
[----:B------:R1:W5:Y:S02]  /*7e40*/  @!P0 LD.E.64 R16, [R20.64] ;  /* 0x0000000614108980 */ /* 0x000364000c101b00 */
.L_x_1859:
[----:B--23--:R-:W-:Y:S05]  /*7e50*/  BSYNC B0 ;  /* 0x0000000000007941 */ /* 0x00cfea0003800000 */
.L_x_1858:
[----:B-1---5:R-:W-:Y:S01]  /*7e60*/  IMAD.MOV.U32 R11, RZ, RZ, R18 ;  /* 0x000000ffff0b7224 */ /* 0x022fe200078e0012 */
[----:B------:R-:W-:-:S04]  /*7e70*/  DEPBAR.LE SB0, 0x1 ;  /* 0x000080400000791a */ /* 0x000fc80000000000 */
[----:B------:R-:W-:Y:S01]  /*7e80*/  IMAD.MOV.U32 R8, RZ, RZ, R19 ;  /* 0x000000ffff087224 */ /* 0x000fe200078e0013 */
[----:B------:R-:W-:Y:S01]  /*7e90*/  BSSY B1, `(.L_x_1860) ;  /* 0x0000152000017945 */ /* 0x000fe20003800000 */
[----:B------:R-:W-:Y:S02]  /*7ea0*/  IMAD.MOV.U32 R10, RZ, RZ, R26 ;  /* 0x000000ffff0a7224 */ /* 0x000fe400078e001a */
[----:B------:R-:W-:Y:S01]  /*7eb0*/  IMAD.MOV.U32 R12, RZ, RZ, R17 ;  /* 0x000000ffff0c7224 */ /* 0x000fe200078e0011 */
[----:B------:R-:W-:Y:S01]  /*7ec0*/  PRMT R14, R8, 0x5410, R11 ;  /* 0x00005410080e7816 */ /* 0x000fe2000000000b */
[----:B------:R-:W-:Y:S02]  /*7ed0*/  IMAD.MOV.U32 R11, RZ, RZ, R27 ;  /* 0x000000ffff0b7224 */ /* 0x000fe400078e001b */
[----:B------:R-:W-:Y:S02]  /*7ee0*/  IMAD.MOV.U32 R8, RZ, RZ, R32 ;  /* 0x000000ffff087224 */ /* 0x000fe400078e0020 */
[----:B------:R-:W-:Y:S01]  /*7ef0*/  IMAD.IADD R48, R9, 0x1, -R92 ;  /* 0x0000000109307824 */ /* 0x000fe200078e0a5c */
[----:B------:R-:W-:Y:S01]  /*7f00*/  PRMT R21, R11, 0x5410, R10 ;  /* 0x000054100b157816 */ /* 0x000fe2000000000a */
[----:B------:R-:W-:-:S02]  /*7f10*/  IMAD.MOV.U32 R10, RZ, RZ, R33 ;  /* 0x000000ffff0a7224 */ /* 0x000fc400078e0021 */
[----:B------:R-:W-:Y:S01]  /*7f20*/  IMAD.MOV.U32 R11, RZ, RZ, R39 ;  /* 0x000000ffff0b7224 */ /* 0x000fe200078e0027 */
        /* <DEDUP_REMOVED lines=10> */
[----:B------:R-:W-:-:S04]  /*7fd0*/  ISETP.GE.AND P0, PT, R89, R48, PT ;  /* 0x000000305900720c */ /* 0x000fc80003f06270 */
        /* <DEDUP_REMOVED lines=18> */
[----:B------:R-:W-:Y:S01]  /*8100*/  LOP3.LUT P1, RZ, R10, 0x4, RZ, 0xc0, !PT ;  /* 0x000000040aff7812 */ /* 0x000fe2000782c0ff */
[----:B------:R-:W-:Y:S01]  /*8110*/  IMAD.MOV.U32 R10, RZ, RZ, R42 ;  /* 0x000000ffff0a7224 */ /* 0x000fe200078e002a */
[----:B------:R-:W-:Y:S01]  /*8120*/  PRMT R28, R11, 0x7610, R28 ;  /* 0x000076100b1c7816 */ /* 0x000fe2000000001c */
[----:B------:R-:W-:Y:S01]  /*8130*/  IMAD.MOV.U32 R11, RZ, RZ, R37 ;  /* 0x000000ffff0b7224 */ /* 0x000fe200078e0025 */
[----:B------:R-:W-:-:S02]  /*8140*/  LOP3.LUT R8, R8, 0x1c0, RZ, 0xc0, !PT ;  /* 0x000001c008087812 */ /* 0x000fc400078ec0ff */
[----:B------:R-:W-:Y:S01]  /*8150*/  PRMT R35, R35, 0x5410, R10 ;  /* 0x0000541023237816 */ /* 0x000fe2000000000a */
[----:B------:R-:W-:Y:S01]  /*8160*/  IMAD.MOV.U32 R10, RZ, RZ, R43 ;  /* 0x000000ffff0a7224 */ /* 0x000fe200078e002b */
[----:B------:R-:W-:Y:S02]  /*8170*/  LOP3.LUT R57, R8, 0x18, R57, 0xf8, !PT ;  /* 0x0000001808397812 */ /* 0x000fe400078ef839 */
[----:B------:R-:W-:Y:S02]  /*8180*/  SHF.R.U32.HI R8, RZ, 0x3, R8 ;  /* 0x00000003ff087819 */ /* 0x000fe40000011608 */
[----:B------:R-:W-:Y:S02]  /*8190*/  PRMT R29, R29, 0x5410, R11 ;  /* 0x000054101d1d7816 */ /* 0x000fe4000000000b */
[----:B------:R-:W-:Y:S02]  /*81a0*/  LOP3.LUT R8, R57, R8, RZ, 0x3c, !PT ;  /* 0x0000000839087212 */ /* 0x000fe400078e3cff */
[----:B------:R-:W-:-:S03]  /*81b0*/  PRMT R35, R10, 0x7610, R35 ;  /* 0x000076100a237816 */ /* 0x000fc60000000023 */
[----:B------:R-:W-:Y:S02]  /*81c0*/  IMAD R15, R87, 0x200, R8 ;  /* 0x00000200570f7824 */ /* 0x000fe400078e0208 */
[----:B------:R-:W-:-:S03]  /*81d0*/  IMAD.MOV.U32 R8, RZ, RZ, R55 ;  /* 0x000000ffff087224 */ /* 0x000fc600078e0037 */
        /* <DEDUP_REMOVED lines=10> */
[----:B------:R-:W-:Y:S01]  /*8280*/  SHF.R.U32.HI R91, RZ, 0x10, R95 ;  /* 0x00000010ff5b7819 */ /* 0x000fe2000001165f */
[--C-:B------:R-:W-:Y:S01]  /*8290*/  HADD2.F32 R103, -RZ, R79.reuse.H1_H1 ;  /* 0x3000004fff677230 */ /* 0x100fe20000004100 */
[--C-:B------:R-:W-:Y:S01]  /*82a0*/  SHF.R.U64 R57, R96, 0x10, R97.reuse ;  /* 0x0000001060397819 */ /* 0x100fe20000001261 */
[----:B------:R-:W-:Y:S01]  /*82b0*/  HADD2.F32 R79, -RZ, R79.H0_H0 ;  /* 0x2000004fff4f7230 */ /* 0x000fe20000004100 */
[----:B------:R-:W-:Y:S01]  /*82c0*/  SHF.R.U32.HI R86, RZ, 0x10, R97 ;  /* 0x00000010ff567819 */ /* 0x000fe20000011661 */
[----:B------:R-:W-:Y:S01]  /*82d0*/  HADD2.F32 R96, -RZ, R91.H0_H0 ;  /* 0x2000005bff607230 */ /* 0x000fe20000004100 */
[----:B------:R-:W-:Y:S01]  /*82e0*/  SHF.R.U64 R88, R94, 0x10, R95 ;  /* 0x000000105e587819 */ /* 0x000fe2000000125f */
[----:B------:R-:W-:Y:S02]  /*82f0*/  HADD2.F32 R97, -RZ, R76.H1_H1 ;  /* 0x3000004cff617230 */ /* 0x000fe40000004100 */
        /* <DEDUP_REMOVED lines=32> */
[----:B------:R1:W-:Y:S02]  /*8500*/  STS.128 [R15], R8 ;  /* 0x000000080f007388 */ /* 0x0003e40000000c00 */
.L_x_1863:
[----:B------:R-:W-:Y:S05]  /*8510*/  BSYNC B0 ;  /* 0x0000000000007941 */ /* 0x000fea0003800000 */
.L_x_1862:
[----:B-1----:R-:W-:Y:S01]  /*8520*/  IADD3 R8, R90, 0x10, RZ ;  /* 0x000000105a087810 */ /* 0x002fe20007ffe0ff */
[----:B------:R-:W-:Y:S03]  /*8530*/  BSSY B0, `(.L_x_1864) ;  /* 0x000002d000007945 */ /* 0x000fe60003800000 */
[----:B------:R-:W-:-:S13]  /*8540*/  ISETP.GE.AND P0, PT, R8, c[0x0][0x27c], PT ;  /* 0x00009f0008007a0c */ /* 0x000fda0003f06270 */
[----:B------:R-:W-:Y:S05]  /*8550*/  @P0 BRA `(.L_x_1865) ;  /* 0x000002a000000947 */ /* 0x000fea0003800000 */
[----:B------:R-:W1:Y:S01]  /*8560*/  LDS.128 R8, [R12] ;  /* 0x000000000c087984 */ /* 0x000e620000000c00 */
        /* <DEDUP_REMOVED lines=28> */
[----:B------:R-:W-:Y:S02]  /*8730*/  FMUL.FTZ R79, R8, R79 ;  /* 0x0000004f084f7220 */ /* 0x000fe40000410000 */
        /* <DEDUP_REMOVED lines=12> */
.L_x_1865:
[----:B------:R-:W-:Y:S05]  /*8800*/  BSYNC B0 ;  /* 0x0000000000007941 */ /* 0x000fea0003800000 */
.L_x_1864:
        /* <DEDUP_REMOVED lines=20> */
[----:B------:R-:W-:Y:S01]  /*8950*/  FMUL.FTZ R94, R11, R98 ;  /* 0x000000620b5e7220 */ /* 0x000fe20000410000 */
[--C-:B------:R-:W-:Y:S01]  /*8960*/  HADD2.F32 R8, -RZ, R10.reuse.H0_H0 ;  /* 0x2000000aff087230 */ /* 0x100fe20000004100 */
[----:B------:R-:W-:Y:S01]  /*8970*/  FMUL.FTZ R93, R79, R88 ;  /* 0x000000584f5d7220 */ /* 0x000fe20000410000 */
[--C-:B------:R-:W-:Y:S01]  /*8980*/  HADD2.F32 R86, -RZ, R9.reuse.H0_H0 ;  /* 0x20000009ff567230 */ /* 0x100fe20000004100 */
[C---:B------:R-:W-:Y:S01]  /*8990*/  FMUL.FTZ R98, R75.reuse, R98 ;  /* 0x000000624b627220 */ /* 0x040fe20000410000 */
[----:B------:R-:W-:Y:S01]  /*89a0*/  HADD2.F32 R10, -RZ, R10.H1_H1 ;  /* 0x3000000aff0a7230 */ /* 0x000fe20000004100 */
[----:B------:R-:W-:Y:S01]  /*89b0*/  FFMA.FTZ R94, R75, R100, -R94 ;  /* 0x000000644b5e7223 */ /* 0x000fe2000001085e */
        /* <DEDUP_REMOVED lines=19> */
.L_x_1867:
[----:B------:R-:W-:Y:S05]  /*8af0*/  BSYNC B0 ;  /* 0x0000000000007941 */ /* 0x000fea0003800000 */
.L_x_1866:
        /* <DEDUP_REMOVED lines=29> */
[----:B------:R-:W-:Y:S01]  /*8cd0*/  FFMA.FTZ R88, R75, R81, R88 ;  /* 0x000000514b587223 */ /* 0x000fe20000010058 */
[----:B------:R-:W-:Y:S01]  /*8ce0*/  HADD2.F32 R62, -RZ, R57.H0_H0 ;  /* 0x20000039ff3e7230 */ /* 0x000fe20000004100 */
[----:B------:R-:W-:-:S02]  /*8cf0*/  FMUL.FTZ R57, R10, R59 ;  /* 0x0000003b0a397220 */ /* 0x000fc40000410000 */
[----:B------:R-:W-:Y:S02]  /*8d00*/  FMUL.FTZ R75, R9, R63 ;  /* 0x0000003f094b7220 */ /* 0x000fe40000410000 */
[----:B------:R-:W-:Y:S02]  /*8d10*/  FMUL.FTZ R59, R8, R59 ;  /* 0x0000003b083b7220 */ /* 0x000fe40000410000 */
[C---:B------:R-:W-:Y:S02]  /*8d20*/  FMUL.FTZ R63, R76.reuse, R63 ;  /* 0x0000003f4c3f7220 */ /* 0x040fe40000410000 */
[----:B------:R-:W-:Y:S02]  /*8d30*/  FFMA.FTZ R75, R76, R62, -R75 ;  /* 0x0000003e4c4b7223 */ /* 0x000fe4000001084b */
[----:B------:R-:W-:Y:S02]  /*8d40*/  FFMA.FTZ R11, R11, R86, R80 ;  /* 0x000000560b0b7223 */ /* 0x000fe40000010050 */
[----:B------:R-:W-:-:S02]  /*8d50*/  FFMA.FTZ R83, R74, R81, -R83 ;  /* 0x000000514a537223 */ /* 0x000fc40000010853 */
        /* <DEDUP_REMOVED lines=8> */
.L_x_1869:
[----:B------:R-:W-:Y:S05]  /*8de0*/  BSYNC B0 ;  /* 0x0000000000007941 */ /* 0x000fea0003800000 */
.L_x_1868:
        /* <DEDUP_REMOVED lines=46> */
.L_x_1871:
[----:B------:R-:W-:Y:S05]  /*90d0*/  BSYNC B0 ;  /* 0x0000000000007941 */ /* 0x000fea0003800000 */
.L_x_1870:
        /* <DEDUP_REMOVED lines=22> */
[----:B------:R-:W-:Y:S01]  /*9240*/  HADD2.F32 R10, -RZ, R10.H1_H1 ;  /* 0x3000000aff0a7230 */ /* 0x000fe20000004100 */
[-C--:B------:R-:W-:Y:S01]  /*9250*/  FFMA.FTZ R67, R58, R66.reuse, -R67 ;  /* 0x000000423a437223 */ /* 0x080fe20000010843 */
[--C-:B------:R-:W-:Y:S01]  /*9260*/  HADD2.F32 R63, -RZ, R9.reuse.H0_H0 ;  /* 0x20000009ff3f7230 */ /* 0x100fe20000004100 */
[----:B------:R-:W-:Y:S01]  /*9270*/  FFMA.FTZ R64, R11, R66, R64 ;  /* 0x000000420b407223 */ /* 0x000fe20000010040 */
[----:B------:R-:W-:Y:S01]  /*9280*/  HADD2.F32 R9, -RZ, R9.H1_H1 ;  /* 0x30000009ff097230 */ /* 0x000fe20000004100 */
[----:B------:R-:W-:Y:S01]  /*9290*/  FMUL.FTZ R11, R10, R49 ;  /* 0x000000310a0b7220 */ /* 0x000fe20000410000 */
[----:B------:R-:W-:Y:S01]  /*92a0*/  HADD2.F32 R58, -RZ, R57.H0_H0 ;  /* 0x20000039ff3a7230 */ /* 0x000fe20000004100 */
[----:B------:R-:W-:-:S02]  /*92b0*/  FMUL.FTZ R70, R62, R65 ;  /* 0x000000413e467220 */ /* 0x000fc40000410000 */
[C---:B------:R-:W-:Y:S02]  /*92c0*/  FMUL.FTZ R49, R8.reuse, R49 ;  /* 0x0000003108317220 */ /* 0x040fe40000410000 */
[-C--:B------:R-:W-:Y:S02]  /*92d0*/  FMUL.FTZ R57, R9, R58.reuse ;  /* 0x0000003a09397220 */ /* 0x080fe40000410000 */
[----:B------:R-:W-:Y:S02]  /*92e0*/  FMUL.FTZ R65, R59, R65 ;  /* 0x000000413b417220 */ /* 0x000fe40000410000 */
[----:B------:R-:W-:Y:S02]  /*92f0*/  FMUL.FTZ R58, R63, R58 ;  /* 0x0000003a3f3a7220 */ /* 0x000fe40000410000 */
[----:B------:R-:W-:Y:S01]  /*9300*/  FFMA.FTZ R8, R8, R53, -R11 ;  /* 0x0000003508087223 */ /* 0x000fe2000001080b */
[----:B------:R-:W-:Y:S01]  /*9310*/  F2FP.PACK_AB R11, R64, R67 ;  /* 0x00000043400b723e */ /* 0x000fe200000000ff */
[----:B------:R-:W-:-:S02]  /*9320*/  FFMA.FTZ R49, R10, R53, R49 ;  /* 0x000000350a317223 */ /* 0x000fc40000010031 */
[-C--:B------:R-:W-:Y:S02]  /*9330*/  FFMA.FTZ R70, R59, R69.reuse, -R70 ;  /* 0x000000453b467223 */ /* 0x080fe40000010846 */
[----:B------:R-:W-:Y:S01]  /*9340*/  FFMA.FTZ R65, R62, R69, R65 ;  /* 0x000000453e417223 */ /* 0x000fe20000010041 */
[----:B------:R-:W-:Y:S01]  /*9350*/  F2FP.PACK_AB R10, R49, R8 ;  /* 0x00000008310a723e */ /* 0x000fe200000000ff */
[-C--:B------:R-:W-:Y:S02]  /*9360*/  FFMA.FTZ R57, R63, R56.reuse, -R57 ;  /* 0x000000383f397223 */ /* 0x080fe40000010839 */
[----:B------:R-:W-:Y:S01]  /*9370*/  FFMA.FTZ R58, R9, R56, R58 ;  /* 0x00000038093a7223 */ /* 0x000fe2000001003a */
[----:B------:R-:W-:-:S04]  /*9380*/  F2FP.PACK_AB R8, R65, R70 ;  /* 0x000000464108723e */ /* 0x000fc800000000ff */
[----:B------:R-:W-:-:S05]  /*9390*/  F2FP.PACK_AB R9, R58, R57 ;  /* 0x000000393a09723e */ /* 0x000fca00000000ff */
[----:B------:R1:W-:Y:S02]  /*93a0*/  STS.128 [R12+0x8000], R8 ;  /* 0x008000080c007388 */ /* 0x0003e40000000c00 */
.L_x_1861:
[----:B------:R-:W-:Y:S05]  /*93b0*/  BSYNC B1 ;  /* 0x0000000000017941 */ /* 0x000fea0003800000 */
.L_x_1860:
        /* <DEDUP_REMOVED lines=48> */
.L_x_1874:
[----:B------:R-:W-:Y:S05]  /*96c0*/  BSYNC B0 ;  /* 0x0000000000007941 */ /* 0x000fea0003800000 */
.L_x_1873:
        /* <DEDUP_REMOVED lines=46> */
.L_x_1876:
[----:B------:R-:W-:Y:S05]  /*99b0*/  BSYNC B0 ;  /* 0x0000000000007941 */ /* 0x000fea0003800000 */
.L_x_1875:
        /* <DEDUP_REMOVED lines=46> */
.L_x_1878:
[----:B------:R-:W-:Y:S05]  /*9ca0*/  BSYNC B0 ;  /* 0x0000000000007941 */ /* 0x000fea0003800000 */
.L_x_1877:
        /* <DEDUP_REMOVED lines=46> */
.L_x_1880:
[----:B------:R-:W-:Y:S05]  /*9f90*/  BSYNC B0 ;  /* 0x0000000000007941 */ /* 0x000fea0003800000 */
.L_x_1879:
        /* <DEDUP_REMOVED lines=46> */
.L_x_1882:
[----:B------:R-:W-:Y:S05]  /*a280*/  BSYNC B0 ;  /* 0x0000000000007941 */ /* 0x000fea0003800000 */
.L_x_1881:
        /* <DEDUP_REMOVED lines=46> */
.L_x_1855:
[----:B------:R-:W-:Y:S01]  /*a570*/  ISETP.NE.AND P0, PT, R173, 0x1, PT ;  /* 0x00000001ad00780c */ /* 0x000fe20003f05270 */
[----:B------:R-:W-:Y:S01]  /*a580*/  IMAD.MOV.U32 R11, RZ, RZ, R19 ;  /* 0x000000ffff0b7224 */ /* 0x000fe200078e0013 */
[----:B------:R-:W-:Y:S01]  /*a590*/  BSSY B0, `(.L_x_1883) ;  /* 0x0000048000007945 */ /* 0x000fe20003800000 */
[----:B------:R-:W-:Y:S01]  /*a5a0*/  IMAD.MOV.U32 R15, RZ, RZ, R17 ;  /* 0x000000ffff0f7224 */ /* 0x000fe200078e0011 */
        /* <DEDUP_REMOVED lines=14> */
[----:B------:R-:W-:-:S02]  /*a690*/  @P0 SHF.R.U32.HI R13, RZ, c[0x0][0x2cc], R10 ;  /* 0x0000b300ff0d0a19 */ /* 0x000fc4000001160a */
[----:B------:R-:W-:Y:S02]  /*a6a0*/  MOV R10, R20 ;  /* 0x00000014000a7202 */ /* 0x000fe40000000f00 */
        /* <DEDUP_REMOVED lines=11> */
[----:B------:R-:W-:Y:S02]  /*a760*/  IADD3 R18, R15, R18, RZ ;  /* 0x000000120f127210 */ /* 0x000fe40007ffe0ff */
[----:B------:R-:W-:Y:S02]  /*a770*/  LEA.HI.X R16, R10, c[0x0][0x28c], R16, 0x1, P0 ;  /* 0x0000a3000a107a11 */ /* 0x000fe400000f0c10 */
[----:B------:R-:W-:Y:S02]  /*a780*/  ISETP.GE.AND P0, PT, R8, R9, PT ;  /* 0x000000090800720c */ /* 0x000fe40003f06270 */
[----:B------:R-:W-:Y:S01]  /*a790*/  LEA.HI.X R18, R14, c[0x0][0x274], R18, 0x1, P1 ;  /* 0x00009d000e127a11 */ /* 0x000fe200008f0c12 */
[----:B------:R1:W3:Y:S04]  /*a7a0*/  SHFL.IDX PT, R15, R16, RZ, 0x1c1f ;  /* 0x001c1fff100f7589 */ /* 0x0002e800000e0000 */
[----:B------:R1:W4:Y:S04]  /*a7b0*/  SHFL.IDX PT, R14, R13, RZ, 0x1c1f ;  /* 0x001c1fff0d0e7589 */ /* 0x00032800000e0000 */
[----:B------:R1:W1:Y:S02]  /*a7c0*/  SHFL.IDX PT, R21, R18, RZ, 0x1c1f ;  /* 0x001c1fff12157589 */ /* 0x00026400000e0000 */
[----:B------:R-:W-:Y:S05]  /*a7d0*/  @P0 BRA `(.L_x_1884) ;  /* 0x0000023000000947 */ /* 0x000fea0003800000 */
[C---:B--2---:R-:W-:Y:S01]  /*a7e0*/  IADD3 R12, R57.reuse, 0x20, RZ ;  /* 0x00000020390c7810 */ /* 0x044fe20007ffe0ff */
        /* <DEDUP_REMOVED lines=9> */
[----:B-1----:R-:W-:Y:S01]  /*a880*/  @!P2 IMAD.WIDE R22, R57, 0x2, R20 ;  /* 0x000000023916a825 */ /* 0x002fe200078e0214 */
[----:B------:R-:W-:Y:S02]  /*a890*/  @!P0 LEA.HI R10, R10, R19, RZ, 0x3 ;  /* 0x000000130a0a8211 */ /* 0x000fe400078f18ff */
[----:B------:R-:W-:Y:S02]  /*a8a0*/  @!P1 LOP3.LUT R11, R11, 0xfffffff8, RZ, 0xc0, !PT ;  /* 0xfffffff80b0b9812 */ /* 0x000fe400078ec0ff */
[----:B------:R-:W-:Y:S01]  /*a8b0*/  @!P0 LOP3.LUT R10, R10, 0xfffffff8, RZ, 0xc0, !PT ;  /* 0xfffffff80a0a8812 */ /* 0x000fe200078ec0ff */
[----:B------:R1:W5:Y:S01]  /*a8c0*/  @!P2 LD.E.128 R80, [R22.64] ;  /* 0x000000061650a980 */ /* 0x000362000c101d00 */
[----:B------:R-:W-:Y:S01]  /*a8d0*/  CS2R R74, SRZ ;  /* 0x00000000004a7805 */ /* 0x000fe2000001ff00 */
[----:B---34-:R-:W-:Y:S01]  /*a8e0*/  @!P1 IMAD.WIDE R24, R11, 0x2, R14 ;  /* 0x000000020b189825 */ /* 0x018fe200078e020e */
        /* <DEDUP_REMOVED lines=8> */
[----:B------:R-:W-:-:S02]  /*a970*/  CS2R R40, SRZ ;  /* 0x0000000000287805 */ /* 0x000fc4000001ff00 */
[----:B------:R2:W5:Y:S01]  /*a980*/  @!P1 LD.E.128 R60, [R24.64] ;  /* 0x00000006183c9980 */ /* 0x000562000c101d00 */
[----:B-1----:R-:W-:-:S04]  /*a990*/  @!P1 IMAD.WIDE R22, R11, 0x2, R20 ;  /* 0x000000020b169825 */ /* 0x002fc800078e0214 */
[C---:B------:R-:W-:Y:S01]  /*a9a0*/  @!P0 IMAD.WIDE R20, R10.reuse, 0x2, R20 ;  /* 0x000000020a148825 */ /* 0x040fe200078e0214 */
[----:B------:R2:W5:Y:S03]  /*a9b0*/  @!P1 LD.E.128 R64, [R22.64] ;  /* 0x0000000616409980 */ /* 0x000566000c101d00 */
[--C-:B------:R-:W-:Y:S01]  /*a9c0*/  @!P0 IMAD.WIDE R10, R10, 0x2, R14.reuse ;  /* 0x000000020a0a8825 */ /* 0x100fe200078e020e */
[----:B------:R2:W5:Y:S03]  /*a9d0*/  @!P0 LD.E.128 R48, [R20.64] ;  /* 0x0000000614308980 */ /* 0x000566000c101d00 */
[----:B------:R-:W-:Y:S01]  /*a9e0*/  @!P2 IMAD.WIDE R14, R57, 0x2, R14 ;  /* 0x00000002390ea825 */ /* 0x000fe200078e020e */
[----:B------:R2:W5:Y:S04]  /*a9f0*/  @!P0 LD.E.128 R40, [R10.64] ;  /* 0x000000060a288980 */ /* 0x000568000c101d00 */
[----:B------:R2:W5:Y:S02]  /*aa00*/  @!P2 LD.E.128 R72, [R14.64] ;  /* 0x000000060e48a980 */ /* 0x000564000c101d00 */
.L_x_1884:
[----:B--2---:R-:W-:Y:S05]  /*aa10*/  BSYNC B0 ;  /* 0x0000000000007941 */ /* 0x004fea0003800000 */
.L_x_1883:
[----:B------:R-:W-:Y:S01]  /*aa20*/  IADD3 R10, R8, 0x40, RZ ;  /* 0x00000040080a7810 */ /* 0x000fe20007ffe0ff */
[----:B-----5:R-:W-:Y:S01]  /*aa30*/  IMAD.MOV.U32 R8, RZ, RZ, R50 ;  /* 0x000000ffff087224 */ /* 0x020fe200078e0032 */
[----:B------:R2:W4:Y:S01]  /*aa40*/  SHFL.IDX PT, R55, R18, 0x1, 0x1c1f ;  /* 0x003c1f0012377f89 */ /* 0x00052200000e0000 */
[----:B------:R-:W-:Y:S01]  /*aa50*/  IMAD.MOV.U32 R12, RZ, RZ, R51 ;  /* 0x000000ffff0c7224 */ /* 0x000fe200078e0033 */
[----:B------:R-:W-:Y:S01]  /*aa60*/  ISETP.GE.AND P0, PT, R10, R9, PT ;  /* 0x000000090a00720c */ /* 0x000fe20003f06270 */
[----:B------:R-:W-:Y:S01]  /*aa70*/  IMAD.MOV.U32 R11, RZ, RZ, R48 ;  /* 0x000000ffff0b7224 */ /* 0x000fe200078e0030 */
[----:B------:R-:W3:Y:S01]  /*aa80*/  SHFL.IDX PT, R54, R17, 0x1, 0x1c1f ;  /* 0x003c1f0011367f89 */ /* 0x000ee200000e0000 */
[----:B------:R-:W-:Y:S01]  /*aa90*/  IMAD.MOV.U32 R10, RZ, RZ, R49 ;  /* 0x000000ffff0a7224 */ /* 0x000fe200078e0031 */
[----:B------:R-:W-:Y:S01]  /*aaa0*/  PRMT R95, R12, 0x5410, R8 ;  /* 0x000054100c5f7816 */ /* 0x000fe20000000008 */
[----:B------:R-:W-:Y:S01]  /*aab0*/  IMAD.MOV.U32 R8, RZ, RZ, R66 ;  /* 0x000000ffff087224 */ /* 0x000fe200078e0042 */
[----:B---3--:R3:W1:Y:S01]  /*aac0*/  SHFL.IDX PT, R15, R16, 0x1, 0x1c1f ;  /* 0x003c1f00100f7f89 */ /* 0x00866200000e0000 */
[----:B------:R-:W-:Y:S01]  /*aad0*/  IMAD.MOV.U32 R12, RZ, RZ, R67 ;  /* 0x000000ffff0c7224 */ /* 0x000fe200078e0043 */
[----:B------:R-:W-:Y:S01]  /*aae0*/  PRMT R94, R10, 0x5410, R11 ;  /* 0x000054100a5e7816 */ /* 0x000fe2000000000b */
[----:B------:R-:W-:Y:S01]  /*aaf0*/  IMAD.MOV.U32 R10, RZ, RZ, R65 ;  /* 0x000000ffff0a7224 */ /* 0x000fe200078e0041 */
[----:B------:R-:W-:Y:S01]  /*ab00*/  PRMT R99, R99, 0x5410, R8 ;  /* 0x0000541063637816 */ /* 0x000fe20000000008 */
[----:B------:R-:W-:Y:S01]  /*ab10*/  IMAD.MOV.U32 R8, RZ, RZ, R82 ;  /* 0x000000ffff087224 */ /* 0x000fe200078e0052 */
[----:B------:R-:W-:Y:S01]  /*ab20*/  MOV R11, R64 ;  /* 0x00000040000b7202 */ /* 0x000fe20000000f00 */
[----:B----4-:R4:W1:Y:S01]  /*ab30*/  SHFL.IDX PT, R14, R13, 0x1, 0x1c1f ;  /* 0x003c1f000d0e7f89 */ /* 0x01086200000e0000 */
        /* <DEDUP_REMOVED lines=33> */
[----:B-1----:R-:W-:Y:S01]  /*ad50*/  CS2R R20, SRZ ;  /* 0x0000000000147805 */ /* 0x002fe2000001ff00 */
[----:B------:R-:W-:Y:S01]  /*ad60*/  PRMT R103, R11, 0x5410, R12 ;  /* 0x000054100b677816 */ /* 0x000fe2000000000c */
[----:B--2---:R-:W-:Y:S01]  /*ad70*/  CS2R R18, SRZ ;  /* 0x0000000000127805 */ /* 0x004fe2000001ff00 */
[----:B------:R-:W-:Y:S01]  /*ad80*/  PRMT R102, R8, 0x5410, R10 ;  /* 0x0000541008667816 */ /* 0x000fe2000000000a */
[----:B---3--:R-:W-:Y:S01]  /*ad90*/  CS2R R16, SRZ ;  /* 0x0000000000107805 */ /* 0x008fe2000001ff00 */
[----:B------:R-:W-:Y:S01]  /*ada0*/  CS2R R34, SRZ ;  /* 0x0000000000227805 */ /* 0x000fe2000001ff00 */
[----:B------:R-:W-:Y:S01]  /*adb0*/  CS2R R32, SRZ ;  /* 0x0000000000207805 */ /* 0x000fe2000001ff00 */
[----:B------:R-:W-:Y:S05]  /*adc0*/  @P0 BRA `(.L_x_1886) ;  /* 0x0000023000000947 */ /* 0x000fea0003800000 */
[C---:B----4-:R-:W-:Y:S01]  /*add0*/  IADD3 R13, R57.reuse, 0x20, RZ ;  /* 0x00000020390d7810 */ /* 0x050fe20007ffe0ff */
        /* <DEDUP_REMOVED lines=9> */
[C-C-:B------:R-:W-:Y:S01]  /*ae70*/  @!P2 IMAD.WIDE R20, R57.reuse, 0x2, R54.reuse ;  /* 0x000000023914a825 */ /* 0x140fe200078e0236 */
[----:B------:R-:W-:Y:S02]  /*ae80*/  @!P0 LEA.HI R8, R8, R11, RZ, 0x3 ;  /* 0x0000000b08088211 */ /* 0x000fe400078f18ff */
[----:B------:R-:W-:Y:S02]  /*ae90*/  @!P1 LOP3.LUT R10, R10, 0xfffffff8, RZ, 0xc0, !PT ;  /* 0xfffffff80a0a9812 */ /* 0x000fe400078ec0ff */
[----:B------:R-:W-:Y:S01]  /*aea0*/  @!P0 LOP3.LUT R8, R8, 0xfffffff8, RZ, 0xc0, !PT ;  /* 0xfffffff808088812 */ /* 0x000fe200078ec0ff */
[----:B------:R1:W5:Y:S01]  /*aeb0*/  @!P2 LD.E.128 R36, [R20.64] ;  /* 0x000000061424a980 */ /* 0x000362000c101d00 */
[----:B------:R-:W-:Y:S01]  /*aec0*/  CS2R R34, SRZ ;  /* 0x0000000000227805 */ /* 0x000fe2000001ff00 */
[C---:B------:R-:W-:Y:S01]  /*aed0*/  @!P1 IMAD.WIDE R12, R10.reuse, 0x2, R54 ;  /* 0x000000020a0c9825 */ /* 0x040fe200078e0236 */
[----:B------:R-:W-:Y:S01]  /*aee0*/  CS2R R32, SRZ ;  /* 0x0000000000207805 */ /* 0x000fe2000001ff00 */
[----:B------:R-:W-:Y:S01]  /*aef0*/  CS2R R26, SRZ ;  /* 0x00000000001a7805 */ /* 0x000fe2000001ff00 */
[----:B------:R-:W-:Y:S01]  /*af00*/  CS2R R24, SRZ ;  /* 0x0000000000187805 */ /* 0x000fe2000001ff00 */
[----:B------:R-:W-:Y:S01]  /*af10*/  CS2R R18, SRZ ;  /* 0x0000000000127805 */ /* 0x000fe2000001ff00 */
[----:B------:R-:W-:Y:S01]  /*af20*/  CS2R R16, SRZ ;  /* 0x0000000000107805 */ /* 0x000fe2000001ff00 */
[--C-:B------:R-:W-:Y:S01]  /*af30*/  @!P1 IMAD.WIDE R10, R10, 0x2, R14.reuse ;  /* 0x000000020a0a9825 */ /* 0x100fe200078e020e */
[----:B------:R-:W-:Y:S01]  /*af40*/  CS2R R30, SRZ ;  /* 0x00000000001e7805 */ /* 0x000fe2000001ff00 */
[----:B------:R-:W-:Y:S01]  /*af50*/  CS2R R28, SRZ ;  /* 0x00000000001c7805 */ /* 0x000fe2000001ff00 */
[----:B------:R-:W-:Y:S01]  /*af60*/  CS2R R22, SRZ ;  /* 0x0000000000167805 */ /* 0x000fe2000001ff00 */
[C---:B------:R-:W-:Y:S01]  /*af70*/  @!P0 IMAD.WIDE R58, R8.reuse, 0x2, R14 ;  /* 0x00000002083a8825 */ /* 0x040fe200078e020e */
[----:B------:R2:W5:Y:S03]  /*af80*/  @!P1 LD.E.128 R24, [R12.64] ;  /* 0x000000060c189980 */ /* 0x000566000c101d00 */
[----:B------:R-:W-:Y:S01]  /*af90*/  @!P0 IMAD.WIDE R54, R8, 0x2, R54 ;  /* 0x0000000208368825 */ /* 0x000fe200078e0236 */
[----:B------:R2:W5:Y:S03]  /*afa0*/  @!P1 LD.E.128 R16, [R10.64] ;  /* 0x000000060a109980 */ /* 0x000566000c101d00 */
[----:B------:R-:W-:Y:S01]  /*afb0*/  @!P2 IMAD.WIDE R14, R57, 0x2, R14 ;  /* 0x00000002390ea825 */ /* 0x000fe200078e020e */
[----:B------:R2:W5:Y:S01]  /*afc0*/  @!P0 LD.E.128 R28, [R54.64] ;  /* 0x00000006361c8980 */ /* 0x000562000c101d00 */
[----:B-1----:R-:W-:-:S03]  /*afd0*/  CS2R R20, SRZ ;  /* 0x0000000000147805 */ /* 0x002fc6000001ff00 */
[----:B------:R2:W5:Y:S04]  /*afe0*/  @!P2 LD.E.128 R32, [R14.64] ;  /* 0x000000060e20a980 */ /* 0x000568000c101d00 */
[----:B------:R2:W5:Y:S02]  /*aff0*/  @!P0 LD.E.128 R20, [R58.64] ;  /* 0x000000063a148980 */ /* 0x000564000c101d00 */
.L_x_1886:
[----:B----4-:R-:W-:Y:S05]  /*b000*/  BSYNC B0 ;  /* 0x0000000000007941 */ /* 0x010fea0003800000 */
.L_x_1885:
[----:B-----5:R-:W-:Y:S01]  /*b010*/  IMAD.MOV.U32 R8, RZ, RZ, R30 ;  /* 0x000000ffff087224 */ /* 0x020fe200078e001e */
[----:B------:R-:W-:-:S04]  /*b020*/  DEPBAR.LE SB0, 0x1 ;  /* 0x000080400000791a */ /* 0x000fc80000000000 */
[----:B--2---:R-:W-:Y:S01]  /*b030*/  IMAD.MOV.U32 R12, RZ, RZ, R31 ;  /* 0x000000ffff0c7224 */ /* 0x004fe200078e001f */
[----:B------:R-:W-:Y:S01]  /*b040*/  BSSY B1, `(.L_x_1887) ;  /* 0x000017a000017945 */ /* 0x000fe20003800000 */
[----:B------:R-:W-:Y:S02]  /*b050*/  IMAD.MOV.U32 R11, RZ, RZ, R28 ;  /* 0x000000ffff0b7224 */ /* 0x000fe400078e001c */
[----:B------:R-:W-:Y:S01]  /*b060*/  IMAD.MOV.U32 R10, RZ, RZ, R29 ;  /* 0x000000ffff0a7224 */ /* 0x000fe200078e001d */
[----:B------:R-:W-:Y:S01]  /*b070*/  PRMT R56, R12, 0x5410, R8 ;  /* 0x000054100c387816 */ /* 0x000fe20000000008 */
[----:B------:R-:W-:Y:S01]  /*b080*/  IMAD.MOV.U32 R8, RZ, RZ, R26 ;  /* 0x000000ffff087224 */ /* 0x000fe200078e001a */
[----:B------:R-:W-:Y:S01]  /*b090*/  MOV R12, R27 ;  /* 0x0000001b000c7202 */ /* 0x000fe20000000f00 */
[----:B------:R-:W-:Y:S01]  /*b0a0*/  IMAD.IADD R88, R9, 0x1, -R92 ;  /* 0x0000000109587824 */ /* 0x000fe200078e0a5c */
[----:B------:R-:W-:Y:S01]  /*b0b0*/  PRMT R55, R10, 0x5410, R11 ;  /* 0x000054100a377816 */ /* 0x000fe2000000000b */
[----:B------:R-:W-:Y:S01]  /*b0c0*/  IMAD.MOV.U32 R11, RZ, RZ, R24 ;  /* 0x000000ffff0b7224 */ /* 0x000fe200078e0018 */
[----:B------:R-:W-:Y:S01]  /*b0d0*/  PRMT R70, R70, 0x5410, R8 ;  /* 0x0000541046467816 */ /* 0x000fe20000000008 */
[----:B------:R-:W-:Y:S01]  /*b0e0*/  IMAD.MOV.U32 R10, RZ, RZ, R25 ;  /* 0x000000ffff0a7224 */ /* 0x000fe200078e0019 */
[----:B------:R-:W-:Y:S01]  /*b0f0*/  IMNMX R88, R88, 0x80, PT ;  /* 0x0000008058587817 */ /* 0x000fe20003800200 */
        /* <DEDUP_REMOVED lines=9> */
[----:B------:R-:W-:Y:S01]  /*b190*/  BAR.SYNC.DEFER_BLOCKING 0x0 ;  /* 0x0000000000007b1d */ /* 0x000fe20000010000 */
[----:B------:R-:W-:-:S02]  /*b1a0*/  ISETP.GE.AND P0, PT, R89, R88, PT ;  /* 0x000000585900720c */ /* 0x000fc40003f06270 */
        /* <DEDUP_REMOVED lines=17> */
[----:B------:R-:W-:Y:S02]  /*b2c0*/  PRMT R54, R12, 0x7610, R54 ;  /* 0x000076100c367816 */ /* 0x000fe40000000036 */
        /* <DEDUP_REMOVED lines=108> */
.L_x_1890:
[----:B------:R-:W-:Y:S05]  /*b990*/  BSYNC B0 ;  /* 0x0000000000007941 */ /* 0x000fea0003800000 */
.L_x_1889:
        /* <DEDUP_REMOVED lines=114> */
.L_x_1892:
[----:B------:R-:W-:Y:S05]  /*c0c0*/  BSYNC B0 ;  /* 0x0000000000007941 */ /* 0x000fea0003800000 */
.L_x_1891:
        /* <DEDUP_REMOVED lines=33> */
[----:B------:R-:W-:Y:S01]  /*c2e0*/  SHF.R.U64 R40, R40, 0x10, R41 ;  /* 0x0000001028287819 */ /* 0x000fe20000001229 */
[----:B------:R-:W-:Y:S01]  /*c2f0*/  IMAD.IADD R12, R12, 0x1, R15 ;  /* 0x000000010c0c7824 */ /* 0x000fe200078e020f */
[----:B------:R-:W-:Y:S02]  /*c300*/  SHF.R.U32.HI R62, RZ, 0x10, R41 ;  /* 0x00000010ff3e7819 */ /* 0x000fe40000011629 */
[----:B------:R-:W-:-:S02]  /*c310*/  IADD3 R8, R9, R8, RZ ;  /* 0x0000000809087210 */ /* 0x000fc40007ffe0ff */
[----:B------:R-:W-:Y:S01]  /*c320*/  SHF.L.U32 R61, R12, 0x1, RZ ;  /* 0x000000010c3d7819 */ /* 0x000fe200000006ff */
[----:B------:R-:W-:Y:S01]  /*c330*/  HADD2.F32 R62, -RZ, R62.H0_H0 ;  /* 0x2000003eff3e7230 */ /* 0x000fe20000004100 */
[--C-:B------:R-:W-:Y:S01]  /*c340*/  SHF.R.U64 R41, R50, 0x10, R51.reuse ;  /* 0x0000001032297819 */ /* 0x100fe20000001233 */
[----:B------:R-:W-:Y:S01]  /*c350*/  IMAD.SHL.U32 R60, R8, 0x2, RZ ;  /* 0x00000002083c7824 */ /* 0x000fe200078e00ff */
[----:B------:R-:W-:Y:S01]  /*c360*/  SHF.R.U32.HI R50, RZ, 0x10, R51 ;  /* 0x00000010ff327819 */ /* 0x000fe20000011633 */
[----:B------:R-:W1:Y:S01]  /*c370*/  LDS.128 R12, [R61+0xc100] ;  /* 0x00c100003d0c7984 */ /* 0x000e620000000c00 */
[--C-:B------:R-:W-:Y:S02]  /*c380*/  SHF.R.U64 R48, R48, 0x10, R49.reuse ;  /* 0x0000001030307819 */ /* 0x100fe40000001231 */
[----:B------:R-:W-:Y:S01]  /*c390*/  SHF.R.U32.HI R49, RZ, 0x10, R49 ;  /* 0x00000010ff317819 */ /* 0x000fe20000011631 */
[----:B------:R-:W2:Y:S01]  /*c3a0*/  LDS.128 R8, [R60+0xc100] ;  /* 0x00c100003c087984 */ /* 0x000ea20000000c00 */
[--C-:B------:R-:W-:Y:S01]  /*c3b0*/  SHF.R.U64 R42, R42, 0x10, R43.reuse ;  /* 0x000000102a2a7819 */ /* 0x100fe2000000122b */
[----:B------:R-:W-:Y:S01]  /*c3c0*/  HADD2.F32 R104, -RZ, R50.H0_H0 ;  /* 0x20000032ff687230 */ /* 0x000fe20000004100 */
[----:B------:R-:W-:Y:S01]  /*c3d0*/  SHF.R.U32.HI R43, RZ, 0x10, R43 ;  /* 0x00000010ff2b7819 */ /* 0x000fe2000001162b */
[----:B------:R-:W-:-:S02]  /*c3e0*/  HADD2.F32 R98, -RZ, R49.H0_H0 ;  /* 0x20000031ff627230 */ /* 0x000fc40000004100 */
        /* <DEDUP_REMOVED lines=26> */
[----:B------:R-:W-:Y:S01]  /*c590*/  FFMA.FTZ R80, R67, R82, R80 ;  /* 0x0000005243507223 */ /* 0x000fe20000010050 */
[----:B------:R-:W-:Y:S01]  /*c5a0*/  HADD2.F32 R14, -RZ, R14.H1_H1 ;  /* 0x3000000eff0e7230 */ /* 0x000fe20000004100 */
[----:B------:R-:W-:Y:S01]  /*c5b0*/  FMUL.FTZ R9, R12, R93 ;  /* 0x0000005d0c097220 */ /* 0x000fe20000410000 */
[----:B------:R-:W-:Y:S01]  /*c5c0*/  HADD2.F32 R43, -RZ, R40.H0_H0 ;  /* 0x20000028ff2b7230 */ /* 0x000fe20000004100 */
[----:B------:R-:W-:Y:S01]  /*c5d0*/  FMUL.FTZ R50, R15, R72 ;  /* 0x000000480f327220 */ /* 0x000fe20000410000 */
[----:B------:R-:W-:Y:S01]  /*c5e0*/  HADD2.F32 R67, -RZ, R42.H0_H0 ;  /* 0x2000002aff437230 */ /* 0x000fe20000004100 */
[C---:B------:R-:W-:Y:S01]  /*c5f0*/  FFMA.FTZ R40, R8.reuse, R95, R9 ;  /* 0x0000005f08287223 */ /* 0x040fe20000010009 */
[----:B------:R-:W-:Y:S01]  /*c600*/  HADD2.F32 R11, -RZ, R11.H1_H1 ;  /* 0x3000000bff0b7230 */ /* 0x000fe20000004100 */
[----:B------:R-:W-:Y:S01]  /*c610*/  FMUL.FTZ R93, R8, R93 ;  /* 0x0000005d085d7220 */ /* 0x000fe20000410000 */
[----:B------:R-:W-:Y:S01]  /*c620*/  HADD2.F32 R10, -RZ, R10.H1_H1 ;  /* 0x3000000aff0a7230 */ /* 0x000fe20000004100 */
[----:B------:R-:W-:Y:S01]  /*c630*/  FMUL.FTZ R75, R65, R43 ;  /* 0x0000002b414b7220 */ /* 0x000fe20000410000 */
[----:B------:R-:W-:Y:S01]  /*c640*/  HADD2.F32 R9, -RZ, R41.H0_H0 ;  /* 0x20000029ff097230 */ /* 0x000fe20000004100 */
[----:B------:R-:W-:-:S02]  /*c650*/  FMUL.FTZ R41, R14, R67 ;  /* 0x000000430e297220 */ /* 0x000fc40000410000 */
[----:B------:R-:W-:Y:S02]  /*c660*/  FMUL.FTZ R72, R11, R72 ;  /* 0x000000480b487220 */ /* 0x000fe40000410000 */
        /* <DEDUP_REMOVED lines=23> */
.L_x_1888:
[----:B------:R-:W-:Y:S05]  /*c7e0*/  BSYNC B1 ;  /* 0x0000000000017941 */ /* 0x000fea0003800000 */
.L_x_1887:
        /* <DEDUP_REMOVED lines=23> */
[----:B------:R-:W-:Y:S02]  /*c960*/  LOP3.LUT R12, R10, 0x38, R57, 0xf8, !PT ;  /* 0x000000380a0c7812 */ /* 0x000fe400078ef839 */
        /* <DEDUP_REMOVED lines=87> */
.L_x_1894:
[----:B------:R-:W-:Y:S05]  /*cee0*/  BSYNC B0 ;  /* 0x0000000000007941 */ /* 0x000fea0003800000 */
.L_x_1893:
        /* <DEDUP_REMOVED lines=15> */
[----:B------:R-:W-:Y:S01]  /*cfe0*/  HADD2.F32 R50, -RZ, R69.H0_H0 ;  /* 0x20000045ff327230 */ /* 0x000fe20000004100 */
[----:B------:R-:W-:Y:S01]  /*cff0*/  LEA.HI R13, R13, R10, RZ, 0x1d ;  /* 0x0000000a0d0d7211 */ /* 0x000fe200078fe8ff */
[----:B------:R-:W-:Y:S01]  /*d000*/  HADD2.F32 R58, -RZ, R58.H1_H1 ;  /* 0x3000003aff3a7230 */ /* 0x000fe20000004100 */
        /* <DEDUP_REMOVED lines=8> */
[----:B------:R-:W-:-:S02]  /*d090*/  SHF.R.U32.HI R10, RZ, 0x3, R14 ;  /* 0x00000003ff0a7819 */ /* 0x000fc4000001160e */
[----:B------:R-:W-:Y:S02]  /*d0a0*/  LEA.HI R8, R8, R13, RZ, 0x3 ;  /* 0x0000000d08087211 */ /* 0x000fe400078f18ff */
[----:B------:R-:W-:Y:S02]  /*d0b0*/  LOP3.LUT R12, R12, 0x7fffe000, RZ, 0xc0, !PT ;  /* 0x7fffe0000c0c7812 */ /* 0x000fe400078ec0ff */
[----:B------:R-:W-:Y:S02]  /*d0c0*/  LOP3.LUT R15, R15, R10, RZ, 0x3c, !PT ;  /* 0x0000000a0f0f7212 */ /* 0x000fe400078e3cff */
[----:B------:R-:W-:Y:S02]  /*d0d0*/  LOP3.LUT R9, R9, 0xfffffe00, RZ, 0xc0, !PT ;  /* 0xfffffe0009097812 */ /* 0x000fe400078ec0ff */
[----:B------:R-:W-:Y:S02]  /*d0e0*/  LOP3.LUT R11, R14, 0x38, R11, 0xf8, !PT ;  /* 0x000000380e0b7812 */ /* 0x000fe400078ef80b */
[----:B------:R-:W-:-:S02]  /*d0f0*/  SHF.L.U32 R8, R8, 0xa, RZ ;  /* 0x0000000a08087819 */ /* 0x000fc400000006ff */
[----:B------:R-:W-:Y:S02]  /*d100*/  IADD3 R12, R15, R12, R9 ;  /* 0x0000000c0f0c7210 */ /* 0x000fe40007ffe009 */
        /* <DEDUP_REMOVED lines=13> */
[----:B------:R-:W-:Y:S01]  /*d1e0*/  SHF.R.U64 R16, R16, 0x10, R17 ;  /* 0x0000001010107819 */ /* 0x000fe20000001211 */
[----:B------:R-:W-:Y:S01]  /*d1f0*/  HADD2.F32 R62, -RZ, R25.H0_H0 ;  /* 0x20000019ff3e7230 */ /* 0x000fe20000004100 */
[----:B------:R-:W-:Y:S02]  /*d200*/  SHF.R.U32.HI R19, RZ, 0x10, R19 ;  /* 0x00000010ff137819 */ /* 0x000fe40000011613 */
[--C-:B------:R-:W-:Y:S02]  /*d210*/  SHF.R.U64 R17, R26, 0x10, R27.reuse ;  /* 0x000000101a117819 */ /* 0x100fe4000000121b */
[----:B------:R-:W-:-:S05]  /*d220*/  SHF.R.U32.HI R26, RZ, 0x10, R27 ;  /* 0x00000010ff1a7819 */ /* 0x000fca000001161b */
[----:B------:R-:W-:Y:S02]  /*d230*/  HADD2.F32 R72, -RZ, R26.H0_H0 ;  /* 0x2000001aff487230 */ /* 0x000fe40000004100 */
[--C-:B-1----:R-:W-:Y:S02]  /*d240*/  HADD2.F32 R35, -RZ, R13.reuse.H1_H1 ;  /* 0x3000000dff237230 */ /* 0x102fe40000004100 */
[----:B------:R-:W-:Y:S02]  /*d250*/  HADD2.F32 R27, -RZ, R13.H0_H0 ;  /* 0x2000000dff1b7230 */ /* 0x000fe40000004100 */
[--C-:B------:R-:W-:Y:S01]  /*d260*/  HADD2.F32 R13, -RZ, R15.reuse.H0_H0 ;  /* 0x2000000fff0d7230 */ /* 0x100fe20000004100 */
[----:B------:R-:W-:Y:S01]  /*d270*/  FMUL.FTZ R25, R35, R34 ;  /* 0x0000002223197220 */ /* 0x000fe20000410000 */
[----:B------:R-:W-:Y:S01]  /*d280*/  HADD2.F32 R15, -RZ, R15.H1_H1 ;  /* 0x3000000fff0f7230 */ /* 0x000fe20000004100 */
[----:B------:R-:W-:Y:S01]  /*d290*/  FMUL.FTZ R48, R27, R38 ;  /* 0x000000261b307220 */ /* 0x000fe20000410000 */
[--C-:B--2---:R-:W-:Y:S01]  /*d2a0*/  HADD2.F32 R40, -RZ, R9.reuse.H1_H1 ;  /* 0x30000009ff287230 */ /* 0x104fe20000004100 */
[----:B------:R-:W-:Y:S01]  /*d2b0*/  FMUL.FTZ R64, R13, R60 ;  /* 0x0000003c0d407220 */ /* 0x000fe20000410000 */
[----:B------:R-:W-:-:S02]  /*d2c0*/  HADD2.F32 R39, -RZ, R9.H0_H0 ;  /* 0x20000009ff277230 */ /* 0x000fc40000004100 */
[--C-:B------:R-:W-:Y:S01]  /*d2d0*/  HADD2.F32 R9, -RZ, R11.reuse.H0_H0 ;  /* 0x2000000bff097230 */ /* 0x100fe20000004100 */
[C---:B------:R-:W-:Y:S01]  /*d2e0*/  FMUL.FTZ R34, R40.reuse, R34 ;  /* 0x0000002228227220 */ /* 0x040fe20000410000 */
[----:B------:R-:W-:Y:S01]  /*d2f0*/  HADD2.F32 R11, -RZ, R11.H1_H1 ;  /* 0x3000000bff0b7230 */ /* 0x000fe20000004100 */
[----:B------:R-:W-:Y:S01]  /*d300*/  FFMA.FTZ R25, R40, R62, R25 ;  /* 0x0000003e28197223 */ /* 0x000fe20000010019 */
[----:B------:R-:W-:Y:S01]  /*d310*/  HADD2.F32 R40, -RZ, R19.H0_H0 ;  /* 0x20000013ff287230 */ /* 0x000fe20000004100 */
[C---:B------:R-:W-:Y:S01]  /*d320*/  FMUL.FTZ R60, R9.reuse, R60 ;  /* 0x0000003c093c7220 */ /* 0x040fe20000410000 */
[--C-:B------:R-:W-:Y:S01]  /*d330*/  HADD2.F32 R36, -RZ, R12.reuse.H0_H0 ;  /* 0x2000000cff247230 */ /* 0x100fe20000004100 */
[----:B------:R-:W-:Y:S01]  /*d340*/  FFMA.FTZ R64, R9, R66, R64 ;  /* 0x0000004209407223 */ /* 0x000fe20000010040 */
[----:B------:R-:W-:Y:S01]  /*d350*/  HADD2.F32 R37, -RZ, R12.H1_H1 ;  /* 0x3000000cff257230 */ /* 0x000fe20000004100 */
[-C--:B------:R-:W-:Y:S01]  /*d360*/  FMUL.FTZ R26, R15, R40.reuse ;  /* 0x000000280f1a7220 */ /* 0x080fe20000410000 */
[----:B------:R-:W-:Y:S01]  /*d370*/  HADD2.F32 R12, -RZ, R14.H0_H0 ;  /* 0x2000000eff0c7230 */ /* 0x000fe20000004100 */
[----:B------:R-:W-:Y:S01]  /*d380*/  FMUL.FTZ R40, R11, R40 ;  /* 0x000000280b287220 */ /* 0x000fe20000410000 */
[--C-:B------:R-:W-:Y:S01]  /*d390*/  HADD2.F32 R41, -RZ, R8.reuse.H0_H0 ;  /* 0x20000008ff297230 */ /* 0x100fe20000004100 */
[C---:B------:R-:W-:Y:S01]  /*d3a0*/  FMUL.FTZ R38, R39.reuse, R38 ;  /* 0x0000002627267220 */ /* 0x040fe20000410000 */
[----:B------:R-:W-:Y:S01]  /*d3b0*/  HADD2.F32 R42, -RZ, R8.H1_H1 ;  /* 0x30000008ff2a7230 */ /* 0x000fe20000004100 */
[----:B------:R-:W-:Y:S01]  /*d3c0*/  FFMA.FTZ R48, R39, R50, R48 ;  /* 0x0000003227307223 */ /* 0x000fe20000010030 */
[----:B------:R-:W-:Y:S01]  /*d3d0*/  HADD2.F32 R8, -RZ, R10.H0_H0 ;  /* 0x2000000aff087230 */ /* 0x000fe20000004100 */
[----:B------:R-:W-:Y:S01]  /*d3e0*/  FMUL.FTZ R74, R36, R58 ;  /* 0x0000003a244a7220 */ /* 0x000fe20000410000 */
[----:B------:R-:W-:Y:S01]  /*d3f0*/  HADD2.F32 R9, -RZ, R70.H1_H1 ;  /* 0x30000046ff097230 */ /* 0x000fe20000004100 */
[----:B------:R-:W-:Y:S01]  /*d400*/  FFMA.FTZ R11, R11, R72, R26 ;  /* 0x000000480b0b7223 */ /* 0x000fe2000001001a */
[----:B------:R-:W-:Y:S01]  /*d410*/  HADD2.F32 R14, -RZ, R14.H1_H1 ;  /* 0x3000000eff0e7230 */ /* 0x000fe20000004100 */
[----:B------:R-:W-:Y:S01]  /*d420*/  FMUL.FTZ R19, R12, R59 ;  /* 0x0000003b0c137220 */ /* 0x000fe20000410000 */
[----:B------:R-:W-:Y:S01]  /*d430*/  HADD2.F32 R26, -RZ, R16.H0_H0 ;  /* 0x20000010ff1a7230 */ /* 0x000fe20000004100 */
[C---:B------:R-:W-:Y:S01]  /*d440*/  FMUL.FTZ R58, R41.reuse, R58 ;  /* 0x0000003a293a7220 */ /* 0x040fe20000410000 */
[----:B------:R-:W-:Y:S01]  /*d450*/  HADD2.F32 R39, -RZ, R18.H0_H0 ;  /* 0x20000012ff277230 */ /* 0x000fe20000004100 */
[----:B------:R-:W-:Y:S01]  /*d460*/  FFMA.FTZ R74, R41, R69, R74 ;  /* 0x00000045294a7223 */ /* 0x000fe2000001004a */
        /* <DEDUP_REMOVED lines=8> */
[----:B------:R-:W-:Y:S02]  /*d4f0*/  FMUL.FTZ R39, R10, R39 ;  /* 0x000000270a277220 */ /* 0x000fe40000410000 */
        /* <DEDUP_REMOVED lines=10> */
[-C--:B------:R-:W-:Y:S02]  /*d5a0*/  FFMA.FTZ R14, R14, R41.reuse, -R39 ;  /* 0x000000290e0e7223 */ /* 0x080fe40000010827 */
        /* <DEDUP_REMOVED lines=8> */
.L_x_1896:
[----:B------:R-:W-:Y:S05]  /*d630*/  BSYNC B0 ;  /* 0x0000000000007941 */ /* 0x000fea0003800000 */
.L_x_1895:
        /* <DEDUP_REMOVED lines=10> */
[----:B------:R-:W-:Y:S01]  /*d6e0*/  HADD2.F32 R38, -RZ, R53.H0_H0 ;  /* 0x20000035ff267230 */ /* 0x000fe20000004100 */
[----:B------:R-:W-:Y:S01]  /*d6f0*/  SHF.R.S32.HI R10, RZ, 0x3, R9 ;  /* 0x00000003ff0a7819 */ /* 0x000fe20000011409 */
[----:B------:R-:W-:Y:S01]  /*d700*/  HADD2.F32 R42, -RZ, R55.H0_H0 ;  /* 0x20000037ff2a7230 */ /* 0x000fe20000004100 */
        /* <DEDUP_REMOVED lines=102> */
.L_x_1872:
[----:B------:R-:W-:Y:S05]  /*dd70*/  BSYNC B2 ;  /* 0x0000000000027941 */ /* 0x000fea0003800000 */
.L_x_1854:
[----:B-1----:R-:W-:Y:S01]  /*dd80*/  IMAD.SHL.U32 R8, R0, 0x40, RZ ;  /* 0x0000004000087824 */ /* 0x002fe200078e00ff */
[----:B------:R-:W-:-:S04]  /*dd90*/  DEPBAR.LE SB0, 0x0 ;  /* 0x000080000000791a */ /* 0x000fc80000000000 */
[----:B------:R-:W-:Y:S01]  /*dda0*/  IMAD.SHL.U32 R9, R45, 0x8, RZ ;  /* 0x000000082d097824 */ /* 0x000fe200078e00ff */
[----:B------:R-:W-:Y:S01]  /*ddb0*/  LOP3.LUT R8, R8, 0x1c0, RZ, 0xc0, !PT ;  /* 0x000001c008087812 */ /* 0x000fe200078ec0ff */
[----:B------:R-:W-:Y:S01]  /*ddc0*/  IMAD R52, R52, c[0x0][0x208], RZ ;  /* 0x0000820034347a24 */ /* 0x000fe200078e02ff */
[----:B------:R-:W-:Y:S01]  /*ddd0*/  LOP3.LUT P1, RZ, R0, 0x2, RZ, 0xc0, !PT ;  /* 0x0000000200ff7812 */ /* 0x000fe2000782c0ff */
[C---:B------:R-:W-:Y:S01]  /*dde0*/  IMAD.WIDE.U32 R12, R85.reuse, c[0x0][0x208], RZ ;  /* 0x00008200550c7a25 */ /* 0x040fe200078e00ff */
[----:B------:R-:W-:Y:S02]  /*ddf0*/  LOP3.LUT R9, R8, 0x8, R9, 0xf8, !PT ;  /* 0x0000000808097812 */ /* 0x000fe400078ef809 */
[----:B------:R-:W-:Y:S01]  /*de00*/  SHF.R.U32.HI R8, RZ, 0x3, R8 ;  /* 0x00000003ff087819 */ /* 0x000fe20000011608 */
[C---:B------:R-:W-:Y:S01]  /*de10*/  IMAD R15, R85.reuse, c[0x0][0x20c], R52 ;  /* 0x00008300550f7a24 */ /* 0x040fe200078e0234 */
[----:B------:R-:W-:Y:S01]  /*de20*/  SEL R11, RZ, 0x2, P6 ;  /* 0x00000002ff0b7807 */ /* 0x000fe20003000000 */
[----:B------:R-:W-:Y:S01]  /*de30*/  IMAD R76, R85, -0x40, R172 ;  /* 0xffffffc0554c7824 */ /* 0x000fe200078e02ac */
[----:B------:R-:W-:Y:S01]  /*de40*/  LOP3.LUT R8, R9, R8, RZ, 0x3c, !PT ;  /* 0x0000000809087212 */ /* 0x000fe200078e3cff */
[----:B------:R-:W-:Y:S01]  /*de50*/  IMAD.IADD R13, R13, 0x1, R15 ;  /* 0x000000010d0d7824 */ /* 0x000fe200078e020f */
[----:B------:R-:W-:Y:S01]  /*de60*/  SEL R9, RZ, 0x4, P4 ;  /* 0x00000004ff097807 */ /* 0x000fe20002000000 */
[----:B------:R-:W-:Y:S01]  /*de70*/  IMAD R198, R87, 0x400, R4 ;  /* 0x0000040057c67824 */ /* 0x000fe200078e0204 */
[----:B------:R-:W-:Y:S01]  /*de80*/  LEA.HI R77, R77, R78, RZ, 0x2 ;  /* 0x0000004e4d4d7211 */ /* 0x000fe200078f10ff */
[----:B------:R-:W-:Y:S01]  /*de90*/  IMAD R197, R47, 0x200, R8 ;  /* 0x000002002fc57824 */ /* 0x000fe200078e0208 */
[----:B------:R-:W-:Y:S01]  /*dea0*/  LEA R8, P0, R12, R204, 0x6 ;  /* 0x000000cc0c087211 */ /* 0x000fe200078030ff */
[----:B------:R-:W-:Y:S01]  /*deb0*/  IMAD.SHL.U32 R198, R198, 0x2, RZ ;  /* 0x00000002c6c67824 */ /* 0x000fe200078e00ff */
[----:B------:R-:W-:Y:S01]  /*dec0*/  BAR.SYNC.DEFER_BLOCKING 0x0 ;  /* 0x0000000000007b1d */ /* 0x000fe20000010000 */
[----:B------:R-:W-:Y:S01]  /*ded0*/  IMAD.SHL.U32 R197, R197, 0x2, RZ ;  /* 0x00000002c5c57824 */ /* 0x000fe200078e00ff */
[----:B------:R-:W-:Y:S01]  /*dee0*/  IADD3 R46, R9, R11, R46 ;  /* 0x0000000b092e7210 */ /* 0x000fe20007ffe02e */
[--C-:B------:R-:W-:Y:S01]  /*def0*/  IMAD R194, R2, 0x2, R198.reuse ;  /* 0x0000000202c27824 */ /* 0x100fe200078e02c6 */
[----:B------:R-:W-:Y:S01]  /*df00*/  LEA.HI.X R9, R12, R211, R13, 0x6, P0 ;  /* 0x000000d30c097211 */ /* 0x000fe200000f340d */
[----:B------:R-:W-:Y:S01]  /*df10*/  IMAD.IADD R12, R76, 0x1, -R45 ;  /* 0x000000014c0c7824 */ /* 0x000fe200078e0a2d */
[----:B------:R-:W-:Y:S01]  /*df20*/  IADD3 R10, R197, 0x6100, RZ ;  /* 0x00006100c50a7810 */ /* 0x000fe20007ffe0ff */
[----:B------:R-:W-:Y:S01]  /*df30*/  IMAD.SHL.U32 R206, R44, 0x2, RZ ;  /* 0x000000022cce7824 */ /* 0x000fe200078e00ff */
[----:B------:R-:W-:Y:S01]  /*df40*/  LEA R14, P0, R8, c[0x0][0x1f8], 0x1 ;  /* 0x00007e00080e7a11 */ /* 0x000fe200078008ff */
[----:B------:R-:W-:Y:S01]  /*df50*/  IMAD.MOV.U32 R207, RZ, RZ, c[0x0][0x208] ;  /* 0x00008200ffcf7624 */ /* 0x000fe200078e00ff */
[----:B------:R-:W-:Y:S01]  /*df60*/  LOP3.LUT P4, RZ, R46, 0x2, RZ, 0xc0, !PT ;  /* 0x000000022eff7812 */ /* 0x000fe2000788c0ff */
[----:B------:R-:W-:Y:S01]  /*df70*/  IMAD R193, R3, 0x2, R198 ;  /* 0x0000000203c17824 */ /* 0x000fe200078e02c6 */
[----:B------:R-:W-:Y:S01]  /*df80*/  IADD3 R196, R197, 0x6120, RZ ;  /* 0x00006120c5c47810 */ /* 0x000fe20007ffe0ff */
[----:B------:R-:W-:Y:S01]  /*df90*/  IMAD.SHL.U32 R80, R207, 0x40, RZ ;  /* 0x00000040cf507824 */ /* 0x000fe200078e00ff */
[----:B------:R-:W-:Y:S01]  /*dfa0*/  @P1 IADD3 R196, R10, -0x20, RZ ;  /* 0xffffffe00ac41810 */ /* 0x000fe20007ffe0ff */
[----:B------:R-:W-:Y:S01]  /*dfb0*/  IMAD R191, R3, 0x2, R194 ;  /* 0x0000000203bf7824 */ /* 0x000fe200078e02c2 */
[----:B------:R-:W-:Y:S01]  /*dfc0*/  ISETP.LT.OR P1, PT, R12, 0x1, P5 ;  /* 0x000000010c00780c */ /* 0x000fe20002f21670 */
[----:B------:R-:W-:Y:S01]  /*dfd0*/  IMAD.SHL.U32 R195, R4, 0x2, RZ ;  /* 0x0000000204c37824 */ /* 0x000fe200078e00ff */
[----:B------:R-:W-:-:S02]  /*dfe0*/  LEA.HI.X R15, R8, c[0x0][0x1fc], R9, 0x1, P0 ;  /* 0x00007f00080f7a11 */ /* 0x000fc400000f0c09 */
[----:B------:R-:W-:Y:S01]  /*dff0*/  ISETP.LT.OR P0, PT, R12, 0x1, !P4 ;  /* 0x000000010c00780c */ /* 0x000fe20006701670 */
[--C-:B------:R-:W-:Y:S01]  /*e000*/  IMAD R190, R2, 0x2, R195.reuse ;  /* 0x0000000202be7824 */ /* 0x100fe200078e02c3 */
[----:B------:R-:W-:Y:S01]  /*e010*/  LOP3.LUT P2, RZ, R46, 0x4, RZ, 0xc0, !PT ;  /* 0x000000042eff7812 */ /* 0x000fe2000784c0ff */
[----:B------:R-:W-:Y:S01]  /*e020*/  IMAD R189, R3, 0x2, R195 ;  /* 0x0000000203bd7824 */ /* 0x000fe200078e02c3 */
[----:B------:R-:W-:Y:S01]  /*e030*/  LDSM.16.M88.4 R48, [R198+0xc100] ;  /* 0x00c10000c630783b */ /* 0x000fe20000000200 */
[----:B------:R-:W-:Y:S01]  /*e040*/  SHF.L.U64.HI R207, R207, R68, c[0x0][0x20c] ;  /* 0x00008300cfcf7619 */ /* 0x000fe20000010244 */
[----:B------:R-:W-:Y:S01]  /*e050*/  IMAD R188, R3, 0x2, R190 ;  /* 0x0000000203bc7824 */ /* 0x000fe200078e02be */
[----:B------:R-:W-:Y:S01]  /*e060*/  ISETP.LT.OR P3, PT, R12, 0x21, P5 ;  /* 0x000000210c00780c */ /* 0x000fe20002f61670 */
[----:B------:R-:W1:Y:S01]  /*e070*/  LDSM.16.M88.4 R40, [R197+0x6100] ;  /* 0x00610000c528783b */ /* 0x000e620000000200 */
[----:B------:R-:W-:Y:S02]  /*e080*/  LOP3.LUT R77, R77, 0xfffffffc, RZ, 0xc0, !PT ;  /* 0xfffffffc4d4d7812 */ /* 0x000fe400078ec0ff */
[----:B------:R-:W-:Y:S01]  /*e090*/  IADD3 R217, R7, -0x2, RZ ;  /* 0xfffffffe07d97810 */ /* 0x000fe20007ffe0ff */
[----:B------:R-:W-:Y:S01]  /*e0a0*/  LDSM.16.M88.4 R56, [R194+0xc100] ;  /* 0x00c10000c238783b */ /* 0x000fe20000000200 */
[----:B------:R-:W-:-:S02]  /*e0b0*/  IADD3 R186, R196, 0x1000, RZ ;  /* 0x00001000c4ba7810 */ /* 0x000fc40007ffe0ff */
[C---:B------:R-:W-:Y:S01]  /*e0c0*/  IADD3 R182, R196.reuse, 0x2800, RZ ;  /* 0x00002800c4b67810 */ /* 0x040fe20007ffe0ff */
[----:B------:R-:W2:Y:S01]  /*e0d0*/  LDSM.16.M88.4 R32, [R197+0x6900] ;  /* 0x00690000c520783b */ /* 0x000ea20000000200 */
[C---:B------:R-:W-:Y:S02]  /*e0e0*/  IADD3 R180, R196.reuse, 0x3800, RZ ;  /* 0x00003800c4b47810 */ /* 0x040fe40007ffe0ff */
[C---:B------:R-:W-:Y:S01]  /*e0f0*/  IADD3 R178, R196.reuse, 0x4800, RZ ;  /* 0x00004800c4b27810 */ /* 0x040fe20007ffe0ff */
[----:B------:R-:W3:Y:S01]  /*e100*/  LDSM.16.M88.4 R24, [R197+0x7100] ;  /* 0x00710000c518783b */ /* 0x000ee20000000200 */
[----:B------:R-:W-:-:S03]  /*e110*/  IADD3 R176, R196, 0x5800, RZ ;  /* 0x00005800c4b07810 */ /* 0x000fc60007ffe0ff */
[----:B------:R-:W4:Y:S04]  /*e120*/  LDSM.16.M88.4 R60, [R197+0x7900] ;  /* 0x00790000c53c783b */ /* 0x000f280000000200 */
[----:B------:R-:W3:Y:S04]  /*e130*/  LDSM.16.M88.4 R8, [R196] ;  /* 0x00000000c408783b */ /* 0x000ee80000000200 */
[----:B------:R-:W3:Y:S04]  /*e140*/  LDSM.16.M88.4 R52, [R196+0x800] ;  /* 0x00080000c434783b */ /* 0x000ee80000000200 */
[----:B------:R-:W3:Y:S04]  /*e150*/  LDSM.16.M88.4 R72, [R196+0x1000] ;  /* 0x00100000c448783b */ /* 0x000ee80000000200 */
[----:B------:R-:W3:Y:S04]  /*e160*/  LDSM.16.M88.4 R64, [R196+0x1800] ;  /* 0x00180000c440783b */ /* 0x000ee80000000200 */
[----:B------:R-:W-:Y:S01]  /*e170*/  @!PT LDS RZ, [RZ] ;  /* 0x00000000fffff984 */ /* 0x000fe20000000800 */
[----:B------:R-:W-:Y:S01]  /*e180*/  @!PT LDS RZ, [RZ] ;  /* 0x00000000fffff984 */ /* 0x000fe20000000800 */
[----:B------:R-:W-:Y:S01]  /*e190*/  @!PT LDS RZ, [RZ] ;  /* 0x00000000fffff984 */ /* 0x000fe20000000800 */
[----:B------:R3:W-:Y:S01]  /*e1a0*/  LDGSTS.E.BYPASS.LTC128B.128 [R206+0x100], [R14.64], !P1 ;  /* 0x001000000ece7fae */ /* 0x0007e2000c901d46 */
[----:B------:R-:W-:-:S02]  /*e1b0*/  ISETP.LT.OR P1, PT, R12, 0x21, !P4 ;  /* 0x000000210c00780c */ /* 0x000fc40006721670 */
[----:B------:R-:W-:Y:S01]  /*e1c0*/  ISETP.NE.AND P4, PT, R173, 0x1, PT ;  /* 0x00000001ad00780c */ /* 0x000fe20003f85270 */
[----:B------:R3:W-:Y:S01]  /*e1d0*/  LDGSTS.E.BYPASS.LTC128B.128 [R206+0x2100], [R14.64+0x80], !P0 ;  /* 0x021000800ece7fae */ /* 0x0007e2000c101d46 */
[----:B------:R-:W-:Y:S01]  /*e1e0*/  ISETP.LT.OR P0, PT, R12, 0x1, !P2 ;  /* 0x000000010c00780c */ /* 0x000fe20005701670 */
[C---:B-1----:R-:W-:Y:S08]  /*e1f0*/  HMMA.16816.F32 R44, R48.reuse, R40, RZ ;  /* 0x00000028302c723c */ /* 0x042ff000000018ff */
[----:B------:R-:W-:Y:S04]  /*e200*/  HMMA.16816.F32 R40, R48, R42, RZ ;  /* 0x0000002a3028723c */ /* 0x000fe800000018ff */
[----:B------:R1:W-:Y:S01]  /*e210*/  LDGSTS.E.BYPASS.LTC128B.128 [R206+0x4100], [R14.64+0x100], !P0 ;  /* 0x041001000ece7fae */ /* 0x0003e2000c101d46 */
[----:B------:R-:W-:-:S03]  /*e220*/  IADD3 R80, P0, R80, R14, RZ ;  /* 0x0000000e50507210 */ /* 0x000fc60007f1e0ff */
[----:B--2---:R-:W-:Y:S02]  /*e230*/  HMMA.16816.F32 R36, R48, R32, RZ ;  /* 0x000000203024723c */ /* 0x004fe400000018ff */
[----:B------:R-:W-:Y:S01]  /*e240*/  IMAD.X R81, R207, 0x1, R15, P0 ;  /* 0x00000001cf517824 */ /* 0x000fe200000e060f */
[----:B------:R-:W-:Y:S01]  /*e250*/  LOP3.LUT P0, RZ, R0, 0x4, RZ, 0xc0, !PT ;  /* 0x0000000400ff7812 */ /* 0x000fe2000780c0ff */
[----:B------:R-:W-:-:S03]  /*e260*/  IMAD.MOV.U32 R0, RZ, RZ, 0x40 ;  /* 0x00000040ff007424 */ /* 0x000fc600078e00ff */
[----:B------:R2:W-:Y:S01]  /*e270*/  LDGSTS.E.BYPASS.LTC128B.128 [R206+0x1100], [R80.64], !P3 ;  /* 0x0110000050ce7fae */ /* 0x0005e2000d901d46 */
[C---:B------:R-:W-:Y:S01]  /*e280*/  HMMA.16816.F32 R32, R48.reuse, R34, RZ ;  /* 0x000000223020723c */ /* 0x040fe200000018ff */
[----:B------:R-:W-:Y:S02]  /*e290*/  SEL R0, R0, 0xffffffc0, !P0 ;  /* 0xffffffc000007807 */ /* 0x000fe40004000000 */
[----:B------:R-:W-:Y:S01]  /*e2a0*/  ISETP.LT.OR P0, PT, R12, 0x21, !P2 ;  /* 0x000000210c00780c */ /* 0x000fe20005701670 */
[----:B------:R2:W-:Y:S02]  /*e2b0*/  LDGSTS.E.BYPASS.LTC128B.128 [R206+0x3100], [R80.64+0x80], !P1 ;  /* 0x0310008050ce7fae */ /* 0x0005e4000c901d46 */
[----:B------:R-:W-:Y:S02]  /*e2c0*/  IMAD.IADD R192, R197, 0x1, R0 ;  /* 0x00000001c5c07824 */ /* 0x000fe400078e0200 */
[----:B---3--:R-:W-:Y:S01]  /*e2d0*/  HMMA.16816.F32 R28, R48, R24, RZ ;  /* 0x00000018301c723c */ /* 0x008fe200000018ff */
[----:B------:R-:W-:-:S07]  /*e2e0*/  IMAD.IADD R184, R0, 0x1, R196 ;  /* 0x0000000100b87824 */ /* 0x000fce00078e02c4 */
[----:B------:R2:W-:Y:S01]  /*e2f0*/  LDGSTS.E.BYPASS.LTC128B.128 [R206+0x5100], [R80.64+0x100], !P0 ;  /* 0x0510010050ce7fae */ /* 0x0005e2000c101d46 */
[C---:B------:R-:W-:Y:S03]  /*e300*/  HMMA.16816.F32 R24, R48.reuse, R26, RZ ;  /* 0x0000001a3018723c */ /* 0x040fe600000018ff */
[----:B------:R-:W-:Y:S04]  /*e310*/  LDSM.16.M88.4 R68, [R193+0xc100] ;  /* 0x00c10000c144783b */ /* 0x000fe80000000200 */
[----:B-1----:R-:W1:Y:S01]  /*e320*/  LDSM.16.M88.4 R12, [R192+0x6100] ;  /* 0x00610000c00c783b */ /* 0x002e620000000200 */
[C---:B----4-:R-:W-:Y:S03]  /*e330*/  HMMA.16816.F32 R20, R48.reuse, R60, RZ ;  /* 0x0000003c3014723c */ /* 0x050fe600000018ff */
[----:B------:R-:W3:Y:S04]  /*e340*/  LDSM.16.M88.4 R16, [R192+0x6900] ;  /* 0x00690000c010783b */ /* 0x000ee80000000200 */
[----:B------:R-:W0:Y:S01]  /*e350*/  LDGDEPBAR ;  /* 0x00000000000079af */ /* 0x000e220000000000 */
[----:B------:R-:W-:Y:S03]  /*e360*/  HMMA.16816.F32 R48, R48, R62, RZ ;  /* 0x0000003e3030723c */ /* 0x000fe600000018ff */
[----:B------:R-:W-:Y:S05]  /*e370*/  LDSM.16.M88.4 R60, [R192+0x7900] ;  /* 0x00790000c03c783b */ /* 0x000fea0000000200 */
[C---:B------:R-:W-:Y:S01]  /*e380*/  HMMA.16816.F32 R44, R56.reuse, R8, R44 ;  /* 0x00000008382c723c */ /* 0x040fe2000000182c */
[----:B--2---:R-:W-:Y:S07]  /*e390*/  LDSM.16.M88.4 R80, [R184] ;  /* 0x00000000b850783b */ /* 0x004fee0000000200 */
[C---:B------:R-:W-:Y:S01]  /*e3a0*/  HMMA.16816.F32 R40, R56.reuse, R10, R40 ;  /* 0x0000000a3828723c */ /* 0x040fe20000001828 */
[----:B------:R-:W2:Y:S07]  /*e3b0*/  LDSM.16.M88.4 R8, [R192+0x7100] ;  /* 0x00710000c008783b */ /* 0x000eae0000000200 */
[C---:B------:R-:W-:Y:S08]  /*e3c0*/  HMMA.16816.F32 R36, R56.reuse, R52, R36 ;  /* 0x000000343824723c */ /* 0x040ff00000001824 */
[C---:B------:R-:W-:Y:S01]  /*e3d0*/  HMMA.16816.F32 R32, R56.reuse, R54, R32 ;  /* 0x000000363820723c */ /* 0x040fe20000001820 */
[----:B------:R-:W4:Y:S07]  /*e3e0*/  LDSM.16.M88.4 R52, [R191+0xc100] ;  /* 0x00c10000bf34783b */ /* 0x000f2e0000000200 */
[C---:B------:R-:W-:Y:S08]  /*e3f0*/  HMMA.16816.F32 R28, R56.reuse, R72, R28 ;  /* 0x00000048381c723c */ /* 0x040ff0000000181c */
[C---:B------:R-:W-:Y:S01]  /*e400*/  HMMA.16816.F32 R24, R56.reuse, R74, R24 ;  /* 0x0000004a3818723c */ /* 0x040fe20000001818 */
[----:B------:R-:W-:Y:S07]  /*e410*/  LDSM.16.M88.4 R72, [R184+0x1800] ;  /* 0x00180000b848783b */ /* 0x000fee0000000200 */
[C---:B------:R-:W-:Y:S08]  /*e420*/  HMMA.16816.F32 R20, R56.reuse, R64, R20 ;  /* 0x000000403814723c */ /* 0x040ff00000001814 */
[----:B------:R-:W-:Y:S01]  /*e430*/  HMMA.16816.F32 R48, R56, R66, R48 ;  /* 0x000000423830723c */ /* 0x000fe20000001830 */
[----:B------:R-:W4:Y:S04]  /*e440*/  LDSM.16.M88.4 R56, [R184+0x800] ;  /* 0x00080000b838783b */ /* 0x000f280000000200 */
[----:B------:R-:W-:Y:S03]  /*e450*/  LDSM.16.M88.4 R64, [R197+0x8900] ;  /* 0x00890000c540783b */ /* 0x000fe60000000200 */
[C---:B-1----:R-:W-:Y:S08]  /*e460*/  HMMA.16816.F32 R44, R68.reuse, R12, R44 ;  /* 0x0000000c442c723c */ /* 0x042ff0000000182c */
[C---:B------:R-:W-:Y:S01]  /*e470*/  HMMA.16816.F32 R40, R68.reuse, R14, R40 ;  /* 0x0000000e4428723c */ /* 0x040fe20000001828 */
[----:B------:R-:W1:Y:S07]  /*e480*/  LDSM.16.M88.4 R12, [R184+0x1000] ;  /* 0x00100000b80c783b */ /* 0x000e6e0000000200 */
[C---:B---3--:R-:W-:Y:S08]  /*e490*/  HMMA.16816.F32 R36, R68.reuse, R16, R36 ;  /* 0x000000104424723c */ /* 0x048ff00000001824 */
[C---:B------:R-:W-:Y:S01]  /*e4a0*/  HMMA.16816.F32 R32, R68.reuse, R18, R32 ;  /* 0x000000124420723c */ /* 0x040fe20000001820 */
[----:B------:R-:W-:Y:S07]  /*e4b0*/  LDSM.16.M88.4 R16, [R197+0x8100] ;  /* 0x00810000c510783b */ /* 0x000fee0000000200 */
[C---:B--2---:R-:W-:Y:S08]  /*e4c0*/  HMMA.16816.F32 R28, R68.reuse, R8, R28 ;  /* 0x00000008441c723c */ /* 0x044ff0000000181c */
[C---:B------:R-:W-:Y:S01]  /*e4d0*/  HMMA.16816.F32 R24, R68.reuse, R10, R24 ;  /* 0x0000000a4418723c */ /* 0x040fe20000001818 */
[----:B------:R-:W2:Y:S07]  /*e4e0*/  LDSM.16.M88.4 R8, [R198+0x10100] ;  /* 0x01010000c608783b */ /* 0x000eae0000000200 */
[C---:B------:R-:W-:Y:S08]  /*e4f0*/  HMMA.16816.F32 R20, R68.reuse, R60, R20 ;  /* 0x0000003c4414723c */ /* 0x040ff00000001814 */
[----:B------:R-:W-:Y:S01]  /*e500*/  HMMA.16816.F32 R68, R68, R62, R48 ;  /* 0x0000003e4444723c */ /* 0x000fe20000001830 */
[----:B------:R-:W3:Y:S04]  /*e510*/  LDSM.16.M88.4 R60, [R197+0x9100] ;  /* 0x00910000c53c783b */ /* 0x000ee80000000200 */
[----:B------:R-:W2:Y:S03]  /*e520*/  LDSM.16.M88.4 R48, [R197+0x9900] ;  /* 0x00990000c530783b */ /* 0x000ea60000000200 */
[C---:B----4-:R-:W-:Y:S08]  /*e530*/  HMMA.16816.F32 R44, R52.reuse, R80, R44 ;  /* 0x00000050342c723c */ /* 0x050ff0000000182c */
        /* <DEDUP_REMOVED lines=10> */
[----:B------:R-:W4:Y:S04]  /*e5e0*/  LDSM.16.M88.4 R52, [R196+0x2800] ;  /* 0x00280000c434783b */ /* 0x000f280000000200 */
[----:B------:R-:W-:Y:S03]  /*e5f0*/  LDSM.16.M88.4 R72, [R191+0x10100] ;  /* 0x01010000bf48783b */ /* 0x000fe60000000200 */
        /* <DEDUP_REMOVED lines=8> */
[----:B------:R-:W-:Y:S07]  /*e680*/  LDSM.16.M88.4 R60, [R192+0x8900] ;  /* 0x00890000c03c783b */ /* 0x000fee0000000200 */
[C---:B------:R-:W-:Y:S08]  /*e690*/  HMMA.16816.F32 R20, R8.reuse, R48, R20 ;  /* 0x000000300814723c */ /* 0x040ff00000001814 */
[----:B------:R-:W-:Y:S01]  /*e6a0*/  HMMA.16816.F32 R68, R8, R50, R68 ;  /* 0x000000320844723c */ /* 0x000fe20000001844 */
[----:B------:R-:W-:Y:S04]  /*e6b0*/  LDSM.16.M88.4 R48, [R193+0x10100] ;  /* 0x01010000c130783b */ /* 0x000fe80000000200 */
[----:B------:R-:W3:Y:S03]  /*e6c0*/  LDSM.16.M88.4 R8, [R192+0x8100] ;  /* 0x00810000c008783b */ /* 0x000ee60000000200 */
        /* <DEDUP_REMOVED lines=11> */
[----:B------:R-:W2:Y:S04]  /*e780*/  LDSM.16.M88.4 R12, [R184+0x2800] ;  /* 0x00280000b80c783b */ /* 0x000ea80000000200 */
[----:B------:R-:W-:Y:S03]  /*e790*/  LDSM.16.M88.4 R64, [R198+0x14100] ;  /* 0x01410000c640783b */ /* 0x000fe60000000200 */
[C---:B---3--:R-:W-:Y:S08]  /*e7a0*/  HMMA.16816.F32 R44, R48.reuse, R8, R44 ;  /* 0x00000008302c723c */ /* 0x048ff0000000182c */
[C---:B------:R-:W-:Y:S01]  /*e7b0*/  HMMA.16816.F32 R40, R48.reuse, R10, R40 ;  /* 0x0000000a3028723c */ /* 0x040fe20000001828 */
[----:B------:R-:W3:Y:S07]  /*e7c0*/  LDSM.16.M88.4 R8, [R184+0x3000] ;  /* 0x00300000b808783b */ /* 0x000eee0000000200 */
[C---:B------:R-:W-:Y:S08]  /*e7d0*/  HMMA.16816.F32 R36, R48.reuse, R60, R36 ;  /* 0x0000003c3024723c */ /* 0x040ff00000001824 */
[C---:B------:R-:W-:Y:S01]  /*e7e0*/  HMMA.16816.F32 R32, R48.reuse, R62, R32 ;  /* 0x0000003e3020723c */ /* 0x040fe20000001820 */
[----:B------:R-:W3:Y:S07]  /*e7f0*/  LDSM.16.M88.4 R60, [R197+0xa100] ;  /* 0x00a10000c53c783b */ /* 0x000eee0000000200 */
[C---:B-1----:R-:W-:Y:S08]  /*e800*/  HMMA.16816.F32 R28, R48.reuse, R56, R28 ;  /* 0x00000038301c723c */ /* 0x042ff0000000181c */
[C---:B------:R-:W-:Y:S01]  /*e810*/  HMMA.16816.F32 R24, R48.reuse, R58, R24 ;  /* 0x0000003a3018723c */ /* 0x040fe20000001818 */
[----:B------:R-:W1:Y:S07]  /*e820*/  LDSM.16.M88.4 R56, [R197+0xa900] ;  /* 0x00a90000c538783b */ /* 0x000e6e0000000200 */
[----:B----4-:R-:W-:Y:S08]  /*e830*/  HMMA.16816.F32 R20, R48, R52, R20 ;  /* 0x000000343014723c */ /* 0x010ff00000001814 */
[C---:B--2---:R-:W-:Y:S08]  /*e840*/  HMMA.16816.F32 R44, R72.reuse, R16, R44 ;  /* 0x00000010482c723c */ /* 0x044ff0000000182c */
[----:B------:R-:W-:Y:S01]  /*e850*/  HMMA.16816.F32 R40, R72, R18, R40 ;  /* 0x000000124828723c */ /* 0x000fe20000001828 */
[----:B------:R-:W-:Y:S07]  /*e860*/  LDSM.16.M88.4 R16, [R194+0x14100] ;  /* 0x01410000c210783b */ /* 0x000fee0000000200 */
[----:B------:R-:W-:Y:S01]  /*e870*/  HMMA.16816.F32 R68, R48, R54, R68 ;  /* 0x000000363044723c */ /* 0x000fe20000001844 */
[----:B------:R-:W2:Y:S04]  /*e880*/  LDSM.16.M88.4 R48, [R197+0xb900] ;  /* 0x00b90000c530783b */ /* 0x000ea80000000200 */
[----:B------:R-:W4:Y:S03]  /*e890*/  LDSM.16.M88.4 R52, [R197+0xb100] ;  /* 0x00b10000c534783b */ /* 0x000f260000000200 */
[C---:B------:R-:W-:Y:S08]  /*e8a0*/  HMMA.16816.F32 R36, R72.reuse, R12, R36 ;  /* 0x0000000c4824723c */ /* 0x040ff00000001824 */
[C---:B------:R-:W-:Y:S01]  /*e8b0*/  HMMA.16816.F32 R32, R72.reuse, R14, R32 ;  /* 0x0000000e4820723c */ /* 0x040fe20000001820 */
[----:B------:R-:W1:Y:S07]  /*e8c0*/  LDSM.16.M88.4 R12, [R196+0x4000] ;  /* 0x00400000c40c783b */ /* 0x000e6e0000000200 */
[C---:B---3--:R-:W-:Y:S08]  /*e8d0*/  HMMA.16816.F32 R28, R72.reuse, R8, R28 ;  /* 0x00000008481c723c */ /* 0x048ff0000000181c */
[C---:B------:R-:W-:Y:S01]  /*e8e0*/  HMMA.16816.F32 R24, R72.reuse, R10, R24 ;  /* 0x0000000a4818723c */ /* 0x040fe20000001818 */
[----:B------:R-:W3:Y:S07]  /*e8f0*/  LDSM.16.M88.4 R8, [R196+0x4800] ;  /* 0x00480000c408783b */ /* 0x000eee0000000200 */
[----:B------:R-:W-:Y:S08]  /*e900*/  HMMA.16816.F32 R20, R72, R80, R20 ;  /* 0x000000504814723c */ /* 0x000ff00000001814 */
[C---:B------:R-:W-:Y:S08]  /*e910*/  HMMA.16816.F32 R44, R64.reuse, R60, R44 ;  /* 0x0000003c402c723c */ /* 0x040ff0000000182c */
[C---:B------:R-:W-:Y:S01]  /*e920*/  HMMA.16816.F32 R40, R64.reuse, R62, R40 ;  /* 0x0000003e4028723c */ /* 0x040fe20000001828 */
[----:B------:R-:W-:Y:S07]  /*e930*/  LDSM.16.M88.4 R60, [R193+0x14100] ;  /* 0x01410000c13c783b */ /* 0x000fee0000000200 */
[C---:B-1----:R-:W-:Y:S08]  /*e940*/  HMMA.16816.F32 R36, R64.reuse, R56, R36 ;  /* 0x000000384024723c */ /* 0x042ff00000001824 */
[----:B------:R-:W-:Y:S01]  /*e950*/  HMMA.16816.F32 R32, R64, R58, R32 ;  /* 0x0000003a4020723c */ /* 0x000fe20000001820 */
[----:B------:R-:W1:Y:S07]  /*e960*/  LDSM.16.M88.4 R56, [R196+0x5800] ;  /* 0x00580000c438783b */ /* 0x000e6e0000000200 */
[----:B------:R-:W-:Y:S08]  /*e970*/  HMMA.16816.F32 R68, R72, R82, R68 ;  /* 0x000000524844723c */ /* 0x000ff00000001844 */
[C---:B--2---:R-:W-:Y:S08]  /*e980*/  HMMA.16816.F32 R20, R64.reuse, R48, R20 ;  /* 0x000000304014723c */ /* 0x044ff00000001814 */
[C---:B----4-:R-:W-:Y:S08]  /*e990*/  HMMA.16816.F32 R28, R64.reuse, R52, R28 ;  /* 0x00000034401c723c */ /* 0x050ff0000000181c */
[----:B------:R-:W-:Y:S01]  /*e9a0*/  HMMA.16816.F32 R24, R64, R54, R24 ;  /* 0x000000364018723c */ /* 0x000fe20000001818 */
[----:B------:R-:W2:Y:S07]  /*e9b0*/  LDSM.16.M88.4 R52, [R196+0x5000] ;  /* 0x00500000c434783b */ /* 0x000eae0000000200 */
[C---:B------:R-:W-:Y:S08]  /*e9c0*/  HMMA.16816.F32 R44, R16.reuse, R12, R44 ;  /* 0x0000000c102c723c */ /* 0x040ff0000000182c */
[C---:B------:R-:W-:Y:S01]  /*e9d0*/  HMMA.16816.F32 R40, R16.reuse, R14, R40 ;  /* 0x0000000e1028723c */ /* 0x040fe20000001828 */
[----:B------:R-:W4:Y:S07]  /*e9e0*/  LDSM.16.M88.4 R12, [R192+0xa900] ;  /* 0x00a90000c00c783b */ /* 0x000f2e0000000200 */
[C---:B---3--:R-:W-:Y:S08]  /*e9f0*/  HMMA.16816.F32 R36, R16.reuse, R8, R36 ;  /* 0x000000081024723c */ /* 0x048ff00000001824 */
[----:B------:R-:W-:Y:S01]  /*ea00*/  HMMA.16816.F32 R32, R16, R10, R32 ;  /* 0x0000000a1020723c */ /* 0x000fe20000001820 */
[----:B------:R-:W3:Y:S07]  /*ea10*/  LDSM.16.M88.4 R8, [R192+0xb900] ;  /* 0x00b90000c008783b */ /* 0x000eee0000000200 */
[----:B------:R-:W-:Y:S01]  /*ea20*/  HMMA.16816.F32 R68, R64, R50, R68 ;  /* 0x000000324044723c */ /* 0x000fe20000001844 */
[----:B------:R-:W3:Y:S04]  /*ea30*/  LDSM.16.M88.4 R48, [R192+0xa100] ;  /* 0x00a10000c030783b */ /* 0x000ee80000000200 */
[----:B------:R-:W3:Y:S03]  /*ea40*/  LDSM.16.M88.4 R64, [R192+0xb100] ;  /* 0x00b10000c040783b */ /* 0x000ee60000000200 */
[C---:B-1----:R-:W-:Y:S01]  /*ea50*/  HMMA.16816.F32 R72, R16.reuse, R56, R20 ;  /* 0x000000381048723c */ /* 0x042fe20000001814 */
[----:B------:R-:W-:Y:S07]  /*ea60*/  LDSM.16.M88.4 R20, [R191+0x14100] ;  /* 0x01410000bf14783b */ /* 0x000fee0000000200 */
[C---:B--2---:R-:W-:Y:S08]  /*ea70*/  HMMA.16816.F32 R28, R16.reuse, R52, R28 ;  /* 0x00000034101c723c */ /* 0x044ff0000000181c */
[C---:B------:R-:W-:Y:S01]  /*ea80*/  HMMA.16816.F32 R24, R16.reuse, R54, R24 ;  /* 0x000000361018723c */ /* 0x040fe20000001818 */
[----:B------:R-:W-:Y:S07]  /*ea90*/  LDSM.16.M88.4 R52, [R184+0x4000] ;  /* 0x00400000b834783b */ /* 0x000fee0000000200 */
[----:B------:R-:W-:Y:S07]  /*eaa0*/  HMMA.16816.F32 R68, R16, R58, R68 ;  /* 0x0000003a1044723c */ /* 0x000fee0000001844 */
[----:B------:R-:W-:Y:S01]  /*eab0*/  LOP3.LUT R17, R84, 0xffffffe0, RZ, 0xc0, !PT ;  /* 0xffffffe054117812 */ /* 0x000fe200078ec0ff */
[----:B----4-:R-:W-:Y:S04]  /*eac0*/  HMMA.16816.F32 R36, R60, R12, R36 ;  /* 0x0000000c3c24723c */ /* 0x010fe80000001824 */
[----:B------:R-:W-:-:S02]  /*ead0*/  IMAD.IADD R0, R78, 0x1, -R17 ;  /* 0x000000014e007824 */ /* 0x000fc400078e0a11 */
[----:B------:R-:W-:Y:S02]  /*eae0*/  IMAD.IADD R78, R78, 0x1, -R77 ;  /* 0x000000014e4e7824 */ /* 0x000fe400078e0a4d */
[----:B------:R-:W-:Y:S01]  /*eaf0*/  HMMA.16816.F32 R32, R60, R14, R32 ;  /* 0x0000000e3c20723c */ /* 0x000fe20000001820 */
[----:B------:R-:W1:Y:S02]  /*eb00*/  LDSM.16.M88.4 R12, [R184+0x4800] ;  /* 0x00480000b80c783b */ /* 0x000e640000000200 */
[----:B------:R-:W-:-:S04]  /*eb10*/  LEA.HI R17, R78, R78, RZ, 0x1 ;  /* 0x0000004e4e117211 */ /* 0x000fc800078f08ff */
[----:B------:R-:W-:Y:S01]  /*eb20*/  LOP3.LUT R17, R17, 0x1ffffffe, RZ, 0xc0, !PT ;  /* 0x1ffffffe11117812 */ /* 0x000fe200078ec0ff */
[----:B---3--:R-:W-:Y:S04]  /*eb30*/  HMMA.16816.F32 R72, R60, R8, R72 ;  /* 0x000000083c48723c */ /* 0x008fe80000001848 */
[----:B------:R-:W-:-:S03]  /*eb40*/  IMAD.IADD R17, R78, 0x1, -R17 ;  /* 0x000000014e117824 */ /* 0x000fc600078e0a11 */
[----:B------:R-:W-:Y:S01]  /*eb50*/  SHF.R.S32.HI R8, RZ, 0x1f, R87 ;  /* 0x0000001fff087819 */ /* 0x000fe20000011457 */
[----:B------:R-:W-:Y:S03]  /*eb60*/  HMMA.16816.F32 R44, R60, R48, R44 ;  /* 0x000000303c2c723c */ /* 0x000fe6000000182c */
[----:B------:R-:W-:-:S04]  /*eb70*/  LEA.HI R8, R8, R87, RZ, 0x3 ;  /* 0x0000005708087211 */ /* 0x000fc800078f18ff */
[----:B------:R-:W-:Y:S01]  /*eb80*/  SHF.R.S32.HI R49, RZ, 0x1f, R0 ;  /* 0x0000001fff317819 */ /* 0x000fe20000011400 */
[C---:B------:R-:W-:Y:S01]  /*eb90*/  HMMA.16816.F32 R68, R60.reuse, R10, R68 ;  /* 0x0000000a3c44723c */ /* 0x040fe20000001844 */
[----:B------:R-:W-:Y:S02]  /*eba0*/  LOP3.LUT R16, R8, 0xffffff8, RZ, 0xc0, !PT ;  /* 0x0ffffff808107812 */ /* 0x000fe400078ec0ff */
[----:B------:R-:W-:Y:S01]  /*ebb0*/  LEA.HI R49, R49, R0, RZ, 0x2 ;  /* 0x0000000031317211 */ /* 0x000fe200078f10ff */
[----:B------:R-:W-:Y:S02]  /*ebc0*/  LDSM.16.M88.4 R8, [R184+0x5000] ;  /* 0x00500000b808783b */ /* 0x000fe40000000200 */
[----:B------:R-:W-:Y:S01]  /*ebd0*/  IMAD.IADD R87, R87, 0x1, -R16 ;  /* 0x0000000157577824 */ /* 0x000fe200078e0a10 */
[C---:B------:R-:W-:Y:S01]  /*ebe0*/  LEA.HI.SX32 R16, R49.reuse, R92, 0x1e ;  /* 0x0000005c31107211 */ /* 0x040fe200078ff2ff */
[----:B------:R-:W-:Y:S01]  /*ebf0*/  HMMA.16816.F32 R40, R60, R50, R40 ;  /* 0x000000323c28723c */ /* 0x000fe20000001828 */
[----:B------:R-:W-:-:S03]  /*ec00*/  LOP3.LUT R219, R49, 0x7ffffffc, RZ, 0xc0, !PT ;  /* 0x7ffffffc31db7812 */ /* 0x000fc600078ec0ff */
[----:B------:R-:W-:Y:S02]  /*ec10*/  IMAD R16, R87, 0x10, R16 ;  /* 0x0000001057107824 */ /* 0x000fe400078e0210 */
[----:B------:R-:W-:Y:S02]  /*ec20*/  IMAD.IADD R219, R0, 0x1, -R219 ;  /* 0x0000000100db7824 */ /* 0x000fe400078e0adb */
[----:B------:R-:W-:Y:S01]  /*ec30*/  IMAD R174, R17, 0x8, R16 ;  /* 0x0000000811ae7824 */ /* 0x000fe200078e0210 */
[----:B------:R-:W-:Y:S01]  /*ec40*/  HMMA.16816.F32 R28, R60, R64, R28 ;  /* 0x000000403c1c723c */ /* 0x000fe2000000181c */
[----:B------:R-:W-:Y:S01]  /*ec50*/  LDSM.16.M88.4 R16, [R184+0x5800] ;  /* 0x00580000b810783b */ /* 0x000fe20000000200 */
[----:B------:R-:W-:Y:S01]  /*ec60*/  IMAD.SHL.U32 R219, R219, 0x2, RZ ;  /* 0x00000002dbdb7824 */ /* 0x000fe200078e00ff */
[----:B------:R-:W-:-:S04]  /*ec70*/  DEPBAR.LE SB0, 0x0 ;  /* 0x000080000000791a */ /* 0x000fc80000000000 */
[----:B------:R-:W-:Y:S01]  /*ec80*/  @P4 IMAD.HI.U32 R50, R174, c[0x0][0x2c8], RZ ;  /* 0x0000b200ae324a27 */ /* 0x000fe200078e00ff */
[----:B-1----:R-:W-:Y:S03]  /*ec90*/  HMMA.16816.F32 R36, R20, R12, R36 ;  /* 0x0000000c1424723c */ /* 0x002fe60000001824 */
[----:B------:R-:W-:Y:S01]  /*eca0*/  IMAD.MOV.U32 R48, RZ, RZ, R174 ;  /* 0x000000ffff307224 */ /* 0x000fe200078e00ae */
[----:B------:R-:W-:Y:S01]  /*ecb0*/  @P4 SHF.R.U32.HI R48, RZ, c[0x0][0x2cc], R50 ;  /* 0x0000b300ff304a19 */ /* 0x000fe20000011632 */
[----:B------:R-:W-:-:S03]  /*ecc0*/  IMAD.IADD R76, R76, 0x1, -R219 ;  /* 0x000000014c4c7824 */ /* 0x000fc600078e0adb */
[C---:B------:R-:W-:Y:S01]  /*ecd0*/  HMMA.16816.F32 R32, R20.reuse, R14, R32 ;  /* 0x0000000e1420723c */ /* 0x040fe20000001820 */
[----:B------:R-:W-:Y:S04]  /*ece0*/  SHFL.IDX PT, R12, R48, RZ, 0x1c1f ;  /* 0x001c1fff300c7589 */ /* 0x000fe800000e0000 */
[----:B------:R-:W1:Y:S02]  /*ecf0*/  SHFL.IDX PT, R13, R48, 0x1, 0x1c1f ;  /* 0x003c1f00300d7f89 */ /* 0x000e6400000e0000 */
[----:B------:R-:W-:Y:S01]  /*ed00*/  IMAD.MOV.U32 R14, RZ, RZ, -0x40 ;  /* 0xffffffc0ff0e7424 */ /* 0x000fe200078e00ff */
[----:B------:R-:W-:Y:S03]  /*ed10*/  HMMA.16816.F32 R44, R20, R52, R44 ;  /* 0x00000034142c723c */ /* 0x000fe6000000182c */
[----:B------:R-:W-:-:S05]  /*ed20*/  IMAD R85, R85, R14, 0x1 ;  /* 0x0000000155557424 */ /* 0x000fca00078e020e */
[----:B------:R-:W-:Y:S01]  /*ed30*/  IADD3 R0, -R219, R85, R172 ;  /* 0x00000055db007210 */ /* 0x000fe20007ffe1ac */
[----:B------:R-:W-:Y:S04]  /*ed40*/  HMMA.16816.F32 R24, R60, R66, R24 ;  /* 0x000000423c18723c */ /* 0x000fe80000001818 */
[----:B------:R-:W-:-:S04]  /*ed50*/  IMAD.IADD R0, R0, 0x1, -R175 ;  /* 0x0000000100007824 */ /* 0x000fc800078e0aaf */
[----:B------:R-:W-:Y:S01]  /*ed60*/  HMMA.16816.F32 R40, R20, R54, R40 ;  /* 0x000000361428723c */ /* 0x000fe20000001828 */
[----:B-1----:R-:W-:-:S07]  /*ed70*/  IMAD.IADD R13, R0, 0x1, R13 ;  /* 0x00000001000d7824 */ /* 0x002fce00078e020d */
[C---:B------:R-:W-:Y:S07]  /*ed80*/  HMMA.16816.F32 R28, R20.reuse, R8, R28 ;  /* 0x00000008141c723c */ /* 0x040fee000000181c */
[----:B------:R-:W-:Y:S01]  /*ed90*/  IMAD.IADD R9, R0, 0x1, R12 ;  /* 0x0000000100097824 */ /* 0x000fe200078e020c */
[C---:B------:R-:W-:Y:S01]  /*eda0*/  IMNMX R0, R76.reuse, R13, PT ;  /* 0x0000000d4c007217 */ /* 0x040fe20003800200 */
[----:B------:R-:W-:Y:S03]  /*edb0*/  HMMA.16816.F32 R24, R20, R10, R24 ;  /* 0x0000000a1418723c */ /* 0x000fe60000001818 */
[----:B------:R-:W-:Y:S01]  /*edc0*/  IMNMX R8, R76, R9, PT ;  /* 0x000000094c087217 */ /* 0x000fe20003800200 */
[----:B------:R-:W-:Y:S01]  /*edd0*/  BAR.SYNC.DEFER_BLOCKING 0x0 ;  /* 0x0000000000007b1d */ /* 0x000fe20000010000 */
[----:B------:R-:W-:-:S02]  /*ede0*/  ISETP.GT.AND P2, PT, R0, RZ, PT ;  /* 0x000000ff0000720c */ /* 0x000fc40003f44270 */
[C---:B------:R-:W-:Y:S01]  /*edf0*/  ISETP.GT.AND P0, PT, R8.reuse, RZ, PT ;  /* 0x000000ff0800720c */ /* 0x040fe20003f04270 */
[C---:B------:R-:W-:Y:S01]  /*ee00*/  HMMA.16816.F32 R72, R20.reuse, R16, R72 ;  /* 0x000000101448723c */ /* 0x040fe20000001848 */
[----:B------:R-:W-:Y:S02]  /*ee10*/  ISETP.GT.AND P1, PT, R8, 0x1, PT ;  /* 0x000000010800780c */ /* 0x000fe40003f24270 */
[----:B------:R-:W-:Y:S02]  /*ee20*/  FSEL R44, R44, -INF , P0 ;  /* 0xff8000002c2c7808 */ /* 0x000fe40000000000 */
[C---:B------:R-:W-:Y:S02]  /*ee30*/  ISETP.GT.AND P3, PT, R8.reuse, 0x8, PT ;  /* 0x000000080800780c */ /* 0x040fe40003f64270 */
[----:B------:R-:W-:Y:S01]  /*ee40*/  ISETP.GT.AND P0, PT, R8, 0x9, PT ;  /* 0x000000090800780c */ /* 0x000fe20003f04270 */
[----:B------:R-:W-:Y:S01]  /*ee50*/  HMMA.16816.F32 R68, R20, R18, R68 ;  /* 0x000000121444723c */ /* 0x000fe20000001844 */
[----:B------:R-:W-:-:S02]  /*ee60*/  FSEL R49, R45, -INF , P1 ;  /* 0xff8000002d317808 */ /* 0x000fc40000800000 */
[----:B------:R-:W-:Y:S02]  /*ee70*/  FSEL R45, R40, -INF , P3 ;  /* 0xff800000282d7808 */ /* 0x000fe40001800000 */
[----:B------:R-:W-:Y:S02]  /*ee80*/  FSEL R41, R41, -INF , P0 ;  /* 0xff80000029297808 */ /* 0x000fe40000000000 */
[----:B------:R-:W-:Y:S02]  /*ee90*/  FMNMX.FTZ R10, R44, R49, !PT ;  /* 0x000000312c0a7209 */ /* 0x000fe40007810000 */
[----:B------:R-:W-:Y:S02]  /*eea0*/  ISETP.GT.AND P0, PT, R0, 0x9, PT ;  /* 0x000000090000780c */ /* 0x000fe40003f04270 */
[----:B------:R-:W-:Y:S02]  /*eeb0*/  FSEL R46, R46, -INF , P2 ;  /* 0xff8000002e2e7808 */ /* 0x000fe40001000000 */
[----:B------:R-:W-:-:S02]  /*eec0*/  ISETP.GT.AND P2, PT, R8, 0x10, PT ;  /* 0x000000100800780c */ /* 0x000fc40003f44270 */
[----:B------:R-:W-:Y:S02]  /*eed0*/  FMNMX.FTZ R10, R45, R10, !PT ;  /* 0x0000000a2d0a7209 */ /* 0x000fe40007810000 */
[----:B------:R-:W-:Y:S02]  /*eee0*/  FSEL R43, R43, -INF , P0 ;  /* 0xff8000002b2b7808 */ /* 0x000fe40000000000 */
[----:B------:R-:W-:Y:S02]  /*eef0*/  ISETP.GT.AND P0, PT, R8, 0x11, PT ;  /* 0x000000110800780c */ /* 0x000fe40003f04270 */
[----:B------:R-:W-:Y:S02]  /*ef00*/  FSEL R21, R36, -INF , P2 ;  /* 0xff80000024157808 */ /* 0x000fe40001000000 */
[----:B------:R-:W-:Y:S02]  /*ef10*/  FMNMX.FTZ R10, R41, R10, !PT ;  /* 0x0000000a290a7209 */ /* 0x000fe40007810000 */
[----:B------:R-:W-:-:S02]  /*ef20*/  ISETP.GT.AND P1, PT, R0, 0x8, PT ;  /* 0x000000080000780c */ /* 0x000fc40003f24270 */
[----:B------:R-:W-:Y:S02]  /*ef30*/  FSEL R19, R37, -INF , P0 ;  /* 0xff80000025137808 */ /* 0x000fe40000000000 */
[----:B------:R-:W-:Y:S02]  /*ef40*/  ISETP.GT.AND P0, PT, R0, 0x11, PT ;  /* 0x000000110000780c */ /* 0x000fe40003f04270 */
[----:B------:R-:W-:Y:S02]  /*ef50*/  ISETP.GT.AND P2, PT, R8, 0x18, PT ;  /* 0x000000180800780c */ /* 0x000fe40003f44270 */
[----:B------:R-:W-:Y:S02]  /*ef60*/  FMNMX.FTZ R10, R21, R10, !PT ;  /* 0x0000000a150a7209 */ /* 0x000fe40007810000 */
[----:B------:R-:W-:Y:S02]  /*ef70*/  FSEL R23, R42, -INF , P1 ;  /* 0xff8000002a177808 */ /* 0x000fe40000800000 */
[----:B------:R-:W-:-:S02]  /*ef80*/  ISETP.GT.AND P1, PT, R0, 0x10, PT ;  /* 0x000000100000780c */ /* 0x000fc40003f24270 */
[----:B------:R-:W-:Y:S02]  /*ef90*/  FSEL R13, R39, -INF , P0 ;  /* 0xff800000270d7808 */ /* 0x000fe40000000000 */
[----:B------:R-:W-:Y:S02]  /*efa0*/  ISETP.GT.AND P0, PT, R8, 0x19, PT ;  /* 0x000000190800780c */ /* 0x000fe40003f04270 */
[----:B------:R-:W-:Y:S02]  /*efb0*/  FSEL R17, R32, -INF , P2 ;  /* 0xff80000020117808 */ /* 0x000fe40001000000 */
[----:B------:R-:W-:Y:S02]  /*efc0*/  FMNMX.FTZ R10, R19, R10, !PT ;  /* 0x0000000a130a7209 */ /* 0x000fe40007810000 */
[----:B------:R-:W-:Y:S02]  /*efd0*/  ISETP.GT.AND P3, PT, R0, 0x1, PT ;  /* 0x000000010000780c */ /* 0x000fe40003f64270 */
[----:B------:R-:W-:-:S02]  /*efe0*/  FSEL R15, R38, -INF , P1 ;  /* 0xff800000260f7808 */ /* 0x000fc40000800000 */
[C---:B------:R-:W-:Y:S02]  /*eff0*/  ISETP.GT.AND P1, PT, R8.reuse, 0x20, PT ;  /* 0x000000200800780c */ /* 0x040fe40003f24270 */
[----:B------:R-:W-:Y:S02]  /*f000*/  FSEL R33, R33, -INF , P0 ;  /* 0xff80000021217808 */ /* 0x000fe40000000000 */
[----:B------:R-:W-:Y:S02]  /*f010*/  FMNMX.FTZ R10, R17, R10, !PT ;  /* 0x0000000a110a7209 */ /* 0x000fe40007810000 */
[----:B------:R-:W-:Y:S02]  /*f020*/  FSEL R47, R47, -INF , P3 ;  /* 0xff8000002f2f7808 */ /* 0x000fe40001800000 */
        /* <DEDUP_REMOVED lines=10> */
[----:B------:R-:W-:Y:S02]  /*f0d0*/  ISETP.GT.AND P1, PT, R8, 0x30, PT ;  /* 0x000000300800780c */ /* 0x000fe40003f24270 */
[----:B------:R-:W-:Y:S02]  /*f0e0*/  FMNMX.FTZ R12, R215, R10, !PT ;  /* 0x0000000ad70c7209 */ /* 0x000fe40007810000 */
[----:B------:R-:W-:Y:S02]  /*f0f0*/  FMNMX.FTZ R10, R43, R14, !PT ;  /* 0x0000000e2b0a7209 */ /* 0x000fe40007810000 */
[----:B------:R-:W-:-:S02]  /*f100*/  FSEL R187, R25, -INF , P0 ;  /* 0xff80000019bb7808 */ /* 0x000fc40000000000 */
[----:B------:R-:W-:Y:S02]  /*f110*/  ISETP.GT.AND P0, PT, R8, 0x31, PT ;  /* 0x000000310800780c */ /* 0x000fe40003f04270 */
[----:B------:R-:W-:Y:S02]  /*f120*/  FSEL R181, R72, -INF , P1 ;  /* 0xff80000048b57808 */ /* 0x000fe40000800000 */
[C---:B------:R-:W-:Y:S02]  /*f130*/  ISETP.GT.AND P1, PT, R0.reuse, 0x18, PT ;  /* 0x000000180000780c */ /* 0x040fe40003f24270 */
[----:B------:R-:W-:Y:S02]  /*f140*/  FMNMX.FTZ R10, R15, R10, !PT ;  /* 0x0000000a0f0a7209 */ /* 0x000fe40007810000 */
[----:B------:R-:W-:Y:S02]  /*f150*/  FSEL R179, R73, -INF , P0 ;  /* 0xff80000049b37808 */ /* 0x000fe40000000000 */
[----:B------:R-:W-:-:S02]  /*f160*/  ISETP.GT.AND P0, PT, R0, 0x19, PT ;  /* 0x000000190000780c */ /* 0x000fc40003f04270 */
[----:B------:R-:W-:Y:S02]  /*f170*/  FSEL R11, R34, -INF , P1 ;  /* 0xff800000220b7808 */ /* 0x000fe40000800000 */
[----:B------:R-:W-:Y:S02]  /*f180*/  FMNMX.FTZ R10, R13, R10, !PT ;  /* 0x0000000a0d0a7209 */ /* 0x000fe40007810000 */
[----:B------:R-:W-:Y:S02]  /*f190*/  FSEL R9, R35, -INF , P0 ;  /* 0xff80000023097808 */ /* 0x000fe40000000000 */
[----:B------:R-:W-:Y:S02]  /*f1a0*/  ISETP.GT.AND P1, PT, R0, 0x20, PT ;  /* 0x000000200000780c */ /* 0x000fe40003f24270 */
[----:B------:R-:W-:Y:S02]  /*f1b0*/  FMNMX.FTZ R10, R11, R10, !PT ;  /* 0x0000000a0b0a7209 */ /* 0x000fe40007810000 */
[----:B------:R-:W-:-:S02]  /*f1c0*/  FMNMX.FTZ R12, R157, R12, !PT ;  /* 0x0000000c9d0c7209 */ /* 0x000fc40007810000 */
[C---:B------:R-:W-:Y:S02]  /*f1d0*/  ISETP.GT.AND P3, PT, R8.reuse, 0x38, PT ;  /* 0x000000380800780c */ /* 0x040fe40003f64270 */
[----:B------:R-:W-:Y:S02]  /*f1e0*/  ISETP.GT.AND P2, PT, R8, 0x39, PT ;  /* 0x000000390800780c */ /* 0x000fe40003f44270 */
[----:B------:R-:W-:Y:S02]  /*f1f0*/  ISETP.GT.AND P0, PT, R0, 0x21, PT ;  /* 0x000000210000780c */ /* 0x000fe40003f04270 */
[----:B------:R-:W-:Y:S02]  /*f200*/  FSEL R163, R30, -INF , P1 ;  /* 0xff8000001ea37808 */ /* 0x000fe40000800000 */
[----:B------:R-:W-:Y:S02]  /*f210*/  FMNMX.FTZ R10, R9, R10, !PT ;  /* 0x0000000a090a7209 */ /* 0x000fe40007810000 */
[----:B------:R-:W-:-:S02]  /*f220*/  FMNMX.FTZ R8, R187, R12, !PT ;  /* 0x0000000cbb087209 */ /* 0x000fc40007810000 */
[----:B------:R-:W-:Y:S02]  /*f230*/  FSEL R185, R31, -INF , P0 ;  /* 0xff8000001fb97808 */ /* 0x000fe40000000000 */
[C---:B------:R-:W-:Y:S02]  /*f240*/  ISETP.GT.AND P1, PT, R0.reuse, 0x28, PT ;  /* 0x000000280000780c */ /* 0x040fe40003f24270 */
[----:B------:R-:W-:Y:S02]  /*f250*/  FMNMX.FTZ R10, R163, R10, !PT ;  /* 0x0000000aa30a7209 */ /* 0x000fe40007810000 */
[----:B------:R-:W-:Y:S02]  /*f260*/  FMNMX.FTZ R8, R181, R8, !PT ;  /* 0x00000008b5087209 */ /* 0x000fe40007810000 */
[----:B------:R-:W-:Y:S02]  /*f270*/  ISETP.GT.AND P0, PT, R0, 0x29, PT ;  /* 0x000000290000780c */ /* 0x000fe40003f04270 */
[----:B------:R-:W-:-:S02]  /*f280*/  FSEL R183, R26, -INF , P1 ;  /* 0xff8000001ab77808 */ /* 0x000fc40000800000 */
[----:B------:R-:W-:Y:S02]  /*f290*/  FMNMX.FTZ R10, R185, R10, !PT ;  /* 0x0000000ab90a7209 */ /* 0x000fe40007810000 */
[----:B------:R-:W-:Y:S02]  /*f2a0*/  FSEL R171, R68, -INF , P3 ;  /* 0xff80000044ab7808 */ /* 0x000fe40001800000 */
[----:B------:R-:W-:Y:S02]  /*f2b0*/  FMNMX.FTZ R8, R179, R8, !PT ;  /* 0x00000008b3087209 */ /* 0x000fe40007810000 */
[----:B------:R-:W-:Y:S02]  /*f2c0*/  FSEL R177, R27, -INF , P0 ;  /* 0xff8000001bb17808 */ /* 0x000fe40000000000 */
[----:B------:R-:W-:Y:S02]  /*f2d0*/  ISETP.GT.AND P1, PT, R0, 0x30, PT ;  /* 0x000000300000780c */ /* 0x000fe40003f24270 */
[----:B------:R-:W-:-:S02]  /*f2e0*/  FMNMX.FTZ R10, R183, R10, !PT ;  /* 0x0000000ab70a7209 */ /* 0x000fc40007810000 */
[----:B------:R-:W-:Y:S02]  /*f2f0*/  FSEL R169, R69, -INF , P2 ;  /* 0xff80000045a97808 */ /* 0x000fe40001000000 */
[----:B------:R-:W-:Y:S02]  /*f300*/  FMNMX.FTZ R8, R171, R8, !PT ;  /* 0x00000008ab087209 */ /* 0x000fe40007810000 */
[----:B------:R-:W-:Y:S02]  /*f310*/  ISETP.GT.AND P0, PT, R0, 0x31, PT ;  /* 0x000000310000780c */ /* 0x000fe40003f04270 */
[----:B------:R-:W-:Y:S02]  /*f320*/  FSEL R167, R74, -INF , P1 ;  /* 0xff8000004aa77808 */ /* 0x000fe40000800000 */
[----:B------:R-:W-:Y:S02]  /*f330*/  FMNMX.FTZ R10, R177, R10, !PT ;  /* 0x0000000ab10a7209 */ /* 0x000fe40007810000 */
[----:B------:R-:W-:-:S02]  /*f340*/  FMNMX.FTZ R8, R169, R8, !PT ;  /* 0x00000008a9087209 */ /* 0x000fc40007810000 */
[----:B------:R-:W-:Y:S02]  /*f350*/  FSEL R165, R75, -INF , P0 ;  /* 0xff8000004ba57808 */ /* 0x000fe40000000000 */
[C---:B------:R-:W-:Y:S01]  /*f360*/  ISETP.GT.AND P1, PT, R0.reuse, 0x38, PT ;  /* 0x000000380000780c */ /* 0x040fe20003f24270 */
[----:B------:R-:W1:Y:S01]  /*f370*/  SHFL.BFLY PT, R25, R8, 0x2, 0x1f ;  /* 0x0c401f0008197f89 */ /* 0x000e6200000e0000 */
[----:B------:R-:W-:Y:S02]  /*f380*/  FMNMX.FTZ R10, R167, R10, !PT ;  /* 0x0000000aa70a7209 */ /* 0x000fe40007810000 */
[----:B------:R-:W-:Y:S02]  /*f390*/  ISETP.GT.AND P0, PT, R0, 0x39, PT ;  /* 0x000000390000780c */ /* 0x000fe40003f04270 */
[----:B------:R-:W-:Y:S02]  /*f3a0*/  FSEL R161, R70, -INF , P1 ;  /* 0xff80000046a17808 */ /* 0x000fe40000800000 */
[----:B------:R-:W-:-:S02]  /*f3b0*/  FMNMX.FTZ R10, R165, R10, !PT ;  /* 0x0000000aa50a7209 */ /* 0x000fc40007810000 */
[----:B------:R-:W-:Y:S02]  /*f3c0*/  FSEL R159, R71, -INF , P0 ;  /* 0xff800000479f7808 */ /* 0x000fe40000000000 */
[----:B------:R-:W-:Y:S02]  /*f3d0*/  FMNMX.FTZ R10, R161, R10, !PT ;  /* 0x0000000aa10a7209 */ /* 0x000fe40007810000 */
[----:B------:R-:W-:Y:S02]  /*f3e0*/  ISETP.GE.AND P0, PT, R7, 0x2, PT ;  /* 0x000000020700780c */ /* 0x000fe40003f06270 */
[----:B------:R-:W-:Y:S02]  /*f3f0*/  FMNMX.FTZ R10, R159, R10, !PT ;  /* 0x0000000a9f0a7209 */ /* 0x000fe40007810000 */
[----:B------:R-:W-:-:S03]  /*f400*/  ISETP.NE.AND P3, PT, R203, RZ, PT ;  /* 0x000000ffcb00720c */ /* 0x000fc60003f65270 */
[----:B------:R-:W2:Y:S01]  /*f410*/  SHFL.BFLY PT, R27, R10, 0x2, 0x1f ;  /* 0x0c401f000a1b7f89 */ /* 0x000ea200000e0000 */
[----:B-1----:R-:W-:-:S05]  /*f420*/  FMNMX.FTZ R25, R8, R25, !PT ;  /* 0x0000001908197209 */ /* 0x002fca0007810000 */
[----:B------:R-:W-:Y:S01]  /*f430*/  @P0 SHF.R.S32.HI R8, RZ, 0x1f, R217 ;  /* 0x0000001fff080819 */ /* 0x000fe200000114d9 */
[----:B------:R-:W-:Y:S01]  /*f440*/  @P0 IMAD R6, R6, R217, RZ ;  /* 0x000000d906060224 */ /* 0x000fe200078e02ff */
[----:B------:R-:W1:Y:S03]  /*f450*/  SHFL.BFLY PT, R0, R25, 0x1, 0x1f ;  /* 0x0c201f0019007f89 */ /* 0x000e6600000e0000 */
[----:B------:R-:W-:Y:S01]  /*f460*/  @P0 IMAD R6, R8, R5, R6 ;  /* 0x0000000508060224 */ /* 0x000fe200078e0206 */
[----:B--2---:R-:W-:-:S05]  /*f470*/  FMNMX.FTZ R132, R10, R27, !PT ;  /* 0x0000001b0a847209 */ /* 0x004fca0007810000 */
[----:B------:R-:W2:Y:S01]  /*f480*/  SHFL.BFLY PT, R7, R132, 0x1, 0x1f ;  /* 0x0c201f0084077f89 */ /* 0x000ea200000e0000 */
[----:B-1----:R-:W-:Y:S01]  /*f490*/  FMNMX.FTZ R0, R25, R0, !PT ;  /* 0x0000000019007209 */ /* 0x002fe20007810000 */
[----:B------:R-:W-:-:S03]  /*f4a0*/  @P0 IMAD.WIDE.U32 R24, R217, R5, R212 ;  /* 0x00000005d9180225 */ /* 0x000fc600078e00d4 */
[C---:B------:R-:W-:Y:S01]  /*f4b0*/  FSETP.NEU.FTZ.AND P1, PT, R0.reuse, -INF , PT ;  /* 0xff8000000000780b */ /* 0x040fe20003f3d000 */
[----:B------:R-:W-:Y:S02]  /*f4c0*/  FMUL.FTZ R166, R0, c[0x0][0x2d0] ;  /* 0x0000b40000a67a20 */ /* 0x000fe40000410000 */
[----:B------:R-:W-:-:S03]  /*f4d0*/  @P0 IMAD.IADD R5, R25, 0x1, R6 ;  /* 0x0000000119050824 */ /* 0x000fc600078e0206 */
[----:B------:R-:W-:Y:S02]  /*f4e0*/  FSEL R166, R166, RZ, P1 ;  /* 0x000000ffa6a67208 */ /* 0x000fe40000800000 */
[----:B------:R-:W-:-:S03]  /*f4f0*/  @P0 LEA R26, P1, R24, c[0x0][0x1c8], 0x1 ;  /* 0x00007200181a0a11 */ /* 0x000fc600078208ff */
[--C-:B------:R-:W-:Y:S01]  /*f500*/  FFMA.FTZ R135, R41, c[0x0][0x2d0], -R166.reuse ;  /* 0x0000b40029877a23 */ /* 0x100fe200000108a6 */
[----:B------:R-:W-:Y:S01]  /*f510*/  @P0 LEA.HI.X R27, R24, c[0x0][0x1cc], R5, 0x1, P1 ;  /* 0x00007300181b0a11 */ /* 0x000fe200008f0c05 */
[--C-:B------:R-:W-:Y:S01]  /*f520*/  FFMA.FTZ R154, R44, c[0x0][0x2d0], -R166.reuse ;  /* 0x0000b4002c9a7a23 */ /* 0x100fe200000108a6 */
[----:B------:R-:W-:Y:S01]  /*f530*/  @P0 LEA R6, P1, R202, R26, 0x1 ;  /* 0x0000001aca060211 */ /* 0x000fe200078208ff */
[--C-:B------:R-:W-:Y:S01]  /*f540*/  FFMA.FTZ R151, R49, c[0x0][0x2d0], -R166.reuse ;  /* 0x0000b40031977a23 */ /* 0x100fe200000108a6 */
[----:B--2---:R-:W-:Y:S01]  /*f550*/  FMNMX.FTZ R132, R132, R7, !PT ;  /* 0x0000000784847209 */ /* 0x004fe20007810000 */
[----:B------:R1:W-:Y:S01]  /*f560*/  @P0 LDGSTS.E.BYPASS.LTC128B.128 [R206+0x6100], [R26.64], !P5 ;  /* 0x061000001ace0fae */ /* 0x0003e2000e901d46 */
[----:B------:R-:W-:Y:S01]  /*f570*/  @P0 LEA.HI.X R7, R202, R27, R201, 0x1, P1 ;  /* 0x0000001bca070211 */ /* 0x000fe200008f0cc9 */
[--C-:B------:R-:W-:Y:S01]  /*f580*/  FFMA.FTZ R152, R45, c[0x0][0x2d0], -R166.reuse ;  /* 0x0000b4002d987a23 */ /* 0x100fe200000108a6 */
[C---:B------:R-:W-:Y:S01]  /*f590*/  FSETP.NEU.FTZ.AND P1, PT, R132.reuse, -INF , PT ;  /* 0xff8000008400780b */ /* 0x040fe20003f3d000 */
[----:B------:R-:W-:Y:S01]  /*f5a0*/  FMUL.FTZ R158, R132, c[0x0][0x2d0] ;  /* 0x0000b400849e7a20 */ /* 0x000fe20000410000 */
[----:B------:R1:W-:Y:S01]  /*f5b0*/  @P0 LDGSTS.E.BYPASS.LTC128B.128 [R206+0x8100], [R26.64+0x80], !P6 ;  /* 0x081000801ace0fae */ /* 0x0003e2000f101d46 */
[----:B------:R-:W-:Y:S01]  /*f5c0*/  MUFU.EX2 R154, R154 ;  /* 0x0000009a009a7308 */ /* 0x000fe20000000800 */
[----:B------:R-:W-:-:S02]  /*f5d0*/  FFMA.FTZ R133, R19, c[0x0][0x2d0], -R166 ;  /* 0x0000b40013857a23 */ /* 0x000fc400000108a6 */
[----:B------:R-:W-:Y:S01]  /*f5e0*/  FSEL R158, R158, RZ, P1 ;  /* 0x000000ff9e9e7208 */ /* 0x000fe20000800000 */
[----:B------:R1:W-:Y:S01]  /*f5f0*/  @P0 LDGSTS.E.BYPASS.LTC128B.128 [R206+0xa100], [R26.64+0x100], !P3 ;  /* 0x0a1001001ace0fae */ /* 0x0003e2000d901d46 */
[--C-:B------:R-:W-:Y:S02]  /*f600*/  FFMA.FTZ R3, R17, c[0x0][0x2d0], -R166.reuse ;  /* 0x0000b40011037a23 */ /* 0x100fe400000108a6 */
[----:B------:R-:W-:Y:S01]  /*f610*/  FFMA.FTZ R148, R21, c[0x0][0x2d0], -R166 ;  /* 0x0000b40015947a23 */ /* 0x000fe200000108a6 */
[----:B------:R2:W-:Y:S01]  /*f620*/  @P0 LDGSTS.E.BYPASS.LTC128B.128 [R206+0x7100], [R6.64], !P5 ;  /* 0x0710000006ce0fae */ /* 0x0005e2000e901d46 */
[--C-:B------:R-:W-:Y:S01]  /*f630*/  FFMA.FTZ R149, R43, c[0x0][0x2d0], -R158.reuse ;  /* 0x0000b4002b957a23 */ /* 0x100fe2000001089e */
[----:B------:R-:W3:Y:S01]  /*f640*/  MUFU.EX2 R151, R151 ;  /* 0x0000009700977308 */ /* 0x000ee20000000800 */
[--C-:B------:R-:W-:Y:S01]  /*f650*/  FFMA.FTZ R153, R46, c[0x0][0x2d0], -R158.reuse ;  /* 0x0000b4002e997a23 */ /* 0x100fe2000001089e */
[----:B------:R2:W-:Y:S01]  /*f660*/  @P0 LDGSTS.E.BYPASS.LTC128B.128 [R206+0x9100], [R6.64+0x80], !P6 ;  /* 0x0910008006ce0fae */ /* 0x0005e2000f101d46 */
[----:B------:R-:W-:-:S02]  /*f670*/  FFMA.FTZ R156, R47, c[0x0][0x2d0], -R158 ;  /* 0x0000b4002f9c7a23 */ /* 0x000fc4000001089e */
[----:B------:R-:W-:Y:S01]  /*f680*/  FFMA.FTZ R150, R23, c[0x0][0x2d0], -R158 ;  /* 0x0000b40017967a23 */ /* 0x000fe2000001089e */
[----:B------:R2:W-:Y:S01]  /*f690*/  @P0 LDGSTS.E.BYPASS.LTC128B.128 [R206+0xb100], [R6.64+0x100], !P3 ;  /* 0x0b10010006ce0fae */ /* 0x0005e2000d901d46 */
[----:B------:R-:W-:Y:S01]  /*f6a0*/  FFMA.FTZ R2, R33, c[0x0][0x2d0], -R166 ;  /* 0x0000b40021027a23 */ /* 0x000fe200000108a6 */
[----:B------:R-:W-:Y:S01]  /*f6b0*/  MUFU.EX2 R152, R152 ;  /* 0x0000009800987308 */ /* 0x000fe20000000800 */
[--C-:B------:R-:W-:Y:S01]  /*f6c0*/  FFMA.FTZ R134, R15, c[0x0][0x2d0], -R158.reuse ;  /* 0x0000b4000f867a23 */ /* 0x100fe2000001089e */
[----:B------:R-:W4:Y:S01]  /*f6d0*/  LDSM.16.MT88.4 R40, [R195+0x2100] ;  /* 0x00210000c328783b */ /* 0x000f220000004200 */
[--C-:B------:R-:W-:Y:S02]  /*f6e0*/  FFMA.FTZ R95, R13, c[0x0][0x2d0], -R158.reuse ;  /* 0x0000b4000d5f7a23 */ /* 0x100fe4000001089e */
[--C-:B------:R-:W-:Y:S01]  /*f6f0*/  FFMA.FTZ R93, R11, c[0x0][0x2d0], -R158.reuse ;  /* 0x0000b4000b5d7a23 */ /* 0x100fe2000001089e */
[----:B------:R-:W1:Y:S01]  /*f700*/  LDSM.16.MT88.4 R124, [R195+0x100] ;  /* 0x00010000c37c783b */ /* 0x000e620000004200 */
[----:B------:R-:W-:Y:S01]  /*f710*/  FFMA.FTZ R94, R9, c[0x0][0x2d0], -R158 ;  /* 0x0000b400095e7a23 */ /* 0x000fe2000001089e */
[----:B------:R-:W2:Y:S01]  /*f720*/  MUFU.EX2 R135, R135 ;  /* 0x0000008700877308 */ /* 0x000ea20000000800 */
[----:B---3--:R-:W-:Y:S01]  /*f730*/  F2FP.PACK_AB R96, R151, R154 ;  /* 0x0000009a9760723e */ /* 0x008fe200000000ff */
[----:B------:R-:W3:Y:S01]  /*f740*/  LDSM.16.MT88.4 R104, [R190+0x100] ;  /* 0x00010000be68783b */ /* 0x000ee20000004200 */
[----:B------:R-:W-:-:S02]  /*f750*/  FFMA.FTZ R155, R155, c[0x0][0x2d0], -R166 ;  /* 0x0000b4009b9b7a23 */ /* 0x000fc400000108a6 */
[--C-:B------:R-:W-:Y:S01]  /*f760*/  FFMA.FTZ R160, R215, c[0x0][0x2d0], -R166.reuse ;  /* 0x0000b400d7a07a23 */ /* 0x100fe200000108a6 */
[----:B------:R-:W1:Y:S01]  /*f770*/  LDSM.16.MT88.4 R112, [R189+0x100] ;  /* 0x00010000bd70783b */ /* 0x000e620000004200 */
[--C-:B------:R-:W-:Y:S01]  /*f780*/  FFMA.FTZ R157, R157, c[0x0][0x2d0], -R166.reuse ;  /* 0x0000b4009d9d7a23 */ /* 0x100fe200000108a6 */
[----:B------:R-:W-:Y:S01]  /*f790*/  MUFU.EX2 R153, R153 ;  /* 0x0000009900997308 */ /* 0x000fe20000000800 */
[----:B------:R-:W-:Y:S01]  /*f7a0*/  FFMA.FTZ R162, R187, c[0x0][0x2d0], -R166 ;  /* 0x0000b400bba27a23 */ /* 0x000fe200000108a6 */
[----:B------:R-:W1:Y:S01]  /*f7b0*/  LDSM.16.MT88.4 R120, [R188+0x100] ;  /* 0x00010000bc78783b */ /* 0x000e620000004200 */
[--C-:B------:R-:W-:Y:S01]  /*f7c0*/  FFMA.FTZ R163, R163, c[0x0][0x2d0], -R158.reuse ;  /* 0x0000b400a3a37a23 */ /* 0x100fe2000001089e */
[C---:B------:R-:W-:Y:S01]  /*f7d0*/  IADD3 R187, R196.reuse, 0x800, RZ ;  /* 0x00000800c4bb7810 */ /* 0x040fe20007ffe0ff */
[--C-:B------:R-:W-:Y:S01]  /*f7e0*/  FFMA.FTZ R168, R185, c[0x0][0x2d0], -R158.reuse ;  /* 0x0000b400b9a87a23 */ /* 0x100fe2000001089e */
[----:B------:R-:W1:Y:S01]  /*f7f0*/  LDSM.16.MT88.4 R48, [R190+0x2100] ;  /* 0x00210000be30783b */ /* 0x000e620000004200 */
[--C-:B------:R-:W-:Y:S01]  /*f800*/  FFMA.FTZ R164, R183, c[0x0][0x2d0], -R158.reuse ;  /* 0x0000b400b7a47a23 */ /* 0x100fe2000001089e */
[----:B------:R-:W4:Y:S01]  /*f810*/  MUFU.EX2 R156, R156 ;  /* 0x0000009c009c7308 */ /* 0x000f220000000800 */
[----:B--2---:R-:W-:Y:S01]  /*f820*/  F2FP.PACK_AB R98, R135, R152 ;  /* 0x000000988762723e */ /* 0x004fe200000000ff */
[----:B------:R-:W2:Y:S01]  /*f830*/  LDSM.16.MT88.4 R56, [R189+0x2100] ;  /* 0x00210000bd38783b */ /* 0x000ea20000004200 */
[----:B------:R-:W-:Y:S01]  /*f840*/  FFMA.FTZ R177, R177, c[0x0][0x2d0], -R158 ;  /* 0x0000b400b1b17a23 */ /* 0x000fe2000001089e */
[C---:B------:R-:W-:Y:S01]  /*f850*/  IADD3 R185, R196.reuse, 0x1800, RZ ;  /* 0x00001800c4b97810 */ /* 0x040fe20007ffe0ff */
[--C-:B------:R-:W-:Y:S01]  /*f860*/  FFMA.FTZ R170, R181, c[0x0][0x2d0], -R166.reuse ;  /* 0x0000b400b5aa7a23 */ /* 0x100fe200000108a6 */
[----:B------:R-:W1:Y:S01]  /*f870*/  LDSM.16.MT88.4 R64, [R188+0x2100] ;  /* 0x00210000bc40783b */ /* 0x000e620000004200 */
[--C-:B------:R-:W-:Y:S01]  /*f880*/  FFMA.FTZ R179, R179, c[0x0][0x2d0], -R166.reuse ;  /* 0x0000b400b3b37a23 */ /* 0x100fe200000108a6 */
[----:B------:R-:W-:Y:S01]  /*f890*/  MUFU.EX2 R150, R150 ;  /* 0x0000009600967308 */ /* 0x000fe20000000800 */
[--C-:B------:R-:W-:Y:S01]  /*f8a0*/  FFMA.FTZ R171, R171, c[0x0][0x2d0], -R166.reuse ;  /* 0x0000b400abab7a23 */ /* 0x100fe200000108a6 */
[----:B------:R-:W1:Y:S01]  /*f8b0*/  LDSM.16.MT88.4 R72, [R195+0x4100] ;  /* 0x00410000c348783b */ /* 0x000e620000004200 */
[----:B------:R-:W-:Y:S01]  /*f8c0*/  FFMA.FTZ R214, R169, c[0x0][0x2d0], -R166 ;  /* 0x0000b400a9d67a23 */ /* 0x000fe200000108a6 */
[----:B------:R-:W-:Y:S01]  /*f8d0*/  IADD3 R183, R196, 0x2000, RZ ;  /* 0x00002000c4b77810 */ /* 0x000fe20007ffe0ff */
[--C-:B------:R-:W-:Y:S01]  /*f8e0*/  FFMA.FTZ R166, R167, c[0x0][0x2d0], -R158.reuse ;  /* 0x0000b400a7a67a23 */ /* 0x100fe2000001089e */
[----:B------:R-:W1:Y:S01]  /*f8f0*/  LDSM.16.MT88.4 R80, [R190+0x4100] ;  /* 0x00410000be50783b */ /* 0x000e620000004200 */
[--C-:B------:R-:W-:Y:S01]  /*f900*/  FFMA.FTZ R165, R165, c[0x0][0x2d0], -R158.reuse ;  /* 0x0000b400a5a57a23 */ /* 0x100fe2000001089e */
[----:B------:R-:W3:Y:S01]  /*f910*/  MUFU.EX2 R149, R149 ;  /* 0x0000009500957308 */ /* 0x000ee20000000800 */
[----:B----4-:R-:W-:Y:S01]  /*f920*/  F2FP.PACK_AB R97, R156, R153 ;  /* 0x000000999c61723e */ /* 0x010fe200000000ff */
[----:B------:R-:W4:Y:S01]  /*f930*/  LDSM.16.MT88.4 R88, [R189+0x4100] ;  /* 0x00410000bd58783b */ /* 0x000f220000004200 */
[--C-:B------:R-:W-:Y:S01]  /*f940*/  FFMA.FTZ R161, R161, c[0x0][0x2d0], -R158.reuse ;  /* 0x0000b400a1a17a23 */ /* 0x100fe2000001089e */
[----:B------:R-:W-:Y:S01]  /*f950*/  IADD3 R181, R196, 0x3000, RZ ;  /* 0x00003000c4b57810 */ /* 0x000fe20007ffe0ff */
[----:B------:R-:W-:Y:S01]  /*f960*/  FFMA.FTZ R158, R159, c[0x0][0x2d0], -R158 ;  /* 0x0000b4009f9e7a23 */ /* 0x000fe2000001089e */
[----:B------:R-:W2:Y:S01]  /*f970*/  LDSM.16.MT88.4 R4, [R188+0x4100] ;  /* 0x00410000bc04783b */ /* 0x000ea20000004200 */
[----:B------:R-:W-:Y:S01]  /*f980*/  FADD.FTZ R151, R154, R151 ;  /* 0x000000979a977221 */ /* 0x000fe20000010000 */
[----:B------:R-:W-:Y:S01]  /*f990*/  MUFU.EX2 R148, R148 ;  /* 0x0000009400947308 */ /* 0x000fe20000000800 */
[----:B------:R-:W-:Y:S01]  /*f9a0*/  FADD.FTZ R153, R153, R156 ;  /* 0x0000009c99997221 */ /* 0x000fe20000010000 */
[----:B------:R-:W2:Y:S01]  /*f9b0*/  LDSM.16.MT88.4 R16, [R195+0x2900] ;  /* 0x00290000c310783b */ /* 0x000ea20000004200 */
[----:B------:R-:W-:-:S03]  /*f9c0*/  FADD.FTZ R152, R152, R151 ;  /* 0x0000009798987221 */ /* 0x000fc60000010000 */
[----:B------:R-:W2:Y:S01]  /*f9d0*/  LDSM.16.MT88.4 R20, [R195+0x4900] ;  /* 0x00490000c314783b */ /* 0x000ea20000004200 */
[----:B------:R-:W-:Y:S01]  /*f9e0*/  FADD.FTZ R135, R135, R152 ;  /* 0x0000009887877221 */ /* 0x000fe20000010000 */
[----:B---3--:R-:W-:Y:S01]  /*f9f0*/  F2FP.PACK_AB R99, R149, R150 ;  /* 0x000000969563723e */ /* 0x008fe200000000ff */
[----:B------:R-:W3:Y:S01]  /*fa00*/  MUFU.EX2 R133, R133 ;  /* 0x0000008500857308 */ /* 0x000ee20000000800 */
[----:B------:R-:W2:Y:S01]  /*fa10*/  LDSM.16.MT88.4 R12, [R188+0x2900] ;  /* 0x00290000bc0c783b */ /* 0x000ea20000004200 */
[----:B------:R-:W-:-:S03]  /*fa20*/  FADD.FTZ R150, R150, R153 ;  /* 0x0000009996967221 */ /* 0x000fc60000010000 */
[----:B------:R-:W2:Y:S01]  /*fa30*/  LDSM.16.MT88.4 R144, [R195+0x900] ;  /* 0x00090000c390783b */ /* 0x000ea20000004200 */
[C---:B------:R-:W-:Y:S01]  /*fa40*/  HMMA.16816.F32 R36, R96.reuse, R40, RZ ;  /* 0x000000286024723c */ /* 0x040fe200000018ff */
[----:B------:R-:W-:Y:S01]  /*fa50*/  FADD.FTZ R149, R149, R150 ;  /* 0x0000009695957221 */ /* 0x000fe20000010000 */
[----:B------:R-:W-:Y:S01]  /*fa60*/  MUFU.EX2 R3, R3 ;  /* 0x0000000300037308 */ /* 0x000fe20000000800 */
[----:B------:R-:W-:Y:S04]  /*fa70*/  LDSM.16.MT88.4 R140, [R190+0x900] ;  /* 0x00090000be8c783b */ /* 0x000fe80000004200 */
[----:B------:R-:W-:Y:S01]  /*fa80*/  LDSM.16.MT88.4 R136, [R189+0x900] ;  /* 0x00090000bd88783b */ /* 0x000fe20000004200 */
[C---:B------:R-:W-:Y:S02]  /*fa90*/  HMMA.16816.F32 R40, R96.reuse, R42, RZ ;  /* 0x0000002a6028723c */ /* 0x040fe400000018ff */
[----:B------:R-:W-:Y:S01]  /*faa0*/  MUFU.EX2 R2, R2 ;  /* 0x0000000200027308 */ /* 0x000fe20000000800 */
[----:B------:R-:W-:Y:S04]  /*fab0*/  LDSM.16.MT88.4 R32, [R188+0x900] ;  /* 0x00090000bc20783b */ /* 0x000fe80000004200 */
[----:B------:R-:W-:Y:S01]  /*fac0*/  LDSM.16.MT88.4 R28, [R190+0x2900] ;  /* 0x00290000be1c783b */ /* 0x000fe20000004200 */
[C---:B-1----:R-:W-:Y:S02]  /*fad0*/  HMMA.16816.F32 R128, R96.reuse, R124, RZ ;  /* 0x0000007c6080723c */ /* 0x042fe400000018ff */
[----:B------:R-:W-:Y:S01]  /*fae0*/  MUFU.EX2 R134, R134 ;  /* 0x0000008600867308 */ /* 0x000fe20000000800 */
[----:B------:R-:W-:Y:S04]  /*faf0*/  LDSM.16.MT88.4 R24, [R189+0x2900] ;  /* 0x00290000bd18783b */ /* 0x000fe80000004200 */
[----:B------:R-:W0:Y:S01]  /*fb00*/  LDGDEPBAR ;  /* 0x00000000000079af */ /* 0x000e220000000000 */
        /* <DEDUP_REMOVED lines=8> */
[C---:B--2---:R-:W-:Y:S02]  /*fb90*/  HMMA.16816.F32 R52, R96.reuse, R56, RZ ;  /* 0x000000386034723c */ /* 0x044fe400000018ff */
[----:B------:R-:W2:Y:S06]  /*fba0*/  MUFU.EX2 R160, R160 ;  /* 0x000000a000a07308 */ /* 0x000eac0000000800 */
[C---:B------:R-:W-:Y:S02]  /*fbb0*/  HMMA.16816.F32 R60, R96.reuse, R64, RZ ;  /* 0x00000040603c723c */ /* 0x040fe400000018ff */
[----:B------:R-:W-:Y:S06]  /*fbc0*/  MUFU.EX2 R157, R157 ;  /* 0x0000009d009d7308 */ /* 0x000fec0000000800 */
[C---:B------:R-:W-:Y:S02]  /*fbd0*/  HMMA.16816.F32 R68, R96.reuse, R72, RZ ;  /* 0x000000486044723c */ /* 0x040fe400000018ff */
[----:B------:R-:W1:Y:S06]  /*fbe0*/  MUFU.EX2 R162, R162 ;  /* 0x000000a200a27308 */ /* 0x000e6c0000000800 */
[C---:B-----5:R-:W-:Y:S02]  /*fbf0*/  HMMA.16816.F32 R76, R96.reuse, R80, RZ ;  /* 0x00000050604c723c */ /* 0x060fe400000018ff */
[----:B------:R-:W-:Y:S06]  /*fc00*/  MUFU.EX2 R163, R163 ;  /* 0x000000a300a37308 */ /* 0x000fec0000000800 */
[C---:B----4-:R-:W-:Y:S02]  /*fc10*/  HMMA.16816.F32 R84, R96.reuse, R88, RZ ;  /* 0x000000586054723c */ /* 0x050fe400000018ff */
        /* <DEDUP_REMOVED lines=20> */
[----:B------:R-:W2:Y:S06]  /*fd60*/  MUFU.EX2 R158, R158 ;  /* 0x0000009e009e7308 */ /* 0x000eac0000000800 */
[C---:B------:R-:W-:Y:S07]  /*fd70*/  HMMA.16816.F32 R8, R96.reuse, R4, RZ ;  /* 0x000000046008723c */ /* 0x040fee00000018ff */
[----:B---3--:R-:W-:Y:S01]  /*fd80*/  F2FP.PACK_AB R4, R133, R148 ;  /* 0x000000948504723e */ /* 0x008fe200000000ff */
[----:B------:R-:W-:Y:S01]  /*fd90*/  HMMA.16816.F32 R96, R96, R6, RZ ;  /* 0x000000066060723c */ /* 0x000fe200000018ff */
[----:B-1----:R-:W-:-:S06]  /*fda0*/  F2FP.PACK_AB R5, R95, R134 ;  /* 0x000000865f05723e */ /* 0x002fcc00000000ff */
[----:B------:R-:W-:Y:S02]  /*fdb0*/  F2FP.PACK_AB R6, R2, R3 ;  /* 0x000000030206723e */ /* 0x000fe400000000ff */
[----:B------:R-:W-:-:S07]  /*fdc0*/  F2FP.PACK_AB R7, R94, R93 ;  /* 0x0000005d5e07723e */ /* 0x000fce00000000ff */
[C---:B------:R-:W-:Y:S08]  /*fdd0*/  HMMA.16816.F32 R36, R4.reuse, R16, R36 ;  /* 0x000000100424723c */ /* 0x040ff00000001824 */
[C---:B------:R-:W-:Y:S01]  /*fde0*/  HMMA.16816.F32 R40, R4.reuse, R18, R40 ;  /* 0x000000120428723c */ /* 0x040fe20000001828 */
[----:B------:R-:W1:Y:S07]  /*fdf0*/  LDSM.16.MT88.4 R16, [R190+0x4900] ;  /* 0x00490000be10783b */ /* 0x000e6e0000004200 */
[C---:B------:R-:W-:Y:S08]  /*fe00*/  HMMA.16816.F32 R68, R4.reuse, R20, R68 ;  /* 0x000000140444723c */ /* 0x040ff00000001844 */
[C---:B------:R-:W-:Y:S01]  /*fe10*/  HMMA.16816.F32 R72, R4.reuse, R22, R72 ;  /* 0x000000160448723c */ /* 0x040fe20000001848 */
[----:B------:R-:W3:Y:S07]  /*fe20*/  LDSM.16.MT88.4 R20, [R188+0x4900] ;  /* 0x00490000bc14783b */ /* 0x000eee0000004200 */
[C---:B------:R-:W-:Y:S08]  /*fe30*/  HMMA.16816.F32 R60, R4.reuse, R12, R60 ;  /* 0x0000000c043c723c */ /* 0x040ff0000000183c */
[C---:B------:R-:W-:Y:S01]  /*fe40*/  HMMA.16816.F32 R64, R4.reuse, R14, R64 ;  /* 0x0000000e0440723c */ /* 0x040fe20000001840 */
[----:B------:R-:W2:Y:S07]  /*fe50*/  LDSM.16.MT88.4 R12, [R189+0x4900] ;  /* 0x00490000bd0c783b */ /* 0x000eae0000004200 */
[C---:B------:R-:W-:Y:S08]  /*fe60*/  HMMA.16816.F32 R128, R4.reuse, R144, R128 ;  /* 0x000000900480723c */ /* 0x040ff00000001880 */
[C---:B-1----:R-:W-:Y:S08]  /*fe70*/  HMMA.16816.F32 R76, R4.reuse, R16, R76 ;  /* 0x00000010044c723c */ /* 0x042ff0000000184c */
[C---:B------:R-:W-:Y:S01]  /*fe80*/  HMMA.16816.F32 R80, R4.reuse, R18, R80 ;  /* 0x000000120450723c */ /* 0x040fe20000001850 */
[----:B------:R-:W1:Y:S07]  /*fe90*/  LDSM.16.MT88.4 R16, [R195+0x3100] ;  /* 0x00310000c310783b */ /* 0x000e6e0000004200 */
        /* <DEDUP_REMOVED lines=21> */
[----:B------:R-:W-:Y:S01]  /*fff0*/  HMMA.16816.F32 R88, R4, R14, R88 ;  /* 0x0000000e0458723c */ /* 0x000fe20000001858 */
[----:B------:R-:W2:Y:S06]  /*10000*/  LDSM.16.MT88.4 R12, [R188+0x3100] ;  /* 0x00310000bc0c783b */ /* 0x000eac0000004200 */
[----:B------:R-:W-:-:S02]  /*10010*/  F2FP.PACK_AB R4, R160, R155 ;  /* 0x0000009ba004723e */ /* 0x000fc400000000ff */
[----:B------:R-:W-:Y:S02]  /*10020*/  F2FP.PACK_AB R6, R162, R157 ;  /* 0x0000009da206723e */ /* 0x000fe400000000ff */
[----:B----4-:R-:W-:Y:S02]  /*10030*/  F2FP.PACK_AB R5, R168, R163 ;  /* 0x000000a3a805723e */ /* 0x010fe400000000ff */
[----:B------:R-:W-:-:S07]  /*10040*/  F2FP.PACK_AB R7, R177, R164 ;  /* 0x000000a4b107723e */ /* 0x000fce00000000ff */
        /* <DEDUP_REMOVED lines=9> */
[C---:B------:R-:W-:Y:S08]  /*100e0*/  HMMA.16816.F32 R108, R4.reuse, R136, R108 ;  /* 0x00000088046c723c */ /* 0x040ff0000000186c */
[C---:B-1----:R-:W-:Y:S08]  /*100f0*/  HMMA.16816.F32 R76, R4.reuse, R16, R76 ;  /* 0x00000010044c723c */ /* 0x042ff0000000184c */
[C---:B------:R-:W-:Y:S01]  /*10100*/  HMMA.16816.F32 R80, R4.reuse, R18, R80 ;  /* 0x000000120450723c */ /* 0x040fe20000001850 */
[----:B------:R-:W1:Y:S07]  /*10110*/  LDSM.16.MT88.4 R16, [R189+0x1900] ;  /* 0x00190000bd10783b */ /* 0x000e6e0000004200 */
[C---:B------:R-:W-:Y:S01]  /*10120*/  HMMA.16816.F32 R112, R4.reuse, R138, R112 ;  /* 0x0000008a0470723c */ /* 0x040fe20000001870 */
[----:B------:R-:W-:Y:S07]  /*10130*/  LDSM.16.MT88.4 R136, [R188+0x1900] ;  /* 0x00190000bc88783b */ /* 0x000fee0000004200 */
        /* <DEDUP_REMOVED lines=18> */
[C---:B--2---:R-:W-:Y:S08]  /*10260*/  HMMA.16816.F32 R84, R4.reuse, R12, R84 ;  /* 0x0000000c0454723c */ /* 0x044ff00000001854 */
[----:B------:R-:W-:Y:S01]  /*10270*/  HMMA.16816.F32 R88, R4, R14, R88 ;  /* 0x0000000e0458723c */ /* 0x000fe20000001858 */
[----:B------:R-:W2:Y:S06]  /*10280*/  LDSM.16.MT88.4 R12, [R189+0x3900] ;  /* 0x00390000bd0c783b */ /* 0x000eac0000004200 */
[----:B------:R-:W-:-:S02]  /*10290*/  F2FP.PACK_AB R4, R179, R170 ;  /* 0x000000aab304723e */ /* 0x000fc400000000ff */
[----:B------:R-:W-:Y:S02]  /*102a0*/  F2FP.PACK_AB R6, R214, R171 ;  /* 0x000000abd606723e */ /* 0x000fe400000000ff */
[----:B------:R-:W-:Y:S02]  /*102b0*/  F2FP.PACK_AB R5, R165, R166 ;  /* 0x000000a6a505723e */ /* 0x000fe400000000ff */
[----:B------:R-:W-:-:S07]  /*102c0*/  F2FP.PACK_AB R7, R158, R161 ;  /* 0x000000a19e07723e */ /* 0x000fce00000000ff */
[C---:B-1----:R-:W-:Y:S08]  /*102d0*/  HMMA.16816.F32 R108, R4.reuse, R16, R108 ;  /* 0x00000010046c723c */ /* 0x042ff0000000186c */
[C---:B------:R-:W-:Y:S01]  /*102e0*/  HMMA.16816.F32 R112, R4.reuse, R18, R112 ;  /* 0x000000120470723c */ /* 0x040fe20000001870 */
[----:B------:R-:W1:Y:S07]  /*102f0*/  LDSM.16.MT88.4 R16, [R190+0x5900] ;  /* 0x00590000be10783b */ /* 0x000e6e0000004200 */
[C---:B---3--:R-:W-:Y:S08]  /*10300*/  HMMA.16816.F32 R68, R4.reuse, R20, R68 ;  /* 0x000000140444723c */ /* 0x048ff00000001844 */
[C---:B------:R-:W-:Y:S01]  /*10310*/  HMMA.16816.F32 R72, R4.reuse, R22, R72 ;  /* 0x000000160448723c */ /* 0x040fe20000001848 */
[----:B------:R-:W3:Y:S07]  /*10320*/  LDSM.16.MT88.4 R20, [R188+0x5900] ;  /* 0x00590000bc14783b */ /* 0x000eee0000004200 */
[C---:B----4-:R-:W-:Y:S07]  /*10330*/  HMMA.16816.F32 R60, R4.reuse, R24, R60 ;  /* 0x00000018043c723c */ /* 0x050fee000000183c */
[----:B------:R-:W-:Y:S01]  /*10340*/  FADD.FTZ R24, R134, R149 ;  /* 0x0000009586187221 */ /* 0x000fe20000010000 */
[----:B--2---:R-:W-:Y:S03]  /*10350*/  HMMA.16816.F32 R52, R4, R12, R52 ;  /* 0x0000000c0434723c */ /* 0x004fe60000001834 */
[----:B------:R-:W-:-:S04]  /*10360*/  FADD.FTZ R24, R95, R24 ;  /* 0x000000185f187221 */ /* 0x000fc80000010000 */
[----:B------:R-:W-:Y:S01]  /*10370*/  FADD.FTZ R93, R93, R24 ;  /* 0x000000185d5d7221 */ /* 0x000fe20000010000 */
[----:B------:R-:W-:Y:S01]  /*10380*/  HMMA.16816.F32 R56, R4, R14, R56 ;  /* 0x0000000e0438723c */ /* 0x000fe20000001838 */
[----:B------:R-:W2:Y:S02]  /*10390*/  LDSM.16.MT88.4 R12, [R189+0x5900] ;  /* 0x00590000bd0c783b */ /* 0x000ea40000004200 */
[----:B------:R-:W-:-:S05]  /*103a0*/  FADD.FTZ R94, R94, R93 ;  /* 0x0000005d5e5e7221 */ /* 0x000fca0000010000 */
[C---:B-1----:R-:W-:Y:S07]  /*103b0*/  HMMA.16816.F32 R76, R4.reuse, R16, R76 ;  /* 0x00000010044c723c */ /* 0x042fee000000184c */
[----:B------:R-:W-:Y:S01]  /*103c0*/  FADD.FTZ R16, R148, R135 ;  /* 0x0000008794107221 */ /* 0x000fe20000010000 */
[----:B------:R-:W-:Y:S03]  /*103d0*/  HMMA.16816.F32 R128, R4, R144, R128 ;  /* 0x000000900480723c */ /* 0x000fe60000001880 */
[----:B------:R-:W-:-:S04]  /*103e0*/  FADD.FTZ R16, R133, R16 ;  /* 0x0000001085107221 */ /* 0x000fc80000010000 */
[----:B------:R-:W-:Y:S01]  /*103f0*/  FADD.FTZ R3, R3, R16 ;  /* 0x0000001003037221 */ /* 0x000fe20000010000 */
[C---:B------:R-:W-:Y:S03]  /*10400*/  HMMA.16816.F32 R124, R4.reuse, R146, R124 ;  /* 0x00000092047c723c */ /* 0x040fe6000000187c */
[----:B------:R-:W-:Y:S02]  /*10410*/  FADD.FTZ R2, R2, R3 ;  /* 0x0000000302027221 */ /* 0x000fe40000010000 */
[----:B------:R-:W-:Y:S02]  /*10420*/  FADD.FTZ R3, R163, R94 ;  /* 0x0000005ea3037221 */ /* 0x000fe40000010000 */
[----:B------:R-:W-:Y:S01]  /*10430*/  FADD.FTZ R155, R155, R2 ;  /* 0x000000029b9b7221 */ /* 0x000fe20000010000 */
[----:B------:R-:W-:Y:S01]  /*10440*/  HMMA.16816.F32 R100, R4, R140, R100 ;  /* 0x0000008c0464723c */ /* 0x000fe20000001864 */
[----:B------:R-:W-:-:S04]  /*10450*/  @P4 IMAD.HI.U32 R2, R92, c[0x0][0x2c8], RZ ;  /* 0x0000b2005c024a27 */ /* 0x000fc800078e00ff */
[----:B------:R-:W-:Y:S01]  /*10460*/  FADD.FTZ R160, R160, R155 ;  /* 0x0000009ba0a07221 */ /* 0x000fe20000010000 */
[----:B------:R-:W-:Y:S01]  /*10470*/  @P4 SHF.R.U32.HI R92, RZ, c[0x0][0x2cc], R2 ;  /* 0x0000b300ff5c4a19 */ /* 0x000fe20000011602 */
[----:B------:R-:W-:Y:S01]  /*10480*/  FADD.FTZ R3, R168, R3 ;  /* 0x00000003a8037221 */ /* 0x000fe20000010000 */
[C---:B------:R-:W-:Y:S01]  /*10490*/  HMMA.16816.F32 R104, R4.reuse, R142, R104 ;  /* 0x0000008e0468723c */ /* 0x040fe20000001868 */
[----:B------:R-:W-:Y:S01]  /*104a0*/  FADD.FTZ R157, R157, R160 ;  /* 0x000000a09d9d7221 */ /* 0x000fe20000010000 */
[----:B------:R-:W-:Y:S01]  /*104b0*/  IADD3 R2, R92, R172, -R175 ;  /* 0x000000ac5c027210 */ /* 0x000fe20007ffe8af */
[----:B------:R-:W-:Y:S02]  /*104c0*/  FADD.FTZ R164, R164, R3 ;  /* 0x00000003a4a47221 */ /* 0x000fe40000010000 */
[----:B------:R-:W-:Y:S02]  /*104d0*/  FADD.FTZ R3, R162, R157 ;  /* 0x0000009da2037221 */ /* 0x000fe40000010000 */
[----:B------:R-:W-:Y:S01]  /*104e0*/  FADD.FTZ R177, R177, R164 ;  /* 0x000000a4b1b17221 */ /* 0x000fe20000010000 */
[C---:B---3--:R-:W-:Y:S07]  /*104f0*/  HMMA.16816.F32 R92, R4.reuse, R20, R8 ;  /* 0x00000014045c723c */ /* 0x048fee0000001808 */
        /* <DEDUP_REMOVED lines=13> */
[----:B------:R-:W-:Y:S01]  /*105d0*/  IMNMX R230, RZ, R2, !PT ;  /* 0x00000002ffe67217 */ /* 0x000fe20007800200 */
[----:B------:R-:W-:Y:S01]  /*105e0*/  FADD.FTZ R215, R158, R161 ;  /* 0x000000a19ed77221 */ /* 0x000fe20000010000 */
[----:B------:R-:W-:-:S02]  /*105f0*/  IADD3 R177, R196, 0x5000, RZ ;  /* 0x00005000c4b17810 */ /* 0x000fc40007ffe0ff */
[----:B------:R-:W-:Y:S02]  /*10600*/  ISETP.GE.AND P0, PT, R217, R230, PT ;  /* 0x000000e6d900720c */ /* 0x000fe40003f06270 */
        /* <DEDUP_REMOVED lines=26> */
.L_x_1898:
[----:B------:R-:W-:Y:S04]  /*107b0*/  DEPBAR.LE SB0, 0x0 ;  /* 0x000080000000791a */ /* 0x000fe80000000000 */
[----:B------:R-:W-:Y:S01]  /*107c0*/  BAR.SYNC.DEFER_BLOCKING 0x0 ;  /* 0x0000000000007b1d */ /* 0x000fe20000010000 */
[----:B------:R-:W-:Y:S02]  /*107d0*/  ISETP.GE.AND P0, PT, R229, RZ, PT ;  /* 0x000000ffe500720c */ /* 0x000fe40003f06270 */
[----:B------:R-:W-:Y:S11]  /*107e0*/  ISETP.NE.AND P4, PT, R203, RZ, PT ;  /* 0x000000ffcb00720c */ /* 0x000ff60003f85270 */
[----:B------:R-:W-:Y:S01]  /*107f0*/  @P0 SHF.R.S32.HI R17, RZ, 0x1f, R229 ;  /* 0x0000001fff110819 */ /* 0x000fe200000114e5 */
[----:B------:R-:W-:Y:S04]  /*10800*/  @P0 IMAD.WIDE.U32 R8, R229, c[0x0][0x208], RZ ;  /* 0x00008200e5080a25 */ /* 0x000fe800078e00ff */
[----:B------:R-:W-:Y:S02]  /*10810*/  @P0 IMAD R17, R17, c[0x0][0x208], RZ ;  /* 0x0000820011110a24 */ /* 0x000fe400078e02ff */
[C---:B------:R-:W-:Y:S02]  /*10820*/  @P0 IMAD.SHL.U32 R15, R8.reuse, 0x40, RZ ;  /* 0x00000040080f0824 */ /* 0x040fe400078e00ff */
[----:B------:R-:W-:Y:S01]  /*10830*/  @P0 IMAD R17, R229, c[0x0][0x20c], R17 ;  /* 0x00008300e5110a24 */ /* 0x000fe200078e0211 */
[----:B------:R-:W-:Y:S02]  /*10840*/  LDSM.16.M88.4 R136, [R198+0xc100] ;  /* 0x00c10000c688783b */ /* 0x000fe40000000200 */
[----:B------:R-:W-:Y:S01]  /*10850*/  @P0 IADD3 R11, P1, R15, R222, RZ ;  /* 0x000000de0f0b0210 */ /* 0x000fe20007f3e0ff */
[----:B------:R-:W-:Y:S01]  /*10860*/  @P0 IMAD.IADD R17, R9, 0x1, R17 ;  /* 0x0000000109110824 */ /* 0x000fe200078e0211 */
[-C--:B------:R-:W-:Y:S04]  /*10870*/  @P0 IADD3 R9, P2, R15, R204.reuse, RZ ;  /* 0x000000cc0f090210 */ /* 0x080fe80007f5e0ff */
[----:B------:R-:W1:Y:S01]  /*10880*/  LDSM.16.M88.4 R140, [R197+0x6100] ;  /* 0x00610000c58c783b */ /* 0x000e620000000200 */
[----:B------:R-:W-:Y:S02]  /*10890*/  @P0 SHF.L.U64.HI R17, R8, 0x6, R17 ;  /* 0x0000000608110819 */ /* 0x000fe40000010211 */
[----:B------:R-:W-:Y:S02]  /*108a0*/  @P0 LEA R28, P3, R9, c[0x0][0x1f8], 0x1 ;  /* 0x00007e00091c0a11 */ /* 0x000fe400078608ff */
[C---:B------:R-:W-:Y:S01]  /*108b0*/  @P0 IADD3.X R8, R17.reuse, R211, RZ, P2, !PT ;  /* 0x000000d311080210 */ /* 0x040fe200017fe4ff */
[----:B------:R-:W-:Y:S01]  /*108c0*/  @P0 IMAD.X R0, R17, 0x1, R218, P1 ;  /* 0x0000000111000824 */ /* 0x000fe200008e06da */
[----:B------:R-:W-:Y:S01]  /*108d0*/  @P0 LEA R32, P2, R11, c[0x0][0x1f8], 0x1 ;  /* 0x00007e000b200a11 */ /* 0x000fe200078408ff */
[----:B------:R-:W2:Y:S01]  /*108e0*/  LDSM.16.M88.4 R144, [R197+0x6900] ;  /* 0x00690000c590783b */ /* 0x000ea20000000200 */
[----:B------:R-:W-:Y:S02]  /*108f0*/  @P0 LEA.HI.X R29, R9, c[0x0][0x1fc], R8, 0x1, P3 ;  /* 0x00007f00091d0a11 */ /* 0x000fe400018f0c08 */
[----:B------:R-:W-:Y:S02]  /*10900*/  @P0 LEA R9, P1, R227, R15, 0x5 ;  /* 0x0000000fe3090211 */ /* 0x000fe400078228ff */
[----:B------:R-:W-:Y:S02]  /*10910*/  @P0 LEA.HI.X R33, R11, c[0x0][0x1fc], R0, 0x1, P2 ;  /* 0x00007f000b210a11 */ /* 0x000fe400010f0c00 */
[----:B------:R-:W-:Y:S01]  /*10920*/  @P0 LEA.HI.X R13, R227, R17, R232, 0x5, P1 ;  /* 0x00000011e30d0211 */ /* 0x000fe200008f2ce8 */
[----:B------:R-:W3:Y:S01]  /*10930*/  LDSM.16.M88.4 R148, [R197+0x7100] ;  /* 0x00710000c594783b */ /* 0x000ee20000000200 */
[----:B------:R-:W-:Y:S02]  /*10940*/  @P0 IADD3 R11, P1, R9, R204, RZ ;  /* 0x000000cc090b0210 */ /* 0x000fe40007f3e0ff */
[-C--:B------:R-:W-:Y:S02]  /*10950*/  @P0 IADD3 R15, P2, R15, R221.reuse, RZ ;  /* 0x000000dd0f0f0210 */ /* 0x080fe40007f5e0ff */
[----:B------:R-:W-:Y:S01]  /*10960*/  ISETP.NE.AND P3, PT, R173, 0x1, PT ;  /* 0x00000001ad00780c */ /* 0x000fe20003f65270 */
[----:B------:R-:W-:Y:S01]  /*10970*/  @P0 IMAD.X R0, R13, 0x1, R211, P1 ;  /* 0x000000010d000824 */ /* 0x000fe200008e06d3 */
[----:B------:R-:W-:Y:S01]  /*10980*/  @P0 LEA R238, P1, R11, c[0x0][0x1f8], 0x1 ;  /* 0x00007e000bee0a11 */ /* 0x000fe200078208ff */
[----:B------:R-:W4:Y:S01]  /*10990*/  LDSM.16.M88.4 R152, [R197+0x7900] ;  /* 0x00790000c598783b */ /* 0x000f220000000200 */
[----:B------:R-:W-:Y:S02]  /*109a0*/  @P0 IADD3.X R8, R17, R216, RZ, P2, !PT ;  /* 0x000000d811080210 */ /* 0x000fe400017fe4ff */
[----:B------:R-:W-:Y:S02]  /*109b0*/  @P0 LEA R240, P2, R15, c[0x0][0x1f8], 0x1 ;  /* 0x00007e000ff00a11 */ /* 0x000fe400078408ff */
[----:B------:R-:W-:Y:S02]  /*109c0*/  @P0 LEA.HI.X R239, R11, c[0x0][0x1fc], R0, 0x1, P1 ;  /* 0x00007f000bef0a11 */ /* 0x000fe400008f0c00 */
[----:B------:R-:W-:Y:S01]  /*109d0*/  @P0 LEA.HI.X R241, R15, c[0x0][0x1fc], R8, 0x1, P2 ;  /* 0x00007f000ff10a11 */ /* 0x000fe200010f0c08 */
[----:B------:R-:W-:Y:S01]  /*109e0*/  LDSM.16.M88.4 R132, [R194+0xc100] ;  /* 0x00c10000c284783b */ /* 0x000fe20000000200 */
[C---:B------:R-:W-:Y:S02]  /*109f0*/  @P0 IADD3 R12, P1, R9.reuse, R221, RZ ;  /* 0x000000dd090c0210 */ /* 0x040fe40007f3e0ff */
[----:B------:R-:W-:Y:S04]  /*10a00*/  @P0 IADD3 R0, P2, R9, R222, RZ ;  /* 0x000000de09000210 */ /* 0x000fe80007f5e0ff */
[C---:B------:R-:W-:Y:S01]  /*10a10*/  @P0 IADD3.X R15, R13.reuse, R218, RZ, P2, !PT ;  /* 0x000000da0d0f0210 */ /* 0x040fe200017fe4ff */
[C---:B-1----:R-:W-:Y:S01]  /*10a20*/  HMMA.16816.F32 R4, R136.reuse, R140, RZ ;  /* 0x0000008c8804723c */ /* 0x042fe200000018ff */
[----:B------:R-:W1:Y:S02]  /*10a30*/  LDSM.16.M88.4 R156, [R196] ;  /* 0x00000000c49c783b */ /* 0x000e640000000200 */
[----:B------:R-:W-:Y:S01]  /*10a40*/  @P0 LEA R236, P2, R0, c[0x0][0x1f8], 0x1 ;  /* 0x00007e0000ec0a11 */ /* 0x000fe200078408ff */
[----:B------:R-:W-:Y:S01]  /*10a50*/  @P0 IMAD.X R13, R13, 0x1, R216, P1 ;  /* 0x000000010d0d0824 */ /* 0x000fe200008e06d8 */
[----:B------:R-:W-:Y:S02]  /*10a60*/  @P0 LEA R234, P1, R12, c[0x0][0x1f8], 0x1 ;  /* 0x00007e000cea0a11 */ /* 0x000fe400078208ff */
[----:B------:R-:W-:Y:S01]  /*10a70*/  @P0 LEA.HI.X R237, R0, c[0x0][0x1fc], R15, 0x1, P2 ;  /* 0x00007f0000ed0a11 */ /* 0x000fe200010f0c0f */
[C---:B------:R-:W-:Y:S01]  /*10a80*/  HMMA.16816.F32 R8, R136.reuse, R142, RZ ;  /* 0x0000008e8808723c */ /* 0x040fe200000018ff */
[----:B------:R-:W5:Y:S03]  /*10a90*/  LDSM.16.M88.4 R160, [R187] ;  /* 0x00000000bba0783b */ /* 0x000f660000000200 */
[----:B------:R-:W-:Y:S04]  /*10aa0*/  @P0 LEA.HI.X R235, R12, c[0x0][0x1fc], R13, 0x1, P1 ;  /* 0x00007f000ceb0a11 */ /* 0x000fe800008f0c0d */
[C---:B--2---:R-:W-:Y:S01]  /*10ab0*/  HMMA.16816.F32 R12, R136.reuse, R144, RZ ;  /* 0x00000090880c723c */ /* 0x044fe200000018ff */
[----:B------:R-:W2:Y:S07]  /*10ac0*/  LDSM.16.M88.4 R140, [R186] ;  /* 0x00000000ba8c783b */ /* 0x000eae0000000200 */
[C---:B------:R-:W-:Y:S01]  /*10ad0*/  HMMA.16816.F32 R16, R136.reuse, R146, RZ ;  /* 0x000000928810723c */ /* 0x040fe200000018ff */
[----:B------:R-:W1:Y:S07]  /*10ae0*/  LDSM.16.M88.4 R164, [R185] ;  /* 0x00000000b9a4783b */ /* 0x000e6e0000000200 */
[C---:B---3--:R-:W-:Y:S01]  /*10af0*/  HMMA.16816.F32 R20, R136.reuse, R148, RZ ;  /* 0x000000948814723c */ /* 0x048fe200000018ff */
[----:B------:R-:W-:Y:S01]  /*10b00*/  @!PT LDS RZ, [RZ] ;  /* 0x00000000fffff984 */ /* 0x000fe20000000800 */
[----:B------:R-:W-:Y:S01]  /*10b10*/  @!PT LDS RZ, [RZ] ;  /* 0x00000000fffff984 */ /* 0x000fe20000000800 */
[----:B------:R-:W-:Y:S01]  /*10b20*/  @!PT LDS RZ, [RZ] ;  /* 0x00000000fffff984 */ /* 0x000fe20000000800 */
[----:B------:R4:W-:Y:S07]  /*10b30*/  @P0 LDGSTS.E.BYPASS.LTC128B.128 [R206+0x100], [R28.64], !P5 ;  /* 0x001000001cce0fae */ /* 0x0009ee000e901d46 */
[C---:B------:R-:W-:Y:S01]  /*10b40*/  HMMA.16816.F32 R24, R136.reuse, R150, RZ ;  /* 0x000000968818723c */ /* 0x040fe200000018ff */
[----:B------:R3:W-:Y:S08]  /*10b50*/  @P0 LDGSTS.E.BYPASS.LTC128B.128 [R206+0x2100], [R32.64], !P6 ;  /* 0x0210000020ce0fae */ /* 0x0007f0000f101d46 */
[----:B------:R1:W-:Y:S08]  /*10b60*/  @P0 LDGSTS.E.BYPASS.LTC128B.128 [R206+0x4100], [R240.64], !P4 ;  /* 0x04100000f0ce0fae */ /* 0x0003f0000e101d46 */
[----:B------:R2:W-:Y:S01]  /*10b70*/  @P0 LDGSTS.E.BYPASS.LTC128B.128 [R206+0x1100], [R238.64], !P5 ;  /* 0x01100000eece0fae */ /* 0x0005e2000e901d46 */
[C---:B----4-:R-:W-:Y:S07]  /*10b80*/  HMMA.16816.F32 R28, R136.reuse, R152, RZ ;  /* 0x00000098881c723c */ /* 0x050fee00000018ff */
[----:B------:R4:W-:Y:S01]  /*10b90*/  @P0 LDGSTS.E.BYPASS.LTC128B.128 [R206+0x3100], [R236.64], !P6 ;  /* 0x03100000ecce0fae */ /* 0x0009e2000f101d46 */
[----:B---3--:R-:W-:Y:S07]  /*10ba0*/  HMMA.16816.F32 R32, R136, R154, RZ ;  /* 0x0000009a8820723c */ /* 0x008fee00000018ff */
[----:B------:R3:W-:Y:S01]  /*10bb0*/  @P0 LDGSTS.E.BYPASS.LTC128B.128 [R206+0x5100], [R234.64], !P4 ;  /* 0x05100000eace0fae */ /* 0x0007e2000e101d46 */
[C---:B-1----:R-:W-:Y:S07]  /*10bc0*/  HMMA.16816.F32 R4, R132.reuse, R156, R4 ;  /* 0x0000009c8404723c */ /* 0x042fee0000001804 */
[----:B------:R-:W-:Y:S01]  /*10bd0*/  LDSM.16.M88.4 R144, [R193+0xc100] ;  /* 0x00c10000c190783b */ /* 0x000fe20000000200 */
[C---:B------:R-:W-:Y:S07]  /*10be0*/  HMMA.16816.F32 R8, R132.reuse, R158, R8 ;  /* 0x0000009e8408723c */ /* 0x040fee0000001808 */
[----:B------:R-:W0:Y:S01]  /*10bf0*/  LDGDEPBAR ;  /* 0x00000000000079af */ /* 0x000e220000000000 */
[C---:B-----5:R-:W-:Y:S07]  /*10c00*/  HMMA.16816.F32 R12, R132.reuse, R160, R12 ;  /* 0x000000a0840c723c */ /* 0x060fee000000180c */
[----:B------:R-:W1:Y:S01]  /*10c10*/  LDSM.16.M88.4 R168, [R192+0x6100] ;  /* 0x00610000c0a8783b */ /* 0x000e620000000200 */
[C---:B------:R-:W-:Y:S07]  /*10c20*/  HMMA.16816.F32 R16, R132.reuse, R162, R16 ;  /* 0x000000a28410723c */ /* 0x040fee0000001810 */
[----:B------:R-:W5:Y:S01]  /*10c30*/  LDSM.16.M88.4 R136, [R192+0x6900] ;  /* 0x00690000c088783b */ /* 0x000f620000000200 */
[C---:B--2---:R-:W-:Y:S07]  /*10c40*/  HMMA.16816.F32 R20, R132.reuse, R140, R20 ;  /* 0x0000008c8414723c */ /* 0x044fee0000001814 */
[----:B------:R-:W2:Y:S01]  /*10c50*/  LDSM.16.M88.4 R148, [R192+0x7100] ;  /* 0x00710000c094783b */ /* 0x000ea20000000200 */
[C---:B------:R-:W-:Y:S07]  /*10c60*/  HMMA.16816.F32 R24, R132.reuse, R142, R24 ;  /* 0x0000008e8418723c */ /* 0x040fee0000001818 */
[----:B------:R-:W2:Y:S01]  /*10c70*/  LDSM.16.M88.4 R152, [R192+0x7900] ;  /* 0x00790000c098783b */ /* 0x000ea20000000200 */
[C---:B------:R-:W-:Y:S07]  /*10c80*/  HMMA.16816.F32 R28, R132.reuse, R164, R28 ;  /* 0x000000a4841c723c */ /* 0x040fee000000181c */
[----:B------:R-:W-:Y:S01]  /*10c90*/  LDSM.16.M88.4 R156, [R191+0xc100] ;  /* 0x00c10000bf9c783b */ /* 0x000fe20000000200 */
[----:B------:R-:W-:Y:S07]  /*10ca0*/  HMMA.16816.F32 R32, R132, R166, R32 ;  /* 0x000000a68420723c */ /* 0x000fee0000001820 */
[----:B------:R-:W3:Y:S01]  /*10cb0*/  LDSM.16.M88.4 R160, [R184] ;  /* 0x00000000b8a0783b */ /* 0x000ee20000000200 */
[C---:B-1----:R-:W-:Y:S07]  /*10cc0*/  HMMA.16816.F32 R4, R144.reuse, R168, R4 ;  /* 0x000000a89004723c */ /* 0x042fee0000001804 */
[----:B------:R-:W1:Y:S01]  /*10cd0*/  LDSM.16.M88.4 R132, [R184+0x800] ;  /* 0x00080000b884783b */ /* 0x000e620000000200 */
[C---:B------:R-:W-:Y:S07]  /*10ce0*/  HMMA.16816.F32 R8, R144.reuse, R170, R8 ;  /* 0x000000aa9008723c */ /* 0x040fee0000001808 */
[----:B------:R-:W1:Y:S01]  /*10cf0*/  LDSM.16.M88.4 R140, [R184+0x1000] ;  /* 0x00100000b88c783b */ /* 0x000e620000000200 */
[C---:B-----5:R-:W-:Y:S07]  /*10d00*/  HMMA.16816.F32 R12, R144.reuse, R136, R12 ;  /* 0x00000088900c723c */ /* 0x060fee000000180c */
[----:B------:R-:W5:Y:S01]  /*10d10*/  LDSM.16.M88.4 R164, [R184+0x1800] ;  /* 0x00180000b8a4783b */ /* 0x000f620000000200 */
[C---:B------:R-:W-:Y:S07]  /*10d20*/  HMMA.16816.F32 R16, R144.reuse, R138, R16 ;  /* 0x0000008a9010723c */ /* 0x040fee0000001810 */
[----:B------:R-:W-:Y:S01]  /*10d30*/  LDSM.16.M88.4 R136, [R198+0x10100] ;  /* 0x01010000c688783b */ /* 0x000fe20000000200 */
[C---:B--2---:R-:W-:Y:S07]  /*10d40*/  HMMA.16816.F32 R20, R144.reuse, R148, R20 ;  /* 0x000000949014723c */ /* 0x044fee0000001814 */
[----:B------:R-:W-:Y:S01]  /*10d50*/  LDSM.16.M88.4 R168, [R182] ;  /* 0x00000000b6a8783b */ /* 0x000fe20000000200 */
[C---:B------:R-:W-:Y:S07]  /*10d60*/  HMMA.16816.F32 R24, R144.reuse, R150, R24 ;  /* 0x000000969018723c */ /* 0x040fee0000001818 */
[----:B------:R-:W-:Y:S01]  /*10d70*/  LDSM.16.M88.4 R148, [R197+0x8900] ;  /* 0x00890000c594783b */ /* 0x000fe20000000200 */
[C---:B------:R-:W-:Y:S08]  /*10d80*/  HMMA.16816.F32 R28, R144.reuse, R152, R28 ;  /* 0x00000098901c723c */ /* 0x040ff0000000181c */
[----:B------:R-:W-:Y:S01]  /*10d90*/  HMMA.16816.F32 R32, R144, R154, R32 ;  /* 0x0000009a9020723c */ /* 0x000fe20000001820 */
[----:B------:R-:W2:Y:S07]  /*10da0*/  LDSM.16.M88.4 R144, [R197+0x8100] ;  /* 0x00810000c590783b */ /* 0x000eae0000000200 */
[C---:B---3--:R-:W-:Y:S01]  /*10db0*/  HMMA.16816.F32 R4, R156.reuse, R160, R4 ;  /* 0x000000a09c04723c */ /* 0x048fe20000001804 */
[----:B------:R-:W3:Y:S07]  /*10dc0*/  LDSM.16.M88.4 R152, [R197+0x9100] ;  /* 0x00910000c598783b */ /* 0x000eee0000000200 */
[C---:B------:R-:W-:Y:S01]  /*10dd0*/  HMMA.16816.F32 R8, R156.reuse, R162, R8 ;  /* 0x000000a29c08723c */ /* 0x040fe20000001808 */
[----:B------:R-:W2:Y:S07]  /*10de0*/  LDSM.16.M88.4 R160, [R197+0x9900] ;  /* 0x00990000c5a0783b */ /* 0x000eae0000000200 */
[C---:B-1----:R-:W-:Y:S08]  /*10df0*/  HMMA.16816.F32 R12, R156.reuse, R132, R12 ;  /* 0x000000849c0c723c */ /* 0x042ff0000000180c */
[C---:B------:R-:W-:Y:S01]  /*10e00*/  HMMA.16816.F32 R16, R156.reuse, R134, R16 ;  /* 0x000000869c10723c */ /* 0x040fe20000001810 */
[----:B------:R-:W-:Y:S07]  /*10e10*/  LDSM.16.M88.4 R132, [R194+0x10100] ;  /* 0x01010000c284783b */ /* 0x000fee0000000200 */
[C---:B------:R-:W-:Y:S08]  /*10e20*/  HMMA.16816.F32 R20, R156.reuse, R140, R20 ;  /* 0x0000008c9c14723c */ /* 0x040ff00000001814 */
[C---:B------:R-:W-:Y:S01]  /*10e30*/  HMMA.16816.F32 R24, R156.reuse, R142, R24 ;  /* 0x0000008e9c18723c */ /* 0x040fe20000001818 */
[----:B------:R-:W1:Y:S07]  /*10e40*/  LDSM.16.M88.4 R140, [R183] ;  /* 0x00000000b78c783b */ /* 0x000e6e0000000200 */
[C---:B-----5:R-:W-:Y:S08]  /*10e50*/  HMMA.16816.F32 R28, R156.reuse, R164, R28 ;  /* 0x000000a49c1c723c */ /* 0x060ff0000000181c */
[----:B------:R-:W-:Y:S01]  /*10e60*/  HMMA.16816.F32 R32, R156, R166, R32 ;  /* 0x000000a69c20723c */ /* 0x000fe20000001820 */
[----:B------:R-:W-:Y:S07]  /*10e70*/  LDSM.16.M88.4 R156, [R192+0x9100] ;  /* 0x00910000c09c783b */ /* 0x000fee0000000200 */
[C---:B--2---:R-:W-:Y:S01]  /*10e80*/  HMMA.16816.F32 R4, R136.reuse, R144, R4 ;  /* 0x000000908804723c */ /* 0x044fe20000001804 */
[----:B------:R-:W-:Y:S07]  /*10e90*/  LDSM.16.M88.4 R164, [R184+0x3000] ;  /* 0x00300000b8a4783b */ /* 0x000fee0000000200 */
[C---:B------:R-:W-:Y:S01]  /*10ea0*/  HMMA.16816.F32 R8, R136.reuse, R146, R8 ;  /* 0x000000928808723c */ /* 0x040fe20000001808 */
[----:B------:R-:W2:Y:S07]  /*10eb0*/  LDSM.16.M88.4 R144, [R181] ;  /* 0x00000000b590783b */ /* 0x000eae0000000200 */
[C---:B------:R-:W-:Y:S08]  /*10ec0*/  HMMA.16816.F32 R12, R136.reuse, R148, R12 ;  /* 0x00000094880c723c */ /* 0x040ff0000000180c */
[C---:B------:R-:W-:Y:S01]  /*10ed0*/  HMMA.16816.F32 R16, R136.reuse, R150, R16 ;  /* 0x000000968810723c */ /* 0x040fe20000001810 */
[----:B------:R-:W5:Y:S07]  /*10ee0*/  LDSM.16.M88.4 R148, [R180] ;  /* 0x00000000b494783b */ /* 0x000f6e0000000200 */
[C---:B---3--:R-:W-:Y:S08]  /*10ef0*/  HMMA.16816.F32 R20, R136.reuse, R152, R20 ;  /* 0x000000988814723c */ /* 0x048ff00000001814 */
[C---:B------:R-:W-:Y:S01]  /*10f00*/  HMMA.16816.F32 R24, R136.reuse, R154, R24 ;  /* 0x0000009a8818723c */ /* 0x040fe20000001818 */
[----:B------:R-:W-:Y:S07]  /*10f10*/  LDSM.16.M88.4 R152, [R192+0x8100] ;  /* 0x00810000c098783b */ /* 0x000fee0000000200 */
[C---:B------:R-:W-:Y:S08]  /*10f20*/  HMMA.16816.F32 R28, R136.reuse, R160, R28 ;  /* 0x000000a0881c723c */ /* 0x040ff0000000181c */
[----:B------:R-:W-:Y:S01]  /*10f30*/  HMMA.16816.F32 R32, R136, R162, R32 ;  /* 0x000000a28820723c */ /* 0x000fe20000001820 */
[----:B------:R-:W3:Y:S07]  /*10f40*/  LDSM.16.M88.4 R136, [R193+0x10100] ;  /* 0x01010000c188783b */ /* 0x000eee0000000200 */
[C---:B-1----:R-:W-:Y:S01]  /*10f50*/  HMMA.16816.F32 R4, R132.reuse, R140, R4 ;  /* 0x0000008c8404723c */ /* 0x042fe20000001804 */
[----:B------:R-:W-:Y:S07]  /*10f60*/  LDSM.16.M88.4 R160, [R192+0x9900] ;  /* 0x00990000c0a0783b */ /* 0x000fee0000000200 */
[C---:B------:R-:W-:Y:S01]  /*10f70*/  HMMA.16816.F32 R8, R132.reuse, R142, R8 ;  /* 0x0000008e8408723c */ /* 0x040fe20000001808 */
[----:B------:R-:W1:Y:S07]  /*10f80*/  LDSM.16.M88.4 R140, [R192+0x8900] ;  /* 0x00890000c08c783b */ /* 0x000e6e0000000200 */
[C---:B------:R-:W-:Y:S08]  /*10f90*/  HMMA.16816.F32 R12, R132.reuse, R168, R12 ;  /* 0x000000a8840c723c */ /* 0x040ff0000000180c */
[C---:B------:R-:W-:Y:S08]  /*10fa0*/  HMMA.16816.F32 R16, R132.reuse, R170, R16 ;  /* 0x000000aa8410723c */ /* 0x040ff00000001810 */
[C---:B--2---:R-:W-:Y:S08]  /*10fb0*/  HMMA.16816.F32 R20, R132.reuse, R144, R20 ;  /* 0x000000908414723c */ /* 0x044ff00000001814 */
[C---:B------:R-:W-:Y:S01]  /*10fc0*/  HMMA.16816.F32 R24, R132.reuse, R146, R24 ;  /* 0x000000928418723c */ /* 0x040fe20000001818 */
[----:B------:R-:W-:Y:S07]  /*10fd0*/  LDSM.16.M88.4 R144, [R184+0x2000] ;  /* 0x00200000b890783b */ /* 0x000fee0000000200 */
[C---:B-----5:R-:W-:Y:S08]  /*10fe0*/  HMMA.16816.F32 R28, R132.reuse, R148, R28 ;  /* 0x00000094841c723c */ /* 0x060ff0000000181c */
[----:B------:R-:W-:Y:S01]  /*10ff0*/  HMMA.16816.F32 R32, R132, R150, R32 ;  /* 0x000000968420723c */ /* 0x000fe20000001820 */
[----:B------:R-:W2:Y:S07]  /*11000*/  LDSM.16.M88.4 R132, [R191+0x10100] ;  /* 0x01010000bf84783b */ /* 0x000eae0000000200 */
[C---:B---3--:R-:W-:Y:S01]  /*11010*/  HMMA.16816.F32 R4, R136.reuse, R152, R4 ;  /* 0x000000988804723c */ /* 0x048fe20000001804 */
[----:B------:R-:W3:Y:S07]  /*11020*/  LDSM.16.M88.4 R148, [R184+0x2800] ;  /* 0x00280000b894783b */ /* 0x000eee0000000200 */
[C---:B------:R-:W-:Y:S01]  /*11030*/  HMMA.16816.F32 R8, R136.reuse, R154, R8 ;  /* 0x0000009a8808723c */ /* 0x040fe20000001808 */
[----:B------:R-:W-:Y:S07]  /*11040*/  LDSM.16.M88.4 R152, [R198+0x14100] ;  /* 0x01410000c698783b */ /* 0x000fee0000000200 */
        /* <DEDUP_REMOVED lines=10> */
[----:B------:R-:W-:Y:S07]  /*110f0*/  LDSM.16.M88.4 R160, [R194+0x14100] ;  /* 0x01410000c2a0783b */ /* 0x000fee0000000200 */
[C---:B------:R-:W-:Y:S01]  /*11100*/  HMMA.16816.F32 R8, R132.reuse, R146, R8 ;  /* 0x000000928408723c */ /* 0x040fe20000001808 */
[----:B------:R-:W2:Y:S07]  /*11110*/  LDSM.16.M88.4 R144, [R197+0xb100] ;  /* 0x00b10000c590783b */ /* 0x000eae0000000200 */
[C---:B---3--:R-:W-:Y:S08]  /*11120*/  HMMA.16816.F32 R12, R132.reuse, R148, R12 ;  /* 0x00000094840c723c */ /* 0x048ff0000000180c */
[C---:B------:R-:W-:Y:S01]  /*11130*/  HMMA.16816.F32 R16, R132.reuse, R150, R16 ;  /* 0x000000968410723c */ /* 0x040fe20000001810 */
[----:B------:R-:W3:Y:S07]  /*11140*/  LDSM.16.M88.4 R148, [R197+0xb900] ;  /* 0x00b90000c594783b */ /* 0x000eee0000000200 */
[C---:B------:R-:W-:Y:S08]  /*11150*/  HMMA.16816.F32 R20, R132.reuse, R164, R20 ;  /* 0x000000a48414723c */ /* 0x040ff00000001814 */
[C---:B------:R-:W-:Y:S01]  /*11160*/  HMMA.16816.F32 R24, R132.reuse, R166, R24 ;  /* 0x000000a68418723c */ /* 0x040fe20000001818 */
[----:B------:R-:W2:Y:S07]  /*11170*/  LDSM.16.M88.4 R164, [R179] ;  /* 0x00000000b3a4783b */ /* 0x000eae0000000200 */
[C---:B-1----:R-:W-:Y:S08]  /*11180*/  HMMA.16816.F32 R28, R132.reuse, R140, R28 ;  /* 0x0000008c841c723c */ /* 0x042ff0000000181c */
[----:B------:R-:W-:Y:S01]  /*11190*/  HMMA.16816.F32 R32, R132, R142, R32 ;  /* 0x0000008e8420723c */ /* 0x000fe20000001820 */
[----:B------:R-:W1:Y:S07]  /*111a0*/  LDSM.16.M88.4 R132, [R178] ;  /* 0x00000000b284783b */ /* 0x000e6e0000000200 */
[C---:B-----5:R-:W-:Y:S01]  /*111b0*/  HMMA.16816.F32 R4, R152.reuse, R156, R4 ;  /* 0x0000009c9804723c */ /* 0x060fe20000001804 */
[----:B------:R-:W5:Y:S07]  /*111c0*/  LDSM.16.M88.4 R140, [R177] ;  /* 0x00000000b18c783b */ /* 0x000f6e0000000200 */
[C---:B------:R-:W-:Y:S01]  /*111d0*/  HMMA.16816.F32 R8, R152.reuse, R158, R8 ;  /* 0x0000009e9808723c */ /* 0x040fe20000001808 */
[----:B------:R-:W-:Y:S07]  /*111e0*/  LDSM.16.M88.4 R156, [R192+0xb900] ;  /* 0x00b90000c09c783b */ /* 0x000fee0000000200 */
[C---:B------:R-:W-:Y:S08]  /*111f0*/  HMMA.16816.F32 R12, R152.reuse, R136, R12 ;  /* 0x00000088980c723c */ /* 0x040ff0000000180c */
[C---:B------:R-:W-:Y:S01]  /*11200*/  HMMA.16816.F32 R16, R152.reuse, R138, R16 ;  /* 0x0000008a9810723c */ /* 0x040fe20000001810 */
[----:B------:R-:W1:Y:S07]  /*11210*/  LDSM.16.M88.4 R136, [R176] ;  /* 0x00000000b088783b */ /* 0x000e6e0000000200 */
        /* <DEDUP_REMOVED lines=18> */
[----:B------:R-:W-:Y:S07]  /*11340*/  LDSM.16.M88.4 R136, [R184+0x5000] ;  /* 0x00500000b888783b */ /* 0x000fee0000000200 */
[C---:B--2---:R-:W-:Y:S08]  /*11350*/  HMMA.16816.F32 R4, R144.reuse, R148, R4 ;  /* 0x000000949004723c */ /* 0x044ff00000001804 */
[C---:B------:R-:W-:Y:S08]  /*11360*/  HMMA.16816.F32 R8, R144.reuse, R150, R8 ;  /* 0x000000969008723c */ /* 0x040ff00000001808 */
[C---:B---3--:R-:W-:Y:S08]  /*11370*/  HMMA.16816.F32 R12, R144.reuse, R152, R12 ;  /* 0x00000098900c723c */ /* 0x048ff0000000180c */
[C---:B------:R-:W-:Y:S08]  /*11380*/  HMMA.16816.F32 R16, R144.reuse, R154, R16 ;  /* 0x0000009a9010723c */ /* 0x040ff00000001810 */
[C---:B-1----:R-:W-:Y:S08]  /*11390*/  HMMA.16816.F32 R20, R144.reuse, R132, R20 ;  /* 0x000000849014723c */ /* 0x042ff00000001814 */
[C---:B------:R-:W-:Y:S01]  /*113a0*/  HMMA.16816.F32 R24, R144.reuse, R134, R24 ;  /* 0x000000869018723c */ /* 0x040fe20000001818 */
[----:B------:R-:W1:Y:S07]  /*113b0*/  LDSM.16.M88.4 R132, [R184+0x4800] ;  /* 0x00480000b884783b */ /* 0x000e6e0000000200 */
[C---:B------:R-:W-:Y:S07]  /*113c0*/  HMMA.16816.F32 R28, R144.reuse, R156, R28 ;  /* 0x0000009c901c723c */ /* 0x040fee000000181c */
[----:B------:R-:W-:Y:S01]  /*113d0*/  MOV R157, R174 ;  /* 0x000000ae009d7202 */ /* 0x000fe20000000f00 */
[----:B------:R-:W-:Y:S01]  /*113e0*/  HMMA.16816.F32 R32, R144, R158, R32 ;  /* 0x0000009e9020723c */ /* 0x000fe20000001820 */
[----:B------:R-:W-:Y:S01]  /*113f0*/  LDSM.16.M88.4 R144, [R184+0x5800] ;  /* 0x00580000b890783b */ /* 0x000fe20000000200 */
[----:B------:R-:W-:Y:S04]  /*11400*/  DEPBAR.LE SB0, 0x0 ;  /* 0x000080000000791a */ /* 0x000fe80000000000 */
[----:B------:R-:W-:Y:S01]  /*11410*/  @P3 SHF.R.U32.HI R157, RZ, c[0x0][0x2cc], R226 ;  /* 0x0000b300ff9d3a19 */ /* 0x000fe200000116e2 */
[----:B------:R-:W-:Y:S01]  /*11420*/  IMAD R158, R229, R225, 0x1 ;  /* 0x00000001e59e7424 */ /* 0x000fe200078e02e1 */
[C---:B-----5:R-:W-:Y:S03]  /*11430*/  HMMA.16816.F32 R4, R140.reuse, R164, R4 ;  /* 0x000000a48c04723c */ /* 0x060fe60000001804 */
[----:B------:R-:W2:Y:S02]  /*11440*/  SHFL.IDX PT, R156, R157, RZ, 0x1c1f ;  /* 0x001c1fff9d9c7589 */ /* 0x000ea400000e0000 */
[----:B------:R-:W-:Y:S03]  /*11450*/  IADD3 R158, R172, R158, -R219 ;  /* 0x0000009eac9e7210 */ /* 0x000fe60007ffe8db */
[C---:B------:R-:W-:Y:S03]  /*11460*/  HMMA.16816.F32 R8, R140.reuse, R166, R8 ;  /* 0x000000a68c08723c */ /* 0x040fe60000001808 */
[----:B------:R-:W3:Y:S01]  /*11470*/  SHFL.IDX PT, R0, R157, 0x1, 0x1c1f ;  /* 0x003c1f009d007f89 */ /* 0x000ee200000e0000 */
[----:B------:R-:W-:Y:S04]  /*11480*/  IMAD.IADD R159, R158, 0x1, -R175 ;  /* 0x000000019e9f7824 */ /* 0x000fe800078e0aaf */
[C---:B-1----:R-:W-:Y:S03]  /*11490*/  HMMA.16816.F32 R12, R140.reuse, R132, R12 ;  /* 0x000000848c0c723c */ /* 0x042fe6000000180c */
[----:B------:R-:W-:Y:S05]  /*114a0*/  BAR.SYNC.DEFER_BLOCKING 0x0 ;  /* 0x0000000000007b1d */ /* 0x000fea0000010000 */
[C---:B------:R-:W-:Y:S04]  /*114b0*/  HMMA.16816.F32 R16, R140.reuse, R134, R16 ;  /* 0x000000868c10723c */ /* 0x040fe80000001810 */
[C---:B--2---:R-:W-:Y:S04]  /*114c0*/  IADD3 R132, R159.reuse, R156, RZ ;  /* 0x0000009c9f847210 */ /* 0x044fe80007ffe0ff */
[C---:B------:R-:W-:Y:S03]  /*114d0*/  HMMA.16816.F32 R20, R140.reuse, R136, R20 ;  /* 0x000000888c14723c */ /* 0x040fe60000001814 */
[C---:B------:R-:W-:Y:S01]  /*114e0*/  ISETP.GT.AND P0, PT, R132.reuse, RZ, PT ;  /* 0x000000ff8400720c */ /* 0x040fe20003f04270 */
[----:B---3--:R-:W-:Y:S01]  /*114f0*/  IMAD.IADD R0, R159, 0x1, R0 ;  /* 0x000000019f007824 */ /* 0x008fe200078e0200 */
[----:B------:R-:W-:Y:S02]  /*11500*/  ISETP.GT.AND P2, PT, R132, 0x1, PT ;  /* 0x000000018400780c */ /* 0x000fe40003f44270 */
[----:B------:R-:W-:Y:S01]  /*11510*/  FSEL R134, R4, -INF , P0 ;  /* 0xff80000004867808 */ /* 0x000fe20000000000 */
[C---:B------:R-:W-:Y:S03]  /*11520*/  HMMA.16816.F32 R24, R140.reuse, R138, R24 ;  /* 0x0000008a8c18723c */ /* 0x040fe60000001818 */
[C---:B------:R-:W-:Y:S02]  /*11530*/  ISETP.GT.AND P1, PT, R0.reuse, RZ, PT ;  /* 0x000000ff0000720c */ /* 0x040fe40003f24270 */
[----:B------:R-:W-:Y:S02]  /*11540*/  ISETP.GT.AND P0, PT, R0, 0x1, PT ;  /* 0x000000010000780c */ /* 0x000fe40003f04270 */
[----:B------:R-:W-:Y:S01]  /*11550*/  FSEL R161, R6, -INF , P1 ;  /* 0xff80000006a17808 */ /* 0x000fe20000800000 */
[C---:B------:R-:W-:Y:S03]  /*11560*/  HMMA.16816.F32 R28, R140.reuse, R144, R28 ;  /* 0x000000908c1c723c */ /* 0x040fe6000000181c */
[----:B------:R-:W-:Y:S02]  /*11570*/  ISETP.GT.AND P1, PT, R0, 0x8, PT ;  /* 0x000000080000780c */ /* 0x000fe40003f24270 */
[----:B------:R-:W-:Y:S02]  /*11580*/  FSEL R135, R7, -INF , P0 ;  /* 0xff80000007877808 */ /* 0x000fe40000000000 */
[----:B------:R-:W-:Y:S01]  /*11590*/  FSEL R163, R5, -INF , P2 ;  /* 0xff80000005a37808 */ /* 0x000fe20001000000 */
[----:B------:R-:W-:Y:S03]  /*115a0*/  HMMA.16816.F32 R32, R140, R146, R32 ;  /* 0x000000928c20723c */ /* 0x000fe60000001820 */
[C---:B------:R-:W-:Y:S02]  /*115b0*/  ISETP.GT.AND P2, PT, R132.reuse, 0x9, PT ;  /* 0x000000098400780c */ /* 0x040fe40003f44270 */
[C---:B------:R-:W-:Y:S02]  /*115c0*/  ISETP.GT.AND P0, PT, R132.reuse, 0x8, PT ;  /* 0x000000088400780c */ /* 0x040fe40003f04270 */
[----:B------:R-:W-:Y:S02]  /*115d0*/  ISETP.GT.AND P3, PT, R132, 0x28, PT ;  /* 0x000000288400780c */ /* 0x000fe40003f64270 */
[----:B------:R-:W-:Y:S02]  /*115e0*/  FSEL R156, R8, -INF , P0 ;  /* 0xff800000089c7808 */ /* 0x000fe40000000000 */
[----:B------:R-:W-:Y:S02]  /*115f0*/  ISETP.GT.AND P0, PT, R0, 0x9, PT ;  /* 0x000000090000780c */ /* 0x000fe40003f04270 */
[----:B------:R-:W-:Y:S02]  /*11600*/  FSEL R8, R9, -INF , P2 ;  /* 0xff80000009087808 */ /* 0x000fe40001000000 */
[----:B------:R-:W-:Y:S02]  /*11610*/  FSEL R9, R10, -INF , P1 ;  /* 0xff8000000a097808 */ /* 0x000fe40000800000 */
[----:B------:R-:W-:Y:S02]  /*11620*/  FMNMX.FTZ R10, R134, R3, !PT ;  /* 0x00000003860a7209 */ /* 0x000fe40007810000 */
[----:B------:R-:W-:Y:S02]  /*11630*/  ISETP.GT.AND P2, PT, R132, 0x11, PT ;  /* 0x000000118400780c */ /* 0x000fe40003f44270 */
[----:B------:R-:W-:Y:S02]  /*11640*/  FMNMX.FTZ R133, R163, R10, !PT ;  /* 0x0000000aa3857209 */ /* 0x000fe40007810000 */
[----:B------:R-:W-:Y:S02]  /*11650*/  FSEL R11, R11, -INF , P0 ;  /* 0xff8000000b0b7808 */ /* 0x000fe40000000000 */
[----:B------:R-:W-:Y:S02]  /*11660*/  FSEL R231, R13, -INF , P2 ;  /* 0xff8000000de77808 */ /* 0x000fe40001000000 */
[----:B------:R-:W-:Y:S02]  /*11670*/  FMNMX.FTZ R13, R156, R133, !PT ;  /* 0x000000859c0d7209 */ /* 0x000fe40007810000 */
[----:B------:R-:W-:Y:S02]  /*11680*/  ISETP.GT.AND P0, PT, R132, 0x10, PT ;  /* 0x000000108400780c */ /* 0x000fe40003f04270 */
[----:B------:R-:W-:Y:S02]  /*11690*/  FMNMX.FTZ R13, R8, R13, !PT ;  /* 0x0000000d080d7209 */ /* 0x000fe40007810000 */
[----:B------:R-:W-:Y:S02]  /*116a0*/  FSEL R168, R12, -INF , P0 ;  /* 0xff8000000ca87808 */ /* 0x000fe40000000000 */
[C---:B------:R-:W-:Y:S02]  /*116b0*/  ISETP.GT.AND P0, PT, R0.reuse, 0x11, PT ;  /* 0x000000110000780c */ /* 0x040fe40003f04270 */
[----:B------:R-:W-:Y:S02]  /*116c0*/  ISETP.GT.AND P1, PT, R0, 0x10, PT ;  /* 0x000000100000780c */ /* 0x000fe40003f24270 */
[----:B------:R-:W-:Y:S02]  /*116d0*/  FSEL R233, R15, -INF , P0 ;  /* 0xff8000000fe97808 */ /* 0x000fe40000000000 */
[----:B------:R-:W-:Y:S02]  /*116e0*/  FMNMX.FTZ R10, R168, R13, !PT ;  /* 0x0000000da80a7209 */ /* 0x000fe40007810000 */
[----:B------:R-:W-:Y:S02]  /*116f0*/  ISETP.GT.AND P0, PT, R132, 0x18, PT ;  /* 0x000000188400780c */ /* 0x000fe40003f04270 */
[----:B------:R-:W-:Y:S02]  /*11700*/  FSEL R170, R14, -INF , P1 ;  /* 0xff8000000eaa7808 */ /* 0x000fe40000800000 */
[----:B------:R-:W-:Y:S02]  /*11710*/  ISETP.GT.AND P1, PT, R0, 0x18, PT ;  /* 0x000000180000780c */ /* 0x000fe40003f24270 */
[----:B------:R-:W-:Y:S02]  /*11720*/  ISETP.GT.AND P2, PT, R132, 0x19, PT ;  /* 0x000000198400780c */ /* 0x000fe40003f44270 */
[----:B------:R-:W-:Y:S02]  /*11730*/  FSEL R234, R16, -INF , P0 ;  /* 0xff80000010ea7808 */ /* 0x000fe40000000000 */
[----:B------:R-:W-:Y:S02]  /*11740*/  FMNMX.FTZ R13, R231, R10, !PT ;  /* 0x0000000ae70d7209 */ /* 0x000fe40007810000 */
[----:B----4-:R-:W-:Y:S02]  /*11750*/  FSEL R236, R18, -INF , P1 ;  /* 0xff80000012ec7808 */ /* 0x010fe40000800000 */
[----:B------:R-:W-:Y:S02]  /*11760*/  ISETP.GT.AND P0, PT, R0, 0x19, PT ;  /* 0x000000190000780c */ /* 0x000fe40003f04270 */
[----:B------:R-:W-:Y:S02]  /*11770*/  FSEL R235, R17, -INF , P2 ;  /* 0xff80000011eb7808 */ /* 0x000fe40001000000 */
[----:B------:R-:W-:Y:S02]  /*11780*/  FMNMX.FTZ R10, R234, R13, !PT ;  /* 0x0000000dea0a7209 */ /* 0x000fe40007810000 */
[----:B------:R-:W-:Y:S02]  /*11790*/  ISETP.GT.AND P1, PT, R132, 0x20, PT ;  /* 0x000000208400780c */ /* 0x000fe40003f24270 */
[----:B------:R-:W-:Y:S02]  /*117a0*/  FMNMX.FTZ R12, R161, R2, !PT ;  /* 0x00000002a10c7209 */ /* 0x000fe40007810000 */
[----:B------:R-:W-:Y:S02]  /*117b0*/  FSEL R238, R20, -INF , P1 ;  /* 0xff80000014ee7808 */ /* 0x000fe40000800000 */
[----:B------:R-:W-:Y:S02]  /*117c0*/  FSEL R237, R19, -INF , P0 ;  /* 0xff80000013ed7808 */ /* 0x000fe40000000000 */
[----:B------:R-:W-:Y:S02]  /*117d0*/  ISETP.GT.AND P0, PT, R132, 0x21, PT ;  /* 0x000000218400780c */ /* 0x000fe40003f04270 */
[----:B------:R-:W-:Y:S02]  /*117e0*/  FMNMX.FTZ R13, R235, R10, !PT ;  /* 0x0000000aeb0d7209 */ /* 0x000fe40007810000 */
[----:B------:R-:W-:Y:S02]  /*117f0*/  FMNMX.FTZ R12, R135, R12, !PT ;  /* 0x0000000c870c7209 */ /* 0x000fe40007810000 */
[----:B------:R-:W-:Y:S02]  /*11800*/  FSEL R251, R21, -INF , P0 ;  /* 0xff80000015fb7808 */ /* 0x000fe40000000000 */
[----:B------:R-:W-:Y:S02]  /*11810*/  FMNMX.FTZ R12, R9, R12, !PT ;  /* 0x0000000c090c7209 */ /* 0x000fe40007810000 */
[----:B------:R-:W-:Y:S02]  /*11820*/  FMNMX.FTZ R10, R238, R13, !PT ;  /* 0x0000000dee0a7209 */ /* 0x000fe40007810000 */
[----:B------:R-:W-:Y:S02]  /*11830*/  FSEL R245, R24, -INF , P3 ;  /* 0xff80000018f57808 */ /* 0x000fe40001800000 */
[----:B------:R-:W-:Y:S02]  /*11840*/  FMNMX.FTZ R13, R11, R12, !PT ;  /* 0x0000000c0b0d7209 */ /* 0x000fe40007810000 */
[C---:B------:R-:W-:Y:S02]  /*11850*/  ISETP.GT.AND P1, PT, R132.reuse, 0x29, PT ;  /* 0x000000298400780c */ /* 0x040fe40003f24270 */
[----:B------:R-:W-:Y:S02]  /*11860*/  FMNMX.FTZ R10, R251, R10, !PT ;  /* 0x0000000afb0a7209 */ /* 0x000fe40007810000 */
[----:B------:R-:W-:Y:S02]  /*11870*/  FSEL R241, R25, -INF , P1 ;  /* 0xff80000019f17808 */ /* 0x000fe40000800000 */
[----:B------:R-:W-:Y:S02]  /*11880*/  ISETP.GT.AND P0, PT, R132, 0x30, PT ;  /* 0x000000308400780c */ /* 0x000fe40003f04270 */
[----:B------:R-:W-:Y:S02]  /*11890*/  FMNMX.FTZ R12, R170, R13, !PT ;  /* 0x0000000daa0c7209 */ /* 0x000fe40007810000 */
[----:B------:R-:W-:Y:S02]  /*118a0*/  FMNMX.FTZ R10, R245, R10, !PT ;  /* 0x0000000af50a7209 */ /* 0x000fe40007810000 */
[----:B------:R-:W-:Y:S02]  /*118b0*/  FSEL R217, R28, -INF , P0 ;  /* 0xff8000001cd97808 */ /* 0x000fe40000000000 */
[----:B------:R-:W-:Y:S02]  /*118c0*/  FMNMX.FTZ R10, R241, R10, !PT ;  /* 0x0000000af10a7209 */ /* 0x000fe40007810000 */
[----:B------:R-:W-:Y:S02]  /*118d0*/  FMNMX.FTZ R13, R233, R12, !PT ;  /* 0x0000000ce90d7209 */ /* 0x000fe40007810000 */
[----:B------:R-:W-:Y:S02]  /*118e0*/  ISETP.GT.AND P2, PT, R0, 0x20, PT ;  /* 0x000000200000780c */ /* 0x000fe40003f44270 */
[----:B------:R-:W-:Y:S02]  /*118f0*/  FMNMX.FTZ R12, R217, R10, !PT ;  /* 0x0000000ad90c7209 */ /* 0x000fe40007810000 */
[----:B------:R-:W-:Y:S02]  /*11900*/  FMNMX.FTZ R10, R236, R13, !PT ;  /* 0x0000000dec0a7209 */ /* 0x000fe40007810000 */
[----:B------:R-:W-:Y:S02]  /*11910*/  ISETP.GT.AND P3, PT, R132, 0x31, PT ;  /* 0x000000318400780c */ /* 0x000fe40003f64270 */
[----:B------:R-:W-:Y:S02]  /*11920*/  FSEL R249, R22, -INF , P2 ;  /* 0xff80000016f97808 */ /* 0x000fe40001000000 */
[----:B------:R-:W-:Y:S02]  /*11930*/  ISETP.GT.AND P1, PT, R132, 0x39, PT ;  /* 0x000000398400780c */ /* 0x000fe40003f24270 */
[----:B------:R-:W-:Y:S02]  /*11940*/  ISETP.GT.AND P0, PT, R0, 0x21, PT ;  /* 0x000000210000780c */ /* 0x000fe40003f04270 */
[----:B------:R-:W-:Y:S02]  /*11950*/  FMNMX.FTZ R10, R237, R10, !PT ;  /* 0x0000000aed0a7209 */ /* 0x000fe40007810000 */
[----:B------:R-:W-:Y:S02]  /*11960*/  FSEL R169, R29, -INF , P3 ;  /* 0xff8000001da97808 */ /* 0x000fe40001800000 */
[----:B------:R-:W-:Y:S02]  /*11970*/  ISETP.GT.AND P2, PT, R132, 0x38, PT ;  /* 0x000000388400780c */ /* 0x000fe40003f44270 */
[----:B------:R-:W-:Y:S02]  /*11980*/  FSEL R157, R33, -INF , P1 ;  /* 0xff800000219d7808 */ /* 0x000fe40000800000 */
[----:B------:R-:W-:Y:S02]  /*11990*/  FSEL R247, R23, -INF , P0 ;  /* 0xff80000017f77808 */ /* 0x000fe40000000000 */
        /* <DEDUP_REMOVED lines=8> */
[----:B------:R-:W-:Y:S02]  /*11a20*/  ISETP.GE.AND P2, PT, R229, 0x1, PT ;  /* 0x00000001e500780c */ /* 0x000fe40003f46270 */
[----:B------:R-:W-:Y:S02]  /*11a30*/  ISETP.GT.AND P1, PT, R0, 0x30, PT ;  /* 0x000000300000780c */ /* 0x000fe40003f24270 */
[----:B------:R-:W-:Y:S02]  /*11a40*/  FSEL R239, R27, -INF , P0 ;  /* 0xff8000001bef7808 */ /* 0x000fe40000000000 */
[----:B------:R-:W-:Y:S02]  /*11a50*/  FMNMX.FTZ R14, R243, R14, !PT ;  /* 0x0000000ef30e7209 */ /* 0x000fe40007810000 */
[----:B------:R-:W-:Y:S02]  /*11a60*/  FMNMX.FTZ R19, R157, R12, !PT ;  /* 0x0000000c9d137209 */ /* 0x000fe40007810000 */
[----:B------:R-:W-:Y:S02]  /*11a70*/  FSEL R171, R30, -INF , P1 ;  /* 0xff8000001eab7808 */ /* 0x000fe40000800000 */
[C---:B------:R-:W-:Y:S01]  /*11a80*/  ISETP.GT.AND P0, PT, R0.reuse, 0x31, PT ;  /* 0x000000310000780c */ /* 0x040fe20003f04270 */
[----:B------:R-:W1:Y:S01]  /*11a90*/  SHFL.BFLY PT, R10, R19, 0x2, 0x1f ;  /* 0x0c401f00130a7f89 */ /* 0x000e6200000e0000 */
[----:B------:R-:W-:Y:S02]  /*11aa0*/  FMNMX.FTZ R14, R239, R14, !PT ;  /* 0x0000000eef0e7209 */ /* 0x000fe40007810000 */
[----:B------:R-:W-:Y:S02]  /*11ab0*/  FSEL R167, R31, -INF , P0 ;  /* 0xff8000001fa77808 */ /* 0x000fe40000000000 */
[----:B------:R-:W-:Y:S02]  /*11ac0*/  ISETP.GT.AND P1, PT, R0, 0x38, PT ;  /* 0x000000380000780c */ /* 0x000fe40003f24270 */
[----:B------:R-:W-:Y:S02]  /*11ad0*/  FMNMX.FTZ R14, R171, R14, !PT ;  /* 0x0000000eab0e7209 */ /* 0x000fe40007810000 */
[----:B------:R-:W-:Y:S02]  /*11ae0*/  IADD3 R12, R229, -0x1, RZ ;  /* 0xffffffffe50c7810 */ /* 0x000fe40007ffe0ff */
[----:B------:R-:W-:Y:S02]  /*11af0*/  FSEL R159, R34, -INF , P1 ;  /* 0xff800000229f7808 */ /* 0x000fe40000800000 */
[----:B------:R-:W-:Y:S01]  /*11b00*/  FMNMX.FTZ R14, R167, R14, !PT ;  /* 0x0000000ea70e7209 */ /* 0x000fe20007810000 */
[----:B------:R-:W-:Y:S01]  /*11b10*/  @P2 IMAD.WIDE.U32 R16, R12, c[0x0][0x1e0], RZ ;  /* 0x000078000c102a25 */ /* 0x000fe200078e00ff */
[----:B------:R-:W-:Y:S02]  /*11b20*/  ISETP.GT.AND P0, PT, R0, 0x39, PT ;  /* 0x000000390000780c */ /* 0x000fe40003f04270 */
[----:B------:R-:W-:Y:S02]  /*11b30*/  @P2 SHF.R.S32.HI R13, RZ, 0x1f, R12 ;  /* 0x0000001fff0d2819 */ /* 0x000fe4000001140c */
[----:B------:R-:W-:Y:S02]  /*11b40*/  FMNMX.FTZ R4, R159, R14, !PT ;  /* 0x0000000e9f047209 */ /* 0x000fe40007810000 */
[----:B------:R-:W-:Y:S01]  /*11b50*/  FSEL R133, R35, -INF , P0 ;  /* 0xff80000023857808 */ /* 0x000fe20000000000 */
[----:B------:R-:W-:Y:S01]  /*11b60*/  @P2 IMAD R13, R13, c[0x0][0x1e0], RZ ;  /* 0x000078000d0d2a24 */ /* 0x000fe200078e02ff */
[----:B------:R-:W-:Y:S02]  /*11b70*/  @P2 SHF.L.U32 R15, R16, 0x6, RZ ;  /* 0x00000006100f2819 */ /* 0x000fe400000006ff */
[----:B------:R-:W-:Y:S01]  /*11b80*/  FMNMX.FTZ R0, R133, R4, !PT ;  /* 0x0000000485007209 */ /* 0x000fe20007810000 */
[----:B------:R-:W-:Y:S01]  /*11b90*/  @P2 IMAD R13, R12, c[0x0][0x1e4], R13 ;  /* 0x000079000c0d2a24 */ /* 0x000fe200078e020d */
[----:B-1----:R-:W-:Y:S03]  /*11ba0*/  FMNMX.FTZ R19, R19, R10, !PT ;  /* 0x0000000a13137209 */ /* 0x002fe60007810000 */
[----:B------:R-:W1:Y:S01]  /*11bb0*/  SHFL.BFLY PT, R5, R0, 0x2, 0x1f ;  /* 0x0c401f0000057f89 */ /* 0x000e6200000e0000 */
[----:B------:R-:W-:Y:S01]  /*11bc0*/  @P2 IMAD.IADD R13, R17, 0x1, R13 ;  /* 0x00000001110d2824 */ /* 0x000fe200078e020d */
[----:B------:R-:W-:Y:S04]  /*11bd0*/  @P2 IADD3 R17, P0, R15, R208, RZ ;  /* 0x000000d00f112210 */ /* 0x000fe80007f1e0ff */
[----:B------:R-:W-:Y:S02]  /*11be0*/  @P2 SHF.L.U64.HI R23, R16, 0x6, R13 ;  /* 0x0000000610172819 */ /* 0x000fe4000001020d */
[----:B------:R-:W-:Y:S01]  /*11bf0*/  @P2 LEA R24, P1, R17, c[0x0][0x1c8], 0x1 ;  /* 0x0000720011182a11 */ /* 0x000fe200078208ff */
[----:B------:R-:W2:Y:S01]  /*11c00*/  SHFL.BFLY PT, R14, R19, 0x1, 0x1f ;  /* 0x0c201f00130e7f89 */ /* 0x000ea200000e0000 */
[----:B------:R-:W-:Y:S02]  /*11c10*/  @P2 IADD3.X R10, R23, R213, RZ, P0, !PT ;  /* 0x000000d5170a2210 */ /* 0x000fe400007fe4ff */
[----:B------:R-:W-:Y:S02]  /*11c20*/  @P2 IADD3 R13, P0, R15, R224, RZ ;  /* 0x000000e00f0d2210 */ /* 0x000fe40007f1e0ff */
[----:B------:R-:W-:Y:S02]  /*11c30*/  @P2 LEA.HI.X R25, R17, c[0x0][0x1cc], R10, 0x1, P1 ;  /* 0x0000730011192a11 */ /* 0x000fe400008f0c0a */
[----:B------:R-:W-:Y:S01]  /*11c40*/  @P2 LEA R12, P1, R13, c[0x0][0x1c8], 0x1 ;  /* 0x000072000d0c2a11 */ /* 0x000fe200078208ff */
[----:B------:R-:W-:Y:S01]  /*11c50*/  @P2 IMAD.X R10, R23, 0x1, R223, P0 ;  /* 0x00000001170a2824 */ /* 0x000fe200000e06df */
[----:B------:R-:W-:Y:S01]  /*11c60*/  @P2 IADD3 R17, P0, R15, R220, RZ ;  /* 0x000000dc0f112210 */ /* 0x000fe20007f1e0ff */
[----:B------:R3:W-:Y:S03]  /*11c70*/  @P2 LDGSTS.E.BYPASS.LTC128B.128 [R206+0x6100], [R24.64], !P5 ;  /* 0x0610000018ce2fae */ /* 0x0007e6000e901d46 */
[----:B------:R-:W-:Y:S02]  /*11c80*/  @P2 LEA.HI.X R13, R13, c[0x0][0x1cc], R10, 0x1, P1 ;  /* 0x000073000d0d2a11 */ /* 0x000fe400008f0c0a */
[----:B------:R-:W-:Y:S02]  /*11c90*/  @P2 IADD3.X R10, R23, R228, RZ, P0, !PT ;  /* 0x000000e4170a2210 */ /* 0x000fe400007fe4ff */
[----:B------:R-:W-:Y:S01]  /*11ca0*/  @P2 IADD3 R15, P0, R202, R15, RZ ;  /* 0x0000000fca0f2210 */ /* 0x000fe20007f1e0ff */
[----:B------:R4:W-:Y:S01]  /*11cb0*/  @P2 LDGSTS.E.BYPASS.LTC128B.128 [R206+0x8100], [R12.64], !P6 ;  /* 0x081000000cce2fae */ /* 0x0009e2000f101d46 */
[----:B------:R-:W-:Y:S02]  /*11cc0*/  @P2 LEA R20, P1, R17, c[0x0][0x1c8], 0x1 ;  /* 0x0000720011142a11 */ /* 0x000fe400078208ff */
[----:B-1----:R-:W-:Y:S01]  /*11cd0*/  FMNMX.FTZ R5, R0, R5, !PT ;  /* 0x0000000500057209 */ /* 0x002fe20007810000 */
[----:B------:R-:W-:Y:S01]  /*11ce0*/  @P2 IMAD.X R23, R201, 0x1, R23, P0 ;  /* 0x00000001c9172824 */ /* 0x000fe200000e0617 */
[----:B------:R-:W-:Y:S02]  /*11cf0*/  @P2 LEA.HI.X R21, R17, c[0x0][0x1cc], R10, 0x1, P1 ;  /* 0x0000730011152a11 */ /* 0x000fe400008f0c0a */
[----:B------:R-:W-:Y:S01]  /*11d00*/  @P2 IADD3 R17, P3, R15, R208, RZ ;  /* 0x000000d00f112210 */ /* 0x000fe20007f7e0ff */
[----:B------:R-:W1:Y:S01]  /*11d10*/  SHFL.BFLY PT, R132, R5, 0x1, 0x1f ;  /* 0x0c201f0005847f89 */ /* 0x000e6200000e0000 */
[----:B--2---:R-:W-:Y:S02]  /*11d20*/  FMNMX.FTZ R0, R19, R14, !PT ;  /* 0x0000000e13007209 */ /* 0x004fe40007810000 */
[----:B------:R-:W-:Y:S02]  /*11d30*/  @P2 LEA R18, P0, R17, c[0x0][0x1c8], 0x1 ;  /* 0x0000720011122a11 */ /* 0x000fe400078008ff */
[----:B------:R-:W-:Y:S01]  /*11d40*/  @P2 IADD3.X R10, R23, R213, RZ, P3, !PT ;  /* 0x000000d5170a2210 */ /* 0x000fe20001ffe4ff */
[C---:B------:R-:W-:Y:S01]  /*11d50*/  FMUL.FTZ R166, R0.reuse, c[0x0][0x2d0] ;  /* 0x0000b40000a67a20 */ /* 0x040fe20000410000 */
[----:B------:R-:W-:Y:S01]  /*11d60*/  FSETP.NEU.FTZ.AND P1, PT, R0, -INF , PT ;  /* 0xff8000000000780b */ /* 0x000fe20003f3d000 */
[----:B------:R2:W-:Y:S01]  /*11d70*/  @P2 LDGSTS.E.BYPASS.LTC128B.128 [R206+0xa100], [R20.64], !P4 ;  /* 0x0a10000014ce2fae */ /* 0x0005e2000e101d46 */
[----:B------:R-:W-:Y:S02]  /*11d80*/  @P2 LEA.HI.X R19, R17, c[0x0][0x1cc], R10, 0x1, P0 ;  /* 0x0000730011132a11 */ /* 0x000fe400000f0c0a */
[----:B------:R-:W-:Y:S02]  /*11d90*/  @P2 IADD3 R17, P0, R15, R224, RZ ;  /* 0x000000e00f112210 */ /* 0x000fe40007f1e0ff */
[----:B------:R-:W-:Y:S02]  /*11da0*/  FSEL R166, R166, RZ, P1 ;  /* 0x000000ffa6a67208 */ /* 0x000fe40000800000 */
[----:B------:R-:W-:Y:S01]  /*11db0*/  FSEL R4, R0, RZ, P1 ;  /* 0x000000ff00047208 */ /* 0x000fe20000800000 */
[----:B------:R-:W-:Y:S01]  /*11dc0*/  @P2 IMAD.X R10, R23, 0x1, R223, P0 ;  /* 0x00000001170a2824 */ /* 0x000fe200000e06df */
[C---:B------:R-:W-:Y:S01]  /*11dd0*/  @P2 LEA R16, P0, R17.reuse, c[0x0][0x1c8], 0x1 ;  /* 0x0000720011102a11 */ /* 0x040fe200078008ff */
[----:B------:R5:W-:Y:S01]  /*11de0*/  @P2 LDGSTS.E.BYPASS.LTC128B.128 [R206+0x7100], [R18.64], !P5 ;  /* 0x0710000012ce2fae */ /* 0x000be2000e901d46 */
[----:B------:R-:W-:Y:S02]  /*11df0*/  FFMA.FTZ R164, R156, c[0x0][0x2d0], -R166 ;  /* 0x0000b4009ca47a23 */ /* 0x000fe400000108a6 */
[----:B------:R-:W-:Y:S01]  /*11e00*/  @P2 LEA.HI.X R17, R17, c[0x0][0x1cc], R10, 0x1, P0 ;  /* 0x0000730011112a11 */ /* 0x000fe200000f0c0a */
[----:B------:R-:W-:Y:S01]  /*11e10*/  FADD.FTZ R4, -R4, R3 ;  /* 0x0000000304047221 */ /* 0x000fe20000010100 */
[----:B------:R-:W-:Y:S01]  /*11e20*/  @P2 IADD3 R15, P0, R15, R220, RZ ;  /* 0x000000dc0f0f2210 */ /* 0x000fe20007f1e0ff */
[--C-:B------:R-:W-:Y:S01]  /*11e30*/  FFMA.FTZ R165, R134, c[0x0][0x2d0], -R166.reuse ;  /* 0x0000b40086a57a23 */ /* 0x100fe200000108a6 */
[----:B-1----:R-:W-:Y:S01]  /*11e40*/  FMNMX.FTZ R132, R5, R132, !PT ;  /* 0x0000008405847209 */ /* 0x002fe20007810000 */
[----:B------:R1:W-:Y:S01]  /*11e50*/  @P2 LDGSTS.E.BYPASS.LTC128B.128 [R206+0x9100], [R16.64], !P6 ;  /* 0x0910000010ce2fae */ /* 0x0003e2000f101d46 */
[----:B------:R-:W-:Y:S01]  /*11e60*/  @P2 IADD3.X R10, R23, R228, RZ, P0, !PT ;  /* 0x000000e4170a2210 */ /* 0x000fe200007fe4ff */
[--C-:B------:R-:W-:Y:S01]  /*11e70*/  FFMA.FTZ R134, R163, c[0x0][0x2d0], -R166.reuse ;  /* 0x0000b400a3867a23 */ /* 0x100fe200000108a6 */
[C---:B------:R-:W-:Y:S01]  /*11e80*/  @P2 LEA R26, P0, R15.reuse, c[0x0][0x1c8], 0x1 ;  /* 0x000072000f1a2a11 */ /* 0x040fe200078008ff */
[----:B------:R-:W-:Y:S01]  /*11e90*/  FMUL.FTZ R156, R132, c[0x0][0x2d0] ;  /* 0x0000b400849c7a20 */ /* 0x000fe20000410000 */
[----:B------:R-:W-:Y:S01]  /*11ea0*/  MUFU.EX2 R165, R165 ;  /* 0x000000a500a57308 */ /* 0x000fe20000000800 */
[----:B------:R-:W-:Y:S01]  /*11eb0*/  FFMA.FTZ R163, R8, c[0x0][0x2d0], -R166 ;  /* 0x0000b40008a37a23 */ /* 0x000fe200000108a6 */
[----:B------:R-:W-:Y:S01]  /*11ec0*/  @P2 LEA.HI.X R27, R15, c[0x0][0x1cc], R10, 0x1, P0 ;  /* 0x000073000f1b2a11 */ /* 0x000fe200000f0c0a */
[----:B------:R-:W-:Y:S01]  /*11ed0*/  FMUL.FTZ R3, R4, c[0x0][0x2d0] ;  /* 0x0000b40004037a20 */ /* 0x000fe20000410000 */
[----:B------:R-:W-:Y:S01]  /*11ee0*/  FSETP.NEU.FTZ.AND P0, PT, R132, -INF , PT ;  /* 0xff8000008400780b */ /* 0x000fe20003f1d000 */
[--C-:B------:R-:W-:Y:S02]  /*11ef0*/  FFMA.FTZ R168, R168, c[0x0][0x2d0], -R166.reuse ;  /* 0x0000b400a8a87a23 */ /* 0x100fe400000108a6 */
[----:B------:R1:W-:Y:S01]  /*11f00*/  @P2 LDGSTS.E.BYPASS.LTC128B.128 [R206+0xb100], [R26.64], !P4 ;  /* 0x0b1000001ace2fae */ /* 0x0003e2000e101d46 */
[----:B------:R-:W-:Y:S01]  /*11f10*/  FSEL R5, R132, RZ, P0 ;  /* 0x000000ff84057208 */ /* 0x000fe20000000000 */
[--C-:B------:R-:W-:Y:S01]  /*11f20*/  FFMA.FTZ R231, R231, c[0x0][0x2d0], -R166.reuse ;  /* 0x0000b400e7e77a23 */ /* 0x100fe200000108a6 */
[----:B------:R-:W-:Y:S01]  /*11f30*/  FSEL R156, R156, RZ, P0 ;  /* 0x000000ff9c9c7208 */ /* 0x000fe20000000000 */
[----:B------:R-:W1:Y:S01]  /*11f40*/  MUFU.EX2 R134, R134 ;  /* 0x0000008600867308 */ /* 0x000e620000000800 */
[----:B------:R-:W-:Y:S01]  /*11f50*/  FFMA.FTZ R234, R234, c[0x0][0x2d0], -R166 ;  /* 0x0000b400eaea7a23 */ /* 0x000fe200000108a6 */
[----:B------:R-:W-:Y:S01]  /*11f60*/  ISETP.GT.AND P0, PT, R229, R230, PT ;  /* 0x000000e6e500720c */ /* 0x000fe20003f04270 */
[----:B------:R-:W-:Y:S01]  /*11f70*/  FADD.FTZ R5, -R5, R2 ;  /* 0x0000000205057221 */ /* 0x000fe20000010100 */
[----:B----4-:R-:W4:Y:S01]  /*11f80*/  LDSM.16.MT88.4 R12, [R195+0x100] ;  /* 0x00010000c30c783b */ /* 0x010f220000004200 */
[--C-:B------:R-:W-:Y:S02]  /*11f90*/  FFMA.FTZ R162, R161, c[0x0][0x2d0], -R156.reuse ;  /* 0x0000b400a1a27a23 */ /* 0x100fe4000001089c */
[--C-:B------:R-:W-:Y:S02]  /*11fa0*/  FFMA.FTZ R161, R135, c[0x0][0x2d0], -R156.reuse ;  /* 0x0000b40087a17a23 */ /* 0x100fe4000001089c */
[--C-:B------:R-:W-:Y:S01]  /*11fb0*/  FFMA.FTZ R160, R9, c[0x0][0x2d0], -R156.reuse ;  /* 0x0000b40009a07a23 */ /* 0x100fe2000001089c */
[----:B------:R-:W-:Y:S01]  /*11fc0*/  MUFU.EX2 R164, R164 ;  /* 0x000000a400a47308 */ /* 0x000fe20000000800 */
[--C-:B------:R-:W-:Y:S01]  /*11fd0*/  FFMA.FTZ R135, R11, c[0x0][0x2d0], -R156.reuse ;  /* 0x0000b4000b877a23 */ /* 0x100fe2000001089c */
[----:B--2---:R-:W2:Y:S01]  /*11fe0*/  LDSM.16.MT88.4 R20, [R190+0x100] ;  /* 0x00010000be14783b */ /* 0x004ea20000004200 */
[----:B------:R-:W-:Y:S02]  /*11ff0*/  FMUL.FTZ R2, R5, c[0x0][0x2d0] ;  /* 0x0000b40005027a20 */ /* 0x000fe40000410000 */
[--C-:B------:R-:W-:Y:S02]  /*12000*/  FFMA.FTZ R170, R170, c[0x0][0x2d0], -R156.reuse ;  /* 0x0000b400aaaa7a23 */ /* 0x100fe4000001089c */
[----:B------:R-:W-:Y:S02]  /*12010*/  FFMA.FTZ R233, R233, c[0x0][0x2d0], -R156 ;  /* 0x0000b400e9e97a23 */ /* 0x000fe4000001089c */
[----:B------:R-:W-:Y:S01]  /*12020*/  FFMA.FTZ R235, R235, c[0x0][0x2d0], -R166 ;  /* 0x0000b400ebeb7a23 */ /* 0x000fe200000108a6 */
[----:B------:R-:W3:Y:S01]  /*12030*/  MUFU.EX2 R163, R163 ;  /* 0x000000a300a37308 */ /* 0x000ee20000000800 */
[----:B------:R-:W2:Y:S01]  /*12040*/  LDSM.16.MT88.4 R28, [R189+0x100] ;  /* 0x00010000bd1c783b */ /* 0x000ea20000004200 */
[--C-:B------:R-:W-:Y:S01]  /*12050*/  FFMA.FTZ R236, R236, c[0x0][0x2d0], -R156.reuse ;  /* 0x0000b400ecec7a23 */ /* 0x100fe2000001089c */
[----:B-1----:R-:W-:Y:S01]  /*12060*/  F2FP.PACK_AB R136, R134, R165 ;  /* 0x000000a58688723e */ /* 0x002fe200000000ff */
[----:B------:R-:W-:Y:S02]  /*12070*/  FFMA.FTZ R237, R237, c[0x0][0x2d0], -R156 ;  /* 0x0000b400eded7a23 */ /* 0x000fe4000001089c */
[--C-:B------:R-:W-:Y:S03]  /*12080*/  FFMA.FTZ R238, R238, c[0x0][0x2d0], -R166.reuse ;  /* 0x0000b400eeee7a23 */ /* 0x100fe600000108a6 */
[----:B------:R-:W-:Y:S01]  /*12090*/  LDSM.16.MT88.4 R140, [R189+0x2900] ;  /* 0x00290000bd8c783b */ /* 0x000fe20000004200 */
[----:B------:R-:W-:Y:S01]  /*120a0*/  MUFU.EX2 R162, R162 ;  /* 0x000000a200a27308 */ /* 0x000fe20000000800 */
[----:B------:R-:W-:Y:S02]  /*120b0*/  FFMA.FTZ R251, R251, c[0x0][0x2d0], -R166 ;  /* 0x0000b400fbfb7a23 */ /* 0x000fe400000108a6 */
[--C-:B------:R-:W-:Y:S02]  /*120c0*/  FFMA.FTZ R240, R249, c[0x0][0x2d0], -R156.reuse ;  /* 0x0000b400f9f07a23 */ /* 0x100fe4000001089c */
[----:B------:R-:W-:Y:S02]  /*120d0*/  FFMA.FTZ R247, R247, c[0x0][0x2d0], -R156 ;  /* 0x0000b400f7f77a23 */ /* 0x000fe4000001089c */
[----:B------:R-:W-:Y:S01]  /*120e0*/  LDSM.16.MT88.4 R144, [R190+0x3900] ;  /* 0x00390000be90783b */ /* 0x000fe20000004200 */
[--C-:B------:R-:W-:Y:S02]  /*120f0*/  FFMA.FTZ R242, R245, c[0x0][0x2d0], -R166.reuse ;  /* 0x0000b400f5f27a23 */ /* 0x100fe400000108a6 */
[----:B------:R-:W1:Y:S01]  /*12100*/  MUFU.EX2 R161, R161 ;  /* 0x000000a100a17308 */ /* 0x000e620000000800 */
[----:B------:R-:W-:Y:S02]  /*12110*/  FFMA.FTZ R241, R241, c[0x0][0x2d0], -R166 ;  /* 0x0000b400f1f17a23 */ /* 0x000fe400000108a6 */
[--C-:B------:R-:W-:Y:S01]  /*12120*/  FFMA.FTZ R243, R243, c[0x0][0x2d0], -R156.reuse ;  /* 0x0000b400f3f37a23 */ /* 0x100fe2000001089c */
[----:B---3--:R-:W-:Y:S01]  /*12130*/  F2FP.PACK_AB R138, R163, R164 ;  /* 0x000000a4a38a723e */ /* 0x008fe200000000ff */
[----:B------:R-:W-:Y:S01]  /*12140*/  LDSM.16.MT88.4 R148, [R189+0x3900] ;  /* 0x00390000bd94783b */ /* 0x000fe20000004200 */
[----:B------:R-:W-:Y:S02]  /*12150*/  FFMA.FTZ R244, R239, c[0x0][0x2d0], -R156 ;  /* 0x0000b400eff47a23 */ /* 0x000fe4000001089c */
[--C-:B------:R-:W-:Y:S02]  /*12160*/  FFMA.FTZ R217, R217, c[0x0][0x2d0], -R166.reuse ;  /* 0x0000b400d9d97a23 */ /* 0x100fe400000108a6 */
[----:B------:R-:W-:Y:S01]  /*12170*/  MUFU.EX2 R160, R160 ;  /* 0x000000a000a07308 */ /* 0x000fe20000000800 */
[----:B------:R-:W-:Y:S02]  /*12180*/  FFMA.FTZ R246, R169, c[0x0][0x2d0], -R166 ;  /* 0x0000b400a9f67a23 */ /* 0x000fe400000108a6 */
[----:B------:R-:W-:Y:S01]  /*12190*/  LDSM.16.MT88.4 R152, [R188+0x3900] ;  /* 0x00390000bc98783b */ /* 0x000fe20000004200 */
[--C-:B------:R-:W-:Y:S02]  /*121a0*/  FFMA.FTZ R169, R171, c[0x0][0x2d0], -R156.reuse ;  /* 0x0000b400aba97a23 */ /* 0x100fe4000001089c */
[--C-:B------:R-:W-:Y:S02]  /*121b0*/  FFMA.FTZ R171, R159, c[0x0][0x2d0], -R156.reuse ;  /* 0x0000b4009fab7a23 */ /* 0x100fe4000001089c */
[----:B------:R-:W-:Y:S02]  /*121c0*/  FFMA.FTZ R248, R167, c[0x0][0x2d0], -R156 ;  /* 0x0000b400a7f87a23 */ /* 0x000fe4000001089c */
[----:B------:R-:W3:Y:S01]  /*121d0*/  MUFU.EX2 R135, R135 ;  /* 0x0000008700877308 */ /* 0x000ee20000000800 */
[----:B------:R-:W0:Y:S01]  /*121e0*/  LDGDEPBAR ;  /* 0x00000000000079af */ /* 0x000e220000000000 */
[--C-:B------:R-:W-:Y:S01]  /*121f0*/  FFMA.FTZ R167, R158, c[0x0][0x2d0], -R166.reuse ;  /* 0x0000b4009ea77a23 */ /* 0x100fe200000108a6 */
[----:B-1----:R-:W-:Y:S01]  /*12200*/  F2FP.PACK_AB R137, R161, R162 ;  /* 0x000000a2a189723e */ /* 0x002fe200000000ff */
[----:B------:R-:W-:Y:S02]  /*12210*/  FFMA.FTZ R166, R157, c[0x0][0x2d0], -R166 ;  /* 0x0000b4009da67a23 */ /* 0x000fe400000108a6 */
[----:B------:R-:W-:Y:S04]  /*12220*/  FFMA.FTZ R156, R133, c[0x0][0x2d0], -R156 ;  /* 0x0000b400859c7a23 */ /* 0x000fe8000001089c */
[----:B------:R-:W1:Y:S10]  /*12230*/  MUFU.EX2 R3, R3 ;  /* 0x0000000300037308 */ /* 0x000e740000000800 */
[----:B------:R-:W2:Y:S01]  /*12240*/  MUFU.EX2 R2, R2 ;  /* 0x0000000200027308 */ /* 0x000ea20000000800 */
[----:B---3--:R-:W-:Y:S09]  /*12250*/  F2FP.PACK_AB R139, R135, R160 ;  /* 0x000000a0878b723e */ /* 0x008ff200000000ff */
[----:B------:R3:W-:Y:S01]  /*12260*/  MUFU.EX2 R250, R156 ;  /* 0x0000009c00fa7308 */ /* 0x0007e20000000800 */
[C---:B-1----:R-:W-:Y:S02]  /*12270*/  FMUL.FTZ R4, R3.reuse, R128 ;  /* 0x0000008003047220 */ /* 0x042fe40000410000 */
[C---:B------:R-:W-:Y:S02]  /*12280*/  FMUL.FTZ R5, R3.reuse, R129 ;  /* 0x0000008103057220 */ /* 0x040fe40000410000 */
[C---:B------:R-:W-:Y:S02]  /*12290*/  FMUL.FTZ R8, R3.reuse, R124 ;  /* 0x0000007c03087220 */ /* 0x040fe40000410000 */
[C---:B------:R-:W-:Y:S03]  /*122a0*/  FMUL.FTZ R9, R3.reuse, R125 ;  /* 0x0000007d03097220 */ /* 0x040fe60000410000 */
[----:B------:R-:W-:Y:S01]  /*122b0*/  MUFU.EX2 R168, R168 ;  /* 0x000000a800a87308 */ /* 0x000fe20000000800 */
[C---:B------:R-:W-:Y:S02]  /*122c0*/  FMUL.FTZ R16, R3.reuse, R104 ;  /* 0x0000006803107220 */ /* 0x040fe40000410000 */
[C---:B--2---:R-:W-:Y:S02]  /*122d0*/  FMUL.FTZ R6, R2.reuse, R130 ;  /* 0x0000008202067220 */ /* 0x044fe40000410000 */
[C---:B------:R-:W-:Y:S02]  /*122e0*/  FMUL.FTZ R7, R2.reuse, R131 ;  /* 0x0000008302077220 */ /* 0x040fe40000410000 */
[----:B------:R-:W-:Y:S01]  /*122f0*/  LDSM.16.MT88.4 R128, [R190+0x2900] ;  /* 0x00290000be80783b */ /* 0x000fe20000004200 */
[C---:B------:R-:W-:Y:S02]  /*12300*/  FMUL.FTZ R10, R2.reuse, R126 ;  /* 0x0000007e020a7220 */ /* 0x040fe40000410000 */
[C---:B------:R-:W-:Y:S01]  /*12310*/  FMUL.FTZ R11, R2.reuse, R127 ;  /* 0x0000007f020b7220 */ /* 0x040fe20000410000 */
[----:B------:R-:W1:Y:S01]  /*12320*/  MUFU.EX2 R231, R231 ;  /* 0x000000e700e77308 */ /* 0x000e620000000800 */
[C---:B----4-:R-:W-:Y:S03]  /*12330*/  HMMA.16816.F32 R4, R136.reuse, R12, R4 ;  /* 0x0000000c8804723c */ /* 0x050fe60000001804 */
[----:B------:R-:W-:Y:S02]  /*12340*/  LDSM.16.MT88.4 R124, [R195+0x2900] ;  /* 0x00290000c37c783b */ /* 0x000fe40000004200 */
[C---:B------:R-:W-:Y:S02]  /*12350*/  FMUL.FTZ R17, R3.reuse, R105 ;  /* 0x0000006903117220 */ /* 0x040fe40000410000 */
[C---:B------:R-:W-:Y:S01]  /*12360*/  FMUL.FTZ R12, R3.reuse, R100 ;  /* 0x00000064030c7220 */ /* 0x040fe20000410000 */
[C---:B------:R-:W-:Y:S01]  /*12370*/  HMMA.16816.F32 R8, R136.reuse, R14, R8 ;  /* 0x0000000e8808723c */ /* 0x040fe20000001808 */
[----:B------:R-:W-:Y:S02]  /*12380*/  MUFU.EX2 R170, R170 ;  /* 0x000000aa00aa7308 */ /* 0x000fe40000000800 */
[----:B---3--:R-:W-:Y:S01]  /*12390*/  LDSM.16.MT88.4 R156, [R195+0x5900] ;  /* 0x00590000c39c783b */ /* 0x008fe20000004200 */
[C---:B------:R-:W-:Y:S02]  /*123a0*/  FMUL.FTZ R13, R3.reuse, R101 ;  /* 0x00000065030d7220 */ /* 0x040fe40000410000 */
[C---:B-----5:R-:W-:Y:S02]  /*123b0*/  FMUL.FTZ R18, R2.reuse, R106 ;  /* 0x0000006a02127220 */ /* 0x060fe40000410000 */
[C---:B------:R-:W-:Y:S03]  /*123c0*/  FMUL.FTZ R14, R2.reuse, R102 ;  /* 0x00000066020e7220 */ /* 0x040fe60000410000 */
[----:B------:R-:W2:Y:S01]  /*123d0*/  MUFU.EX2 R233, R233 ;  /* 0x000000e900e97308 */ /* 0x000ea20000000800 */
[C---:B------:R-:W-:Y:S02]  /*123e0*/  FMUL.FTZ R15, R2.reuse, R103 ;  /* 0x00000067020f7220 */ /* 0x040fe40000410000 */
[----:B------:R-:W3:Y:S01]  /*123f0*/  LDSM.16.MT88.4 R100, [R188+0x100] ;  /* 0x00010000bc64783b */ /* 0x000ee20000004200 */
[C---:B------:R-:W-:Y:S02]  /*12400*/  FMUL.FTZ R19, R2.reuse, R107 ;  /* 0x0000006b02137220 */ /* 0x040fe40000410000 */
[C---:B------:R-:W-:Y:S02]  /*12410*/  FMUL.FTZ R24, R3.reuse, R112 ;  /* 0x0000007003187220 */ /* 0x040fe40000410000 */
[C---:B------:R-:W-:Y:S02]  /*12420*/  HMMA.16816.F32 R12, R136.reuse, R20, R12 ;  /* 0x00000014880c723c */ /* 0x040fe4000000180c */
[----:B------:R-:W-:Y:S01]  /*12430*/  MUFU.EX2 R234, R234 ;  /* 0x000000ea00ea7308 */ /* 0x000fe20000000800 */
[----:B------:R-:W4:Y:S01]  /*12440*/  LDSM.16.MT88.4 R104, [R195+0x2100] ;  /* 0x00210000c368783b */ /* 0x000f220000004200 */
[C---:B------:R-:W-:Y:S02]  /*12450*/  FMUL.FTZ R25, R3.reuse, R113 ;  /* 0x0000007103197220 */ /* 0x040fe40000410000 */
[C---:B------:R-:W-:Y:S02]  /*12460*/  FMUL.FTZ R26, R2.reuse, R114 ;  /* 0x00000072021a7220 */ /* 0x040fe40000410000 */
[C---:B------:R-:W-:Y:S04]  /*12470*/  HMMA.16816.F32 R16, R136.reuse, R22, R16 ;  /* 0x000000168810723c */ /* 0x040fe80000001810 */
[C---:B------:R-:W-:Y:S01]  /*12480*/  FMUL.FTZ R20, R3.reuse, R108 ;  /* 0x0000006c03147220 */ /* 0x040fe20000410000 */
[----:B------:R-:W5:Y:S01]  /*12490*/  MUFU.EX2 R235, R235 ;  /* 0x000000eb00eb7308 */ /* 0x000f620000000800 */
[C---:B------:R-:W-:Y:S02]  /*124a0*/  FMUL.FTZ R21, R3.reuse, R109 ;  /* 0x0000006d03157220 */ /* 0x040fe40000410000 */
[C---:B------:R-:W-:Y:S04]  /*124b0*/  FMUL.FTZ R22, R2.reuse, R110 ;  /* 0x0000006e02167220 */ /* 0x040fe80000410000 */
[C---:B------:R-:W-:Y:S02]  /*124c0*/  FMUL.FTZ R23, R2.reuse, R111 ;  /* 0x0000006f02177220 */ /* 0x040fe40000410000 */
[----:B------:R-:W1:Y:S01]  /*124d0*/  LDSM.16.MT88.4 R108, [R190+0x2100] ;  /* 0x00210000be6c783b */ /* 0x000e620000004200 */
[C---:B------:R-:W-:Y:S01]  /*124e0*/  FMUL.FTZ R27, R2.reuse, R115 ;  /* 0x00000073021b7220 */ /* 0x040fe20000410000 */
[----:B------:R-:W-:Y:S01]  /*124f0*/  MUFU.EX2 R236, R236 ;  /* 0x000000ec00ec7308 */ /* 0x000fe20000000800 */
[C---:B------:R-:W-:Y:S02]  /*12500*/  FMUL.FTZ R32, R3.reuse, R120 ;  /* 0x0000007803207220 */ /* 0x040fe40000410000 */
[C---:B------:R-:W-:Y:S03]  /*12510*/  HMMA.16816.F32 R20, R136.reuse, R28, R20 ;  /* 0x0000001c8814723c */ /* 0x040fe60000001814 */
[----:B------:R-:W-:Y:S01]  /*12520*/  LDSM.16.MT88.4 R112, [R195+0x900] ;  /* 0x00090000c370783b */ /* 0x000fe20000004200 */
[C---:B------:R-:W-:Y:S02]  /*12530*/  FMUL.FTZ R33, R3.reuse, R121 ;  /* 0x0000007903217220 */ /* 0x040fe40000410000 */
[C---:B------:R-:W-:Y:S01]  /*12540*/  FMUL.FTZ R34, R2.reuse, R122 ;  /* 0x0000007a02227220 */ /* 0x040fe20000410000 */
[----:B------:R-:W1:Y:S01]  /*12550*/  MUFU.EX2 R237, R237 ;  /* 0x000000ed00ed7308 */ /* 0x000e620000000800 */
[C---:B------:R-:W-:Y:S04]  /*12560*/  HMMA.16816.F32 R24, R136.reuse, R30, R24 ;  /* 0x0000001e8818723c */ /* 0x040fe80000001818 */
[C---:B------:R-:W-:Y:S02]  /*12570*/  FMUL.FTZ R28, R3.reuse, R116 ;  /* 0x00000074031c7220 */ /* 0x040fe40000410000 */
[C---:B------:R-:W-:Y:S02]  /*12580*/  FMUL.FTZ R29, R3.reuse, R117 ;  /* 0x00000075031d7220 */ /* 0x040fe40000410000 */
[C---:B------:R-:W-:Y:S01]  /*12590*/  FMUL.FTZ R30, R2.reuse, R118 ;  /* 0x00000076021e7220 */ /* 0x040fe20000410000 */
[----:B------:R-:W-:Y:S03]  /*125a0*/  MUFU.EX2 R238, R238 ;  /* 0x000000ee00ee7308 */ /* 0x000fe60000000800 */
[C---:B------:R-:W-:Y:S02]  /*125b0*/  FMUL.FTZ R31, R2.reuse, R119 ;  /* 0x00000077021f7220 */ /* 0x040fe40000410000 */
[----:B------:R-:W-:Y:S01]  /*125c0*/  LDSM.16.MT88.4 R116, [R190+0x900] ;  /* 0x00090000be74783b */ /* 0x000fe20000004200 */
[C---:B------:R-:W-:Y:S02]  /*125d0*/  FMUL.FTZ R35, R2.reuse, R123 ;  /* 0x0000007b02237220 */ /* 0x040fe40000410000 */
[C---:B------:R-:W-:Y:S02]  /*125e0*/  FMUL.FTZ R36, R3.reuse, R36 ;  /* 0x0000002403247220 */ /* 0x040fe40000410000 */
[C---:B---3--:R-:W-:Y:S01]  /*125f0*/  HMMA.16816.F32 R28, R136.reuse, R100, R28 ;  /* 0x00000064881c723c */ /* 0x048fe2000000181c */
[----:B------:R-:W-:Y:S02]  /*12600*/  MUFU.EX2 R251, R251 ;  /* 0x000000fb00fb7308 */ /* 0x000fe40000000800 */
[----:B------:R-:W-:Y:S01]  /*12610*/  LDSM.16.MT88.4 R120, [R188+0x900] ;  /* 0x00090000bc78783b */ /* 0x000fe20000004200 */
[C---:B------:R-:W-:Y:S02]  /*12620*/  FMUL.FTZ R37, R3.reuse, R37 ;  /* 0x0000002503257220 */ /* 0x040fe40000410000 */
[C---:B------:R-:W-:Y:S02]  /*12630*/  FMUL.FTZ R38, R2.reuse, R38 ;  /* 0x0000002602267220 */ /* 0x040fe40000410000 */
[C---:B------:R-:W-:Y:S03]  /*12640*/  HMMA.16816.F32 R32, R136.reuse, R102, R32 ;  /* 0x000000668820723c */ /* 0x040fe60000001820 */
[----:B------:R-:W3:Y:S01]  /*12650*/  LDSM.16.MT88.4 R100, [R189+0x2100] ;  /* 0x00210000bd64783b */ /* 0x000ee20000004200 */
[C---:B------:R-:W-:Y:S01]  /*12660*/  FMUL.FTZ R39, R2.reuse, R39 ;  /* 0x0000002702277220 */ /* 0x040fe20000410000 */
[----:B------:R-:W1:Y:S01]  /*12670*/  MUFU.EX2 R240, R240 ;  /* 0x000000f000f07308 */ /* 0x000e620000000800 */
[C---:B------:R-:W-:Y:S02]  /*12680*/  FMUL.FTZ R40, R3.reuse, R40 ;  /* 0x0000002803287220 */ /* 0x040fe40000410000 */
[C---:B------:R-:W-:Y:S03]  /*12690*/  FMUL.FTZ R41, R3.reuse, R41 ;  /* 0x0000002903297220 */ /* 0x040fe60000410000 */
[C---:B----4-:R-:W-:Y:S03]  /*126a0*/  HMMA.16816.F32 R36, R136.reuse, R104, R36 ;  /* 0x000000688824723c */ /* 0x050fe60000001824 */
[C---:B------:R-:W-:Y:S01]  /*126b0*/  FMUL.FTZ R42, R2.reuse, R42 ;  /* 0x0000002a022a7220 */ /* 0x040fe20000410000 */
[----:B------:R-:W4:Y:S01]  /*126c0*/  MUFU.EX2 R247, R247 ;  /* 0x000000f700f77308 */ /* 0x000f220000000800 */
[C---:B------:R-:W-:Y:S02]  /*126d0*/  FMUL.FTZ R43, R2.reuse, R43 ;  /* 0x0000002b022b7220 */ /* 0x040fe40000410000 */
        /* <DEDUP_REMOVED lines=8> */
[C---:B------:R-:W-:Y:S03]  /*12760*/  FMUL.FTZ R49, R3.reuse, R49 ;  /* 0x0000003103317220 */ /* 0x040fe60000410000 */
[C---:B-1----:R-:W-:Y:S01]  /*12770*/  HMMA.16816.F32 R44, R136.reuse, R108, R44 ;  /* 0x0000006c882c723c */ /* 0x042fe2000000182c */
[----:B------:R-:W1:Y:S02]  /*12780*/  MUFU.EX2 R241, R241 ;  /* 0x000000f100f17308 */ /* 0x000e640000000800 */
[C---:B------:R-:W-:Y:S02]  /*12790*/  FMUL.FTZ R50, R2.reuse, R50 ;  /* 0x0000003202327220 */ /* 0x040fe40000410000 */
[C---:B------:R-:W-:Y:S02]  /*127a0*/  FMUL.FTZ R51, R2.reuse, R51 ;  /* 0x0000003302337220 */ /* 0x040fe40000410000 */
[C---:B------:R-:W-:Y:S02]  /*127b0*/  FMUL.FTZ R52, R3.reuse, R52 ;  /* 0x0000003403347220 */ /* 0x040fe40000410000 */
[C---:B------:R-:W-:Y:S02]  /*127c0*/  FMUL.FTZ R53, R3.reuse, R53 ;  /* 0x0000003503357220 */ /* 0x040fe40000410000 */
[----:B------:R-:W-:Y:S01]  /*127d0*/  MUFU.EX2 R243, R243 ;  /* 0x000000f300f37308 */ /* 0x000fe20000000800 */
[C---:B------:R-:W-:Y:S01]  /*127e0*/  HMMA.16816.F32 R48, R136.reuse, R110, R48 ;  /* 0x0000006e8830723c */ /* 0x040fe20000001830 */
[----:B------:R-:W1:Y:S02]  /*127f0*/  LDSM.16.MT88.4 R108, [R195+0x4100] ;  /* 0x00410000c36c783b */ /* 0x000e640000004200 */
[C---:B------:R-:W-:Y:S02]  /*12800*/  FMUL.FTZ R54, R2.reuse, R54 ;  /* 0x0000003602367220 */ /* 0x040fe40000410000 */
[C---:B------:R-:W-:Y:S02]  /*12810*/  FMUL.FTZ R55, R2.reuse, R55 ;  /* 0x0000003702377220 */ /* 0x040fe40000410000 */
[C---:B------:R-:W-:Y:S02]  /*12820*/  FMUL.FTZ R56, R3.reuse, R56 ;  /* 0x0000003803387220 */ /* 0x040fe40000410000 */
[C---:B------:R-:W-:Y:S01]  /*12830*/  FMUL.FTZ R57, R3.reuse, R57 ;  /* 0x0000003903397220 */ /* 0x040fe20000410000 */
[----:B------:R-:W1:Y:S02]  /*12840*/  MUFU.EX2 R244, R244 ;  /* 0x000000f400f47308 */ /* 0x000e640000000800 */
[C---:B---3--:R-:W-:Y:S03]  /*12850*/  HMMA.16816.F32 R52, R136.reuse, R100, R52 ;  /* 0x000000648834723c */ /* 0x048fe60000001834 */
[C---:B------:R-:W-:Y:S02]  /*12860*/  FMUL.FTZ R58, R2.reuse, R58 ;  /* 0x0000003a023a7220 */ /* 0x040fe40000410000 */
[C---:B------:R-:W-:Y:S02]  /*12870*/  FMUL.FTZ R59, R2.reuse, R59 ;  /* 0x0000003b023b7220 */ /* 0x040fe40000410000 */
[C---:B------:R-:W-:Y:S01]  /*12880*/  FMUL.FTZ R60, R3.reuse, R60 ;  /* 0x0000003c033c7220 */ /* 0x040fe20000410000 */
[----:B------:R-:W-:Y:S01]  /*12890*/  MUFU.EX2 R217, R217 ;  /* 0x000000d900d97308 */ /* 0x000fe20000000800 */
[C---:B------:R-:W-:Y:S03]  /*128a0*/  FMUL.FTZ R61, R3.reuse, R61 ;  /* 0x0000003d033d7220 */ /* 0x040fe60000410000 */
[C---:B------:R-:W-:Y:S01]  /*128b0*/  HMMA.16816.F32 R56, R136.reuse, R102, R56 ;  /* 0x000000668838723c */ /* 0x040fe20000001838 */
[----:B------:R-:W3:Y:S02]  /*128c0*/  LDSM.16.MT88.4 R100, [R190+0x4100] ;  /* 0x00410000be64783b */ /* 0x000ee40000004200 */
[C---:B------:R-:W-:Y:S02]  /*128d0*/  FMUL.FTZ R62, R2.reuse, R62 ;  /* 0x0000003e023e7220 */ /* 0x040fe40000410000 */
[C---:B------:R-:W-:Y:S01]  /*128e0*/  FMUL.FTZ R63, R2.reuse, R63 ;  /* 0x0000003f023f7220 */ /* 0x040fe20000410000 */
[----:B------:R-:W1:Y:S01]  /*128f0*/  MUFU.EX2 R246, R246 ;  /* 0x000000f600f67308 */ /* 0x000e620000000800 */
[C---:B------:R-:W-:Y:S02]  /*12900*/  FMUL.FTZ R64, R3.reuse, R64 ;  /* 0x0000004003407220 */ /* 0x040fe40000410000 */
[C---:B------:R-:W-:Y:S03]  /*12910*/  FMUL.FTZ R65, R3.reuse, R65 ;  /* 0x0000004103417220 */ /* 0x040fe60000410000 */
[C---:B--2---:R-:W-:Y:S03]  /*12920*/  HMMA.16816.F32 R60, R136.reuse, R104, R60 ;  /* 0x00000068883c723c */ /* 0x044fe6000000183c */
[C---:B------:R-:W-:Y:S01]  /*12930*/  FMUL.FTZ R66, R2.reuse, R66 ;  /* 0x0000004202427220 */ /* 0x040fe20000410000 */
[----:B------:R-:W-:Y:S01]  /*12940*/  MUFU.EX2 R169, R169 ;  /* 0x000000a900a97308 */ /* 0x000fe20000000800 */
[C---:B------:R-:W-:Y:S02]  /*12950*/  FMUL.FTZ R67, R2.reuse, R67 ;  /* 0x0000004302437220 */ /* 0x040fe40000410000 */
[C---:B------:R-:W-:Y:S02]  /*12960*/  FMUL.FTZ R68, R3.reuse, R68 ;  /* 0x0000004403447220 */ /* 0x040fe40000410000 */
[C---:B------:R-:W-:Y:S03]  /*12970*/  FMUL.FTZ R69, R3.reuse, R69 ;  /* 0x0000004503457220 */ /* 0x040fe60000410000 */
[C---:B------:R-:W-:Y:S01]  /*12980*/  HMMA.16816.F32 R64, R136.reuse, R106, R64 ;  /* 0x0000006a8840723c */ /* 0x040fe20000001840 */
[----:B------:R-:W2:Y:S01]  /*12990*/  LDSM.16.MT88.4 R104, [R189+0x4100] ;  /* 0x00410000bd68783b */ /* 0x000ea20000004200 */
[----:B------:R-:W2:Y:S01]  /*129a0*/  MUFU.EX2 R248, R248 ;  /* 0x000000f800f87308 */ /* 0x000ea20000000800 */
[C---:B------:R-:W-:Y:S02]  /*129b0*/  FMUL.FTZ R70, R2.reuse, R70 ;  /* 0x0000004602467220 */ /* 0x040fe40000410000 */
[C---:B------:R-:W-:Y:S02]  /*129c0*/  FMUL.FTZ R71, R2.reuse, R71 ;  /* 0x0000004702477220 */ /* 0x040fe40000410000 */
[C---:B------:R-:W-:Y:S02]  /*129d0*/  FMUL.FTZ R72, R3.reuse, R72 ;  /* 0x0000004803487220 */ /* 0x040fe40000410000 */
[C---:B------:R-:W-:Y:S03]  /*129e0*/  FMUL.FTZ R73, R3.reuse, R73 ;  /* 0x0000004903497220 */ /* 0x040fe60000410000 */
[C---:B-1----:R-:W-:Y:S01]  /*129f0*/  HMMA.16816.F32 R68, R136.reuse, R108, R68 ;  /* 0x0000006c8844723c */ /* 0x042fe20000001844 */
[----:B------:R-:W-:Y:S02]  /*12a00*/  MUFU.EX2 R167, R167 ;  /* 0x000000a700a77308 */ /* 0x000fe40000000800 */
[C---:B------:R-:W-:Y:S02]  /*12a10*/  FMUL.FTZ R74, R2.reuse, R74 ;  /* 0x0000004a024a7220 */ /* 0x040fe40000410000 */
[C---:B------:R-:W-:Y:S02]  /*12a20*/  FMUL.FTZ R75, R2.reuse, R75 ;  /* 0x0000004b024b7220 */ /* 0x040fe40000410000 */
[C---:B------:R-:W-:Y:S02]  /*12a30*/  FMUL.FTZ R76, R3.reuse, R76 ;  /* 0x0000004c034c7220 */ /* 0x040fe40000410000 */
[C---:B------:R-:W-:Y:S02]  /*12a40*/  FMUL.FTZ R77, R3.reuse, R77 ;  /* 0x0000004d034d7220 */ /* 0x040fe40000410000 */
[----:B------:R-:W1:Y:S01]  /*12a50*/  MUFU.EX2 R166, R166 ;  /* 0x000000a600a67308 */ /* 0x000e620000000800 */
        /* <DEDUP_REMOVED lines=10> */
[----:B------:R-:W-:Y:S01]  /*12b00*/  FMUL.FTZ R84, R3, R84 ;  /* 0x0000005403547220 */ /* 0x000fe20000410000 */
[----:B------:R-:W-:Y:S01]  /*12b10*/  F2FP.PACK_AB R100, R231, R168 ;  /* 0x000000a8e764723e */ /* 0x000fe200000000ff */
[----:B------:R-:W-:Y:S03]  /*12b20*/  FMUL.FTZ R85, R3, R85 ;  /* 0x0000005503557220 */ /* 0x000fe60000410000 */
[C---:B------:R-:W-:Y:S03]  /*12b30*/  HMMA.16816.F32 R80, R136.reuse, R102, R80 ;  /* 0x000000668850723c */ /* 0x040fe60000001850 */
[C---:B------:R-:W-:Y:S01]  /*12b40*/  FMUL.FTZ R86, R2.reuse, R86 ;  /* 0x0000005602567220 */ /* 0x040fe20000410000 */
[----:B------:R-:W-:Y:S01]  /*12b50*/  F2FP.PACK_AB R101, R233, R170 ;  /* 0x000000aae965723e */ /* 0x000fe200000000ff */
[C---:B------:R-:W-:Y:S02]  /*12b60*/  FMUL.FTZ R87, R2.reuse, R87 ;  /* 0x0000005702577220 */ /* 0x040fe40000410000 */
[----:B------:R-:W-:Y:S01]  /*12b70*/  FMUL.FTZ R88, R3, R88 ;  /* 0x0000005803587220 */ /* 0x000fe20000410000 */
[----:B-----5:R-:W-:Y:S01]  /*12b80*/  F2FP.PACK_AB R102, R235, R234 ;  /* 0x000000eaeb66723e */ /* 0x020fe200000000ff */
[----:B------:R-:W-:Y:S03]  /*12b90*/  FMUL.FTZ R89, R3, R89 ;  /* 0x0000005903597220 */ /* 0x000fe60000410000 */
[C---:B--2---:R-:W-:Y:S03]  /*12ba0*/  HMMA.16816.F32 R84, R136.reuse, R104, R84 ;  /* 0x000000688854723c */ /* 0x044fe60000001854 */
[C---:B------:R-:W-:Y:S01]  /*12bb0*/  FMUL.FTZ R90, R2.reuse, R90 ;  /* 0x0000005a025a7220 */ /* 0x040fe20000410000 */
[----:B------:R-:W-:Y:S01]  /*12bc0*/  F2FP.PACK_AB R103, R237, R236 ;  /* 0x000000eced67723e */ /* 0x000fe200000000ff */
        /* <DEDUP_REMOVED lines=12> */
[----:B------:R-:W-:Y:S01]  /*12c90*/  FFMA.FTZ R165, R3, R214, R165 ;  /* 0x000000d603a57223 */ /* 0x000fe200000100a5 */
[----:B------:R-:W-:Y:S01]  /*12ca0*/  MOV R3, R0 ;  /* 0x0000000000037202 */ /* 0x000fe20000000f00 */
[----:B------:R-:W-:Y:S03]  /*12cb0*/  FFMA.FTZ R162, R2, R215, R162 ;  /* 0x000000d702a27223 */ /* 0x000fe600000100a2 */
[----:B------:R-:W-:Y:S01]  /*12cc0*/  HMMA.16816.F32 R96, R136, R110, R96 ;  /* 0x0000006e8860723c */ /* 0x000fe20000001860 */
[----:B------:R-:W1:Y:S02]  /*12cd0*/  LDSM.16.MT88.4 R108, [R188+0x2900] ;  /* 0x00290000bc6c783b */ /* 0x000e640000004200 */
[----:B------:R-:W-:Y:S02]  /*12ce0*/  FADD.FTZ R165, R134, R165 ;  /* 0x000000a586a57221 */ /* 0x000fe40000010000 */
[----:B------:R-:W-:Y:S02]  /*12cf0*/  FADD.FTZ R161, R161, R162 ;  /* 0x000000a2a1a17221 */ /* 0x000fe40000010000 */
[----:B------:R-:W-:Y:S01]  /*12d00*/  FADD.FTZ R164, R164, R165 ;  /* 0x000000a5a4a47221 */ /* 0x000fe20000010000 */
[C---:B------:R-:W-:Y:S01]  /*12d10*/  HMMA.16816.F32 R4, R100.reuse, R112, R4 ;  /* 0x000000706404723c */ /* 0x040fe20000001804 */
[----:B------:R-:W-:Y:S04]  /*12d20*/  LDSM.16.MT88.4 R136, [R189+0x3100] ;  /* 0x00310000bd88783b */ /* 0x000fe80000004200 */
[----:B------:R-:W-:Y:S02]  /*12d30*/  FADD.FTZ R160, R160, R161 ;  /* 0x000000a1a0a07221 */ /* 0x000fe40000010000 */
[----:B------:R-:W-:Y:S01]  /*12d40*/  FADD.FTZ R163, R163, R164 ;  /* 0x000000a4a3a37221 */ /* 0x000fe20000010000 */
[C---:B------:R-:W-:Y:S01]  /*12d50*/  HMMA.16816.F32 R8, R100.reuse, R114, R8 ;  /* 0x000000726408723c */ /* 0x040fe20000001808 */
[----:B------:R-:W-:Y:S03]  /*12d60*/  LDSM.16.MT88.4 R112, [R190+0x4900] ;  /* 0x00490000be70783b */ /* 0x000fe60000004200 */
        /* <DEDUP_REMOVED lines=15> */
[C---:B------:R-:W-:Y:S04]  /*12e60*/  HMMA.16816.F32 R28, R100.reuse, R120, R28 ;  /* 0x00000078641c723c */ /* 0x040fe8000000181c */
[----:B------:R-:W-:Y:S04]  /*12e70*/  FADD.FTZ R2, R240, R237 ;  /* 0x000000edf0027221 */ /* 0x000fe80000010000 */
[C---:B------:R-:W-:Y:S01]  /*12e80*/  HMMA.16816.F32 R32, R100.reuse, R122, R32 ;  /* 0x0000007a6420723c */ /* 0x040fe20000001820 */
[----:B------:R-:W-:Y:S03]  /*12e90*/  LDSM.16.MT88.4 R120, [R190+0x1100] ;  /* 0x00110000be78783b */ /* 0x000fe60000004200 */
[----:B----4-:R-:W-:Y:S04]  /*12ea0*/  FADD.FTZ R2, R247, R2 ;  /* 0x00000002f7027221 */ /* 0x010fe80000010000 */
        /* <DEDUP_REMOVED lines=23> */
[----:B------:R-:W-:Y:S06]  /*13020*/  LDSM.16.MT88.4 R108, [R195+0x5100] ;  /* 0x00510000c36c783b */ /* 0x000fec0000004200 */
[----:B------:R-:W-:Y:S01]  /*13030*/  F2FP.PACK_AB R100, R251, R238 ;  /* 0x000000eefb64723e */ /* 0x000fe200000000ff */
[----:B------:R-:W-:Y:S01]  /*13040*/  FADD.FTZ R238, R238, R235 ;  /* 0x000000ebeeee7221 */ /* 0x000fe20000010000 */
[----:B------:R-:W-:Y:S03]  /*13050*/  F2FP.PACK_AB R101, R247, R240 ;  /* 0x000000f0f765723e */ /* 0x000fe600000000ff */
[----:B------:R-:W-:Y:S01]  /*13060*/  F2FP.PACK_AB R102, R241, R242 ;  /* 0x000000f2f166723e */ /* 0x000fe200000000ff */
[----:B------:R-:W-:Y:S01]  /*13070*/  FADD.FTZ R251, R251, R238 ;  /* 0x000000eefbfb7221 */ /* 0x000fe20000010000 */
[----:B------:R-:W-:Y:S01]  /*13080*/  F2FP.PACK_AB R103, R244, R243 ;  /* 0x000000f3f467723e */ /* 0x000fe200000000ff */
[----:B------:R-:W-:Y:S01]  /*13090*/  FADD.FTZ R243, R243, R2 ;  /* 0x00000002f3f37221 */ /* 0x000fe20000010000 */
[----:B------:R-:W-:Y:S01]  /*130a0*/  MOV R2, R132 ;  /* 0x0000008400027202 */ /* 0x000fe20000000f00 */
[----:B------:R-:W-:Y:S02]  /*130b0*/  FADD.FTZ R242, R242, R251 ;  /* 0x000000fbf2f27221 */ /* 0x000fe40000010000 */
[----:B------:R-:W-:Y:S02]  /*130c0*/  FADD.FTZ R244, R244, R243 ;  /* 0x000000f3f4f47221 */ /* 0x000fe40000010000 */
        /* <DEDUP_REMOVED lines=13> */
[C---:B----4-:R-:W-:Y:S08]  /*131a0*/  HMMA.16816.F32 R36, R100.reuse, R116, R36 ;  /* 0x000000746424723c */ /* 0x050ff00000001824 */
        /* <DEDUP_REMOVED lines=16> */
[----:B------:R-:W-:Y:S01]  /*132b0*/  IADD3 R217, R229, -0x1, RZ ;  /* 0xffffffffe5d97810 */ /* 0x000fe20007ffe0ff */
[----:B------:R-:W-:Y:S02]  /*132c0*/  FADD.FTZ R248, R248, R169 ;  /* 0x000000a9f8f87221 */ /* 0x000fe40000010000 */
[----:B------:R-:W-:Y:S01]  /*132d0*/  FADD.FTZ R167, R167, R246 ;  /* 0x000000f6a7a77221 */ /* 0x000fe20000010000 */
[C---:B------:R-:W-:Y:S04]  /*132e0*/  HMMA.16816.F32 R68, R100.reuse, R108, R68 ;  /* 0x0000006c6444723c */ /* 0x040fe80000001844 */
[----:B------:R-:W-:Y:S02]  /*132f0*/  FADD.FTZ R171, R171, R248 ;  /* 0x000000f8abab7221 */ /* 0x000fe40000010000 */
[----:B------:R-:W-:Y:S02]  /*13300*/  FADD.FTZ R214, R166, R167 ;  /* 0x000000a7a6d67221 */ /* 0x000fe40000010000 */
[C---:B------:R-:W-:Y:S01]  /*13310*/  HMMA.16816.F32 R72, R100.reuse, R110, R72 ;  /* 0x0000006e6448723c */ /* 0x040fe20000001848 */
[----:B------:R-:W4:Y:S03]  /*13320*/  LDSM.16.MT88.4 R108, [R190+0x1900] ;  /* 0x00190000be6c783b */ /* 0x000f260000004200 */
[----:B------:R-:W-:Y:S02]  /*13330*/  FADD.FTZ R215, R250, R171 ;  /* 0x000000abfad77221 */ /* 0x000fe40000010000 */
[----:B------:R-:W-:Y:S02]  /*13340*/  IMAD.MOV.U32 R229, RZ, RZ, R217 ;  /* 0x000000ffffe57224 */ /* 0x000fe400078e00d9 */
[C---:B--2---:R-:W-:Y:S08]  /*13350*/  HMMA.16816.F32 R76, R100.reuse, R112, R76 ;  /* 0x00000070644c723c */ /* 0x044ff0000000184c */
[C---:B------:R-:W-:Y:S01]  /*13360*/  HMMA.16816.F32 R80, R100.reuse, R114, R80 ;  /* 0x000000726450723c */ /* 0x040fe20000001850 */
[----:B------:R-:W2:Y:S07]  /*13370*/  LDSM.16.MT88.4 R112, [R189+0x1900] ;  /* 0x00190000bd70783b */ /* 0x000eae0000004200 */
[C---:B---3--:R-:W-:Y:S08]  /*13380*/  HMMA.16816.F32 R84, R100.reuse, R116, R84 ;  /* 0x000000746454723c */ /* 0x048ff00000001854 */
[C---:B------:R-:W-:Y:S08]  /*13390*/  HMMA.16816.F32 R88, R100.reuse, R118, R88 ;  /* 0x000000766458723c */ /* 0x040ff00000001858 */
[C---:B-1----:R-:W-:Y:S08]  /*133a0*/  HMMA.16816.F32 R92, R100.reuse, R104, R92 ;  /* 0x00000068645c723c */ /* 0x042ff0000000185c */
[----:B------:R-:W-:Y:S08]  /*133b0*/  HMMA.16816.F32 R96, R100, R106, R96 ;  /* 0x0000006a6460723c */ /* 0x000ff00000001860 */
[C---:B------:R-:W-:Y:S08]  /*133c0*/  HMMA.16816.F32 R128, R136.reuse, R124, R4 ;  /* 0x0000007c8880723c */ /* 0x040ff00000001804 */
[C---:B------:R-:W-:Y:S01]  /*133d0*/  HMMA.16816.F32 R124, R136.reuse, R126, R8 ;  /* 0x0000007e887c723c */ /* 0x040fe20000001808 */
[----:B------:R-:W1:Y:S07]  /*133e0*/  LDSM.16.MT88.4 R8, [R190+0x5900] ;  /* 0x00590000be08783b */ /* 0x000e6e0000004200 */
[C---:B----4-:R-:W-:Y:S01]  /*133f0*/  HMMA.16816.F32 R100, R136.reuse, R108, R12 ;  /* 0x0000006c8864723c */ /* 0x050fe2000000180c */
[----:B------:R-:W3:Y:S07]  /*13400*/  LDSM.16.MT88.4 R12, [R189+0x5900] ;  /* 0x00590000bd0c783b */ /* 0x000eee0000004200 */
[C---:B------:R-:W-:Y:S01]  /*13410*/  HMMA.16816.F32 R104, R136.reuse, R110, R16 ;  /* 0x0000006e8868723c */ /* 0x040fe20000001810 */
[----:B------:R-:W4:Y:S07]  /*13420*/  LDSM.16.MT88.4 R16, [R188+0x5900] ;  /* 0x00590000bc10783b */ /* 0x000f2e0000004200 */
        /* <DEDUP_REMOVED lines=21> */
.L_x_1897:
        /* <DEDUP_REMOVED lines=22> */
.L_x_1900:
[----:B------:R-:W-:Y:S04]  /*136e0*/  DEPBAR.LE SB0, 0x0 ;  /* 0x000080000000791a */ /* 0x000fe80000000000 */
[----:B------:R-:W-:Y:S01]  /*136f0*/  BAR.SYNC.DEFER_BLOCKING 0x0 ;  /* 0x0000000000007b1d */ /* 0x000fe20000010000 */
[----:B------:R-:W-:Y:S01]  /*13700*/  SHF.R.S32.HI R0, RZ, 0x1f, R217 ;  /* 0x0000001fff007819 */ /* 0x000fe200000114d9 */
[----:B------:R-:W-:Y:S01]  /*13710*/  IMAD R165, R207, R217, RZ ;  /* 0x000000d9cfa57224 */ /* 0x000fe200078e02ff */
[----:B------:R-:W-:Y:S01]  /*13720*/  MOV R28, UR8 ;  /* 0x00000008001c7c02 */ /* 0x000fe20008000f00 */
[----:B------:R-:W-:Y:S01]  /*13730*/  IMAD.WIDE.U32 R20, R217, UR4, R210 ;  /* 0x00000004d9147c25 */ /* 0x000fe2000f8e00d2 */
[----:B------:R-:W-:Y:S02]  /*13740*/  MOV R29, UR5 ;  /* 0x00000005001d7c02 */ /* 0x000fe40008000f00 */
[----:B------:R-:W-:Y:S01]  /*13750*/  ISETP.NE.AND P3, PT, R203, RZ, PT ;  /* 0x000000ffcb00720c */ /* 0x000fe20003f65270 */
[----:B------:R-:W-:Y:S01]  /*13760*/  IMAD R165, R0, UR4, R165 ;  /* 0x0000000400a57c24 */ /* 0x000fe2000f8e02a5 */
[C---:B------:R-:W-:Y:S01]  /*13770*/  LEA R160, P0, R20.reuse, c[0x0][0x1f8], 0x1 ;  /* 0x00007e0014a07a11 */ /* 0x040fe200078008ff */
[----:B------:R-:W-:Y:S03]  /*13780*/  IMAD.WIDE.U32 R30, R217, UR4, R220 ;  /* 0x00000004d91e7c25 */ /* 0x000fe6000f8e00dc */
[----:B------:R-:W-:Y:S01]  /*13790*/  IADD3 R0, R21, R165, RZ ;  /* 0x000000a515007210 */ /* 0x000fe20007ffe0ff */
[C---:B------:R-:W-:Y:S03]  /*137a0*/  IMAD.WIDE.U32 R28, R217.reuse, UR4, R28 ;  /* 0x00000004d91c7c25 */ /* 0x040fe6000f8e001c */
[----:B------:R-:W-:Y:S01]  /*137b0*/  LEA.HI.X R161, R20, c[0x0][0x1fc], R0, 0x1, P0 ;  /* 0x00007f0014a17a11 */ /* 0x000fe200000f0c00 */
[----:B------:R-:W-:Y:S01]  /*137c0*/  IMAD.WIDE.U32 R20, R217, UR4, R222 ;  /* 0x00000004d9147c25 */ /* 0x000fe2000f8e00de */
[----:B------:R-:W-:Y:S02]  /*137d0*/  LEA R168, P0, R30, c[0x0][0x1f8], 0x1 ;  /* 0x00007e001ea87a11 */ /* 0x000fe400078008ff */
[C---:B------:R-:W-:Y:S02]  /*137e0*/  IADD3 R0, R165.reuse, R31, RZ ;  /* 0x0000001fa5007210 */ /* 0x040fe40007ffe0ff */
[----:B------:R-:W-:Y:S01]  /*137f0*/  LEA R166, P1, R20, c[0x0][0x1f8], 0x1 ;  /* 0x00007e0014a67a11 */ /* 0x000fe200078208ff */
[----:B------:R-:W-:Y:S01]  /*13800*/  LDSM.16.M88.4 R32, [R198+0xc100] ;  /* 0x00c10000c620783b */ /* 0x000fe20000000200 */
[C---:B------:R-:W-:Y:S02]  /*13810*/  IADD3 R2, R165.reuse, R21, RZ ;  /* 0x00000015a5027210 */ /* 0x040fe40007ffe0ff */
[----:B------:R-:W-:Y:S02]  /*13820*/  LEA.HI.X R169, R30, c[0x0][0x1fc], R0, 0x1, P0 ;  /* 0x00007f001ea97a11 */ /* 0x000fe400000f0c00 */
[----:B------:R-:W-:Y:S02]  /*13830*/  LEA.HI.X R167, R20, c[0x0][0x1fc], R2, 0x1, P1 ;  /* 0x00007f0014a77a11 */ /* 0x000fe400008f0c02 */
[----:B------:R-:W-:Y:S01]  /*13840*/  IADD3 R165, R165, R29, RZ ;  /* 0x0000001da5a57210 */ /* 0x000fe20007ffe0ff */
[----:B------:R-:W1:Y:S01]  /*13850*/  LDSM.16.M88.4 R8, [R197+0x6100] ;  /* 0x00610000c508783b */ /* 0x000e620000000200 */
[-C--:B------:R-:W-:Y:S02]  /*13860*/  IADD3 R0, P2, R204, R28.reuse, RZ ;  /* 0x0000001ccc007210 */ /* 0x080fe40007f5e0ff */
[-C--:B------:R-:W-:Y:S02]  /*13870*/  IADD3 R2, P1, R222, R28.reuse, RZ ;  /* 0x0000001cde027210 */ /* 0x080fe40007f3e0ff */
[----:B------:R-:W-:Y:S02]  /*13880*/  IADD3 R132, P0, R220, R28, RZ ;  /* 0x0000001cdc847210 */ /* 0x000fe40007f1e0ff */
[C---:B------:R-:W-:Y:S01]  /*13890*/  IADD3.X R163, R165.reuse, R223, RZ, P1, !PT ;  /* 0x000000dfa5a37210 */ /* 0x040fe20000ffe4ff */
[----:B------:R-:W2:Y:S01]  /*138a0*/  LDSM.16.M88.4 R16, [R197+0x6900] ;  /* 0x00690000c510783b */ /* 0x000ea20000000200 */
[----:B------:R-:W-:Y:S02]  /*138b0*/  LEA R170, P1, R2, c[0x0][0x1f8], 0x1 ;  /* 0x00007e0002aa7a11 */ /* 0x000fe400078208ff */
[C---:B------:R-:W-:Y:S02]  /*138c0*/  IADD3.X R135, R165.reuse, R211, RZ, P2, !PT ;  /* 0x000000d3a5877210 */ /* 0x040fe400017fe4ff */
[----:B------:R-:W-:Y:S02]  /*138d0*/  IADD3.X R165, R165, R221, RZ, P0, !PT ;  /* 0x000000dda5a57210 */ /* 0x000fe400007fe4ff */
[----:B------:R-:W-:Y:S01]  /*138e0*/  LEA R172, P2, R0, c[0x0][0x1f8], 0x1 ;  /* 0x00007e0000ac7a11 */ /* 0x000fe200078408ff */
[----:B------:R-:W3:Y:S01]  /*138f0*/  LDSM.16.M88.4 R24, [R197+0x7100] ;  /* 0x00710000c518783b */ /* 0x000ee20000000200 */
[----:B------:R-:W-:Y:S02]  /*13900*/  LEA.HI.X R171, R2, c[0x0][0x1fc], R163, 0x1, P1 ;  /* 0x00007f0002ab7a11 */ /* 0x000fe400008f0ca3 */
[----:B------:R-:W-:Y:S02]  /*13910*/  LEA.HI.X R173, R0, c[0x0][0x1fc], R135, 0x1, P2 ;  /* 0x00007f0000ad7a11 */ /* 0x000fe400010f0c87 */
[C---:B------:R-:W-:Y:S03]  /*13920*/  LEA R174, P0, R132.reuse, c[0x0][0x1f8], 0x1 ;  /* 0x00007e0084ae7a11 */ /* 0x040fe600078008ff */
[----:B------:R-:W4:Y:S01]  /*13930*/  LDSM.16.M88.4 R136, [R197+0x7900] ;  /* 0x00790000c588783b */ /* 0x000f220000000200 */
[----:B------:R-:W-:Y:S02]  /*13940*/  LEA.HI.X R175, R132, c[0x0][0x1fc], R165, 0x1, P0 ;  /* 0x00007f0084af7a11 */ /* 0x000fe400000f0ca5 */
[C---:B------:R-:W-:Y:S02]  /*13950*/  ISETP.GT.AND P0, PT, R217.reuse, RZ, PT ;  /* 0x000000ffd900720c */ /* 0x040fe40003f04270 */
[----:B------:R-:W-:Y:S03]  /*13960*/  IADD3 R217, R217, -0x1, RZ ;  /* 0xffffffffd9d97810 */ /* 0x000fe60007ffe0ff */
[----:B------:R-:W-:Y:S01]  /*13970*/  LDSM.16.M88.4 R140, [R194+0xc100] ;  /* 0x00c10000c28c783b */ /* 0x000fe20000000200 */
[C---:B-1----:R-:W-:Y:S07]  /*13980*/  HMMA.16816.F32 R4, R32.reuse, R8, RZ ;  /* 0x000000082004723c */ /* 0x042fee00000018ff */
[----:B------:R-:W1:Y:S01]  /*13990*/  LDSM.16.M88.4 R144, [R196] ;  /* 0x00000000c490783b */ /* 0x000e620000000200 */
[C---:B------:R-:W-:Y:S07]  /*139a0*/  HMMA.16816.F32 R8, R32.reuse, R10, RZ ;  /* 0x0000000a2008723c */ /* 0x040fee00000018ff */
[----:B------:R-:W5:Y:S01]  /*139b0*/  LDSM.16.M88.4 R148, [R187] ;  /* 0x00000000bb94783b */ /* 0x000f620000000200 */
[C---:B--2---:R-:W-:Y:S07]  /*139c0*/  HMMA.16816.F32 R12, R32.reuse, R16, RZ ;  /* 0x00000010200c723c */ /* 0x044fee00000018ff */
[----:B------:R-:W2:Y:S01]  /*139d0*/  LDSM.16.M88.4 R152, [R186] ;  /* 0x00000000ba98783b */ /* 0x000ea20000000200 */
[C---:B------:R-:W-:Y:S07]  /*139e0*/  HMMA.16816.F32 R16, R32.reuse, R18, RZ ;  /* 0x000000122010723c */ /* 0x040fee00000018ff */
[----:B------:R-:W2:Y:S01]  /*139f0*/  LDSM.16.M88.4 R156, [R185] ;  /* 0x00000000b99c783b */ /* 0x000ea20000000200 */
[C---:B---3--:R-:W-:Y:S07]  /*13a00*/  HMMA.16816.F32 R20, R32.reuse, R24, RZ ;  /* 0x000000182014723c */ /* 0x048fee00000018ff */
[----:B------:R-:W-:Y:S01]  /*13a10*/  @!PT LDS RZ, [RZ] ;  /* 0x00000000fffff984 */ /* 0x000fe20000000800 */
[----:B------:R-:W-:Y:S01]  /*13a20*/  @!PT LDS RZ, [RZ] ;  /* 0x00000000fffff984 */ /* 0x000fe20000000800 */
[----:B------:R-:W-:Y:S01]  /*13a30*/  @!PT LDS RZ, [RZ] ;  /* 0x00000000fffff984 */ /* 0x000fe20000000800 */
[----:B------:R3:W-:Y:S01]  /*13a40*/  LDGSTS.E.BYPASS.LTC128B.128 [R206+0x100], [R160.64], !P5 ;  /* 0x00100000a0ce7fae */ /* 0x0007e2000e901d46 */
[C---:B------:R-:W-:Y:S07]  /*13a50*/  HMMA.16816.F32 R24, R32.reuse, R26, RZ ;  /* 0x0000001a2018723c */ /* 0x040fee00000018ff */
[----:B------:R2:W-:Y:S01]  /*13a60*/  LDGSTS.E.BYPASS.LTC128B.128 [R206+0x2100], [R166.64], !P6 ;  /* 0x02100000a6ce7fae */ /* 0x0005e2000f101d46 */
[C---:B----4-:R-:W-:Y:S07]  /*13a70*/  HMMA.16816.F32 R28, R32.reuse, R136, RZ ;  /* 0x00000088201c723c */ /* 0x050fee00000018ff */
[----:B------:R4:W-:Y:S01]  /*13a80*/  LDGSTS.E.BYPASS.LTC128B.128 [R206+0x4100], [R168.64], !P3 ;  /* 0x04100000a8ce7fae */ /* 0x0009e2000d901d46 */
[----:B------:R-:W-:Y:S07]  /*13a90*/  HMMA.16816.F32 R32, R32, R138, RZ ;  /* 0x0000008a2020723c */ /* 0x000fee00000018ff */
[----:B------:R2:W-:Y:S01]  /*13aa0*/  LDGSTS.E.BYPASS.LTC128B.128 [R206+0x1100], [R172.64], !P5 ;  /* 0x01100000acce7fae */ /* 0x0005e2000e901d46 */
[C---:B-1----:R-:W-:Y:S07]  /*13ab0*/  HMMA.16816.F32 R4, R140.reuse, R144, R4 ;  /* 0x000000908c04723c */ /* 0x042fee0000001804 */
[----:B------:R4:W-:Y:S01]  /*13ac0*/  LDGSTS.E.BYPASS.LTC128B.128 [R206+0x3100], [R170.64], !P6 ;  /* 0x03100000aace7fae */ /* 0x0009e2000f101d46 */
[C---:B------:R-:W-:Y:S07]  /*13ad0*/  HMMA.16816.F32 R8, R140.reuse, R146, R8 ;  /* 0x000000928c08723c */ /* 0x040fee0000001808 */
[----:B------:R1:W-:Y:S01]  /*13ae0*/  LDGSTS.E.BYPASS.LTC128B.128 [R206+0x5100], [R174.64], !P3 ;  /* 0x05100000aece7fae */ /* 0x0003e2000d901d46 */
[C---:B-----5:R-:W-:Y:S07]  /*13af0*/  HMMA.16816.F32 R12, R140.reuse, R148, R12 ;  /* 0x000000948c0c723c */ /* 0x060fee000000180c */
[----:B------:R-:W-:Y:S01]  /*13b00*/  LDSM.16.M88.4 R136, [R193+0xc100] ;  /* 0x00c10000c188783b */ /* 0x000fe20000000200 */
[C---:B------:R-:W-:Y:S07]  /*13b10*/  HMMA.16816.F32 R16, R140.reuse, R150, R16 ;  /* 0x000000968c10723c */ /* 0x040fee0000001810 */
[----:B---3--:R-:W3:Y:S01]  /*13b20*/  LDSM.16.M88.4 R160, [R192+0x6100] ;  /* 0x00610000c0a0783b */ /* 0x008ee20000000200 */
[C---:B--2---:R-:W-:Y:S07]  /*13b30*/  HMMA.16816.F32 R20, R140.reuse, R152, R20 ;  /* 0x000000988c14723c */ /* 0x044fee0000001814 */
[----:B------:R-:W0:Y:S01]  /*13b40*/  LDGDEPBAR ;  /* 0x00000000000079af */ /* 0x000e220000000000 */
[C---:B------:R-:W-:Y:S07]  /*13b50*/  HMMA.16816.F32 R24, R140.reuse, R154, R24 ;  /* 0x0000009a8c18723c */ /* 0x040fee0000001818 */
[----:B------:R-:W2:Y:S01]  /*13b60*/  LDSM.16.M88.4 R144, [R192+0x6900] ;  /* 0x00690000c090783b */ /* 0x000ea20000000200 */
[C---:B------:R-:W-:Y:S07]  /*13b70*/  HMMA.16816.F32 R28, R140.reuse, R156, R28 ;  /* 0x0000009c8c1c723c */ /* 0x040fee000000181c */
[----:B------:R-:W5:Y:S01]  /*13b80*/  LDSM.16.M88.4 R164, [R192+0x7100] ;  /* 0x00710000c0a4783b */ /* 0x000f620000000200 */
[----:B------:R-:W-:Y:S07]  /*13b90*/  HMMA.16816.F32 R32, R140, R158, R32 ;  /* 0x0000009e8c20723c */ /* 0x000fee0000001820 */
[----:B------:R-:W1:Y:S01]  /*13ba0*/  LDSM.16.M88.4 R148, [R192+0x7900] ;  /* 0x00790000c094783b */ /* 0x000e620000000200 */
[C---:B---3--:R-:W-:Y:S07]  /*13bb0*/  HMMA.16816.F32 R4, R136.reuse, R160, R4 ;  /* 0x000000a08804723c */ /* 0x048fee0000001804 */
[----:B------:R-:W-:Y:S01]  /*13bc0*/  LDSM.16.M88.4 R152, [R191+0xc100] ;  /* 0x00c10000bf98783b */ /* 0x000fe20000000200 */
[C---:B------:R-:W-:Y:S07]  /*13bd0*/  HMMA.16816.F32 R8, R136.reuse, R162, R8 ;  /* 0x000000a28808723c */ /* 0x040fee0000001808 */
[----:B----4-:R-:W3:Y:S01]  /*13be0*/  LDSM.16.M88.4 R168, [R184] ;  /* 0x00000000b8a8783b */ /* 0x010ee20000000200 */
        /* <DEDUP_REMOVED lines=8> */
[C---:B-1----:R-:W-:Y:S07]  /*13c70*/  HMMA.16816.F32 R28, R136.reuse, R148, R28 ;  /* 0x00000094881c723c */ /* 0x042fee000000181c */
[----:B------:R-:W-:Y:S01]  /*13c80*/  LDSM.16.M88.4 R164, [R194+0x10100] ;  /* 0x01010000c2a4783b */ /* 0x000fe20000000200 */
[----:B------:R-:W-:Y:S07]  /*13c90*/  HMMA.16816.F32 R32, R136, R150, R32 ;  /* 0x000000968820723c */ /* 0x000fee0000001820 */
[----:B------:R-:W-:Y:S01]  /*13ca0*/  LDSM.16.M88.4 R136, [R198+0x10100] ;  /* 0x01010000c688783b */ /* 0x000fe20000000200 */
[C---:B---3--:R-:W-:Y:S07]  /*13cb0*/  HMMA.16816.F32 R4, R152.reuse, R168, R4 ;  /* 0x000000a89804723c */ /* 0x048fee0000001804 */
[----:B------:R-:W1:Y:S01]  /*13cc0*/  LDSM.16.M88.4 R148, [R197+0x8100] ;  /* 0x00810000c594783b */ /* 0x000e620000000200 */
[C---:B------:R-:W-:Y:S07]  /*13cd0*/  HMMA.16816.F32 R8, R152.reuse, R170, R8 ;  /* 0x000000aa9808723c */ /* 0x040fee0000001808 */
[----:B------:R-:W-:Y:S01]  /*13ce0*/  LDSM.16.M88.4 R168, [R183] ;  /* 0x00000000b7a8783b */ /* 0x000fe20000000200 */
[C---:B--2---:R-:W-:Y:S07]  /*13cf0*/  HMMA.16816.F32 R12, R152.reuse, R140, R12 ;  /* 0x0000008c980c723c */ /* 0x044fee000000180c */
[----:B------:R-:W-:Y:S01]  /*13d00*/  LDSM.16.M88.4 R172, [R184+0x4000] ;  /* 0x00400000b8ac783b */ /* 0x000fe20000000200 */
[C---:B------:R-:W-:Y:S07]  /*13d10*/  HMMA.16816.F32 R16, R152.reuse, R142, R16 ;  /* 0x0000008e9810723c */ /* 0x040fee0000001810 */
[----:B------:R-:W2:Y:S01]  /*13d20*/  LDSM.16.M88.4 R140, [R197+0x9100] ;  /* 0x00910000c58c783b */ /* 0x000ea20000000200 */
[C---:B----4-:R-:W-:Y:S08]  /*13d30*/  HMMA.16816.F32 R20, R152.reuse, R156, R20 ;  /* 0x0000009c9814723c */ /* 0x050ff00000001814 */
[C---:B------:R-:W-:Y:S01]  /*13d40*/  HMMA.16816.F32 R24, R152.reuse, R158, R24 ;  /* 0x0000009e9818723c */ /* 0x040fe20000001818 */
[----:B------:R-:W3:Y:S07]  /*13d50*/  LDSM.16.M88.4 R156, [R197+0x9900] ;  /* 0x00990000c59c783b */ /* 0x000eee0000000200 */
[C---:B-----5:R-:W-:Y:S08]  /*13d60*/  HMMA.16816.F32 R28, R152.reuse, R144, R28 ;  /* 0x00000090981c723c */ /* 0x060ff0000000181c */
[----:B------:R-:W-:Y:S01]  /*13d70*/  HMMA.16816.F32 R32, R152, R146, R32 ;  /* 0x000000929820723c */ /* 0x000fe20000001820 */
[----:B------:R-:W4:Y:S07]  /*13d80*/  LDSM.16.M88.4 R144, [R182] ;  /* 0x00000000b690783b */ /* 0x000f2e0000000200 */
[C---:B-1----:R-:W-:Y:S01]  /*13d90*/  HMMA.16816.F32 R4, R136.reuse, R148, R4 ;  /* 0x000000948804723c */ /* 0x042fe20000001804 */
[----:B------:R-:W-:Y:S07]  /*13da0*/  LDSM.16.M88.4 R152, [R180] ;  /* 0x00000000b498783b */ /* 0x000fee0000000200 */
[C---:B------:R-:W-:Y:S01]  /*13db0*/  HMMA.16816.F32 R8, R136.reuse, R150, R8 ;  /* 0x000000968808723c */ /* 0x040fe20000001808 */
[----:B------:R-:W1:Y:S07]  /*13dc0*/  LDSM.16.M88.4 R148, [R181] ;  /* 0x00000000b594783b */ /* 0x000e6e0000000200 */
[C---:B------:R-:W-:Y:S08]  /*13dd0*/  HMMA.16816.F32 R12, R136.reuse, R160, R12 ;  /* 0x000000a0880c723c */ /* 0x040ff0000000180c */
[C---:B------:R-:W-:Y:S01]  /*13de0*/  HMMA.16816.F32 R16, R136.reuse, R162, R16 ;  /* 0x000000a28810723c */ /* 0x040fe20000001810 */
[----:B------:R-:W-:Y:S07]  /*13df0*/  LDSM.16.M88.4 R160, [R192+0x8100] ;  /* 0x00810000c0a0783b */ /* 0x000fee0000000200 */
[C---:B--2---:R-:W-:Y:S08]  /*13e00*/  HMMA.16816.F32 R20, R136.reuse, R140, R20 ;  /* 0x0000008c8814723c */ /* 0x044ff00000001814 */
[C---:B------:R-:W-:Y:S01]  /*13e10*/  HMMA.16816.F32 R24, R136.reuse, R142, R24 ;  /* 0x0000008e8818723c */ /* 0x040fe20000001818 */
[----:B------:R-:W2:Y:S07]  /*13e20*/  LDSM.16.M88.4 R140, [R193+0x10100] ;  /* 0x01010000c18c783b */ /* 0x000eae0000000200 */
[C---:B---3--:R-:W-:Y:S08]  /*13e30*/  HMMA.16816.F32 R28, R136.reuse, R156, R28 ;  /* 0x0000009c881c723c */ /* 0x048ff0000000181c */
[----:B------:R-:W-:Y:S01]  /*13e40*/  HMMA.16816.F32 R32, R136, R158, R32 ;  /* 0x0000009e8820723c */ /* 0x000fe20000001820 */
[----:B------:R-:W3:Y:S07]  /*13e50*/  LDSM.16.M88.4 R136, [R192+0x8900] ;  /* 0x00890000c088783b */ /* 0x000eee0000000200 */
[C---:B------:R-:W-:Y:S01]  /*13e60*/  HMMA.16816.F32 R4, R164.reuse, R168, R4 ;  /* 0x000000a8a404723c */ /* 0x040fe20000001804 */
[----:B------:R-:W-:Y:S07]  /*13e70*/  LDSM.16.M88.4 R156, [R191+0x10100] ;  /* 0x01010000bf9c783b */ /* 0x000fee0000000200 */
        /* <DEDUP_REMOVED lines=10> */
[----:B------:R-:W5:Y:S07]  /*13f20*/  LDSM.16.M88.4 R152, [R184+0x2800] ;  /* 0x00280000b898783b */ /* 0x000f6e0000000200 */
[C---:B--2---:R-:W-:Y:S01]  /*13f30*/  HMMA.16816.F32 R4, R140.reuse, R160, R4 ;  /* 0x000000a08c04723c */ /* 0x044fe20000001804 */
[----:B------:R-:W-:Y:S07]  /*13f40*/  LDSM.16.M88.4 R164, [R197+0xb100] ;  /* 0x00b10000c5a4783b */ /* 0x000fee0000000200 */
        /* <DEDUP_REMOVED lines=9> */
[----:B------:R-:W-:Y:S01]  /*13fe0*/  HMMA.16816.F32 R32, R140, R150, R32 ;  /* 0x000000968c20723c */ /* 0x000fe20000001820 */
[----:B------:R-:W-:Y:S07]  /*13ff0*/  LDSM.16.M88.4 R140, [R198+0x14100] ;  /* 0x01410000c68c783b */ /* 0x000fee0000000200 */
[C---:B------:R-:W-:Y:S01]  /*14000*/  HMMA.16816.F32 R4, R156.reuse, R168, R4 ;  /* 0x000000a89c04723c */ /* 0x040fe20000001804 */
        /* <DEDUP_REMOVED lines=91> */
[----:B-1----:R-:W-:Y:S01]  /*145c0*/  FMNMX.FTZ R141, R136, R139, !PT ;  /* 0x0000008b888d7209 */ /* 0x002fe20007810000 */
[----:B------:R-:W-:Y:S01]  /*145d0*/  @P0 IMAD.WIDE.U32 R138, R217, c[0x0][0x1e0], RZ ;  /* 0x00007800d98a0a25 */ /* 0x000fe200078e00ff */
[----:B------:R-:W-:Y:S05]  /*145e0*/  @P0 SHF.R.S32.HI R136, RZ, 0x1f, R217 ;  /* 0x0000001fff880819 */ /* 0x000fea00000114d9 */
[----:B------:R-:W1:Y:S01]  /*145f0*/  SHFL.BFLY PT, R2, R141, 0x1, 0x1f ;  /* 0x0c201f008d027f89 */ /* 0x000e6200000e0000 */
[----:B------:R-:W-:Y:S01]  /*14600*/  @P0 IMAD R136, R136, c[0x0][0x1e0], RZ ;  /* 0x0000780088880a24 */ /* 0x000fe200078e02ff */
[----:B--2---:R-:W-:Y:S02]  /*14610*/  FMNMX.FTZ R135, R137, R0, !PT ;  /* 0x0000000089877209 */ /* 0x004fe40007810000 */
[C---:B------:R-:W-:Y:S01]  /*14620*/  @P0 SHF.L.U32 R137, R138.reuse, 0x6, RZ ;  /* 0x000000068a890819 */ /* 0x040fe200000006ff */
[----:B------:R-:W-:Y:S03]  /*14630*/  @P0 IMAD R136, R217, c[0x0][0x1e4], R136 ;  /* 0x00007900d9880a24 */ /* 0x000fe600078e0288 */
[----:B------:R-:W2:Y:S02]  /*14640*/  SHFL.BFLY PT, R132, R135, 0x1, 0x1f ;  /* 0x0c201f0087847f89 */ /* 0x000ea400000e0000 */
[----:B------:R-:W-:Y:S04]  /*14650*/  @P0 IADD3 R136, R139, R136, RZ ;  /* 0x000000888b880210 */ /* 0x000fe80007ffe0ff */
[----:B------:R-:W-:Y:S02]  /*14660*/  @P0 SHF.L.U64.HI R136, R138, 0x6, R136 ;  /* 0x000000068a880819 */ /* 0x000fe40000010288 */
[----:B-1----:R-:W-:Y:S05]  /*14670*/  FMNMX.FTZ R0, R141, R2, !PT ;  /* 0x000000028d007209 */ /* 0x002fea0007810000 */
[C---:B------:R-:W-:Y:S02]  /*14680*/  FADD.FTZ R2, -R0.reuse, R3 ;  /* 0x0000000300027221 */ /* 0x040fe40000010100 */
[----:B------:R-:W-:Y:S01]  /*14690*/  FMUL.FTZ R167, R0, c[0x0][0x2d0] ;  /* 0x0000b40000a77a20 */ /* 0x000fe20000410000 */
[----:B--2---:R-:W-:Y:S01]  /*146a0*/  FMNMX.FTZ R132, R135, R132, !PT ;  /* 0x0000008487847209 */ /* 0x004fe20007810000 */
[----:B------:R-:W-:Y:S02]  /*146b0*/  FMUL.FTZ R3, R2, c[0x0][0x2d0] ;  /* 0x0000b40002037a20 */ /* 0x000fe40000410000 */
[----:B------:R-:W-:Y:S01]  /*146c0*/  FFMA.FTZ R135, R4, c[0x0][0x2d0], -R167 ;  /* 0x0000b40004877a23 */ /* 0x000fe200000108a7 */
[----:B------:R-:W-:Y:S01]  /*146d0*/  @P0 IADD3 R4, P1, R137, R208, RZ ;  /* 0x000000d089040210 */ /* 0x000fe20007f3e0ff */
[----:B------:R-:W-:Y:S02]  /*146e0*/  FADD.FTZ R2, -R132, R133 ;  /* 0x0000008584027221 */ /* 0x000fe40000010100 */
[--C-:B------:R-:W-:Y:S01]  /*146f0*/  FFMA.FTZ R160, R5, c[0x0][0x2d0], -R167.reuse ;  /* 0x0000b40005a07a23 */ /* 0x100fe200000108a7 */
[----:B------:R-:W-:Y:S01]  /*14700*/  @P0 LEA R140, P2, R4, c[0x0][0x1c8], 0x1 ;  /* 0x00007200048c0a11 */ /* 0x000fe200078408ff */
[----:B------:R-:W-:Y:S01]  /*14710*/  FMUL.FTZ R133, R2, c[0x0][0x2d0] ;  /* 0x0000b40002857a20 */ /* 0x000fe20000410000 */
[----:B------:R-:W-:Y:S01]  /*14720*/  @P0 IADD3 R5, P4, R137, R216, RZ ;  /* 0x000000d889050210 */ /* 0x000fe20007f9e0ff */
[--C-:B------:R-:W-:Y:S01]  /*14730*/  FFMA.FTZ R162, R9, c[0x0][0x2d0], -R167.reuse ;  /* 0x0000b40009a27a23 */ /* 0x100fe200000108a7 */
[----:B------:R-:W1:Y:S01]  /*14740*/  MUFU.EX2 R3, R3 ;  /* 0x0000000300037308 */ /* 0x000e620000000800 */
[--C-:B------:R-:W-:Y:S02]  /*14750*/  FFMA.FTZ R139, R8, c[0x0][0x2d0], -R167.reuse ;  /* 0x0000b400088b7a23 */ /* 0x100fe400000108a7 */
[----:B------:R-:W-:Y:S02]  /*14760*/  FMUL.FTZ R165, R132, c[0x0][0x2d0] ;  /* 0x0000b40084a57a20 */ /* 0x000fe40000410000 */
[----:B------:R-:W-:Y:S02]  /*14770*/  FFMA.FTZ R170, R16, c[0x0][0x2d0], -R167 ;  /* 0x0000b40010aa7a23 */ /* 0x000fe400000108a7 */
[--C-:B------:R-:W-:Y:S02]  /*14780*/  FFMA.FTZ R164, R6, c[0x0][0x2d0], -R165.reuse ;  /* 0x0000b40006a47a23 */ /* 0x100fe400000108a5 */
[--C-:B------:R-:W-:Y:S01]  /*14790*/  FFMA.FTZ R161, R7, c[0x0][0x2d0], -R165.reuse ;  /* 0x0000b40007a17a23 */ /* 0x100fe200000108a5 */
[----:B------:R2:W3:Y:S01]  /*147a0*/  MUFU.EX2 R2, R133 ;  /* 0x0000008500027308 */ /* 0x0004e20000000800 */
[--C-:B------:R-:W-:Y:S02]  /*147b0*/  FFMA.FTZ R163, R10, c[0x0][0x2d0], -R165.reuse ;  /* 0x0000b4000aa37a23 */ /* 0x100fe400000108a5 */
[----:B------:R-:W-:Y:S02]  /*147c0*/  FFMA.FTZ R166, R11, c[0x0][0x2d0], -R165 ;  /* 0x0000b4000ba67a23 */ /* 0x000fe400000108a5 */
[----:B------:R-:W-:Y:S02]  /*147d0*/  FFMA.FTZ R171, R17, c[0x0][0x2d0], -R167 ;  /* 0x0000b40011ab7a23 */ /* 0x000fe400000108a7 */
[--C-:B------:R-:W-:Y:S02]  /*147e0*/  FFMA.FTZ R174, R18, c[0x0][0x2d0], -R165.reuse ;  /* 0x0000b40012ae7a23 */ /* 0x100fe400000108a5 */
[--C-:B------:R-:W-:Y:S01]  /*147f0*/  FFMA.FTZ R175, R19, c[0x0][0x2d0], -R165.reuse ;  /* 0x0000b40013af7a23 */ /* 0x100fe200000108a5 */
[----:B------:R-:W-:Y:S01]  /*14800*/  MUFU.EX2 R135, R135 ;  /* 0x0000008700877308 */ /* 0x000fe20000000800 */
[--C-:B------:R-:W-:Y:S02]  /*14810*/  FFMA.FTZ R224, R31, c[0x0][0x2d0], -R165.reuse ;  /* 0x0000b4001fe07a23 */ /* 0x100fe400000108a5 */
[----:B------:R-:W-:Y:S02]  /*14820*/  FFMA.FTZ R225, R34, c[0x0][0x2d0], -R165 ;  /* 0x0000b40022e17a23 */ /* 0x000fe400000108a5 */
[C---:B-1----:R-:W-:Y:S02]  /*14830*/  FMUL.FTZ R100, R3.reuse, R100 ;  /* 0x0000006403647220 */ /* 0x042fe40000410000 */
[C---:B------:R-:W-:Y:S02]  /*14840*/  FMUL.FTZ R101, R3.reuse, R101 ;  /* 0x0000006503657220 */ /* 0x040fe40000410000 */
[C---:B------:R-:W-:Y:S01]  /*14850*/  FMUL.FTZ R104, R3.reuse, R104 ;  /* 0x0000006803687220 */ /* 0x040fe20000410000 */
[----:B------:R-:W1:Y:S01]  /*14860*/  MUFU.EX2 R160, R160 ;  /* 0x000000a000a07308 */ /* 0x000e620000000800 */
[C---:B------:R-:W-:Y:S02]  /*14870*/  FMUL.FTZ R105, R3.reuse, R105 ;  /* 0x0000006903697220 */ /* 0x040fe40000410000 */
[----:B------:R-:W-:Y:S01]  /*14880*/  FMUL.FTZ R108, R3, R108 ;  /* 0x0000006c036c7220 */ /* 0x000fe20000410000 */
[----:B--2---:R-:W-:Y:S01]  /*14890*/  @P0 IADD3.X R133, R136, R213, RZ, P1, !PT ;  /* 0x000000d588850210 */ /* 0x004fe20000ffe4ff */
[C---:B---3--:R-:W-:Y:S01]  /*148a0*/  FMUL.FTZ R6, R2.reuse, R130 ;  /* 0x0000008202067220 */ /* 0x048fe20000410000 */
[----:B------:R-:W-:Y:S01]  /*148b0*/  @P0 IADD3 R138, P1, R137, R134, RZ ;  /* 0x00000086898a0210 */ /* 0x000fe20007f3e0ff */
[----:B------:R-:W-:Y:S01]  /*148c0*/  FMUL.FTZ R7, R2, R131 ;  /* 0x0000008302077220 */ /* 0x000fe20000410000 */
[----:B------:R-:W-:Y:S01]  /*148d0*/  @P0 LEA.HI.X R141, R4, c[0x0][0x1cc], R133, 0x1, P2 ;  /* 0x00007300048d0a11 */ /* 0x000fe200010f0c85 */
[----:B------:R-:W-:Y:S01]  /*148e0*/  FMUL.FTZ R10, R2, R126 ;  /* 0x0000007e020a7220 */ /* 0x000fe20000410000 */
[----:B------:R-:W-:Y:S01]  /*148f0*/  @P0 LEA R142, P3, R138, c[0x0][0x1c8], 0x1 ;  /* 0x000072008a8e0a11 */ /* 0x000fe200078608ff */
[----:B------:R-:W-:Y:S01]  /*14900*/  MUFU.EX2 R162, R162 ;  /* 0x000000a200a27308 */ /* 0x000fe20000000800 */
[C---:B------:R-:W-:Y:S01]  /*14910*/  @P0 IADD3.X R133, R136.reuse, R219, RZ, P1, !PT ;  /* 0x000000db88850210 */ /* 0x040fe20000ffe4ff */
[----:B------:R2:W-:Y:S01]  /*14920*/  @P0 LDGSTS.E.BYPASS.LTC128B.128 [R206+0x6100], [R140.64], !P5 ;  /* 0x061000008cce0fae */ /* 0x0005e2000e901d46 */
[----:B------:R-:W-:Y:S01]  /*14930*/  @P0 IADD3.X R4, R136, R218, RZ, P4, !PT ;  /* 0x000000da88040210 */ /* 0x000fe200027fe4ff */
[----:B------:R-:W-:Y:S01]  /*14940*/  FMUL.FTZ R11, R2, R127 ;  /* 0x0000007f020b7220 */ /* 0x000fe20000410000 */
[----:B------:R-:W-:Y:S01]  /*14950*/  @P0 LEA.HI.X R143, R138, c[0x0][0x1cc], R133, 0x1, P3 ;  /* 0x000073008a8f0a11 */ /* 0x000fe200018f0c85 */
[C---:B------:R-:W-:Y:S01]  /*14960*/  FMUL.FTZ R102, R2.reuse, R102 ;  /* 0x0000006602667220 */ /* 0x040fe20000410000 */
[----:B------:R-:W-:Y:S01]  /*14970*/  ISETP.NE.AND P4, PT, R203, RZ, PT ;  /* 0x000000ffcb00720c */ /* 0x000fe20003f85270 */
[----:B------:R-:W-:Y:S01]  /*14980*/  FMUL.FTZ R103, R2, R103 ;  /* 0x0000006702677220 */ /* 0x000fe20000410000 */
[C---:B------:R-:W-:Y:S01]  /*14990*/  @P0 LEA R144, P2, R5.reuse, c[0x0][0x1c8], 0x1 ;  /* 0x0000720005900a11 */ /* 0x040fe200078408ff */
[----:B------:R2:W-:Y:S01]  /*149a0*/  @P0 LDGSTS.E.BYPASS.LTC128B.128 [R206+0x8100], [R142.64], !P6 ;  /* 0x081000008ece0fae */ /* 0x0005e2000f101d46 */
[----:B------:R-:W-:Y:S01]  /*149b0*/  @P0 IADD3 R137, P1, R202, R137, RZ ;  /* 0x00000089ca890210 */ /* 0x000fe20007f3e0ff */
[----:B------:R-:W3:Y:S01]  /*149c0*/  MUFU.EX2 R133, R139 ;  /* 0x0000008b00857308 */ /* 0x000ee20000000800 */
[----:B------:R-:W-:Y:S01]  /*149d0*/  @P0 LEA.HI.X R145, R5, c[0x0][0x1cc], R4, 0x1, P2 ;  /* 0x0000730005910a11 */ /* 0x000fe200010f0c04 */
[C---:B------:R-:W-:Y:S01]  /*149e0*/  FMUL.FTZ R106, R2.reuse, R106 ;  /* 0x0000006a026a7220 */ /* 0x040fe20000410000 */
[----:B------:R-:W-:Y:S01]  /*149f0*/  @P0 IADD3.X R5, R201, R136, RZ, P1, !PT ;  /* 0x00000088c9050210 */ /* 0x000fe20000ffe4ff */
[----:B------:R-:W-:Y:S01]  /*14a00*/  FMUL.FTZ R107, R2, R107 ;  /* 0x0000006b026b7220 */ /* 0x000fe20000410000 */
[----:B------:R-:W-:Y:S01]  /*14a10*/  @P0 IADD3 R4, P3, R137, R208, RZ ;  /* 0x000000d089040210 */ /* 0x000fe20007f7e0ff */
[----:B------:R-:W-:Y:S01]  /*14a20*/  FMUL.FTZ R109, R3, R109 ;  /* 0x0000006d036d7220 */ /* 0x000fe20000410000 */
[----:B------:R-:W-:Y:S01]  /*14a30*/  @P0 IADD3 R8, P2, R137, R134, RZ ;  /* 0x0000008689080210 */ /* 0x000fe20007f5e0ff */
[----:B------:R4:W-:Y:S01]  /*14a40*/  @P0 LDGSTS.E.BYPASS.LTC128B.128 [R206+0xa100], [R144.64], !P4 ;  /* 0x0a10000090ce0fae */ /* 0x0009e2000e101d46 */
[----:B------:R-:W-:Y:S01]  /*14a50*/  @P0 IADD3.X R9, R5, R213, RZ, P3, !PT ;  /* 0x000000d505090210 */ /* 0x000fe20001ffe4ff */
[----:B------:R-:W-:Y:S01]  /*14a60*/  MUFU.EX2 R164, R164 ;  /* 0x000000a400a47308 */ /* 0x000fe20000000800 */
[----:B------:R-:W-:Y:S01]  /*14a70*/  @P0 LEA R146, P3, R4, c[0x0][0x1c8], 0x1 ;  /* 0x0000720004920a11 */ /* 0x000fe200078608ff */
[C---:B------:R-:W-:Y:S01]  /*14a80*/  FMUL.FTZ R110, R2.reuse, R110 ;  /* 0x0000006e026e7220 */ /* 0x040fe20000410000 */
[----:B------:R-:W-:Y:S01]  /*14a90*/  @P0 IADD3 R136, P1, R137, R216, RZ ;  /* 0x000000d889880210 */ /* 0x000fe20007f3e0ff */
[----:B------:R-:W-:Y:S01]  /*14aa0*/  FMUL.FTZ R111, R2, R111 ;  /* 0x0000006f026f7220 */ /* 0x000fe20000410000 */
[----:B------:R-:W-:Y:S01]  /*14ab0*/  @P0 LEA.HI.X R147, R4, c[0x0][0x1cc], R9, 0x1, P3 ;  /* 0x0000730004930a11 */ /* 0x000fe200018f0c09 */
[----:B------:R-:W-:Y:S01]  /*14ac0*/  FMUL.FTZ R4, R3, R128 ;  /* 0x0000008003047220 */ /* 0x000fe20000410000 */
[----:B------:R-:W-:Y:S01]  /*14ad0*/  @P0 IADD3.X R137, R5, R219, RZ, P2, !PT ;  /* 0x000000db05890210 */ /* 0x000fe200017fe4ff */
[----:B------:R-:W-:Y:S01]  /*14ae0*/  FMUL.FTZ R9, R3, R125 ;  /* 0x0000007d03097220 */ /* 0x000fe20000410000 */
[C---:B------:R-:W-:Y:S01]  /*14af0*/  @P0 LEA R148, P2, R8.reuse, c[0x0][0x1c8], 0x1 ;  /* 0x0000720008940a11 */ /* 0x040fe200078408ff */
[----:B------:R4:W-:Y:S01]  /*14b00*/  @P0 LDGSTS.E.BYPASS.LTC128B.128 [R206+0x7100], [R146.64], !P5 ;  /* 0x0710000092ce0fae */ /* 0x0009e2000e901d46 */
[----:B------:R-:W-:Y:S01]  /*14b10*/  @P0 IADD3.X R5, R5, R218, RZ, P1, !PT ;  /* 0x000000da05050210 */ /* 0x000fe20000ffe4ff */
[----:B------:R-:W5:Y:S01]  /*14b20*/  MUFU.EX2 R161, R161 ;  /* 0x000000a100a17308 */ /* 0x000f620000000800 */
[----:B------:R-:W-:Y:S01]  /*14b30*/  @P0 LEA.HI.X R149, R8, c[0x0][0x1cc], R137, 0x1, P2 ;  /* 0x0000730008950a11 */ /* 0x000fe200010f0c89 */
[C---:B------:R-:W-:Y:S01]  /*14b40*/  FMUL.FTZ R8, R3.reuse, R124 ;  /* 0x0000007c03087220 */ /* 0x040fe20000410000 */
[----:B------:R-:W-:Y:S01]  /*14b50*/  @P0 LEA R150, P1, R136, c[0x0][0x1c8], 0x1 ;  /* 0x0000720088960a11 */ /* 0x000fe200078208ff */
[C---:B------:R-:W-:Y:S01]  /*14b60*/  FMUL.FTZ R112, R3.reuse, R112 ;  /* 0x0000007003707220 */ /* 0x040fe20000410000 */
[----:B-1----:R-:W-:Y:S01]  /*14b70*/  F2FP.PACK_AB R128, R160, R135 ;  /* 0x00000087a080723e */ /* 0x002fe200000000ff */
[----:B------:R1:W-:Y:S01]  /*14b80*/  @P0 LDGSTS.E.BYPASS.LTC128B.128 [R206+0x9100], [R148.64], !P6 ;  /* 0x0910000094ce0fae */ /* 0x0003e2000f101d46 */
[----:B------:R-:W-:Y:S01]  /*14b90*/  @P0 LEA.HI.X R151, R136, c[0x0][0x1cc], R5, 0x1, P1 ;  /* 0x0000730088970a11 */ /* 0x000fe200008f0c05 */
[C---:B------:R-:W-:Y:S01]  /*14ba0*/  FMUL.FTZ R5, R3.reuse, R129 ;  /* 0x0000008103057220 */ /* 0x040fe20000410000 */
[----:B---3--:R-:W-:Y:S01]  /*14bb0*/  F2FP.PACK_AB R130, R162, R133 ;  /* 0x00000085a282723e */ /* 0x008fe200000000ff */
[----:B------:R-:W-:Y:S01]  /*14bc0*/  MUFU.EX2 R163, R163 ;  /* 0x000000a300a37308 */ /* 0x000fe20000000800 */
[C---:B------:R-:W-:Y:S02]  /*14bd0*/  FMUL.FTZ R113, R3.reuse, R113 ;  /* 0x0000007103717220 */ /* 0x040fe40000410000 */
[C---:B------:R-:W-:Y:S01]  /*14be0*/  FMUL.FTZ R114, R2.reuse, R114 ;  /* 0x0000007202727220 */ /* 0x040fe20000410000 */
[----:B------:R1:W-:Y:S01]  /*14bf0*/  @P0 LDGSTS.E.BYPASS.LTC128B.128 [R206+0xb100], [R150.64], !P4 ;  /* 0x0b10000096ce0fae */ /* 0x0003e2000e101d46 */
[C---:B------:R-:W-:Y:S02]  /*14c00*/  FMUL.FTZ R115, R2.reuse, R115 ;  /* 0x0000007302737220 */ /* 0x040fe40000410000 */
[C---:B------:R-:W-:Y:S02]  /*14c10*/  FMUL.FTZ R116, R3.reuse, R116 ;  /* 0x0000007403747220 */ /* 0x040fe40000410000 */
[----:B------:R-:W-:Y:S01]  /*14c20*/  FMUL.FTZ R117, R3, R117 ;  /* 0x0000007503757220 */ /* 0x000fe20000410000 */
[----:B------:R-:W3:Y:S01]  /*14c30*/  MUFU.EX2 R166, R166 ;  /* 0x000000a600a67308 */ /* 0x000ee20000000800 */
[C---:B------:R-:W-:Y:S01]  /*14c40*/  FMUL.FTZ R118, R2.reuse, R118 ;  /* 0x0000007602767220 */ /* 0x040fe20000410000 */
[----:B------:R-:W1:Y:S01]  /*14c50*/  LDSM.16.MT88.4 R136, [R195+0x100] ;  /* 0x00010000c388783b */ /* 0x000e620000004200 */
[C---:B------:R-:W-:Y:S01]  /*14c60*/  FMUL.FTZ R119, R2.reuse, R119 ;  /* 0x0000007702777220 */ /* 0x040fe20000410000 */
[----:B-----5:R-:W-:Y:S01]  /*14c70*/  F2FP.PACK_AB R129, R161, R164 ;  /* 0x000000a4a181723e */ /* 0x020fe200000000ff */
[C---:B------:R-:W-:Y:S02]  /*14c80*/  FMUL.FTZ R120, R3.reuse, R120 ;  /* 0x0000007803787220 */ /* 0x040fe40000410000 */
[C---:B------:R-:W-:Y:S02]  /*14c90*/  FMUL.FTZ R121, R3.reuse, R121 ;  /* 0x0000007903797220 */ /* 0x040fe40000410000 */
[C---:B------:R-:W-:Y:S01]  /*14ca0*/  FMUL.FTZ R122, R2.reuse, R122 ;  /* 0x0000007a027a7220 */ /* 0x040fe20000410000 */
[----:B--2---:R-:W2:Y:S01]  /*14cb0*/  LDSM.16.MT88.4 R140, [R190+0x100] ;  /* 0x00010000be8c783b */ /* 0x004ea20000004200 */
[C---:B------:R-:W-:Y:S01]  /*14cc0*/  FMUL.FTZ R123, R2.reuse, R123 ;  /* 0x0000007b027b7220 */ /* 0x040fe20000410000 */
[----:B------:R-:W-:Y:S01]  /*14cd0*/  MUFU.EX2 R170, R170 ;  /* 0x000000aa00aa7308 */ /* 0x000fe20000000800 */
[C---:B------:R-:W-:Y:S02]  /*14ce0*/  FMUL.FTZ R36, R3.reuse, R36 ;  /* 0x0000002403247220 */ /* 0x040fe40000410000 */
[C---:B------:R-:W-:Y:S02]  /*14cf0*/  FMUL.FTZ R37, R3.reuse, R37 ;  /* 0x0000002503257220 */ /* 0x040fe40000410000 */
[C---:B------:R-:W-:Y:S01]  /*14d00*/  FMUL.FTZ R38, R2.reuse, R38 ;  /* 0x0000002602267220 */ /* 0x040fe20000410000 */
[----:B----4-:R-:W4:Y:S01]  /*14d10*/  LDSM.16.MT88.4 R144, [R189+0x100] ;  /* 0x00010000bd90783b */ /* 0x010f220000004200 */
[----:B------:R-:W-:Y:S02]  /*14d20*/  FMUL.FTZ R39, R2, R39 ;  /* 0x0000002702277220 */ /* 0x000fe40000410000 */
[C---:B------:R-:W-:Y:S01]  /*14d30*/  FMUL.FTZ R40, R3.reuse, R40 ;  /* 0x0000002803287220 */ /* 0x040fe20000410000 */
[----:B------:R-:W5:Y:S01]  /*14d40*/  MUFU.EX2 R171, R171 ;  /* 0x000000ab00ab7308 */ /* 0x000f620000000800 */
[C---:B------:R-:W-:Y:S01]  /*14d50*/  FMUL.FTZ R41, R3.reuse, R41 ;  /* 0x0000002903297220 */ /* 0x040fe20000410000 */
[----:B---3--:R-:W-:Y:S01]  /*14d60*/  F2FP.PACK_AB R131, R166, R163 ;  /* 0x000000a3a683723e */ /* 0x008fe200000000ff */
[C---:B------:R-:W-:Y:S01]  /*14d70*/  FMUL.FTZ R42, R2.reuse, R42 ;  /* 0x0000002a022a7220 */ /* 0x040fe20000410000 */
[----:B------:R-:W3:Y:S01]  /*14d80*/  LDSM.16.MT88.4 R124, [R188+0x100] ;  /* 0x00010000bc7c783b */ /* 0x000ee20000004200 */
        /* <DEDUP_REMOVED lines=10> */
[C---:B-1----:R-:W-:Y:S01]  /*14e30*/  HMMA.16816.F32 R4, R128.reuse, R136, R4 ;  /* 0x000000888004723c */ /* 0x042fe20000001804 */
[----:B------:R-:W-:Y:S01]  /*14e40*/  LDSM.16.MT88.4 R148, [R195+0x2900] ;  /* 0x00290000c394783b */ /* 0x000fe20000004200 */
[----:B------:R-:W1:Y:S03]  /*14e50*/  MUFU.EX2 R175, R175 ;  /* 0x000000af00af7308 */ /* 0x000e660000000800 */
[C---:B------:R-:W-:Y:S02]  /*14e60*/  FMUL.FTZ R51, R2.reuse, R51 ;  /* 0x0000003302337220 */ /* 0x040fe40000410000 */
[C---:B------:R-:W-:Y:S01]  /*14e70*/  FMUL.FTZ R52, R3.reuse, R52 ;  /* 0x0000003403347220 */ /* 0x040fe20000410000 */
[C---:B------:R-:W-:Y:S01]  /*14e80*/  HMMA.16816.F32 R8, R128.reuse, R138, R8 ;  /* 0x0000008a8008723c */ /* 0x040fe20000001808 */
[----:B------:R-:W1:Y:S03]  /*14e90*/  LDSM.16.MT88.4 R136, [R195+0x2100] ;  /* 0x00210000c388783b */ /* 0x000e660000004200 */
[C---:B------:R-:W-:Y:S01]  /*14ea0*/  FMUL.FTZ R53, R3.reuse, R53 ;  /* 0x0000003503357220 */ /* 0x040fe20000410000 */
[----:B------:R-:W-:Y:S01]  /*14eb0*/  MUFU.EX2 R224, R224 ;  /* 0x000000e000e07308 */ /* 0x000fe20000000800 */
[C---:B------:R-:W-:Y:S02]  /*14ec0*/  FMUL.FTZ R54, R2.reuse, R54 ;  /* 0x0000003602367220 */ /* 0x040fe40000410000 */
[C---:B--2---:R-:W-:Y:S01]  /*14ed0*/  HMMA.16816.F32 R100, R128.reuse, R140, R100 ;  /* 0x0000008c8064723c */ /* 0x044fe20000001864 */
[----:B------:R-:W-:Y:S03]  /*14ee0*/  LDSM.16.MT88.4 R152, [R190+0x2900] ;  /* 0x00290000be98783b */ /* 0x000fe60000004200 */
[C---:B------:R-:W-:Y:S02]  /*14ef0*/  FMUL.FTZ R55, R2.reuse, R55 ;  /* 0x0000003702377220 */ /* 0x040fe40000410000 */
[C---:B------:R-:W-:Y:S01]  /*14f00*/  FMUL.FTZ R56, R3.reuse, R56 ;  /* 0x0000003803387220 */ /* 0x040fe20000410000 */
[----:B------:R-:W-:Y:S01]  /*14f10*/  MUFU.EX2 R225, R225 ;  /* 0x000000e100e17308 */ /* 0x000fe20000000800 */
[C---:B------:R-:W-:Y:S01]  /*14f20*/  HMMA.16816.F32 R104, R128.reuse, R142, R104 ;  /* 0x0000008e8068723c */ /* 0x040fe20000001868 */
[----:B------:R-:W2:Y:S03]  /*14f30*/  LDSM.16.MT88.4 R140, [R190+0x2100] ;  /* 0x00210000be8c783b */ /* 0x000ea60000004200 */
[C---:B------:R-:W-:Y:S02]  /*14f40*/  FMUL.FTZ R57, R3.reuse, R57 ;  /* 0x0000003903397220 */ /* 0x040fe40000410000 */
[C---:B------:R-:W-:Y:S02]  /*14f50*/  FMUL.FTZ R58, R2.reuse, R58 ;  /* 0x0000003a023a7220 */ /* 0x040fe40000410000 */
[C---:B----4-:R-:W-:Y:S01]  /*14f60*/  HMMA.16816.F32 R108, R128.reuse, R144, R108 ;  /* 0x00000090806c723c */ /* 0x050fe2000000186c */
[----:B------:R-:W-:Y:S03]  /*14f70*/  LDSM.16.MT88.4 R156, [R189+0x2900] ;  /* 0x00290000bd9c783b */ /* 0x000fe60000004200 */
[C---:B------:R-:W-:Y:S02]  /*14f80*/  FMUL.FTZ R59, R2.reuse, R59 ;  /* 0x0000003b023b7220 */ /* 0x040fe40000410000 */
[C---:B------:R-:W-:Y:S02]  /*14f90*/  FMUL.FTZ R60, R3.reuse, R60 ;  /* 0x0000003c033c7220 */ /* 0x040fe40000410000 */
[C---:B------:R-:W-:Y:S01]  /*14fa0*/  HMMA.16816.F32 R112, R128.reuse, R146, R112 ;  /* 0x000000928070723c */ /* 0x040fe20000001870 */
[----:B------:R-:W-:Y:S03]  /*14fb0*/  LDSM.16.MT88.4 R144, [R188+0x900] ;  /* 0x00090000bc90783b */ /* 0x000fe60000004200 */
[C---:B------:R-:W-:Y:S02]  /*14fc0*/  FMUL.FTZ R61, R3.reuse, R61 ;  /* 0x0000003d033d7220 */ /* 0x040fe40000410000 */
[C---:B------:R-:W-:Y:S02]  /*14fd0*/  FMUL.FTZ R62, R2.reuse, R62 ;  /* 0x0000003e023e7220 */ /* 0x040fe40000410000 */
[C---:B---3--:R-:W-:Y:S01]  /*14fe0*/  HMMA.16816.F32 R116, R128.reuse, R124, R116 ;  /* 0x0000007c8074723c */ /* 0x048fe20000001874 */
[----:B------:R-:W0:Y:S03]  /*14ff0*/  LDGDEPBAR ;  /* 0x00000000000079af */ /* 0x000e260000000000 */
[C---:B------:R-:W-:Y:S02]  /*15000*/  FMUL.FTZ R63, R2.reuse, R63 ;  /* 0x0000003f023f7220 */ /* 0x040fe40000410000 */
[C---:B------:R-:W-:Y:S02]  /*15010*/  FMUL.FTZ R64, R3.reuse, R64 ;  /* 0x0000004003407220 */ /* 0x040fe40000410000 */
[C---:B------:R-:W-:Y:S01]  /*15020*/  HMMA.16816.F32 R120, R128.reuse, R126, R120 ;  /* 0x0000007e8078723c */ /* 0x040fe20000001878 */
[----:B------:R-:W3:Y:S03]  /*15030*/  LDSM.16.MT88.4 R124, [R189+0x2100] ;  /* 0x00210000bd7c783b */ /* 0x000ee60000004200 */
[C---:B------:R-:W-:Y:S02]  /*15040*/  FMUL.FTZ R65, R3.reuse, R65 ;  /* 0x0000004103417220 */ /* 0x040fe40000410000 */
[C---:B------:R-:W-:Y:S02]  /*15050*/  FMUL.FTZ R66, R2.reuse, R66 ;  /* 0x0000004202427220 */ /* 0x040fe40000410000 */
[C---:B-1----:R-:W-:Y:S04]  /*15060*/  HMMA.16816.F32 R36, R128.reuse, R136, R36 ;  /* 0x000000888024723c */ /* 0x042fe80000001824 */
[C---:B------:R-:W-:Y:S02]  /*15070*/  FMUL.FTZ R67, R2.reuse, R67 ;  /* 0x0000004302437220 */ /* 0x040fe40000410000 */
[C---:B------:R-:W-:Y:S02]  /*15080*/  FMUL.FTZ R68, R3.reuse, R68 ;  /* 0x0000004403447220 */ /* 0x040fe40000410000 */
[C---:B------:R-:W-:Y:S01]  /*15090*/  HMMA.16816.F32 R40, R128.reuse, R138, R40 ;  /* 0x0000008a8028723c */ /* 0x040fe20000001828 */
[----:B------:R-:W1:Y:S03]  /*150a0*/  LDSM.16.MT88.4 R136, [R188+0x2100] ;  /* 0x00210000bc88783b */ /* 0x000e660000004200 */
        /* <DEDUP_REMOVED lines=26> */
[----:B------:R-:W-:Y:S02]  /*15250*/  FMUL.FTZ R85, R3, R85 ;  /* 0x0000005503557220 */ /* 0x000fe40000410000 */
[C---:B------:R-:W-:Y:S02]  /*15260*/  FMUL.FTZ R86, R2.reuse, R86 ;  /* 0x0000005602567220 */ /* 0x040fe40000410000 */
[C---:B------:R-:W-:Y:S01]  /*15270*/  HMMA.16816.F32 R72, R128.reuse, R142, R72 ;  /* 0x0000008e8048723c */ /* 0x040fe20000001848 */
[----:B------:R-:W2:Y:S03]  /*15280*/  LDSM.16.MT88.4 R140, [R188+0x4100] ;  /* 0x00410000bc8c783b */ /* 0x000ea60000004200 */
[----:B------:R-:W-:Y:S02]  /*15290*/  FMUL.FTZ R87, R2, R87 ;  /* 0x0000005702577220 */ /* 0x000fe40000410000 */
[--C-:B------:R-:W-:Y:S02]  /*152a0*/  FFMA.FTZ R168, R12, c[0x0][0x2d0], -R167.reuse ;  /* 0x0000b4000ca87a23 */ /* 0x100fe400000108a7 */
[----:B------:R-:W-:Y:S01]  /*152b0*/  FFMA.FTZ R169, R13, c[0x0][0x2d0], -R167 ;  /* 0x0000b4000da97a23 */ /* 0x000fe200000108a7 */
[C---:B---3--:R-:W-:Y:S03]  /*152c0*/  HMMA.16816.F32 R76, R128.reuse, R124, R76 ;  /* 0x0000007c804c723c */ /* 0x048fe6000000184c */
[--C-:B------:R-:W-:Y:S01]  /*152d0*/  FFMA.FTZ R172, R14, c[0x0][0x2d0], -R165.reuse ;  /* 0x0000b4000eac7a23 */ /* 0x100fe200000108a5 */
[----:B-----5:R-:W-:Y:S01]  /*152e0*/  F2FP.PACK_AB R14, R171, R170 ;  /* 0x000000aaab0e723e */ /* 0x020fe200000000ff */
[----:B------:R-:W-:Y:S01]  /*152f0*/  FFMA.FTZ R173, R15, c[0x0][0x2d0], -R165 ;  /* 0x0000b4000fad7a23 */ /* 0x000fe200000108a5 */
[----:B------:R-:W-:Y:S01]  /*15300*/  F2FP.PACK_AB R15, R175, R174 ;  /* 0x000000aeaf0f723e */ /* 0x000fe200000000ff */
        /* <DEDUP_REMOVED lines=8> */
[----:B------:R-:W1:Y:S01]  /*15390*/  MUFU.EX2 R169, R169 ;  /* 0x000000a900a97308 */ /* 0x000e620000000800 */
[C---:B------:R-:W-:Y:S02]  /*153a0*/  FMUL.FTZ R92, R3.reuse, R92 ;  /* 0x0000005c035c7220 */ /* 0x040fe40000410000 */
[C---:B------:R-:W-:Y:S03]  /*153b0*/  FMUL.FTZ R93, R3.reuse, R93 ;  /* 0x0000005d035d7220 */ /* 0x040fe60000410000 */
[C---:B------:R-:W-:Y:S01]  /*153c0*/  HMMA.16816.F32 R88, R128.reuse, R138, R88 ;  /* 0x0000008a8058723c */ /* 0x040fe20000001858 */
[----:B------:R-:W4:Y:S02]  /*153d0*/  LDSM.16.MT88.4 R136, [R189+0x900] ;  /* 0x00090000bd88783b */ /* 0x000f240000004200 */
[C---:B------:R-:W-:Y:S01]  /*153e0*/  FMUL.FTZ R94, R2.reuse, R94 ;  /* 0x0000005e025e7220 */ /* 0x040fe20000410000 */
[----:B------:R-:W-:Y:S01]  /*153f0*/  MUFU.EX2 R172, R172 ;  /* 0x000000ac00ac7308 */ /* 0x000fe20000000800 */
[C---:B------:R-:W-:Y:S02]  /*15400*/  FMUL.FTZ R95, R2.reuse, R95 ;  /* 0x0000005f025f7220 */ /* 0x040fe40000410000 */
[C---:B------:R-:W-:Y:S02]  /*15410*/  FMUL.FTZ R96, R3.reuse, R96 ;  /* 0x0000006003607220 */ /* 0x040fe40000410000 */
[----:B------:R-:W-:Y:S03]  /*15420*/  FMUL.FTZ R97, R3, R97 ;  /* 0x0000006103617220 */ /* 0x000fe60000410000 */
[C---:B--2---:R-:W-:Y:S02]  /*15430*/  HMMA.16816.F32 R92, R128.reuse, R140, R92 ;  /* 0x0000008c805c723c */ /* 0x044fe4000000185c */
[----:B------:R-:W2:Y:S01]  /*15440*/  MUFU.EX2 R173, R173 ;  /* 0x000000ad00ad7308 */ /* 0x000ea20000000800 */
[C---:B------:R-:W-:Y:S02]  /*15450*/  FMUL.FTZ R98, R2.reuse, R98 ;  /* 0x0000006202627220 */ /* 0x040fe40000410000 */
[C---:B------:R-:W-:Y:S01]  /*15460*/  FMUL.FTZ R99, R2.reuse, R99 ;  /* 0x0000006302637220 */ /* 0x040fe20000410000 */
[----:B-1----:R-:W-:Y:S01]  /*15470*/  F2FP.PACK_AB R12, R169, R168 ;  /* 0x000000a8a90c723e */ /* 0x002fe200000000ff */
[----:B------:R-:W-:Y:S02]  /*15480*/  FFMA.FTZ R135, R3, R214, R135 ;  /* 0x000000d603877223 */ /* 0x000fe40000010087 */
[----:B------:R-:W-:Y:S03]  /*15490*/  FFMA.FTZ R164, R2, R215, R164 ;  /* 0x000000d702a47223 */ /* 0x000fe600000100a4 */
[----:B------:R-:W-:Y:S01]  /*154a0*/  HMMA.16816.F32 R96, R128, R142, R96 ;  /* 0x0000008e8060723c */ /* 0x000fe20000001860 */
[----:B------:R-:W-:Y:S02]  /*154b0*/  LDSM.16.MT88.4 R128, [R190+0x4900] ;  /* 0x00490000be80783b */ /* 0x000fe40000004200 */
[----:B------:R-:W-:Y:S02]  /*154c0*/  FADD.FTZ R160, R160, R135 ;  /* 0x00000087a0a07221 */ /* 0x000fe40000010000 */
[----:B------:R-:W-:Y:S02]  /*154d0*/  FADD.FTZ R164, R161, R164 ;  /* 0x000000a4a1a47221 */ /* 0x000fe40000010000 */
[----:B------:R-:W-:Y:S01]  /*154e0*/  FADD.FTZ R3, R133, R160 ;  /* 0x000000a085037221 */ /* 0x000fe20000010000 */
[----:B------:R-:W-:Y:S01]  /*154f0*/  MOV R133, R132 ;  /* 0x0000008400857202 */ /* 0x000fe20000000f00 */
[----:B------:R-:W-:Y:S03]  /*15500*/  LDSM.16.MT88.4 R140, [R189+0x1100] ;  /* 0x00110000bd8c783b */ /* 0x000fe60000004200 */
[----:B------:R-:W-:Y:S01]  /*15510*/  FADD.FTZ R3, R162, R3 ;  /* 0x00000003a2037221 */ /* 0x000fe20000010000 */
[----:B--2---:R-:W-:Y:S03]  /*15520*/  F2FP.PACK_AB R13, R173, R172 ;  /* 0x000000acad0d723e */ /* 0x004fe600000000ff */
[----:B------:R-:W-:Y:S01]  /*15530*/  FADD.FTZ R168, R168, R3 ;  /* 0x00000003a8a87221 */ /* 0x000fe20000010000 */
[----:B------:R-:W-:Y:S03]  /*15540*/  MOV R3, R0 ;  /* 0x0000000000037202 */ /* 0x000fe60000000f00 */
[----:B------:R-:W-:Y:S01]  /*15550*/  FADD.FTZ R169, R169, R168 ;  /* 0x000000a8a9a97221 */ /* 0x000fe20000010000 */
[C---:B---3--:R-:W-:Y:S05]  /*15560*/  HMMA.16816.F32 R4, R12.reuse, R124, R4 ;  /* 0x0000007c0c04723c */ /* 0x048fea0000001804 */
[----:B------:R-:W-:Y:S03]  /*15570*/  FADD.FTZ R170, R170, R169 ;  /* 0x000000a9aaaa7221 */ /* 0x000fe60000010000 */
[C---:B------:R-:W-:Y:S01]  /*15580*/  HMMA.16816.F32 R8, R12.reuse, R126, R8 ;  /* 0x0000007e0c08723c */ /* 0x040fe20000001808 */
[----:B------:R-:W1:Y:S03]  /*15590*/  LDSM.16.MT88.4 R124, [R188+0x2900] ;  /* 0x00290000bc7c783b */ /* 0x000e660000004200 */
[----:B------:R-:W-:Y:S04]  /*155a0*/  FADD.FTZ R171, R171, R170 ;  /* 0x000000aaabab7221 */ /* 0x000fe80000010000 */
        /* <DEDUP_REMOVED lines=16> */
[----:B------:R-:W-:Y:S03]  /*156b0*/  FFMA.FTZ R151, R25, c[0x0][0x2d0], -R167 ;  /* 0x0000b40019977a23 */ /* 0x000fe600000108a7 */
[--C-:B------:R-:W-:Y:S01]  /*156c0*/  FFMA.FTZ R152, R22, c[0x0][0x2d0], -R165.reuse ;  /* 0x0000b40016987a23 */ /* 0x100fe200000108a5 */
[C---:B------:R-:W-:Y:S01]  /*156d0*/  HMMA.16816.F32 R48, R12.reuse, R154, R48 ;  /* 0x0000009a0c30723c */ /* 0x040fe20000001830 */
[----:B------:R-:W4:Y:S03]  /*156e0*/  MUFU.EX2 R149, R149 ;  /* 0x0000009500957308 */ /* 0x000f260000000800 */
[--C-:B------:R-:W-:Y:S02]  /*156f0*/  FFMA.FTZ R153, R23, c[0x0][0x2d0], -R165.reuse ;  /* 0x0000b40017997a23 */ /* 0x100fe400000108a5 */
[----:B------:R-:W-:Y:S01]  /*15700*/  LDSM.16.MT88.4 R20, [R190+0x1100] ;  /* 0x00110000be14783b */ /* 0x000fe20000004200 */
[--C-:B------:R-:W-:Y:S01]  /*15710*/  FFMA.FTZ R154, R26, c[0x0][0x2d0], -R165.reuse ;  /* 0x0000b4001a9a7a23 */ /* 0x100fe200000108a5 */
[C---:B------:R-:W-:Y:S03]  /*15720*/  HMMA.16816.F32 R52, R12.reuse, R156, R52 ;  /* 0x0000009c0c34723c */ /* 0x040fe60000001834 */
[----:B------:R-:W-:Y:S01]  /*15730*/  MUFU.EX2 R150, R150 ;  /* 0x0000009600967308 */ /* 0x000fe20000000800 */
[----:B------:R-:W-:Y:S02]  /*15740*/  FFMA.FTZ R155, R27, c[0x0][0x2d0], -R165 ;  /* 0x0000b4001b9b7a23 */ /* 0x000fe400000108a5 */
[----:B------:R-:W-:Y:S01]  /*15750*/  LDSM.16.MT88.4 R24, [R188+0x1100] ;  /* 0x00110000bc18783b */ /* 0x000fe20000004200 */
[--C-:B------:R-:W-:Y:S01]  /*15760*/  FFMA.FTZ R156, R28, c[0x0][0x2d0], -R167.reuse ;  /* 0x0000b4001c9c7a23 */ /* 0x100fe200000108a7 */
[C---:B------:R-:W-:Y:S04]  /*15770*/  HMMA.16816.F32 R56, R12.reuse, R158, R56 ;  /* 0x0000009e0c38723c */ /* 0x040fe80000001838 */
[--C-:B------:R-:W-:Y:S01]  /*15780*/  FFMA.FTZ R157, R29, c[0x0][0x2d0], -R167.reuse ;  /* 0x0000b4001d9d7a23 */ /* 0x100fe200000108a7 */
[----:B------:R-:W5:Y:S02]  /*15790*/  MUFU.EX2 R151, R151 ;  /* 0x0000009700977308 */ /* 0x000f640000000800 */
[--C-:B------:R-:W-:Y:S01]  /*157a0*/  FFMA.FTZ R158, R32, c[0x0][0x2d0], -R167.reuse ;  /* 0x0000b400209e7a23 */ /* 0x100fe200000108a7 */
[C---:B-1----:R-:W-:Y:S04]  /*157b0*/  HMMA.16816.F32 R60, R12.reuse, R124, R60 ;  /* 0x0000007c0c3c723c */ /* 0x042fe8000000183c */
[----:B------:R-:W-:Y:S02]  /*157c0*/  FFMA.FTZ R167, R33, c[0x0][0x2d0], -R167 ;  /* 0x0000b40021a77a23 */ /* 0x000fe400000108a7 */
[--C-:B------:R-:W-:Y:S01]  /*157d0*/  FFMA.FTZ R159, R30, c[0x0][0x2d0], -R165.reuse ;  /* 0x0000b4001e9f7a23 */ /* 0x100fe200000108a5 */
[----:B------:R-:W-:Y:S01]  /*157e0*/  MUFU.EX2 R152, R152 ;  /* 0x0000009800987308 */ /* 0x000fe20000000800 */
[C---:B------:R-:W-:Y:S01]  /*157f0*/  HMMA.16816.F32 R64, R12.reuse, R126, R64 ;  /* 0x0000007e0c40723c */ /* 0x040fe20000001840 */
[----:B------:R-:W1:Y:S03]  /*15800*/  LDSM.16.MT88.4 R124, [R188+0x4900] ;  /* 0x00490000bc7c783b */ /* 0x000e660000004200 */
[----:B------:R-:W-:Y:S04]  /*15810*/  FFMA.FTZ R165, R35, c[0x0][0x2d0], -R165 ;  /* 0x0000b40023a57a23 */ /* 0x000fe800000108a5 */
[C---:B--2---:R-:W-:Y:S01]  /*15820*/  HMMA.16816.F32 R68, R12.reuse, R16, R68 ;  /* 0x000000100c44723c */ /* 0x044fe20000001844 */
[----:B------:R-:W-:Y:S01]  /*15830*/  LDSM.16.MT88.4 R28, [R189+0x1900] ;  /* 0x00190000bd1c783b */ /* 0x000fe20000004200 */
[----:B------:R-:W2:Y:S06]  /*15840*/  MUFU.EX2 R153, R153 ;  /* 0x0000009900997308 */ /* 0x000eac0000000800 */
[C---:B------:R-:W-:Y:S01]  /*15850*/  HMMA.16816.F32 R72, R12.reuse, R18, R72 ;  /* 0x000000120c48723c */ /* 0x040fe20000001848 */
[----:B------:R-:W2:Y:S03]  /*15860*/  LDSM.16.MT88.4 R16, [R195+0x1100] ;  /* 0x00110000c310783b */ /* 0x000ea60000004200 */
[----:B------:R-:W-:Y:S04]  /*15870*/  MUFU.EX2 R154, R154 ;  /* 0x0000009a009a7308 */ /* 0x000fe80000000800 */
[C---:B------:R-:W-:Y:S01]  /*15880*/  HMMA.16816.F32 R76, R12.reuse, R128, R76 ;  /* 0x000000800c4c723c */ /* 0x040fe2000000184c */
[----:B------:R-:W-:Y:S05]  /*15890*/  LDSM.16.MT88.4 R32, [R188+0x1900] ;  /* 0x00190000bc20783b */ /* 0x000fea0000004200 */
[----:B------:R-:W1:Y:S02]  /*158a0*/  MUFU.EX2 R155, R155 ;  /* 0x0000009b009b7308 */ /* 0x000e640000000800 */
[C---:B------:R-:W-:Y:S01]  /*158b0*/  HMMA.16816.F32 R80, R12.reuse, R130, R80 ;  /* 0x000000820c50723c */ /* 0x040fe20000001850 */
[----:B------:R-:W2:Y:S07]  /*158c0*/  LDSM.16.MT88.4 R128, [R195+0x3100] ;  /* 0x00310000c380783b */ /* 0x000eae0000004200 */
[C---:B---3--:R-:W-:Y:S01]  /*158d0*/  HMMA.16816.F32 R84, R12.reuse, R136, R84 ;  /* 0x000000880c54723c */ /* 0x048fe20000001854 */
[----:B------:R-:W-:Y:S07]  /*158e0*/  MUFU.EX2 R156, R156 ;  /* 0x0000009c009c7308 */ /* 0x000fee0000000800 */
[C---:B------:R-:W-:Y:S01]  /*158f0*/  HMMA.16816.F32 R88, R12.reuse, R138, R88 ;  /* 0x0000008a0c58723c */ /* 0x040fe20000001858 */
[----:B------:R-:W-:Y:S02]  /*15900*/  LDSM.16.MT88.4 R136, [R189+0x3900] ;  /* 0x00390000bd88783b */ /* 0x000fe40000004200 */
[----:B------:R-:W3:Y:S05]  /*15910*/  MUFU.EX2 R157, R157 ;  /* 0x0000009d009d7308 */ /* 0x000eea0000000800 */
[C---:B-1----:R-:W-:Y:S05]  /*15920*/  HMMA.16816.F32 R92, R12.reuse, R124, R92 ;  /* 0x0000007c0c5c723c */ /* 0x042fea000000185c */
[----:B------:R-:W-:Y:S03]  /*15930*/  MUFU.EX2 R158, R158 ;  /* 0x0000009e009e7308 */ /* 0x000fe60000000800 */
[----:B------:R-:W-:Y:S01]  /*15940*/  HMMA.16816.F32 R96, R12, R126, R96 ;  /* 0x0000007e0c60723c */ /* 0x000fe20000001860 */
[----:B------:R-:W1:Y:S06]  /*15950*/  LDSM.16.MT88.4 R124, [R190+0x3100] ;  /* 0x00310000be7c783b */ /* 0x000e6c0000004200 */
[----:B----4-:R-:W-:Y:S01]  /*15960*/  F2FP.PACK_AB R12, R149, R148 ;  /* 0x00000094950c723e */ /* 0x010fe200000000ff */
[----:B------:R-:W4:Y:S01]  /*15970*/  MUFU.EX2 R167, R167 ;  /* 0x000000a700a77308 */ /* 0x000f220000000800 */
[----:B-----5:R-:W-:Y:S03]  /*15980*/  F2FP.PACK_AB R14, R151, R150 ;  /* 0x00000096970e723e */ /* 0x020fe600000000ff */
[----:B--2---:R-:W-:Y:S01]  /*15990*/  F2FP.PACK_AB R13, R153, R152 ;  /* 0x00000098990d723e */ /* 0x004fe200000000ff */
[----:B------:R-:W-:Y:S01]  /*159a0*/  FADD.FTZ R148, R148, R171 ;  /* 0x000000ab94947221 */ /* 0x000fe20000010000 */
[----:B------:R-:W-:Y:S03]  /*159b0*/  F2FP.PACK_AB R15, R155, R154 ;  /* 0x0000009a9b0f723e */ /* 0x000fe600000000ff */
[----:B------:R-:W-:Y:S01]  /*159c0*/  FADD.FTZ R149, R149, R148 ;  /* 0x0000009495957221 */ /* 0x000fe20000010000 */
[----:B------:R-:W2:Y:S03]  /*159d0*/  MUFU.EX2 R159, R159 ;  /* 0x0000009f009f7308 */ /* 0x000ea60000000800 */
[C---:B------:R-:W-:Y:S03]  /*159e0*/  HMMA.16816.F32 R4, R12.reuse, R16, R4 ;  /* 0x000000100c04723c */ /* 0x040fe60000001804 */
[----:B------:R-:W-:Y:S04]  /*159f0*/  FADD.FTZ R150, R150, R149 ;  /* 0x0000009596967221 */ /* 0x000fe80000010000 */
[----:B------:R-:W5:Y:S01]  /*15a00*/  MUFU.EX2 R226, R165 ;  /* 0x000000a500e27308 */ /* 0x000f620000000800 */
[C---:B------:R-:W-:Y:S01]  /*15a10*/  HMMA.16816.F32 R8, R12.reuse, R18, R8 ;  /* 0x000000120c08723c */ /* 0x040fe20000001808 */
[----:B------:R-:W1:Y:S03]  /*15a20*/  LDSM.16.MT88.4 R16, [R189+0x3100] ;  /* 0x00310000bd10783b */ /* 0x000e660000004200 */
[----:B------:R-:W-:Y:S04]  /*15a30*/  FADD.FTZ R151, R151, R150 ;  /* 0x0000009697977221 */ /* 0x000fe80000010000 */
[C---:B------:R-:W-:Y:S08]  /*15a40*/  HMMA.16816.F32 R100, R12.reuse, R20, R100 ;  /* 0x000000140c64723c */ /* 0x040ff00000001864 */
[C---:B------:R-:W-:Y:S01]  /*15a50*/  HMMA.16816.F32 R104, R12.reuse, R22, R104 ;  /* 0x000000160c68723c */ /* 0x040fe20000001868 */
[----:B------:R-:W1:Y:S07]  /*15a60*/  LDSM.16.MT88.4 R20, [R188+0x3100] ;  /* 0x00310000bc14783b */ /* 0x000e6e0000004200 */
[C---:B------:R-:W-:Y:S08]  /*15a70*/  HMMA.16816.F32 R108, R12.reuse, R140, R108 ;  /* 0x0000008c0c6c723c */ /* 0x040ff0000000186c */
[C---:B------:R-:W-:Y:S01]  /*15a80*/  HMMA.16816.F32 R112, R12.reuse, R142, R112 ;  /* 0x0000008e0c70723c */ /* 0x040fe20000001870 */
[----:B------:R-:W-:Y:S07]  /*15a90*/  LDSM.16.MT88.4 R140, [R188+0x3900] ;  /* 0x00390000bc8c783b */ /* 0x000fee0000004200 */
[C---:B------:R-:W-:Y:S08]  /*15aa0*/  HMMA.16816.F32 R116, R12.reuse, R24, R116 ;  /* 0x000000180c74723c */ /* 0x040ff00000001874 */
[C---:B------:R-:W-:Y:S01]  /*15ab0*/  HMMA.16816.F32 R120, R12.reuse, R26, R120 ;  /* 0x0000001a0c78723c */ /* 0x040fe20000001878 */
[----:B------:R-:W2:Y:S07]  /*15ac0*/  LDSM.16.MT88.4 R24, [R195+0x5100] ;  /* 0x00510000c318783b */ /* 0x000eae0000004200 */
[C---:B------:R-:W-:Y:S08]  /*15ad0*/  HMMA.16816.F32 R36, R12.reuse, R128, R36 ;  /* 0x000000800c24723c */ /* 0x040ff00000001824 */
[C---:B------:R-:W-:Y:S08]  /*15ae0*/  HMMA.16816.F32 R40, R12.reuse, R130, R40 ;  /* 0x000000820c28723c */ /* 0x040ff00000001828 */
        /* <DEDUP_REMOVED lines=15> */
[C---:B---3--:R-:W-:Y:S08]  /*15be0*/  HMMA.16816.F32 R84, R12.reuse, R16, R84 ;  /* 0x000000100c54723c */ /* 0x048ff00000001854 */
[C---:B------:R-:W-:Y:S01]  /*15bf0*/  HMMA.16816.F32 R88, R12.reuse, R18, R88 ;  /* 0x000000120c58723c */ /* 0x040fe20000001858 */
[----:B------:R-:W2:Y:S07]  /*15c00*/  LDSM.16.MT88.4 R16, [R195+0x3900] ;  /* 0x00390000c310783b */ /* 0x000eae0000004200 */
[C---:B----4-:R-:W-:Y:S08]  /*15c10*/  HMMA.16816.F32 R92, R12.reuse, R20, R92 ;  /* 0x000000140c5c723c */ /* 0x050ff0000000185c */
[----:B------:R-:W-:Y:S01]  /*15c20*/  HMMA.16816.F32 R96, R12, R22, R96 ;  /* 0x000000160c60723c */ /* 0x000fe20000001860 */
[----:B------:R-:W3:Y:S06]  /*15c30*/  LDSM.16.MT88.4 R20, [R190+0x3900] ;  /* 0x00390000be14783b */ /* 0x000eec0000004200 */
[----:B------:R-:W-:Y:S01]  /*15c40*/  F2FP.PACK_AB R12, R157, R156 ;  /* 0x0000009c9d0c723e */ /* 0x000fe200000000ff */
[----:B------:R-:W-:Y:S01]  /*15c50*/  FADD.FTZ R156, R156, R151 ;  /* 0x000000979c9c7221 */ /* 0x000fe20000010000 */
[----:B------:R-:W-:Y:S03]  /*15c60*/  F2FP.PACK_AB R14, R167, R158 ;  /* 0x0000009ea70e723e */ /* 0x000fe600000000ff */
[----:B------:R-:W-:Y:S01]  /*15c70*/  F2FP.PACK_AB R13, R224, R159 ;  /* 0x0000009fe00d723e */ /* 0x000fe200000000ff */
[----:B------:R-:W-:Y:S01]  /*15c80*/  FADD.FTZ R157, R157, R156 ;  /* 0x0000009c9d9d7221 */ /* 0x000fe20000010000 */
[----:B-----5:R-:W-:Y:S03]  /*15c90*/  F2FP.PACK_AB R15, R226, R225 ;  /* 0x000000e1e20f723e */ /* 0x020fe600000000ff */
[----:B------:R-:W-:Y:S04]  /*15ca0*/  FADD.FTZ R158, R158, R157 ;  /* 0x0000009d9e9e7221 */ /* 0x000fe80000010000 */
[C---:B-1----:R-:W-:Y:S01]  /*15cb0*/  HMMA.16816.F32 R128, R12.reuse, R124, R4 ;  /* 0x0000007c0c80723c */ /* 0x042fe20000001804 */
[----:B------:R-:W1:Y:S02]  /*15cc0*/  LDSM.16.MT88.4 R4, [R190+0x5900] ;  /* 0x00590000be04783b */ /* 0x000e640000004200 */
[----:B------:R-:W-:Y:S05]  /*15cd0*/  FADD.FTZ R214, R167, R158 ;  /* 0x0000009ea7d67221 */ /* 0x000fea0000010000 */
[C---:B------:R-:W-:Y:S01]  /*15ce0*/  HMMA.16816.F32 R124, R12.reuse, R126, R8 ;  /* 0x0000007e0c7c723c */ /* 0x040fe20000001808 */
[----:B------:R-:W4:Y:S07]  /*15cf0*/  LDSM.16.MT88.4 R8, [R189+0x5900] ;  /* 0x00590000bd08783b */ /* 0x000f2e0000004200 */
        /* <DEDUP_REMOVED lines=21> */
[C---:B----4-:R-:W-:Y:S04]  /*15e50*/  HMMA.16816.F32 R84, R12.reuse, R8, R84 ;  /* 0x000000080c54723c */ /* 0x050fe80000001854 */
        /* <DEDUP_REMOVED lines=16> */
.L_x_1899:
        /* <DEDUP_REMOVED lines=18> */
[----:B------:R-:W2:Y:S08]  /*16080*/  @P0 MUFU.LG2 R7, R2 ;  /* 0x0000000200070308 */ /* 0x000eb00000000c00 */
[----:B------:R-:W3:Y:S01]  /*16090*/  @P1 MUFU.LG2 R5, R5 ;  /* 0x0000000500051308 */ /* 0x000ee20000000c00 */
[----:B-1----:R-:W-:-:S02]  /*160a0*/  FMUL.FTZ R128, R4, R128 ;  /* 0x0000008004807220 */ /* 0x002fc40000410000 */
[C---:B------:R-:W-:Y:S02]  /*160b0*/  FMUL.FTZ R129, R4.reuse, R129 ;  /* 0x0000008104817220 */ /* 0x040fe40000410000 */
[C---:B------:R-:W-:Y:S02]  /*160c0*/  FMUL.FTZ R124, R4.reuse, R124 ;  /* 0x0000007c047c7220 */ /* 0x040fe40000410000 */
[C---:B------:R-:W-:Y:S01]  /*160d0*/  FMUL.FTZ R125, R4.reuse, R125 ;  /* 0x0000007d047d7220 */ /* 0x040fe20000410000 */
[----:B------:R1:W4:Y:S01]  /*160e0*/  @P0 MUFU.RCP R3, R2 ;  /* 0x0000000200030308 */ /* 0x0003220000001000 */
[----:B--2---:R-:W-:Y:S02]  /*160f0*/  @P0 FMUL.FTZ R12, R7, 0.69314718246459960938 ;  /* 0x3f317218070c0820 */ /* 0x004fe40000410000 */
[----:B------:R-:W-:Y:S02]  /*16100*/  @P0 FMUL.FTZ R7, R13, c[0x0][0x2d0] ;  /* 0x0000b4000d070a20 */ /* 0x000fe40000410000 */
[----:B------:R-:W-:-:S02]  /*16110*/  FMUL.FTZ R100, R4, R100 ;  /* 0x0000006404647220 */ /* 0x000fc40000410000 */
        /* <DEDUP_REMOVED lines=95> */
.L_x_1846:
        /* <DEDUP_REMOVED lines=140> */
[----:B--2---:R-:W-:-:S02]  /*16fd0*/  IMAD.MOV.U32 R4, RZ, RZ, c[0x0][0x388] ;  /* 0x0000e200ff047624 */ /* 0x004fc400078e00ff */
[----:B-1----:R-:W-:-:S03]  /*16fe0*/  @P1 IMAD.WIDE R18, R200, R9, c[0x0][0x508] ;  /* 0x00014200c8121625 */ /* 0x002fc600078e0209 */
        /* <DEDUP_REMOVED lines=10> */
.L_x_1902:
[----:B---3--:R-:W-:Y:S01]  /*17090*/  LOP3.LUT R8, R11, 0xffffffe0, RZ, 0xc0, !PT ;  /* 0xffffffe00b087812 */ /* 0x008fe200078ec0ff */
[----:B------:R-:W1:Y:S01]  /*170a0*/  S2R R58, SR_CTAID.X ;  /* 0x00000000003a7919 */ /* 0x000e620000002500 */
[----:B------:R-:W-:Y:S01]  /*170b0*/  SHF.R.S32.HI R18, RZ, 0x1f, R7 ;  /* 0x0000001fff127819 */ /* 0x000fe20000011407 */
[----:B------:R-:W-:Y:S01]  /*170c0*/  IMAD.MOV.U32 R19, RZ, RZ, R15 ;  /* 0x000000ffff137224 */ /* 0x000fe200078e000f */
[----:B------:R-:W-:Y:S01]  /*170d0*/  LEA.HI R3, R16, R16, RZ, 0x1 ;  /* 0x0000001010037211 */ /* 0x000fe200078f08ff */
[----:B------:R-:W-:Y:S01]  /*170e0*/  IMAD.IADD R8, R5, 0x1, -R8 ;  /* 0x0000000105087824 */ /* 0x000fe200078e0a08 */
[----:B------:R-:W-:Y:S01]  /*170f0*/  LEA.HI R18, R18, R7, RZ, 0x3 ;  /* 0x0000000712127211 */ /* 0x000fe200078f18ff */
[----:B------:R-:W-:Y:S01]  /*17100*/  BSSY B0, `(.L_x_1903) ;  /* 0x0000082000007945 */ /* 0x000fe20003800000 */
[----:B------:R-:W-:-:S02]  /*17110*/  LOP3.LUT R3, R3, 0x1ffffffe, RZ, 0xc0, !PT ;  /* 0x1ffffffe03037812 */ /* 0x000fc400078ec0ff */
[----:B------:R-:W-:Y:S02]  /*17120*/  SHF.R.S32.HI R9, RZ, 0x1f, R8 ;  /* 0x0000001fff097819 */ /* 0x000fe40000011408 */
[----:B------:R-:W-:Y:S01]  /*17130*/  LOP3.LUT R18, R18, 0xffffff8, RZ, 0xc0, !PT ;  /* 0x0ffffff812127812 */ /* 0x000fe200078ec0ff */
[----:B------:R-:W-:Y:S01]  /*17140*/  IMAD.IADD R16, R16, 0x1, -R3 ;  /* 0x0000000110107824 */ /* 0x000fe200078e0a03 */
[----:B------:R-:W-:Y:S01]  /*17150*/  LEA.HI R6, R9, R8, RZ, 0x2 ;  /* 0x0000000809067211 */ /* 0x000fe200078f10ff */
[----:B------:R-:W-:Y:S01]  /*17160*/  IMAD.MOV.U32 R9, RZ, RZ, c[0x0][0x4e8] ;  /* 0x00013a00ff097624 */ /* 0x000fe200078e00ff */
[----:B------:R-:W-:Y:S02]  /*17170*/  IADD3 R7, -R18, R7, RZ ;  /* 0x0000000712077210 */ /* 0x000fe40007ffe1ff */
[----:B------:R-:W-:Y:S02]  /*17180*/  SHF.R.S32.HI R6, RZ, 0x2, R6 ;  /* 0x00000002ff067819 */ /* 0x000fe40000011406 */
[----:B------:R-:W-:-:S02]  /*17190*/  ISETP.NE.AND P1, PT, R9, 0x1, PT ;  /* 0x000000010900780c */ /* 0x000fc40003f25270 */
[----:B------:R-:W-:Y:S01]  /*171a0*/  MOV R18, R14 ;  /* 0x0000000e00127202 */ /* 0x000fe20000000f00 */
[----:B------:R-:W-:Y:S01]  /*171b0*/  IMAD R3, R7, 0x10, R6 ;  /* 0x0000001007037824 */ /* 0x000fe200078e0206 */
[----:B------:R-:W-:Y:S01]  /*171c0*/  LOP3.LUT P2, RZ, R8, 0x3, RZ, 0xc0, !PT ;  /* 0x0000000308ff7812 */ /* 0x000fe2000784c0ff */
[----:B------:R-:W-:Y:S01]  /*171d0*/  IMAD R6, R0, c[0x0][0x490], RZ ;  /* 0x0001240000067a24 */ /* 0x000fe200078e02ff */
[-C--:B------:R-:W-:Y:S01]  /*171e0*/  LEA.HI R9, R12, R5.reuse, RZ, 0x3 ;  /* 0x000000050c097211 */ /* 0x080fe200078f18ff */
[----:B------:R-:W-:Y:S01]  /*171f0*/  IMAD R13, R16, 0x8, R3 ;  /* 0x00000008100d7824 */ /* 0x000fe200078e0203 */
[----:B------:R-:W-:Y:S01]  /*17200*/  LEA.HI R12, R12, R5, RZ, 0x6 ;  /* 0x000000050c0c7211 */ /* 0x000fe200078f30ff */
[----:B------:R-:W-:Y:S02]  /*17210*/  IMAD R7, R15, c[0x0][0x3a0], RZ ;  /* 0x0000e8000f077a24 */ /* 0x000fe400078e02ff */
[----:B------:R-:W-:Y:S01]  /*17220*/  IMAD.WIDE.U32 R18, R199, c[0x0][0x490], R18 ;  /* 0x00012400c7127a25 */ /* 0x000fe200078e0012 */
[----:B-1----:R-:W-:-:S02]  /*17230*/  LEA R8, R58, R13, 0x7 ;  /* 0x0000000d3a087211 */ /* 0x002fc400078e38ff */
[----:B------:R-:W-:Y:S01]  /*17240*/  SHF.L.U32 R12, R12, 0x3, RZ ;  /* 0x000000030c0c7819 */ /* 0x000fe200000006ff */
[----:B------:R-:W-:Y:S01]  /*17250*/  IMAD R11, R199, c[0x0][0x494], R6 ;  /* 0x00012500c70b7a24 */ /* 0x000fe200078e0206 */
[----:B------:R-:W-:Y:S01]  /*17260*/  LOP3.LUT R6, R9, 0xfffffff8, RZ, 0xc0, !PT ;  /* 0xfffffff809067812 */ /* 0x000fe200078ec0ff */
        /* <DEDUP_REMOVED lines=42> */
[----:B------:R-:W-:Y:S01]  /*17510*/  IMAD.MOV R19, RZ, RZ, -R7 ;  /* 0x000000ffff137224 */ /* 0x000fe200078e0a07 */
[----:B------:R-:W-:Y:S01]  /*17520*/  LOP3.LUT R5, R6, R5, RZ, 0x3c, !PT ;  /* 0x0000000506057212 */ /* 0x000fe200078e3cff */
[----:B------:R-:W-:Y:S01]  /*17530*/  SHFL.IDX PT, R32, R13, RZ, 0x1c1f ;  /* 0x001c1fff0d207589 */ /* 0x000fe200000e0000 */
[----:B------:R-:W-:Y:S01]  /*17540*/  LEA.HI.X R17, R20, c[0x0][0x454], R17, 0x2, P0 ;  /* 0x0001150014117a11 */ /* 0x000fe200000f1411 */
[----:B------:R-:W-:Y:S01]  /*17550*/  IMAD R19, R19, c[0x0][0x4e8], R8 ;  /* 0x00013a0013137a24 */ /* 0x000fe200078e0208 */
[----:B------:R-:W-:Y:S01]  /*17560*/  SHF.R.S32.HI R6, RZ, 0x1f, R7 ;  /* 0x0000001fff067819 */ /* 0x000fe20000011407 */
[----:B------:R-:W-:Y:S01]  /*17570*/  SHFL.IDX PT, R34, R13, 0x1, 0x1c1f ;  /* 0x003c1f000d227f89 */ /* 0x000fe200000e0000 */
[----:B------:R-:W-:Y:S01]  /*17580*/  IMAD R8, R58, 0x80, R3 ;  /* 0x000000803a087824 */ /* 0x000fe200078e0203 */
[----:B------:R-:W-:Y:S01]  /*17590*/  LOP3.LUT R5, R5, 0x7ffffe00, R12, 0xf8, !PT ;  /* 0x7ffffe0005057812 */ /* 0x000fe200078ef80c */
[----:B------:R-:W-:Y:S01]  /*175a0*/  IMAD R11, R200, c[0x0][0x3f4], R11 ;  /* 0x0000fd00c80b7a24 */ /* 0x000fe200078e020b */
[----:B------:R-:W1:Y:S01]  /*175b0*/  SHFL.IDX PT, R33, R17, RZ, 0x1c1f ;  /* 0x001c1fff11217589 */ /* 0x000e6200000e0000 */
[----:B-----5:R-:W-:Y:S01]  /*175c0*/  IMAD R3, R4, c[0x0][0x4e8], RZ ;  /* 0x00013a0004037a24 */ /* 0x020fe200078e02ff */
[----:B------:R-:W-:Y:S01]  /*175d0*/  IADD3 R4, R8, 0x8, RZ ;  /* 0x0000000808047810 */ /* 0x000fe20007ffe0ff */
[----:B------:R-:W-:Y:S01]  /*175e0*/  IMAD R6, R6, c[0x0][0x3e0], RZ ;  /* 0x0000f80006067a24 */ /* 0x000fe200078e02ff */
[----:B------:R-:W2:Y:S01]  /*175f0*/  SHFL.IDX PT, R35, R17, 0x1, 0x1c1f ;  /* 0x003c1f0011237f89 */ /* 0x000ea200000e0000 */
[----:B------:R-:W-:-:S02]  /*17600*/  IADD3 R15, R15, R11, RZ ;  /* 0x0000000b0f0f7210 */ /* 0x000fc40007ffe0ff */
[-C--:B------:R-:W-:Y:S01]  /*17610*/  ISETP.GE.OR P1, PT, R8, R3.reuse, P2 ;  /* 0x000000030800720c */ /* 0x080fe20001726670 */
[C---:B------:R-:W-:Y:S01]  /*17620*/  IMAD R6, R7.reuse, c[0x0][0x3e4], R6 ;  /* 0x0000f90007067a24 */ /* 0x040fe200078e0206 */
[----:B------:R-:W-:Y:S01]  /*17630*/  ISETP.GE.OR P0, PT, R4, R3, P2 ;  /* 0x000000030400720c */ /* 0x000fe20001706670 */
[----:B------:R-:W-:Y:S01]  /*17640*/  IMAD.WIDE.U32 R14, R7, c[0x0][0x3e0], R14 ;  /* 0x0000f800070e7a25 */ /* 0x000fe200078e000e */
[----:B------:R-:W-:Y:S02]  /*17650*/  SHF.R.S32.HI R7, RZ, 0x1f, R19 ;  /* 0x0000001fff077819 */ /* 0x000fe40000011413 */
[----:B------:R-:W-:Y:S01]  /*17660*/  SHF.L.U32 R57, R5, 0x1, RZ ;  /* 0x0000000105397819 */ /* 0x000fe200000006ff */
[----:B------:R-:W-:Y:S01]  /*17670*/  IMAD.IADD R15, R15, 0x1, R6 ;  /* 0x000000010f0f7824 */ /* 0x000fe200078e0206 */
[----:B------:R-:W-:Y:S01]  /*17680*/  LEA R58, R58, R9, 0x7 ;  /* 0x000000093a3a7211 */ /* 0x000fe200078e38ff */
[----:B------:R-:W-:Y:S02]  /*17690*/  IMAD R8, R7, c[0x0][0x3d8], RZ ;  /* 0x0000f60007087a24 */ /* 0x000fe400078e02ff */
[----:B------:R-:W-:-:S04]  /*176a0*/  IMAD.WIDE.U32 R54, R19, c[0x0][0x3d8], R14 ;  /* 0x0000f60013367a25 */ /* 0x000fc800078e000e */
[----:B------:R-:W-:Y:S01]  /*176b0*/  IMAD R8, R19, c[0x0][0x3dc], R8 ;  /* 0x0000f70013087a24 */ /* 0x000fe200078e0208 */
[----:B-1----:R1:W-:Y:S03]  /*176c0*/  @!P1 ST.E [R32.64], R2 ;  /* 0x0000000220009985 */ /* 0x0023e6000c101906 */
        /* <DEDUP_REMOVED lines=23> */
[----:B------:R-:W5:Y:S01]  /*17840*/  LDS.128 R8, [R57+0x8080] ;  /* 0x0080800039087984 */ /* 0x000f620000000c00 */
[----:B------:R-:W-:-:S09]  /*17850*/  ISETP.GE.AND P2, PT, R0, c[0x0][0x3c8], PT ;  /* 0x0000f20000007a0c */ /* 0x000fd20003f46270 */
[----:B------:R-:W-:Y:S02]  /*17860*/  @!P1 SHF.R.S32.HI R52, RZ, 0x1f, R55 ;  /* 0x0000001fff349819 */ /* 0x000fe40000011437 */
[----:B------:R-:W-:Y:S02]  /*17870*/  @!P0 SHF.R.S32.HI R2, RZ, 0x1f, R53 ;  /* 0x0000001fff028819 */ /* 0x000fe40000011435 */
[----:B------:R-:W-:Y:S01]  /*17880*/  @!P1 LEA.HI R52, R52, R55, RZ, 0x3 ;  /* 0x0000003734349211 */ /* 0x000fe200078f18ff */
[----:B------:R-:W-:Y:S01]  /*17890*/  @!P2 IMAD.WIDE R62, R0, 0x2, R60 ;  /* 0x00000002003ea825 */ /* 0x000fe200078e023c */
[----:B------:R-:W-:Y:S02]  /*178a0*/  @!P0 LEA.HI R2, R2, R53, RZ, 0x3 ;  /* 0x0000003502028211 */ /* 0x000fe400078f18ff */
[----:B------:R-:W-:Y:S02]  /*178b0*/  @!P1 LOP3.LUT R52, R52, 0xfffffff8, RZ, 0xc0, !PT ;  /* 0xfffffff834349812 */ /* 0x000fe400078ec0ff */
[----:B------:R-:W-:-:S03]  /*178c0*/  @!P0 LOP3.LUT R2, R2, 0xfffffff8, RZ, 0xc0, !PT ;  /* 0xfffffff802028812 */ /* 0x000fc600078ec0ff */
[----:B------:R-:W-:-:S04]  /*178d0*/  @!P1 IMAD.WIDE R52, R52, 0x2, R60 ;  /* 0x0000000234349825 */ /* 0x000fc800078e023c */
[----:B------:R-:W-:Y:S01]  /*178e0*/  @!P0 IMAD.WIDE R60, R2, 0x2, R60 ;  /* 0x00000002023c8825 */ /* 0x000fe200078e023c */
[----:B--2---:R2:W-:Y:S04]  /*178f0*/  @!P2 ST.E.128 [R62.64], R48 ;  /* 0x000000303e00a985 */ /* 0x0045e8000c101d06 */
[----:B-1----:R2:W-:Y:S04]  /*17900*/  @!P1 ST.E.128 [R52.64], R32 ;  /* 0x0000002034009985 */ /* 0x0025e8000c101d06 */
[----:B-----5:R2:W-:Y:S02]  /*17910*/  @!P0 ST.E.128 [R60.64], R8 ;  /* 0x000000083c008985 */ /* 0x0205e4000c101d06 */
.L_x_1904:
[----:B--2---:R-:W-:Y:S05]  /*17920*/  BSYNC B0 ;  /* 0x0000000000007941 */ /* 0x004fea0003800000 */
.L_x_1903:
        /* <DEDUP_REMOVED lines=23> */
.L_x_1906:
[----:B------:R-:W-:Y:S05]  /*17aa0*/  BSYNC B0 ;  /* 0x0000000000007941 */ /* 0x000fea0003800000 */
.L_x_1905:
        /* <DEDUP_REMOVED lines=23> */
.L_x_1908:
[----:B------:R-:W-:Y:S05]  /*17c20*/  BSYNC B0 ;  /* 0x0000000000007941 */ /* 0x000fea0003800000 */
.L_x_1907:
        /* <DEDUP_REMOVED lines=24> */
.L_x_1901:
        /* <DEDUP_REMOVED lines=18> */
.L_x_1909:
        /* <DEDUP_REMOVED lines=41> */
.L_x_1911:
[----:B------:R-:W-:Y:S05]  /*18160*/  BSYNC B0 ;  /* 0x0000000000007941 */ /* 0x000fea0003800000 */
.L_x_1910:
        /* <DEDUP_REMOVED lines=64> */
.L_x_1913:
[----:B------:R-:W-:Y:S05]  /*18570*/  BSYNC B0 ;  /* 0x0000000000007941 */ /* 0x000fea0003800000 */
.L_x_1912:
        /* <DEDUP_REMOVED lines=21> */
.L_x_1915:
[----:B------:R-:W-:Y:S05]  /*186d0*/  BSYNC B0 ;  /* 0x0000000000007941 */ /* 0x000fea0003800000 */
.L_x_1914:
        /* <DEDUP_REMOVED lines=21> */
.L_x_1917:
[----:B------:R-:W-:Y:S05]  /*18830*/  BSYNC B0 ;  /* 0x0000000000007941 */ /* 0x000fea0003800000 */
.L_x_1916:
        /* <DEDUP_REMOVED lines=22> */
.L_x_1918:
        /* <DEDUP_REMOVED lines=14> */
.L_x_2598:


//--------------------- .text._ZN7cutlass13device_kernelIN5flash19enable_sm80_to_sm89INS1_16FlashAttnFwdSm80INS1_25CollectiveMainloopFwdSm80ILi8ELi2ELb1EN4cute5tupleIJNS5_1CILi128EEENS7_ILi96EEENS7_ILi192EEEEEELi192ENS_6half_tEfNS_4arch4Sm80ELb0ELb0ELb0ELb0ELb0ELb0ELb1ELb0EEENS1_21CollectiveEpilogueFwdINS6_IJS8_SA_S9_EEENS6_IJNS7_ILi1EEESI_SI_EEESC_SE_Li256ELb0ELb1ELb0ELb0EEENS1_19SingleTileSchedulerILb0ELb0ELb1ELi128EEEEEEEEEvNT_6ParamsE --------------------------
	.section	.text._ZN7cutlass13device_kernelIN5flash19enable_sm80_to_sm89INS1_16FlashAttnFwdSm80INS1_25CollectiveMainloopFwdSm80ILi8ELi2ELb1EN4cute5tupleIJNS5_1CILi128EEENS7_ILi96EEENS7_ILi192EEEEEELi192ENS_6half_tEfNS_4arch4Sm80ELb0ELb0ELb0ELb0ELb0ELb0ELb1ELb0EEENS1_21CollectiveEpilogueFwdINS6_IJS8_SA_S9_EEENS6_IJNS7_ILi1EEESI_SI_EEESC_SE_Li256ELb0ELb1ELb0ELb0EEENS1_19SingleTileSchedulerILb0ELb0ELb1ELi128EEEEEEEEEvNT_6ParamsE,"ax",@progbits
	.sectioninfo	@"SHI_REGISTERS=255"
	.align	128
.text._ZN7cutlass13device_kernelIN5flash19enable_sm80_to_sm89INS1_16FlashAttnFwdSm80INS1_25CollectiveMainloopFwdSm80ILi8ELi2ELb1EN4cute5tupleIJNS5_1CILi128EEENS7_ILi96EEENS7_ILi192EEEEEELi192ENS_6half_tEfNS_4arch4Sm80ELb0ELb0ELb0ELb0ELb0ELb0ELb1ELb0EEENS1_21CollectiveEpilogueFwdINS6_IJS8_SA_S9_EEENS6_IJNS7_ILi1EEESI_SI_EEESC_SE_Li256ELb0ELb1ELb0ELb0EEENS1_19SingleTileSchedulerILb0ELb0ELb1ELi128EEEEEEEEEvNT_6ParamsE:
        .type           _ZN7cutlass13device_kernelIN5flash19enable_sm80_to_sm89INS1_16FlashAttnFwdSm80INS1_25CollectiveMainloopFwdSm80ILi8ELi2ELb1EN4cute5tupleIJNS5_1CILi128EEENS7_ILi96EEENS7_ILi192EEEEEELi192ENS_6half_tEfNS_4arch4Sm80ELb0ELb0ELb0ELb0ELb0ELb0ELb1ELb0EEENS1_21CollectiveEpilogueFwdINS6_IJS8_SA_S9_EEENS6_IJNS7_ILi1EEESI_SI_EEESC_SE_Li256ELb0ELb1ELb0ELb0EEENS1_19SingleTileSchedulerILb0ELb0ELb1ELi128EEEEEEEEEvNT_6ParamsE,@function
        .size           _ZN7cutlass13device_kernelIN5flash19enable_sm80_to_sm89INS1_16FlashAttnFwdSm80INS1_25CollectiveMainloopFwdSm80ILi8ELi2ELb1EN4cute5tupleIJNS5_1CILi128EEENS7_ILi96EEENS7_ILi192EEEEEELi192ENS_6half_tEfNS_4arch4Sm80ELb0ELb0ELb0ELb0ELb0ELb0ELb1ELb0EEENS1_21CollectiveEpilogueFwdINS6_IJS8_SA_S9_EEENS6_IJNS7_ILi1EEESI_SI_EEESC_SE_Li256ELb0ELb1ELb0ELb0EEENS1_19SingleTileSchedulerILb0ELb0ELb1ELi128EEEEEEEEEvNT_6ParamsE,(.L_x_2599 - _ZN7cutlass13device_kernelIN5flash19enable_sm80_to_sm89INS1_16FlashAttnFwdSm80INS1_25CollectiveMainloopFwdSm80ILi8ELi2ELb1EN4cute5tupleIJNS5_1CILi128EEENS7_ILi96EEENS7_ILi192EEEEEELi192ENS_6half_tEfNS_4arch4Sm80ELb0ELb0ELb0ELb0ELb0ELb0ELb1ELb0EEENS1_21CollectiveEpilogueFwdINS6_IJS8_SA_S9_EEENS6_IJNS7_ILi1EEESI_SI_EEESC_SE_Li256ELb0ELb1ELb0ELb0EEENS1_19SingleTileSchedulerILb0ELb0ELb1ELi128EEEEEEEEEvNT_6ParamsE)
        .other          _ZN7cutlass13device_kernelIN5flash19enable_sm80_to_sm89INS1_16FlashAttnFwdSm80INS1_25CollectiveMainloopFwdSm80ILi8ELi2ELb1EN4cute5tupleIJNS5_1CILi128EEENS7_ILi96EEENS7_ILi192EEEEEELi192ENS_6half_tEfNS_4arch4Sm80ELb0ELb0ELb0ELb0ELb0ELb0ELb1ELb0EEENS1_21CollectiveEpilogueFwdINS6_IJS8_SA_S9_EEENS6_IJNS7_ILi1EEESI_SI_EEESC_SE_Li256ELb0ELb1ELb0ELb0EEENS1_19SingleTileSchedulerILb0ELb0ELb1ELi128EEEEEEEEEvNT_6ParamsE,@"STO_CUDA_ENTRY STV_DEFAULT"
_ZN7cutlass13device_kernelIN5flash19enable_sm80_to_sm89INS1_16FlashAttnFwdSm80INS1_25CollectiveMainloopFwdSm80ILi8ELi2ELb1EN4cute5tupleIJNS5_1CILi128EEENS7_ILi96EEENS7_ILi192EEEEEELi192ENS_6half_tEfNS_4arch4Sm80ELb0ELb0ELb0ELb0ELb0ELb0ELb1ELb0EEENS1_21CollectiveEpilogueFwdINS6_IJS8_SA_S9_EEENS6_IJNS7_ILi1EEESI_SI_EEESC_SE_Li256ELb0ELb1ELb0ELb0EEENS1_19SingleTileSchedulerILb0ELb0ELb1ELi128EEEEEEEEEvNT_6ParamsE:
        /* <DEDUP_REMOVED lines=83> */
[----:B------:R-:W-:Y:S01]  /*0530*/  UIADD3 UR9, UR16, -0x1, URZ ;  /* 0xffffffff10097890 */ /* 0x000fe2000fffe03f */
[----:B------:R-:W-:Y:S01]  /*0540*/  LEA.HI R5, R12, R11, RZ, 0x1 ;  /* 0x0000000b0c057211 */ /* 0x000fe200078f08ff */
[----:B------:R-:W-:Y:S01]  /*0550*/  IMAD.WIDE.U32 R2, R0, c[0x0][0x1a8], R2 ;  /* 0x00006a0000027a25 */ /* 0x000fe200078e0002 */
[----:B------:R-:W-:Y:S01]  /*0560*/  SHF.R.S32.HI R4, RZ, 0x1f, R0 ;  /* 0x0000001fff047819 */ /* 0x000fe20000011400 */
[----:B------:R-:W-:Y:S01]  /*0570*/  USHF.R.S32.HI UR12, URZ, 0x1f, UR9 ;  /* 0x0000001f3f0c7899 */ /* 0x000fe20008011409 */
        /* <DEDUP_REMOVED lines=20> */
[----:B------:R-:W-:-:S02]  /*06c0*/  UIMAD UR8, UR5, UR9, URZ ;  /* 0x00000009050872a4 */ /* 0x000fc4000f8e023f */
[----:B------:R-:W2:Y:S01]  /*06d0*/  SHFL.IDX PT, R9, R15, RZ, 0x181f ;  /* 0x00181fff0f097589 */ /* 0x000ea200000e0000 */
[----:B------:R-:W-:Y:S01]  /*06e0*/  IMAD R3, R27, c[0x0][0x1e8], RZ ;  /* 0x00007a001b037a24 */ /* 0x000fe200078e02ff */
[----:B------:R-:W-:Y:S01]  /*06f0*/  LEA.HI R28, R2, R10, RZ, 0x3 ;  /* 0x0000000a021c7211 */ /* 0x000fe200078f18ff */
[----:B------:R-:W-:Y:S01]  /*0700*/  IMAD R0, R13, c[0x0][0x208], RZ ;  /* 0x000082000d007a24 */ /* 0x000fe200078e02ff */
[----:B------:R-:W-:Y:S01]  /*0710*/  UIMAD UR8, UR12, UR18, UR8 ;  /* 0x000000120c0872a4 */ /* 0x000fe2000f8e0208 */
[----:B------:R-:W-:Y:S01]  /*0720*/  IMAD.IADD R5, R5, 0x1, R7 ;  /* 0x0000000105057824 */ /* 0x000fe200078e0207 */
[----:B------:R-:W-:Y:S01]  /*0730*/  LOP3.LUT R12, R28, 0xfffffff8, RZ, 0xc0, !PT ;  /* 0xfffffff81c0c7812 */ /* 0x000fe200078ec0ff */
[----:B------:R-:W-:Y:S01]  /*0740*/  IMAD R13, R24, c[0x0][0x1ec], R3 ;  /* 0x00007b00180d7a24 */ /* 0x000fe200078e0203 */
[----:B------:R-:W-:Y:S01]  /*0750*/  UIMAD UR6, UR6, UR11, URZ ;  /* 0x0000000b060672a4 */ /* 0x000fe2000f8e023f */
[C---:B------:R-:W-:Y:S01]  /*0760*/  IMAD R0, R22.reuse, c[0x0][0x20c], R0 ;  /* 0x0000830016007a24 */ /* 0x040fe200078e0200 */
[----:B------:R-:W-:Y:S01]  /*0770*/  UISETP.GE.AND UP1, UPT, UR4, 0x61, UPT ;  /* 0x000000610400788c */ /* 0x000fe2000bf26270 */
[----:B------:R-:W-:Y:S01]  /*0780*/  IMAD.WIDE.U32 R2, R22, c[0x0][0x208], R246 ;  /* 0x0000820016027a25 */ /* 0x000fe200078e00f6 */
[----:B------:R-:W-:-:S03]  /*0790*/  UIADD3 UR6, UR15, UR6, URZ ;  /* 0x000000060f067290 */ /* 0x000fc6000fffe03f */
[----:B------:R-:W-:-:S04]  /*07a0*/  IMAD.WIDE.U32 R6, R24, c[0x0][0x1e8], R4 ;  /* 0x00007a0018067a25 */ /* 0x000fc800078e0004 */
[----:B------:R-:W-:Y:S02]  /*07b0*/  IMAD R27, R27, c[0x0][0x210], RZ ;  /* 0x000084001b1b7a24 */ /* 0x000fe400078e02ff */
[----:B------:R-:W-:Y:S01]  /*07c0*/  IMAD.IADD R5, R3, 0x1, R0 ;  /* 0x0000000103057824 */ /* 0x000fe200078e0200 */
[----:B------:R-:W-:Y:S01]  /*07d0*/  @!P0 SHF.R.S32.HI R0, RZ, 0x1f, R250 ;  /* 0x0000001fff008819 */ /* 0x000fe200000114fa */
[----:B------:R-:W-:Y:S02]  /*07e0*/  IMAD.MOV.U32 R4, RZ, RZ, R2 ;  /* 0x000000ffff047224 */ /* 0x000fe400078e0002 */
[----:B------:R-:W-:Y:S01]  /*07f0*/  IMAD R27, R24, c[0x0][0x214], R27 ;  /* 0x00008500181b7a24 */ /* 0x000fe200078e021b */
[----:B------:R-:W-:Y:S01]  /*0800*/  @!P0 LEA.HI R0, R0, R250, RZ, 0x3 ;  /* 0x000000fa00008211 */ /* 0x000fe200078f18ff */
[----:B------:R-:W-:Y:S02]  /*0810*/  IMAD.U32 R11, RZ, RZ, UR7 ;  /* 0x00000007ff0b7e24 */ /* 0x000fe4000f8e00ff */
        /* <DEDUP_REMOVED lines=48> */
[----:B------:R4:W-:Y:S01]  /*0b20*/  @!P5 LDGSTS.E.BYPASS.LTC128B.128 [R239+0x5100], [R16.64], !P4 ;  /* 0x0510000010efdfae */ /* 0x0009e2000e101d54 */
        /* <DEDUP_REMOVED lines=93> */
[----:B------:R1:W-:Y:S01]  /*1100*/  STL.64 [R1], R34 ;  /* 0x0000002201007387 */ /* 0x0003e20000100a00 */
        /* <DEDUP_REMOVED lines=96> */
.L_x_1919:
        /* <DEDUP_REMOVED lines=50> */
.L_x_1920:
[----:B--23--:R-:W-:Y:S01]  /*1a30*/  HMMA.16816.F32 R32, R152, R16, RZ ;  /* 0x000000109820723c */ /* 0x00cfe200000018ff */
[----:B------:R-:W-:Y:S01]  /*1a40*/  IMAD.MOV.U32 R3, RZ, RZ, 0x40 ;  /* 0x00000040ff037424 */ /* 0x000fe200078e00ff */
[----:B------:R-:W-:Y:S01]  /*1a50*/  ULDC UR5, c[0x0][0x1d0] ;  /* 0x0000740000057ab9 */ /* 0x000fe20000000800 */
[----:B------:R-:W-:Y:S01]  /*1a60*/  STL [R1+0x24], R239 ;  /* 0x000024ef01007387 */ /* 0x000fe20000100800 */
[----:B------:R-:W-:Y:S01]  /*1a70*/  UIADD3 UR5, UR7, UR5, URZ ;  /* 0x0000000507057290 */ /* 0x000fe2000fffe03f */
[----:B------:R-:W-:-:S02]  /*1a80*/  SHF.L.U32 R135, R2, 0x1, RZ ;  /* 0x0000000102877819 */ /* 0x000fc400000006ff */
[----:B------:R-:W-:Y:S01]  /*1a90*/  SEL R234, R3, 0xffffffc0, !P1 ;  /* 0xffffffc003ea7807 */ /* 0x000fe20004800000 */
[C---:B------:R-:W-:Y:S01]  /*1aa0*/  HMMA.16816.F32 R28, R152.reuse, R18, RZ ;  /* 0x00000012981c723c */ /* 0x040fe200000018ff */
[----:B------:R-:W0:Y:S01]  /*1ab0*/  LDGDEPBAR ;  /* 0x00000000000079af */ /* 0x000e220000000000 */
[C-C-:B------:R-:W-:Y:S01]  /*1ac0*/  IMAD.IADD R2, R235.reuse, 0x1, R135.reuse ;  /* 0x00000001eb027824 */ /* 0x140fe200078e0287 */
[----:B------:R-:W-:Y:S01]  /*1ad0*/  IADD3 R3, R234, R4, RZ ;  /* 0x00000004ea037210 */ /* 0x000fe20007ffe0ff */
[----:B------:R-:W-:Y:S02]  /*1ae0*/  IMAD.IADD R5, R232, 0x1, R234 ;  /* 0x00000001e8057824 */ /* 0x000fe400078e02ea */
[----:B------:R-:W-:Y:S02]  /*1af0*/  IMAD R233, R0, 0x2, R135 ;  /* 0x0000000200e97824 */ /* 0x000fe400078e0287 */
[----:B------:R-:W-:Y:S01]  /*1b00*/  HMMA.16816.F32 R24, R152, R20, RZ ;  /* 0x000000149818723c */ /* 0x000fe200000018ff */
[----:B------:R-:W-:Y:S02]  /*1b10*/  LDSM.16.M88.4 R68, [R5+0x13900] ;  /* 0x013900000544783b */ /* 0x000fe40000000200 */
[----:B------:R-:W-:-:S02]  /*1b20*/  IADD3 R0, R235, R233, RZ ;  /* 0x000000e9eb007210 */ /* 0x000fc40007ffe0ff */
[----:B------:R-:W-:Y:S03]  /*1b30*/  LDSM.16.M88.4 R108, [R3+0x12100] ;  /* 0x01210000036c783b */ /* 0x000fe60000000200 */
[C---:B----4-:R-:W-:Y:S01]  /*1b40*/  HMMA.16816.F32 R16, R152.reuse, R36, RZ ;  /* 0x000000249810723c */ /* 0x050fe200000018ff */
[----:B------:R-:W-:Y:S07]  /*1b50*/  LDSM.16.M88.4 R112, [R3+0x13900] ;  /* 0x013900000370783b */ /* 0x000fee0000000200 */
[C---:B------:R-:W-:Y:S08]  /*1b60*/  HMMA.16816.F32 R12, R152.reuse, R38, RZ ;  /* 0x00000026980c723c */ /* 0x040ff000000018ff */
[C---:B-1----:R-:W-:Y:S08]  /*1b70*/  HMMA.16816.F32 R8, R152.reuse, R40, RZ ;  /* 0x000000289808723c */ /* 0x042ff000000018ff */
[----:B------:R-:W-:Y:S08]  /*1b80*/  HMMA.16816.F32 R20, R152, R22, RZ ;  /* 0x000000169814723c */ /* 0x000ff000000018ff */
[C---:B------:R-:W-:Y:S08]  /*1b90*/  HMMA.16816.F32 R88, R156.reuse, R48, R24 ;  /* 0x000000309c58723c */ /* 0x040ff00000001818 */
[C---:B------:R-:W-:Y:S08]  /*1ba0*/  HMMA.16816.F32 R80, R156.reuse, R44, R16 ;  /* 0x0000002c9c50723c */ /* 0x040ff00000001810 */
[C---:B------:R-:W-:Y:S01]  /*1bb0*/  HMMA.16816.F32 R72, R156.reuse, R46, R12 ;  /* 0x0000002e9c48723c */ /* 0x040fe2000000180c */
[----:B------:R-:W1:Y:S07]  /*1bc0*/  LDSM.16.M88.4 R44, [R5+0x12900] ;  /* 0x01290000052c783b */ /* 0x000e6e0000000200 */
[----:B------:R-:W-:Y:S08]  /*1bd0*/  HMMA.16816.F32 R76, R156, R60, R8 ;  /* 0x0000003c9c4c723c */ /* 0x000ff00000001808 */
[----:B------:R-:W-:Y:S08]  /*1be0*/  HMMA.16816.F32 R24, R152, R42, RZ ;  /* 0x0000002a9818723c */ /* 0x000ff000000018ff */
[C---:B------:R-:W-:Y:S01]  /*1bf0*/  HMMA.16816.F32 R92, R156.reuse, R52, R32 ;  /* 0x000000349c5c723c */ /* 0x040fe20000001820 */
[----:B------:R-:W-:Y:S07]  /*1c00*/  LDSM.16.M88.4 R32, [R5+0x12100] ;  /* 0x012100000520783b */ /* 0x000fee0000000200 */
[----:B------:R-:W-:Y:S01]  /*1c10*/  HMMA.16816.F32 R96, R156, R54, R28 ;  /* 0x000000369c60723c */ /* 0x000fe2000000181c */
[----:B------:R-:W2:Y:S07]  /*1c20*/  LDSM.16.M88.4 R52, [R5+0x13100] ;  /* 0x013100000534783b */ /* 0x000eae0000000200 */
[C---:B------:R-:W-:Y:S08]  /*1c30*/  HMMA.16816.F32 R12, R152.reuse, R64, RZ ;  /* 0x00000040980c723c */ /* 0x040ff000000018ff */
[----:B------:R-:W-:Y:S01]  /*1c40*/  HMMA.16816.F32 R8, R152, R66, RZ ;  /* 0x000000429808723c */ /* 0x000fe200000018ff */
[----:B------:R-:W3:Y:S07]  /*1c50*/  LDSM.16.M88.4 R64, [R5+0x14100] ;  /* 0x014100000540783b */ /* 0x000eee0000000200 */
[----:B------:R-:W-:Y:S08]  /*1c60*/  HMMA.16816.F32 R84, R156, R50, R20 ;  /* 0x000000329c54723c */ /* 0x000ff00000001814 */
[C---:B------:R-:W-:Y:S08]  /*1c70*/  HMMA.16816.F32 R20, R152.reuse, R56, RZ ;  /* 0x000000389814723c */ /* 0x040ff000000018ff */
[----:B------:R-:W-:Y:S08]  /*1c80*/  HMMA.16816.F32 R16, R152, R58, RZ ;  /* 0x0000003a9810723c */ /* 0x000ff000000018ff */
[C---:B------:R-:W-:Y:S01]  /*1c90*/  HMMA.16816.F32 R56, R156.reuse, R62, R24 ;  /* 0x0000003e9c38723c */ /* 0x040fe20000001818 */
[----:B------:R-:W4:Y:S07]  /*1ca0*/  LDSM.16.M88.4 R60, [R5+0x14900] ;  /* 0x01490000053c783b */ /* 0x000f2e0000000200 */
[C---:B------:R-:W-:Y:S08]  /*1cb0*/  HMMA.16816.F32 R36, R156.reuse, R104, R12 ;  /* 0x000000689c24723c */ /* 0x040ff0000000180c */
[C---:B------:R-:W-:Y:S01]  /*1cc0*/  HMMA.16816.F32 R28, R156.reuse, R106, R8 ;  /* 0x0000006a9c1c723c */ /* 0x040fe20000001808 */
[----:B------:R-:W3:Y:S07]  /*1cd0*/  LDSM.16.M88.4 R104, [R3+0x13100] ;  /* 0x013100000368783b */ /* 0x000eee0000000200 */
[C---:B------:R-:W-:Y:S08]  /*1ce0*/  HMMA.16816.F32 R48, R156.reuse, R100, R20 ;  /* 0x000000649c30723c */ /* 0x040ff00000001814 */
[----:B------:R-:W-:Y:S01]  /*1cf0*/  HMMA.16816.F32 R40, R156, R102, R16 ;  /* 0x000000669c28723c */ /* 0x000fe20000001810 */
[----:B------:R-:W3:Y:S07]  /*1d00*/  LDSM.16.M88.4 R100, [R3+0x12900] ;  /* 0x012900000364783b */ /* 0x000eee0000000200 */
[C---:B-1----:R-:W-:Y:S08]  /*1d10*/  HMMA.16816.F32 R16, R184.reuse, R44, R88 ;  /* 0x0000002cb810723c */ /* 0x042ff00000001858 */
[C---:B------:R-:W-:Y:S08]  /*1d20*/  HMMA.16816.F32 R12, R184.reuse, R46, R84 ;  /* 0x0000002eb80c723c */ /* 0x040ff00000001854 */
[C---:B--2---:R-:W-:Y:S08]  /*1d30*/  HMMA.16816.F32 R44, R184.reuse, R54, R72 ;  /* 0x00000036b82c723c */ /* 0x044ff00000001848 */
[C---:B------:R-:W-:Y:S08]  /*1d40*/  HMMA.16816.F32 R24, R184.reuse, R32, R92 ;  /* 0x00000020b818723c */ /* 0x040ff0000000185c */
[C---:B------:R-:W-:Y:S08]  /*1d50*/  HMMA.16816.F32 R20, R184.reuse, R34, R96 ;  /* 0x00000022b814723c */ /* 0x040ff00000001860 */
[C---:B------:R-:W-:Y:S01]  /*1d60*/  HMMA.16816.F32 R8, R184.reuse, R52, R80 ;  /* 0x00000034b808723c */ /* 0x040fe20000001850 */
[----:B------:R-:W-:Y:S07]  /*1d70*/  LDSM.16.M88.4 R52, [R3+0x14100] ;  /* 0x014100000334783b */ /* 0x000fee0000000200 */
[C---:B---3--:R-:W-:Y:S08]  /*1d80*/  HMMA.16816.F32 R92, R184.reuse, R64, R48 ;  /* 0x00000040b85c723c */ /* 0x048ff00000001830 */
[C---:B------:R-:W-:Y:S01]  /*1d90*/  HMMA.16816.F32 R88, R184.reuse, R66, R40 ;  /* 0x00000042b858723c */ /* 0x040fe20000001828 */
[----:B------:R-:W1:Y:S04]  /*1da0*/  LDSM.16.M88.4 R64, [R3+0x14900] ;  /* 0x014900000340783b */ /* 0x000e680000000200 */
[----:B------:R-:W-:Y:S03]  /*1db0*/  LDSM.16.M88.4 R40, [R232+0x16100] ;  /* 0x01610000e828783b */ /* 0x000fe60000000200 */
[C---:B----4-:R-:W-:Y:S01]  /*1dc0*/  HMMA.16816.F32 R84, R184.reuse, R60, R36 ;  /* 0x0000003cb854723c */ /* 0x050fe20000001824 */
[----:B------:R-:W-:Y:S07]  /*1dd0*/  LDSM.16.M88.4 R36, [R232+0x16900] ;  /* 0x01690000e824783b */ /* 0x000fee0000000200 */
[C---:B------:R-:W-:Y:S01]  /*1de0*/  HMMA.16816.F32 R80, R184.reuse, R62, R28 ;  /* 0x0000003eb850723c */ /* 0x040fe2000000181c */
[----:B------:R-:W2:Y:S07]  /*1df0*/  LDSM.16.M88.4 R60, [R232+0x15100] ;  /* 0x01510000e83c783b */ /* 0x000eae0000000200 */
[C---:B------:R-:W-:Y:S08]  /*1e00*/  HMMA.16816.F32 R76, R184.reuse, R68, R76 ;  /* 0x00000044b84c723c */ /* 0x040ff0000000184c */
[----:B------:R-:W-:Y:S08]  /*1e10*/  HMMA.16816.F32 R96, R184, R70, R56 ;  /* 0x00000046b860723c */ /* 0x000ff00000001838 */
        /* <DEDUP_REMOVED lines=8> */
[C---:B------:R-:W-:Y:S01]  /*1ea0*/  HMMA.16816.F32 R32, R188.reuse, R104, R8 ;  /* 0x00000068bc20723c */ /* 0x040fe20000001808 */
[----:B------:R-:W2:Y:S07]  /*1eb0*/  LDSM.16.M88.4 R104, [R4+0x15100] ;  /* 0x015100000468783b */ /* 0x000eae0000000200 */
[C---:B------:R-:W-:Y:S08]  /*1ec0*/  HMMA.16816.F32 R24, R188.reuse, R112, R76 ;  /* 0x00000070bc18723c */ /* 0x040ff0000000184c */
[C---:B------:R-:W-:Y:S01]  /*1ed0*/  HMMA.16816.F32 R20, R188.reuse, R114, R96 ;  /* 0x00000072bc14723c */ /* 0x040fe20000001860 */
[----:B------:R-:W3:Y:S04]  /*1ee0*/  LDSM.16.M88.4 R96, [R4+0x15900] ;  /* 0x015900000460783b */ /* 0x000ee80000000200 */
[----:B------:R-:W3:Y:S03]  /*1ef0*/  LDSM.16.M88.4 R112, [R4+0x16100] ;  /* 0x016100000470783b */ /* 0x000ee60000000200 */
[C---:B-1----:R-:W-:Y:S08]  /*1f00*/  HMMA.16816.F32 R8, R188.reuse, R64, R84 ;  /* 0x00000040bc08723c */ /* 0x042ff00000001854 */
[C---:B------:R-:W-:Y:S08]  /*1f10*/  HMMA.16816.F32 R12, R188.reuse, R54, R88 ;  /* 0x00000036bc0c723c */ /* 0x040ff00000001858 */
[----:B------:R-:W-:Y:S08]  /*1f20*/  HMMA.16816.F32 R80, R188, R66, R80 ;  /* 0x00000042bc50723c */ /* 0x000ff00000001850 */
[C---:B--2---:R-:W-:Y:S08]  /*1f30*/  HMMA.16816.F32 R72, R192.reuse, R60, R72 ;  /* 0x0000003cc048723c */ /* 0x044ff00000001848 */
[C---:B------:R-:W-:Y:S08]  /*1f40*/  HMMA.16816.F32 R76, R192.reuse, R62, R68 ;  /* 0x0000003ec04c723c */ /* 0x040ff00000001844 */
[C---:B---3--:R-:W-:Y:S08]  /*1f50*/  HMMA.16816.F32 R88, R192.reuse, R44, R56 ;  /* 0x0000002cc058723c */ /* 0x048ff00000001838 */
[----:B------:R-:W-:Y:S01]  /*1f60*/  HMMA.16816.F32 R68, R192, R46, R48 ;  /* 0x0000002ec044723c */ /* 0x000fe20000001830 */
[----:B------:R-:W1:Y:S04]  /*1f70*/  LDSM.16.M88.4 R48, [R4+0x16900] ;  /* 0x016900000430783b */ /* 0x000e680000000200 */
[----:B------:R-:W-:Y:S03]  /*1f80*/  LDSM.16.M88.4 R44, [R4+0x17100] ;  /* 0x01710000042c783b */ /* 0x000fe60000000200 */
[----:B------:R-:W-:Y:S08]  /*1f90*/  HMMA.16816.F32 R16, R188, R52, R92 ;  /* 0x00000034bc10723c */ /* 0x000ff0000000185c */
[C---:B------:R-:W-:Y:S08]  /*1fa0*/  HMMA.16816.F32 R84, R192.reuse, R40, R32 ;  /* 0x00000028c054723c */ /* 0x040ff00000001820 */
[C---:B------:R-:W-:Y:S01]  /*1fb0*/  HMMA.16816.F32 R92, R192.reuse, R42, R28 ;  /* 0x0000002ac05c723c */ /* 0x040fe2000000181c */
[----:B------:R-:W2:Y:S04]  /*1fc0*/  LDSM.16.M88.4 R40, [R4+0x17900] ;  /* 0x017900000428783b */ /* 0x000ea80000000200 */
[----:B------:R-:W3:Y:S03]  /*1fd0*/  LDSM.16.M88.4 R28, [R5+0x15100] ;  /* 0x01510000051c783b */ /* 0x000ee60000000200 */
[C---:B------:R-:W-:Y:S01]  /*1fe0*/  HMMA.16816.F32 R64, R192.reuse, R36, R24 ;  /* 0x00000024c040723c */ /* 0x040fe20000001818 */
[----:B------:R-:W1:Y:S07]  /*1ff0*/  LDSM.16.M88.4 R24, [R5+0x15900] ;  /* 0x015900000518783b */ /* 0x000e6e0000000200 */
[C---:B------:R-:W-:Y:S08]  /*2000*/  HMMA.16816.F32 R60, R192.reuse, R38, R20 ;  /* 0x00000026c03c723c */ /* 0x040ff00000001814 */
[C---:B----4-:R-:W-:Y:S08]  /*2010*/  HMMA.16816.F32 R36, R192.reuse, R108, R8 ;  /* 0x0000006cc024723c */ /* 0x050ff00000001808 */
[C---:B------:R-:W-:Y:S08]  /*2020*/  HMMA.16816.F32 R52, R192.reuse, R102, R12 ;  /* 0x00000066c034723c */ /* 0x040ff0000000180c */
[----:B------:R-:W-:Y:S01]  /*2030*/  HMMA.16816.F32 R32, R192, R110, R80 ;  /* 0x0000006ec020723c */ /* 0x000fe20000001850 */
[----:B------:R-:W4:Y:S07]  /*2040*/  LDSM.16.M88.4 R80, [R5+0x16100] ;  /* 0x016100000550783b */ /* 0x000f2e0000000200 */
[C---:B------:R-:W-:Y:S01]  /*2050*/  HMMA.16816.F32 R20, R196.reuse, R104, R72 ;  /* 0x00000068c414723c */ /* 0x040fe20000001848 */
[----:B------:R-:W1:Y:S07]  /*2060*/  LDSM.16.M88.4 R72, [R5+0x16900] ;  /* 0x016900000548783b */ /* 0x000e6e0000000200 */
[C---:B------:R-:W-:Y:S08]  /*2070*/  HMMA.16816.F32 R12, R196.reuse, R96, R88 ;  /* 0x00000060c40c723c */ /* 0x040ff00000001858 */
[----:B------:R-:W-:Y:S08]  /*2080*/  HMMA.16816.F32 R8, R196, R98, R68 ;  /* 0x00000062c408723c */ /* 0x000ff00000001844 */
[----:B------:R-:W-:Y:S08]  /*2090*/  HMMA.16816.F32 R56, R192, R100, R16 ;  /* 0x00000064c038723c */ /* 0x000ff00000001810 */
[C---:B------:R-:W-:Y:S01]  /*20a0*/  HMMA.16816.F32 R16, R196.reuse, R106, R76 ;  /* 0x0000006ac410723c */ /* 0x040fe2000000184c */
[----:B------:R-:W3:Y:S07]  /*20b0*/  LDSM.16.M88.4 R76, [R5+0x17100] ;  /* 0x01710000054c783b */ /* 0x000eee0000000200 */
[C---:B------:R-:W-:Y:S08]  /*20c0*/  HMMA.16816.F32 R68, R196.reuse, R112, R84 ;  /* 0x00000070c444723c */ /* 0x040ff00000001854 */
[C---:B------:R-:W-:Y:S08]  /*20d0*/  HMMA.16816.F32 R100, R196.reuse, R114, R92 ;  /* 0x00000072c464723c */ /* 0x040ff0000000185c */
[C---:B-1----:R-:W-:Y:S08]  /*20e0*/  HMMA.16816.F32 R88, R196.reuse, R48, R64 ;  /* 0x00000030c458723c */ /* 0x042ff00000001840 */
[C---:B------:R-:W-:Y:S08]  /*20f0*/  HMMA.16816.F32 R96, R196.reuse, R50, R60 ;  /* 0x00000032c460723c */ /* 0x040ff0000000183c */
[C---:B--2---:R-:W-:Y:S01]  /*2100*/  HMMA.16816.F32 R84, R196.reuse, R40, R36 ;  /* 0x00000028c454723c */ /* 0x044fe20000001824 */
[----:B------:R-:W1:Y:S07]  /*2110*/  LDSM.16.M88.4 R36, [R5+0x17900] ;  /* 0x017900000524783b */ /* 0x000e6e0000000200 */
[----:B------:R-:W-:Y:S01]  /*2120*/  HMMA.16816.F32 R64, R196, R42, R32 ;  /* 0x0000002ac440723c */ /* 0x000fe20000001820 */
[----:B------:R-:W2:Y:S04]  /*2130*/  LDSM.16.M88.4 R32, [R3+0x15100] ;  /* 0x015100000320783b */ /* 0x000ea80000000200 */
[----:B------:R-:W-:Y:S03]  /*2140*/  LDSM.16.M88.4 R40, [R3+0x16900] ;  /* 0x016900000328783b */ /* 0x000fe60000000200 */
[C---:B---3--:R-:W-:Y:S08]  /*2150*/  HMMA.16816.F32 R60, R200.reuse, R28, R20 ;  /* 0x0000001cc83c723c */ /* 0x048ff00000001814 */
[C---:B------:R-:W-:Y:S08]  /*2160*/  HMMA.16816.F32 R48, R200.reuse, R24, R12 ;  /* 0x00000018c830723c */ /* 0x040ff0000000180c */
[----:B------:R-:W-:Y:S01]  /*2170*/  HMMA.16816.F32 R20, R200, R26, R8 ;  /* 0x0000001ac814723c */ /* 0x000fe20000001808 */
[----:B------:R-:W3:Y:S07]  /*2180*/  LDSM.16.M88.4 R24, [R3+0x16100] ;  /* 0x016100000318783b */ /* 0x000eee0000000200 */
[----:B------:R-:W-:Y:S08]  /*2190*/  HMMA.16816.F32 R104, R196, R44, R56 ;  /* 0x0000002cc468723c */ /* 0x000ff00000001838 */
[----:B------:R-:W-:Y:S01]  /*21a0*/  HMMA.16816.F32 R56, R200, R30, R16 ;  /* 0x0000001ec838723c */ /* 0x000fe20000001810 */
[----:B------:R-:W1:Y:S07]  /*21b0*/  LDSM.16.M88.4 R28, [R3+0x15900] ;  /* 0x01590000031c783b */ /* 0x000e6e0000000200 */
[----:B------:R-:W-:Y:S08]  /*21c0*/  HMMA.16816.F32 R92, R196, R46, R52 ;  /* 0x0000002ec45c723c */ /* 0x000ff00000001834 */
[C---:B----4-:R-:W-:Y:S01]  /*21d0*/  HMMA.16816.F32 R16, R200.reuse, R80, R68 ;  /* 0x00000050c810723c */ /* 0x050fe20000001844 */
[----:B------:R-:W-:Y:S07]  /*21e0*/  LDSM.16.M88.4 R68, [R232+0x18100] ;  /* 0x01810000e844783b */ /* 0x000fee0000000200 */
[C---:B------:R-:W-:Y:S08]  /*21f0*/  HMMA.16816.F32 R12, R200.reuse, R82, R100 ;  /* 0x00000052c80c723c */ /* 0x040ff00000001864 */
[C---:B------:R-:W-:Y:S08]  /*2200*/  HMMA.16816.F32 R8, R200.reuse, R72, R88 ;  /* 0x00000048c808723c */ /* 0x040ff00000001858 */
[C---:B------:R-:W-:Y:S01]  /*2210*/  HMMA.16816.F32 R44, R200.reuse, R74, R96 ;  /* 0x0000004ac82c723c */ /* 0x040fe20000001860 */
[----:B------:R-:W4:Y:S07]  /*2220*/  LDSM.16.M88.4 R72, [R3+0x17100] ;  /* 0x017100000348783b */ /* 0x000f2e0000000200 */
[C---:B------:R-:W-:Y:S01]  /*2230*/  HMMA.16816.F32 R52, R200.reuse, R76, R104 ;  /* 0x0000004cc834723c */ /* 0x040fe20000001868 */
[----:B------:R-:W4:Y:S07]  /*2240*/  LDSM.16.M88.4 R104, [R3+0x17900] ;  /* 0x017900000368783b */ /* 0x000f2e0000000200 */
[C---:B------:R-:W-:Y:S08]  /*2250*/  HMMA.16816.F32 R76, R200.reuse, R78, R92 ;  /* 0x0000004ec84c723c */ /* 0x040ff0000000185c */
[----:B-1----:R-:W-:Y:S01]  /*2260*/  HMMA.16816.F32 R92, R200, R38, R64 ;  /* 0x00000026c85c723c */ /* 0x002fe20000001840 */
[----:B------:R-:W1:Y:S07]  /*2270*/  LDSM.16.M88.4 R64, [R232+0x18900] ;  /* 0x01890000e840783b */ /* 0x000e6e0000000200 */
[C---:B--2---:R-:W-:Y:S08]  /*2280*/  HMMA.16816.F32 R96, R204.reuse, R32, R60 ;  /* 0x00000020cc60723c */ /* 0x044ff0000000183c */
[C---:B------:R-:W-:Y:S01]  /*2290*/  HMMA.16816.F32 R88, R204.reuse, R34, R56 ;  /* 0x00000022cc58723c */ /* 0x040fe20000001838 */
[----:B------:R-:W-:Y:S07]  /*22a0*/  LDSM.16.M88.4 R32, [R232+0x19100] ;  /* 0x01910000e820783b */ /* 0x000fee0000000200 */
[C---:B---3--:R-:W-:Y:S08]  /*22b0*/  HMMA.16816.F32 R60, R204.reuse, R24, R16 ;  /* 0x00000018cc3c723c */ /* 0x048ff00000001810 */
[----:B------:R-:W-:Y:S01]  /*22c0*/  HMMA.16816.F32 R56, R204, R26, R12 ;  /* 0x0000001acc38723c */ /* 0x000fe2000000180c */
[----:B------:R-:W2:Y:S07]  /*22d0*/  LDSM.16.M88.4 R24, [R232+0x1a100] ;  /* 0x01a10000e818783b */ /* 0x000eae0000000200 */
[----:B------:R-:W-:Y:S08]  /*22e0*/  HMMA.16816.F32 R80, R200, R36, R84 ;  /* 0x00000024c850723c */ /* 0x000ff00000001854 */
[C---:B------:R-:W-:Y:S08]  /*22f0*/  HMMA.16816.F32 R84, R204.reuse, R28, R48 ;  /* 0x0000001ccc54723c */ /* 0x040ff00000001830 */
[C---:B------:R-:W-:Y:S01]  /*2300*/  HMMA.16816.F32 R100, R204.reuse, R30, R20 ;  /* 0x0000001ecc64723c */ /* 0x040fe20000001814 */
[----:B------:R-:W3:Y:S07]  /*2310*/  LDSM.16.M88.4 R28, [R232+0x19900] ;  /* 0x01990000e81c783b */ /* 0x000eee0000000200 */
[C---:B------:R-:W-:Y:S08]  /*2320*/  HMMA.16816.F32 R20, R204.reuse, R40, R8 ;  /* 0x00000028cc14723c */ /* 0x040ff00000001808 */
[C---:B----4-:R-:W-:Y:S08]  /*2330*/  HMMA.16816.F32 R12, R204.reuse, R72, R52 ;  /* 0x00000048cc0c723c */ /* 0x050ff00000001834 */
[C---:B------:R-:W-:Y:S01]  /*2340*/  HMMA.16816.F32 R16, R204.reuse, R42, R44 ;  /* 0x0000002acc10723c */ /* 0x040fe2000000182c */
[----:B------:R-:W4:Y:S07]  /*2350*/  LDSM.16.M88.4 R40, [R232+0x1a900] ;  /* 0x01a90000e828783b */ /* 0x000f2e0000000200 */
[C---:B------:R-:W-:Y:S01]  /*2360*/  HMMA.16816.F32 R8, R204.reuse, R74, R76 ;  /* 0x0000004acc08723c */ /* 0x040fe2000000184c */
[----:B------:R-:W2:Y:S07]  /*2370*/  LDSM.16.M88.4 R72, [R4+0x18100] ;  /* 0x018100000448783b */ /* 0x000eae0000000200 */
[C---:B------:R-:W-:Y:S08]  /*2380*/  HMMA.16816.F32 R36, R204.reuse, R104, R80 ;  /* 0x00000068cc24723c */ /* 0x040ff00000001850 */
[----:B------:R-:W-:Y:S01]  /*2390*/  HMMA.16816.F32 R44, R204, R106, R92 ;  /* 0x0000006acc2c723c */ /* 0x000fe2000000185c */
[----:B------:R-:W3:Y:S04]  /*23a0*/  LDSM.16.M88.4 R92, [R4+0x19100] ;  /* 0x01910000045c783b */ /* 0x000ee80000000200 */
[----:B------:R-:W-:Y:S03]  /*23b0*/  LDSM.16.M88.4 R104, [R3+0x1a100] ;  /* 0x01a100000368783b */ /* 0x000fe60000000200 */
[C---:B------:R-:W-:Y:S01]  /*23c0*/  HMMA.16816.F32 R48, R208.reuse, R68, R96 ;  /* 0x00000044d030723c */ /* 0x040fe20000001860 */
[----:B------:R-:W-:Y:S07]  /*23d0*/  LDSM.16.M88.4 R96, [R4+0x19900] ;  /* 0x019900000460783b */ /* 0x000fee0000000200 */
[C---:B-1----:R-:W-:Y:S08]  /*23e0*/  HMMA.16816.F32 R80, R208.reuse, R64, R84 ;  /* 0x00000040d050723c */ /* 0x042ff00000001854 */
[C---:B------:R-:W-:Y:S01]  /*23f0*/  HMMA.16816.F32 R84, R208.reuse, R66, R100 ;  /* 0x00000042d054723c */ /* 0x040fe20000001864 */
[----:B------:R-:W1:Y:S07]  /*2400*/  LDSM.16.M88.4 R100, [R4+0x1a100] ;  /* 0x01a100000464783b */ /* 0x000e6e0000000200 */
[C---:B------:R-:W-:Y:S01]  /*2410*/  HMMA.16816.F32 R68, R208.reuse, R70, R88 ;  /* 0x00000046d044723c */ /* 0x040fe20000001858 */
[----:B------:R-:W1:Y:S07]  /*2420*/  LDSM.16.M88.4 R88, [R4+0x18900] ;  /* 0x018900000458783b */ /* 0x000e6e0000000200 */
[C---:B--2---:R-:W-:Y:S08]  /*2430*/  HMMA.16816.F32 R52, R208.reuse, R24, R12 ;  /* 0x00000018d034723c */ /* 0x044ff0000000180c */
[C---:B------:R-:W-:Y:S08]  /*2440*/  HMMA.16816.F32 R76, R208.reuse, R32, R60 ;  /* 0x00000020d04c723c */ /* 0x040ff0000000183c */
[C---:B------:R-:W-:Y:S08]  /*2450*/  HMMA.16816.F32 R64, R208.reuse, R34, R56 ;  /* 0x00000022d040723c */ /* 0x040ff00000001838 */
        /* <DEDUP_REMOVED lines=9> */
[C---:B------:R-:W-:Y:S08]  /*24f0*/  HMMA.16816.F32 R32, R216.reuse, R74, R68 ;  /* 0x0000004ad820723c */ /* 0x040ff00000001844 */
[C---:B------:R-:W-:Y:S01]  /*2500*/  HMMA.16816.F32 R72, R216.reuse, R92, R76 ;  /* 0x0000005cd848723c */ /* 0x040fe2000000184c */
[----:B------:R-:W-:Y:S07]  /*2510*/  LDSM.16.M88.4 R76, [R3+0x18900] ;  /* 0x01890000034c783b */ /* 0x000fee0000000200 */
[C---:B------:R-:W-:Y:S08]  /*2520*/  HMMA.16816.F32 R68, R216.reuse, R94, R64 ;  /* 0x0000005ed844723c */ /* 0x040ff00000001840 */
[C---:B-1----:R-:W-:Y:S01]  /*2530*/  HMMA.16816.F32 R92, R216.reuse, R100, R52 ;  /* 0x00000064d85c723c */ /* 0x042fe20000001834 */
[----:B------:R-:W1:Y:S07]  /*2540*/  LDSM.16.M88.4 R52, [R5+0x19100] ;  /* 0x019100000534783b */ /* 0x000e6e0000000200 */
[C---:B------:R-:W-:Y:S08]  /*2550*/  HMMA.16816.F32 R64, R216.reuse, R96, R60 ;  /* 0x00000060d840723c */ /* 0x040ff0000000183c */
[C---:B------:R-:W-:Y:S08]  /*2560*/  HMMA.16816.F32 R36, R216.reuse, R88, R80 ;  /* 0x00000058d824723c */ /* 0x040ff00000001850 */
[C---:B------:R-:W-:Y:S01]  /*2570*/  HMMA.16816.F32 R60, R216.reuse, R98, R56 ;  /* 0x00000062d83c723c */ /* 0x040fe20000001838 */
[----:B------:R-:W1:Y:S04]  /*2580*/  LDSM.16.M88.4 R56, [R5+0x19900] ;  /* 0x019900000538783b */ /* 0x000e680000000200 */
[----:B------:R-:W-:Y:S03]  /*2590*/  LDSM.16.M88.4 R96, [R3+0x19100] ;  /* 0x019100000360783b */ /* 0x000fe60000000200 */
[C---:B--2---:R-:W-:Y:S08]  /*25a0*/  HMMA.16816.F32 R80, R216.reuse, R8, R20 ;  /* 0x00000008d850723c */ /* 0x044ff00000001814 */
[----:B------:R-:W-:Y:S01]  /*25b0*/  HMMA.16816.F32 R44, R216, R10, R16 ;  /* 0x0000000ad82c723c */ /* 0x000fe20000001810 */
[----:B------:R-:W2:Y:S07]  /*25c0*/  LDSM.16.M88.4 R16, [R5+0x1a900] ;  /* 0x01a900000510783b */ /* 0x000eae0000000200 */
[----:B---3--:R-:W-:Y:S01]  /*25d0*/  HMMA.16816.F32 R20, R220, R28, R12 ;  /* 0x0000001cdc14723c */ /* 0x008fe2000000180c */
[----:B------:R-:W3:Y:S07]  /*25e0*/  LDSM.16.M88.4 R12, [R3+0x18100] ;  /* 0x01810000030c783b */ /* 0x000eee0000000200 */
[----:B------:R-:W-:Y:S01]  /*25f0*/  HMMA.16816.F32 R48, R216, R90, R84 ;  /* 0x0000005ad830723c */ /* 0x000fe20000001854 */
[----:B------:R4:W2:Y:S07]  /*2600*/  LDSM.16.M88.4 R84, [R5+0x1a100] ;  /* 0x01a100000554783b */ /* 0x0008ae0000000200 */
[----:B------:R-:W-:Y:S08]  /*2610*/  HMMA.16816.F32 R8, R220, R30, R32 ;  /* 0x0000001edc08723c */ /* 0x000ff00000001820 */
[----:B------:R-:W-:Y:S01]  /*2620*/  HMMA.16816.F32 R88, R216, R102, R24 ;  /* 0x00000066d858723c */ /* 0x000fe20000001818 */
[----:B------:R-:W2:Y:S07]  /*2630*/  LDSM.16.M88.4 R100, [R3+0x19900] ;  /* 0x019900000364783b */ /* 0x000eae0000000200 */
[C---:B----4-:R-:W-:Y:S08]  /*2640*/  HMMA.16816.F32 R4, R220.reuse, R40, R36 ;  /* 0x00000028dc04723c */ /* 0x050ff00000001824 */
[C---:B------:R-:W-:Y:S08]  /*2650*/  HMMA.16816.F32 R24, R220.reuse, R42, R48 ;  /* 0x0000002adc18723c */ /* 0x040ff00000001830 */
[----:B-1----:R-:W-:Y:S01]  /*2660*/  HMMA.16816.F32 R32, R220, R54, R68 ;  /* 0x00000036dc20723c */ /* 0x002fe20000001844 */
[----:B------:R1:W4:Y:S01]  /*2670*/  LDSM.16.M88.4 R68, [R3+0x1a900] ;  /* 0x01a900000344783b */ /* 0x0003220000000200 */
[----:B------:R-:W-:-:S06]  /*2680*/  DEPBAR.LE SB0, 0x2 ;  /* 0x000080800000791a */ /* 0x000fcc0000000000 */
[C---:B------:R-:W-:Y:S08]  /*2690*/  HMMA.16816.F32 R40, R220.reuse, R56, R64 ;  /* 0x00000038dc28723c */ /* 0x040ff00000001840 */
[----:B------:R-:W-:Y:S01]  /*26a0*/  HMMA.16816.F32 R48, R220, R58, R60 ;  /* 0x0000003adc30723c */ /* 0x000fe2000000183c */
[----:B-1----:R-:W-:-:S07]  /*26b0*/  SHF.R.S32.HI R3, RZ, 0x1f, R116 ;  /* 0x0000001fff037819 */ /* 0x002fce0000011474 */
[----:B--2---:R-:W-:Y:S01]  /*26c0*/  HMMA.16816.F32 R56, R220, R18, R44 ;  /* 0x00000012dc38723c */ /* 0x004fe2000000182c */
[----:B------:R-:W-:-:S04]  /*26d0*/  LEA.HI R117, R3, R116, RZ, 0x2 ;  /* 0x0000007403757211 */ /* 0x000fc800078f10ff */
[----:B------:R-:W-:-:S03]  /*26e0*/  LOP3.LUT R3, R117, 0x7ffffffc, RZ, 0xc0, !PT ;  /* 0x7ffffffc75037812 */ /* 0x000fc600078ec0ff */
[----:B---3--:R-:W-:Y:S01]  /*26f0*/  HMMA.16816.F32 R44, R224, R12, R20 ;  /* 0x0000000ce02c723c */ /* 0x008fe20000001814 */
[----:B------:R-:W-:Y:S07]  /*2700*/  STL [R1+0x20], R117 ;  /* 0x0000207501007387 */ /* 0x000fee0000100800 */
[----:B------:R-:W-:Y:S08]  /*2710*/  HMMA.16816.F32 R28, R220, R52, R72 ;  /* 0x00000034dc1c723c */ /* 0x000ff00000001848 */
[C---:B------:R-:W-:Y:S08]  /*2720*/  HMMA.16816.F32 R36, R224.reuse, R14, R8 ;  /* 0x0000000ee024723c */ /* 0x040ff00000001808 */
[C---:B------:R-:W-:Y:S07]  /*2730*/  HMMA.16816.F32 R8, R224.reuse, R76, R4 ;  /* 0x0000004ce008723c */ /* 0x040fee0000001804 */
[----:B------:R-:W-:Y:S01]  /*2740*/  IMAD.IADD R4, R116, 0x1, -R3 ;  /* 0x0000000174047824 */ /* 0x000fe200078e0a03 */
[----:B------:R-:W-:Y:S01]  /*2750*/  HMMA.16816.F32 R12, R224, R78, R24 ;  /* 0x0000004ee00c723c */ /* 0x000fe20000001818 */
[----:B------:R-:W-:-:S04]  /*2760*/  IMAD.U32 R3, RZ, RZ, UR5 ;  /* 0x00000005ff037e24 */ /* 0x000fc8000f8e00ff */
[----:B------:R-:W-:-:S03]  /*2770*/  IMAD R3, R4, -0x2, R3 ;  /* 0xfffffffe04037824 */ /* 0x000fc600078e0203 */
[----:B------:R-:W-:Y:S02]  /*2780*/  HMMA.16816.F32 R64, R220, R16, R80 ;  /* 0x00000010dc40723c */ /* 0x000fe40000001850 */
[C---:B------:R-:W-:Y:S02]  /*2790*/  ISETP.GT.AND P5, PT, R3.reuse, RZ, PT ;  /* 0x000000ff0300720c */ /* 0x040fe40003fa4270 */
[C---:B------:R-:W-:Y:S02]  /*27a0*/  ISETP.GT.AND P1, PT, R3.reuse, 0x1, PT ;  /* 0x000000010300780c */ /* 0x040fe40003f24270 */
[----:B------:R-:W-:Y:S02]  /*27b0*/  ISETP.GT.AND P6, PT, R3, 0x8, PT ;  /* 0x000000080300780c */ /* 0x000fe40003fc4270 */
[----:B------:R-:W-:Y:S01]  /*27c0*/  FSEL R6, R44, -INF , P5 ;  /* 0xff8000002c067808 */ /* 0x000fe20002800000 */
[----:B------:R-:W-:Y:S01]  /*27d0*/  HMMA.16816.F32 R16, R224, R96, R28 ;  /* 0x00000060e010723c */ /* 0x000fe2000000181c */
[----:B------:R-:W-:-:S02]  /*27e0*/  FSEL R7, R45, -INF , P1 ;  /* 0xff8000002d077808 */ /* 0x000fc40000800000 */
[----:B------:R-:W-:Y:S02]  /*27f0*/  FSEL R38, R38, -INF , P6 ;  /* 0xff80000026267808 */ /* 0x000fe40003000000 */
[----:B------:R-:W-:Y:S02]  /*2800*/  FMNMX.FTZ R4, R6, R7, !PT ;  /* 0x0000000706047209 */ /* 0x000fe40007810000 */
[----:B------:R-:W-:Y:S01]  /*2810*/  FSEL R31, R47, -INF , P1 ;  /* 0xff8000002f1f7808 */ /* 0x000fe20000800000 */
[----:B------:R-:W-:Y:S01]  /*2820*/  HMMA.16816.F32 R52, R220, R84, R92 ;  /* 0x00000054dc34723c */ /* 0x000fe2000000185c */
[----:B------:R-:W-:Y:S02]  /*2830*/  ISETP.GT.AND P1, PT, R3, 0x9, PT ;  /* 0x000000090300780c */ /* 0x000fe40003f24270 */
[----:B------:R-:W-:Y:S02]  /*2840*/  FSEL R28, R36, -INF , P6 ;  /* 0xff800000241c7808 */ /* 0x000fe40003000000 */
[----:B------:R-:W-:-:S02]  /*2850*/  FSEL R30, R46, -INF , P5 ;  /* 0xff8000002e1e7808 */ /* 0x000fc40002800000 */
[----:B------:R-:W-:Y:S01]  /*2860*/  ISETP.GT.AND P5, PT, R3, 0x10, PT ;  /* 0x000000100300780c */ /* 0x000fe20003fa4270 */
[----:B------:R-:W-:Y:S01]  /*2870*/  HMMA.16816.F32 R20, R224, R98, R32 ;  /* 0x00000062e014723c */ /* 0x000fe20000001820 */
[----:B------:R-:W-:Y:S02]  /*2880*/  FSEL R29, R37, -INF , P1 ;  /* 0xff800000251d7808 */ /* 0x000fe40000800000 */
[----:B------:R-:W-:Y:S02]  /*2890*/  FMNMX.FTZ R4, R28, R4, !PT ;  /* 0x000000041c047209 */ /* 0x000fe40007810000 */
[----:B------:R-:W-:Y:S02]  /*28a0*/  FSEL R39, R39, -INF , P1 ;  /* 0xff80000027277808 */ /* 0x000fe40000800000 */
[----:B------:R-:W-:Y:S01]  /*28b0*/  ISETP.GT.AND P1, PT, R3, 0x11, PT ;  /* 0x000000110300780c */ /* 0x000fe20003f24270 */
[----:B------:R-:W-:Y:S01]  /*28c0*/  HMMA.16816.F32 R60, R220, R86, R88 ;  /* 0x00000056dc3c723c */ /* 0x000fe20000001858 */
[----:B------:R-:W-:-:S02]  /*28d0*/  FSEL R45, R8, -INF , P5 ;  /* 0xff800000082d7808 */ /* 0x000fc40002800000 */
[----:B------:R-:W-:Y:S02]  /*28e0*/  FMNMX.FTZ R4, R29, R4, !PT ;  /* 0x000000041d047209 */ /* 0x000fe40007810000 */
[----:B------:R-:W-:Y:S02]  /*28f0*/  ISETP.GT.AND P6, PT, R3, 0x18, PT ;  /* 0x000000180300780c */ /* 0x000fe40003fc4270 */
[----:B------:R-:W-:Y:S01]  /*2900*/  FSEL R44, R9, -INF , P1 ;  /* 0xff800000092c7808 */ /* 0x000fe20000800000 */
[----:B------:R-:W-:Y:S01]  /*2910*/  HMMA.16816.F32 R24, R224, R100, R40 ;  /* 0x00000064e018723c */ /* 0x000fe20000001828 */
[----:B------:R-:W-:Y:S02]  /*2920*/  FMNMX.FTZ R4, R45, R4, !PT ;  /* 0x000000042d047209 */ /* 0x000fe40007810000 */
[----:B------:R-:W-:Y:S02]  /*2930*/  FSEL R84, R10, -INF , P5 ;  /* 0xff8000000a547808 */ /* 0x000fe40002800000 */
[----:B------:R-:W-:-:S02]  /*2940*/  ISETP.GT.AND P5, PT, R3, 0x19, PT ;  /* 0x000000190300780c */ /* 0x000fc40003fa4270 */
[----:B------:R-:W-:Y:S01]  /*2950*/  FSEL R86, R14, -INF , P6 ;  /* 0xff8000000e567808 */ /* 0x000fe20003000000 */
[C---:B------:R-:W-:Y:S01]  /*2960*/  HMMA.16816.F32 R32, R224.reuse, R102, R48 ;  /* 0x00000066e020723c */ /* 0x040fe20000001830 */
[----:B------:R-:W-:Y:S02]  /*2970*/  FSEL R14, R12, -INF , P6 ;  /* 0xff8000000c0e7808 */ /* 0x000fe40003000000 */
[----:B------:R-:W-:Y:S02]  /*2980*/  FMNMX.FTZ R4, R44, R4, !PT ;  /* 0x000000042c047209 */ /* 0x000fe40007810000 */
[----:B------:R-:W-:Y:S01]  /*2990*/  FSEL R87, R11, -INF , P1 ;  /* 0xff8000000b577808 */ /* 0x000fe20000800000 */
[----:B------:R-:W-:Y:S01]  /*29a0*/  BAR.SYNC.DEFER_BLOCKING 0x0 ;  /* 0x0000000000007b1d */ /* 0x000fe20000010000 */
[----:B------:R-:W-:Y:S01]  /*29b0*/  FSEL R85, R15, -INF , P5 ;  /* 0xff8000000f557808 */ /* 0x000fe20002800000 */
[----:B------:R-:W-:Y:S01]  /*29c0*/  HMMA.16816.F32 R40, R224, R104, R52 ;  /* 0x00000068e028723c */ /* 0x000fe20000001834 */
[----:B------:R-:W-:-:S02]  /*29d0*/  ISETP.GT.AND P1, PT, R3, 0x20, PT ;  /* 0x000000200300780c */ /* 0x000fc40003f24270 */
[----:B------:R-:W-:Y:S02]  /*29e0*/  FSEL R15, R13, -INF , P5 ;  /* 0xff8000000d0f7808 */ /* 0x000fe40002800000 */
[----:B------:R-:W-:Y:S02]  /*29f0*/  FMNMX.FTZ R4, R14, R4, !PT ;  /* 0x000000040e047209 */ /* 0x000fe40007810000 */
[----:B------:R-:W-:Y:S01]  /*2a00*/  ISETP.GT.AND P5, PT, R3, 0x21, PT ;  /* 0x000000210300780c */ /* 0x000fe20003fa4270 */
[----:B------:R-:W-:Y:S01]  /*2a10*/  HMMA.16816.F32 R48, R224, R106, R60 ;  /* 0x0000006ae030723c */ /* 0x000fe2000000183c */
[----:B------:R-:W-:Y:S02]  /*2a20*/  FSEL R127, R16, -INF , P1 ;  /* 0xff800000107f7808 */ /* 0x000fe40000800000 */
[----:B------:R-:W-:Y:S02]  /*2a30*/  FMNMX.FTZ R4, R15, R4, !PT ;  /* 0x000000040f047209 */ /* 0x000fe40007810000 */
[----:B------:R-:W-:-:S02]  /*2a40*/  FMNMX.FTZ R5, R30, R31, !PT ;  /* 0x0000001f1e057209 */ /* 0x000fc40007810000 */
[----:B------:R-:W-:Y:S01]  /*2a50*/  FSEL R126, R17, -INF , P5 ;  /* 0xff800000117e7808 */ /* 0x000fe20002800000 */
[C---:B----4-:R-:W-:Y:S01]  /*2a60*/  HMMA.16816.F32 R52, R224.reuse, R68, R64 ;  /* 0x00000044e034723c */ /* 0x050fe20000001840 */
[----:B------:R-:W-:Y:S02]  /*2a70*/  ISETP.GT.AND P6, PT, R3, 0x28, PT ;  /* 0x000000280300780c */ /* 0x000fe40003fc4270 */
[----:B------:R-:W-:Y:S02]  /*2a80*/  FMNMX.FTZ R4, R127, R4, !PT ;  /* 0x000000047f047209 */ /* 0x000fe40007810000 */
[----:B------:R-:W-:Y:S01]  /*2a90*/  FMNMX.FTZ R5, R38, R5, !PT ;  /* 0x0000000526057209 */ /* 0x000fe20007810000 */
[----:B------:R-:W-:Y:S01]  /*2aa0*/  LDSM.16.MT88.4 R8, [R2+0x6100] ;  /* 0x006100000208783b */ /* 0x000fe20000004200 */
[----:B------:R-:W-:Y:S01]  /*2ab0*/  FSEL R145, R19, -INF , P5 ;  /* 0xff80000013917808 */ /* 0x000fe20002800000 */
[----:B------:R-:W-:Y:S01]  /*2ac0*/  HMMA.16816.F32 R56, R224, R70, R56 ;  /* 0x00000046e038723c */ /* 0x000fe20000001838 */
[----:B------:R-:W-:-:S02]  /*2ad0*/  ISETP.GT.AND P5, PT, R3, 0x29, PT ;  /* 0x000000290300780c */ /* 0x000fc40003fa4270 */
        /* <DEDUP_REMOVED lines=15> */
[----:B------:R-:W-:Y:S02]  /*2bd0*/  FSEL R182, R25, -INF , P5 ;  /* 0xff80000019b67808 */ /* 0x000fe40002800000 */
[----:B------:R-:W-:Y:S02]  /*2be0*/  ISETP.GT.AND P5, PT, R3, 0x38, PT ;  /* 0x000000380300780c */ /* 0x000fe40003fa4270 */
        /* <DEDUP_REMOVED lines=18> */
[----:B------:R-:W-:Y:S02]  /*2d10*/  FSEL R134, R22, -INF , P6 ;  /* 0xff80000016867808 */ /* 0x000fe40003000000 */
[----:B------:R-:W-:Y:S01]  /*2d20*/  FMNMX.FTZ R5, R145, R5, !PT ;  /* 0x0000000591057209 */ /* 0x000fe20007810000 */
[----:B------:R-:W-:Y:S01]  /*2d30*/  LDSM.16.MT88.4 R20, [R2+0x100] ;  /* 0x000100000214783b */ /* 0x000fe20000004200 */
        /* <DEDUP_REMOVED lines=39> */
[----:B------:R-:W-:Y:S02]  /*2fb0*/  FMNMX.FTZ R3, R245, R3, !PT ;  /* 0x00000003f5037209 */ /* 0x000fe40007810000 */
[----:B------:R-:W-:-:S02]  /*2fc0*/  FSEL R239, R59, -INF , P1 ;  /* 0xff8000003bef7808 */ /* 0x000fc40000800000 */
[----:B------:R-:W-:-:S04]  /*2fd0*/  FMNMX.FTZ R3, R160, R3, !PT ;  /* 0x00000003a0037209 */ /* 0x000fc80007810000 */
[----:B------:R-:W-:-:S04]  /*2fe0*/  FMNMX.FTZ R3, R231, R3, !PT ;  /* 0x00000003e7037209 */ /* 0x000fc80007810000 */
        /* <DEDUP_REMOVED lines=17> */
[----:B------:R-:W-:Y:S01]  /*3100*/  FSEL R12, R12, RZ, P1 ;  /* 0x000000ff0c0c7208 */ /* 0x000fe20000800000 */
        /* <DEDUP_REMOVED lines=14> */
[----:B--2---:R-:W-:Y:S02]  /*31f0*/  FFMA.FTZ R4, R39, c[0x0][0x2d0], -R12 ;  /* 0x0000b40027047a23 */ /* 0x004fe4000001080c */
[----:B------:R-:W2:Y:S04]  /*3200*/  LDSM.16.MT88.4 R36, [R135+0x3100] ;  /* 0x003100008724783b */ /* 0x000ea80000004200 */
[----:B------:R3:W4:Y:S02]  /*3210*/  MUFU.EX2 R162, R4 ;  /* 0x0000000400a27308 */ /* 0x0007240000000800 */
[----:B---3--:R-:W-:-:S02]  /*3220*/  F2FP.PACK_AB R4, R146, R129 ;  /* 0x000000819204723e */ /* 0x008fc400000000ff */
[----:B----4-:R-:W-:-:S07]  /*3230*/  F2FP.PACK_AB R7, R162, R131 ;  /* 0x00000083a207723e */ /* 0x010fce00000000ff */
[C---:B------:R-:W-:Y:S08]  /*3240*/  HMMA.16816.F32 R88, R4.reuse, R16, RZ ;  /* 0x000000100458723c */ /* 0x040ff000000018ff */
[C---:B------:R-:W-:Y:S01]  /*3250*/  HMMA.16816.F32 R68, R4.reuse, R18, RZ ;  /* 0x000000120444723c */ /* 0x040fe200000018ff */
[----:B------:R-:W3:Y:S07]  /*3260*/  LDSM.16.MT88.4 R16, [R0+0x3100] ;  /* 0x003100000010783b */ /* 0x000eee0000004200 */
[C---:B------:R-:W-:Y:S07]  /*3270*/  HMMA.16816.F32 R56, R4.reuse, R8, RZ ;  /* 0x000000080438723c */ /* 0x040fee00000018ff */
[--C-:B------:R-:W-:Y:S01]  /*3280*/  FFMA.FTZ R8, R45, c[0x0][0x2d0], -R13.reuse ;  /* 0x0000b4002d087a23 */ /* 0x100fe2000001080d */
[C---:B------:R-:W-:Y:S03]  /*3290*/  HMMA.16816.F32 R104, R4.reuse, R32, RZ ;  /* 0x000000200468723c */ /* 0x040fe600000018ff */
[----:B------:R4:W-:Y:S05]  /*32a0*/  MUFU.EX2 R161, R8 ;  /* 0x0000000800a17308 */ /* 0x0009ea0000000800 */
[C---:B------:R-:W-:Y:S01]  /*32b0*/  HMMA.16816.F32 R80, R4.reuse, R34, RZ ;  /* 0x000000220450723c */ /* 0x040fe200000018ff */
[----:B------:R-:W3:Y:S07]  /*32c0*/  LDSM.16.MT88.4 R32, [R0+0x6100] ;  /* 0x006100000020783b */ /* 0x000eee0000004200 */
[----:B-1----:R-:W-:Y:S01]  /*32d0*/  HMMA.16816.F32 R96, R4, R28, RZ ;  /* 0x0000001c0460723c */ /* 0x002fe200000018ff */
[----:B----4-:R-:W-:-:S04]  /*32e0*/  FFMA.FTZ R8, R44, c[0x0][0x2d0], -R13 ;  /* 0x0000b4002c087a23 */ /* 0x010fc8000001080d */
[----:B------:R1:W4:Y:S03]  /*32f0*/  MUFU.EX2 R228, R8 ;  /* 0x0000000800e47308 */ /* 0x0003260000000800 */
[C---:B------:R-:W-:Y:S01]  /*3300*/  HMMA.16816.F32 R72, R4.reuse, R30, RZ ;  /* 0x0000001e0448723c */ /* 0x040fe200000018ff */
[----:B------:R-:W-:Y:S07]  /*3310*/  LDSM.16.MT88.4 R28, [R233+0x6100] ;  /* 0x00610000e91c783b */ /* 0x000fee0000004200 */
[----:B------:R-:W-:Y:S01]  /*3320*/  HMMA.16816.F32 R100, R4, R20, RZ ;  /* 0x000000140464723c */ /* 0x000fe200000018ff */
[----:B-1----:R-:W-:-:S07]  /*3330*/  FFMA.FTZ R8, R14, c[0x0][0x2d0], -R13 ;  /* 0x0000b4000e087a23 */ /* 0x002fce000001080d */
[C---:B------:R-:W-:Y:S01]  /*3340*/  HMMA.16816.F32 R76, R4.reuse, R22, RZ ;  /* 0x00000016044c723c */ /* 0x040fe200000018ff */
[----:B------:R-:W1:Y:S01]  /*3350*/  LDSM.16.MT88.4 R20, [R135+0x6100] ;  /* 0x006100008714783b */ /* 0x000e620000004200 */
[----:B------:R3:W-:Y:S06]  /*3360*/  MUFU.EX2 R14, R8 ;  /* 0x00000008000e7308 */ /* 0x0007ec0000000800 */
[C---:B--2---:R-:W-:Y:S08]  /*3370*/  HMMA.16816.F32 R92, R4.reuse, R36, RZ ;  /* 0x00000024045c723c */ /* 0x044ff000000018ff */
[----:B------:R-:W-:Y:S01]  /*3380*/  HMMA.16816.F32 R60, R4, R38, RZ ;  /* 0x00000026043c723c */ /* 0x000fe200000018ff */
[----:B---3--:R-:W-:-:S04]  /*3390*/  FFMA.FTZ R8, R15, c[0x0][0x2d0], -R13 ;  /* 0x0000b4000f087a23 */ /* 0x008fc8000001080d */
[----:B------:R2:W-:Y:S03]  /*33a0*/  MUFU.EX2 R138, R8 ;  /* 0x00000008008a7308 */ /* 0x0005e60000000800 */
[C---:B------:R-:W-:Y:S08]  /*33b0*/  HMMA.16816.F32 R36, R4.reuse, R16, RZ ;  /* 0x000000100424723c */ /* 0x040ff000000018ff */
[----:B------:R-:W-:Y:S01]  /*33c0*/  HMMA.16816.F32 R116, R4, R18, RZ ;  /* 0x000000120474723c */ /* 0x000fe200000018ff */
[----:B------:R-:W3:Y:S01]  /*33d0*/  LDSM.16.MT88.4 R16, [R2+0x3900] ;  /* 0x003900000210783b */ /* 0x000ee20000004200 */
[----:B--2---:R-:W-:-:S06]  /*33e0*/  FFMA.FTZ R8, R84, c[0x0][0x2d0], -R12 ;  /* 0x0000b40054087a23 */ /* 0x004fcc000001080c */
[C---:B------:R-:W-:Y:S01]  /*33f0*/  HMMA.16816.F32 R48, R4.reuse, R10, RZ ;  /* 0x0000000a0430723c */ /* 0x040fe200000018ff */
[----:B------:R2:W-:Y:S07]  /*3400*/  MUFU.EX2 R165, R8 ;  /* 0x0000000800a57308 */ /* 0x0005ee0000000800 */
[C---:B------:R-:W-:Y:S08]  /*3410*/  HMMA.16816.F32 R44, R4.reuse, R40, RZ ;  /* 0x00000028042c723c */ /* 0x040ff000000018ff */
[----:B------:R-:W-:Y:S01]  /*3420*/  HMMA.16816.F32 R120, R4, R32, RZ ;  /* 0x000000200478723c */ /* 0x000fe200000018ff */
[----:B--2---:R-:W-:-:S04]  /*3430*/  FFMA.FTZ R8, R87, c[0x0][0x2d0], -R12 ;  /* 0x0000b40057087a23 */ /* 0x004fc8000001080c */
[----:B------:R2:W1:Y:S03]  /*3440*/  MUFU.EX2 R229, R8 ;  /* 0x0000000800e57308 */ /* 0x0004660000000800 */
[C---:B------:R-:W-:Y:S08]  /*3450*/  HMMA.16816.F32 R64, R4.reuse, R24, RZ ;  /* 0x000000180440723c */ /* 0x040ff000000018ff */
[----:B------:R-:W-:Y:S01]  /*3460*/  HMMA.16816.F32 R52, R4, R26, RZ ;  /* 0x0000001a0434723c */ /* 0x000fe200000018ff */
[----:B------:R-:W3:Y:S01]  /*3470*/  LDSM.16.MT88.4 R24, [R2+0x900] ;  /* 0x000900000218783b */ /* 0x000ee20000004200 */
[----:B--2---:R-:W-:-:S06]  /*3480*/  FFMA.FTZ R8, R86, c[0x0][0x2d0], -R12 ;  /* 0x0000b40056087a23 */ /* 0x004fcc000001080c */
[C---:B------:R-:W-:Y:S01]  /*3490*/  HMMA.16816.F32 R40, R4.reuse, R42, RZ ;  /* 0x0000002a0428723c */ /* 0x040fe200000018ff */
[----:B------:R2:W-:Y:S07]  /*34a0*/  MUFU.EX2 R15, R8 ;  /* 0x00000008000f7308 */ /* 0x0005ee0000000800 */
[C---:B-1----:R-:W-:Y:S08]  /*34b0*/  HMMA.16816.F32 R112, R4.reuse, R20, RZ ;  /* 0x000000140470723c */ /* 0x042ff000000018ff */
[----:B------:R-:W-:Y:S01]  /*34c0*/  HMMA.16816.F32 R108, R4, R22, RZ ;  /* 0x00000016046c723c */ /* 0x000fe200000018ff */
[----:B------:R-:W-:Y:S01]  /*34d0*/  LDSM.16.MT88.4 R20, [R135+0x900] ;  /* 0x000900008714783b */ /* 0x000fe20000004200 */
[----:B--2---:R-:W-:-:S04]  /*34e0*/  FFMA.FTZ R8, R85, c[0x0][0x2d0], -R12 ;  /* 0x0000b40055087a23 */ /* 0x004fc8000001080c */
[----:B------:R1:W2:Y:S02]  /*34f0*/  MUFU.EX2 R139, R8 ;  /* 0x00000008008b7308 */ /* 0x0002a40000000800 */
[C---:B------:R-:W-:Y:S08]  /*3500*/  HMMA.16816.F32 R84, R4.reuse, R28, RZ ;  /* 0x0000001c0454723c */ /* 0x040ff000000018ff */
[C---:B------:R-:W-:Y:S01]  /*3510*/  HMMA.16816.F32 R28, R4.reuse, R30, RZ ;  /* 0x0000001e041c723c */ /* 0x040fe200000018ff */
[----:B-1----:R-:W1:Y:S07]  /*3520*/  LDSM.16.MT88.4 R8, [R2+0x6900] ;  /* 0x006900000208783b */ /* 0x002e6e0000004200 */
[----:B------:R-:W-:Y:S07]  /*3530*/  HMMA.16816.F32 R32, R4, R34, RZ ;  /* 0x000000220420723c */ /* 0x000fee00000018ff */
[----:B----4-:R-:W-:-:S02]  /*3540*/  F2FP.PACK_AB R4, R228, R161 ;  /* 0x000000a1e404723e */ /* 0x010fc400000000ff */
[----:B------:R-:W-:Y:S02]  /*3550*/  F2FP.PACK_AB R5, R229, R165 ;  /* 0x000000a5e505723e */ /* 0x000fe400000000ff */
[----:B------:R-:W-:Y:S02]  /*3560*/  F2FP.PACK_AB R6, R138, R14 ;  /* 0x0000000e8a06723e */ /* 0x000fe400000000ff */
[----:B--2---:R-:W-:-:S07]  /*3570*/  F2FP.PACK_AB R7, R139, R15 ;  /* 0x0000000f8b07723e */ /* 0x004fce00000000ff */
[C---:B---3--:R-:W-:Y:S08]  /*3580*/  HMMA.16816.F32 R140, R4.reuse, R16, R88 ;  /* 0x00000010048c723c */ /* 0x048ff00000001858 */
[C---:B------:R-:W-:Y:S01]  /*3590*/  HMMA.16816.F32 R88, R4.reuse, R18, R68 ;  /* 0x000000120458723c */ /* 0x040fe20000001844 */
[----:B------:R-:W2:Y:S06]  /*35a0*/  LDSM.16.MT88.4 R16, [R233+0x900] ;  /* 0x00090000e910783b */ /* 0x000eac0000004200 */
[----:B------:R-:W-:Y:S01]  /*35b0*/  IMAD.MOV.U32 R71, RZ, RZ, R139 ;  /* 0x000000ffff477224 */ /* 0x000fe200078e008b */
[----:B------:R-:W-:Y:S01]  /*35c0*/  MOV R69, R137 ;  /* 0x0000008900457202 */ /* 0x000fe20000000f00 */
[----:B------:R-:W-:Y:S01]  /*35d0*/  IMAD.MOV.U32 R70, RZ, RZ, R138 ;  /* 0x000000ffff467224 */ /* 0x000fe200078e008a */
[----:B------:R-:W-:Y:S01]  /*35e0*/  HMMA.16816.F32 R148, R4, R24, R100 ;  /* 0x000000180494723c */ /* 0x000fe20000001864 */
[----:B------:R-:W-:-:S07]  /*35f0*/  IMAD.MOV.U32 R68, RZ, RZ, R136 ;  /* 0x000000ffff447224 */ /* 0x000fce00078e0088 */
[C---:B-1----:R-:W-:Y:S07]  /*3600*/  HMMA.16816.F32 R136, R4.reuse, R8, R56 ;  /* 0x000000080488723c */ /* 0x042fee0000001838 */
[----:B------:R-:W-:Y:S01]  /*3610*/  IMAD.MOV.U32 R56, RZ, RZ, R131 ;  /* 0x000000ffff387224 */ /* 0x000fe200078e0083 */
[----:B------:R-:W-:Y:S01]  /*3620*/  MOV R57, R130 ;  /* 0x0000008200397202 */ /* 0x000fe20000000f00 */
[----:B------:R-:W-:Y:S01]  /*3630*/  IMAD.MOV.U32 R58, RZ, RZ, R129 ;  /* 0x000000ffff3a7224 */ /* 0x000fe200078e0081 */
[C---:B------:R-:W-:Y:S01]  /*3640*/  HMMA.16816.F32 R76, R4.reuse, R26, R76 ;  /* 0x0000001a044c723c */ /* 0x040fe2000000184c */
[----:B------:R-:W-:Y:S01]  /*3650*/  IMAD.MOV.U32 R59, RZ, RZ, R128 ;  /* 0x000000ffff3b7224 */ /* 0x000fe200078e0080 */
[----:B------:R-:W-:Y:S06]  /*3660*/  LDSM.16.MT88.4 R24, [R135+0x3900] ;  /* 0x003900008718783b */ /* 0x000fec0000004200 */
[C---:B------:R-:W-:Y:S01]  /*3670*/  HMMA.16816.F32 R128, R4.reuse, R10, R48 ;  /* 0x0000000a0480723c */ /* 0x040fe20000001830 */
[----:B------:R-:W1:Y:S06]  /*3680*/  LDSM.16.MT88.4 R8, [R0+0x900] ;  /* 0x000900000008783b */ /* 0x000e6c0000004200 */
[----:B------:R-:W-:Y:S01]  /*3690*/  MOV R50, R165 ;  /* 0x000000a500327202 */ /* 0x000fe20000000f00 */
[----:B------:R-:W-:Y:S01]  /*36a0*/  IMAD.MOV.U32 R51, RZ, RZ, R164 ;  /* 0x000000ffff337224 */ /* 0x000fe200078e00a4 */
[C---:B--2---:R-:W-:Y:S07]  /*36b0*/  HMMA.16816.F32 R168, R4.reuse, R16, R96 ;  /* 0x0000001004a8723c */ /* 0x044fee0000001860 */
[----:B------:R-:W-:Y:S01]  /*36c0*/  IMAD.MOV.U32 R99, RZ, RZ, R163 ;  /* 0x000000ffff637224 */ /* 0x000fe200078e00a3 */
[----:B------:R-:W-:Y:S01]  /*36d0*/  HMMA.16816.F32 R164, R4, R18, R72 ;  /* 0x0000001204a4723c */ /* 0x000fe20000001848 */
[----:B------:R-:W2:Y:S01]  /*36e0*/  LDSM.16.MT88.4 R16, [R0+0x3900] ;  /* 0x003900000010783b */ /* 0x000ea20000004200 */
[----:B------:R-:W-:Y:S01]  /*36f0*/  MOV R98, R162 ;  /* 0x000000a200627202 */ /* 0x000fe20000000f00 */
[----:B------:R-:W-:-:S02]  /*3700*/  IMAD.MOV.U32 R97, RZ, RZ, R161 ;  /* 0x000000ffff617224 */ /* 0x000fc400078e00a1 */
[----:B------:R-:W-:-:S03]  /*3710*/  IMAD.MOV.U32 R96, RZ, RZ, R160 ;  /* 0x000000ffff607224 */ /* 0x000fc600078e00a0 */
[C---:B------:R-:W-:Y:S08]  /*3720*/  HMMA.16816.F32 R172, R4.reuse, R20, R104 ;  /* 0x0000001404ac723c */ /* 0x040ff00000001868 */
[C---:B------:R-:W-:Y:S01]  /*3730*/  HMMA.16816.F32 R176, R4.reuse, R22, R80 ;  /* 0x0000001604b0723c */ /* 0x040fe20000001850 */
[----:B------:R-:W3:Y:S07]  /*3740*/  LDSM.16.MT88.4 R20, [R233+0x3900] ;  /* 0x00390000e914783b */ /* 0x000eee0000004200 */
[C---:B-1----:R-:W-:Y:S08]  /*3750*/  HMMA.16816.F32 R104, R4.reuse, R8, R64 ;  /* 0x000000080468723c */ /* 0x042ff00000001840 */
[C---:B------:R-:W-:Y:S01]  /*3760*/  HMMA.16816.F32 R160, R4.reuse, R10, R52 ;  /* 0x0000000a04a0723c */ /* 0x040fe20000001834 */
[----:B------:R-:W1:Y:S07]  /*3770*/  LDSM.16.MT88.4 R8, [R135+0x6900] ;  /* 0x006900008708783b */ /* 0x000e6e0000004200 */
[C---:B------:R-:W-:Y:S07]  /*3780*/  HMMA.16816.F32 R100, R4.reuse, R24, R92 ;  /* 0x000000180464723c */ /* 0x040fee000000185c */
[----:B------:R-:W-:Y:S01]  /*3790*/  MOV R25, R50 ;  /* 0x0000003200197202 */ /* 0x000fe20000000f00 */
[----:B------:R-:W-:Y:S01]  /*37a0*/  HMMA.16816.F32 R92, R4, R26, R60 ;  /* 0x0000001a045c723c */ /* 0x000fe2000000183c */
[----:B------:R-:W-:-:S06]  /*37b0*/  IMAD.MOV.U32 R24, RZ, RZ, R51 ;  /* 0x000000ffff187224 */ /* 0x000fcc00078e0033 */
[----:B------:R-:W-:Y:S01]  /*37c0*/  IMAD.MOV.U32 R27, RZ, RZ, R56 ;  /* 0x000000ffff1b7224 */ /* 0x000fe200078e0038 */
[----:B--2---:R-:W-:Y:S01]  /*37d0*/  HMMA.16816.F32 R52, R4, R16, R36 ;  /* 0x000000100434723c */ /* 0x004fe20000001824 */
[----:B------:R-:W-:-:S07]  /*37e0*/  MOV R26, R57 ;  /* 0x00000039001a7202 */ /* 0x000fce0000000f00 */
[C---:B------:R-:W-:Y:S01]  /*37f0*/  HMMA.16816.F32 R60, R4.reuse, R18, R116 ;  /* 0x00000012043c723c */ /* 0x040fe20000001874 */
[----:B------:R-:W2:Y:S06]  /*3800*/  LDSM.16.MT88.4 R16, [R0+0x6900] ;  /* 0x006900000010783b */ /* 0x000eac0000004200 */
[----:B------:R-:W-:Y:S01]  /*3810*/  IMAD.MOV.U32 R117, RZ, RZ, R27 ;  /* 0x000000ffff757224 */ /* 0x000fe200078e001b */
[----:B---3--:R-:W-:Y:S01]  /*3820*/  HMMA.16816.F32 R64, R4, R22, R40 ;  /* 0x000000160440723c */ /* 0x008fe20000001828 */
[----:B------:R-:W-:Y:S01]  /*3830*/  MOV R119, R25 ;  /* 0x0000001900777202 */ /* 0x000fe20000000f00 */
[----:B------:R-:W-:-:S02]  /*3840*/  IMAD.MOV.U32 R27, RZ, RZ, R97 ;  /* 0x000000ffff1b7224 */ /* 0x000fc400078e0061 */
[----:B------:R-:W-:-:S03]  /*3850*/  IMAD.MOV.U32 R25, RZ, RZ, R99 ;  /* 0x000000ffff197224 */ /* 0x000fc600078e0063 */
[----:B------:R-:W-:Y:S01]  /*3860*/  MOV R43, R228 ;  /* 0x000000e4002b7202 */ /* 0x000fe20000000f00 */
[----:B-1----:R-:W-:Y:S01]  /*3870*/  HMMA.16816.F32 R72, R4, R8, R112 ;  /* 0x000000080448723c */ /* 0x002fe20000001870 */
[----:B------:R-:W-:Y:S02]  /*3880*/  IMAD.MOV.U32 R41, RZ, RZ, R58 ;  /* 0x000000ffff297224 */ /* 0x000fe400078e003a */
[----:B------:R-:W-:-:S04]  /*3890*/  IMAD.MOV.U32 R42, RZ, RZ, R59 ;  /* 0x000000ffff2a7224 */ /* 0x000fc800078e003b */
[----:B------:R-:W-:Y:S01]  /*38a0*/  FFMA.FTZ R8, R127, c[0x0][0x2d0], -R13 ;  /* 0x0000b4007f087a23 */ /* 0x000fe2000001080d */
[C---:B------:R-:W-:Y:S01]  /*38b0*/  HMMA.16816.F32 R80, R4.reuse, R20, R44 ;  /* 0x000000140450723c */ /* 0x040fe2000000182c */
[----:B------:R-:W1:Y:S01]  /*38c0*/  LDSM.16.MT88.4 R20, [R233+0x6900] ;  /* 0x00690000e914783b */ /* 0x000e620000004200 */
[----:B------:R-:W-:Y:S01]  /*38d0*/  MOV R127, R41 ;  /* 0x00000029007f7202 */ /* 0x000fe20000000f00 */
[----:B------:R3:W4:Y:S01]  /*38e0*/  MUFU.EX2 R40, R8 ;  /* 0x0000000800287308 */ /* 0x0007220000000800 */
[----:B------:R-:W-:Y:S01]  /*38f0*/  IMAD.MOV.U32 R112, RZ, RZ, R42 ;  /* 0x000000ffff707224 */ /* 0x000fe200078e002a */
[----:B------:R-:W-:Y:S01]  /*3900*/  MOV R114, R26 ;  /* 0x0000001a00727202 */ /* 0x000fe20000000f00 */
[----:B------:R-:W-:Y:S02]  /*3910*/  IMAD.MOV.U32 R113, RZ, RZ, R43 ;  /* 0x000000ffff717224 */ /* 0x000fe400078e002b */
[----:B------:R-:W-:Y:S01]  /*3920*/  HMMA.16816.F32 R56, R4, R10, R108 ;  /* 0x0000000a0438723c */ /* 0x000fe2000000186c */
[----:B------:R-:W-:Y:S01]  /*3930*/  IMAD.MOV.U32 R115, RZ, RZ, R24 ;  /* 0x000000ffff737224 */ /* 0x000fe200078e0018 */
[----:B------:R-:W-:Y:S01]  /*3940*/  MOV R24, R98 ;  /* 0x0000006200187202 */ /* 0x000fe20000000f00 */
[----:B------:R-:W-:-:S05]  /*3950*/  IMAD.MOV.U32 R26, RZ, RZ, R96 ;  /* 0x000000ffff1a7224 */ /* 0x000fca00078e0060 */
[----:B--2---:R-:W-:Y:S01]  /*3960*/  HMMA.16816.F32 R36, R4, R18, R32 ;  /* 0x000000120424723c */ /* 0x004fe20000001820 */
[----:B------:R-:W-:Y:S01]  /*3970*/  LDSM.16.MT88.4 R32, [R135+0x1100] ;  /* 0x001100008720783b */ /* 0x000fe20000004200 */
[----:B---3--:R-:W-:-:S04]  /*3980*/  FFMA.FTZ R8, R126, c[0x0][0x2d0], -R13 ;  /* 0x0000b4007e087a23 */ /* 0x008fc8000001080d */
[----:B------:R2:W3:Y:S02]  /*3990*/  MUFU.EX2 R126, R8 ;  /* 0x00000008007e7308 */ /* 0x0004e40000000800 */
[----:B--2---:R-:W-:Y:S01]  /*39a0*/  FFMA.FTZ R8, R125, c[0x0][0x2d0], -R13 ;  /* 0x0000b4007d087a23 */ /* 0x004fe2000001080d */
[C---:B-1----:R-:W-:Y:S05]  /*39b0*/  HMMA.16816.F32 R48, R4.reuse, R20, R84 ;  /* 0x000000140430723c */ /* 0x042fea0000001854 */
[----:B------:R1:W-:Y:S03]  /*39c0*/  MUFU.EX2 R228, R8 ;  /* 0x0000000800e47308 */ /* 0x0003e60000000800 */
[----:B------:R-:W-:Y:S01]  /*39d0*/  HMMA.16816.F32 R44, R4, R22, R28 ;  /* 0x00000016042c723c */ /* 0x000fe2000000181c */
[----:B------:R-:W-:Y:S06]  /*39e0*/  LDSM.16.MT88.4 R20, [R2+0x1100] ;  /* 0x001100000214783b */ /* 0x000fec0000004200 */
[----:B------:R-:W-:Y:S01]  /*39f0*/  IMAD.MOV.U32 R31, RZ, RZ, R68 ;  /* 0x000000ffff1f7224 */ /* 0x000fe200078e0044 */
[----:B------:R-:W-:Y:S01]  /*3a00*/  MOV R30, R69 ;  /* 0x00000045001e7202 */ /* 0x000fe20000000f00 */
[----:B------:R-:W-:-:S02]  /*3a10*/  IMAD.MOV.U32 R29, RZ, RZ, R70 ;  /* 0x000000ffff1d7224 */ /* 0x000fc400078e0046 */
[----:B-1----:R-:W-:Y:S02]  /*3a20*/  FFMA.FTZ R8, R124, c[0x0][0x2d0], -R13 ;  /* 0x0000b4007c087a23 */ /* 0x002fe4000001080d */
[----:B------:R-:W-:Y:S02]  /*3a30*/  IMAD.MOV.U32 R28, RZ, RZ, R71 ;  /* 0x000000ffff1c7224 */ /* 0x000fe400078e0047 */
[----:B------:R1:W2:Y:S02]  /*3a40*/  MUFU.EX2 R118, R8 ;  /* 0x0000000800767308 */ /* 0x0002a40000000800 */
[----:B-1----:R-:W-:Y:S02]  /*3a50*/  FFMA.FTZ R8, R133, c[0x0][0x2d0], -R12 ;  /* 0x0000b40085087a23 */ /* 0x002fe4000001080c */
[----:B----4-:R-:W-:-:S04]  /*3a60*/  IMAD.MOV.U32 R133, RZ, RZ, R40 ;  /* 0x000000ffff857224 */ /* 0x010fc800078e0028 */
[----:B------:R1:W4:Y:S01]  /*3a70*/  MUFU.EX2 R9, R8 ;  /* 0x0000000800097308 */ /* 0x0003220000000800 */
[----:B------:R-:W-:Y:S01]  /*3a80*/  HMMA.16816.F32 R40, R4, R16, R120 ;  /* 0x000000100428723c */ /* 0x000fe20000001878 */
[----:B------:R-:W4:Y:S06]  /*3a90*/  LDSM.16.MT88.4 R16, [R2+0x4100] ;  /* 0x004100000210783b */ /* 0x000f2c0000004200 */
[----:B---3--:R-:W-:Y:S02]  /*3aa0*/  F2FP.PACK_AB R4, R126, R133 ;  /* 0x000000857e04723e */ /* 0x008fe400000000ff */
[----:B--2---:R-:W-:Y:S01]  /*3ab0*/  F2FP.PACK_AB R6, R118, R228 ;  /* 0x000000e47606723e */ /* 0x004fe200000000ff */
[----:B-1----:R-:W-:-:S04]  /*3ac0*/  FFMA.FTZ R8, R145, c[0x0][0x2d0], -R12 ;  /* 0x0000b40091087a23 */ /* 0x002fc8000001080c */
[----:B------:R1:W2:Y:S02]  /*3ad0*/  MUFU.EX2 R124, R8 ;  /* 0x00000008007c7308 */ /* 0x0002a40000000800 */
[----:B-1----:R-:W-:Y:S02]  /*3ae0*/  FFMA.FTZ R8, R134, c[0x0][0x2d0], -R12 ;  /* 0x0000b40086087a23 */ /* 0x002fe4000001080c */
[----:B----4-:R-:W-:-:S04]  /*3af0*/  IMAD.MOV.U32 R134, RZ, RZ, R9 ;  /* 0x000000ffff867224 */ /* 0x010fc800078e0009 */
[----:B------:R1:W-:Y:S01]  /*3b00*/  MUFU.EX2 R125, R8 ;  /* 0x00000008007d7308 */ /* 0x0003e20000000800 */
[----:B--2---:R-:W-:Y:S01]  /*3b10*/  F2FP.PACK_AB R5, R124, R134 ;  /* 0x000000867c05723e */ /* 0x004fe200000000ff */
[----:B-1----:R-:W-:-:S06]  /*3b20*/  FFMA.FTZ R8, R144, c[0x0][0x2d0], -R12 ;  /* 0x0000b40090087a23 */ /* 0x002fcc000001080c */
[----:B------:R1:W2:Y:S02]  /*3b30*/  MUFU.EX2 R116, R8 ;  /* 0x0000000800747308 */ /* 0x0002a40000000800 */
[----:B-1----:R-:W1:Y:S01]  /*3b40*/  LDSM.16.MT88.4 R8, [R2+0x7100] ;  /* 0x007100000208783b */ /* 0x002e620000004200 */
[----:B--2---:R-:W-:-:S07]  /*3b50*/  F2FP.PACK_AB R7, R116, R125 ;  /* 0x0000007d7407723e */ /* 0x004fce00000000ff */
[C---:B------:R-:W-:Y:S07]  /*3b60*/  HMMA.16816.F32 R84, R4.reuse, R16, R140 ;  /* 0x000000100454723c */ /* 0x040fee000000188c */
[----:B------:R-:W-:Y:S01]  /*3b70*/  IMAD.MOV.U32 R143, RZ, RZ, R119 ;  /* 0x000000ffff8f7224 */ /* 0x000fe200078e0077 */
[----:B------:R-:W-:Y:S01]  /*3b80*/  MOV R142, R27 ;  /* 0x0000001b008e7202 */ /* 0x000fe20000000f00 */
[----:B------:R-:W-:Y:S01]  /*3b90*/  IMAD.MOV.U32 R119, RZ, RZ, R26 ;  /* 0x000000ffff777224 */ /* 0x000fe200078e001a */
[----:B------:R-:W-:Y:S01]  /*3ba0*/  HMMA.16816.F32 R88, R4, R18, R88 ;  /* 0x000000120458723c */ /* 0x000fe20000001858 */
[----:B------:R-:W-:Y:S01]  /*3bb0*/  IMAD.MOV.U32 R140, RZ, RZ, R24 ;  /* 0x000000ffff8c7224 */ /* 0x000fe200078e0018 */
[----:B------:R-:W-:Y:S01]  /*3bc0*/  LDSM.16.MT88.4 R16, [R135+0x4100] ;  /* 0x004100008710783b */ /* 0x000fe20000004200 */
[----:B------:R-:W-:-:S03]  /*3bd0*/  IMAD.MOV.U32 R141, RZ, RZ, R25 ;  /* 0x000000ffff8d7224 */ /* 0x000fc600078e0019 */
[----:B------:R-:W2:Y:S02]  /*3be0*/  LDSM.16.MT88.4 R24, [R233+0x1100] ;  /* 0x00110000e918783b */ /* 0x000ea40000004200 */
[C---:B------:R-:W-:Y:S08]  /*3bf0*/  HMMA.16816.F32 R68, R4.reuse, R20, R148 ;  /* 0x000000140444723c */ /* 0x040ff00000001894 */
[C---:B------:R-:W-:Y:S01]  /*3c00*/  HMMA.16816.F32 R76, R4.reuse, R22, R76 ;  /* 0x00000016044c723c */ /* 0x040fe2000000184c */
[----:B------:R-:W3:Y:S07]  /*3c10*/  LDSM.16.MT88.4 R20, [R0+0x1100] ;  /* 0x001100000014783b */ /* 0x000eee0000004200 */
[C---:B-1----:R-:W-:Y:S07]  /*3c20*/  HMMA.16816.F32 R96, R4.reuse, R8, R136 ;  /* 0x000000080460723c */ /* 0x042fee0000001888 */
[----:B------:R-:W-:Y:S01]  /*3c30*/  MOV R139, R112 ;  /* 0x00000070008b7202 */ /* 0x000fe20000000f00 */
        /* <DEDUP_REMOVED lines=8> */
[----:B------:R-:W-:Y:S01]  /*3cc0*/  IMAD.MOV.U32 R177, RZ, RZ, R124 ;  /* 0x000000ffffb17224 */ /* 0x000fe200078e007c */
[----:B------:R-:W-:Y:S01]  /*3cd0*/  HMMA.16816.F32 R112, R4, R32, R172 ;  /* 0x000000200470723c */ /* 0x000fe200000018ac */
[----:B------:R-:W-:-:S06]  /*3ce0*/  IMAD.MOV.U32 R179, RZ, RZ, R127 ;  /* 0x000000ffffb37224 */ /* 0x000fcc00078e007f */
[----:B------:R-:W-:Y:S01]  /*3cf0*/  MOV R172, R28 ;  /* 0x0000001c00ac7202 */ /* 0x000fe20000000f00 */
[C---:B--2---:R-:W-:Y:S01]  /*3d00*/  HMMA.16816.F32 R124, R4.reuse, R24, R168 ;  /* 0x00000018047c723c */ /* 0x044fe200000018a8 */
[----:B------:R-:W-:Y:S01]  /*3d10*/  IMAD.MOV.U32 R173, RZ, RZ, R29 ;  /* 0x000000ffffad7224 */ /* 0x000fe200078e001d */
[----:B------:R-:W-:Y:S01]  /*3d20*/  MOV R175, R31 ;  /* 0x0000001f00af7202 */ /* 0x000fe20000000f00 */
[----:B------:R-:W-:Y:S02]  /*3d30*/  IMAD.MOV.U32 R174, RZ, RZ, R30 ;  /* 0x000000ffffae7224 */ /* 0x000fe400078e001e */
[----:B------:R-:W2:Y:S02]  /*3d40*/  LDSM.16.MT88.4 R28, [R0+0x4100] ;  /* 0x00410000001c783b */ /* 0x000ea40000004200 */
[----:B------:R-:W-:Y:S01]  /*3d50*/  IMAD.MOV.U32 R170, RZ, RZ, R147 ;  /* 0x000000ffffaa7224 */ /* 0x000fe200078e0093 */
[----:B------:R-:W-:Y:S01]  /*3d60*/  MOV R171, R146 ;  /* 0x0000009200ab7202 */ /* 0x000fe20000000f00 */
[----:B---3--:R-:W-:Y:S01]  /*3d70*/  HMMA.16816.F32 R148, R4, R20, R104 ;  /* 0x000000140494723c */ /* 0x008fe20000001868 */
[----:B------:R-:W-:Y:S01]  /*3d80*/  MOV R25, R176 ;  /* 0x000000b000197202 */ /* 0x000fe20000000f00 */
[----:B------:R-:W-:-:S06]  /*3d90*/  IMAD.MOV.U32 R24, RZ, RZ, R177 ;  /* 0x000000ffff187224 */ /* 0x000fcc00078e00b1 */
[C---:B------:R-:W-:Y:S07]  /*3da0*/  HMMA.16816.F32 R144, R4.reuse, R16, R100 ;  /* 0x000000100490723c */ /* 0x040fee0000001864 */
[----:B------:R-:W-:Y:S01]  /*3db0*/  IMAD.MOV.U32 R103, RZ, RZ, R134 ;  /* 0x000000ffff677224 */ /* 0x000fe200078e0086 */
[----:B------:R-:W-:Y:S01]  /*3dc0*/  MOV R101, R118 ;  /* 0x0000007600657202 */ /* 0x000fe20000000f00 */
[----:B------:R-:W-:Y:S01]  /*3dd0*/  IMAD.MOV.U32 R102, RZ, RZ, R117 ;  /* 0x000000ffff667224 */ /* 0x000fe200078e0075 */
[----:B-1----:R-:W-:Y:S01]  /*3de0*/  HMMA.16816.F32 R32, R4, R10, R64 ;  /* 0x0000000a0420723c */ /* 0x002fe20000001840 */
[----:B------:R-:W-:-:S02]  /*3df0*/  IMAD.MOV.U32 R100, RZ, RZ, R116 ;  /* 0x000000ffff647224 */ /* 0x000fc400078e0074 */
[----:B------:R-:W-:-:S04]  /*3e00*/  IMAD.MOV.U32 R134, RZ, RZ, R119 ;  /* 0x000000ffff867224 */ /* 0x000fc800078e0077 */
[----:B------:R-:W-:Y:S01]  /*3e10*/  IMAD.MOV.U32 R64, RZ, RZ, R170 ;  /* 0x000000ffff407224 */ /* 0x000fe200078e00aa */
[----:B------:R-:W-:Y:S01]  /*3e20*/  HMMA.16816.F32 R116, R4, R18, R92 ;  /* 0x000000120474723c */ /* 0x000fe2000000185c */
[----:B------:R-:W1:Y:S01]  /*3e30*/  LDSM.16.MT88.4 R16, [R233+0x7100] ;  /* 0x00710000e910783b */ /* 0x000e620000004200 */
[----:B------:R-:W-:Y:S01]  /*3e40*/  IMAD.MOV.U32 R65, RZ, RZ, R171 ;  /* 0x000000ffff417224 */ /* 0x000fe200078e00ab */
[----:B------:R-:W-:Y:S01]  /*3e50*/  MOV R66, R137 ;  /* 0x0000008900427202 */ /* 0x000fe20000000f00 */
[----:B------:R-:W-:-:S03]  /*3e60*/  IMAD.MOV.U32 R67, RZ, RZ, R136 ;  /* 0x000000ffff437224 */ /* 0x000fc600078e0088 */
[----:B------:R-:W-:Y:S01]  /*3e70*/  MOV R95, R140 ;  /* 0x0000008c005f7202 */ /* 0x000fe20000000f00 */
[----:B------:R-:W-:Y:S01]  /*3e80*/  IMAD.MOV.U32 R94, RZ, RZ, R141 ;  /* 0x000000ffff5e7224 */ /* 0x000fe200078e008d */
[----:B------:R-:W-:Y:S01]  /*3e90*/  MOV R92, R143 ;  /* 0x0000008f005c7202 */ /* 0x000fe20000000f00 */
[----:B------:R-:W-:Y:S01]  /*3ea0*/  IMAD.MOV.U32 R93, RZ, RZ, R142 ;  /* 0x000000ffff5d7224 */ /* 0x000fe200078e008e */
[C---:B------:R-:W-:Y:S01]  /*3eb0*/  HMMA.16816.F32 R160, R4.reuse, R22, R160 ;  /* 0x0000001604a0723c */ /* 0x040fe200000018a0 */
[----:B------:R-:W-:Y:S07]  /*3ec0*/  LDSM.16.MT88.4 R20, [R0+0x7100] ;  /* 0x007100000014783b */ /* 0x000fee0000004200 */
[C---:B------:R-:W-:Y:S01]  /*3ed0*/  HMMA.16816.F32 R140, R4.reuse, R8, R80 ;  /* 0x00000008048c723c */ /* 0x040fe20000001850 */
[----:B------:R-:W3:Y:S06]  /*3ee0*/  LDSM.16.MT88.4 R8, [R135+0x7100] ;  /* 0x007100008708783b */ /* 0x000eec0000004200 */
[----:B------:R-:W-:Y:S01]  /*3ef0*/  IMAD.MOV.U32 R83, RZ, RZ, R172 ;  /* 0x000000ffff537224 */ /* 0x000fe200078e00ac */
[----:B--2---:R-:W-:Y:S01]  /*3f00*/  HMMA.16816.F32 R168, R4, R28, R52 ;  /* 0x0000001c04a8723c */ /* 0x004fe20000001834 */
[----:B------:R-:W-:Y:S01]  /*3f10*/  IMAD.MOV.U32 R82, RZ, RZ, R173 ;  /* 0x000000ffff527224 */ /* 0x000fe200078e00ad */
[----:B------:R-:W-:Y:S01]  /*3f20*/  MOV R81, R174 ;  /* 0x000000ae00517202 */ /* 0x000fe20000000f00 */
[----:B------:R-:W-:-:S04]  /*3f30*/  IMAD.MOV.U32 R80, RZ, RZ, R175 ;  /* 0x000000ffff507224 */ /* 0x000fc800078e00af */
[----:B------:R-:W-:Y:S01]  /*3f40*/  IMAD.MOV.U32 R54, RZ, RZ, R236 ;  /* 0x000000ffff367224 */ /* 0x000fe200078e00ec */
[----:B------:R-:W-:Y:S01]  /*3f50*/  MOV R53, R238 ;  /* 0x000000ee00357202 */ /* 0x000fe20000000f00 */
[----:B------:R-:W-:Y:S01]  /*3f60*/  IMAD.MOV.U32 R29, RZ, RZ, R138 ;  /* 0x000000ffff1d7224 */ /* 0x000fe200078e008a */
[----:B------:R-:W-:Y:S01]  /*3f70*/  HMMA.16816.F32 R128, R4, R26, R164 ;  /* 0x0000001a0480723c */ /* 0x000fe200000018a4 */
[----:B------:R-:W-:Y:S02]  /*3f80*/  IMAD.MOV.U32 R55, RZ, RZ, R231 ;  /* 0x000000ffff377224 */ /* 0x000fe400078e00e7 */
[----:B------:R-:W-:-:S04]  /*3f90*/  IMAD.MOV.U32 R52, RZ, RZ, R139 ;  /* 0x000000ffff347224 */ /* 0x000fc800078e008b */
[----:B------:R-:W-:Y:S01]  /*3fa0*/  IMAD.MOV.U32 R27, RZ, RZ, R178 ;  /* 0x000000ffff1b7224 */ /* 0x000fe200078e00b2 */
[----:B------:R-:W-:Y:S01]  /*3fb0*/  HMMA.16816.F32 R136, R4, R30, R60 ;  /* 0x0000001e0488723c */ /* 0x000fe2000000183c */
[----:B------:R-:W-:-:S06]  /*3fc0*/  MOV R26, R179 ;  /* 0x000000b3001a7202 */ /* 0x000fcc0000000f00 */
[----:B------:R-:W-:Y:S01]  /*3fd0*/  IMAD.MOV.U32 R60, RZ, RZ, R93 ;  /* 0x000000ffff3c7224 */ /* 0x000fe200078e005d */
[----:B------:R-:W-:Y:S01]  /*3fe0*/  MOV R62, R95 ;  /* 0x0000005f003e7202 */ /* 0x000fe20000000f00 */
[----:B------:R-:W-:Y:S01]  /*3ff0*/  IMAD.MOV.U32 R61, RZ, RZ, R94 ;  /* 0x000000ffff3d7224 */ /* 0x000fe200078e005e */
[----:B-1----:R-:W-:Y:S01]  /*4000*/  HMMA.16816.F32 R172, R4, R16, R48 ;  /* 0x0000001004ac723c */ /* 0x002fe20000001830 */
[----:B------:R-:W-:-:S07]  /*4010*/  IMAD.MOV.U32 R63, RZ, RZ, R100 ;  /* 0x000000ffff3f7224 */ /* 0x000fce00078e0064 */
[C---:B---3--:R-:W-:Y:S07]  /*4020*/  HMMA.16816.F32 R104, R4.reuse, R8, R72 ;  /* 0x000000080468723c */ /* 0x048fee0000001848 */
[----:B------:R-:W-:Y:S01]  /*4030*/  FFMA.FTZ R8, R183, c[0x0][0x2d0], -R13 ;  /* 0x0000b400b7087a23 */ /* 0x000fe2000001080d */
[C---:B------:R-:W-:Y:S01]  /*4040*/  HMMA.16816.F32 R176, R4.reuse, R10, R56 ;  /* 0x0000000a04b0723c */ /* 0x040fe20000001838 */
[----:B------:R-:W-:Y:S01]  /*4050*/  IMAD.MOV.U32 R73, RZ, RZ, R55 ;  /* 0x000000ffff497224 */ /* 0x000fe200078e0037 */
[----:B------:R-:W-:Y:S01]  /*4060*/  MOV R72, R54 ;  /* 0x0000003600487202 */ /* 0x000fe20000000f00 */
[----:B------:R1:W-:Y:S01]  /*4070*/  MUFU.EX2 R236, R8 ;  /* 0x0000000800ec7308 */ /* 0x0003e20000000800 */
        /* <DEDUP_REMOVED lines=9> */
[----:B------:R-:W-:Y:S01]  /*4110*/  LDSM.16.MT88.4 R16, [R2+0x4900] ;  /* 0x004900000210783b */ /* 0x000fe20000004200 */
[----:B------:R-:W-:Y:S01]  /*4120*/  IMAD.MOV.U32 R74, RZ, RZ, R64 ;  /* 0x000000ffff4a7224 */ /* 0x000fe200078e0040 */
[----:B------:R-:W-:Y:S01]  /*4130*/  MOV R11, R61 ;  /* 0x0000003d000b7202 */ /* 0x000fe20000000f00 */
[----:B------:R-:W-:-:S02]  /*4140*/  IMAD.MOV.U32 R64, RZ, RZ, R229 ;  /* 0x000000ffff407224 */ /* 0x000fc400078e00e5 */
[----:B------:R-:W-:Y:S01]  /*4150*/  IMAD.MOV.U32 R56, RZ, RZ, R62 ;  /* 0x000000ffff387224 */ /* 0x000fe200078e003e */
[C---:B------:R-:W-:Y:S01]  /*4160*/  HMMA.16816.F32 R100, R4.reuse, R20, R40 ;  /* 0x000000140464723c */ /* 0x040fe20000001828 */
[----:B-1----:R-:W-:Y:S01]  /*4170*/  FFMA.FTZ R8, R182, c[0x0][0x2d0], -R13 ;  /* 0x0000b400b6087a23 */ /* 0x002fe2000001080d */
[----:B------:R-:W-:Y:S01]  /*4180*/  MOV R62, R228 ;  /* 0x000000e4003e7202 */ /* 0x000fe20000000f00 */
[----:B------:R-:W-:Y:S01]  /*4190*/  IMAD.MOV.U32 R58, RZ, RZ, R75 ;  /* 0x000000ffff3a7224 */ /* 0x000fe200078e004b */
[----:B------:R-:W-:Y:S01]  /*41a0*/  MOV R182, R9 ;  /* 0x0000000900b67202 */ /* 0x000fe20000000f00 */
[----:B------:R1:W-:Y:S01]  /*41b0*/  MUFU.EX2 R238, R8 ;  /* 0x0000000800ee7308 */ /* 0x0003e20000000800 */
[----:B------:R-:W-:Y:S01]  /*41c0*/  MOV R10, R74 ;  /* 0x0000004a000a7202 */ /* 0x000fe20000000f00 */
[----:B------:R-:W-:Y:S01]  /*41d0*/  IMAD.MOV.U32 R57, RZ, RZ, R63 ;  /* 0x000000ffff397224 */ /* 0x000fe200078e003f */
[----:B------:R-:W-:Y:S01]  /*41e0*/  HMMA.16816.F32 R92, R4, R22, R36 ;  /* 0x00000016045c723c */ /* 0x000fe20000001824 */
[----:B------:R-:W-:Y:S01]  /*41f0*/  MOV R9, R52 ;  /* 0x0000003400097202 */ /* 0x000fe20000000f00 */
[----:B------:R-:W-:Y:S01]  /*4200*/  IMAD.MOV.U32 R75, RZ, RZ, R64 ;  /* 0x000000ffff4b7224 */ /* 0x000fe200078e0040 */
[----:B------:R-:W-:Y:S01]  /*4210*/  MOV R74, R55 ;  /* 0x00000037004a7202 */ /* 0x000fe20000000f00 */
[----:B------:R-:W-:Y:S01]  /*4220*/  IMAD.MOV.U32 R63, RZ, RZ, R24 ;  /* 0x000000ffff3f7224 */ /* 0x000fe200078e0018 */
[----:B------:R-:W-:Y:S01]  /*4230*/  MOV R64, R27 ;  /* 0x0000001b00407202 */ /* 0x000fe20000000f00 */
[----:B------:R-:W-:Y:S01]  /*4240*/  IMAD.MOV.U32 R61, RZ, RZ, R25 ;  /* 0x000000ffff3d7224 */ /* 0x000fe200078e0019 */
[----:B------:R-:W-:Y:S01]  /*4250*/  LDSM.16.MT88.4 R20, [R233+0x1900] ;  /* 0x00190000e914783b */ /* 0x000fe20000004200 */
[----:B------:R-:W-:-:S02]  /*4260*/  FFMA.FTZ R4, R215, c[0x0][0x2d0], -R12 ;  /* 0x0000b400d7047a23 */ /* 0x000fc4000001080c */
[----:B------:R-:W-:Y:S02]  /*4270*/  IMAD.MOV.U32 R39, RZ, RZ, R73 ;  /* 0x000000ffff277224 */ /* 0x000fe400078e0049 */
[----:B------:R-:W-:Y:S02]  /*4280*/  IMAD.MOV.U32 R73, RZ, RZ, R54 ;  /* 0x000000ffff497224 */ /* 0x000fe400078e0036 */
[----:B-1----:R-:W-:Y:S01]  /*4290*/  FFMA.FTZ R8, R180, c[0x0][0x2d0], -R13 ;  /* 0x0000b400b4087a23 */ /* 0x002fe2000001080d */
[----:B------:R-:W-:Y:S01]  /*42a0*/  MOV R180, R75 ;  /* 0x0000004b00b47202 */ /* 0x000fe20000000f00 */
[----:B------:R-:W-:Y:S02]  /*42b0*/  IMAD.MOV.U32 R36, RZ, RZ, R59 ;  /* 0x000000ffff247224 */ /* 0x000fe400078e003b */
[----:B------:R1:W-:Y:S01]  /*42c0*/  MUFU.EX2 R231, R8 ;  /* 0x0000000800e77308 */ /* 0x0003e20000000800 */
[----:B------:R-:W-:Y:S02]  /*42d0*/  IMAD.MOV.U32 R59, RZ, RZ, R60 ;  /* 0x000000ffff3b7224 */ /* 0x000fe400078e003c */
[----:B------:R-:W-:-:S02]  /*42e0*/  IMAD.MOV.U32 R60, RZ, RZ, R26 ;  /* 0x000000ffff3c7224 */ /* 0x000fc400078e001a */
[----:B------:R-:W-:Y:S01]  /*42f0*/  LDSM.16.MT88.4 R24, [R2+0x7900] ;  /* 0x007900000218783b */ /* 0x000fe20000004200 */
[----:B------:R-:W-:Y:S02]  /*4300*/  IMAD.MOV.U32 R183, RZ, RZ, R66 ;  /* 0x000000ffffb77224 */ /* 0x000fe400078e0042 */
[----:B------:R-:W-:Y:S02]  /*4310*/  IMAD.MOV.U32 R215, RZ, RZ, R57 ;  /* 0x000000ffffd77224 */ /* 0x000fe400078e0039 */
[----:B------:R-:W-:Y:S02]  /*4320*/  IMAD.MOV.U32 R38, RZ, RZ, R60 ;  /* 0x000000ffff267224 */ /* 0x000fe400078e003c */
[----:B-1----:R-:W-:Y:S01]  /*4330*/  FFMA.FTZ R8, R181, c[0x0][0x2d0], -R13 ;  /* 0x0000b400b5087a23 */ /* 0x002fe2000001080d */
[----:B------:R-:W-:Y:S02]  /*4340*/  MOV R181, R29 ;  /* 0x0000001d00b57202 */ /* 0x000fe40000000f00 */
[----:B------:R-:W1:Y:S01]  /*4350*/  LDSM.16.MT88.4 R28, [R2+0x1900] ;  /* 0x00190000021c783b */ /* 0x000e620000004200 */
[----:B------:R2:W3:Y:S02]  /*4360*/  MUFU.EX2 R230, R8 ;  /* 0x0000000800e67308 */ /* 0x0004e40000000800 */
[----:B--2---:R-:W-:Y:S01]  /*4370*/  FFMA.FTZ R8, R212, c[0x0][0x2d0], -R12 ;  /* 0x0000b400d4087a23 */ /* 0x004fe2000001080c */
[----:B---3--:R-:W-:Y:S01]  /*4380*/  F2FP.PACK_AB R6, R230, R231 ;  /* 0x000000e7e606723e */ /* 0x008fe200000000ff */
[----:B------:R-:W-:-:S04]  /*4390*/  IMAD.MOV.U32 R212, RZ, RZ, R72 ;  /* 0x000000ffffd47224 */ /* 0x000fc800078e0048 */
[----:B------:R2:W-:Y:S01]  /*43a0*/  MUFU.EX2 R229, R8 ;  /* 0x0000000800e57308 */ /* 0x0005e20000000800 */
[----:B------:R-:W-:-:S05]  /*43b0*/  IMAD.MOV.U32 R72, RZ, RZ, R53 ;  /* 0x000000ffff487224 */ /* 0x000fca00078e0035 */
[----:B------:R-:W-:Y:S01]  /*43c0*/  MOV R37, R72 ;  /* 0x0000004800257202 */ /* 0x000fe20000000f00 */
[--C-:B--2---:R-:W-:Y:S02]  /*43d0*/  FFMA.FTZ R8, R213, c[0x0][0x2d0], -R12.reuse ;  /* 0x0000b400d5087a23 */ /* 0x104fe4000001080c */
[----:B------:R2:W-:Y:S08]  /*43e0*/  MUFU.EX2 R213, R4 ;  /* 0x0000000400d57308 */ /* 0x0005f00000000800 */
[----:B------:R-:W3:Y:S01]  /*43f0*/  MUFU.EX2 R228, R8 ;  /* 0x0000000800e47308 */ /* 0x000ee20000000800 */
[----:B--2---:R-:W-:-:S07]  /*4400*/  FFMA.FTZ R4, R214, c[0x0][0x2d0], -R12 ;  /* 0x0000b400d6047a23 */ /* 0x004fce000001080c */
[----:B------:R2:W4:Y:S01]  /*4410*/  MUFU.EX2 R214, R4 ;  /* 0x0000000400d67308 */ /* 0x0005220000000800 */
[----:B---3--:R-:W-:Y:S02]  /*4420*/  F2FP.PACK_AB R5, R228, R229 ;  /* 0x000000e5e405723e */ /* 0x008fe400000000ff */
[----:B--2---:R-:W-:Y:S02]  /*4430*/  F2FP.PACK_AB R4, R238, R236 ;  /* 0x000000ecee04723e */ /* 0x004fe400000000ff */
[----:B----4-:R-:W-:-:S07]  /*4440*/  F2FP.PACK_AB R7, R214, R213 ;  /* 0x000000d5d607723e */ /* 0x010fce00000000ff */
[C---:B-1----:R-:W-:Y:S07]  /*4450*/  HMMA.16816.F32 R52, R4.reuse, R28, R68 ;  /* 0x0000001c0434723c */ /* 0x042fee0000001844 */
[----:B------:R-:W-:Y:S01]  /*4460*/  IMAD.MOV.U32 R71, RZ, RZ, R9 ;  /* 0x000000ffff477224 */ /* 0x000fe200078e0009 */
[----:B------:R-:W-:Y:S01]  /*4470*/  HMMA.16816.F32 R40, R4, R30, R76 ;  /* 0x0000001e0428723c */ /* 0x000fe2000000184c */
[----:B------:R-:W1:Y:S01]  /*4480*/  LDSM.16.MT88.4 R28, [R135+0x1900] ;  /* 0x00190000871c783b */ /* 0x000e620000004200 */
[----:B------:R-:W-:-:S05]  /*4490*/  MOV R70, R56 ;  /* 0x0000003800467202 */ /* 0x000fca0000000f00 */
[----:B------:R-:W-:Y:S01]  /*44a0*/  IMAD.MOV.U32 R79, RZ, RZ, R10 ;  /* 0x000000ffff4f7224 */ /* 0x000fe200078e000a */
[C---:B------:R-:W-:Y:S01]  /*44b0*/  HMMA.16816.F32 R84, R4.reuse, R16, R84 ;  /* 0x000000100454723c */ /* 0x040fe20000001854 */
[----:B------:R-:W-:Y:S02]  /*44c0*/  IMAD.MOV.U32 R78, RZ, RZ, R11 ;  /* 0x000000ffff4e7224 */ /* 0x000fe400078e000b */
[----:B------:R-:W2:Y:S01]  /*44d0*/  LDSM.16.MT88.4 R8, [R135+0x4900] ;  /* 0x004900008708783b */ /* 0x000ea20000004200 */
[----:B------:R-:W-:Y:S02]  /*44e0*/  IMAD.MOV.U32 R76, RZ, RZ, R73 ;  /* 0x000000ffff4c7224 */ /* 0x000fe400078e0049 */
[----:B------:R-:W-:Y:S02]  /*44f0*/  IMAD.MOV.U32 R77, RZ, RZ, R74 ;  /* 0x000000ffff4d7224 */ /* 0x000fe400078e004a */
[C---:B------:R-:W-:Y:S01]  /*4500*/  HMMA.16816.F32 R44, R4.reuse, R18, R88 ;  /* 0x00000012042c723c */ /* 0x040fe20000001858 */
[----:B------:R-:W-:Y:S06]  /*4510*/  LDSM.16.MT88.4 R16, [R0+0x1900] ;  /* 0x001900000010783b */ /* 0x000fec0000004200 */
[----:B------:R-:W-:Y:S01]  /*4520*/  IMAD.MOV.U32 R91, RZ, RZ, R64 ;  /* 0x000000ffff5b7224 */ /* 0x000fe200078e0040 */
[----:B------:R-:W-:Y:S01]  /*4530*/  HMMA.16816.F32 R48, R4, R24, R96 ;  /* 0x000000180430723c */ /* 0x000fe20000001860 */
[----:B------:R-:W-:Y:S01]  /*4540*/  IMAD.MOV.U32 R88, RZ, RZ, R61 ;  /* 0x000000ffff587224 */ /* 0x000fe200078e003d */
[----:B------:R-:W-:Y:S01]  /*4550*/  MOV R89, R62 ;  /* 0x0000003e00597202 */ /* 0x000fe20000000f00 */
[----:B------:R-:W-:-:S04]  /*4560*/  IMAD.MOV.U32 R90, RZ, RZ, R63 ;  /* 0x000000ffff5a7224 */ /* 0x000fc800078e003f */
[----:B------:R-:W-:Y:S01]  /*4570*/  IMAD.MOV.U32 R98, RZ, RZ, R182 ;  /* 0x000000ffff627224 */ /* 0x000fe200078e00b6 */
[----:B------:R-:W-:Y:S01]  /*4580*/  MOV R96, R81 ;  /* 0x0000005100607202 */ /* 0x000fe20000000f00 */
[----:B------:R-:W-:Y:S01]  /*4590*/  IMAD.MOV.U32 R97, RZ, RZ, R80 ;  /* 0x000000ffff617224 */ /* 0x000fe200078e0050 */
[----:B------:R-:W-:Y:S01]  /*45a0*/  HMMA.16816.F32 R60, R4, R26, R108 ;  /* 0x0000001a043c723c */ /* 0x000fe2000000186c */
[----:B------:R-:W3:Y:S01]  /*45b0*/  LDSM.16.MT88.4 R24, [R233+0x4900] ;  /* 0x00490000e918783b */ /* 0x000ee20000004200 */
[----:B------:R-:W-:-:S06]  /*45c0*/  MOV R99, R212 ;  /* 0x000000d400637202 */ /* 0x000fcc0000000f00 */
[C---:B-1----:R-:W-:Y:S07]  /*45d0*/  HMMA.16816.F32 R72, R4.reuse, R28, R112 ;  /* 0x0000001c0448723c */ /* 0x042fee0000001870 */
[----:B------:R-:W-:Y:S01]  /*45e0*/  MOV R29, R65 ;  /* 0x00000041001d7202 */ /* 0x000fe20000000f00 */
[----:B------:R-:W-:Y:S01]  /*45f0*/  IMAD.MOV.U32 R28, RZ, RZ, R67 ;  /* 0x000000ffff1c7224 */ /* 0x000fe200078e0043 */
[C---:B--2---:R-:W-:Y:S07]  /*4600*/  HMMA.16816.F32 R112, R4.reuse, R8, R144 ;  /* 0x000000080470723c */ /* 0x044fee0000001890 */
[----:B------:R-:W-:Y:S01]  /*4610*/  FFMA.FTZ R8, R243, c[0x0][0x2d0], -R13 ;  /* 0x0000b400f3087a23 */ /* 0x000fe2000001080d */
[----:B------:R-:W-:Y:S03]  /*4620*/  HMMA.16816.F32 R64, R4, R30, R120 ;  /* 0x0000001e0440723c */ /* 0x000fe60000001878 */
[----:B------:R1:W-:Y:S04]  /*4630*/  MUFU.EX2 R182, R8 ;  /* 0x0000000800b67308 */ /* 0x0003e80000000800 */
[----:B------:R-:W-:Y:S01]  /*4640*/  MOV R31, R58 ;  /* 0x0000003a001f7202 */ /* 0x000fe20000000f00 */
[----:B------:R-:W-:-:S02]  /*4650*/  IMAD.MOV.U32 R30, RZ, RZ, R59 ;  /* 0x000000ffff1e7224 */ /* 0x000fc400078e003b */
[C---:B------:R-:W-:Y:S07]  /*4660*/  HMMA.16816.F32 R56, R4.reuse, R20, R124 ;  /* 0x000000140438723c */ /* 0x040fee000000187c */
[----:B------:R-:W-:Y:S01]  /*4670*/  IMAD.MOV.U32 R127, RZ, RZ, R82 ;  /* 0x000000ffff7f7224 */ /* 0x000fe200078e0052 */
[----:B------:R-:W-:Y:S01]  /*4680*/  MOV R20, R71 ;  /* 0x0000004700147202 */ /* 0x000fe20000000f00 */
[----:B-1----:R-:W-:Y:S01]  /*4690*/  FFMA.FTZ R8, R242, c[0x0][0x2d0], -R13 ;  /* 0x0000b400f2087a23 */ /* 0x002fe2000001080d */
[----:B------:R-:W-:Y:S01]  /*46a0*/  MOV R125, R77 ;  /* 0x0000004d007d7202 */ /* 0x000fe20000000f00 */
[----:B------:R-:W-:Y:S01]  /*46b0*/  IMAD.MOV.U32 R126, RZ, RZ, R83 ;  /* 0x000000ffff7e7224 */ /* 0x000fe200078e0053 */
[----:B---3--:R-:W-:Y:S01]  /*46c0*/  HMMA.16816.F32 R120, R4, R24, R140 ;  /* 0x000000180478723c */ /* 0x008fe2000000188c */
[----:B------:R-:W-:-:S02]  /*46d0*/  IMAD.MOV.U32 R21, RZ, RZ, R70 ;  /* 0x000000ffff157224 */ /* 0x000fc400078e0046 */
[----:B------:R-:W-:-:S05]  /*46e0*/  IMAD.MOV.U32 R124, RZ, RZ, R76 ;  /* 0x000000ffff7c7224 */ /* 0x000fca00078e004c */
[C---:B------:R-:W-:Y:S07]  /*46f0*/  HMMA.16816.F32 R80, R4.reuse, R16, R148 ;  /* 0x000000100450723c */ /* 0x040fee0000001894 */
[----:B------:R-:W-:Y:S01]  /*4700*/  MOV R150, R183 ;  /* 0x000000b700967202 */ /* 0x000fe20000000f00 */
[----:B------:R-:W-:Y:S01]  /*4710*/  HMMA.16816.F32 R68, R4, R22, R128 ;  /* 0x000000160444723c */ /* 0x000fe20000001880 */
[----:B------:R1:W-:Y:S01]  /*4720*/  MUFU.EX2 R183, R8 ;  /* 0x0000000800b77308 */ /* 0x0003e20000000800 */
[----:B------:R-:W-:-:S05]  /*4730*/  IMAD.MOV.U32 R151, RZ, RZ, R244 ;  /* 0x000000ffff977224 */ /* 0x000fca00078e00f4 */
[----:B------:R-:W-:Y:S01]  /*4740*/  IMAD.MOV.U32 R22, RZ, RZ, R78 ;  /* 0x000000ffff167224 */ /* 0x000fe200078e004e */
[----:B------:R-:W-:Y:S01]  /*4750*/  MOV R129, R90 ;  /* 0x0000005a00817202 */ /* 0x000fe20000000f00 */
[----:B------:R-:W-:Y:S01]  /*4760*/  IMAD.MOV.U32 R23, RZ, RZ, R79 ;  /* 0x000000ffff177224 */ /* 0x000fe200078e004f */
[----:B------:R-:W-:Y:S01]  /*4770*/  MOV R149, R151 ;  /* 0x0000009700957202 */ /* 0x000fe20000000f00 */
[----:B------:R-:W-:Y:S01]  /*4780*/  HMMA.16816.F32 R76, R4, R18, R160 ;  /* 0x00000012044c723c */ /* 0x000fe200000018a0 */
[----:B------:R-:W2:Y:S01]  /*4790*/  LDSM.16.MT88.4 R16, [R0+0x4900] ;  /* 0x004900000010783b */ /* 0x000ea20000004200 */
[----:B------:R-:W-:Y:S01]  /*47a0*/  IMAD.MOV.U32 R128, RZ, RZ, R91 ;  /* 0x000000ffff807224 */ /* 0x000fe200078e005b */
[----:B------:R-:W-:Y:S01]  /*47b0*/  MOV R151, R23 ;  /* 0x0000001700977202 */ /* 0x000fe20000000f00 */
[----:B------:R-:W-:Y:S01]  /*47c0*/  IMAD.MOV.U32 R130, RZ, RZ, R89 ;  /* 0x000000ffff827224 */ /* 0x000fe200078e0059 */
[----:B------:R-:W-:Y:S01]  /*47d0*/  MOV R23, R129 ;  /* 0x0000008100177202 */ /* 0x000fe20000000f00 */
[----:B-1----:R-:W-:-:S02]  /*47e0*/  FFMA.FTZ R8, R241, c[0x0][0x2d0], -R13 ;  /* 0x0000b400f1087a23 */ /* 0x002fc4000001080d */
[----:B------:R-:W-:Y:S01]  /*47f0*/  IMAD.MOV.U32 R131, RZ, RZ, R88 ;  /* 0x000000ffff837224 */ /* 0x000fe200078e0058 */
[C---:B------:R-:W-:Y:S01]  /*4800*/  HMMA.16816.F32 R108, R4.reuse, R26, R32 ;  /* 0x0000001a046c723c */ /* 0x040fe20000001820 */
[----:B------:R1:W-:Y:S01]  /*4810*/  MUFU.EX2 R212, R8 ;  /* 0x0000000800d47308 */ /* 0x0003e20000000800 */
[----:B------:R-:W-:Y:S01]  /*4820*/  IMAD.MOV.U32 R163, RZ, RZ, R23 ;  /* 0x000000ffffa37224 */ /* 0x000fe200078e0017 */
[----:B------:R-:W3:Y:S01]  /*4830*/  LDSM.16.MT88.4 R24, [R233+0x7900] ;  /* 0x00790000e918783b */ /* 0x000ee20000004200 */
[----:B------:R-:W-:Y:S02]  /*4840*/  MOV R129, R131 ;  /* 0x0000008300817202 */ /* 0x000fe40000000f00 */
[----:B------:R-:W-:Y:S01]  /*4850*/  MOV R131, R21 ;  /* 0x0000001500837202 */ /* 0x000fe20000000f00 */
[----:B------:R-:W-:Y:S01]  /*4860*/  IMAD.MOV.U32 R161, RZ, RZ, R151 ;  /* 0x000000ffffa17224 */ /* 0x000fe200078e0097 */
[----:B------:R-:W-:Y:S01]  /*4870*/  MOV R21, R31 ;  /* 0x0000001f00157202 */ /* 0x000fe20000000f00 */
[----:B------:R-:W-:Y:S01]  /*4880*/  HMMA.16816.F32 R88, R4, R10, R116 ;  /* 0x0000000a0458723c */ /* 0x000fe20000001874 */
[----:B------:R-:W-:Y:S01]  /*4890*/  MOV R31, R29 ;  /* 0x0000001d001f7202 */ /* 0x000fe20000000f00 */
[----:B------:R-:W4:Y:S01]  /*48a0*/  LDSM.16.MT88.4 R32, [R135+0x7900] ;  /* 0x007900008720783b */ /* 0x000f220000004200 */
[----:B-1----:R-:W-:Y:S01]  /*48b0*/  FFMA.FTZ R8, R240, c[0x0][0x2d0], -R13 ;  /* 0x0000b400f0087a23 */ /* 0x002fe2000001080d */
[----:B------:R-:W-:-:S03]  /*48c0*/  MOV R29, R181 ;  /* 0x000000b5001d7202 */ /* 0x000fc60000000f00 */
[----:B------:R1:W1:Y:S02]  /*48d0*/  MUFU.EX2 R244, R8 ;  /* 0x0000000800f47308 */ /* 0x0002640000000800 */
[----:B-1----:R-:W-:Y:S02]  /*48e0*/  FFMA.FTZ R8, R150, c[0x0][0x2d0], -R12 ;  /* 0x0000b40096087a23 */ /* 0x002fe4000001080c */
        /* <DEDUP_REMOVED lines=8> */
[----:B------:R1:W5:Y:S01]  /*4970*/  LDL.LU R239, [R1+0x24] ;  /* 0x0000240001ef7983 */ /* 0x0003620000300800 */
        /* <DEDUP_REMOVED lines=11> */
[----:B------:R-:W-:Y:S01]  /*4a30*/  IMAD.MOV.U32 R116, RZ, RZ, R23 ;  /* 0x000000ffff747224 */ /* 0x000fe200078e0017 */
[----:B------:R-:W-:Y:S01]  /*4a40*/  MOV R117, R22 ;  /* 0x0000001600757202 */ /* 0x000fe20000000f00 */
        /* <DEDUP_REMOVED lines=8> */
[C---:B---3--:R-:W-:Y:S01]  /*4ad0*/  HMMA.16816.F32 R144, R4.reuse, R24, R172 ;  /* 0x000000180490723c */ /* 0x048fe200000018ac */
[----:B------:R-:W-:Y:S01]  /*4ae0*/  F2FP.PACK_AB R10, R244, R212 ;  /* 0x000000d4f40a723e */ /* 0x000fe200000000ff */
[----:B------:R-:W-:Y:S01]  /*4af0*/  IMAD.MOV.U32 R240, RZ, RZ, R31 ;  /* 0x000000fffff07224 */ /* 0x000fe200078e001f */
[----:B------:R-:W-:Y:S01]  /*4b00*/  MOV R36, R237 ;  /* 0x000000ed00247202 */ /* 0x000fe20000000f00 */
[----:B-1----:R-:W-:Y:S01]  /*4b10*/  FFMA.FTZ R8, R149, c[0x0][0x2d0], -R12 ;  /* 0x0000b40095087a23 */ /* 0x002fe2000001080c */
[----:B------:R-:W-:Y:S01]  /*4b20*/  MOV R243, R128 ;  /* 0x0000008000f37202 */ /* 0x000fe20000000f00 */
[----:B------:R-:W-:Y:S01]  /*4b30*/  IMAD.MOV.U32 R128, RZ, RZ, R129 ;  /* 0x000000ffff807224 */ /* 0x000fe200078e0081 */
[----:B------:R-:W-:Y:S01]  /*4b40*/  MOV R175, R124 ;  /* 0x0000007c00af7202 */ /* 0x000fe20000000f00 */
[C---:B------:R-:W-:Y:S01]  /*4b50*/  HMMA.16816.F32 R148, R4.reuse, R18, R136 ;  /* 0x000000120494723c */ /* 0x040fe20000001888 */
[----:B------:R-:W-:Y:S01]  /*4b60*/  LDSM.16.MT88.4 R16, [R2+0x5100] ;  /* 0x005100000210783b */ /* 0x000fe20000004200 */
[----:B------:R1:W2:Y:S01]  /*4b70*/  MUFU.EX2 R180, R8 ;  /* 0x0000000800b47308 */ /* 0x0002a20000000800 */
[----:B------:R-:W-:Y:S01]  /*4b80*/  IMAD.MOV.U32 R174, RZ, RZ, R125 ;  /* 0x000000ffffae7224 */ /* 0x000fe200078e007d */
[----:B------:R-:W-:Y:S01]  /*4b90*/  MOV R173, R126 ;  /* 0x0000007e00ad7202 */ /* 0x000fe20000000f00 */
[----:B------:R-:W-:Y:S01]  /*4ba0*/  IMAD.MOV.U32 R172, RZ, RZ, R127 ;  /* 0x000000ffffac7224 */ /* 0x000fe200078e007f */
[----:B------:R-:W-:Y:S01]  /*4bb0*/  MOV R129, R36 ;  /* 0x0000002400817202 */ /* 0x000fe20000000f00 */
[----:B------:R-:W-:Y:S01]  /*4bc0*/  IMAD.MOV.U32 R138, RZ, RZ, R21 ;  /* 0x000000ffff8a7224 */ /* 0x000fe200078e0015 */
[----:B------:R-:W-:Y:S01]  /*4bd0*/  MOV R137, R20 ;  /* 0x0000001400897202 */ /* 0x000fe20000000f00 */
[C---:B----4-:R-:W-:Y:S01]  /*4be0*/  HMMA.16816.F32 R140, R4.reuse, R32, R104 ;  /* 0x00000020048c723c */ /* 0x050fe20000001868 */
[----:B------:R-:W3:Y:S01]  /*4bf0*/  LDSM.16.MT88.4 R20, [R0+0x7900] ;  /* 0x007900000014783b */ /* 0x000ee20000004200 */
[----:B------:R-:W-:Y:S01]  /*4c00*/  IMAD.MOV.U32 R136, RZ, RZ, R131 ;  /* 0x000000ffff887224 */ /* 0x000fe200078e0083 */
[----:B------:R-:W-:Y:S01]  /*4c10*/  MOV R139, R30 ;  /* 0x0000001e008b7202 */ /* 0x000fe20000000f00 */
[----:B------:R-:W-:Y:S01]  /*4c20*/  IMAD.MOV.U32 R131, RZ, RZ, R37 ;  /* 0x000000ffff837224 */ /* 0x000fe200078e0025 */
[----:B------:R-:W-:Y:S01]  /*4c30*/  MOV R242, R28 ;  /* 0x0000001c00f27202 */ /* 0x000fe20000000f00 */
[----:B------:R-:W-:Y:S01]  /*4c40*/  IMAD.MOV.U32 R24, RZ, RZ, R240 ;  /* 0x000000ffff187224 */ /* 0x000fe200078e00f0 */
[----:B------:R-:W-:Y:S01]  /*4c50*/  MOV R32, R137 ;  /* 0x0000008900207202 */ /* 0x000fe20000000f00 */
[C---:B------:R-:W-:Y:S01]  /*4c60*/  HMMA.16816.F32 R176, R4.reuse, R34, R176 ;  /* 0x0000002204b0723c */ /* 0x040fe200000018b0 */
[----:B-1----:R-:W-:Y:S01]  /*4c70*/  FFMA.FTZ R8, R160, c[0x0][0x2d0], -R12 ;  /* 0x0000b400a0087a23 */ /* 0x002fe2000001080c */
[----:B--2---:R-:W-:Y:S01]  /*4c80*/  F2FP.PACK_AB R9, R180, R181 ;  /* 0x000000b5b409723e */ /* 0x004fe200000000ff */
[----:B------:R-:W-:Y:S01]  /*4c90*/  IMAD.MOV.U32 R33, RZ, RZ, R136 ;  /* 0x000000ffff217224 */ /* 0x000fe200078e0088 */
[----:B------:R-:W-:Y:S01]  /*4ca0*/  MOV R160, R130 ;  /* 0x0000008200a07202 */ /* 0x000fe20000000f00 */
[----:B------:R1:W-:Y:S01]  /*4cb0*/  MUFU.EX2 R163, R8 ;  /* 0x0000000800a37308 */ /* 0x0003e20000000800 */
[----:B------:R-:W-:Y:S01]  /*4cc0*/  MOV R130, R38 ;  /* 0x0000002600827202 */ /* 0x000fe20000000f00 */
[----:B------:R-:W-:Y:S01]  /*4cd0*/  IMAD.MOV.U32 R35, RZ, RZ, R138 ;  /* 0x000000ffff237224 */ /* 0x000fe200078e008a */
[----:B------:R-:W-:Y:S01]  /*4ce0*/  HMMA.16816.F32 R164, R4, R26, R164 ;  /* 0x0000001a04a4723c */ /* 0x000fe200000018a4 */
[----:B------:R-:W-:Y:S01]  /*4cf0*/  MOV R34, R139 ;  /* 0x0000008b00227202 */ /* 0x000fe20000000f00 */
[----:B------:R-:W-:Y:S01]  /*4d00*/  LDSM.16.MT88.4 R28, [R2+0x2100] ;  /* 0x00210000021c783b */ /* 0x000fe20000004200 */
[----:B------:R-:W-:Y:S01]  /*4d10*/  MOV R240, R118 ;  /* 0x0000007600f07202 */ /* 0x000fe20000000f00 */
[----:B------:R-:W-:Y:S01]  /*4d20*/  UISETP.GE.AND UP0, UPT, UR4, 0xc1, UPT ;  /* 0x000000c10400788c */ /* 0x000fe2000bf06270 */
[----:B------:R-:W-:-:S02]  /*4d30*/  IMAD.MOV.U32 R237, RZ, RZ, 0x20 ;  /* 0x00000020ffed7424 */ /* 0x000fc400078e00ff */
[----:B------:R-:W-:Y:S01]  /*4d40*/  IMAD.MOV.U32 R26, RZ, RZ, R242 ;  /* 0x000000ffff1a7224 */ /* 0x000fe200078e00f2 */
[----:B------:R-:W-:Y:S01]  /*4d50*/  MOV R27, R241 ;  /* 0x000000f1001b7202 */ /* 0x000fe20000000f00 */
[----:B------:R-:W-:Y:S01]  /*4d60*/  IMAD.MOV.U32 R241, RZ, RZ, R117 ;  /* 0x000000fffff17224 */ /* 0x000fe200078e0075 */
[----:B------:R-:W-:Y:S02]  /*4d70*/  MOV R242, R116 ;  /* 0x0000007400f27202 */ /* 0x000fe40000000f00 */
[----:B------:R-:W-:Y:S01]  /*4d80*/  PLOP3.LUT P1, PT, PT, PT, UP0, 0x80, 0x0 ;  /* 0x000000000000781c */ /* 0x000fe20003f2f008 */
[----:B-1----:R-:W-:Y:S02]  /*4d90*/  FFMA.FTZ R8, R245, c[0x0][0x2d0], -R12 ;  /* 0x0000b400f5087a23 */ /* 0x002fe4000001080c */
[----:B------:R-:W-:Y:S02]  /*4da0*/  IMAD.MOV.U32 R245, RZ, RZ, R39 ;  /* 0x000000fffff57224 */ /* 0x000fe400078e0027 */
[----:B------:R1:W2:Y:S01]  /*4db0*/  MUFU.EX2 R162, R8 ;  /* 0x0000000800a27308 */ /* 0x0002a20000000800 */
[----:B------:R-:W4:Y:S02]  /*4dc0*/  LDSM.16.MT88.4 R36, [R2+0x8100] ;  /* 0x008100000224783b */ /* 0x000f240000004200 */
[----:B------:R-:W-:Y:S01]  /*4dd0*/  MOV R25, R245 ;  /* 0x000000f500197202 */ /* 0x000fe20000000f00 */
[----:B------:R-:W-:Y:S01]  /*4de0*/  IMAD.MOV.U32 R245, RZ, RZ, R119 ;  /* 0x000000fffff57224 */ /* 0x000fe200078e0077 */
[C---:B---3--:R-:W-:Y:S07]  /*4df0*/  HMMA.16816.F32 R124, R4.reuse, R20, R100 ;  /* 0x00000014047c723c */ /* 0x048fee0000001864 */
[----:B------:R-:W-:Y:S01]  /*4e00*/  MOV R100, R96 ;  /* 0x0000006000647202 */ /* 0x000fe20000000f00 */
[----:B------:R-:W-:Y:S01]  /*4e10*/  HMMA.16816.F32 R104, R4, R22, R92 ;  /* 0x000000160468723c */ /* 0x000fe2000000185c */
[----:B------:R-:W3:Y:S01]  /*4e20*/  LDSM.16.MT88.4 R4, [R135+0x2100] ;  /* 0x002100008704783b */ /* 0x000ee20000004200 */
[----:B-1----:R-:W-:Y:S01]  /*4e30*/  F2FP.PACK_AB R8, R183, R182 ;  /* 0x000000b6b708723e */ /* 0x002fe200000000ff */
[----:B------:R-:W-:Y:S01]  /*4e40*/  IMAD.MOV.U32 R101, RZ, RZ, R97 ;  /* 0x000000ffff657224 */ /* 0x000fe200078e0061 */
[----:B--2---:R-:W-:Y:S01]  /*4e50*/  F2FP.PACK_AB R11, R162, R163 ;  /* 0x000000a3a20b723e */ /* 0x004fe200000000ff */
[----:B------:R-:W-:Y:S01]  /*4e60*/  IMAD.MOV.U32 R103, RZ, RZ, R99 ;  /* 0x000000ffff677224 */ /* 0x000fe200078e0063 */
[----:B------:R-:W-:Y:S01]  /*4e70*/  MOV R102, R98 ;  /* 0x0000006200667202 */ /* 0x000fe20000000f00 */
[----:B------:R-:W-:Y:S04]  /*4e80*/  LDSM.16.MT88.4 R20, [R0+0x2100] ;  /* 0x002100000014783b */ /* 0x000fe80000004200 */
[C---:B------:R-:W-:Y:S08]  /*4e90*/  HMMA.16816.F32 R84, R8.reuse, R16, R84 ;  /* 0x000000100854723c */ /* 0x040ff00000001854 */
[C---:B------:R-:W-:Y:S01]  /*4ea0*/  HMMA.16816.F32 R96, R8.reuse, R18, R44 ;  /* 0x000000120860723c */ /* 0x040fe2000000182c */
[----:B------:R-:W1:Y:S07]  /*4eb0*/  LDSM.16.MT88.4 R16, [R233+0x2100] ;  /* 0x00210000e910783b */ /* 0x000e6e0000004200 */
[C---:B----4-:R-:W-:Y:S07]  /*4ec0*/  HMMA.16816.F32 R44, R8.reuse, R38, R60 ;  /* 0x00000026082c723c */ /* 0x050fee000000183c */
[----:B------:R-:W-:Y:S01]  /*4ed0*/  IMAD.MOV.U32 R38, RZ, RZ, R25 ;  /* 0x000000ffff267224 */ /* 0x000fe200078e0019 */
[C---:B------:R-:W-:Y:S07]  /*4ee0*/  HMMA.16816.F32 R116, R8.reuse, R36, R48 ;  /* 0x000000240874723c */ /* 0x040fee0000001830 */
[----:B------:R-:W-:Y:S01]  /*4ef0*/  MOV R37, R134 ;  /* 0x0000008600257202 */ /* 0x000fe20000000f00 */
[C---:B---3--:R-:W-:Y:S07]  /*4f00*/  HMMA.16816.F32 R136, R8.reuse, R4, R72 ;  /* 0x000000040888723c */ /* 0x048fee0000001848 */
        /* <DEDUP_REMOVED lines=10> */
[C---:B-1----:R-:W-:Y:S01]  /*4fb0*/  HMMA.16816.F32 R60, R8.reuse, R16, R56 ;  /* 0x00000010083c723c */ /* 0x042fe20000001838 */
[----:B------:R-:W-:Y:S01]  /*4fc0*/  MOV R95, R102 ;  /* 0x00000066005f7202 */ /* 0x000fe20000000f00 */
[----:B------:R-:W-:Y:S01]  /*4fd0*/  IMAD.MOV.U32 R102, RZ, RZ, R27 ;  /* 0x000000ffff667224 */ /* 0x000fe200078e001b */
[----:B------:R-:W-:Y:S01]  /*4fe0*/  MOV R101, R26 ;  /* 0x0000001a00657202 */ /* 0x000fe20000000f00 */
[----:B------:R-:W-:Y:S02]  /*4ff0*/  LDSM.16.MT88.4 R56, [R2+0x2900] ;  /* 0x002900000238783b */ /* 0x000fe40000004200 */
[----:B------:R-:W-:Y:S01]  /*5000*/  IMAD.MOV.U32 R39, RZ, RZ, R95 ;  /* 0x000000ffff277224 */ /* 0x000fe200078e005f */
[----:B------:R-:W-:Y:S01]  /*5010*/  MOV R93, R102 ;  /* 0x00000066005d7202 */ /* 0x000fe20000000f00 */
[----:B------:R-:W-:Y:S01]  /*5020*/  HMMA.16816.F32 R68, R8, R18, R68 ;  /* 0x000000120844723c */ /* 0x000fe20000001844 */
[----:B------:R-:W1:Y:S01]  /*5030*/  LDSM.16.MT88.4 R16, [R233+0x5100] ;  /* 0x00510000e910783b */ /* 0x000e620000004200 */
[----:B------:R-:W-:-:S02]  /*5040*/  IMAD.MOV.U32 R92, RZ, RZ, R101 ;  /* 0x000000ffff5c7224 */ /* 0x000fc400078e0065 */
[----:B--2---:R-:W-:-:S04]  /*5050*/  FFMA.FTZ R4, R100, c[0x0][0x2d0], -R13 ;  /* 0x0000b40064047a23 */ /* 0x004fc8000001080d */
[C---:B------:R-:W-:Y:S01]  /*5060*/  HMMA.16816.F32 R52, R8.reuse, R28, R52 ;  /* 0x0000001c0834723c */ /* 0x040fe20000001834 */
[----:B------:R-:W-:Y:S01]  /*5070*/  IMAD.MOV.U32 R100, RZ, RZ, R103 ;  /* 0x000000ffff647224 */ /* 0x000fe200078e0067 */
[----:B------:R-:W-:Y:S01]  /*5080*/  MOV R103, R34 ;  /* 0x0000002200677202 */ /* 0x000fe20000000f00 */
[----:B------:R-:W-:Y:S01]  /*5090*/  IMAD.MOV.U32 R34, RZ, RZ, R35 ;  /* 0x000000ffff227224 */ /* 0x000fe200078e0023 */
[----:B------:R-:W-:Y:S01]  /*50a0*/  MOV R35, R32 ;  /* 0x0000002000237202 */ /* 0x000fe20000000f00 */
[----:B------:R-:W-:Y:S01]  /*50b0*/  IMAD.MOV.U32 R32, RZ, RZ, R33 ;  /* 0x000000ffff207224 */ /* 0x000fe200078e0021 */
[----:B------:R-:W-:Y:S02]  /*50c0*/  MOV R33, R160 ;  /* 0x000000a000217202 */ /* 0x000fe40000000f00 */
[----:B------:R2:W3:Y:S01]  /*50d0*/  MUFU.EX2 R160, R4 ;  /* 0x0000000400a07308 */ /* 0x0004e20000000800 */
[----:B------:R-:W-:Y:S01]  /*50e0*/  MOV R36, R100 ;  /* 0x0000006400247202 */ /* 0x000fe20000000f00 */
[----:B------:R-:W-:Y:S01]  /*50f0*/  HMMA.16816.F32 R28, R8, R30, R40 ;  /* 0x0000001e081c723c */ /* 0x000fe20000001828 */
[----:B------:R-:W-:Y:S01]  /*5100*/  MOV R95, R34 ;  /* 0x00000022005f7202 */ /* 0x000fe20000000f00 */
[----:B------:R-:W-:Y:S01]  /*5110*/  IMAD.MOV.U32 R100, RZ, RZ, R35 ;  /* 0x000000ffff647224 */ /* 0x000fe200078e0023 */
[----:B------:R-:W-:Y:S01]  /*5120*/  MOV R101, R32 ;  /* 0x0000002000657202 */ /* 0x000fe20000000f00 */
[----:B------:R-:W-:Y:S01]  /*5130*/  IMAD.MOV.U32 R102, RZ, RZ, R33 ;  /* 0x000000ffff667224 */ /* 0x000fe200078e0021 */
[----:B------:R-:W-:Y:S01]  /*5140*/  MOV R74, R95 ;  /* 0x0000005f004a7202 */ /* 0x000fe20000000f00 */
[----:B------:R-:W-:-:S02]  /*5150*/  IMAD.MOV.U32 R73, RZ, RZ, R100 ;  /* 0x000000ffff497224 */ /* 0x000fc400078e0064 */
[----:B------:R-:W-:Y:S01]  /*5160*/  HMMA.16816.F32 R40, R8, R20, R80 ;  /* 0x000000140828723c */ /* 0x000fe20000001850 */
[----:B--2---:R-:W-:-:S06]  /*5170*/  FFMA.FTZ R4, R24, c[0x0][0x2d0], -R13 ;  /* 0x0000b40018047a23 */ /* 0x004fcc000001080d */
[----:B------:R-:W-:Y:S01]  /*5180*/  MOV R81, R93 ;  /* 0x0000005d00517202 */ /* 0x000fe20000000f00 */
[----:B------:R-:W2:Y:S01]  /*5190*/  LDSM.16.MT88.4 R24, [R135+0x5100] ;  /* 0x005100008718783b */ /* 0x000ea20000004200 */
[----:B------:R-:W-:Y:S01]  /*51a0*/  IMAD.MOV.U32 R80, RZ, RZ, R92 ;  /* 0x000000ffff507224 */ /* 0x000fe200078e005c */
[----:B------:R4:W-:Y:S01]  /*51b0*/  MUFU.EX2 R134, R4 ;  /* 0x0000000400867308 */ /* 0x0009e20000000800 */
[----:B------:R-:W-:Y:S01]  /*51c0*/  HMMA.16816.F32 R48, R8, R6, R64 ;  /* 0x000000060830723c */ /* 0x000fe20000001840 */
[----:B------:R-:W-:Y:S01]  /*51d0*/  MOV R82, R101 ;  /* 0x0000006500527202 */ /* 0x000fe20000000f00 */
[----:B------:R-:W-:-:S05]  /*51e0*/  IMAD.MOV.U32 R83, RZ, RZ, R102 ;  /* 0x000000ffff537224 */ /* 0x000fca00078e0066 */
[----:B------:R-:W-:Y:S01]  /*51f0*/  IMAD.MOV.U32 R66, RZ, RZ, R130 ;  /* 0x000000ffff427224 */ /* 0x000fe200078e0082 */
[----:B-1----:R-:W-:Y:S01]  /*5200*/  HMMA.16816.F32 R108, R8, R18, R108 ;  /* 0x00000012086c723c */ /* 0x002fe2000000186c */
[----:B------:R-:W-:Y:S01]  /*5210*/  MOV R67, R131 ;  /* 0x0000008300437202 */ /* 0x000fe20000000f00 */
[----:B----4-:R-:W-:-:S06]  /*5220*/  FFMA.FTZ R4, R94, c[0x0][0x2d0], -R13 ;  /* 0x0000b4005e047a23 */ /* 0x010fcc000001080d */
[C---:B------:R-:W-:Y:S01]  /*5230*/  HMMA.16816.F32 R32, R8.reuse, R22, R76 ;  /* 0x000000160820723c */ /* 0x040fe2000000184c */
[----:B------:R-:W-:Y:S01]  /*5240*/  IMAD.MOV.U32 R94, RZ, RZ, R103 ;  /* 0x000000ffff5e7224 */ /* 0x000fe200078e0067 */
[----:B------:R-:W-:Y:S01]  /*5250*/  MOV R103, R128 ;  /* 0x0000008000677202 */ /* 0x000fe20000000f00 */
[----:B------:R-:W-:Y:S01]  /*5260*/  IMAD.MOV.U32 R128, RZ, RZ, R129 ;  /* 0x000000ffff807224 */ /* 0x000fe200078e0081 */
[----:B------:R-:W-:Y:S01]  /*5270*/  MOV R129, R133 ;  /* 0x0000008500817202 */ /* 0x000fe20000000f00 */
[----:B------:R-:W-:Y:S01]  /*5280*/  IMAD.MOV.U32 R75, RZ, RZ, R94 ;  /* 0x000000ffff4b7224 */ /* 0x000fe200078e005e */
[----:B------:R1:W4:Y:S01]  /*5290*/  MUFU.EX2 R133, R4 ;  /* 0x0000000400857308 */ /* 0x0003220000000800 */
[----:B------:R-:W-:Y:S01]  /*52a0*/  LDSM.16.MT88.4 R20, [R0+0x8100] ;  /* 0x008100000014783b */ /* 0x000fe20000004200 */
[----:B------:R-:W-:Y:S01]  /*52b0*/  HMMA.16816.F32 R92, R8, R16, R120 ;  /* 0x00000010085c723c */ /* 0x000fe20000001878 */
[----:B------:R-:W-:Y:S01]  /*52c0*/  IMAD.MOV.U32 R65, RZ, RZ, R128 ;  /* 0x000000ffff417224 */ /* 0x000fe200078e0080 */
[----:B------:R-:W-:Y:S01]  /*52d0*/  MOV R72, R129 ;  /* 0x0000008100487202 */ /* 0x000fe20000000f00 */
[----:B------:R-:W4:Y:S01]  /*52e0*/  LDSM.16.MT88.4 R16, [R0+0x5100] ;  /* 0x005100000010783b */ /* 0x000f220000004200 */
[----:B------:R-:W-:-:S02]  /*52f0*/  MOV R64, R103 ;  /* 0x0000006700407202 */ /* 0x000fc40000000f00 */
[----:B---3--:R-:W-:Y:S01]  /*5300*/  F2FP.PACK_AB R128, R160, R161 ;  /* 0x000000a1a080723e */ /* 0x008fe200000000ff */
[----:B------:R-:W-:Y:S01]  /*5310*/  LDSM.16.MT88.4 R120, [R2+0x8900] ;  /* 0x008900000278783b */ /* 0x000fe20000004200 */
[----:B--2---:R-:W-:Y:S01]  /*5320*/  HMMA.16816.F32 R76, R8, R24, R112 ;  /* 0x00000018084c723c */ /* 0x004fe20000001870 */
[----:B-1----:R-:W-:Y:S01]  /*5330*/  FFMA.FTZ R4, R37, c[0x0][0x2d0], -R12 ;  /* 0x0000b40025047a23 */ /* 0x002fe2000001080c */
[----:B----4-:R-:W-:-:S03]  /*5340*/  F2FP.PACK_AB R130, R133, R134 ;  /* 0x000000868582723e */ /* 0x010fc600000000ff */
[----:B------:R1:W-:Y:S02]  /*5350*/  MUFU.EX2 R37, R4 ;  /* 0x0000000400257308 */ /* 0x0003e40000000800 */
[----:B------:R-:W-:Y:S01]  /*5360*/  IMAD.MOV.U32 R114, RZ, RZ, R15 ;  /* 0x000000ffff727224 */ /* 0x000fe200078e000f */
[----:B------:R-:W-:Y:S01]  /*5370*/  MOV R115, R14 ;  /* 0x0000000e00737202 */ /* 0x000fe20000000f00 */
[----:B------:R-:W-:Y:S01]  /*5380*/  HMMA.16816.F32 R24, R8, R26, R88 ;  /* 0x0000001a0818723c */ /* 0x000fe20000001858 */
[----:B------:R-:W-:Y:S01]  /*5390*/  LDSM.16.MT88.4 R88, [R2+0x5900] ;  /* 0x005900000258783b */ /* 0x000fe20000004200 */
[----:B-1----:R-:W-:-:S04]  /*53a0*/  FFMA.FTZ R4, R38, c[0x0][0x2d0], -R12 ;  /* 0x0000b40026047a23 */ /* 0x002fc8000001080c */
[----:B------:R1:W2:Y:S02]  /*53b0*/  MUFU.EX2 R38, R4 ;  /* 0x0000000400267308 */ /* 0x0002a40000000800 */
[C---:B------:R-:W-:Y:S07]  /*53c0*/  HMMA.16816.F32 R100, R8.reuse, R16, R168 ;  /* 0x000000100864723c */ /* 0x040fee00000018a8 */
[----:B------:R-:W-:Y:S01]  /*53d0*/  MOV R168, R81 ;  /* 0x0000005100a87202 */ /* 0x000fe20000000f00 */
[----:B------:R-:W-:Y:S01]  /*53e0*/  HMMA.16816.F32 R16, R8, R18, R148 ;  /* 0x000000120810723c */ /* 0x000fe20000001894 */
[----:B------:R-:W-:Y:S01]  /*53f0*/  IMAD.MOV.U32 R169, RZ, RZ, R80 ;  /* 0x000000ffffa97224 */ /* 0x000fe200078e0050 */
[----:B------:R-:W-:Y:S01]  /*5400*/  MOV R170, R115 ;  /* 0x0000007300aa7202 */ /* 0x000fe20000000f00 */
[----:B-1----:R-:W-:Y:S01]  /*5410*/  FFMA.FTZ R4, R39, c[0x0][0x2d0], -R12 ;  /* 0x0000b40027047a23 */ /* 0x002fe2000001080c */
[----:B--2---:R-:W-:Y:S01]  /*5420*/  F2FP.PACK_AB R129, R38, R37 ;  /* 0x000000252681723e */ /* 0x004fe200000000ff */
[----:B------:R-:W-:-:S02]  /*5430*/  IMAD.MOV.U32 R171, RZ, RZ, R114 ;  /* 0x000000ffffab7224 */ /* 0x000fc400078e0072 */
[----:B------:R1:W-:Y:S01]  /*5440*/  MUFU.EX2 R39, R4 ;  /* 0x0000000400277308 */ /* 0x0003e20000000800 */
[C---:B------:R-:W-:Y:S01]  /*5450*/  HMMA.16816.F32 R148, R8.reuse, R20, R124 ;  /* 0x000000140894723c */ /* 0x040fe2000000187c */
[----:B------:R-:W-:Y:S06]  /*5460*/  LDSM.16.MT88.4 R112, [R135+0x8900] ;  /* 0x008900008770783b */ /* 0x000fec0000004200 */
[----:B------:R-:W-:Y:S01]  /*5470*/  IMAD.MOV.U32 R126, RZ, RZ, R74 ;  /* 0x000000ffff7e7224 */ /* 0x000fe200078e004a */
[----:B------:R-:W-:Y:S01]  /*5480*/  MOV R127, R75 ;  /* 0x0000004b007f7202 */ /* 0x000fe20000000f00 */
[----:B------:R-:W-:Y:S01]  /*5490*/  HMMA.16816.F32 R20, R8, R22, R104 ;  /* 0x000000160814723c */ /* 0x000fe20000001868 */
[----:B------:R-:W-:Y:S01]  /*54a0*/  LDSM.16.MT88.4 R104, [R0+0x5900] ;  /* 0x005900000068783b */ /* 0x000fe20000004200 */
[----:B-1----:R-:W-:-:S03]  /*54b0*/  FFMA.FTZ R4, R36, c[0x0][0x2d0], -R12 ;  /* 0x0000b40024047a23 */ /* 0x002fc6000001080c */
[----:B------:R-:W1:Y:S01]  /*54c0*/  LDSM.16.MT88.4 R12, [R135+0x8100] ;  /* 0x00810000870c783b */ /* 0x000e620000004200 */
[----:B------:R2:W3:Y:S03]  /*54d0*/  MUFU.EX2 R36, R4 ;  /* 0x0000000400247308 */ /* 0x0004e60000000800 */
[----:B--2---:R-:W2:Y:S01]  /*54e0*/  LDSM.16.MT88.4 R4, [R233+0x8100] ;  /* 0x00810000e904783b */ /* 0x004ea20000004200 */
[----:B---3--:R-:W-:-:S07]  /*54f0*/  F2FP.PACK_AB R131, R36, R39 ;  /* 0x000000272483723e */ /* 0x008fce00000000ff */
[C---:B------:R-:W-:Y:S08]  /*5500*/  HMMA.16816.F32 R52, R128.reuse, R56, R52 ;  /* 0x000000388034723c */ /* 0x040ff00000001834 */
[----:B------:R-:W-:Y:S08]  /*5510*/  HMMA.16816.F32 R56, R128, R58, R28 ;  /* 0x0000003a8038723c */ /* 0x000ff0000000181c */
[C---:B-1----:R-:W-:Y:S01]  /*5520*/  HMMA.16816.F32 R28, R8.reuse, R12, R140 ;  /* 0x0000000c081c723c */ /* 0x042fe2000000188c */
[----:B------:R-:W1:Y:S07]  /*5530*/  LDSM.16.MT88.4 R140, [R135+0x2900] ;  /* 0x00290000878c783b */ /* 0x000e6e0000004200 */
[C---:B------:R-:W-:Y:S07]  /*5540*/  HMMA.16816.F32 R12, R8.reuse, R14, R176 ;  /* 0x0000000e080c723c */ /* 0x040fee00000018b0 */
[----:B------:R-:W-:Y:S01]  /*5550*/  MOV R176, R65 ;  /* 0x0000004100b07202 */ /* 0x000fe20000000f00 */
[----:B--2---:R-:W-:Y:S01]  /*5560*/  HMMA.16816.F32 R144, R8, R4, R144 ;  /* 0x000000040890723c */ /* 0x004fe20000001890 */
[----:B------:R-:W-:Y:S01]  /*5570*/  IMAD.MOV.U32 R177, RZ, RZ, R64 ;  /* 0x000000ffffb17224 */ /* 0x000fe200078e0040 */
[----:B------:R-:W-:Y:S01]  /*5580*/  MOV R178, R83 ;  /* 0x0000005300b27202 */ /* 0x000fe20000000f00 */
[----:B------:R-:W-:-:S02]  /*5590*/  IMAD.MOV.U32 R179, RZ, RZ, R82 ;  /* 0x000000ffffb37224 */ /* 0x000fc400078e0052 */
[----:B------:R-:W2:Y:S02]  /*55a0*/  LDSM.16.MT88.4 R80, [R135+0x5900] ;  /* 0x005900008750783b */ /* 0x000ea40000004200 */
[----:B------:R-:W-:Y:S01]  /*55b0*/  IMAD.MOV.U32 R4, RZ, RZ, R66 ;  /* 0x000000ffff047224 */ /* 0x000fe200078e0042 */
[----:B------:R-:W-:Y:S01]  /*55c0*/  HMMA.16816.F32 R164, R8, R6, R164 ;  /* 0x0000000608a4723c */ /* 0x000fe200000018a4 */
[----:B------:R-:W-:Y:S01]  /*55d0*/  MOV R5, R67 ;  /* 0x0000004300057202 */ /* 0x000fe20000000f00 */
[----:B------:R-:W-:Y:S01]  /*55e0*/  LDSM.16.MT88.4 R8, [R0+0x8900] ;  /* 0x008900000008783b */ /* 0x000fe20000004200 */
[----:B------:R-:W-:-:S03]  /*55f0*/  FADD.FTZ R4, R4, R126 ;  /* 0x0000007e04047221 */ /* 0x000fc60000010000 */
[----:B------:R-:W3:Y:S01]  /*5600*/  LDSM.16.MT88.4 R64, [R233+0x2900] ;  /* 0x00290000e940783b */ /* 0x000ee20000004200 */
[----:B------:R-:W-:Y:S01]  /*5610*/  IMAD.MOV.U32 R6, RZ, RZ, R72 ;  /* 0x000000ffff067224 */ /* 0x000fe200078e0048 */
[----:B------:R-:W-:Y:S01]  /*5620*/  MOV R7, R73 ;  /* 0x0000004900077202 */ /* 0x000fe20000000f00 */
[C---:B------:R-:W-:Y:S01]  /*5630*/  HMMA.16816.F32 R84, R128.reuse, R88, R84 ;  /* 0x000000588054723c */ /* 0x040fe20000001854 */
[----:B------:R4:W-:Y:S01]  /*5640*/  LDSM.16.MT88.4 R72, [R0+0x2900] ;  /* 0x002900000048783b */ /* 0x0009e20000004200 */
[----:B------:R-:W-:Y:S02]  /*5650*/  FADD.FTZ R2, R6, R127 ;  /* 0x0000007f06027221 */ /* 0x000fe40000010000 */
[----:B------:R-:W-:Y:S01]  /*5660*/  FADD.FTZ R4, R7, R4 ;  /* 0x0000000407047221 */ /* 0x000fe20000010000 */
[----:B------:R-:W-:Y:S01]  /*5670*/  LDSM.16.MT88.4 R124, [R233+0x8900] ;  /* 0x00890000e97c783b */ /* 0x000fe20000004200 */
[----:B------:R-:W-:Y:S02]  /*5680*/  FADD.FTZ R2, R5, R2 ;  /* 0x0000000205027221 */ /* 0x000fe40000010000 */
[----:B------:R-:W-:Y:S01]  /*5690*/  FADD.FTZ R4, R176, R4 ;  /* 0x00000004b0047221 */ /* 0x000fe20000010000 */
[----:B------:R-:W-:Y:S01]  /*56a0*/  HMMA.16816.F32 R88, R128, R90, R96 ;  /* 0x0000005a8058723c */ /* 0x000fe20000001860 */
[----:B------:R-:W-:Y:S01]  /*56b0*/  FADD.FTZ R2, R177, R2 ;  /* 0x00000002b1027221 */ /* 0x000fe20000010000 */
[----:B------:R-:W3:Y:S01]  /*56c0*/  LDSM.16.MT88.4 R96, [R233+0x5900] ;  /* 0x00590000e960783b */ /* 0x000ee20000004200 */
[----:B------:R-:W-:-:S02]  /*56d0*/  FADD.FTZ R4, R178, R4 ;  /* 0x00000004b2047221 */ /* 0x000fc40000010000 */
[----:B------:R-:W-:Y:S02]  /*56e0*/  FADD.FTZ R2, R179, R2 ;  /* 0x00000002b3027221 */ /* 0x000fe40000010000 */
[----:B------:R-:W-:Y:S01]  /*56f0*/  FADD.FTZ R4, R168, R4 ;  /* 0x00000004a8047221 */ /* 0x000fe20000010000 */
[C---:B------:R-:W-:Y:S01]  /*5700*/  HMMA.16816.F32 R116, R128.reuse, R120, R116 ;  /* 0x000000788074723c */ /* 0x040fe20000001874 */
[----:B------:R-:W-:Y:S02]  /*5710*/  FADD.FTZ R2, R169, R2 ;  /* 0x00000002a9027221 */ /* 0x000fe40000010000 */
[----:B------:R-:W-:Y:S02]  /*5720*/  FADD.FTZ R5, R170, R4 ;  /* 0x00000004aa057221 */ /* 0x000fe40000010000 */
[----:B------:R-:W-:Y:S02]  /*5730*/  FADD.FTZ R4, R171, R2 ;  /* 0x00000002ab047221 */ /* 0x000fe40000010000 */
[----:B------:R-:W-:Y:S01]  /*5740*/  FADD.FTZ R2, R172, R5 ;  /* 0x00000005ac027221 */ /* 0x000fe20000010000 */
[----:B-1----:R-:W-:Y:S01]  /*5750*/  HMMA.16816.F32 R136, R128, R140, R136 ;  /* 0x0000008c8088723c */ /* 0x002fe20000001888 */
[----:B----4-:R-:W-:-:S02]  /*5760*/  FADD.FTZ R0, R173, R4 ;  /* 0x00000004ad007221 */ /* 0x010fc40000010000 */
[----:B------:R-:W-:Y:S02]  /*5770*/  FADD.FTZ R2, R174, R2 ;  /* 0x00000002ae027221 */ /* 0x000fe40000010000 */
[----:B------:R-:W-:Y:S02]  /*5780*/  FADD.FTZ R0, R175, R0 ;  /* 0x00000000af007221 */ /* 0x000fe40000010000 */
[----:B------:R-:W-:Y:S01]  /*5790*/  FADD.FTZ R2, R245, R2 ;  /* 0x00000002f5027221 */ /* 0x000fe20000010000 */
[----:B--2---:R-:W-:Y:S01]  /*57a0*/  HMMA.16816.F32 R76, R128, R80, R76 ;  /* 0x00000050804c723c */ /* 0x004fe2000000184c */
[----:B------:R-:W-:Y:S02]  /*57b0*/  FADD.FTZ R0, R240, R0 ;  /* 0x00000000f0007221 */ /* 0x000fe40000010000 */
        /* <DEDUP_REMOVED lines=33> */
[----:B------:R-:W-:Y:S01]  /*59d0*/  HMMA.16816.F32 R108, R128, R112, R28 ;  /* 0x00000070806c723c */ /* 0x000fe2000000181c */
[----:B------:R-:W-:-:S07]  /*59e0*/  FADD.FTZ R245, R36, R245 ;  /* 0x000000f524f57221 */ /* 0x000fce0000010000 */
        /* <DEDUP_REMOVED lines=19> */
[----:B------:R-:W-:Y:S01]  /*5b20*/  IADD3 R0, R5, R0, RZ ;  /* 0x0000000005007210 */ /* 0x000fe20007ffe0ff */
[----:B------:R-:W-:-:S04]  /*5b30*/  IMAD.WIDE.U32 R6, R4, UR5, R248 ;  /* 0x0000000504067c25 */ /* 0x000fc8000f8e00f8 */
[----:B------:R-:W-:-:S04]  /*5b40*/  IMAD R0, R0, UR5, RZ ;  /* 0x0000000500007c24 */ /* 0x000fc8000f8e02ff */
[----:B------:R-:W-:Y:S01]  /*5b50*/  IMAD R0, R4, UR4, R0 ;  /* 0x0000000404007c24 */ /* 0x000fe2000f8e0200 */
[----:B------:R-:W-:-:S04]  /*5b60*/  LEA R4, P1, R6, c[0x0][0x1c8], 0x1 ;  /* 0x0000720006047a11 */ /* 0x000fc800078208ff */
        /* <DEDUP_REMOVED lines=8> */
[----:B-----5:R1:W-:Y:S01]  /*5bf0*/  LDGSTS.E.BYPASS.LTC128B.128 [R239+0x12100], [R4.64], !P4 ;  /* 0x1210000004ef7fae */ /* 0x0203e2000e101d54 */
        /* <DEDUP_REMOVED lines=13> */
.L_x_1921:
[----:B------:R-:W-:Y:S01]  /*5cd0*/  PLOP3.LUT P1, PT, PT, PT, UP1, 0x40, 0x0 ;  /* 0x000000000000781c */ /* 0x000fe20003f2e818 */
        /* <DEDUP_REMOVED lines=10> */
.L_x_1923:
[----:B------:R-:W2:Y:S01]  /*5d80*/  LDL.64 R38, [R1] ;  /* 0x0000000001267983 */ /* 0x000ea20000100a00 */
        /* <DEDUP_REMOVED lines=9> */
[----:B------:R-:W-:Y:S01]  /*5e20*/  UISETP.GE.AND UP1, UPT, UR15, 0x1, UPT ;  /* 0x000000010f00788c */ /* 0x000fe2000bf26270 */
[----:B------:R-:W-:Y:S03]  /*5e30*/  IADD3 R2, R236, R132, RZ ;  /* 0x00000084ec027210 */ /* 0x000fe60007ffe0ff */
[----:B------:R-:W-:Y:S02]  /*5e40*/  @UP0 USHF.R.S32.HI UR10, URZ, 0x1f, UR14 ;  /* 0x0000001f3f0a0899 */ /* 0x000fe4000801140e */
[----:B------:R-:W-:Y:S02]  /*5e50*/  @UP0 UIMAD.WIDE.U32 UR18, UR14, UR8, URZ ;  /* 0x000000080e1202a5 */ /* 0x000fe4000f8e003f */
[----:B------:R-:W-:Y:S04]  /*5e60*/  @UP0 UIMAD UR10, UR10, UR8, URZ ;  /* 0x000000080a0a02a4 */ /* 0x000fe8000f8e023f */
[----:B------:R-:W-:Y:S01]  /*5e70*/  @UP0 UIMAD UR10, UR14, UR9, UR10 ;  /* 0x000000090e0a02a4 */ /* 0x000fe2000f8e020a */
[----:B------:R-:W-:Y:S01]  /*5e80*/  MOV R3, UR18 ;  /* 0x0000001200037c02 */ /* 0x000fe20008000f00 */
[----:B-----5:R-:W-:Y:S02]  /*5e90*/  @P0 IMAD R134, R134, 0x9000, R239 ;  /* 0x0000900086860824 */ /* 0x020fe400078e02ef */
[----:B------:R-:W-:Y:S04]  /*5ea0*/  @UP0 UIADD3 UR10, UR19, UR10, URZ ;  /* 0x0000000a130a0290 */ /* 0x000fe8000fffe03f */
[----:B------:R-:W-:Y:S01]  /*5eb0*/  @UP0 UIMAD UR10, UR10, 0x60, URZ ;  /* 0x000000600a0a08a4 */ /* 0x000fe2000f8e023f */
[----:B-1----:R-:W1:Y:S01]  /*5ec0*/  LDSM.16.M88.4 R8, [R232+UR4+0x12100] ;  /* 0x01210004e808783b */ /* 0x002e620008000200 */
[----:B------:R-:W-:Y:S07]  /*5ed0*/  UISETP.GE.AND UP0, UPT, UR16, 0x2, UPT ;  /* 0x000000021000788c */ /* 0x000fee000bf06270 */
[----:B------:R-:W4:Y:S04]  /*5ee0*/  LDSM.16.M88.4 R16, [R232+UR4+0x12900] ;  /* 0x01290004e810783b */ /* 0x000f280008000200 */
[----:B------:R-:W-:Y:S04]  /*5ef0*/  @UP0 UIADD3 UR13, UR16, -0x2, URZ ;  /* 0xfffffffe100d0890 */ /* 0x000fe8000fffe03f */
[----:B------:R-:W4:Y:S01]  /*5f00*/  LDSM.16.M88.4 R24, [R232+UR4+0x13100] ;  /* 0x01310004e818783b */ /* 0x000f220008000200 */
[----:B------:R-:W-:Y:S07]  /*5f10*/  @UP0 UIMAD.WIDE.U32 UR18, UR13, UR6, URZ ;  /* 0x000000060d1202a5 */ /* 0x000fee000f8e003f */
[----:B------:R-:W4:Y:S08]  /*5f20*/  LDSM.16.M88.4 R32, [R232+UR4+0x13900] ;  /* 0x01390004e820783b */ /* 0x000f300008000200 */
        /* <DEDUP_REMOVED lines=15> */
[C---:B------:R-:W-:Y:S01]  /*6020*/  HMMA.16816.F32 R32, R152.reuse, R34, RZ ;  /* 0x000000229820723c */ /* 0x040fe200000018ff */
[----:B--2---:R-:W-:Y:S03]  /*6030*/  @P0 MOV R45, R39 ;  /* 0x00000027002d0202 */ /* 0x004fe60000000f00 */
[----:B---3--:R-:W-:Y:S04]  /*6040*/  @P0 MOV R44, R36 ;  /* 0x00000024002c0202 */ /* 0x008fe80000000f00 */
[C---:B------:R-:W-:Y:S01]  /*6050*/  HMMA.16816.F32 R36, R152.reuse, R40, RZ ;  /* 0x000000289824723c */ /* 0x040fe200000018ff */
[----:B------:R-:W-:Y:S07]  /*6060*/  @P0 IMAD.WIDE.U32 R44, R3, 0x60, R44 ;  /* 0x00000060032c0825 */ /* 0x000fee00078e002c */
[C---:B------:R-:W-:Y:S01]  /*6070*/  HMMA.16816.F32 R40, R152.reuse, R42, RZ ;  /* 0x0000002a9828723c */ /* 0x040fe200000018ff */
[----:B------:R-:W-:Y:S01]  /*6080*/  @P0 IADD3 R214, R45, UR10, RZ ;  /* 0x0000000a2dd60c10 */ /* 0x000fe2000fffe0ff */
[----:B------:R-:W-:Y:S02]  /*6090*/  @UP0 USHF.R.S32.HI UR10, URZ, 0x1f, UR13 ;  /* 0x0000001f3f0a0899 */ /* 0x000fe4000801140d */
[C---:B------:R-:W-:Y:S02]  /*60a0*/  @P0 SHF.L.U32 R3, R44.reuse, 0x1, RZ ;  /* 0x000000012c030819 */ /* 0x040fe400000006ff */
[----:B------:R-:W-:Y:S01]  /*60b0*/  @P0 SHF.L.U64.HI R214, R44, 0x1, R214 ;  /* 0x000000012cd60819 */ /* 0x000fe200000102d6 */
[----:B------:R-:W-:Y:S01]  /*60c0*/  @UP0 UIMAD UR10, UR10, UR6, URZ ;  /* 0x000000060a0a02a4 */ /* 0x000fe2000f8e023f */
[C---:B-1----:R-:W-:Y:S01]  /*60d0*/  HMMA.16816.F32 R44, R152.reuse, R48, RZ ;  /* 0x00000030982c723c */ /* 0x042fe200000018ff */
[C---:B------:R-:W-:Y:S02]  /*60e0*/  @P0 IADD3 R212, P1, R3.reuse, c[0x0][0x1f8], RZ ;  /* 0x00007e0003d40a10 */ /* 0x040fe40007f3e0ff */
[----:B------:R-:W-:Y:S01]  /*60f0*/  @UP0 UIMAD UR10, UR13, UR7, UR10 ;  /* 0x000000070d0a02a4 */ /* 0x000fe2000f8e020a */
[C---:B------:R-:W-:Y:S01]  /*6100*/  @P0 IADD3 R228, P5, R3.reuse, 0x80, RZ ;  /* 0x0000008003e40810 */ /* 0x040fe20007fbe0ff */
[----:B------:R-:W-:Y:S01]  /*6110*/  UIADD3 UR13, UR15, 0x1, URZ ;  /* 0x000000010f0d7890 */ /* 0x000fe2000fffe03f */
[----:B------:R-:W-:Y:S01]  /*6120*/  @P0 IADD3.X R213, R214, c[0x0][0x1fc], RZ, P1, !PT ;  /* 0x00007f00d6d50a10 */ /* 0x000fe20000ffe4ff */
[----:B------:R-:W-:Y:S01]  /*6130*/  @UP0 UIADD3 UR10, UR19, UR10, URZ ;  /* 0x0000000a130a0290 */ /* 0x000fe2000fffe03f */
[----:B------:R-:W-:Y:S01]  /*6140*/  HMMA.16816.F32 R48, R152, R50, RZ ;  /* 0x000000329830723c */ /* 0x000fe200000018ff */
[----:B------:R-:W-:Y:S01]  /*6150*/  @P0 IADD3 R228, P1, R228, c[0x0][0x1f8], RZ ;  /* 0x00007e00e4e40a10 */ /* 0x000fe20007f3e0ff */
[----:B------:R-:W-:Y:S01]  /*6160*/  USEL UR15, UR13, URZ, !UP1 ;  /* 0x0000003f0d0f7287 */ /* 0x000fe2000c800000 */
[----:B------:R-:W-:Y:S01]  /*6170*/  @!PT LDS RZ, [RZ] ;  /* 0x00000000fffff984 */ /* 0x000fe20000000800 */
[----:B------:R-:W-:Y:S01]  /*6180*/  @!PT LDS RZ, [RZ] ;  /* 0x00000000fffff984 */ /* 0x000fe20000000800 */
[----:B------:R-:W-:Y:S01]  /*6190*/  @!PT LDS RZ, [RZ] ;  /* 0x00000000fffff984 */ /* 0x000fe20000000800 */
[----:B------:R1:W-:Y:S01]  /*61a0*/  @P0 LDGSTS.E.BYPASS.LTC128B.128 [R134+0x100], [R212.64], !P4 ;  /* 0x00100000d4860fae */ /* 0x0003e2000e101d54 */
[----:B------:R-:W-:Y:S01]  /*61b0*/  @P0 IADD3 R3, P6, R3, 0x100, RZ ;  /* 0x0000010003030810 */ /* 0x000fe20007fde0ff */
[----:B------:R-:W-:Y:S01]  /*61c0*/  @UP0 UIMAD UR10, UR10, 0x60, URZ ;  /* 0x000000600a0a08a4 */ /* 0x000fe2000f8e023f */
[--C-:B------:R-:W-:Y:S01]  /*61d0*/  @P0 IADD3.X R229, RZ, c[0x0][0x1fc], R214.reuse, P1, P5 ;  /* 0x00007f00ffe50a10 */ /* 0x100fe20000fea4d6 */
[----:B------:R-:W-:Y:S01]  /*61e0*/  @UP0 UMOV UR13, 0x6 ;  /* 0x00000006000d0882 */ /* 0x000fe20000000000 */
[C---:B------:R-:W-:Y:S01]  /*61f0*/  HMMA.16816.F32 R4, R156.reuse, R160, R4 ;  /* 0x000000a09c04723c */ /* 0x040fe20000001804 */
[----:B------:R-:W-:Y:S02]  /*6200*/  @UP0 USHF.L.U64.HI UR13, UR6, UR13, UR7 ;  /* 0x0000000d060d0299 */ /* 0x000fe40008010207 */
[----:B------:R2:W-:Y:S04]  /*6210*/  @P0 LDGSTS.E.BYPASS.LTC128B.128 [R134+0x3100], [R228.64], !P3 ;  /* 0x03100000e4860fae */ /* 0x0005e8000d901d54 */
[----:B------:R-:W-:Y:S01]  /*6220*/  @P0 IADD3 R160, P1, R212, UR12, RZ ;  /* 0x0000000cd4a00c10 */ /* 0x000fe2000ff3e0ff */
[C---:B------:R-:W-:Y:S04]  /*6230*/  HMMA.16816.F32 R8, R156.reuse, R162, R8 ;  /* 0x000000a29c08723c */ /* 0x040fe80000001808 */
[----:B------:R-:W-:Y:S03]  /*6240*/  @P0 IADD3.X R161, R213, UR11, RZ, P1, !PT ;  /* 0x0000000bd5a10c10 */ /* 0x000fe60008ffe4ff */
[----:B------:R-:W-:Y:S01]  /*6250*/  @P0 IADD3 R162, P1, R160, UR12, RZ ;  /* 0x0000000ca0a20c10 */ /* 0x000fe2000ff3e0ff */
[C---:B----4-:R-:W-:Y:S04]  /*6260*/  HMMA.16816.F32 R12, R156.reuse, R164, R12 ;  /* 0x000000a49c0c723c */ /* 0x050fe8000000180c */
[----:B------:R-:W-:Y:S04]  /*6270*/  @P0 IADD3.X R163, R161, UR11, RZ, P1, !PT ;  /* 0x0000000ba1a30c10 */ /* 0x000fe80008ffe4ff */
[C---:B------:R-:W-:Y:S04]  /*6280*/  HMMA.16816.F32 R16, R156.reuse, R166, R16 ;  /* 0x000000a69c10723c */ /* 0x040fe80000001810 */
[----:B--2---:R-:W-:Y:S04]  /*6290*/  @P0 IADD3 R228, P5, R3, c[0x0][0x1f8], RZ ;  /* 0x00007e0003e40a10 */ /* 0x004fe80007fbe0ff */
[C---:B------:R-:W-:Y:S04]  /*62a0*/  HMMA.16816.F32 R20, R156.reuse, R168, R20 ;  /* 0x000000a89c14723c */ /* 0x040fe80000001814 */
[----:B------:R-:W-:Y:S02]  /*62b0*/  @P0 IADD3.X R229, RZ, c[0x0][0x1fc], R214, P5, P6 ;  /* 0x00007f00ffe50a10 */ /* 0x000fe40002fec4d6 */
[-C--:B------:R-:W-:Y:S02]  /*62c0*/  IADD3 R3, R234, R132.reuse, RZ ;  /* 0x00000084ea037210 */ /* 0x080fe40007ffe0ff */
[C---:B------:R-:W-:Y:S01]  /*62d0*/  HMMA.16816.F32 R24, R156.reuse, R170, R24 ;  /* 0x000000aa9c18723c */ /* 0x040fe20000001818 */
[----:B------:R2:W-:Y:S03]  /*62e0*/  @P0 LDGSTS.E.BYPASS.LTC128B.128 [R134+0x6100], [R228.64], !P2 ;  /* 0x06100000e4860fae */ /* 0x0005e6000d101d54 */
[----:B------:R-:W-:Y:S04]  /*62f0*/  IADD3 R132, R236, R132, R234 ;  /* 0x00000084ec847210 */ /* 0x000fe80007ffe0ea */
        /* <DEDUP_REMOVED lines=16> */
[----:B------:R-:W-:Y:S08]  /*6400*/  LDSM.16.M88.4 R172, [R3+0x13900] ;  /* 0x0139000003ac783b */ /* 0x000ff00000000200 */
[----:B---3--:R-:W2:Y:S08]  /*6410*/  LDSM.16.M88.4 R160, [R3+0x12100] ;  /* 0x0121000003a0783b */ /* 0x008eb00000000200 */
[----:B------:R-:W0:Y:S08]  /*6420*/  LDGDEPBAR ;  /* 0x00000000000079af */ /* 0x000e300000000000 */
[----:B------:R-:W3:Y:S08]  /*6430*/  LDSM.16.M88.4 R176, [R3+0x14100] ;  /* 0x0141000003b0783b */ /* 0x000ef00000000200 */
[----:B------:R-:W-:Y:S08]  /*6440*/  LDSM.16.M88.4 R180, [R3+0x16100] ;  /* 0x0161000003b4783b */ /* 0x000ff00000000200 */
[----:B-1----:R-:W-:Y:S01]  /*6450*/  LDSM.16.M88.4 R212, [R232+UR4+0x18100] ;  /* 0x01810004e8d4783b */ /* 0x002fe20008000200 */
        /* <DEDUP_REMOVED lines=23> */
[----:B------:R-:W4:Y:S07]  /*65d0*/  LDSM.16.M88.4 R168, [R232+UR4+0x15100] ;  /* 0x01510004e8a8783b */ /* 0x000f2e0008000200 */
[C---:B------:R-:W-:Y:S08]  /*65e0*/  HMMA.16816.F32 R20, R188.reuse, R172, R20 ;  /* 0x000000acbc14723c */ /* 0x040ff00000001814 */
[C---:B------:R-:W-:Y:S01]  /*65f0*/  HMMA.16816.F32 R24, R188.reuse, R174, R24 ;  /* 0x000000aebc18723c */ /* 0x040fe20000001818 */
[----:B------:R-:W4:Y:S07]  /*6600*/  LDSM.16.M88.4 R172, [R232+UR4+0x15900] ;  /* 0x01590004e8ac783b */ /* 0x000f2e0008000200 */
[C---:B---3--:R-:W-:Y:S08]  /*6610*/  HMMA.16816.F32 R28, R188.reuse, R176, R28 ;  /* 0x000000b0bc1c723c */ /* 0x048ff0000000181c */
[C---:B------:R-:W-:Y:S01]  /*6620*/  HMMA.16816.F32 R32, R188.reuse, R178, R32 ;  /* 0x000000b2bc20723c */ /* 0x040fe20000001820 */
[----:B------:R-:W3:Y:S07]  /*6630*/  LDSM.16.M88.4 R176, [R232+UR4+0x16100] ;  /* 0x01610004e8b0783b */ /* 0x000eee0008000200 */
[C---:B-1----:R-:W-:Y:S08]  /*6640*/  HMMA.16816.F32 R36, R188.reuse, R160, R36 ;  /* 0x000000a0bc24723c */ /* 0x042ff00000001824 */
[C---:B------:R-:W-:Y:S01]  /*6650*/  HMMA.16816.F32 R40, R188.reuse, R162, R40 ;  /* 0x000000a2bc28723c */ /* 0x040fe20000001828 */
[----:B------:R-:W1:Y:S07]  /*6660*/  LDSM.16.M88.4 R160, [R232+UR4+0x16900] ;  /* 0x01690004e8a0783b */ /* 0x000e6e0008000200 */
[C---:B--2---:R-:W-:Y:S08]  /*6670*/  HMMA.16816.F32 R44, R188.reuse, R164, R44 ;  /* 0x000000a4bc2c723c */ /* 0x044ff0000000182c */
[----:B------:R-:W-:Y:S01]  /*6680*/  HMMA.16816.F32 R48, R188, R166, R48 ;  /* 0x000000a6bc30723c */ /* 0x000fe20000001830 */
[----:B------:R-:W2:Y:S07]  /*6690*/  LDSM.16.M88.4 R164, [R232+UR4+0x17100] ;  /* 0x01710004e8a4783b */ /* 0x000eae0008000200 */
[C---:B----4-:R-:W-:Y:S08]  /*66a0*/  HMMA.16816.F32 R4, R192.reuse, R168, R4 ;  /* 0x000000a8c004723c */ /* 0x050ff00000001804 */
[C---:B------:R-:W-:Y:S01]  /*66b0*/  HMMA.16816.F32 R8, R192.reuse, R170, R8 ;  /* 0x000000aac008723c */ /* 0x040fe20000001808 */
[----:B------:R-:W4:Y:S07]  /*66c0*/  LDSM.16.M88.4 R168, [R232+UR4+0x17900] ;  /* 0x01790004e8a8783b */ /* 0x000f2e0008000200 */
        /* <DEDUP_REMOVED lines=32> */
[----:B------:R-:W-:Y:S07]  /*68d0*/  LDSM.16.M88.4 R172, [R228+0x15100] ;  /* 0x01510000e4ac783b */ /* 0x000fee0000000200 */
[C---:B---3--:R-:W-:Y:S01]  /*68e0*/  HMMA.16816.F32 R4, R200.reuse, R176, R4 ;  /* 0x000000b0c804723c */ /* 0x048fe20000001804 */
[----:B------:R-:W-:Y:S07]  /*68f0*/  LDSM.16.M88.4 R228, [R228+0x18100] ;  /* 0x01810000e4e4783b */ /* 0x000fee0000000200 */
        /* <DEDUP_REMOVED lines=11> */
[C---:B----4-:R-:W-:Y:S08]  /*69b0*/  HMMA.16816.F32 R36, R200.reuse, R168, R36 ;  /* 0x000000a8c824723c */ /* 0x050ff00000001824 */
[C---:B------:R-:W-:Y:S01]  /*69c0*/  HMMA.16816.F32 R40, R200.reuse, R170, R40 ;  /* 0x000000aac828723c */ /* 0x040fe20000001828 */
[----:B------:R-:W3:Y:S07]  /*69d0*/  LDSM.16.M88.4 R168, [R132+0x17100] ;  /* 0x0171000084a8783b */ /* 0x000eee0000000200 */
[C---:B-1----:R-:W-:Y:S08]  /*69e0*/  HMMA.16816.F32 R44, R200.reuse, R160, R44 ;  /* 0x000000a0c82c723c */ /* 0x042ff0000000182c */
[----:B------:R-:W-:Y:S01]  /*69f0*/  HMMA.16816.F32 R48, R200, R162, R48 ;  /* 0x000000a2c830723c */ /* 0x000fe20000001830 */
[----:B------:R-:W1:Y:S07]  /*6a00*/  LDSM.16.M88.4 R160, [R132+0x17900] ;  /* 0x0179000084a0783b */ /* 0x000e6e0000000200 */
[C---:B------:R-:W-:Y:S08]  /*6a10*/  HMMA.16816.F32 R4, R204.reuse, R172, R4 ;  /* 0x000000accc04723c */ /* 0x040ff00000001804 */
[C---:B------:R-:W-:Y:S01]  /*6a20*/  HMMA.16816.F32 R8, R204.reuse, R174, R8 ;  /* 0x000000aecc08723c */ /* 0x040fe20000001808 */
[----:B------:R-:W4:Y:S07]  /*6a30*/  LDSM.16.M88.4 R172, [R232+UR4+0x18900] ;  /* 0x01890004e8ac783b */ /* 0x000f2e0008000200 */
[C---:B------:R-:W-:Y:S08]  /*6a40*/  HMMA.16816.F32 R12, R204.reuse, R176, R12 ;  /* 0x000000b0cc0c723c */ /* 0x040ff0000000180c */
[C---:B------:R-:W-:Y:S01]  /*6a50*/  HMMA.16816.F32 R16, R204.reuse, R178, R16 ;  /* 0x000000b2cc10723c */ /* 0x040fe20000001810 */
[----:B------:R-:W-:Y:S07]  /*6a60*/  LDSM.16.M88.4 R176, [R232+UR4+0x1a900] ;  /* 0x01a90004e8b0783b */ /* 0x000fee0008000200 */
[C---:B--2---:R-:W-:Y:S08]  /*6a70*/  HMMA.16816.F32 R20, R204.reuse, R164, R20 ;  /* 0x000000a4cc14723c */ /* 0x044ff00000001814 */
[C---:B------:R-:W-:Y:S01]  /*6a80*/  HMMA.16816.F32 R24, R204.reuse, R166, R24 ;  /* 0x000000a6cc18723c */ /* 0x040fe20000001818 */
[----:B------:R-:W2:Y:S07]  /*6a90*/  LDSM.16.M88.4 R164, [R232+UR4+0x19100] ;  /* 0x01910004e8a4783b */ /* 0x000eae0008000200 */
[C---:B------:R-:W-:Y:S08]  /*6aa0*/  HMMA.16816.F32 R28, R204.reuse, R180, R28 ;  /* 0x000000b4cc1c723c */ /* 0x040ff0000000181c */
[C---:B------:R-:W-:Y:S01]  /*6ab0*/  HMMA.16816.F32 R32, R204.reuse, R182, R32 ;  /* 0x000000b6cc20723c */ /* 0x040fe20000001820 */
[----:B------:R-:W-:Y:S07]  /*6ac0*/  LDSM.16.M88.4 R180, [R2+0x18100] ;  /* 0x0181000002b4783b */ /* 0x000fee0000000200 */
[C---:B---3--:R-:W-:Y:S08]  /*6ad0*/  HMMA.16816.F32 R36, R204.reuse, R168, R36 ;  /* 0x000000a8cc24723c */ /* 0x048ff00000001824 */
[C---:B------:R-:W-:Y:S01]  /*6ae0*/  HMMA.16816.F32 R40, R204.reuse, R170, R40 ;  /* 0x000000aacc28723c */ /* 0x040fe20000001828 */
[----:B------:R-:W-:Y:S07]  /*6af0*/  LDSM.16.M88.4 R168, [R232+UR4+0x1a100] ;  /* 0x01a10004e8a8783b */ /* 0x000fee0008000200 */
[C---:B-1----:R-:W-:Y:S08]  /*6b00*/  HMMA.16816.F32 R44, R204.reuse, R160, R44 ;  /* 0x000000a0cc2c723c */ /* 0x042ff0000000182c */
[----:B------:R-:W-:Y:S01]  /*6b10*/  HMMA.16816.F32 R48, R204, R162, R48 ;  /* 0x000000a2cc30723c */ /* 0x000fe20000001830 */
[----:B------:R-:W1:Y:S07]  /*6b20*/  LDSM.16.M88.4 R160, [R232+UR4+0x19900] ;  /* 0x01990004e8a0783b */ /* 0x000e6e0008000200 */
[C---:B------:R-:W-:Y:S08]  /*6b30*/  HMMA.16816.F32 R4, R208.reuse, R212, R4 ;  /* 0x000000d4d004723c */ /* 0x040ff00000001804 */
        /* <DEDUP_REMOVED lines=17> */
[C---:B------:R-:W-:Y:S08]  /*6c50*/  HMMA.16816.F32 R4, R216.reuse, R180, R4 ;  /* 0x000000b4d804723c */ /* 0x040ff00000001804 */
[C---:B------:R-:W-:Y:S01]  /*6c60*/  HMMA.16816.F32 R8, R216.reuse, R182, R8 ;  /* 0x000000b6d808723c */ /* 0x040fe20000001808 */
[----:B------:R-:W1:Y:S07]  /*6c70*/  LDSM.16.M88.4 R180, [R3+0x18900] ;  /* 0x0189000003b4783b */ /* 0x000e6e0000000200 */
[C---:B---3--:R-:W-:Y:S08]  /*6c80*/  HMMA.16816.F32 R12, R216.reuse, R212, R12 ;  /* 0x000000d4d80c723c */ /* 0x048ff0000000180c */
[C---:B------:R-:W-:Y:S01]  /*6c90*/  HMMA.16816.F32 R16, R216.reuse, R214, R16 ;  /* 0x000000d6d810723c */ /* 0x040fe20000001810 */
[----:B------:R-:W-:Y:S07]  /*6ca0*/  LDSM.16.M88.4 R212, [R3+0x19900] ;  /* 0x0199000003d4783b */ /* 0x000fee0000000200 */
[C---:B----4-:R-:W-:Y:S08]  /*6cb0*/  HMMA.16816.F32 R20, R216.reuse, R172, R20 ;  /* 0x000000acd814723c */ /* 0x050ff00000001814 */
        /* <DEDUP_REMOVED lines=8> */
[C---:B------:R-:W-:Y:S08]  /*6d40*/  HMMA.16816.F32 R44, R216.reuse, R168, R44 ;  /* 0x000000a8d82c723c */ /* 0x040ff0000000182c */
[----:B------:R-:W-:Y:S01]  /*6d50*/  HMMA.16816.F32 R48, R216, R170, R48 ;  /* 0x000000aad830723c */ /* 0x000fe20000001830 */
[----:B------:R-:W4:Y:S07]  /*6d60*/  LDSM.16.M88.4 R168, [R132+0x18900] ;  /* 0x0189000084a8783b */ /* 0x000f2e0000000200 */
[C---:B------:R-:W-:Y:S08]  /*6d70*/  HMMA.16816.F32 R4, R220.reuse, R176, R4 ;  /* 0x000000b0dc04723c */ /* 0x040ff00000001804 */
[C---:B------:R-:W-:Y:S08]  /*6d80*/  HMMA.16816.F32 R8, R220.reuse, R178, R8 ;  /* 0x000000b2dc08723c */ /* 0x040ff00000001808 */
[C---:B------:R-:W-:Y:S08]  /*6d90*/  HMMA.16816.F32 R12, R220.reuse, R180, R12 ;  /* 0x000000b4dc0c723c */ /* 0x040ff0000000180c */
[C---:B------:R-:W-:Y:S08]  /*6da0*/  HMMA.16816.F32 R16, R220.reuse, R182, R16 ;  /* 0x000000b6dc10723c */ /* 0x040ff00000001810 */
[C---:B---3--:R-:W-:Y:S08]  /*6db0*/  HMMA.16816.F32 R20, R220.reuse, R172, R20 ;  /* 0x000000acdc14723c */ /* 0x048ff00000001814 */
[C---:B------:R-:W-:Y:S08]  /*6dc0*/  HMMA.16816.F32 R24, R220.reuse, R174, R24 ;  /* 0x000000aedc18723c */ /* 0x040ff00000001818 */
[C---:B------:R-:W-:Y:S08]  /*6dd0*/  HMMA.16816.F32 R28, R220.reuse, R212, R28 ;  /* 0x000000d4dc1c723c */ /* 0x040ff0000000181c */
[C---:B------:R-:W-:Y:S08]  /*6de0*/  HMMA.16816.F32 R32, R220.reuse, R214, R32 ;  /* 0x000000d6dc20723c */ /* 0x040ff00000001820 */
[C---:B--2---:R-:W-:Y:S08]  /*6df0*/  HMMA.16816.F32 R36, R220.reuse, R164, R36 ;  /* 0x000000a4dc24723c */ /* 0x044ff00000001824 */
[C---:B------:R-:W-:Y:S01]  /*6e00*/  HMMA.16816.F32 R40, R220.reuse, R166, R40 ;  /* 0x000000a6dc28723c */ /* 0x040fe20000001828 */
[----:B------:R-:W2:Y:S07]  /*6e10*/  LDSM.16.M88.4 R164, [R132+0x19100] ;  /* 0x0191000084a4783b */ /* 0x000eae0000000200 */
[C---:B-1----:R-:W-:Y:S08]  /*6e20*/  HMMA.16816.F32 R44, R220.reuse, R160, R44 ;  /* 0x000000a0dc2c723c */ /* 0x042ff0000000182c */
[----:B------:R-:W-:Y:S01]  /*6e30*/  HMMA.16816.F32 R48, R220, R162, R48 ;  /* 0x000000a2dc30723c */ /* 0x000fe20000001830 */
[----:B------:R-:W1:Y:S07]  /*6e40*/  LDSM.16.M88.4 R160, [R132+0x19900] ;  /* 0x0199000084a0783b */ /* 0x000e6e0000000200 */
[C---:B------:R-:W-:Y:S08]  /*6e50*/  HMMA.16816.F32 R4, R224.reuse, R228, R4 ;  /* 0x000000e4e004723c */ /* 0x040ff00000001804 */
[C---:B------:R-:W-:Y:S08]  /*6e60*/  HMMA.16816.F32 R8, R224.reuse, R230, R8 ;  /* 0x000000e6e008723c */ /* 0x040ff00000001808 */
[C---:B----4-:R-:W-:Y:S08]  /*6e70*/  HMMA.16816.F32 R12, R224.reuse, R168, R12 ;  /* 0x000000a8e00c723c */ /* 0x050ff0000000180c */
[C---:B------:R-:W-:Y:S01]  /*6e80*/  HMMA.16816.F32 R16, R224.reuse, R170, R16 ;  /* 0x000000aae010723c */ /* 0x040fe20000001810 */
[----:B------:R-:W3:Y:S03]  /*6e90*/  LDSM.16.M88.4 R168, [R132+0x1a100] ;  /* 0x01a1000084a8783b */ /* 0x000ee60000000200 */
[----:B------:R-:W-:Y:S02]  /*6ea0*/  FMNMX.FTZ R2, R4, R0, !PT ;  /* 0x0000000004027209 */ /* 0x000fe40007810000 */
[----:B------:R-:W-:Y:S02]  /*6eb0*/  FMNMX.FTZ R3, R6, R133, !PT ;  /* 0x0000008506037209 */ /* 0x000fe40007810000 */
[C---:B--2---:R-:W-:Y:S04]  /*6ec0*/  HMMA.16816.F32 R20, R224.reuse, R164, R20 ;  /* 0x000000a4e014723c */ /* 0x044fe80000001814 */
[----:B------:R-:W-:Y:S02]  /*6ed0*/  FMNMX.FTZ R2, R5, R2, !PT ;  /* 0x0000000205027209 */ /* 0x000fe40007810000 */
[----:B------:R-:W-:Y:S02]  /*6ee0*/  FMNMX.FTZ R3, R7, R3, !PT ;  /* 0x0000000307037209 */ /* 0x000fe40007810000 */
[C---:B------:R-:W-:Y:S01]  /*6ef0*/  HMMA.16816.F32 R24, R224.reuse, R166, R24 ;  /* 0x000000a6e018723c */ /* 0x040fe20000001818 */
[----:B------:R-:W2:Y:S01]  /*6f00*/  LDSM.16.M88.4 R164, [R132+0x1a900] ;  /* 0x01a9000084a4783b */ /* 0x000ea20000000200 */
        /* <DEDUP_REMOVED lines=14> */
[C---:B------:R-:W-:Y:S01]  /*6ff0*/  HMMA.16816.F32 R40, R224.reuse, R170, R40 ;  /* 0x000000aae028723c */ /* 0x040fe20000001828 */
[----:B------:R-:W-:Y:S03]  /*7000*/  LDSM.16.MT88.4 R160, [R135+UR4+0x100] ;  /* 0x0001000487a0783b */ /* 0x000fe60008004200 */
[----:B------:R-:W-:Y:S02]  /*7010*/  FMNMX.FTZ R3, R15, R3, !PT ;  /* 0x000000030f037209 */ /* 0x000fe40007810000 */
[----:B------:R-:W-:Y:S02]  /*7020*/  FMNMX.FTZ R2, R20, R2, !PT ;  /* 0x0000000214027209 */ /* 0x000fe40007810000 */
[C---:B--2---:R-:W-:Y:S01]  /*7030*/  HMMA.16816.F32 R44, R224.reuse, R164, R44 ;  /* 0x000000a4e02c723c */ /* 0x044fe2000000182c */
[----:B------:R-:W-:Y:S03]  /*7040*/  LDSM.16.MT88.4 R168, [R135+UR4+0x3900] ;  /* 0x0039000487a8783b */ /* 0x000fe60008004200 */
        /* <DEDUP_REMOVED lines=41> */
[----:B------:R-:W-:Y:S03]  /*72e0*/  IADD3 R134, R135, UR4, RZ ;  /* 0x0000000487867c10 */ /* 0x000fe6000fffe0ff */
[C---:B------:R-:W-:Y:S01]  /*72f0*/  FADD.FTZ R0, -R132.reuse, R0 ;  /* 0x0000000084007221 */ /* 0x040fe20000010100 */
[----:B------:R-:W-:Y:S01]  /*7300*/  IADD3 R134, R235, R134, RZ ;  /* 0x00000086eb867210 */ /* 0x000fe20007ffe0ff */
[----:B------:R-:W-:Y:S02]  /*7310*/  FMUL.FTZ R172, R132, c[0x0][0x2d0] ;  /* 0x0000b40084ac7a20 */ /* 0x000fe40000410000 */
[----:B------:R-:W-:Y:S01]  /*7320*/  FMUL.FTZ R0, R0, c[0x0][0x2d0] ;  /* 0x0000b40000007a20 */ /* 0x000fe20000410000 */
[----:B--2---:R-:W-:Y:S01]  /*7330*/  FMNMX.FTZ R3, R2, R3, !PT ;  /* 0x0000000302037209 */ /* 0x004fe20007810000 */
[--C-:B------:R-:W-:Y:S01]  /*7340*/  FFMA.FTZ R8, R8, c[0x0][0x2d0], -R172.reuse ;  /* 0x0000b40008087a23 */ /* 0x100fe200000108ac */
[----:B------:R-:W1:Y:S01]  /*7350*/  LDSM.16.MT88.4 R164, [R134+0x100] ;  /* 0x0001000086a4783b */ /* 0x000e620000004200 */
[----:B------:R2:W3:Y:S01]  /*7360*/  MUFU.EX2 R2, R0 ;  /* 0x0000000000027308 */ /* 0x0004e20000000800 */
[--C-:B------:R-:W-:Y:S02]  /*7370*/  FFMA.FTZ R9, R9, c[0x0][0x2d0], -R172.reuse ;  /* 0x0000b40009097a23 */ /* 0x100fe400000108ac */
[----:B------:R-:W-:Y:S02]  /*7380*/  FMUL.FTZ R173, R3, c[0x0][0x2d0] ;  /* 0x0000b40003ad7a20 */ /* 0x000fe40000410000 */
        /* <DEDUP_REMOVED lines=10> */
[----:B------:R-:W-:Y:S02]  /*7430*/  FFMA.FTZ R26, R26, c[0x0][0x2d0], -R173 ;  /* 0x0000b4001a1a7a23 */ /* 0x000fe400000108ad */
[--C-:B------:R-:W-:Y:S02]  /*7440*/  FFMA.FTZ R28, R28, c[0x0][0x2d0], -R172.reuse ;  /* 0x0000b4001c1c7a23 */ /* 0x100fe400000108ac */
[----:B--2---:R-:W-:Y:S01]  /*7450*/  FADD.FTZ R0, -R3, R133 ;  /* 0x0000008503007221 */ /* 0x004fe20000010100 */
[----:B------:R-:W-:Y:S01]  /*7460*/  IADD3 R133, R233, UR4, RZ ;  /* 0x00000004e9857c10 */ /* 0x000fe2000fffe0ff */
[----:B---3--:R-:W-:Y:S02]  /*7470*/  FMUL.FTZ R52, R2, R52 ;  /* 0x0000003402347220 */ /* 0x008fe40000410000 */
[----:B------:R-:W-:Y:S01]  /*7480*/  FMUL.FTZ R0, R0, c[0x0][0x2d0] ;  /* 0x0000b40000007a20 */ /* 0x000fe20000410000 */
[----:B------:R-:W-:Y:S01]  /*7490*/  MUFU.EX2 R229, R10 ;  /* 0x0000000a00e57308 */ /* 0x000fe20000000800 */
[----:B------:R-:W-:Y:S01]  /*74a0*/  IADD3 R133, R235, R133, RZ ;  /* 0x00000085eb857210 */ /* 0x000fe20007ffe0ff */
[C---:B------:R-:W-:Y:S02]  /*74b0*/  FMUL.FTZ R53, R2.reuse, R53 ;  /* 0x0000003502357220 */ /* 0x040fe40000410000 */
[C---:B----4-:R-:W-:Y:S02]  /*74c0*/  FMUL.FTZ R8, R2.reuse, R140 ;  /* 0x0000008c02087220 */ /* 0x050fe40000410000 */
[C---:B------:R-:W-:Y:S02]  /*74d0*/  FMUL.FTZ R56, R2.reuse, R56 ;  /* 0x0000003802387220 */ /* 0x040fe40000410000 */
[C---:B------:R-:W-:Y:S02]  /*74e0*/  FMUL.FTZ R57, R2.reuse, R57 ;  /* 0x0000003902397220 */ /* 0x040fe40000410000 */
[----:B------:R-:W2:Y:S01]  /*74f0*/  MUFU.EX2 R0, R0 ;  /* 0x0000000000007308 */ /* 0x000ea20000000800 */
[C---:B------:R-:W-:Y:S02]  /*7500*/  FMUL.FTZ R60, R2.reuse, R60 ;  /* 0x0000003c023c7220 */ /* 0x040fe40000410000 */
[C---:B------:R-:W-:Y:S02]  /*7510*/  FMUL.FTZ R61, R2.reuse, R61 ;  /* 0x0000003d023d7220 */ /* 0x040fe40000410000 */
[C---:B-1----:R-:W-:Y:S02]  /*7520*/  FMUL.FTZ R9, R2.reuse, R141 ;  /* 0x0000008d02097220 */ /* 0x042fe40000410000 */
        /* <DEDUP_REMOVED lines=10> */
[----:B------:R-:W-:Y:S02]  /*75d0*/  FMUL.FTZ R80, R2, R80 ;  /* 0x0000005002507220 */ /* 0x000fe40000410000 */
[C---:B--2---:R-:W-:Y:S02]  /*75e0*/  FMUL.FTZ R10, R0.reuse, R142 ;  /* 0x0000008e000a7220 */ /* 0x044fe40000410000 */
[C---:B------:R-:W-:Y:S02]  /*75f0*/  FMUL.FTZ R54, R0.reuse, R54 ;  /* 0x0000003600367220 */ /* 0x040fe40000410000 */
[C---:B------:R-:W-:Y:S01]  /*7600*/  FMUL.FTZ R55, R0.reuse, R55 ;  /* 0x0000003700377220 */ /* 0x040fe20000410000 */
[----:B------:R2:W4:Y:S01]  /*7610*/  MUFU.EX2 R243, R4 ;  /* 0x0000000400f37308 */ /* 0x0005220000000800 */
[C---:B------:R-:W-:Y:S02]  /*7620*/  FMUL.FTZ R58, R0.reuse, R58 ;  /* 0x0000003a003a7220 */ /* 0x040fe40000410000 */
[C---:B------:R-:W-:Y:S02]  /*7630*/  FMUL.FTZ R59, R0.reuse, R59 ;  /* 0x0000003b003b7220 */ /* 0x040fe40000410000 */
[C---:B-1----:R-:W-:Y:S02]  /*7640*/  FMUL.FTZ R11, R0.reuse, R143 ;  /* 0x0000008f000b7220 */ /* 0x042fe40000410000 */
[----:B------:R-:W1:Y:S01]  /*7650*/  LDSM.16.MT88.4 R140, [R233+UR4+0x100] ;  /* 0x00010004e98c783b */ /* 0x000e620008004200 */
[C---:B------:R-:W-:Y:S02]  /*7660*/  FMUL.FTZ R62, R0.reuse, R62 ;  /* 0x0000003e003e7220 */ /* 0x040fe40000410000 */
[----:B------:R4:W-:Y:S01]  /*7670*/  MUFU.EX2 R231, R6 ;  /* 0x0000000600e77308 */ /* 0x0009e20000000800 */
[C---:B------:R-:W-:Y:S02]  /*7680*/  FMUL.FTZ R63, R0.reuse, R63 ;  /* 0x0000003f003f7220 */ /* 0x040fe40000410000 */
[----:B------:R-:W-:Y:S02]  /*7690*/  FMUL.FTZ R66, R0, R66 ;  /* 0x0000004200427220 */ /* 0x000fe40000410000 */
[----:B---3--:R-:W-:Y:S02]  /*76a0*/  FMUL.FTZ R5, R2, R137 ;  /* 0x0000008902057220 */ /* 0x008fe40000410000 */
[C---:B------:R-:W-:Y:S02]  /*76b0*/  FMUL.FTZ R67, R0.reuse, R67 ;  /* 0x0000004300437220 */ /* 0x040fe40000410000 */
[C---:B------:R-:W-:Y:S01]  /*76c0*/  FMUL.FTZ R70, R0.reuse, R70 ;  /* 0x0000004600467220 */ /* 0x040fe20000410000 */
[----:B------:R-:W3:Y:S01]  /*76d0*/  MUFU.EX2 R230, R7 ;  /* 0x0000000700e67308 */ /* 0x000ee20000000800 */
[C---:B------:R-:W-:Y:S02]  /*76e0*/  FMUL.FTZ R71, R0.reuse, R71 ;  /* 0x0000004700477220 */ /* 0x040fe40000410000 */
[----:B------:R-:W-:Y:S02]  /*76f0*/  FMUL.FTZ R74, R0, R74 ;  /* 0x0000004a004a7220 */ /* 0x000fe40000410000 */
[----:B--2---:R-:W-:Y:S01]  /*7700*/  FMUL.FTZ R4, R2, R136 ;  /* 0x0000008802047220 */ /* 0x004fe20000410000 */
[----:B----4-:R-:W-:Y:S01]  /*7710*/  F2FP.PACK_AB R136, R242, R243 ;  /* 0x000000f3f288723e */ /* 0x010fe200000000ff */
[C---:B------:R-:W-:Y:S02]  /*7720*/  FMUL.FTZ R75, R0.reuse, R75 ;  /* 0x0000004b004b7220 */ /* 0x040fe40000410000 */
[C---:B------:R-:W-:Y:S01]  /*7730*/  FMUL.FTZ R78, R0.reuse, R78 ;  /* 0x0000004e004e7220 */ /* 0x040fe20000410000 */
[----:B------:R-:W-:Y:S01]  /*7740*/  MUFU.EX2 R178, R24 ;  /* 0x0000001800b27308 */ /* 0x000fe20000000800 */
[----:B------:R-:W-:Y:S02]  /*7750*/  FMUL.FTZ R79, R0, R79 ;  /* 0x0000004f004f7220 */ /* 0x000fe40000410000 */
[----:B------:R-:W-:Y:S02]  /*7760*/  FMUL.FTZ R81, R2, R81 ;  /* 0x0000005102517220 */ /* 0x000fe40000410000 */
[----:B------:R-:W-:Y:S01]  /*7770*/  FMUL.FTZ R6, R0, R138 ;  /* 0x0000008a00067220 */ /* 0x000fe20000410000 */
[----:B------:R-:W-:Y:S01]  /*7780*/  F2FP.PACK_AB R138, R240, R241 ;  /* 0x000000f1f08a723e */ /* 0x000fe200000000ff */
[C---:B------:R-:W-:Y:S02]  /*7790*/  FMUL.FTZ R82, R0.reuse, R82 ;  /* 0x0000005200527220 */ /* 0x040fe40000410000 */
[----:B------:R-:W-:Y:S01]  /*77a0*/  FMUL.FTZ R83, R0, R83 ;  /* 0x0000005300537220 */ /* 0x000fe20000410000 */
[----:B------:R-:W-:Y:S01]  /*77b0*/  MUFU.EX2 R177, R25 ;  /* 0x0000001900b17308 */ /* 0x000fe20000000800 */
[C---:B------:R-:W-:Y:S02]  /*77c0*/  FMUL.FTZ R84, R2.reuse, R84 ;  /* 0x0000005402547220 */ /* 0x040fe40000410000 */
[----:B------:R-:W-:Y:S01]  /*77d0*/  FMUL.FTZ R85, R2, R85 ;  /* 0x0000005502557220 */ /* 0x000fe20000410000 */
[----:B---3--:R-:W-:Y:S01]  /*77e0*/  F2FP.PACK_AB R137, R230, R231 ;  /* 0x000000e7e689723e */ /* 0x008fe200000000ff */
[----:B------:R-:W-:Y:S01]  /*77f0*/  FMUL.FTZ R7, R0, R139 ;  /* 0x0000008b00077220 */ /* 0x000fe20000410000 */
[----:B------:R-:W-:Y:S01]  /*7800*/  F2FP.PACK_AB R139, R238, R229 ;  /* 0x000000e5ee8b723e */ /* 0x000fe200000000ff */
[--C-:B------:R-:W-:Y:S02]  /*7810*/  FFMA.FTZ R29, R29, c[0x0][0x2d0], -R172.reuse ;  /* 0x0000b4001d1d7a23 */ /* 0x100fe400000108ac */
[--C-:B------:R-:W-:Y:S02]  /*7820*/  FFMA.FTZ R30, R30, c[0x0][0x2d0], -R173.reuse ;  /* 0x0000b4001e1e7a23 */ /* 0x100fe400000108ad */
[--C-:B------:R-:W-:Y:S02]  /*7830*/  FFMA.FTZ R31, R31, c[0x0][0x2d0], -R173.reuse ;  /* 0x0000b4001f1f7a23 */ /* 0x100fe400000108ad */
[C---:B------:R-:W-:Y:S05]  /*7840*/  HMMA.16816.F32 R4, R136.reuse, R160, R4 ;  /* 0x000000a08804723c */ /* 0x040fea0000001804 */
[--C-:B------:R-:W-:Y:S02]  /*7850*/  FFMA.FTZ R32, R32, c[0x0][0x2d0], -R172.reuse ;  /* 0x0000b40020207a23 */ /* 0x100fe400000108ac */
[--C-:B------:R-:W-:Y:S01]  /*7860*/  FFMA.FTZ R33, R33, c[0x0][0x2d0], -R172.reuse ;  /* 0x0000b40021217a23 */ /* 0x100fe200000108ac */
[C---:B------:R-:W-:Y:S01]  /*7870*/  HMMA.16816.F32 R8, R136.reuse, R162, R8 ;  /* 0x000000a28808723c */ /* 0x040fe20000001808 */
[----:B------:R-:W2:Y:S03]  /*7880*/  LDSM.16.MT88.4 R160, [R133+0x100] ;  /* 0x0001000085a0783b */ /* 0x000ea60000004200 */
[--C-:B------:R-:W-:Y:S02]  /*7890*/  FFMA.FTZ R34, R34, c[0x0][0x2d0], -R173.reuse ;  /* 0x0000b40022227a23 */ /* 0x100fe400000108ad */
[--C-:B------:R-:W-:Y:S02]  /*78a0*/  FFMA.FTZ R35, R35, c[0x0][0x2d0], -R173.reuse ;  /* 0x0000b40023237a23 */ /* 0x100fe400000108ad */
[C---:B------:R-:W-:Y:S04]  /*78b0*/  HMMA.16816.F32 R52, R136.reuse, R164, R52 ;  /* 0x000000a48834723c */ /* 0x040fe80000001834 */
[--C-:B------:R-:W-:Y:S02]  /*78c0*/  FFMA.FTZ R36, R36, c[0x0][0x2d0], -R172.reuse ;  /* 0x0000b40024247a23 */ /* 0x100fe400000108ac */
[--C-:B------:R-:W-:Y:S02]  /*78d0*/  FFMA.FTZ R37, R37, c[0x0][0x2d0], -R172.reuse ;  /* 0x0000b40025257a23 */ /* 0x100fe400000108ac */
[C---:B------:R-:W-:Y:S01]  /*78e0*/  HMMA.16816.F32 R56, R136.reuse, R166, R56 ;  /* 0x000000a68838723c */ /* 0x040fe20000001838 */
[----:B------:R-:W3:Y:S03]  /*78f0*/  LDSM.16.MT88.4 R164, [R135+UR4+0x3100] ;  /* 0x0031000487a4783b */ /* 0x000ee60008004200 */
[--C-:B------:R-:W-:Y:S02]  /*7900*/  FFMA.FTZ R38, R38, c[0x0][0x2d0], -R173.reuse ;  /* 0x0000b40026267a23 */ /* 0x100fe400000108ad */
[--C-:B------:R-:W-:Y:S02]  /*7910*/  FFMA.FTZ R39, R39, c[0x0][0x2d0], -R173.reuse ;  /* 0x0000b40027277a23 */ /* 0x100fe400000108ad */
[C---:B-1----:R-:W-:Y:S04]  /*7920*/  HMMA.16816.F32 R60, R136.reuse, R140, R60 ;  /* 0x0000008c883c723c */ /* 0x042fe8000000183c */
[--C-:B------:R-:W-:Y:S02]  /*7930*/  FFMA.FTZ R40, R40, c[0x0][0x2d0], -R172.reuse ;  /* 0x0000b40028287a23 */ /* 0x100fe400000108ac */
[--C-:B------:R-:W-:Y:S02]  /*7940*/  FFMA.FTZ R41, R41, c[0x0][0x2d0], -R172.reuse ;  /* 0x0000b40029297a23 */ /* 0x100fe400000108ac */
[C---:B------:R-:W-:Y:S01]  /*7950*/  HMMA.16816.F32 R64, R136.reuse, R142, R64 ;  /* 0x0000008e8840723c */ /* 0x040fe20000001840 */
[----:B------:R-:W1:Y:S03]  /*7960*/  LDSM.16.MT88.4 R140, [R134+0x3100] ;  /* 0x00310000868c783b */ /* 0x000e660000004200 */
[--C-:B------:R-:W-:Y:S02]  /*7970*/  FFMA.FTZ R42, R42, c[0x0][0x2d0], -R173.reuse ;  /* 0x0000b4002a2a7a23 */ /* 0x100fe400000108ad */
[C---:B------:R-:W-:Y:S02]  /*7980*/  FMUL.FTZ R86, R0.reuse, R86 ;  /* 0x0000005600567220 */ /* 0x040fe40000410000 */
[----:B------:R-:W-:Y:S01]  /*7990*/  FMUL.FTZ R87, R0, R87 ;  /* 0x0000005700577220 */ /* 0x000fe20000410000 */
[C---:B--2---:R-:W-:Y:S03]  /*79a0*/  HMMA.16816.F32 R68, R136.reuse, R160, R68 ;  /* 0x000000a08844723c */ /* 0x044fe60000001844 */
[C---:B------:R-:W-:Y:S02]  /*79b0*/  FMUL.FTZ R88, R2.reuse, R88 ;  /* 0x0000005802587220 */ /* 0x040fe40000410000 */
[----:B------:R-:W-:Y:S02]  /*79c0*/  FMUL.FTZ R89, R2, R89 ;  /* 0x0000005902597220 */ /* 0x000fe40000410000 */
[C---:B------:R-:W-:Y:S01]  /*79d0*/  FMUL.FTZ R90, R0.reuse, R90 ;  /* 0x0000005a005a7220 */ /* 0x040fe20000410000 */
[C---:B------:R-:W-:Y:S01]  /*79e0*/  HMMA.16816.F32 R72, R136.reuse, R162, R72 ;  /* 0x000000a28848723c */ /* 0x040fe20000001848 */
[----:B------:R-:W2:Y:S03]  /*79f0*/  LDSM.16.MT88.4 R160, [R233+UR4+0x3100] ;  /* 0x00310004e9a0783b */ /* 0x000ea60008004200 */
[----:B------:R-:W-:Y:S02]  /*7a00*/  FMUL.FTZ R91, R0, R91 ;  /* 0x0000005b005b7220 */ /* 0x000fe40000410000 */
[C---:B------:R-:W-:Y:S02]  /*7a10*/  FMUL.FTZ R92, R2.reuse, R92 ;  /* 0x0000005c025c7220 */ /* 0x040fe40000410000 */
[C---:B---3--:R-:W-:Y:S04]  /*7a20*/  HMMA.16816.F32 R76, R136.reuse, R164, R76 ;  /* 0x000000a4884c723c */ /* 0x048fe8000000184c */
        /* <DEDUP_REMOVED lines=8> */
[C---:B------:R-:W-:Y:S02]  /*7ab0*/  FMUL.FTZ R98, R0.reuse, R98 ;  /* 0x0000006200627220 */ /* 0x040fe40000410000 */
[C---:B------:R-:W-:Y:S01]  /*7ac0*/  HMMA.16816.F32 R88, R136.reuse, R142, R88 ;  /* 0x0000008e8858723c */ /* 0x040fe20000001858 */
[----:B------:R-:W1:Y:S03]  /*7ad0*/  LDSM.16.MT88.4 R140, [R135+UR4+0x6100] ;  /* 0x00610004878c783b */ /* 0x000e660008004200 */
[----:B------:R-:W-:Y:S02]  /*7ae0*/  FMUL.FTZ R99, R0, R99 ;  /* 0x0000006300637220 */ /* 0x000fe40000410000 */
[C---:B------:R-:W-:Y:S02]  /*7af0*/  FMUL.FTZ R100, R2.reuse, R100 ;  /* 0x0000006402647220 */ /* 0x040fe40000410000 */
[----:B------:R-:W-:Y:S01]  /*7b00*/  FMUL.FTZ R101, R2, R101 ;  /* 0x0000006502657220 */ /* 0x000fe20000410000 */
[C---:B--2---:R-:W-:Y:S03]  /*7b10*/  HMMA.16816.F32 R92, R136.reuse, R160, R92 ;  /* 0x000000a0885c723c */ /* 0x044fe6000000185c */
[C---:B------:R-:W-:Y:S02]  /*7b20*/  FMUL.FTZ R102, R0.reuse, R102 ;  /* 0x0000006600667220 */ /* 0x040fe40000410000 */
[----:B------:R-:W-:Y:S02]  /*7b30*/  FMUL.FTZ R103, R0, R103 ;  /* 0x0000006700677220 */ /* 0x000fe40000410000 */
[C---:B------:R-:W-:Y:S01]  /*7b40*/  FMUL.FTZ R104, R2.reuse, R104 ;  /* 0x0000006802687220 */ /* 0x040fe20000410000 */
[C---:B------:R-:W-:Y:S01]  /*7b50*/  HMMA.16816.F32 R96, R136.reuse, R162, R96 ;  /* 0x000000a28860723c */ /* 0x040fe20000001860 */
[----:B------:R-:W2:Y:S03]  /*7b60*/  LDSM.16.MT88.4 R160, [R134+0x6100] ;  /* 0x0061000086a0783b */ /* 0x000ea60000004200 */
[----:B------:R-:W-:Y:S02]  /*7b70*/  FMUL.FTZ R105, R2, R105 ;  /* 0x0000006902697220 */ /* 0x000fe40000410000 */
[C---:B------:R-:W-:Y:S02]  /*7b80*/  FMUL.FTZ R106, R0.reuse, R106 ;  /* 0x0000006a006a7220 */ /* 0x040fe40000410000 */
[C---:B---3--:R-:W-:Y:S04]  /*7b90*/  HMMA.16816.F32 R100, R136.reuse, R164, R100 ;  /* 0x000000a48864723c */ /* 0x048fe80000001864 */
[----:B------:R-:W-:Y:S02]  /*7ba0*/  FMUL.FTZ R107, R0, R107 ;  /* 0x0000006b006b7220 */ /* 0x000fe40000410000 */
[C---:B------:R-:W-:Y:S02]  /*7bb0*/  FMUL.FTZ R108, R2.reuse, R108 ;  /* 0x0000006c026c7220 */ /* 0x040fe40000410000 */
[----:B------:R-:W-:Y:S03]  /*7bc0*/  FMUL.FTZ R109, R2, R109 ;  /* 0x0000006d026d7220 */ /* 0x000fe60000410000 */
[C---:B------:R-:W-:Y:S01]  /*7bd0*/  HMMA.16816.F32 R104, R136.reuse, R166, R104 ;  /* 0x000000a68868723c */ /* 0x040fe20000001868 */
[----:B------:R-:W3:Y:S02]  /*7be0*/  LDSM.16.MT88.4 R164, [R233+UR4+0x6100] ;  /* 0x00610004e9a4783b */ /* 0x000ee40008004200 */
[C---:B------:R-:W-:Y:S02]  /*7bf0*/  FMUL.FTZ R110, R0.reuse, R110 ;  /* 0x0000006e006e7220 */ /* 0x040fe40000410000 */
[----:B------:R-:W-:Y:S02]  /*7c00*/  FMUL.FTZ R111, R0, R111 ;  /* 0x0000006f006f7220 */ /* 0x000fe40000410000 */
[--C-:B------:R-:W-:Y:S02]  /*7c10*/  FFMA.FTZ R12, R12, c[0x0][0x2d0], -R172.reuse ;  /* 0x0000b4000c0c7a23 */ /* 0x100fe400000108ac */
[--C-:B------:R-:W-:Y:S02]  /*7c20*/  FFMA.FTZ R13, R13, c[0x0][0x2d0], -R172.reuse ;  /* 0x0000b4000d0d7a23 */ /* 0x100fe400000108ac */
[----:B------:R4:W-:Y:S01]  /*7c30*/  MUFU.EX2 R228, R12 ;  /* 0x0000000c00e47308 */ /* 0x0009e20000000800 */
[C---:B-1----:R-:W-:Y:S03]  /*7c40*/  HMMA.16816.F32 R108, R136.reuse, R140, R108 ;  /* 0x0000008c886c723c */ /* 0x042fe6000000186c */
[--C-:B------:R-:W-:Y:S02]  /*7c50*/  FFMA.FTZ R14, R14, c[0x0][0x2d0], -R173.reuse ;  /* 0x0000b4000e0e7a23 */ /* 0x100fe400000108ad */
[--C-:B------:R-:W-:Y:S02]  /*7c60*/  FFMA.FTZ R15, R15, c[0x0][0x2d0], -R173.reuse ;  /* 0x0000b4000f0f7a23 */ /* 0x100fe400000108ad */
[C---:B------:R-:W-:Y:S02]  /*7c70*/  FMUL.FTZ R112, R2.reuse, R112 ;  /* 0x0000007002707220 */ /* 0x040fe40000410000 */
[----:B------:R1:W1:Y:S03]  /*7c80*/  MUFU.EX2 R215, R13 ;  /* 0x0000000d00d77308 */ /* 0x0002660000000800 */
[----:B------:R-:W-:Y:S02]  /*7c90*/  FMUL.FTZ R113, R2, R113 ;  /* 0x0000007102717220 */ /* 0x000fe40000410000 */
[C---:B------:R-:W-:Y:S02]  /*7ca0*/  FMUL.FTZ R114, R0.reuse, R114 ;  /* 0x0000007200727220 */ /* 0x040fe40000410000 */
[----:B------:R-:W-:Y:S02]  /*7cb0*/  FMUL.FTZ R115, R0, R115 ;  /* 0x0000007300737220 */ /* 0x000fe40000410000 */
[C---:B------:R-:W-:Y:S01]  /*7cc0*/  FMUL.FTZ R116, R2.reuse, R116 ;  /* 0x0000007402747220 */ /* 0x040fe20000410000 */
[----:B------:R1:W-:Y:S01]  /*7cd0*/  MUFU.EX2 R212, R14 ;  /* 0x0000000e00d47308 */ /* 0x0003e20000000800 */
[----:B------:R-:W-:Y:S02]  /*7ce0*/  FMUL.FTZ R117, R2, R117 ;  /* 0x0000007502757220 */ /* 0x000fe40000410000 */
[C---:B------:R-:W-:Y:S01]  /*7cf0*/  FMUL.FTZ R118, R0.reuse, R118 ;  /* 0x0000007600767220 */ /* 0x040fe20000410000 */
[C---:B------:R-:W-:Y:S01]  /*7d00*/  HMMA.16816.F32 R112, R136.reuse, R142, R112 ;  /* 0x0000008e8870723c */ /* 0x040fe20000001870 */
[----:B------:R-:W3:Y:S02]  /*7d10*/  LDSM.16.MT88.4 R140, [R133+0x6100] ;  /* 0x00610000858c783b */ /* 0x000ee40000004200 */
[----:B------:R-:W-:Y:S02]  /*7d20*/  FMUL.FTZ R119, R0, R119 ;  /* 0x0000007700777220 */ /* 0x000fe40000410000 */
[--C-:B------:R-:W-:Y:S01]  /*7d30*/  FFMA.FTZ R16, R16, c[0x0][0x2d0], -R172.reuse ;  /* 0x0000b40010107a23 */ /* 0x100fe200000108ac */
[----:B------:R1:W-:Y:S01]  /*7d40*/  MUFU.EX2 R183, R15 ;  /* 0x0000000f00b77308 */ /* 0x0003e20000000800 */
[--C-:B------:R-:W-:Y:S02]  /*7d50*/  FFMA.FTZ R17, R17, c[0x0][0x2d0], -R172.reuse ;  /* 0x0000b40011117a23 */ /* 0x100fe400000108ac */
[--C-:B------:R-:W-:Y:S01]  /*7d60*/  FFMA.FTZ R18, R18, c[0x0][0x2d0], -R173.reuse ;  /* 0x0000b40012127a23 */ /* 0x100fe200000108ad */
[C---:B--2---:R-:W-:Y:S03]  /*7d70*/  HMMA.16816.F32 R116, R136.reuse, R160, R116 ;  /* 0x000000a08874723c */ /* 0x044fe60000001874 */
[----:B------:R-:W-:Y:S02]  /*7d80*/  FFMA.FTZ R19, R19, c[0x0][0x2d0], -R173 ;  /* 0x0000b40013137a23 */ /* 0x000fe400000108ad */
[C---:B------:R-:W-:Y:S01]  /*7d90*/  FMUL.FTZ R120, R2.reuse, R120 ;  /* 0x0000007802787220 */ /* 0x040fe20000410000 */
[----:B------:R2:W-:Y:S01]  /*7da0*/  MUFU.EX2 R214, R16 ;  /* 0x0000001000d67308 */ /* 0x0005e20000000800 */
[----:B------:R-:W-:Y:S02]  /*7db0*/  FMUL.FTZ R121, R2, R121 ;  /* 0x0000007902797220 */ /* 0x000fe40000410000 */
[C---:B------:R-:W-:Y:S03]  /*7dc0*/  FMUL.FTZ R122, R0.reuse, R122 ;  /* 0x0000007a007a7220 */ /* 0x040fe60000410000 */
[----:B------:R-:W-:Y:S02]  /*7dd0*/  FMUL.FTZ R123, R0, R123 ;  /* 0x0000007b007b7220 */ /* 0x000fe40000410000 */
[C---:B----4-:R-:W-:Y:S02]  /*7de0*/  FMUL.FTZ R12, R2.reuse, R144 ;  /* 0x00000090020c7220 */ /* 0x050fe40000410000 */
[----:B------:R4:W2:Y:S01]  /*7df0*/  MUFU.EX2 R213, R17 ;  /* 0x0000001100d57308 */ /* 0x0008a20000000800 */
[----:B-1----:R-:W-:Y:S02]  /*7e00*/  FMUL.FTZ R13, R2, R145 ;  /* 0x00000091020d7220 */ /* 0x002fe40000410000 */
[C---:B------:R-:W-:Y:S01]  /*7e10*/  HMMA.16816.F32 R120, R136.reuse, R162, R120 ;  /* 0x000000a28878723c */ /* 0x040fe20000001878 */
[----:B------:R-:W-:Y:S02]  /*7e20*/  LDSM.16.MT88.4 R160, [R134+0x900] ;  /* 0x0009000086a0783b */ /* 0x000fe40000004200 */
[C---:B------:R-:W-:Y:S02]  /*7e30*/  FMUL.FTZ R14, R0.reuse, R146 ;  /* 0x00000092000e7220 */ /* 0x040fe40000410000 */
[----:B------:R-:W-:Y:S02]  /*7e40*/  FMUL.FTZ R15, R0, R147 ;  /* 0x00000093000f7220 */ /* 0x000fe40000410000 */
[----:B------:R1:W-:Y:S01]  /*7e50*/  MUFU.EX2 R182, R18 ;  /* 0x0000001200b67308 */ /* 0x0003e20000000800 */
[C---:B------:R-:W-:Y:S01]  /*7e60*/  FMUL.FTZ R124, R2.reuse, R124 ;  /* 0x0000007c027c7220 */ /* 0x040fe20000410000 */
[----:B------:R-:W1:Y:S03]  /*7e70*/  LDSM.16.MT88.4 R144, [R135+UR4+0x900] ;  /* 0x000900048790783b */ /* 0x000e660008004200 */
[C---:B---3--:R-:W-:Y:S03]  /*7e80*/  HMMA.16816.F32 R12, R136.reuse, R164, R12 ;  /* 0x000000a4880c723c */ /* 0x048fe6000000180c */
[----:B------:R-:W-:Y:S02]  /*7e90*/  FMUL.FTZ R125, R2, R125 ;  /* 0x0000007d027d7220 */ /* 0x000fe40000410000 */
[----:B------:R3:W1:Y:S01]  /*7ea0*/  MUFU.EX2 R181, R19 ;  /* 0x0000001300b57308 */ /* 0x0006620000000800 */
[C---:B------:R-:W-:Y:S02]  /*7eb0*/  FMUL.FTZ R126, R0.reuse, R126 ;  /* 0x0000007e007e7220 */ /* 0x040fe40000410000 */
[----:B------:R-:W-:Y:S04]  /*7ec0*/  FMUL.FTZ R127, R0, R127 ;  /* 0x0000007f007f7220 */ /* 0x000fe80000410000 */
[C---:B--2---:R-:W-:Y:S02]  /*7ed0*/  FMUL.FTZ R16, R2.reuse, R148 ;  /* 0x0000009402107220 */ /* 0x044fe40000410000 */
[C---:B----4-:R-:W-:Y:S01]  /*7ee0*/  FMUL.FTZ R17, R2.reuse, R149 ;  /* 0x0000009502117220 */ /* 0x050fe20000410000 */
[C---:B------:R-:W-:Y:S01]  /*7ef0*/  HMMA.16816.F32 R124, R136.reuse, R166, R124 ;  /* 0x000000a6887c723c */ /* 0x040fe2000000187c */
[----:B------:R-:W-:Y:S02]  /*7f00*/  LDSM.16.MT88.4 R164, [R133+0x900] ;  /* 0x0009000085a4783b */ /* 0x000fe40000004200 */
[----:B------:R-:W-:Y:S02]  /*7f10*/  FMUL.FTZ R128, R2, R128 ;  /* 0x0000008002807220 */ /* 0x000fe40000410000 */
[----:B-1----:R-:W-:Y:S02]  /*7f20*/  FMUL.FTZ R18, R0, R150 ;  /* 0x0000009600127220 */ /* 0x002fe40000410000 */
[----:B------:R-:W-:Y:S02]  /*7f30*/  FMUL.FTZ R129, R2, R129 ;  /* 0x0000008102817220 */ /* 0x000fe40000410000 */
[C---:B------:R-:W-:Y:S03]  /*7f40*/  FMUL.FTZ R130, R0.reuse, R130 ;  /* 0x0000008200827220 */ /* 0x040fe60000410000 */
[C---:B------:R-:W-:Y:S02]  /*7f50*/  FMUL.FTZ R131, R0.reuse, R131 ;  /* 0x0000008300837220 */ /* 0x040fe40000410000 */
[----:B---3--:R-:W-:Y:S02]  /*7f60*/  FMUL.FTZ R19, R0, R151 ;  /* 0x0000009700137220 */ /* 0x008fe40000410000 */
[----:B------:R-:W1:Y:S01]  /*7f70*/  LDSM.16.MT88.4 R148, [R233+UR4+0x900] ;  /* 0x00090004e994783b */ /* 0x000e620008004200 */
[--C-:B------:R-:W-:Y:S02]  /*7f80*/  FFMA.FTZ R20, R20, c[0x0][0x2d0], -R172.reuse ;  /* 0x0000b40014147a23 */ /* 0x100fe400000108ac */
[----:B------:R-:W-:Y:S02]  /*7f90*/  FFMA.FTZ R2, R2, R244, R243 ;  /* 0x000000f402027223 */ /* 0x000fe400000100f3 */
[C---:B------:R-:W-:Y:S01]  /*7fa0*/  HMMA.16816.F32 R16, R136.reuse, R140, R16 ;  /* 0x0000008c8810723c */ /* 0x040fe20000001810 */
[----:B------:R2:W-:Y:S02]  /*7fb0*/  MUFU.EX2 R180, R20 ;  /* 0x0000001400b47308 */ /* 0x0005e40000000800 */
[----:B------:R-:W-:Y:S02]  /*7fc0*/  FFMA.FTZ R0, R0, R245, R231 ;  /* 0x000000f500007223 */ /* 0x000fe400000100e7 */
[--C-:B------:R-:W-:Y:S02]  /*7fd0*/  FFMA.FTZ R21, R21, c[0x0][0x2d0], -R172.reuse ;  /* 0x0000b40015157a23 */ /* 0x100fe400000108ac */
[--C-:B------:R-:W-:Y:S01]  /*7fe0*/  FFMA.FTZ R22, R22, c[0x0][0x2d0], -R173.reuse ;  /* 0x0000b40016167a23 */ /* 0x100fe200000108ad */
[----:B------:R-:W-:Y:S01]  /*7ff0*/  HMMA.16816.F32 R128, R136, R142, R128 ;  /* 0x0000008e8880723c */ /* 0x000fe20000001880 */
[----:B------:R-:W3:Y:S02]  /*8000*/  LDSM.16.MT88.4 R140, [R134+0x3900] ;  /* 0x00390000868c783b */ /* 0x000ee40000004200 */
[----:B------:R-:W-:Y:S01]  /*8010*/  MUFU.EX2 R179, R21 ;  /* 0x0000001500b37308 */ /* 0x000fe20000000800 */
[--C-:B------:R-:W-:Y:S02]  /*8020*/  FFMA.FTZ R23, R23, c[0x0][0x2d0], -R173.reuse ;  /* 0x0000b40017177a23 */ /* 0x100fe400000108ad */
[--C-:B------:R-:W-:Y:S01]  /*8030*/  FFMA.FTZ R44, R44, c[0x0][0x2d0], -R172.reuse ;  /* 0x0000b4002c2c7a23 */ /* 0x100fe200000108ac */
[----:B------:R-:W-:Y:S01]  /*8040*/  F2FP.PACK_AB R136, R215, R228 ;  /* 0x000000e4d788723e */ /* 0x000fe200000000ff */
[--C-:B------:R-:W-:Y:S01]  /*8050*/  FFMA.FTZ R45, R45, c[0x0][0x2d0], -R172.reuse ;  /* 0x0000b4002d2d7a23 */ /* 0x100fe200000108ac */
[----:B------:R-:W-:Y:S03]  /*8060*/  F2FP.PACK_AB R138, R213, R214 ;  /* 0x000000d6d58a723e */ /* 0x000fe600000000ff */
[----:B------:R-:W-:Y:S01]  /*8070*/  F2FP.PACK_AB R137, R183, R212 ;  /* 0x000000d4b789723e */ /* 0x000fe200000000ff */
[----:B------:R4:W-:Y:S01]  /*8080*/  MUFU.EX2 R176, R22 ;  /* 0x0000001600b07308 */ /* 0x0009e20000000800 */
[----:B------:R-:W-:Y:S01]  /*8090*/  F2FP.PACK_AB R139, R181, R182 ;  /* 0x000000b6b58b723e */ /* 0x000fe200000000ff */
[--C-:B------:R-:W-:Y:S02]  /*80a0*/  FFMA.FTZ R46, R46, c[0x0][0x2d0], -R173.reuse ;  /* 0x0000b4002e2e7a23 */ /* 0x100fe400000108ad */
[--C-:B--2---:R-:W-:Y:S02]  /*80b0*/  FFMA.FTZ R20, R27, c[0x0][0x2d0], -R173.reuse ;  /* 0x0000b4001b147a23 */ /* 0x104fe400000108ad */
[--C-:B------:R-:W-:Y:S02]  /*80c0*/  FFMA.FTZ R47, R47, c[0x0][0x2d0], -R173.reuse ;  /* 0x0000b4002f2f7a23 */ /* 0x100fe400000108ad */
[C---:B------:R-:W-:Y:S02]  /*80d0*/  HMMA.16816.F32 R4, R136.reuse, R144, R4 ;  /* 0x000000908804723c */ /* 0x040fe40000001804 */
[----:B------:R-:W2:Y:S01]  /*80e0*/  MUFU.EX2 R175, R23 ;  /* 0x0000001700af7308 */ /* 0x000ea20000000800 */
[--C-:B------:R-:W-:Y:S02]  /*80f0*/  FFMA.FTZ R48, R48, c[0x0][0x2d0], -R172.reuse ;  /* 0x0000b40030307a23 */ /* 0x100fe400000108ac */
[----:B------:R-:W-:Y:S02]  /*8100*/  FFMA.FTZ R49, R49, c[0x0][0x2d0], -R172 ;  /* 0x0000b40031317a23 */ /* 0x000fe400000108ac */
[--C-:B------:R-:W-:Y:S01]  /*8110*/  FFMA.FTZ R50, R50, c[0x0][0x2d0], -R173.reuse ;  /* 0x0000b40032327a23 */ /* 0x100fe200000108ad */
[C---:B------:R-:W-:Y:S01]  /*8120*/  HMMA.16816.F32 R8, R136.reuse, R146, R8 ;  /* 0x000000928808723c */ /* 0x040fe20000001808 */
[----:B------:R-:W3:Y:S03]  /*8130*/  LDSM.16.MT88.4 R144, [R233+UR4+0x3900] ;  /* 0x00390004e990783b */ /* 0x000ee60008004200 */
[----:B------:R1:W-:Y:S01]  /*8140*/  MUFU.EX2 R174, R20 ;  /* 0x0000001400ae7308 */ /* 0x0003e20000000800 */
[--C-:B------:R-:W-:Y:S03]  /*8150*/  FFMA.FTZ R51, R51, c[0x0][0x2d0], -R173.reuse ;  /* 0x0000b40033337a23 */ /* 0x100fe600000108ad */
[C---:B------:R-:W-:Y:S04]  /*8160*/  HMMA.16816.F32 R52, R136.reuse, R160, R52 ;  /* 0x000000a08834723c */ /* 0x040fe80000001834 */
[----:B----4-:R-:W-:Y:S02]  /*8170*/  F2FP.PACK_AB R22, R177, R178 ;  /* 0x000000b2b116723e */ /* 0x010fe400000000ff */
[----:B------:R-:W-:Y:S02]  /*8180*/  MUFU.EX2 R44, R44 ;  /* 0x0000002c002c7308 */ /* 0x000fe40000000800 */
[C---:B------:R-:W-:Y:S01]  /*8190*/  HMMA.16816.F32 R56, R136.reuse, R162, R56 ;  /* 0x000000a28838723c */ /* 0x040fe20000001838 */
[----:B------:R-:W4:Y:S03]  /*81a0*/  LDSM.16.MT88.4 R160, [R133+0x3900] ;  /* 0x0039000085a0783b */ /* 0x000f260000004200 */
[----:B--2---:R-:W-:Y:S04]  /*81b0*/  F2FP.PACK_AB R21, R175, R176 ;  /* 0x000000b0af15723e */ /* 0x004fe800000000ff */
[C---:B-1----:R-:W-:Y:S01]  /*81c0*/  HMMA.16816.F32 R60, R136.reuse, R148, R60 ;  /* 0x00000094883c723c */ /* 0x042fe2000000183c */
[----:B------:R-:W-:Y:S03]  /*81d0*/  MUFU.EX2 R45, R45 ;  /* 0x0000002d002d7308 */ /* 0x000fe60000000800 */
[----:B------:R-:W-:Y:S04]  /*81e0*/  F2FP.PACK_AB R20, R179, R180 ;  /* 0x000000b4b314723e */ /* 0x000fe800000000ff */
[C---:B------:R-:W-:Y:S01]  /*81f0*/  HMMA.16816.F32 R64, R136.reuse, R150, R64 ;  /* 0x000000968840723c */ /* 0x040fe20000001840 */
[----:B------:R-:W1:Y:S02]  /*8200*/  LDSM.16.MT88.4 R148, [R135+UR4+0x6900] ;  /* 0x006900048794783b */ /* 0x000e640008004200 */
[----:B------:R-:W-:Y:S05]  /*8210*/  MUFU.EX2 R46, R46 ;  /* 0x0000002e002e7308 */ /* 0x000fea0000000800 */
[C---:B------:R-:W-:Y:S05]  /*8220*/  HMMA.16816.F32 R68, R136.reuse, R164, R68 ;  /* 0x000000a48844723c */ /* 0x040fea0000001844 */
[----:B------:R-:W-:Y:S03]  /*8230*/  MUFU.EX2 R47, R47 ;  /* 0x0000002f002f7308 */ /* 0x000fe60000000800 */
[C---:B------:R-:W-:Y:S01]  /*8240*/  HMMA.16816.F32 R72, R136.reuse, R166, R72 ;  /* 0x000000a68848723c */ /* 0x040fe20000001848 */
[----:B------:R-:W-:Y:S06]  /*8250*/  LDSM.16.MT88.4 R164, [R133+0x6900] ;  /* 0x0069000085a4783b */ /* 0x000fec0000004200 */
[----:B------:R-:W-:Y:S01]  /*8260*/  MUFU.EX2 R48, R48 ;  /* 0x0000003000307308 */ /* 0x000fe20000000800 */
[C---:B------:R-:W-:Y:S08]  /*8270*/  HMMA.16816.F32 R76, R136.reuse, R168, R76 ;  /* 0x000000a8884c723c */ /* 0x040ff0000000184c */
[C---:B------:R-:W-:Y:S01]  /*8280*/  HMMA.16816.F32 R80, R136.reuse, R170, R80 ;  /* 0x000000aa8850723c */ /* 0x040fe20000001850 */
[----:B------:R2:W1:Y:S07]  /*8290*/  MUFU.EX2 R171, R26 ;  /* 0x0000001a00ab7308 */ /* 0x00046e0000000800 */
[C---:B---3--:R-:W-:Y:S03]  /*82a0*/  HMMA.16816.F32 R84, R136.reuse, R140, R84 ;  /* 0x0000008c8854723c */ /* 0x048fe60000001854 */
[----:B------:R-:W-:Y:S05]  /*82b0*/  MUFU.EX2 R170, R29 ;  /* 0x0000001d00aa7308 */ /* 0x000fea0000000800 */
[C---:B------:R-:W-:Y:S01]  /*82c0*/  HMMA.16816.F32 R88, R136.reuse, R142, R88 ;  /* 0x0000008e8858723c */ /* 0x040fe20000001858 */
[----:B------:R-:W3:Y:S04]  /*82d0*/  LDSM.16.MT88.4 R140, [R134+0x6900] ;  /* 0x00690000868c783b */ /* 0x000ee80000004200 */
[----:B------:R-:W-:Y:S03]  /*82e0*/  MUFU.EX2 R169, R32 ;  /* 0x0000002000a97308 */ /* 0x000fe60000000800 */
[C---:B------:R-:W-:Y:S01]  /*82f0*/  HMMA.16816.F32 R92, R136.reuse, R144, R92 ;  /* 0x00000090885c723c */ /* 0x040fe2000000185c */
[----:B--2---:R-:W-:Y:S03]  /*8300*/  LDSM.16.MT88.4 R24, [R134+0x1100] ;  /* 0x001100008618783b */ /* 0x004fe60000004200 */
[----:B-1----:R-:W-:Y:S03]  /*8310*/  F2FP.PACK_AB R23, R174, R171 ;  /* 0x000000abae17723e */ /* 0x002fe600000000ff */
[----:B------:R-:W-:Y:S01]  /*8320*/  MUFU.EX2 R168, R33 ;  /* 0x0000002100a87308 */ /* 0x000fe20000000800 */
[C---:B------:R-:W-:Y:S01]  /*8330*/  HMMA.16816.F32 R96, R136.reuse, R146, R96 ;  /* 0x000000928860723c */ /* 0x040fe20000001860 */
[----:B------:R-:W1:Y:S07]  /*8340*/  LDSM.16.MT88.4 R144, [R233+UR4+0x6900] ;  /* 0x00690004e990783b */ /* 0x000e6e0008004200 */
[C---:B----4-:R-:W-:Y:S01]  /*8350*/  HMMA.16816.F32 R100, R136.reuse, R160, R100 ;  /* 0x000000a08864723c */ /* 0x050fe20000001864 */
[----:B------:R-:W-:Y:S07]  /*8360*/  MUFU.EX2 R49, R49 ;  /* 0x0000003100317308 */ /* 0x000fee0000000800 */
[C---:B------:R-:W-:Y:S01]  /*8370*/  HMMA.16816.F32 R104, R136.reuse, R162, R104 ;  /* 0x000000a28868723c */ /* 0x040fe20000001868 */
[----:B------:R-:W-:Y:S02]  /*8380*/  LDSM.16.MT88.4 R160, [R233+UR4+0x4100] ;  /* 0x00410004e9a0783b */ /* 0x000fe40008004200 */
[----:B------:R-:W-:Y:S05]  /*8390*/  MUFU.EX2 R50, R50 ;  /* 0x0000003200327308 */ /* 0x000fea0000000800 */
[C---:B------:R-:W-:Y:S05]  /*83a0*/  HMMA.16816.F32 R108, R136.reuse, R148, R108 ;  /* 0x00000094886c723c */ /* 0x040fea000000186c */
[----:B------:R-:W-:Y:S03]  /*83b0*/  MUFU.EX2 R51, R51 ;  /* 0x0000003300337308 */ /* 0x000fe60000000800 */
[C---:B------:R-:W-:Y:S01]  /*83c0*/  HMMA.16816.F32 R112, R136.reuse, R150, R112 ;  /* 0x000000968870723c */ /* 0x040fe20000001870 */
[----:B------:R-:W2:Y:S07]  /*83d0*/  LDSM.16.MT88.4 R148, [R135+UR4+0x1100] ;  /* 0x001100048794783b */ /* 0x000eae0008004200 */
[C---:B---3--:R-:W-:Y:S08]  /*83e0*/  HMMA.16816.F32 R116, R136.reuse, R140, R116 ;  /* 0x0000008c8874723c */ /* 0x048ff00000001874 */
[C---:B------:R-:W-:Y:S01]  /*83f0*/  HMMA.16816.F32 R120, R136.reuse, R142, R120 ;  /* 0x0000008e8878723c */ /* 0x040fe20000001878 */
[----:B------:R-:W3:Y:S07]  /*8400*/  LDSM.16.MT88.4 R140, [R233+UR4+0x1100] ;  /* 0x00110004e98c783b */ /* 0x000eee0008004200 */
[C---:B-1----:R-:W-:Y:S08]  /*8410*/  HMMA.16816.F32 R12, R136.reuse, R144, R12 ;  /* 0x00000090880c723c */ /* 0x042ff0000000180c */
[C---:B------:R-:W-:Y:S01]  /*8420*/  HMMA.16816.F32 R124, R136.reuse, R146, R124 ;  /* 0x00000092887c723c */ /* 0x040fe2000000187c */
[----:B------:R-:W-:Y:S07]  /*8430*/  LDSM.16.MT88.4 R144, [R135+UR4+0x4100] ;  /* 0x004100048790783b */ /* 0x000fee0008004200 */
[C---:B------:R-:W-:Y:S01]  /*8440*/  HMMA.16816.F32 R16, R136.reuse, R164, R16 ;  /* 0x000000a48810723c */ /* 0x040fe20000001810 */
[----:B------:R-:W-:Y:S07]  /*8450*/  MUFU.EX2 R165, R31 ;  /* 0x0000001f00a57308 */ /* 0x000fee0000000800 */
[----:B------:R-:W-:Y:S01]  /*8460*/  HMMA.16816.F32 R128, R136, R166, R128 ;  /* 0x000000a68880723c */ /* 0x000fe20000001880 */
[----:B------:R-:W1:Y:S02]  /*8470*/  LDSM.16.MT88.4 R136, [R133+0x1100] ;  /* 0x001100008588783b */ /* 0x000e640000004200 */
[----:B------:R-:W4:Y:S05]  /*8480*/  MUFU.EX2 R167, R28 ;  /* 0x0000001c00a77308 */ /* 0x000f2a0000000800 */
[C---:B--2---:R-:W-:Y:S05]  /*8490*/  HMMA.16816.F32 R4, R20.reuse, R148, R4 ;  /* 0x000000941404723c */ /* 0x044fea0000001804 */
[----:B------:R2:W1:Y:S03]  /*84a0*/  MUFU.EX2 R166, R30 ;  /* 0x0000001e00a67308 */ /* 0x0004660000000800 */
[C---:B------:R-:W-:Y:S01]  /*84b0*/  HMMA.16816.F32 R8, R20.reuse, R150, R8 ;  /* 0x000000961408723c */ /* 0x040fe20000001808 */
[----:B------:R-:W4:Y:S06]  /*84c0*/  LDSM.16.MT88.4 R148, [R134+0x4100] ;  /* 0x004100008694783b */ /* 0x000f2c0000004200 */
[----:B------:R-:W-:Y:S01]  /*84d0*/  MUFU.EX2 R164, R34 ;  /* 0x0000002200a47308 */ /* 0x000fe20000000800 */
[C---:B------:R-:W-:Y:S08]  /*84e0*/  HMMA.16816.F32 R52, R20.reuse, R24, R52 ;  /* 0x000000181434723c */ /* 0x040ff00000001834 */
[C---:B------:R-:W-:Y:S01]  /*84f0*/  HMMA.16816.F32 R56, R20.reuse, R26, R56 ;  /* 0x0000001a1438723c */ /* 0x040fe20000001838 */
[----:B------:R-:W4:Y:S07]  /*8500*/  LDSM.16.MT88.4 R24, [R133+0x4100] ;  /* 0x004100008518783b */ /* 0x000f2e0000004200 */
[C---:B---3--:R-:W-:Y:S01]  /*8510*/  HMMA.16816.F32 R60, R20.reuse, R140, R60 ;  /* 0x0000008c143c723c */ /* 0x048fe2000000183c */
[----:B--2---:R-:W-:Y:S07]  /*8520*/  LDSM.16.MT88.4 R28, [R135+UR4+0x1900] ;  /* 0x00190004871c783b */ /* 0x004fee0008004200 */
[C---:B------:R-:W-:Y:S01]  /*8530*/  HMMA.16816.F32 R64, R20.reuse, R142, R64 ;  /* 0x0000008e1440723c */ /* 0x040fe20000001840 */
[----:B------:R-:W2:Y:S07]  /*8540*/  LDSM.16.MT88.4 R140, [R135+UR4+0x7100] ;  /* 0x00710004878c783b */ /* 0x000eae0008004200 */
[C---:B-1----:R-:W-:Y:S08]  /*8550*/  HMMA.16816.F32 R68, R20.reuse, R136, R68 ;  /* 0x000000881444723c */ /* 0x042ff00000001844 */
[C---:B------:R-:W-:Y:S01]  /*8560*/  HMMA.16816.F32 R72, R20.reuse, R138, R72 ;  /* 0x0000008a1448723c */ /* 0x040fe20000001848 */
[----:B------:R-:W1:Y:S07]  /*8570*/  LDSM.16.MT88.4 R136, [R134+0x7100] ;  /* 0x007100008688783b */ /* 0x000e6e0000004200 */
[C---:B------:R-:W-:Y:S08]  /*8580*/  HMMA.16816.F32 R76, R20.reuse, R144, R76 ;  /* 0x00000090144c723c */ /* 0x040ff0000000184c */
[C---:B------:R-:W-:Y:S01]  /*8590*/  HMMA.16816.F32 R80, R20.reuse, R146, R80 ;  /* 0x000000921450723c */ /* 0x040fe20000001850 */
[----:B------:R-:W3:Y:S07]  /*85a0*/  LDSM.16.MT88.4 R144, [R233+UR4+0x7100] ;  /* 0x00710004e990783b */ /* 0x000eee0008004200 */
[C---:B----4-:R-:W-:Y:S01]  /*85b0*/  HMMA.16816.F32 R84, R20.reuse, R148, R84 ;  /* 0x000000941454723c */ /* 0x050fe20000001854 */
[----:B------:R-:W-:Y:S07]  /*85c0*/  MUFU.EX2 R149, R39 ;  /* 0x0000002700957308 */ /* 0x000fee0000000800 */
[C---:B------:R-:W-:Y:S03]  /*85d0*/  HMMA.16816.F32 R88, R20.reuse, R150, R88 ;  /* 0x000000961458723c */ /* 0x040fe60000001858 */
[----:B------:R-:W-:Y:S05]  /*85e0*/  MUFU.EX2 R151, R37 ;  /* 0x0000002500977308 */ /* 0x000fea0000000800 */
[C---:B------:R-:W-:Y:S05]  /*85f0*/  HMMA.16816.F32 R92, R20.reuse, R160, R92 ;  /* 0x000000a0145c723c */ /* 0x040fea000000185c */
[----:B------:R-:W-:Y:S03]  /*8600*/  MUFU.EX2 R150, R38 ;  /* 0x0000002600967308 */ /* 0x000fe60000000800 */
[C---:B------:R-:W-:Y:S07]  /*8610*/  HMMA.16816.F32 R96, R20.reuse, R162, R96 ;  /* 0x000000a21460723c */ /* 0x040fee0000001860 */
[----:B------:R4:W1:Y:S01]  /*8620*/  MUFU.EX2 R163, R35 ;  /* 0x0000002300a37308 */ /* 0x0008620000000800 */
[C---:B------:R-:W-:Y:S08]  /*8630*/  HMMA.16816.F32 R100, R20.reuse, R24, R100 ;  /* 0x000000181464723c */ /* 0x040ff00000001864 */
[C---:B------:R-:W-:Y:S01]  /*8640*/  HMMA.16816.F32 R104, R20.reuse, R26, R104 ;  /* 0x0000001a1468723c */ /* 0x040fe20000001868 */
[----:B------:R-:W3:Y:S01]  /*8650*/  LDSM.16.MT88.4 R24, [R133+0x7100] ;  /* 0x007100008518783b */ /* 0x000ee20000004200 */
[----:B------:R-:W-:Y:S06]  /*8660*/  MUFU.EX2 R148, R40 ;  /* 0x0000002800947308 */ /* 0x000fec0000000800 */
[C---:B--2---:R-:W-:Y:S04]  /*8670*/  HMMA.16816.F32 R108, R20.reuse, R140, R108 ;  /* 0x0000008c146c723c */ /* 0x044fe8000000186c */
[----:B------:R-:W-:Y:S01]  /*8680*/  MUFU.EX2 R162, R41 ;  /* 0x0000002900a27308 */ /* 0x000fe20000000800 */
[----:B----4-:R-:W-:Y:S03]  /*8690*/  LDSM.16.MT88.4 R32, [R233+UR4+0x1900] ;  /* 0x00190004e920783b */ /* 0x010fe60008004200 */
[C---:B------:R-:W-:Y:S06]  /*86a0*/  HMMA.16816.F32 R112, R20.reuse, R142, R112 ;  /* 0x0000008e1470723c */ /* 0x040fec0000001870 */
[----:B------:R-:W-:Y:S01]  /*86b0*/  MUFU.EX2 R161, R42 ;  /* 0x0000002a00a17308 */ /* 0x000fe20000000800 */
[----:B------:R-:W-:Y:S01]  /*86c0*/  LDSM.16.MT88.4 R140, [R133+0x1900] ;  /* 0x00190000858c783b */ /* 0x000fe20000004200 */
[C---:B-1----:R-:W-:Y:S08]  /*86d0*/  HMMA.16816.F32 R116, R20.reuse, R136, R116 ;  /* 0x000000881474723c */ /* 0x042ff00000001874 */
[C---:B------:R-:W-:Y:S01]  /*86e0*/  HMMA.16816.F32 R120, R20.reuse, R138, R120 ;  /* 0x0000008a1478723c */ /* 0x040fe20000001878 */
[----:B------:R-:W1:Y:S07]  /*86f0*/  LDSM.16.MT88.4 R136, [R134+0x1900] ;  /* 0x001900008688783b */ /* 0x000e6e0000004200 */
[C---:B---3--:R-:W-:Y:S08]  /*8700*/  HMMA.16816.F32 R12, R20.reuse, R144, R12 ;  /* 0x00000090140c723c */ /* 0x048ff0000000180c */
[C---:B------:R-:W-:Y:S01]  /*8710*/  HMMA.16816.F32 R124, R20.reuse, R146, R124 ;  /* 0x00000092147c723c */ /* 0x040fe2000000187c */
[----:B------:R-:W2:Y:S07]  /*8720*/  LDSM.16.MT88.4 R144, [R135+UR4+0x4900] ;  /* 0x004900048790783b */ /* 0x000eae0008004200 */
[C---:B------:R-:W-:Y:S08]  /*8730*/  HMMA.16816.F32 R16, R20.reuse, R24, R16 ;  /* 0x000000181410723c */ /* 0x040ff00000001810 */
[----:B------:R-:W-:Y:S01]  /*8740*/  HMMA.16816.F32 R128, R20, R26, R128 ;  /* 0x0000001a1480723c */ /* 0x000fe20000001880 */
[----:B------:R-:W3:Y:S06]  /*8750*/  LDSM.16.MT88.4 R24, [R134+0x4900] ;  /* 0x004900008618783b */ /* 0x000eec0000004200 */
[----:B------:R-:W-:Y:S02]  /*8760*/  F2FP.PACK_AB R20, R170, R167 ;  /* 0x000000a7aa14723e */ /* 0x000fe400000000ff */
[----:B------:R-:W-:Y:S03]  /*8770*/  F2FP.PACK_AB R22, R168, R169 ;  /* 0x000000a9a816723e */ /* 0x000fe600000000ff */
[----:B------:R-:W-:Y:S02]  /*8780*/  F2FP.PACK_AB R21, R165, R166 ;  /* 0x000000a6a515723e */ /* 0x000fe400000000ff */
[----:B------:R-:W-:Y:S07]  /*8790*/  F2FP.PACK_AB R23, R163, R164 ;  /* 0x000000a4a317723e */ /* 0x000fee00000000ff */
[C---:B------:R-:W-:Y:S08]  /*87a0*/  HMMA.16816.F32 R4, R20.reuse, R28, R4 ;  /* 0x0000001c1404723c */ /* 0x040ff00000001804 */
[C---:B------:R-:W-:Y:S01]  /*87b0*/  HMMA.16816.F32 R8, R20.reuse, R30, R8 ;  /* 0x0000001e1408723c */ /* 0x040fe20000001808 */
[----:B------:R-:W4:Y:S07]  /*87c0*/  LDSM.16.MT88.4 R28, [R233+UR4+0x4900] ;  /* 0x00490004e91c783b */ /* 0x000f2e0008004200 */
[C---:B-1----:R-:W-:Y:S08]  /*87d0*/  HMMA.16816.F32 R52, R20.reuse, R136, R52 ;  /* 0x000000881434723c */ /* 0x042ff00000001834 */
[C---:B------:R-:W-:Y:S01]  /*87e0*/  HMMA.16816.F32 R56, R20.reuse, R138, R56 ;  /* 0x0000008a1438723c */ /* 0x040fe20000001838 */
[----:B------:R-:W-:Y:S07]  /*87f0*/  LDSM.16.MT88.4 R136, [R135+UR4+0x7900] ;  /* 0x007900048788783b */ /* 0x000fee0008004200 */
[C---:B------:R-:W-:Y:S08]  /*8800*/  HMMA.16816.F32 R60, R20.reuse, R32, R60 ;  /* 0x00000020143c723c */ /* 0x040ff0000000183c */
[C---:B------:R-:W-:Y:S01]  /*8810*/  HMMA.16816.F32 R64, R20.reuse, R34, R64 ;  /* 0x000000221440723c */ /* 0x040fe20000001840 */
[----:B------:R-:W1:Y:S07]  /*8820*/  LDSM.16.MT88.4 R32, [R133+0x4900] ;  /* 0x004900008520783b */ /* 0x000e6e0000004200 */
[C---:B------:R-:W-:Y:S08]  /*8830*/  HMMA.16816.F32 R68, R20.reuse, R140, R68 ;  /* 0x0000008c1444723c */ /* 0x040ff00000001844 */
[C---:B------:R-:W-:Y:S01]  /*8840*/  HMMA.16816.F32 R72, R20.reuse, R142, R72 ;  /* 0x0000008e1448723c */ /* 0x040fe20000001848 */
[----:B------:R-:W-:Y:S07]  /*8850*/  LDSM.16.MT88.4 R140, [R135+UR4+0x2900] ;  /* 0x00290004878c783b */ /* 0x000fee0008004200 */
[C---:B--2---:R-:W-:Y:S01]  /*8860*/  HMMA.16816.F32 R76, R20.reuse, R144, R76 ;  /* 0x00000090144c723c */ /* 0x044fe2000000184c */
[----:B------:R4:W1:Y:S07]  /*8870*/  MUFU.EX2 R144, R36 ;  /* 0x0000002400907308 */ /* 0x00086e0000000800 */
[C---:B------:R-:W-:Y:S01]  /*8880*/  HMMA.16816.F32 R80, R20.reuse, R146, R80 ;  /* 0x000000921450723c */ /* 0x040fe20000001850 */
[----:B------:R-:W2:Y:S07]  /*8890*/  LDL.64 R146, [R1+0x10] ;  /* 0x0000100001927983 */ /* 0x000eae0000100a00 */
[C---:B---3--:R-:W-:Y:S08]  /*88a0*/  HMMA.16816.F32 R84, R20.reuse, R24, R84 ;  /* 0x000000181454723c */ /* 0x048ff00000001854 */
[C---:B------:R-:W-:Y:S01]  /*88b0*/  HMMA.16816.F32 R88, R20.reuse, R26, R88 ;  /* 0x0000001a1458723c */ /* 0x040fe20000001858 */
[----:B------:R-:W3:Y:S07]  /*88c0*/  LDSM.16.MT88.4 R24, [R134+0x7900] ;  /* 0x007900008618783b */ /* 0x000eee0000004200 */
[C---:B----4-:R-:W-:Y:S01]  /*88d0*/  HMMA.16816.F32 R92, R20.reuse, R28, R92 ;  /* 0x0000001c145c723c */ /* 0x050fe2000000185c */
[----:B------:R-:W-:Y:S07]  /*88e0*/  LDSM.16.MT88.4 R36, [R133+0x7900] ;  /* 0x007900008524783b */ /* 0x000fee0000004200 */
[C---:B------:R-:W-:Y:S01]  /*88f0*/  HMMA.16816.F32 R96, R20.reuse, R30, R96 ;  /* 0x0000001e1460723c */ /* 0x040fe20000001860 */
[----:B------:R-:W4:Y:S07]  /*8900*/  LDSM.16.MT88.4 R28, [R233+UR4+0x7900] ;  /* 0x00790004e91c783b */ /* 0x000f2e0008004200 */
[C---:B-1----:R-:W-:Y:S08]  /*8910*/  HMMA.16816.F32 R100, R20.reuse, R32, R100 ;  /* 0x000000201464723c */ /* 0x042ff00000001864 */
[C---:B------:R-:W-:Y:S01]  /*8920*/  HMMA.16816.F32 R104, R20.reuse, R34, R104 ;  /* 0x000000221468723c */ /* 0x040fe20000001868 */
[----:B------:R-:W1:Y:S07]  /*8930*/  LDSM.16.MT88.4 R32, [R135+UR4+0x2100] ;  /* 0x002100048720783b */ /* 0x000e6e0008004200 */
[C---:B------:R-:W-:Y:S07]  /*8940*/  HMMA.16816.F32 R108, R20.reuse, R136, R108 ;  /* 0x00000088146c723c */ /* 0x040fee000000186c */
[----:B------:R-:W-:Y:S01]  /*8950*/  FFMA.FTZ R136, R43, c[0x0][0x2d0], -R173 ;  /* 0x0000b4002b887a23 */ /* 0x000fe200000108ad */
[C---:B------:R-:W-:Y:S01]  /*8960*/  HMMA.16816.F32 R112, R20.reuse, R138, R112 ;  /* 0x0000008a1470723c */ /* 0x040fe20000001870 */
[----:B------:R-:W1:Y:S02]  /*8970*/  LDSM.16.MT88.4 R40, [R134+0x2100] ;  /* 0x002100008628783b */ /* 0x000e640000004200 */
[----:B------:R4:W1:Y:S05]  /*8980*/  MUFU.EX2 R160, R136 ;  /* 0x0000008800a07308 */ /* 0x00086a0000000800 */
[C---:B---3--:R-:W-:Y:S08]  /*8990*/  HMMA.16816.F32 R116, R20.reuse, R24, R116 ;  /* 0x000000181474723c */ /* 0x048ff00000001874 */
[C---:B------:R-:W-:Y:S01]  /*89a0*/  HMMA.16816.F32 R120, R20.reuse, R26, R120 ;  /* 0x0000001a1478723c */ /* 0x040fe20000001878 */
[----:B------:R-:W3:Y:S07]  /*89b0*/  LDSM.16.MT88.4 R24, [R233+UR4+0x2100] ;  /* 0x00210004e918783b */ /* 0x000eee0008004200 */
[C---:B----4-:R-:W-:Y:S01]  /*89c0*/  HMMA.16816.F32 R12, R20.reuse, R28, R12 ;  /* 0x0000001c140c723c */ /* 0x050fe2000000180c */
[----:B------:R-:W-:Y:S07]  /*89d0*/  LDSM.16.MT88.4 R136, [R233+UR4+0x5100] ;  /* 0x00510004e988783b */ /* 0x000fee0008004200 */
[C---:B------:R-:W-:Y:S01]  /*89e0*/  HMMA.16816.F32 R124, R20.reuse, R30, R124 ;  /* 0x0000001e147c723c */ /* 0x040fe2000000187c */
[----:B------:R-:W4:Y:S07]  /*89f0*/  LDSM.16.MT88.4 R28, [R133+0x2100] ;  /* 0x00210000851c783b */ /* 0x000f2e0000004200 */
[C---:B------:R-:W-:Y:S08]  /*8a00*/  HMMA.16816.F32 R16, R20.reuse, R36, R16 ;  /* 0x000000241410723c */ /* 0x040ff00000001810 */
[----:B------:R-:W-:Y:S01]  /*8a10*/  HMMA.16816.F32 R128, R20, R38, R128 ;  /* 0x000000261480723c */ /* 0x000fe20000001880 */
[----:B------:R-:W-:Y:S06]  /*8a20*/  LDSM.16.MT88.4 R36, [R134+0x5100] ;  /* 0x005100008624783b */ /* 0x000fec0000004200 */
[----:B------:R-:W-:Y:S02]  /*8a30*/  F2FP.PACK_AB R20, R151, R144 ;  /* 0x000000909714723e */ /* 0x000fe400000000ff */
[----:B------:R-:W-:Y:S03]  /*8a40*/  F2FP.PACK_AB R21, R149, R150 ;  /* 0x000000969515723e */ /* 0x000fe600000000ff */
[----:B------:R-:W-:Y:S02]  /*8a50*/  F2FP.PACK_AB R22, R162, R148 ;  /* 0x00000094a216723e */ /* 0x000fe400000000ff */
[----:B-1----:R-:W-:Y:S07]  /*8a60*/  F2FP.PACK_AB R23, R160, R161 ;  /* 0x000000a1a017723e */ /* 0x002fee00000000ff */
[C---:B------:R-:W-:Y:S08]  /*8a70*/  HMMA.16816.F32 R4, R20.reuse, R32, R4 ;  /* 0x000000201404723c */ /* 0x040ff00000001804 */
[C---:B------:R-:W-:Y:S01]  /*8a80*/  HMMA.16816.F32 R8, R20.reuse, R34, R8 ;  /* 0x000000221408723c */ /* 0x040fe20000001808 */
[----:B------:R-:W1:Y:S07]  /*8a90*/  LDSM.16.MT88.4 R32, [R135+UR4+0x5100] ;  /* 0x005100048720783b */ /* 0x000e6e0008004200 */
[C---:B------:R-:W-:Y:S08]  /*8aa0*/  HMMA.16816.F32 R52, R20.reuse, R40, R52 ;  /* 0x000000281434723c */ /* 0x040ff00000001834 */
[C---:B------:R-:W-:Y:S01]  /*8ab0*/  HMMA.16816.F32 R56, R20.reuse, R42, R56 ;  /* 0x0000002a1438723c */ /* 0x040fe20000001838 */
[----:B------:R-:W1:Y:S07]  /*8ac0*/  LDSM.16.MT88.4 R40, [R133+0x5100] ;  /* 0x005100008528783b */ /* 0x000e6e0000004200 */
        /* <DEDUP_REMOVED lines=9> */
[C---:B------:R-:W-:Y:S08]  /*8b60*/  HMMA.16816.F32 R84, R20.reuse, R36, R84 ;  /* 0x000000241454723c */ /* 0x040ff00000001854 */
[C---:B------:R-:W-:Y:S01]  /*8b70*/  HMMA.16816.F32 R88, R20.reuse, R38, R88 ;  /* 0x000000261458723c */ /* 0x040fe20000001858 */
[----:B------:R-:W1:Y:S07]  /*8b80*/  LDSM.16.MT88.4 R36, [R133+0x8100] ;  /* 0x008100008524783b */ /* 0x000e6e0000004200 */
[C---:B------:R-:W-:Y:S08]  /*8b90*/  HMMA.16816.F32 R92, R20.reuse, R136, R92 ;  /* 0x00000088145c723c */ /* 0x040ff0000000185c */
[C---:B------:R-:W-:Y:S08]  /*8ba0*/  HMMA.16816.F32 R96, R20.reuse, R138, R96 ;  /* 0x0000008a1460723c */ /* 0x040ff00000001860 */
[C---:B------:R-:W-:Y:S08]  /*8bb0*/  HMMA.16816.F32 R100, R20.reuse, R40, R100 ;  /* 0x000000281464723c */ /* 0x040ff00000001864 */
[C---:B------:R-:W-:Y:S01]  /*8bc0*/  HMMA.16816.F32 R104, R20.reuse, R42, R104 ;  /* 0x0000002a1468723c */ /* 0x040fe20000001868 */
[----:B------:R-:W-:Y:S07]  /*8bd0*/  LDSM.16.MT88.4 R40, [R135+UR4+0x5900] ;  /* 0x005900048728783b */ /* 0x000fee0008004200 */
[C---:B---3--:R-:W-:Y:S08]  /*8be0*/  HMMA.16816.F32 R108, R20.reuse, R24, R108 ;  /* 0x00000018146c723c */ /* 0x048ff0000000186c */
[C---:B------:R-:W-:Y:S01]  /*8bf0*/  HMMA.16816.F32 R112, R20.reuse, R26, R112 ;  /* 0x0000001a1470723c */ /* 0x040fe20000001870 */
[----:B------:R-:W3:Y:S07]  /*8c00*/  LDSM.16.MT88.4 R24, [R134+0x2900] ;  /* 0x002900008618783b */ /* 0x000eee0000004200 */
[C---:B----4-:R-:W-:Y:S08]  /*8c10*/  HMMA.16816.F32 R116, R20.reuse, R28, R116 ;  /* 0x0000001c1474723c */ /* 0x050ff00000001874 */
[C---:B------:R-:W-:Y:S01]  /*8c20*/  HMMA.16816.F32 R120, R20.reuse, R30, R120 ;  /* 0x0000001e1478723c */ /* 0x040fe20000001878 */
[----:B------:R-:W4:Y:S07]  /*8c30*/  LDSM.16.MT88.4 R28, [R233+UR4+0x2900] ;  /* 0x00290004e91c783b */ /* 0x000f2e0008004200 */
        /* <DEDUP_REMOVED lines=10> */
[C---:B------:R-:W-:Y:S01]  /*8ce0*/  HMMA.16816.F32 R136, R20.reuse, R140, R4 ;  /* 0x0000008c1488723c */ /* 0x040fe20000001804 */
[----:B------:R-:W1:Y:S07]  /*8cf0*/  LDSM.16.MT88.4 R4, [R233+UR4+0x5900] ;  /* 0x00590004e904783b */ /* 0x000e6e0008004200 */
[C---:B------:R-:W-:Y:S01]  /*8d00*/  HMMA.16816.F32 R140, R20.reuse, R142, R8 ;  /* 0x0000008e148c723c */ /* 0x040fe20000001808 */
[----:B------:R-:W1:Y:S07]  /*8d10*/  LDSM.16.MT88.4 R8, [R133+0x5900] ;  /* 0x005900008508783b */ /* 0x000e6e0000004200 */
[C---:B---3--:R-:W-:Y:S07]  /*8d20*/  HMMA.16816.F32 R52, R20.reuse, R24, R52 ;  /* 0x000000181434723c */ /* 0x048fee0000001834 */
[----:B------:R-:W-:Y:S01]  /*8d30*/  FADD.FTZ R24, R242, R2 ;  /* 0x00000002f2187221 */ /* 0x000fe20000010000 */
[C---:B------:R-:W-:Y:S04]  /*8d40*/  HMMA.16816.F32 R56, R20.reuse, R26, R56 ;  /* 0x0000001a1438723c */ /* 0x040fe80000001838 */
[----:B------:R-:W-:Y:S02]  /*8d50*/  FADD.FTZ R2, R230, R0 ;  /* 0x00000000e6027221 */ /* 0x000fe40000010000 */
[----:B------:R-:W-:Y:S02]  /*8d60*/  FADD.FTZ R0, R241, R24 ;  /* 0x00000018f1007221 */ /* 0x000fe40000010000 */
[C---:B----4-:R-:W-:Y:S01]  /*8d70*/  HMMA.16816.F32 R60, R20.reuse, R28, R60 ;  /* 0x0000001c143c723c */ /* 0x050fe2000000183c */
[----:B------:R-:W3:Y:S03]  /*8d80*/  LDSM.16.MT88.4 R24, [R135+UR4+0x8900] ;  /* 0x008900048718783b */ /* 0x000ee60008004200 */
[----:B------:R-:W-:Y:S02]  /*8d90*/  FADD.FTZ R2, R229, R2 ;  /* 0x00000002e5027221 */ /* 0x000fe40000010000 */
[----:B------:R-:W-:Y:S02]  /*8da0*/  FADD.FTZ R0, R240, R0 ;  /* 0x00000000f0007221 */ /* 0x000fe40000010000 */
[C---:B------:R-:W-:Y:S04]  /*8db0*/  HMMA.16816.F32 R64, R20.reuse, R30, R64 ;  /* 0x0000001e1440723c */ /* 0x040fe80000001840 */
[----:B------:R-:W-:Y:S02]  /*8dc0*/  FADD.FTZ R2, R238, R2 ;  /* 0x00000002ee027221 */ /* 0x000fe40000010000 */
[----:B------:R-:W-:Y:S01]  /*8dd0*/  FADD.FTZ R0, R228, R0 ;  /* 0x00000000e4007221 */ /* 0x000fe20000010000 */
[----:B--2---:R-:W-:Y:S01]  /*8de0*/  @P0 MOV R30, R146 ;  /* 0x00000092001e0202 */ /* 0x004fe20000000f00 */
[C---:B-1----:R-:W-:Y:S04]  /*8df0*/  HMMA.16816.F32 R68, R20.reuse, R32, R68 ;  /* 0x000000201444723c */ /* 0x042fe80000001844 */
[----:B------:R-:W-:Y:S01]  /*8e00*/  @P0 MOV R31, R249 ;  /* 0x000000f9001f0202 */ /* 0x000fe20000000f00 */
        /* <DEDUP_REMOVED lines=19> */
[----:B------:R-:W-:Y:S01]  /*8f40*/  MOV R0, UR15 ;  /* 0x0000000f00007c02 */ /* 0x000fe20008000f00 */
[----:B------:R-:W-:Y:S01]  /*8f50*/  FADD.FTZ R32, R171, R28 ;  /* 0x0000001cab207221 */ /* 0x000fe20000010000 */
[----:B------:R-:W-:Y:S01]  /*8f60*/  MOV R4, UR18 ;  /* 0x0000001200047c02 */ /* 0x000fe20008000f00 */
[C---:B------:R-:W-:Y:S01]  /*8f70*/  HMMA.16816.F32 R96, R20.reuse, R6, R96 ;  /* 0x000000061460723c */ /* 0x040fe20000001860 */
[----:B------:R-:W-:Y:S03]  /*8f80*/  MOV R5, UR19 ;  /* 0x0000001300057c02 */ /* 0x000fe60008000f00 */
[----:B------:R-:W-:Y:S03]  /*8f90*/  @P0 IMAD.WIDE.U32 R30, R4, 0x60, R30 ;  /* 0x00000060041e0825 */ /* 0x000fe600078e001e */
[----:B------:R-:W1:Y:S01]  /*8fa0*/  LDSM.16.MT88.4 R4, [R134+0x8900] ;  /* 0x008900008604783b */ /* 0x000e620000004200 */
[C---:B------:R-:W-:Y:S04]  /*8fb0*/  HMMA.16816.F32 R100, R20.reuse, R8, R100 ;  /* 0x000000081464723c */ /* 0x040fe80000001864 */
[----:B------:R-:W-:Y:S01]  /*8fc0*/  @P0 IADD3 R28, R31, UR10, RZ ;  /* 0x0000000a1f1c0c10 */ /* 0x000fe2000fffe0ff */
[----:B------:R-:W-:Y:S01]  /*8fd0*/  @P0 IMAD R0, R0, 0x4800, R252 ;  /* 0x0000480000000824 */ /* 0x000fe200078e02fc */
[C---:B------:R-:W-:Y:S01]  /*8fe0*/  @P0 SHF.L.U32 R2, R30.reuse, 0x1, RZ ;  /* 0x000000011e020819 */ /* 0x040fe200000006ff */
[----:B------:R-:W-:Y:S01]  /*8ff0*/  FADD.FTZ R34, R167, R29 ;  /* 0x0000001da7227221 */ /* 0x000fe20000010000 */
[C---:B------:R-:W-:Y:S01]  /*9000*/  HMMA.16816.F32 R104, R20.reuse, R10, R104 ;  /* 0x0000000a1468723c */ /* 0x040fe20000001868 */
[----:B------:R-:W2:Y:S01]  /*9010*/  LDSM.16.MT88.4 R8, [R233+UR4+0x8900] ;  /* 0x00890004e908783b */ /* 0x000ea20008004200 */
[----:B------:R-:W-:Y:S02]  /*9020*/  @UP0 USHF.L.U32 UR10, UR6, 0x6, URZ ;  /* 0x00000006060a0899 */ /* 0x000fe4000800063f */
[----:B------:R-:W-:Y:S01]  /*9030*/  @P0 SHF.L.U64.HI R30, R30, 0x1, R28 ;  /* 0x000000011e1e0819 */ /* 0x000fe2000001021c */
[----:B------:R-:W-:Y:S01]  /*9040*/  FADD.FTZ R31, R174, R32 ;  /* 0x00000020ae1f7221 */ /* 0x000fe20000010000 */
[----:B------:R-:W-:Y:S01]  /*9050*/  @P0 IADD3 R28, P6, R2, c[0x0][0x1c8], RZ ;  /* 0x00007200021c0a10 */ /* 0x000fe20007fde0ff */
[----:B------:R-:W-:Y:S01]  /*9060*/  FADD.FTZ R34, R170, R34 ;  /* 0x00000022aa227221 */ /* 0x000fe20000010000 */
[C---:B---3--:R-:W-:Y:S01]  /*9070*/  HMMA.16816.F32 R108, R20.reuse, R24, R108 ;  /* 0x00000018146c723c */ /* 0x048fe2000000186c */
[----:B------:R-:W-:Y:S03]  /*9080*/  UISETP.GE.AND UP0, UPT, UR5, 0x1, UPT ;  /* 0x000000010500788c */ /* 0x000fe6000bf06270 */
[----:B------:R-:W-:Y:S01]  /*9090*/  @P0 IADD3.X R29, R30, c[0x0][0x1cc], RZ, P6, !PT ;  /* 0x000073001e1d0a10 */ /* 0x000fe200037fe4ff */
[----:B------:R-:W-:Y:S01]  /*90a0*/  FADD.FTZ R31, R166, R31 ;  /* 0x0000001fa61f7221 */ /* 0x000fe20000010000 */
[----:B------:R-:W-:Y:S02]  /*90b0*/  @P0 SHF.L.U32 R0, R0, 0x1, RZ ;  /* 0x0000000100000819 */ /* 0x000fe400000006ff */
[C---:B------:R-:W-:Y:S01]  /*90c0*/  HMMA.16816.F32 R112, R20.reuse, R26, R112 ;  /* 0x0000001a1470723c */ /* 0x040fe20000001870 */
[----:B------:R3:W4:Y:S03]  /*90d0*/  LDSM.16.MT88.4 R24, [R133+0x8900] ;  /* 0x008900008518783b */ /* 0x0007260000004200 */
[----:B------:R-:W-:Y:S04]  /*90e0*/  @P0 IADD3 R32, P5, R2, 0x80, RZ ;  /* 0x0000008002200810 */ /* 0x000fe80007fbe0ff */
[----:B------:R-:W-:Y:S01]  /*90f0*/  @P0 IADD3 R32, P1, R32, c[0x0][0x1c8], RZ ;  /* 0x0000720020200a10 */ /* 0x000fe20007f3e0ff */
[----:B------:R-:W-:Y:S01]  /*9100*/  @!PT LDS RZ, [RZ] ;  /* 0x00000000fffff984 */ /* 0x000fe20000000800 */
[----:B------:R-:W-:Y:S01]  /*9110*/  @!PT LDS RZ, [RZ] ;  /* 0x00000000fffff984 */ /* 0x000fe20000000800 */
[----:B------:R-:W-:Y:S01]  /*9120*/  @!PT LDS RZ, [RZ] ;  /* 0x00000000fffff984 */ /* 0x000fe20000000800 */
[----:B------:R2:W-:Y:S03]  /*9130*/  @P0 LDGSTS.E.BYPASS.LTC128B.128 [R0+0x12100], [R28.64], !P4 ;  /* 0x121000001c000fae */ /* 0x0005e6000e101d54 */
[----:B------:R-:W-:Y:S02]  /*9140*/  @P0 IADD3.X R33, RZ, c[0x0][0x1cc], R30, P1, P5 ;  /* 0x00007300ff210a10 */ /* 0x000fe40000fea41e */
[----:B------:R-:W-:Y:S01]  /*9150*/  @P0 IADD3 R2, P5, R2, 0x100, RZ ;  /* 0x0000010002020810 */ /* 0x000fe20007fbe0ff */
[C---:B-1----:R-:W-:Y:S02]  /*9160*/  HMMA.16816.F32 R116, R20.reuse, R4, R116 ;  /* 0x000000041474723c */ /* 0x042fe40000001874 */
[----:B------:R1:W-:Y:S05]  /*9170*/  @P0 LDGSTS.E.BYPASS.LTC128B.128 [R0+0x15100], [R32.64], !P3 ;  /* 0x1510000020000fae */ /* 0x0003ea000d901d54 */
[----:B------:R-:W-:Y:S01]  /*9180*/  FADD.FTZ R4, R169, R34 ;  /* 0x00000022a9047221 */ /* 0x000fe20000010000 */
[C---:B------:R-:W-:Y:S04]  /*9190*/  HMMA.16816.F32 R120, R20.reuse, R6, R120 ;  /* 0x000000061478723c */ /* 0x040fe80000001878 */
[----:B------:R-:W-:Y:S01]  /*91a0*/  FADD.FTZ R4, R168, R4 ;  /* 0x00000004a8047221 */ /* 0x000fe20000010000 */
[----:B---3--:R-:W-:Y:S01]  /*91b0*/  MOV R133, R3 ;  /* 0x0000000300857202 */ /* 0x008fe20000000f00 */
[----:B------:R-:W-:Y:S01]  /*91c0*/  FADD.FTZ R5, R165, R31 ;  /* 0x0000001fa5057221 */ /* 0x000fe20000010000 */
[----:B------:R-:W-:Y:S05]  /*91d0*/  @P0 IADD3 R6, P1, R2, c[0x0][0x1c8], RZ ;  /* 0x0000720002060a10 */ /* 0x000fea0007f3e0ff */
[----:B------:R-:W-:Y:S01]  /*91e0*/  @P0 IADD3.X R7, RZ, c[0x0][0x1cc], R30, P1, P5 ;  /* 0x00007300ff070a10 */ /* 0x000fe20000fea41e */
[----:B------:R-:W-:Y:S02]  /*91f0*/  FADD.FTZ R5, R164, R5 ;  /* 0x00000005a4057221 */ /* 0x000fe40000010000 */
[----:B------:R-:W-:Y:S01]  /*9200*/  FADD.FTZ R30, R144, R4 ;  /* 0x00000004901e7221 */ /* 0x000fe20000010000 */
[----:B------:R-:W-:Y:S01]  /*9210*/  @P0 IADD3 R4, P1, R28, UR10, RZ ;  /* 0x0000000a1c040c10 */ /* 0x000fe2000ff3e0ff */
[----:B------:R3:W-:Y:S01]  /*9220*/  @P0 LDGSTS.E.BYPASS.LTC128B.128 [R0+0x18100], [R6.64], !P2 ;  /* 0x1810000006000fae */ /* 0x0007e2000d101d54 */
[----:B------:R-:W-:Y:S01]  /*9230*/  FADD.FTZ R2, R163, R5 ;  /* 0x00000005a3027221 */ /* 0x000fe20000010000 */
[C---:B--2---:R-:W-:Y:S03]  /*9240*/  HMMA.16816.F32 R144, R20.reuse, R8, R12 ;  /* 0x000000081490723c */ /* 0x044fe6000000180c */
[----:B------:R-:W-:Y:S01]  /*9250*/  @P0 IADD3.X R5, R29, UR13, RZ, P1, !PT ;  /* 0x0000000d1d050c10 */ /* 0x000fe20008ffe4ff */
[----:B------:R-:W-:Y:S03]  /*9260*/  FADD.FTZ R2, R150, R2 ;  /* 0x0000000296027221 */ /* 0x000fe60000010000 */
[----:B------:R-:W-:Y:S01]  /*9270*/  FADD.FTZ R8, R151, R30 ;  /* 0x0000001e97087221 */ /* 0x000fe20000010000 */
[----:B------:R2:W-:Y:S01]  /*9280*/  @P0 LDGSTS.E.BYPASS.LTC128B.128 [R0+0x13100], [R4.64], !P4 ;  /* 0x1310000004000fae */ /* 0x0005e2000e101d54 */
[C---:B------:R-:W-:Y:S03]  /*9290*/  HMMA.16816.F32 R124, R20.reuse, R10, R124 ;  /* 0x0000000a147c723c */ /* 0x040fe6000000187c */
[----:B------:R-:W-:Y:S04]  /*92a0*/  FADD.FTZ R2, R149, R2 ;  /* 0x0000000295027221 */ /* 0x000fe80000010000 */
[----:B------:R2:W-:Y:S01]  /*92b0*/  @P0 LDGSTS.E.BYPASS.LTC128B.128 [R0+0x16100], [R4.64+0x80], !P3 ;  /* 0x1610008004000fae */ /* 0x0005e2000d901d54 */
[----:B------:R-:W-:Y:S04]  /*92c0*/  FADD.FTZ R2, R161, R2 ;  /* 0x00000002a1027221 */ /* 0x000fe80000010000 */
[----:B------:R-:W-:Y:S03]  /*92d0*/  FADD.FTZ R2, R160, R2 ;  /* 0x00000002a0027221 */ /* 0x000fe60000010000 */
[----:B------:R2:W-:Y:S01]  /*92e0*/  @P0 LDGSTS.E.BYPASS.LTC128B.128 [R0+0x19100], [R4.64+0x100], !P2 ;  /* 0x1910010004000fae */ /* 0x0005e2000d101d54 */
[----:B---3--:R-:W-:Y:S01]  /*92f0*/  @P0 IADD3 R6, P1, R4, UR10, RZ ;  /* 0x0000000a04060c10 */ /* 0x008fe2000ff3e0ff */
[----:B------:R-:W-:Y:S03]  /*9300*/  UIADD3 UR10, UR5, 0x1, URZ ;  /* 0x00000001050a7890 */ /* 0x000fe6000fffe03f */
[----:B------:R-:W-:Y:S01]  /*9310*/  @P0 IADD3.X R7, R5, UR13, RZ, P1, !PT ;  /* 0x0000000d05070c10 */ /* 0x000fe20008ffe4ff */
[----:B------:R-:W-:Y:S04]  /*9320*/  USEL UR5, UR10, URZ, !UP0 ;  /* 0x0000003f0a057287 */ /* 0x000fe8000c000000 */
[----:B------:R1:W-:Y:S08]  /*9330*/  @P0 LDGSTS.E.BYPASS.LTC128B.128 [R0+0x14100], [R6.64], !P4 ;  /* 0x1410000006000fae */ /* 0x0003f0000e101d54 */
[----:B------:R1:W-:Y:S08]  /*9340*/  @P0 LDGSTS.E.BYPASS.LTC128B.128 [R0+0x17100], [R6.64+0x80], !P3 ;  /* 0x1710008006000fae */ /* 0x0003f0000d901d54 */
[----:B------:R1:W-:Y:S01]  /*9350*/  @P0 LDGSTS.E.BYPASS.LTC128B.128 [R0+0x1a100], [R6.64+0x100], !P2 ;  /* 0x1a10010006000fae */ /* 0x0003e2000d101d54 */
[----:B--2---:R-:W-:Y:S01]  /*9360*/  FADD.FTZ R4, R148, R8 ;  /* 0x0000000894047221 */ /* 0x004fe20000010000 */
[----:B------:R-:W-:Y:S01]  /*9370*/  ISETP.LT.AND P0, PT, RZ, UR16, PT ;  /* 0x00000010ff007c0c */ /* 0x000fe2000bf01270 */
[C---:B----4-:R-:W-:Y:S01]  /*9380*/  HMMA.16816.F32 R148, R20.reuse, R24, R16 ;  /* 0x000000181494723c */ /* 0x050fe20000001810 */
[----:B------:R-:W-:Y:S04]  /*9390*/  UMOV UR16, UR14 ;  /* 0x0000000e00107c82 */ /* 0x000fe80008000000 */
[----:B------:R-:W0:Y:S03]  /*93a0*/  LDGDEPBAR ;  /* 0x00000000000079af */ /* 0x000e260000000000 */
[----:B------:R-:W-:Y:S04]  /*93b0*/  HMMA.16816.F32 R128, R20, R26, R128 ;  /* 0x0000001a1480723c */ /* 0x000fe80000001880 */
[----:B-1----:R-:W-:Y:S02]  /*93c0*/  FADD.FTZ R0, R162, R4 ;  /* 0x00000004a2007221 */ /* 0x002fe40000010000 */
[----:B------:R-:W-:Y:S02]  /*93d0*/  FADD.FTZ R4, R46, R2 ;  /* 0x000000022e047221 */ /* 0x000fe40000010000 */
[----:B------:R-:W-:Y:S04]  /*93e0*/  FADD.FTZ R0, R44, R0 ;  /* 0x000000002c007221 */ /* 0x000fe80000010000 */
[----:B------:R-:W-:Y:S02]  /*93f0*/  FADD.FTZ R4, R47, R4 ;  /* 0x000000042f047221 */ /* 0x000fe40000010000 */
[----:B------:R-:W-:Y:S04]  /*9400*/  FADD.FTZ R0, R45, R0 ;  /* 0x000000002d007221 */ /* 0x000fe80000010000 */
[----:B------:R-:W-:Y:S02]  /*9410*/  FADD.FTZ R2, R48, R0 ;  /* 0x0000000030027221 */ /* 0x000fe40000010000 */
[----:B------:R-:W-:Y:S02]  /*9420*/  FADD.FTZ R0, R50, R4 ;  /* 0x0000000432007221 */ /* 0x000fe40000010000 */
[----:B------:R-:W-:Y:S02]  /*9430*/  FADD.FTZ R244, R49, R2 ;  /* 0x0000000231f47221 */ /* 0x000fe40000010000 */
[----:B------:R-:W-:Y:S01]  /*9440*/  FADD.FTZ R245, R51, R0 ;  /* 0x0000000033f57221 */ /* 0x000fe20000010000 */
[----:B------:R-:W-:Y:S01]  /*9450*/  MOV R0, R132 ;  /* 0x0000008400007202 */ /* 0x000fe20000000f00 */
[----:B------:R-:W-:-:S05]  /*9460*/  @P0 BRA `(.L_x_1923) ;  /* 0xffffc91000000947 */ /* 0x000fca000383ffff */
.L_x_1922:
[----:B------:R-:W2:Y:S01]  /*9470*/  LDL.LU R18, [R1+0x18] ;  /* 0x0000180001127983 */ /* 0x000ea20000300800 */
[----:B------:R-:W-:-:S03]  /*9480*/  MOV R152, c[0x0][0x4e8] ;  /* 0x00013a0000987a02 */ /* 0x000fc60000000f00 */
[----:B------:R-:W3:Y:S04]  /*9490*/  LDL.LU R153, [R1+0x20] ;  /* 0x0000200001997983 */ /* 0x000ee80000300800 */
[----:B------:R-:W-:Y:S01]  /*94a0*/  BAR.SYNC.DEFER_BLOCKING 0x1, 0x100 ;  /* 0x0044000000007b1d */ /* 0x000fe20000010000 */
[----:B------:R-:W-:-:S05]  /*94b0*/  ISETP.NE.AND P0, PT, R152, 0x1, PT ;  /* 0x000000019800780c */ /* 0x000fca0003f05270 */
[----:B-1----:R-:W1:Y:S04]  /*94c0*/  SHFL.BFLY PT, R6, R244, 0x2, 0x1f ;  /* 0x0c401f00f4067f89 */ /* 0x002e6800000e0000 */
[----:B------:R-:W4:Y:S04]  /*94d0*/  SHFL.BFLY PT, R7, R245, 0x2, 0x1f ;  /* 0x0c401f00f5077f89 */ /* 0x000f2800000e0000 */
[----:B------:R-:W4:Y:S04]  /*94e0*/  S2R R4, SR_CTAID.Y ;  /* 0x0000000000047919 */ /* 0x000f280000002600 */
[----:B------:R-:W4:Y:S01]  /*94f0*/  S2R R5, SR_TID.X ;  /* 0x0000000000057919 */ /* 0x000f220000002100 */
[----:B-1----:R-:W-:-:S02]  /*9500*/  FADD.FTZ R6, R6, R244 ;  /* 0x000000f406067221 */ /* 0x002fc40000010000 */
[----:B----4-:R-:W-:-:S03]  /*9510*/  FADD.FTZ R7, R7, R245 ;  /* 0x000000f507077221 */ /* 0x010fc60000010000 */
[----:B------:R-:W1:Y:S01]  /*9520*/  SHFL.BFLY PT, R0, R6, 0x1, 0x1f ;  /* 0x0c201f0006007f89 */ /* 0x000e6200000e0000 */
[----:B------:R-:W-:-:S03]  /*9530*/  IMAD.WIDE.U32 R12, R4, c[0x0][0x490], RZ ;  /* 0x00012400040c7a25 */ /* 0x000fc600078e00ff */
[----:B------:R-:W4:Y:S01]  /*9540*/  SHFL.BFLY PT, R2, R7, 0x1, 0x1f ;  /* 0x0c201f0007027f89 */ /* 0x000f2200000e0000 */
[----:B------:R-:W-:Y:S01]  /*9550*/  SHF.R.S32.HI R135, RZ, 0x1f, R5 ;  /* 0x0000001fff877819 */ /* 0x000fe20000011405 */
[----:B------:R-:W-:-:S04]  /*9560*/  IMAD.WIDE.U32 R16, R4, c[0x0][0x3e8], RZ ;  /* 0x0000fa0004107a25 */ /* 0x000fc800078e00ff */
[----:B-1----:R-:W-:Y:S01]  /*9570*/  FADD.FTZ R6, R6, R0 ;  /* 0x0000000006067221 */ /* 0x002fe20000010000 */
[----:B------:R-:W-:Y:S01]  /*9580*/  SHF.R.S32.HI R0, RZ, 0x1f, R4 ;  /* 0x0000001fff007819 */ /* 0x000fe20000011404 */
[----:B----4-:R-:W-:-:S03]  /*9590*/  FADD.FTZ R7, R7, R2 ;  /* 0x0000000207077221 */ /* 0x010fc60000010000 */
[----:B------:R-:W-:Y:S01]  /*95a0*/  FSETP.NE.FTZ.AND P2, PT, R6, RZ, PT ;  /* 0x000000ff0600720b */ /* 0x000fe20003f55000 */
[C---:B------:R-:W-:Y:S01]  /*95b0*/  IMAD R14, R0.reuse, c[0x0][0x490], RZ ;  /* 0x00012400000e7a24 */ /* 0x040fe200078e02ff */
[----:B------:R-:W-:Y:S01]  /*95c0*/  MOV R2, RZ ;  /* 0x000000ff00027202 */ /* 0x000fe20000000f00 */
[----:B------:R-:W-:Y:S01]  /*95d0*/  IMAD R8, R0, c[0x0][0x3e8], RZ ;  /* 0x0000fa0000087a24 */ /* 0x000fe200078e02ff */
[----:B------:R-:W-:Y:S01]  /*95e0*/  FSETP.NE.FTZ.AND P1, PT, R7, RZ, PT ;  /* 0x000000ff0700720b */ /* 0x000fe20003f35000 */
[C---:B------:R-:W-:Y:S02]  /*95f0*/  IMAD R14, R4.reuse, c[0x0][0x494], R14 ;  /* 0x00012500040e7a24 */ /* 0x040fe400078e020e */
[----:B------:R-:W-:Y:S01]  /*9600*/  IMAD R8, R4, c[0x0][0x3ec], R8 ;  /* 0x0000fb0004087a24 */ /* 0x000fe200078e0208 */
[CC--:B------:R-:W-:Y:S02]  /*9610*/  LEA.HI R4, R135.reuse, R5.reuse, RZ, 0x2 ;  /* 0x0000000587047211 */ /* 0x0c0fe400078f10ff */
[----:B------:R-:W-:-:S02]  /*9620*/  LEA.HI R135, R135, R5, RZ, 0x5 ;  /* 0x0000000587877211 */ /* 0x000fc400078f28ff */
[----:B------:R-:W-:Y:S01]  /*9630*/  LOP3.LUT R10, R4, 0xfffffffc, RZ, 0xc0, !PT ;  /* 0xfffffffc040a7812 */ /* 0x000fe200078ec0ff */
[----:B------:R-:W1:Y:S01]  /*9640*/  @P2 MUFU.RCP R2, R6 ;  /* 0x0000000600022308 */ /* 0x000e620000001000 */
[----:B------:R-:W-:Y:S02]  /*9650*/  LOP3.LUT R11, R135, 0xffffffe0, RZ, 0xc0, !PT ;  /* 0xffffffe0870b7812 */ /* 0x000fe400078ec0ff */
[-C--:B------:R-:W-:Y:S02]  /*9660*/  IADD3 R10, -R10, R5.reuse, RZ ;  /* 0x000000050a0a7210 */ /* 0x080fe40007ffe1ff */
[----:B------:R-:W-:Y:S02]  /*9670*/  IADD3 R11, -R11, R5, RZ ;  /* 0x000000050b0b7210 */ /* 0x000fe40007ffe1ff */
[----:B------:R-:W-:Y:S02]  /*9680*/  IADD3 R9, R17, R8, RZ ;  /* 0x0000000811097210 */ /* 0x000fe40007ffe0ff */
[----:B------:R-:W-:-:S02]  /*9690*/  LOP3.LUT P4, RZ, R11, 0x3, RZ, 0xc0, !PT ;  /* 0x000000030bff7812 */ /* 0x000fc4000788c0ff */
[----:B------:R-:W-:Y:S02]  /*96a0*/  MOV R8, R16 ;  /* 0x0000001000087202 */ /* 0x000fe40000000f00 */
[----:B------:R-:W-:Y:S02]  /*96b0*/  IADD3 R15, R13, R14, RZ ;  /* 0x0000000e0d0f7210 */ /* 0x000fe40007ffe0ff */
[----:B------:R-:W-:Y:S01]  /*96c0*/  MOV R14, R12 ;  /* 0x0000000c000e7202 */ /* 0x000fe20000000f00 */
[C---:B-1----:R-:W-:Y:S02]  /*96d0*/  FMUL.FTZ R25, R2.reuse, R64 ;  /* 0x0000004002197220 */ /* 0x042fe40000410000 */
[----:B------:R-:W4:Y:S01]  /*96e0*/  LDL R64, [R1+0x1c] ;  /* 0x00001c0001407983 */ /* 0x000f220000100800 */
        /* <DEDUP_REMOVED lines=45> */
[----:B------:R-:W1:Y:S01]  /*99c0*/  @P2 MUFU.LG2 R6, R6 ;  /* 0x0000000600062308 */ /* 0x000e620000000c00 */
[----:B------:R-:W-:Y:S01]  /*99d0*/  MOV R60, 0xff800000 ;  /* 0xff800000003c7802 */ /* 0x000fe20000000f00 */
[----:B-1----:R-:W-:Y:S02]  /*99e0*/  @P2 FMUL.FTZ R6, R6, 0.69314718246459960938 ;  /* 0x3f31721806062820 */ /* 0x002fe40000410000 */
[----:B--2---:R-:W-:Y:S01]  /*99f0*/  @P0 IMAD.HI.U32 R0, R18, c[0x0][0x4ec], RZ ;  /* 0x00013b0012000a27 */ /* 0x004fe200078e00ff */
[----:B------:R-:W-:-:S04]  /*9a00*/  MOV R23, R18 ;  /* 0x0000001200177202 */ /* 0x000fc80000000f00 */
[----:B------:R-:W-:Y:S02]  /*9a10*/  @P0 SHF.R.U32.HI R23, RZ, c[0x0][0x4f0], R0 ;  /* 0x00013c00ff170a19 */ /* 0x000fe40000011600 */
[----:B------:R-:W-:Y:S02]  /*9a20*/  MOV R0, RZ ;  /* 0x000000ff00007202 */ /* 0x000fe40000000f00 */
[----:B------:R-:W-:-:S04]  /*9a30*/  IADD3 R5, -R23, RZ, RZ ;  /* 0x000000ff17057210 */ /* 0x000fc80007ffe1ff */
[----:B------:R-:W1:Y:S01]  /*9a40*/  @P1 MUFU.RCP R0, R7 ;  /* 0x0000000700001308 */ /* 0x000e620000001000 */
[----:B------:R-:W-:Y:S02]  /*9a50*/  IMAD R133, R5, c[0x0][0x4e8], R18 ;  /* 0x00013a0005857a24 */ /* 0x000fe400078e0212 */
[----:B------:R-:W-:Y:S02]  /*9a60*/  FMUL.FTZ R18, R2, R52 ;  /* 0x0000003402127220 */ /* 0x000fe40000410000 */
[----:B-1----:R-:W-:Y:S02]  /*9a70*/  FMUL.FTZ R21, R0, R54 ;  /* 0x0000003600157220 */ /* 0x002fe40000410000 */
[----:B------:R-:W1:Y:S01]  /*9a80*/  S2R R54, SR_CTAID.Z ;  /* 0x0000000000367919 */ /* 0x000e620000002700 */
[----:B------:R-:W-:Y:S01]  /*9a90*/  FMUL.FTZ R52, R2, R112 ;  /* 0x0000007002347220 */ /* 0x000fe20000410000 */
[--C-:B------:R-:W-:Y:S02]  /*9aa0*/  SHF.R.S32.HI R5, RZ, 0x2, R4.reuse ;  /* 0x00000002ff057819 */ /* 0x100fe40000011404 */
[----:B------:R-:W-:Y:S01]  /*9ab0*/  SHF.R.S32.HI R2, RZ, 0x1f, R4 ;  /* 0x0000001fff027819 */ /* 0x000fe20000011404 */
[----:B------:R-:W2:Y:S03]  /*9ac0*/  @P1 MUFU.LG2 R7, R7 ;  /* 0x0000000700071308 */ /* 0x000ea60000000c00 */
        /* <DEDUP_REMOVED lines=9> */
[C---:B------:R-:W-:Y:S01]  /*9b60*/  FMUL.FTZ R12, R0.reuse, R59 ;  /* 0x0000003b000c7220 */ /* 0x040fe20000410000 */
[----:B-1----:R-:W-:Y:S01]  /*9b70*/  SHF.R.S32.HI R4, RZ, 0x1f, R54 ;  /* 0x0000001fff047819 */ /* 0x002fe20000011436 */
        /* <DEDUP_REMOVED lines=41> */
[----:B------:R-:W-:Y:S01]  /*9e10*/  @P1 MOV R0, 0x3f317218 ;  /* 0x3f31721800001802 */ /* 0x000fe20000000f00 */
[C---:B------:R-:W-:Y:S02]  /*9e20*/  IMAD R62, R4.reuse, c[0x0][0x498], RZ ;  /* 0x00012600043e7a24 */ /* 0x040fe400078e02ff */
[----:B------:R-:W-:-:S02]  /*9e30*/  IMAD R61, R4, c[0x0][0x3f0], RZ ;  /* 0x0000fc00043d7a24 */ /* 0x000fc400078e02ff */
[----:B------:R-:W-:Y:S02]  /*9e40*/  @P2 FMUL.FTZ R4, R2, c[0x0][0x2d0] ;  /* 0x0000b40002042a20 */ /* 0x000fe40000410000 */
[----:B--2---:R-:W-:Y:S02]  /*9e50*/  @P1 FMUL.FTZ R2, R7, 0.69314718246459960938 ;  /* 0x3f31721807021820 */ /* 0x004fe40000410000 */
[----:B------:R-:W-:Y:S01]  /*9e60*/  @P1 FMUL.FTZ R0, R0, c[0x0][0x2d0] ;  /* 0x0000b40000001a20 */ /* 0x000fe20000410000 */
[----:B------:R-:W-:-:S03]  /*9e70*/  MOV R59, 0xff800000 ;  /* 0xff800000003b7802 */ /* 0x000fc60000000f00 */
[----:B------:R-:W-:Y:S01]  /*9e80*/  @P1 FFMA.FTZ R59, R0, R3, R2 ;  /* 0x00000003003b1223 */ /* 0x000fe20000010002 */
[----:B------:R-:W-:Y:S02]  /*9e90*/  SHF.R.S32.HI R0, RZ, 0x5, R135 ;  /* 0x00000005ff007819 */ /* 0x000fe40000011487 */
[----:B------:R-:W-:Y:S02]  /*9ea0*/  F2FP.PACK_AB R24, R63, R24 ;  /* 0x000000183f18723e */ /* 0x000fe400000000ff */
[----:B------:R-:W-:Y:S01]  /*9eb0*/  SHF.R.S32.HI R3, RZ, 0x1f, R0 ;  /* 0x0000001fff037819 */ /* 0x000fe20000011400 */
[----:B------:R-:W1:Y:S01]  /*9ec0*/  S2R R63, SR_CTAID.X ;  /* 0x00000000003f7919 */ /* 0x000e620000002500 */
[----:B------:R-:W-:Y:S02]  /*9ed0*/  LEA.HI R2, R10, R10, RZ, 0x1 ;  /* 0x0000000a0a027211 */ /* 0x000fe400078f08ff */
[----:B------:R-:W-:Y:S02]  /*9ee0*/  LEA.HI R3, R3, R0, RZ, 0x3 ;  /* 0x0000000003037211 */ /* 0x000fe400078f18ff */
[----:B------:R-:W-:-:S02]  /*9ef0*/  LOP3.LUT R2, R2, 0x1ffffffe, RZ, 0xc0, !PT ;  /* 0x1ffffffe02027812 */ /* 0x000fc400078ec0ff */
[----:B------:R-:W-:Y:S02]  /*9f00*/  LOP3.LUT R3, R3, 0xffffff8, RZ, 0xc0, !PT ;  /* 0x0ffffff803037812 */ /* 0x000fe400078ec0ff */
[----:B------:R-:W-:Y:S02]  /*9f10*/  F2FP.PACK_AB R19, R12, R19 ;  /* 0x000000130c13723e */ /* 0x000fe400000000ff */
[C---:B------:R-:W-:Y:S02]  /*9f20*/  IADD3 R7, R0.reuse, -R3, RZ ;  /* 0x8000000300077210 */ /* 0x040fe40007ffe0ff */
[----:B------:R-:W-:Y:S01]  /*9f30*/  LEA R12, R0, R10, 0x9 ;  /* 0x0000000a000c7211 */ /* 0x000fe200078e48ff */
[----:B------:R-:W-:Y:S01]  /*9f40*/  @P2 FFMA.FTZ R60, R4, R132, R6 ;  /* 0x00000084043c2223 */ /* 0x000fe20000010006 */
[----:B------:R-:W-:Y:S02]  /*9f50*/  SHF.R.S32.HI R0, RZ, 0x1f, R23 ;  /* 0x0000001fff007819 */ /* 0x000fe40000011417 */
[----:B------:R-:W-:Y:S01]  /*9f60*/  IADD3 R10, R10, -R2, RZ ;  /* 0x800000020a0a7210 */ /* 0x000fe20007ffe0ff */
[C---:B------:R-:W-:Y:S01]  /*9f70*/  IMAD R61, R54.reuse, c[0x0][0x3f4], R61 ;  /* 0x0000fd00363d7a24 */ /* 0x040fe200078e023d */
[----:B---3--:R-:W-:Y:S01]  /*9f80*/  SHF.R.S32.HI R6, RZ, 0x2, R153 ;  /* 0x00000002ff067819 */ /* 0x008fe20000011499 */
[----:B------:R-:W-:Y:S01]  /*9f90*/  IMAD.WIDE.U32 R8, R54, c[0x0][0x3f0], R8 ;  /* 0x0000fc0036087a25 */ /* 0x000fe200078e0008 */
[----:B------:R-:W-:-:S02]  /*9fa0*/  LOP3.LUT R2, R5, 0x1, RZ, 0xc0, !PT ;  /* 0x0000000105027812 */ /* 0x000fc400078ec0ff */
[C---:B------:R-:W-:Y:S01]  /*9fb0*/  R2P PR, R5.reuse, 0x6 ;  /* 0x0000000605007804 */ /* 0x040fe20000000000 */
[----:B------:R-:W-:Y:S02]  /*9fc0*/  IMAD.SHL.U32 R5, R5, 0x40, RZ ;  /* 0x0000004005057824 */ /* 0x000fe400078e00ff */
[----:B------:R-:W-:Y:S01]  /*9fd0*/  IMAD R4, R0, c[0x0][0x3e0], RZ ;  /* 0x0000f80000047a24 */ /* 0x000fe200078e02ff */
[----:B------:R-:W-:Y:S02]  /*9fe0*/  LEA R0, R7, R6, 0x4 ;  /* 0x0000000607007211 */ /* 0x000fe400078e20ff */
[----:B------:R-:W-:Y:S02]  /*9ff0*/  ISETP.NE.U32.AND P3, PT, R2, 0x1, PT ;  /* 0x000000010200780c */ /* 0x000fe40003f65070 */
[----:B------:R-:W-:Y:S02]  /*a000*/  IADD3 R3, R9, R61, RZ ;  /* 0x0000003d09037210 */ /* 0x000fe40007ffe0ff */
[----:B------:R-:W-:-:S02]  /*a010*/  LOP3.LUT R5, R5, 0x1c0, RZ, 0xc0, !PT ;  /* 0x000001c005057812 */ /* 0x000fc400078ec0ff */
[----:B------:R-:W-:Y:S02]  /*a020*/  MOV R2, R8 ;  /* 0x0000000800027202 */ /* 0x000fe40000000f00 */
[----:B------:R-:W-:Y:S01]  /*a030*/  LEA R10, R10, R0, 0x3 ;  /* 0x000000000a0a7211 */ /* 0x000fe200078e18ff */
[----:B------:R-:W-:Y:S01]  /*a040*/  IMAD R7, R23, c[0x0][0x3e4], R4 ;  /* 0x0000f90017077a24 */ /* 0x000fe200078e0204 */
[----:B------:R-:W-:Y:S01]  /*a050*/  LEA.HI R6, R5, R5, RZ, 0x1d ;  /* 0x0000000505067211 */ /* 0x000fe200078fe8ff */
[----:B------:R-:W-:Y:S01]  /*a060*/  IMAD.WIDE.U32 R4, R23, c[0x0][0x3e0], R2 ;  /* 0x0000f80017047a25 */ /* 0x000fe200078e0002 */
[C---:B-1----:R-:W-:Y:S02]  /*a070*/  LEA R10, R63.reuse, R10, 0x7 ;  /* 0x0000000a3f0a7211 */ /* 0x042fe400078e38ff */
        /* <DEDUP_REMOVED lines=13> */
[----:B------:R-:W-:Y:S01]  /*a150*/  IMAD.WIDE.U32 R14, R54, c[0x0][0x498], R14 ;  /* 0x00012600360e7a25 */ /* 0x000fe200078e000e */
[----:B------:R-:W-:-:S03]  /*a160*/  IADD3 R8, R2, 0x80, RZ ;  /* 0x0000008002087810 */ /* 0x000fc60007ffe0ff */
[----:B------:R-:W-:Y:S01]  /*a170*/  IMAD R6, R6, c[0x0][0x3d8], RZ ;  /* 0x0000f60006067a24 */ /* 0x000fe200078e02ff */
[----:B------:R-:W-:Y:S01]  /*a180*/  ISETP.GE.OR P4, PT, R3, R61, P4 ;  /* 0x0000003d0300720c */ /* 0x000fe20002786670 */
[----:B------:R-:W-:Y:S01]  /*a190*/  IMAD R62, R54, c[0x0][0x49c], R62 ;  /* 0x00012700363e7a24 */ /* 0x000fe200078e023e */
[----:B------:R-:W-:Y:S01]  /*a1a0*/  IADD3 R3, R2, 0x70, RZ ;  /* 0x0000007002037810 */ /* 0x000fe20007ffe0ff */
[C---:B------:R-:W-:Y:S01]  /*a1b0*/  IMAD R23, R133.reuse, c[0x0][0x3dc], R6 ;  /* 0x0000f70085177a24 */ /* 0x040fe200078e0206 */
[----:B------:R-:W-:Y:S02]  /*a1c0*/  @P3 IADD3 R3, R8, 0x10, RZ ;  /* 0x0000001008033810 */ /* 0x000fe40007ffe0ff */
[----:B------:R-:W-:Y:S02]  /*a1d0*/  SHF.R.S32.HI R6, RZ, 0x1f, R0 ;  /* 0x0000001fff067819 */ /* 0x000fe40000011400 */
        /* <DEDUP_REMOVED lines=18> */
[----:B------:R-:W-:Y:S01]  /*a300*/  IADD3 R237, R237, R3, RZ ;  /* 0x00000003eded7210 */ /* 0x000fe20007ffe0ff */
[----:B------:R-:W-:Y:S01]  /*a310*/  STS [R2+0x80], R11 ;  /* 0x0000800b02007388 */ /* 0x000fe20000000800 */
[----:B------:R-:W-:Y:S01]  /*a320*/  F2FP.PACK_AB R22, R43, R22 ;  /* 0x000000162b16723e */ /* 0x000fe200000000ff */
[----:B------:R-:W-:Y:S01]  /*a330*/  IMAD.WIDE.U32 R8, R4, c[0x0][0x488], R8 ;  /* 0x0001220004087a25 */ /* 0x000fe200078e0008 */
[----:B------:R-:W-:Y:S01]  /*a340*/  IADD3 R5, R2, R6, RZ ;  /* 0x0000000602057210 */ /* 0x000fe20007ffe0ff */
[----:B------:R-:W-:Y:S01]  /*a350*/  STS [R3], R16 ;  /* 0x0000001003007388 */ /* 0x000fe20000000800 */
        /* <DEDUP_REMOVED lines=12> */
[----:B------:R-:W-:-:S02]  /*a420*/  IADD3 R6, R237, R6, RZ ;  /* 0x00000006ed067210 */ /* 0x000fc40007ffe0ff */
        /* <DEDUP_REMOVED lines=80> */
[----:B------:R-:W2:Y:S04]  /*a930*/  SHFL.IDX PT, R9, R9, 0x1, 0x1c1f ;  /* 0x003c1f0009097f89 */ /* 0x000ea800000e0000 */
[----:B-1----:R1:W-:Y:S04]  /*a940*/  @!P5 ST.E [R10.64], R60 ;  /* 0x0000003c0a00d985 */ /* 0x0023e8000c101914 */
[----:B--2---:R1:W-:Y:S04]  /*a950*/  @!P4 ST.E [R8.64], R59 ;  /* 0x0000003b0800c985 */ /* 0x0043e8000c101914 */
[----:B-----5:R1:W2:Y:S04]  /*a960*/  LDS.128 R32, [R239+0x1080] ;  /* 0x00108000ef207984 */ /* 0x0202a80000000c00 */
[----:B------:R1:W3:Y:S04]  /*a970*/  LDS.128 R44, [R239+0x2080] ;  /* 0x00208000ef2c7984 */ /* 0x0002e80000000c00 */
        /* <DEDUP_REMOVED lines=10> */
[----:B----4-:R-:W-:Y:S01]  /*aa20*/  ISETP.GE.AND P0, PT, R64, R61, PT ;  /* 0x0000003d4000720c */ /* 0x010fe20003f06270 */
[----:B------:R4:W1:Y:S01]  /*aa30*/  SHFL.IDX PT, R2, R21, RZ, 0x181f ;  /* 0x00181fff15027589 */ /* 0x00086200000e0000 */
[----:B------:R-:W-:Y:S03]  /*aa40*/  BSSY B0, `(.L_x_1924) ;  /* 0x0000015000007945 */ /* 0x000fe60003800000 */
[----:B------:R4:W1:Y:S08]  /*aa50*/  SHFL.IDX PT, R3, R20, RZ, 0x181f ;  /* 0x00181fff14037589 */ /* 0x00087000000e0000 */
[----:B------:R-:W-:Y:S05]  /*aa60*/  @P0 BRA `(.L_x_1925) ;  /* 0x0000012000000947 */ /* 0x000fea0003800000 */
[----:B--23--:R-:W2:Y:S01]  /*aa70*/  LDS.128 R16, [R239+0x80] ;  /* 0x00008000ef107984 */ /* 0x00cea20000000c00 */
[----:B------:R-:W-:-:S02]  /*aa80*/  ISETP.GE.AND P1, PT, R251, c[0x0][0x3c8], PT ;  /* 0x0000f200fb007a0c */ /* 0x000fc40003f26270 */
[----:B------:R-:W-:Y:S01]  /*aa90*/  ISETP.GE.AND P0, PT, R250, c[0x0][0x3c8], PT ;  /* 0x0000f200fa007a0c */ /* 0x000fe20003f06270 */
[----:B------:R-:W3:Y:S01]  /*aaa0*/  LDS.128 R12, [R239+0x4080] ;  /* 0x00408000ef0c7984 */ /* 0x000ee20000000c00 */
[----:B------:R-:W-:-:S03]  /*aab0*/  ISETP.GE.AND P2, PT, R246, c[0x0][0x3c8], PT ;  /* 0x0000f200f6007a0c */ /* 0x000fc60003f46270 */
[----:B-1----:R-:W1:Y:S06]  /*aac0*/  LDS.128 R8, [R239+0x8080] ;  /* 0x00808000ef087984 */ /* 0x002e6c0000000c00 */
[----:B------:R-:W-:Y:S02]  /*aad0*/  @!P1 SHF.R.S32.HI R4, RZ, 0x1f, R251 ;  /* 0x0000001fff049819 */ /* 0x000fe400000114fb */
[----:B------:R-:W-:Y:S02]  /*aae0*/  @!P0 SHF.R.S32.HI R0, RZ, 0x1f, R250 ;  /* 0x0000001fff008819 */ /* 0x000fe400000114fa */
[----:B------:R-:W-:Y:S01]  /*aaf0*/  @!P1 LEA.HI R4, R4, R251, RZ, 0x3 ;  /* 0x000000fb04049211 */ /* 0x000fe200078f18ff */
[----:B------:R-:W-:Y:S01]  /*ab00*/  @!P2 IMAD.WIDE R6, R246, 0x2, R2 ;  /* 0x00000002f606a825 */ /* 0x000fe200078e0202 */
[----:B------:R-:W-:-:S02]  /*ab10*/  @!P0 LEA.HI R0, R0, R250, RZ, 0x3 ;  /* 0x000000fa00008211 */ /* 0x000fc400078f18ff */
[----:B------:R-:W-:Y:S02]  /*ab20*/  @!P1 LOP3.LUT R4, R4, 0xfffffff8, RZ, 0xc0, !PT ;  /* 0xfffffff804049812 */ /* 0x000fe400078ec0ff */
[----:B------:R-:W-:-:S03]  /*ab30*/  @!P0 LOP3.LUT R0, R0, 0xfffffff8, RZ, 0xc0, !PT ;  /* 0xfffffff800008812 */ /* 0x000fc600078ec0ff */
[----:B------:R-:W-:-:S04]  /*ab40*/  @!P1 IMAD.WIDE R4, R4, 0x2, R2 ;  /* 0x0000000204049825 */ /* 0x000fc800078e0202 */
[----:B------:R-:W-:Y:S01]  /*ab50*/  @!P0 IMAD.WIDE R2, R0, 0x2, R2 ;  /* 0x0000000200028825 */ /* 0x000fe200078e0202 */
[----:B--2---:R2:W-:Y:S04]  /*ab60*/  @!P2 ST.E.128 [R6.64], R16 ;  /* 0x000000100600a985 */ /* 0x0045e8000c101d14 */
[----:B---3--:R2:W-:Y:S04]  /*ab70*/  @!P1 ST.E.128 [R4.64], R12 ;  /* 0x0000000c04009985 */ /* 0x0085e8000c101d14 */
[----:B-1----:R2:W-:Y:S02]  /*ab80*/  @!P0 ST.E.128 [R2.64], R8 ;  /* 0x0000000802008985 */ /* 0x0025e4000c101d14 */
.L_x_1925:
[----:B--23--:R-:W-:Y:S05]  /*ab90*/  BSYNC B0 ;  /* 0x0000000000007941 */ /* 0x00cfea0003800000 */
.L_x_1924:
[----:B------:R-:W-:Y:S01]  /*aba0*/  IADD3 R0, R64, 0x20, RZ ;  /* 0x0000002040007810 */ /* 0x000fe20007ffe0ff */
[----:B-1----:R1:W2:Y:S01]  /*abb0*/  SHFL.IDX PT, R3, R20, 0x1, 0x181f ;  /* 0x00381f0014037f89 */ /* 0x0022a200000e0000 */
[----:B------:R-:W-:Y:S02]  /*abc0*/  BSSY B0, `(.L_x_1926) ;  /* 0x0000013000007945 */ /* 0x000fe40003800000 */
[----:B------:R-:W-:Y:S01]  /*abd0*/  ISETP.GE.AND P0, PT, R0, R61, PT ;  /* 0x0000003d0000720c */ /* 0x000fe20003f06270 */
[----:B------:R1:W3:-:S12]  /*abe0*/  SHFL.IDX PT, R2, R21, 0x1, 0x181f ;  /* 0x00381f0015027f89 */ /* 0x0002d800000e0000 */
        /* <DEDUP_REMOVED lines=16> */
.L_x_1927:
[----:B------:R-:W-:Y:S05]  /*acf0*/  BSYNC B0 ;  /* 0x0000000000007941 */ /* 0x000fea0003800000 */
.L_x_1926:
[----:B------:R-:W-:Y:S01]  /*ad00*/  IADD3 R0, R64, 0x40, RZ ;  /* 0x0000004040007810 */ /* 0x000fe20007ffe0ff */
[----:B--2---:R2:W1:Y:S01]  /*ad10*/  SHFL.IDX PT, R3, R20, 0x2, 0x181f ;  /* 0x00581f0014037f89 */ /* 0x00446200000e0000 */
[----:B------:R-:W-:Y:S02]  /*ad20*/  BSSY B0, `(.L_x_1928) ;  /* 0x0000013000007945 */ /* 0x000fe40003800000 */
[----:B------:R-:W-:Y:S01]  /*ad30*/  ISETP.GE.AND P0, PT, R0, R61, PT ;  /* 0x0000003d0000720c */ /* 0x000fe20003f06270 */
[----:B---3--:R2:W3:-:S12]  /*ad40*/  SHFL.IDX PT, R2, R21, 0x2, 0x181f ;  /* 0x00581f0015027f89 */ /* 0x0084d800000e0000 */
[----:B------:R-:W-:Y:S05]  /*ad50*/  @P0 BRA `(.L_x_1929) ;  /* 0x000000f000000947 */ /* 0x000fea0003800000 */
        /* <DEDUP_REMOVED lines=15> */
.L_x_1929:
[----:B------:R-:W-:Y:S05]  /*ae50*/  BSYNC B0 ;  /* 0x0000000000007941 */ /* 0x000fea0003800000 */
.L_x_1928:
[----:B------:R-:W-:Y:S01]  /*ae60*/  IADD3 R0, R64, 0x60, RZ ;  /* 0x0000006040007810 */ /* 0x000fe20007ffe0ff */
[----:B-1----:R1:W2:Y:S03]  /*ae70*/  SHFL.IDX PT, R7, R20, 0x3, 0x181f ;  /* 0x00781f0014077f89 */ /* 0x0022a600000e0000 */
[----:B------:R-:W-:Y:S01]  /*ae80*/  ISETP.GE.AND P0, PT, R0, R61, PT ;  /* 0x0000003d0000720c */ /* 0x000fe20003f06270 */
[----:B------:R1:W4:-:S12]  /*ae90*/  SHFL.IDX PT, R6, R21, 0x3, 0x181f ;  /* 0x00781f0015067f89 */ /* 0x00031800000e0000 */
[----:B------:R-:W-:Y:S05]  /*aea0*/  @P0 EXIT ;  /* 0x000000000000094d */ /* 0x000fea0003800000 */
[----:B------:R-:W-:Y:S02]  /*aeb0*/  ISETP.GE.AND P0, PT, R251, c[0x0][0x3c8], PT ;  /* 0x0000f200fb007a0c */ /* 0x000fe40003f06270 */
[----:B------:R-:W-:-:S11]  /*aec0*/  ISETP.GE.AND P1, PT, R246, c[0x0][0x3c8], PT ;  /* 0x0000f200f6007a0c */ /* 0x000fd60003f26270 */
[----:B------:R-:W-:Y:S02]  /*aed0*/  @!P0 SHF.R.S32.HI R0, RZ, 0x1f, R251 ;  /* 0x0000001fff008819 */ /* 0x000fe400000114fb */
[----:B--2-4-:R-:W-:Y:S02]  /*aee0*/  @!P1 IMAD.WIDE R4, R246, 0x2, R6 ;  /* 0x00000002f6049825 */ /* 0x014fe400078e0206 */
[----:B------:R-:W-:-:S03]  /*aef0*/  @!P0 LEA.HI R0, R0, R251, RZ, 0x3 ;  /* 0x000000fb00008211 */ /* 0x000fc600078f18ff */
[----:B------:R2:W-:Y:S01]  /*af00*/  @!P1 ST.E.128 [R4.64], R52 ;  /* 0x0000003404009985 */ /* 0x0005e2000c101d14 */
[----:B------:R-:W-:-:S05]  /*af10*/  @!P0 LOP3.LUT R0, R0, 0xfffffff8, RZ, 0xc0, !PT ;  /* 0xfffffff800008812 */ /* 0x000fca00078ec0ff */
[----:B---3--:R-:W-:-:S05]  /*af20*/  @!P0 IMAD.WIDE R2, R0, 0x2, R6 ;  /* 0x0000000200028825 */ /* 0x008fca00078e0206 */
        /* <DEDUP_REMOVED lines=9> */
.L_x_1930:
        /* <DEDUP_REMOVED lines=12> */
.L_x_2599:


//--------------------- .text._ZN7cutlass13device_kernelIN5flash19enable_sm80_to_sm89INS1_16FlashAttnFwdSm80INS1_25CollectiveMainloopFwdSm80ILi8ELi2ELb1EN4cute5tupleIJNS5_1CILi128EEENS7_ILi96EEENS7_ILi192EEEEEELi192ENS_6half_tEfNS_4arch4Sm80ELb0ELb0ELb0ELb1ELb0ELb0ELb1ELb0EEENS1_21CollectiveEpilogueFwdINS6_IJS8_SA_S9_EEENS6_IJNS7_ILi1EEESI_SI_EEESC_SE_Li256ELb1ELb1ELb0ELb0EEENS1_19SingleTileSchedulerILb1ELb0ELb1ELi128EEEEEEEEEvNT_6ParamsE --------------------------
	.section	.text._ZN7cutlass13device_kernelIN5flash19enable_sm80_to_sm89INS1_16FlashAttnFwdSm80INS1_25CollectiveMainloopFwdSm80ILi8ELi2ELb1EN4cute5tupleIJNS5_1CILi128EEENS7_ILi96EEENS7_ILi192EEEEEELi192ENS_6half_tEfNS_4arch4Sm80ELb0ELb0ELb0ELb1ELb0ELb0ELb1ELb0EEENS1_21CollectiveEpilogueFwdINS6_IJS8_SA_S9_EEENS6_IJNS7_ILi1EEESI_SI_EEESC_SE_Li256ELb1ELb1ELb0ELb0EEENS1_19SingleTileSchedulerILb1ELb0ELb1ELi128EEEEEEEEEvNT_6ParamsE,"ax",@progbits
	.sectioninfo	@"SHI_REGISTERS=255"
	.align	128
.text._ZN7cutlass13device_kernelIN5flash19enable_sm80_to_sm89INS1_16FlashAttnFwdSm80INS1_25CollectiveMainloopFwdSm80ILi8ELi2ELb1EN4cute5tupleIJNS5_1CILi128EEENS7_ILi96EEENS7_ILi192EEEEEELi192ENS_6half_tEfNS_4arch4Sm80ELb0ELb0ELb0ELb1ELb0ELb0ELb1ELb0EEENS1_21CollectiveEpilogueFwdINS6_IJS8_SA_S9_EEENS6_IJNS7_ILi1EEESI_SI_EEESC_SE_Li256ELb1ELb1ELb0ELb0EEENS1_19SingleTileSchedulerILb1ELb0ELb1ELi128EEEEEEEEEvNT_6ParamsE:
        .type           _ZN7cutlass13device_kernelIN5flash19enable_sm80_to_sm89INS1_16FlashAttnFwdSm80INS1_25CollectiveMainloopFwdSm80ILi8ELi2ELb1EN4cute5tupleIJNS5_1CILi128EEENS7_ILi96EEENS7_ILi192EEEEEELi192ENS_6half_tEfNS_4arch4Sm80ELb0ELb0ELb0ELb1ELb0ELb0ELb1ELb0EEENS1_21CollectiveEpilogueFwdINS6_IJS8_SA_S9_EEENS6_IJNS7_ILi1EEESI_SI_EEESC_SE_Li256ELb1ELb1ELb0ELb0EEENS1_19SingleTileSchedulerILb1ELb0ELb1ELi128EEEEEEEEEvNT_6ParamsE,@function
        .size           _ZN7cutlass13device_kernelIN5flash19enable_sm80_to_sm89INS1_16FlashAttnFwdSm80INS1_25CollectiveMainloopFwdSm80ILi8ELi2ELb1EN4cute5tupleIJNS5_1CILi128EEENS7_ILi96EEENS7_ILi192EEEEEELi192ENS_6half_tEfNS_4arch4Sm80ELb0ELb0ELb0ELb1ELb0ELb0ELb1ELb0EEENS1_21CollectiveEpilogueFwdINS6_IJS8_SA_S9_EEENS6_IJNS7_ILi1EEESI_SI_EEESC_SE_Li256ELb1ELb1ELb0ELb0EEENS1_19SingleTileSchedulerILb1ELb0ELb1ELi128EEEEEEEEEvNT_6ParamsE,(.L_x_2600 - _ZN7cutlass13device_kernelIN5flash19enable_sm80_to_sm89INS1_16FlashAttnFwdSm80INS1_25CollectiveMainloopFwdSm80ILi8ELi2ELb1EN4cute5tupleIJNS5_1CILi128EEENS7_ILi96EEENS7_ILi192EEEEEELi192ENS_6half_tEfNS_4arch4Sm80ELb0ELb0ELb0ELb1ELb0ELb0ELb1ELb0EEENS1_21CollectiveEpilogueFwdINS6_IJS8_SA_S9_EEENS6_IJNS7_ILi1EEESI_SI_EEESC_SE_Li256ELb1ELb1ELb0ELb0EEENS1_19SingleTileSchedulerILb1ELb0ELb1ELi128EEEEEEEEEvNT_6ParamsE)
        .other          _ZN7cutlass13device_kernelIN5flash19enable_sm80_to_sm89INS1_16FlashAttnFwdSm80INS1_25CollectiveMainloopFwdSm80ILi8ELi2ELb1EN4cute5tupleIJNS5_1CILi128EEENS7_ILi96EEENS7_ILi192EEEEEELi192ENS_6half_tEfNS_4arch4Sm80ELb0ELb0ELb0ELb1ELb0ELb0ELb1ELb0EEENS1_21CollectiveEpilogueFwdINS6_IJS8_SA_S9_EEENS6_IJNS7_ILi1EEESI_SI_EEESC_SE_Li256ELb1ELb1ELb0ELb0EEENS1_19SingleTileSchedulerILb1ELb0ELb1ELi128EEEEEEEEEvNT_6ParamsE,@"STO_CUDA_ENTRY STV_DEFAULT"
_ZN7cutlass13device_kernelIN5flash19enable_sm80_to_sm89INS1_16FlashAttnFwdSm80INS1_25CollectiveMainloopFwdSm80ILi8ELi2ELb1EN4cute5tupleIJNS5_1CILi128EEENS7_ILi96EEENS7_ILi192EEEEEELi192ENS_6half_tEfNS_4arch4Sm80ELb0ELb0ELb0ELb1ELb0ELb0ELb1ELb0EEENS1_21CollectiveEpilogueFwdINS6_IJS8_SA_S9_EEENS6_IJNS7_ILi1EEESI_SI_EEESC_SE_Li256ELb1ELb1ELb0ELb0EEENS1_19SingleTileSchedulerILb1ELb0ELb1ELi128EEEEEEEEEvNT_6ParamsE:
        /* <DEDUP_REMOVED lines=17> */
.L_x_1932:
        /* <DEDUP_REMOVED lines=8> */
.L_x_1934:
[----:B------:R-:W-:-:S05]  /*0190*/  MOV R0, c[0x0][0x54c] ;  /* 0x0001530000007a02 */ /* 0x000fca0000000f00 */
.L_x_1933:
[----:B-----5:R-:W-:Y:S01]  /*01a0*/  IMAD R0, R0, c[0x0][0x548], RZ ;  /* 0x0001520000007a24 */ /* 0x020fe200078e02ff */
[----:B-1----:R-:W-:-:S04]  /*01b0*/  SHF.L.U32 R2, R40, 0x7, RZ ;  /* 0x0000000728027819 */ /* 0x002fc800000006ff */
[----:B------:R-:W-:-:S04]  /*01c0*/  ISETP.GE.AND P0, PT, R2, R0, PT ;  /* 0x000000000200720c */ /* 0x000fc80003f06270 */
[----:B------:R-:W-:Y:S01]  /*01d0*/  SEL R252, R5, 0xffffffff, !P0 ;  /* 0xffffffff05fc7807 */ /* 0x000fe20004000000 */
[----:B------:R-:W-:Y:S05]  /*01e0*/  BRA `(.L_x_1935) ;  /* 0x0000012000007947 */ /* 0x000fea0003800000 */
.L_x_1931:
[----:B---3--:R-:W-:-:S04]  /*01f0*/  ISETP.NE.U32.AND P0, PT, RZ, c[0x0][0x568], PT ;  /* 0x00015a00ff007a0c */ /* 0x008fc80003f05070 */
[----:B------:R-:W-:-:S13]  /*0200*/  ISETP.NE.AND.EX P0, PT, RZ, c[0x0][0x56c], PT, P0 ;  /* 0x00015b00ff007a0c */ /* 0x000fda0003f05300 */
[----:B------:R-:W-:Y:S05]  /*0210*/  @!P0 BRA `(.L_x_1936) ;  /* 0x0000002000008947 */ /* 0x000fea0003800000 */
[----:B------:R1:W5:Y:S01]  /*0220*/  LDG.E R0, [R2.64] ;  /* 0x0000001402007981 */ /* 0x000362000c1e1900 */
[----:B------:R-:W-:Y:S05]  /*0230*/  BRA `(.L_x_1937) ;  /* 0x0000009000007947 */ /* 0x000fea0003800000 */
.L_x_1936:
        /* <DEDUP_REMOVED lines=8> */
.L_x_1938:
[----:B------:R-:W-:-:S05]  /*02c0*/  MOV R0, c[0x0][0x54c] ;  /* 0x0001530000007a02 */ /* 0x000fca0000000f00 */
.L_x_1937:
[----:B-----5:R-:W-:Y:S01]  /*02d0*/  IMAD R0, R0, c[0x0][0x548], RZ ;  /* 0x0001520000007a24 */ /* 0x020fe200078e02ff */
[----:B-1----:R-:W-:-:S04]  /*02e0*/  SHF.L.U32 R2, R40, 0x7, RZ ;  /* 0x0000000728027819 */ /* 0x002fc800000006ff */
[----:B------:R-:W-:-:S04]  /*02f0*/  ISETP.GE.AND P0, PT, R2, R0, PT ;  /* 0x000000000200720c */ /* 0x000fc80003f06270 */
[----:B------:R-:W-:-:S04]  /*0300*/  SEL R252, R5, 0xffffffff, !P0 ;  /* 0xffffffff05fc7807 */ /* 0x000fc80004000000 */
.L_x_1935:
        /* <DEDUP_REMOVED lines=13> */
[----:B------:R1:W2:Y:S01]  /*03e0*/  @P2 LDG.E R0, [R2.64] ;  /* 0x0000001402002981 */ /* 0x0002a2000c1e1900 */
        /* <DEDUP_REMOVED lines=14> */
.L_x_1939:
[----:B------:R-:W-:-:S04]  /*04d0*/  ISETP.NE.U32.AND P1, PT, RZ, c[0x0][0x368], PT ;  /* 0x0000da00ff007a0c */ /* 0x000fc80003f25070 */
[----:B------:R-:W-:-:S13]  /*04e0*/  ISETP.NE.AND.EX P1, PT, RZ, c[0x0][0x36c], PT, P1 ;  /* 0x0000db00ff007a0c */ /* 0x000fda0003f25310 */
[----:B------:R-:W-:Y:S05]  /*04f0*/  @!P1 BRA `(.L_x_1940) ;  /* 0x0000004000009947 */ /* 0x000fea0003800000 */
[----:B------:R-:W-:-:S05]  /*0500*/  IMAD.WIDE R2, R252, R27, c[0x0][0x368] ;  /* 0x0000da00fc027625 */ /* 0x000fca00078e021b */
[----:B------:R-:W2:Y:S02]  /*0510*/  LDG.E R0, [R2.64] ;  /* 0x0000001402007981 */ /* 0x000ea4000c1e1900 */
[----:B--2---:R1:W2:Y:S02]  /*0520*/  R2UR UR6, R0 ;  /* 0x00000000000673c2 */ /* 0x0042a400000e0000 */
[----:B-12---:R-:W-:Y:S05]  /*0530*/  BRA `(.L_x_1941) ;  /* 0x0000006000007947 */ /* 0x006fea0003800000 */
.L_x_1940:
[----:B------:R-:W-:Y:S05]  /*0540*/  @!P6 BRA `(.L_x_1941) ;  /* 0x000000500000e947 */ /* 0x000fea0003800000 */
[----:B------:R1:W2:Y:S04]  /*0550*/  LDG.E R0, [R2.64] ;  /* 0x0000001402007981 */ /* 0x0002a8000c1e1900 */
[----:B-1----:R-:W3:Y:S01]  /*0560*/  LDG.E R2, [R2.64+0x4] ;  /* 0x0000041402027981 */ /* 0x002ee2000c1e1900 */
[----:B--2---:R-:W1:Y:S08]  /*0570*/  R2UR UR5, R0 ;  /* 0x00000000000573c2 */ /* 0x004e7000000e0000 */
[----:B---3--:R-:W1:Y:S02]  /*0580*/  R2UR UR6, R2 ;  /* 0x00000000020673c2 */ /* 0x008e6400000e0000 */
[----:B-1----:R-:W-:-:S06]  /*0590*/  UIADD3 UR6, -UR5, UR6, URZ ;  /* 0x0000000605067290 */ /* 0x002fcc000fffe13f */
.L_x_1941:
        /* <DEDUP_REMOVED lines=211> */
[----:B---3--:R-:W-:-:S03]  /*12d0*/  @P4 SHF.R.S32.HI R7, RZ, 0x1f, R18 ;  /* 0x0000001fff074819 */ /* 0x008fc60000011412 */
        /* <DEDUP_REMOVED lines=58> */
[----:B------:R-:W-:Y:S01]  /*1680*/  ISETP.GE.AND P6, PT, R22, 0x1, PT ;  /* 0x000000011600780c */ /* 0x000fe20003fc6270 */
        /* <DEDUP_REMOVED lines=62> */
[----:B------:R1:W-:Y:S01]  /*1a70*/  STL.64 [R1], R68 ;  /* 0x0000004401007387 */ /* 0x0003e20000100a00 */
        /* <DEDUP_REMOVED lines=101> */
.L_x_1943:
        /* <DEDUP_REMOVED lines=50> */
.L_x_1944:
[----:B--23--:R-:W-:Y:S01]  /*23f0*/  HMMA.16816.F32 R32, R152, R16, RZ ;  /* 0x000000109820723c */ /* 0x00cfe200000018ff */
[----:B------:R-:W-:Y:S01]  /*2400*/  IMAD.MOV.U32 R3, RZ, RZ, 0x40 ;  /* 0x00000040ff037424 */ /* 0x000fe200078e00ff */
[----:B------:R-:W-:Y:S01]  /*2410*/  UIADD3 UR4, UR6, UR4, URZ ;  /* 0x0000000406047290 */ /* 0x000fe2000fffe03f */
[----:B------:R-:W0:Y:S01]  /*2420*/  LDGDEPBAR ;  /* 0x00000000000079af */ /* 0x000e220000000000 */
[----:B------:R-:W-:-:S02]  /*2430*/  IMAD.SHL.U32 R135, R2, 0x2, RZ ;  /* 0x0000000202877824 */ /* 0x000fc400078e00ff */
[----:B------:R-:W-:Y:S01]  /*2440*/  SEL R238, R3, 0xffffffc0, !P1 ;  /* 0xffffffc003ee7807 */ /* 0x000fe20004800000 */
[----:B------:R-:W-:Y:S01]  /*2450*/  STL [R1+0x28], R252 ;  /* 0x000028fc01007387 */ /* 0x000fe20000100800 */
[----:B------:R-:W-:Y:S01]  /*2460*/  HMMA.16816.F32 R28, R152, R18, RZ ;  /* 0x00000012981c723c */ /* 0x000fe200000018ff */
[--C-:B------:R-:W-:Y:S01]  /*2470*/  IMAD.IADD R2, R239, 0x1, R135.reuse ;  /* 0x00000001ef027824 */ /* 0x100fe200078e0287 */
[----:B------:R-:W-:Y:S01]  /*2480*/  IADD3 R3, R238, R4, RZ ;  /* 0x00000004ee037210 */ /* 0x000fe20007ffe0ff */
[----:B------:R-:W-:Y:S01]  /*2490*/  IMAD.IADD R5, R236, 0x1, R238 ;  /* 0x00000001ec057824 */ /* 0x000fe200078e02ee */
[----:B------:R-:W-:Y:S01]  /*24a0*/  STL [R1+0x24], R251 ;  /* 0x000024fb01007387 */ /* 0x000fe20000100800 */
[----:B------:R-:W-:-:S03]  /*24b0*/  IMAD R237, R0, 0x2, R135 ;  /* 0x0000000200ed7824 */ /* 0x000fc600078e0287 */
[----:B-1----:R-:W-:Y:S01]  /*24c0*/  HMMA.16816.F32 R8, R152, R40, RZ ;  /* 0x000000289808723c */ /* 0x002fe200000018ff */
[----:B------:R-:W-:Y:S01]  /*24d0*/  STL [R1+0x20], R250 ;  /* 0x000020fa01007387 */ /* 0x000fe20000100800 */
[----:B------:R-:W-:-:S03]  /*24e0*/  IMAD.IADD R0, R239, 0x1, R237 ;  /* 0x00000001ef007824 */ /* 0x000fc600078e02ed */
[----:B------:R-:W-:Y:S03]  /*24f0*/  STL [R1+0x1c], R241 ;  /* 0x00001cf101007387 */ /* 0x000fe60000100800 */
[C---:B------:R-:W-:Y:S01]  /*2500*/  HMMA.16816.F32 R24, R152.reuse, R20, RZ ;  /* 0x000000149818723c */ /* 0x040fe200000018ff */
[----:B------:R-:W-:Y:S07]  /*2510*/  STL [R1+0x2c], R155 ;  /* 0x00002c9b01007387 */ /* 0x000fee0000100800 */
[C---:B------:R-:W-:Y:S08]  /*2520*/  HMMA.16816.F32 R20, R152.reuse, R22, RZ ;  /* 0x000000169814723c */ /* 0x040ff000000018ff */
[C---:B----4-:R-:W-:Y:S08]  /*2530*/  HMMA.16816.F32 R16, R152.reuse, R36, RZ ;  /* 0x000000249810723c */ /* 0x050ff000000018ff */
[----:B------:R-:W-:Y:S01]  /*2540*/  HMMA.16816.F32 R12, R152, R38, RZ ;  /* 0x00000026980c723c */ /* 0x000fe200000018ff */
[----:B------:R-:W1:Y:S07]  /*2550*/  LDSM.16.M88.4 R36, [R5+0x12100] ;  /* 0x012100000524783b */ /* 0x000e6e0000000200 */
[C---:B------:R-:W-:Y:S01]  /*2560*/  HMMA.16816.F32 R68, R156.reuse, R52, R32 ;  /* 0x000000349c44723c */ /* 0x040fe20000001820 */
[----:B------:R-:W2:Y:S07]  /*2570*/  LDSM.16.M88.4 R32, [R5+0x12900] ;  /* 0x012900000520783b */ /* 0x000eae0000000200 */
[C---:B------:R-:W-:Y:S08]  /*2580*/  HMMA.16816.F32 R84, R156.reuse, R54, R28 ;  /* 0x000000369c54723c */ /* 0x040ff0000000181c */
[----:B------:R-:W-:Y:S08]  /*2590*/  HMMA.16816.F32 R52, R156, R60, R8 ;  /* 0x0000003c9c34723c */ /* 0x000ff00000001808 */
[----:B------:R-:W-:Y:S01]  /*25a0*/  HMMA.16816.F32 R8, R152, R42, RZ ;  /* 0x0000002a9808723c */ /* 0x000fe200000018ff */
[----:B------:R-:W3:Y:S07]  /*25b0*/  LDSM.16.M88.4 R40, [R5+0x13100] ;  /* 0x013100000528783b */ /* 0x000eee0000000200 */
[C---:B------:R-:W-:Y:S08]  /*25c0*/  HMMA.16816.F32 R76, R156.reuse, R50, R20 ;  /* 0x000000329c4c723c */ /* 0x040ff00000001814 */
[C---:B------:R-:W-:Y:S08]  /*25d0*/  HMMA.16816.F32 R80, R156.reuse, R44, R16 ;  /* 0x0000002c9c50723c */ /* 0x040ff00000001810 */
[----:B------:R-:W-:Y:S08]  /*25e0*/  HMMA.16816.F32 R88, R156, R46, R12 ;  /* 0x0000002e9c58723c */ /* 0x000ff0000000180c */
[C---:B------:R-:W-:Y:S08]  /*25f0*/  HMMA.16816.F32 R20, R152.reuse, R56, RZ ;  /* 0x000000389814723c */ /* 0x040ff000000018ff */
[C---:B------:R-:W-:Y:S08]  /*2600*/  HMMA.16816.F32 R16, R152.reuse, R58, RZ ;  /* 0x0000003a9810723c */ /* 0x040ff000000018ff */
[----:B------:R-:W-:Y:S08]  /*2610*/  HMMA.16816.F32 R12, R152, R64, RZ ;  /* 0x00000040980c723c */ /* 0x000ff000000018ff */
[C---:B------:R-:W-:Y:S01]  /*2620*/  HMMA.16816.F32 R72, R156.reuse, R48, R24 ;  /* 0x000000309c48723c */ /* 0x040fe20000001818 */
[----:B------:R-:W4:Y:S07]  /*2630*/  LDSM.16.M88.4 R24, [R5+0x13900] ;  /* 0x013900000518783b */ /* 0x000f2e0000000200 */
[----:B------:R-:W-:Y:S01]  /*2640*/  HMMA.16816.F32 R48, R156, R62, R8 ;  /* 0x0000003e9c30723c */ /* 0x000fe20000001808 */
[----:B------:R-:W-:Y:S07]  /*2650*/  LDSM.16.M88.4 R60, [R3+0x12900] ;  /* 0x01290000033c783b */ /* 0x000fee0000000200 */
[----:B------:R-:W-:Y:S08]  /*2660*/  HMMA.16816.F32 R8, R152, R66, RZ ;  /* 0x000000429808723c */ /* 0x000ff000000018ff */
[C---:B------:R-:W-:Y:S08]  /*2670*/  HMMA.16816.F32 R44, R156.reuse, R92, R20 ;  /* 0x0000005c9c2c723c */ /* 0x040ff00000001814 */
[C---:B------:R-:W-:Y:S01]  /*2680*/  HMMA.16816.F32 R28, R156.reuse, R94, R16 ;  /* 0x0000005e9c1c723c */ /* 0x040fe20000001810 */
[----:B------:R-:W3:Y:S07]  /*2690*/  LDSM.16.M88.4 R16, [R5+0x14100] ;  /* 0x014100000510783b */ /* 0x000eee0000000200 */
[----:B------:R-:W-:Y:S01]  /*26a0*/  HMMA.16816.F32 R20, R156, R96, R12 ;  /* 0x000000609c14723c */ /* 0x000fe2000000180c */
[----:B------:R-:W3:Y:S07]  /*26b0*/  LDSM.16.M88.4 R12, [R5+0x14900] ;  /* 0x01490000050c783b */ /* 0x000eee0000000200 */
[C---:B-1----:R-:W-:Y:S08]  /*26c0*/  HMMA.16816.F32 R64, R184.reuse, R36, R68 ;  /* 0x00000024b840723c */ /* 0x042ff00000001844 */
[----:B------:R-:W-:Y:S01]  /*26d0*/  HMMA.16816.F32 R68, R184, R38, R84 ;  /* 0x00000026b844723c */ /* 0x000fe20000001854 */
[----:B------:R-:W1:Y:S07]  /*26e0*/  LDSM.16.M88.4 R36, [R3+0x12100] ;  /* 0x012100000324783b */ /* 0x000e6e0000000200 */
[----:B------:R-:W-:Y:S08]  /*26f0*/  HMMA.16816.F32 R8, R156, R98, R8 ;  /* 0x000000629c08723c */ /* 0x000ff00000001808 */
[C---:B--2---:R-:W-:Y:S08]  /*2700*/  HMMA.16816.F32 R72, R184.reuse, R32, R72 ;  /* 0x00000020b848723c */ /* 0x044ff00000001848 */
[C---:B------:R-:W-:Y:S01]  /*2710*/  HMMA.16816.F32 R76, R184.reuse, R34, R76 ;  /* 0x00000022b84c723c */ /* 0x040fe2000000184c */
[----:B------:R-:W-:Y:S07]  /*2720*/  LDSM.16.M88.4 R32, [R3+0x14100] ;  /* 0x014100000320783b */ /* 0x000fee0000000200 */
[C---:B---3--:R-:W-:Y:S08]  /*2730*/  HMMA.16816.F32 R84, R184.reuse, R40, R80 ;  /* 0x00000028b854723c */ /* 0x048ff00000001850 */
[C---:B----4-:R-:W-:Y:S01]  /*2740*/  HMMA.16816.F32 R96, R184.reuse, R24, R52 ;  /* 0x00000018b860723c */ /* 0x050fe20000001834 */
[----:B------:R-:W2:Y:S07]  /*2750*/  LDSM.16.M88.4 R52, [R3+0x13100] ;  /* 0x013100000334783b */ /* 0x000eae0000000200 */
[C---:B------:R-:W-:Y:S08]  /*2760*/  HMMA.16816.F32 R88, R184.reuse, R42, R88 ;  /* 0x0000002ab858723c */ /* 0x040ff00000001858 */
[C---:B------:R-:W-:Y:S08]  /*2770*/  HMMA.16816.F32 R80, R184.reuse, R26, R48 ;  /* 0x0000001ab850723c */ /* 0x040ff00000001830 */
[C---:B------:R-:W-:Y:S01]  /*2780*/  HMMA.16816.F32 R56, R184.reuse, R16, R44 ;  /* 0x00000010b838723c */ /* 0x040fe2000000182c */
[----:B------:R-:W3:Y:S07]  /*2790*/  LDSM.16.M88.4 R44, [R3+0x13900] ;  /* 0x01390000032c783b */ /* 0x000eee0000000200 */
[C---:B------:R-:W-:Y:S01]  /*27a0*/  HMMA.16816.F32 R48, R184.reuse, R18, R28 ;  /* 0x00000012b830723c */ /* 0x040fe2000000181c */
[----:B------:R-:W4:Y:S07]  /*27b0*/  LDSM.16.M88.4 R28, [R3+0x14900] ;  /* 0x01490000031c783b */ /* 0x000f2e0000000200 */
[C---:B------:R-:W-:Y:S01]  /*27c0*/  HMMA.16816.F32 R40, R184.reuse, R12, R20 ;  /* 0x0000000cb828723c */ /* 0x040fe20000001814 */
[----:B------:R-:W2:Y:S07]  /*27d0*/  LDSM.16.M88.4 R20, [R236+0x15100] ;  /* 0x01510000ec14783b */ /* 0x000eae0000000200 */
[----:B------:R-:W-:Y:S08]  /*27e0*/  HMMA.16816.F32 R24, R184, R14, R8 ;  /* 0x0000000eb818723c */ /* 0x000ff00000001808 */
[C---:B-1----:R-:W-:Y:S08]  /*27f0*/  HMMA.16816.F32 R16, R188.reuse, R36, R64 ;  /* 0x00000024bc10723c */ /* 0x042ff00000001840 */
[C---:B------:R-:W-:Y:S01]  /*2800*/  HMMA.16816.F32 R12, R188.reuse, R38, R68 ;  /* 0x00000026bc0c723c */ /* 0x040fe20000001844 */
[----:B------:R-:W1:Y:S07]  /*2810*/  LDSM.16.M88.4 R36, [R236+0x15900] ;  /* 0x01590000ec24783b */ /* 0x000e6e0000000200 */
[C---:B------:R-:W-:Y:S08]  /*2820*/  HMMA.16816.F32 R8, R188.reuse, R60, R72 ;  /* 0x0000003cbc08723c */ /* 0x040ff00000001848 */
[C---:B------:R-:W-:Y:S01]  /*2830*/  HMMA.16816.F32 R64, R188.reuse, R62, R76 ;  /* 0x0000003ebc40723c */ /* 0x040fe2000000184c */
[----:B------:R-:W1:Y:S07]  /*2840*/  LDSM.16.M88.4 R60, [R236+0x16100] ;  /* 0x01610000ec3c783b */ /* 0x000e6e0000000200 */
[C---:B--2---:R-:W-:Y:S08]  /*2850*/  HMMA.16816.F32 R68, R188.reuse, R52, R84 ;  /* 0x00000034bc44723c */ /* 0x044ff00000001854 */
[C---:B------:R-:W-:Y:S08]  /*2860*/  HMMA.16816.F32 R76, R188.reuse, R54, R88 ;  /* 0x00000036bc4c723c */ /* 0x040ff00000001858 */
[C---:B------:R-:W-:Y:S01]  /*2870*/  HMMA.16816.F32 R92, R188.reuse, R32, R56 ;  /* 0x00000020bc5c723c */ /* 0x040fe20000001838 */
[----:B------:R-:W2:Y:S07]  /*2880*/  LDSM.16.M88.4 R56, [R236+0x16900] ;  /* 0x01690000ec38783b */ /* 0x000eae0000000200 */
[C---:B---3--:R-:W-:Y:S08]  /*2890*/  HMMA.16816.F32 R96, R188.reuse, R44, R96 ;  /* 0x0000002cbc60723c */ /* 0x048ff00000001860 */
[C---:B------:R-:W-:Y:S08]  /*28a0*/  HMMA.16816.F32 R88, R188.reuse, R46, R80 ;  /* 0x0000002ebc58723c */ /* 0x040ff00000001850 */
[C---:B------:R-:W-:Y:S01]  /*28b0*/  HMMA.16816.F32 R84, R188.reuse, R34, R48 ;  /* 0x00000022bc54723c */ /* 0x040fe20000001830 */
[----:B------:R-:W3:Y:S04]  /*28c0*/  LDSM.16.M88.4 R48, [R236+0x17100] ;  /* 0x01710000ec30783b */ /* 0x000ee80000000200 */
[----:B------:R-:W-:Y:S03]  /*28d0*/  LDSM.16.M88.4 R32, [R4+0x15900] ;  /* 0x015900000420783b */ /* 0x000fe60000000200 */
[----:B----4-:R-:W-:Y:S08]  /*28e0*/  HMMA.16816.F32 R72, R188, R30, R24 ;  /* 0x0000001ebc48723c */ /* 0x010ff00000001818 */
[C---:B------:R-:W-:Y:S08]  /*28f0*/  HMMA.16816.F32 R52, R196.reuse, R20, R16 ;  /* 0x00000014c434723c */ /* 0x040ff00000001810 */
[C---:B------:R-:W-:Y:S08]  /*2900*/  HMMA.16816.F32 R44, R196.reuse, R22, R12 ;  /* 0x00000016c42c723c */ /* 0x040ff0000000180c */
[C---:B-1----:R-:W-:Y:S08]  /*2910*/  HMMA.16816.F32 R24, R196.reuse, R36, R8 ;  /* 0x00000024c418723c */ /* 0x042ff00000001808 */
[----:B------:R-:W-:Y:S01]  /*2920*/  HMMA.16816.F32 R20, R196, R38, R64 ;  /* 0x00000026c414723c */ /* 0x000fe20000001840 */
[----:B------:R-:W1:Y:S04]  /*2930*/  LDSM.16.M88.4 R36, [R4+0x15100] ;  /* 0x015100000424783b */ /* 0x000e680000000200 */
[----:B------:R-:W-:Y:S03]  /*2940*/  LDSM.16.M88.4 R64, [R4+0x17100] ;  /* 0x017100000440783b */ /* 0x000fe60000000200 */
[----:B------:R-:W-:Y:S01]  /*2950*/  HMMA.16816.F32 R80, R188, R28, R40 ;  /* 0x0000001cbc50723c */ /* 0x000fe20000001828 */
[----:B------:R-:W4:Y:S04]  /*2960*/  LDSM.16.M88.4 R40, [R236+0x17900] ;  /* 0x01790000ec28783b */ /* 0x000f280000000200 */
[----:B------:R-:W1:Y:S03]  /*2970*/  LDSM.16.M88.4 R28, [R4+0x16100] ;  /* 0x01610000041c783b */ /* 0x000e660000000200 */
[C---:B------:R-:W-:Y:S08]  /*2980*/  HMMA.16816.F32 R16, R196.reuse, R60, R68 ;  /* 0x0000003cc410723c */ /* 0x040ff00000001844 */
[C---:B------:R-:W-:Y:S01]  /*2990*/  HMMA.16816.F32 R12, R196.reuse, R62, R76 ;  /* 0x0000003ec40c723c */ /* 0x040fe2000000184c */
[----:B------:R-:W-:Y:S07]  /*29a0*/  LDSM.16.M88.4 R60, [R4+0x17900] ;  /* 0x01790000043c783b */ /* 0x000fee0000000200 */
[C---:B--2---:R-:W-:Y:S08]  /*29b0*/  HMMA.16816.F32 R68, R196.reuse, R58, R88 ;  /* 0x0000003ac444723c */ /* 0x044ff00000001858 */
[C---:B---3--:R-:W-:Y:S08]  /*29c0*/  HMMA.16816.F32 R100, R196.reuse, R48, R92 ;  /* 0x00000030c464723c */ /* 0x048ff0000000185c */
[----:B------:R-:W-:Y:S01]  /*29d0*/  HMMA.16816.F32 R88, R196, R50, R84 ;  /* 0x00000032c458723c */ /* 0x000fe20000001854 */
[----:B------:R-:W2:Y:S07]  /*29e0*/  LDSM.16.M88.4 R48, [R4+0x16900] ;  /* 0x016900000430783b */ /* 0x000eae0000000200 */
[----:B-1----:R-:W-:Y:S01]  /*29f0*/  HMMA.16816.F32 R92, R204, R36, R52 ;  /* 0x00000024cc5c723c */ /* 0x002fe20000001834 */
[----:B------:R-:W1:Y:S07]  /*2a00*/  LDSM.16.M88.4 R52, [R5+0x15100] ;  /* 0x015100000534783b */ /* 0x000e6e0000000200 */
[C---:B------:R-:W-:Y:S08]  /*2a10*/  HMMA.16816.F32 R8, R196.reuse, R56, R96 ;  /* 0x00000038c408723c */ /* 0x040ff00000001860 */
[----:B----4-:R-:W-:Y:S08]  /*2a20*/  HMMA.16816.F32 R96, R196, R40, R80 ;  /* 0x00000028c460723c */ /* 0x010ff00000001850 */
[----:B------:R-:W-:Y:S01]  /*2a30*/  HMMA.16816.F32 R80, R204, R38, R44 ;  /* 0x00000026cc50723c */ /* 0x000fe2000000182c */
[----:B------:R-:W3:Y:S07]  /*2a40*/  LDSM.16.M88.4 R36, [R5+0x16100] ;  /* 0x016100000524783b */ /* 0x000eee0000000200 */
[----:B------:R-:W-:Y:S01]  /*2a50*/  HMMA.16816.F32 R84, R196, R42, R72 ;  /* 0x0000002ac454723c */ /* 0x000fe20000001848 */
[----:B------:R-:W4:Y:S07]  /*2a60*/  LDSM.16.M88.4 R40, [R5+0x15900] ;  /* 0x015900000528783b */ /* 0x000f2e0000000200 */
[C---:B------:R-:W-:Y:S08]  /*2a70*/  HMMA.16816.F32 R44, R204.reuse, R30, R12 ;  /* 0x0000001ecc2c723c */ /* 0x040ff0000000180c */
[C---:B------:R-:W-:Y:S08]  /*2a80*/  HMMA.16816.F32 R76, R204.reuse, R32, R24 ;  /* 0x00000020cc4c723c */ /* 0x040ff00000001818 */
[C---:B------:R-:W-:Y:S01]  /*2a90*/  HMMA.16816.F32 R72, R204.reuse, R34, R20 ;  /* 0x00000022cc48723c */ /* 0x040fe20000001814 */
[----:B------:R-:W1:Y:S07]  /*2aa0*/  LDSM.16.M88.4 R32, [R5+0x16900] ;  /* 0x016900000520783b */ /* 0x000e6e0000000200 */
[C---:B------:R-:W-:Y:S01]  /*2ab0*/  HMMA.16816.F32 R56, R204.reuse, R28, R16 ;  /* 0x0000001ccc38723c */ /* 0x040fe20000001810 */
[----:B------:R-:W3:Y:S07]  /*2ac0*/  LDSM.16.M88.4 R28, [R5+0x17100] ;  /* 0x01710000051c783b */ /* 0x000eee0000000200 */
[C---:B--2---:R-:W-:Y:S08]  /*2ad0*/  HMMA.16816.F32 R24, R204.reuse, R48, R8 ;  /* 0x00000030cc18723c */ /* 0x044ff00000001808 */
[C---:B------:R-:W-:Y:S08]  /*2ae0*/  HMMA.16816.F32 R20, R204.reuse, R50, R68 ;  /* 0x00000032cc14723c */ /* 0x040ff00000001844 */
[C---:B------:R-:W-:Y:S08]  /*2af0*/  HMMA.16816.F32 R16, R204.reuse, R64, R100 ;  /* 0x00000040cc10723c */ /* 0x040ff00000001864 */
[----:B------:R-:W-:Y:S01]  /*2b00*/  HMMA.16816.F32 R12, R204, R66, R88 ;  /* 0x00000042cc0c723c */ /* 0x000fe20000001858 */
[----:B------:R-:W2:Y:S07]  /*2b10*/  LDSM.16.M88.4 R64, [R3+0x15100] ;  /* 0x015100000340783b */ /* 0x000eae0000000200 */
[C---:B-1----:R-:W-:Y:S08]  /*2b20*/  HMMA.16816.F32 R100, R208.reuse, R52, R92 ;  /* 0x00000034d064723c */ /* 0x042ff0000000185c */
[----:B------:R-:W-:Y:S01]  /*2b30*/  HMMA.16816.F32 R88, R208, R54, R80 ;  /* 0x00000036d058723c */ /* 0x000fe20000001850 */
[----:B------:R-:W1:Y:S07]  /*2b40*/  LDSM.16.M88.4 R52, [R5+0x17900] ;  /* 0x017900000534783b */ /* 0x000e6e0000000200 */
[C---:B------:R-:W-:Y:S08]  /*2b50*/  HMMA.16816.F32 R8, R204.reuse, R60, R96 ;  /* 0x0000003ccc08723c */ /* 0x040ff00000001860 */
[----:B------:R-:W-:Y:S01]  /*2b60*/  HMMA.16816.F32 R68, R204, R62, R84 ;  /* 0x0000003ecc44723c */ /* 0x000fe20000001854 */
[----:B------:R-:W1:Y:S07]  /*2b70*/  LDSM.16.M88.4 R60, [R3+0x15900] ;  /* 0x01590000033c783b */ /* 0x000e6e0000000200 */
[C---:B---3--:R-:W-:Y:S01]  /*2b80*/  HMMA.16816.F32 R80, R208.reuse, R38, R44 ;  /* 0x00000026d050723c */ /* 0x048fe2000000182c */
[----:B------:R-:W3:Y:S07]  /*2b90*/  LDSM.16.M88.4 R44, [R3+0x16100] ;  /* 0x01610000032c783b */ /* 0x000eee0000000200 */
[C---:B----4-:R-:W-:Y:S08]  /*2ba0*/  HMMA.16816.F32 R96, R208.reuse, R40, R76 ;  /* 0x00000028d060723c */ /* 0x050ff0000000184c */
[C---:B------:R-:W-:Y:S01]  /*2bb0*/  HMMA.16816.F32 R84, R208.reuse, R42, R72 ;  /* 0x0000002ad054723c */ /* 0x040fe20000001848 */
[----:B------:R-:W4:Y:S07]  /*2bc0*/  LDSM.16.M88.4 R40, [R3+0x16900] ;  /* 0x016900000328783b */ /* 0x000f2e0000000200 */
[C---:B------:R-:W-:Y:S01]  /*2bd0*/  HMMA.16816.F32 R92, R208.reuse, R36, R56 ;  /* 0x00000024d05c723c */ /* 0x040fe20000001838 */
[----:B------:R-:W1:Y:S07]  /*2be0*/  LDSM.16.M88.4 R36, [R3+0x17100] ;  /* 0x017100000324783b */ /* 0x000e6e0000000200 */
[C---:B------:R-:W-:Y:S08]  /*2bf0*/  HMMA.16816.F32 R76, R208.reuse, R32, R24 ;  /* 0x00000020d04c723c */ /* 0x040ff00000001818 */
[C---:B------:R-:W-:Y:S01]  /*2c00*/  HMMA.16816.F32 R72, R208.reuse, R34, R20 ;  /* 0x00000022d048723c */ /* 0x040fe20000001814 */
[----:B------:R-:W3:Y:S04]  /*2c10*/  LDSM.16.M88.4 R20, [R236+0x18100] ;  /* 0x01810000ec14783b */ /* 0x000ee80000000200 */
[----:B------:R-:W3:Y:S03]  /*2c20*/  LDSM.16.M88.4 R32, [R3+0x17900] ;  /* 0x017900000320783b */ /* 0x000ee60000000200 */
[C---:B------:R-:W-:Y:S08]  /*2c30*/  HMMA.16816.F32 R56, R208.reuse, R28, R16 ;  /* 0x0000001cd038723c */ /* 0x040ff00000001810 */
[----:B------:R-:W-:Y:S08]  /*2c40*/  HMMA.16816.F32 R48, R208, R30, R12 ;  /* 0x0000001ed030723c */ /* 0x000ff0000000180c */
[----:B--2---:R-:W-:Y:S08]  /*2c50*/  HMMA.16816.F32 R16, R212, R64, R100 ;  /* 0x00000040d410723c */ /* 0x004ff00000001864 */
[C---:B-1----:R-:W-:Y:S08]  /*2c60*/  HMMA.16816.F32 R28, R208.reuse, R52, R8 ;  /* 0x00000034d01c723c */ /* 0x042ff00000001808 */
[----:B------:R-:W-:Y:S01]  /*2c70*/  HMMA.16816.F32 R24, R208, R54, R68 ;  /* 0x00000036d018723c */ /* 0x000fe20000001844 */
[----:B------:R-:W-:Y:S07]  /*2c80*/  LDSM.16.M88.4 R52, [R236+0x19900] ;  /* 0x01990000ec34783b */ /* 0x000fee0000000200 */
[C---:B------:R-:W-:Y:S08]  /*2c90*/  HMMA.16816.F32 R12, R212.reuse, R66, R88 ;  /* 0x00000042d40c723c */ /* 0x040ff00000001858 */
[C---:B------:R-:W-:Y:S08]  /*2ca0*/  HMMA.16816.F32 R64, R212.reuse, R62, R84 ;  /* 0x0000003ed440723c */ /* 0x040ff00000001854 */
[C---:B---3--:R-:W-:Y:S08]  /*2cb0*/  HMMA.16816.F32 R92, R212.reuse, R44, R92 ;  /* 0x0000002cd45c723c */ /* 0x048ff0000000185c */
[C---:B------:R-:W-:Y:S01]  /*2cc0*/  HMMA.16816.F32 R84, R212.reuse, R46, R80 ;  /* 0x0000002ed454723c */ /* 0x040fe20000001850 */
[----:B------:R-:W1:Y:S07]  /*2cd0*/  LDSM.16.M88.4 R44, [R236+0x18900] ;  /* 0x01890000ec2c783b */ /* 0x000e6e0000000200 */
[C---:B------:R-:W-:Y:S01]  /*2ce0*/  HMMA.16816.F32 R8, R212.reuse, R60, R96 ;  /* 0x0000003cd408723c */ /* 0x040fe20000001860 */
[----:B------:R-:W-:Y:S07]  /*2cf0*/  LDSM.16.M88.4 R60, [R236+0x1a100] ;  /* 0x01a10000ec3c783b */ /* 0x000fee0000000200 */
[C---:B----4-:R-:W-:Y:S08]  /*2d00*/  HMMA.16816.F32 R88, R212.reuse, R40, R76 ;  /* 0x00000028d458723c */ /* 0x050ff0000000184c */
[C---:B------:R-:W-:Y:S08]  /*2d10*/  HMMA.16816.F32 R76, R212.reuse, R36, R56 ;  /* 0x00000024d44c723c */ /* 0x040ff00000001838 */
[C---:B------:R-:W-:Y:S01]  /*2d20*/  HMMA.16816.F32 R96, R212.reuse, R38, R48 ;  /* 0x00000026d460723c */ /* 0x040fe20000001830 */
[----:B------:R-:W2:Y:S04]  /*2d30*/  LDSM.16.M88.4 R36, [R4+0x18100] ;  /* 0x018100000424783b */ /* 0x000ea80000000200 */
[----:B------:R-:W3:Y:S03]  /*2d40*/  LDSM.16.M88.4 R48, [R236+0x19100] ;  /* 0x01910000ec30783b */ /* 0x000ee60000000200 */
[----:B------:R-:W-:Y:S01]  /*2d50*/  HMMA.16816.F32 R100, R212, R42, R72 ;  /* 0x0000002ad464723c */ /* 0x000fe20000001848 */
[----:B------:R-:W4:Y:S07]  /*2d60*/  LDSM.16.M88.4 R40, [R236+0x1a900] ;  /* 0x01a90000ec28783b */ /* 0x000f2e0000000200 */
[----:B------:R-:W-:Y:S08]  /*2d70*/  HMMA.16816.F32 R68, R216, R20, R16 ;  /* 0x00000014d844723c */ /* 0x000ff00000001810 */
[C---:B------:R-:W-:Y:S01]  /*2d80*/  HMMA.16816.F32 R80, R212.reuse, R32, R28 ;  /* 0x00000020d450723c */ /* 0x040fe2000000181c */
[----:B------:R-:W-:Y:S07]  /*2d90*/  LDSM.16.M88.4 R28, [R4+0x19100] ;  /* 0x01910000041c783b */ /* 0x000fee0000000200 */
[----:B------:R-:W-:Y:S01]  /*2da0*/  HMMA.16816.F32 R72, R212, R34, R24 ;  /* 0x00000022d448723c */ /* 0x000fe20000001818 */
[----:B------:R-:W3:Y:S07]  /*2db0*/  LDSM.16.M88.4 R32, [R4+0x18900] ;  /* 0x018900000420783b */ /* 0x000eee0000000200 */
[C---:B------:R-:W-:Y:S08]  /*2dc0*/  HMMA.16816.F32 R56, R216.reuse, R22, R12 ;  /* 0x00000016d838723c */ /* 0x040ff0000000180c */
[C---:B-1----:R-:W-:Y:S08]  /*2dd0*/  HMMA.16816.F32 R24, R216.reuse, R44, R8 ;  /* 0x0000002cd818723c */ /* 0x042ff00000001808 */
[C---:B------:R-:W-:Y:S08]  /*2de0*/  HMMA.16816.F32 R8, R216.reuse, R52, R88 ;  /* 0x00000034d808723c */ /* 0x040ff00000001858 */
[----:B------:R-:W-:Y:S01]  /*2df0*/  HMMA.16816.F32 R20, R216, R46, R64 ;  /* 0x0000002ed814723c */ /* 0x000fe20000001840 */
[----:B------:R-:W1:Y:S04]  /*2e00*/  LDSM.16.M88.4 R44, [R4+0x19900] ;  /* 0x01990000042c783b */ /* 0x000e680000000200 */
[----:B------:R-:W-:Y:S03]  /*2e10*/  LDSM.16.M88.4 R64, [R4+0x1a900] ;  /* 0x01a900000440783b */ /* 0x000fe60000000200 */
[----:B--2---:R-:W-:Y:S08]  /*2e20*/  HMMA.16816.F32 R88, R220, R36, R68 ;  /* 0x00000024dc58723c */ /* 0x004ff00000001844 */
[C---:B---3--:R-:W-:Y:S08]  /*2e30*/  HMMA.16816.F32 R16, R216.reuse, R48, R92 ;  /* 0x00000030d810723c */ /* 0x048ff0000000185c */
[C---:B------:R-:W-:Y:S08]  /*2e40*/  HMMA.16816.F32 R12, R216.reuse, R50, R84 ;  /* 0x00000032d80c723c */ /* 0x040ff00000001854 */
[C---:B----4-:R-:W-:Y:S08]  /*2e50*/  HMMA.16816.F32 R80, R216.reuse, R40, R80 ;  /* 0x00000028d850723c */ /* 0x050ff00000001850 */
[----:B------:R-:W-:Y:S01]  /*2e60*/  HMMA.16816.F32 R72, R216, R42, R72 ;  /* 0x0000002ad848723c */ /* 0x000fe20000001848 */
[----:B------:R-:W2:Y:S07]  /*2e70*/  LDSM.16.M88.4 R40, [R4+0x1a100] ;  /* 0x01a100000428783b */ /* 0x000eae0000000200 */
[----:B------:R-:W-:Y:S01]  /*2e80*/  HMMA.16816.F32 R68, R220, R38, R56 ;  /* 0x00000026dc44723c */ /* 0x000fe20000001838 */
[----:B------:R-:W3:Y:S04]  /*2e90*/  LDSM.16.M88.4 R56, [R5+0x18100] ;  /* 0x018100000538783b */ /* 0x000ee80000000200 */
[----:B------:R-:W-:Y:S03]  /*2ea0*/  LDSM.16.M88.4 R36, [R5+0x19100] ;  /* 0x019100000524783b */ /* 0x000fe60000000200 */
[C---:B------:R-:W-:Y:S01]  /*2eb0*/  HMMA.16816.F32 R52, R216.reuse, R54, R100 ;  /* 0x00000036d834723c */ /* 0x040fe20000001864 */
[----:B------:R-:W-:Y:S07]  /*2ec0*/  LDSM.16.M88.4 R100, [R3+0x19100] ;  /* 0x019100000364783b */ /* 0x000fee0000000200 */
[C---:B------:R-:W-:Y:S08]  /*2ed0*/  HMMA.16816.F32 R76, R216.reuse, R60, R76 ;  /* 0x0000003cd84c723c */ /* 0x040ff0000000184c */
[----:B------:R-:W-:Y:S01]  /*2ee0*/  HMMA.16816.F32 R84, R216, R62, R96 ;  /* 0x0000003ed854723c */ /* 0x000fe20000001860 */
[----:B------:R-:W4:Y:S07]  /*2ef0*/  LDSM.16.M88.4 R60, [R5+0x18900] ;  /* 0x01890000053c783b */ /* 0x000f2e0000000200 */
[C---:B------:R-:W-:Y:S08]  /*2f00*/  HMMA.16816.F32 R104, R220.reuse, R32, R24 ;  /* 0x00000020dc68723c */ /* 0x040ff00000001818 */
[C---:B------:R-:W-:Y:S01]  /*2f10*/  HMMA.16816.F32 R96, R220.reuse, R34, R20 ;  /* 0x00000022dc60723c */ /* 0x040fe20000001814 */
[----:B------:R-:W-:Y:S07]  /*2f20*/  LDSM.16.M88.4 R32, [R5+0x19900] ;  /* 0x019900000520783b */ /* 0x000fee0000000200 */
[C---:B------:R-:W-:Y:S08]  /*2f30*/  HMMA.16816.F32 R92, R220.reuse, R28, R16 ;  /* 0x0000001cdc5c723c */ /* 0x040ff00000001810 */
[C---:B------:R-:W-:Y:S01]  /*2f40*/  HMMA.16816.F32 R48, R220.reuse, R30, R12 ;  /* 0x0000001edc30723c */ /* 0x040fe2000000180c */
[----:B------:R-:W4:Y:S04]  /*2f50*/  LDSM.16.M88.4 R28, [R5+0x1a100] ;  /* 0x01a10000051c783b */ /* 0x000f280000000200 */
[----:B------:R-:W4:Y:S03]  /*2f60*/  LDSM.16.M88.4 R4, [R5+0x1a900] ;  /* 0x01a900000504783b */ /* 0x000f260000000200 */
[C---:B-1----:R-:W-:Y:S08]  /*2f70*/  HMMA.16816.F32 R20, R220.reuse, R46, R52 ;  /* 0x0000002edc14723c */ /* 0x042ff00000001834 */
[C---:B------:R-:W-:Y:S08]  /*2f80*/  HMMA.16816.F32 R24, R220.reuse, R44, R8 ;  /* 0x0000002cdc18723c */ /* 0x040ff00000001808 */
[----:B--2---:R-:W-:Y:S08]  /*2f90*/  HMMA.16816.F32 R16, R220, R40, R76 ;  /* 0x00000028dc10723c */ /* 0x004ff0000000184c */
[C---:B---3--:R-:W-:Y:S01]  /*2fa0*/  HMMA.16816.F32 R52, R224.reuse, R56, R88 ;  /* 0x00000038e034723c */ /* 0x048fe20000001858 */
[----:B------:R-:W-:Y:S07]  /*2fb0*/  LDSM.16.M88.4 R88, [R3+0x18900] ;  /* 0x018900000358783b */ /* 0x000fee0000000200 */
[----:B------:R-:W-:Y:S01]  /*2fc0*/  HMMA.16816.F32 R68, R224, R58, R68 ;  /* 0x0000003ae044723c */ /* 0x000fe20000001844 */
[----:B------:R-:W1:Y:S07]  /*2fd0*/  LDSM.16.M88.4 R56, [R3+0x18100] ;  /* 0x018100000338783b */ /* 0x000e6e0000000200 */
[C---:B------:R-:W-:Y:S08]  /*2fe0*/  HMMA.16816.F32 R8, R220.reuse, R64, R80 ;  /* 0x00000040dc08723c */ /* 0x040ff00000001850 */
[C---:B------:R-:W-:Y:S08]  /*2ff0*/  HMMA.16816.F32 R12, R220.reuse, R42, R84 ;  /* 0x0000002adc0c723c */ /* 0x040ff00000001854 */
[----:B------:R-:W-:Y:S08]  /*3000*/  HMMA.16816.F32 R40, R220, R66, R72 ;  /* 0x00000042dc28723c */ /* 0x000ff00000001848 */
[C---:B----4-:R-:W-:Y:S01]  /*3010*/  HMMA.16816.F32 R72, R224.reuse, R60, R104 ;  /* 0x0000003ce048723c */ /* 0x050fe20000001868 */
[----:B------:R-:W-:Y:S07]  /*3020*/  LDSM.16.M88.4 R104, [R3+0x19900] ;  /* 0x019900000368783b */ /* 0x000fee0000000200 */
[C---:B------:R-:W-:Y:S08]  /*3030*/  HMMA.16816.F32 R80, R224.reuse, R62, R96 ;  /* 0x0000003ee050723c */ /* 0x040ff00000001860 */
[C---:B------:R-:W-:Y:S08]  /*3040*/  HMMA.16816.F32 R60, R224.reuse, R28, R16 ;  /* 0x0000001ce03c723c */ /* 0x040ff00000001810 */
[C---:B------:R-:W-:Y:S01]  /*3050*/  HMMA.16816.F32 R84, R224.reuse, R36, R92 ;  /* 0x00000024e054723c */ /* 0x040fe2000000185c */
[----:B------:R-:W-:Y:S07]  /*3060*/  LDSM.16.M88.4 R92, [R3+0x1a100] ;  /* 0x01a10000035c783b */ /* 0x000fee0000000200 */
[----:B------:R-:W-:Y:S01]  /*3070*/  HMMA.16816.F32 R16, R224, R4, R8 ;  /* 0x00000004e010723c */ /* 0x000fe20000001808 */
[----:B------:R2:W3:Y:S01]  /*3080*/  LDSM.16.M88.4 R8, [R3+0x1a900] ;  /* 0x01a900000308783b */ /* 0x0004e20000000200 */
[----:B------:R-:W-:-:S06]  /*3090*/  DEPBAR.LE SB0, 0x2 ;  /* 0x000080800000791a */ /* 0x000fcc0000000000 */
[----:B------:R-:W-:Y:S08]  /*30a0*/  HMMA.16816.F32 R44, R224, R30, R12 ;  /* 0x0000001ee02c723c */ /* 0x000ff0000000180c */
[----:B-1----:R-:W-:Y:S01]  /*30b0*/  HMMA.16816.F32 R12, R228, R56, R52 ;  /* 0x00000038e40c723c */ /* 0x002fe20000001834 */
[----:B--2---:R-:W-:-:S07]  /*30c0*/  LOP3.LUT R3, R108, 0xffffffe0, RZ, 0xc0, !PT ;  /* 0xffffffe06c037812 */ /* 0x004fce00078ec0ff */
[----:B------:R-:W-:Y:S01]  /*30d0*/  HMMA.16816.F32 R64, R224, R34, R20 ;  /* 0x00000022e040723c */ /* 0x000fe20000001814 */
[----:B------:R-:W-:-:S07]  /*30e0*/  IMAD.IADD R3, R109, 0x1, -R3 ;  /* 0x000000016d037824 */ /* 0x000fce00078e0a03 */
[----:B------:R-:W-:Y:S01]  /*30f0*/  HMMA.16816.F32 R76, R224, R38, R48 ;  /* 0x00000026e04c723c */ /* 0x000fe20000001830 */
[----:B------:R-:W-:-:S04]  /*3100*/  SHF.R.S32.HI R4, RZ, 0x1f, R3 ;  /* 0x0000001fff047819 */ /* 0x000fc80000011403 */
[----:B------:R-:W-:-:S03]  /*3110*/  LEA.HI R4, R4, R3, RZ, 0x2 ;  /* 0x0000000304047211 */ /* 0x000fc600078f10ff */
[----:B------:R-:W-:Y:S01]  /*3120*/  HMMA.16816.F32 R20, R224, R6, R40 ;  /* 0x00000006e014723c */ /* 0x000fe20000001828 */
[----:B------:R-:W-:-:S05]  /*3130*/  LOP3.LUT R4, R4, 0x7ffffffc, RZ, 0xc0, !PT ;  /* 0x7ffffffc04047812 */ /* 0x000fca00078ec0ff */
[----:B------:R-:W-:Y:S01]  /*3140*/  IMAD.IADD R3, R3, 0x1, -R4 ;  /* 0x0000000103037824 */ /* 0x000fe200078e0a04 */
[----:B------:R-:W-:Y:S01]  /*3150*/  MOV R4, UR4 ;  /* 0x0000000400047c02 */ /* 0x000fe20008000f00 */
[----:B------:R-:W-:Y:S04]  /*3160*/  HMMA.16816.F32 R48, R224, R32, R24 ;  /* 0x00000020e030723c */ /* 0x000fe80000001818 */
[----:B------:R-:W-:-:S04]  /*3170*/  IMAD R3, R3, -0x2, R4 ;  /* 0xfffffffe03037824 */ /* 0x000fc800078e0204 */
[C---:B------:R-:W-:Y:S01]  /*3180*/  HMMA.16816.F32 R24, R228.reuse, R58, R68 ;  /* 0x0000003ae418723c */ /* 0x040fe20000001844 */
[C---:B------:R-:W-:Y:S02]  /*3190*/  ISETP.GT.AND P5, PT, R3.reuse, RZ, PT ;  /* 0x000000ff0300720c */ /* 0x040fe40003fa4270 */
[C---:B------:R-:W-:Y:S02]  /*31a0*/  ISETP.GT.AND P1, PT, R3.reuse, 0x1, PT ;  /* 0x000000010300780c */ /* 0x040fe40003f24270 */
[----:B------:R-:W-:Y:S02]  /*31b0*/  ISETP.GT.AND P6, PT, R3, 0x8, PT ;  /* 0x000000080300780c */ /* 0x000fe40003fc4270 */
[----:B------:R-:W-:Y:S01]  /*31c0*/  FSEL R7, R12, -INF , P5 ;  /* 0xff8000000c077808 */ /* 0x000fe20002800000 */
[----:B------:R-:W-:Y:S01]  /*31d0*/  HMMA.16816.F32 R28, R228, R88, R72 ;  /* 0x00000058e41c723c */ /* 0x000fe20000001848 */
[----:B------:R-:W-:Y:S02]  /*31e0*/  FSEL R6, R13, -INF , P1 ;  /* 0xff8000000d067808 */ /* 0x000fe40000800000 */
[----:B------:R-:W-:-:S02]  /*31f0*/  FSEL R14, R14, -INF , P5 ;  /* 0xff8000000e0e7808 */ /* 0x000fc40002800000 */
[----:B------:R-:W-:Y:S02]  /*3200*/  FMNMX.FTZ R4, R7, R6, !PT ;  /* 0x0000000607047209 */ /* 0x000fe40007810000 */
[----:B------:R-:W-:Y:S01]  /*3210*/  ISETP.GT.AND P5, PT, R3, 0x10, PT ;  /* 0x000000100300780c */ /* 0x000fe20003fa4270 */
[C---:B------:R-:W-:Y:S08]  /*3220*/  HMMA.16816.F32 R32, R228.reuse, R90, R80 ;  /* 0x0000005ae420723c */ /* 0x040ff00000001850 */
[----:B---3--:R-:W-:Y:S01]  /*3230*/  HMMA.16816.F32 R20, R228, R10, R20 ;  /* 0x0000000ae414723c */ /* 0x008fe20000001814 */
[----:B------:R-:W-:-:S06]  /*3240*/  FSEL R12, R26, -INF , P6 ;  /* 0xff8000001a0c7808 */ /* 0x000fcc0003000000 */
[----:B------:R-:W-:Y:S01]  /*3250*/  FSEL R11, R15, -INF , P1 ;  /* 0xff8000000f0b7808 */ /* 0x000fe20000800000 */
[C---:B------:R-:W-:Y:S01]  /*3260*/  HMMA.16816.F32 R16, R228.reuse, R8, R16 ;  /* 0x00000008e410723c */ /* 0x040fe20000001810 */
[----:B------:R-:W-:Y:S02]  /*3270*/  ISETP.GT.AND P1, PT, R3, 0x9, PT ;  /* 0x000000090300780c */ /* 0x000fe40003f24270 */
[----:B------:R-:W-:Y:S02]  /*3280*/  FMNMX.FTZ R5, R14, R11, !PT ;  /* 0x0000000b0e057209 */ /* 0x000fe40007810000 */
[----:B------:R-:W-:Y:S02]  /*3290*/  FSEL R10, R25, -INF , P1 ;  /* 0xff800000190a7808 */ /* 0x000fe40000800000 */
[----:B------:R-:W-:Y:S01]  /*32a0*/  FSEL R8, R24, -INF , P6 ;  /* 0xff80000018087808 */ /* 0x000fe20003000000 */
[----:B------:R-:W-:Y:S01]  /*32b0*/  HMMA.16816.F32 R36, R228, R100, R84 ;  /* 0x00000064e424723c */ /* 0x000fe20000001854 */
[----:B------:R-:W-:Y:S01]  /*32c0*/  FSEL R13, R27, -INF , P1 ;  /* 0xff8000001b0d7808 */ /* 0x000fe20000800000 */
[----:B------:R-:W-:Y:S01]  /*32d0*/  BAR.SYNC.DEFER_BLOCKING 0x0 ;  /* 0x0000000000007b1d */ /* 0x000fe20000010000 */
[----:B------:R-:W-:-:S02]  /*32e0*/  FMNMX.FTZ R4, R8, R4, !PT ;  /* 0x0000000408047209 */ /* 0x000fc40007810000 */
[C---:B------:R-:W-:Y:S02]  /*32f0*/  ISETP.GT.AND P1, PT, R3.reuse, 0x11, PT ;  /* 0x000000110300780c */ /* 0x040fe40003f24270 */
[----:B------:R-:W-:Y:S01]  /*3300*/  FMNMX.FTZ R4, R10, R4, !PT ;  /* 0x000000040a047209 */ /* 0x000fe20007810000 */
[C---:B------:R-:W-:Y:S01]  /*3310*/  HMMA.16816.F32 R56, R228.reuse, R94, R44 ;  /* 0x0000005ee438723c */ /* 0x040fe2000000182c */
[----:B------:R-:W-:Y:S02]  /*3320*/  ISETP.GT.AND P6, PT, R3, 0x18, PT ;  /* 0x000000180300780c */ /* 0x000fe40003fc4270 */
[----:B------:R-:W-:Y:S02]  /*3330*/  FMNMX.FTZ R5, R12, R5, !PT ;  /* 0x000000050c057209 */ /* 0x000fe40007810000 */
[----:B------:R-:W-:Y:S02]  /*3340*/  FSEL R89, R34, -INF , P6 ;  /* 0xff80000022597808 */ /* 0x000fe40003000000 */
[----:B------:R-:W-:Y:S01]  /*3350*/  FSEL R45, R28, -INF , P5 ;  /* 0xff8000001c2d7808 */ /* 0x000fe20002800000 */
[----:B------:R-:W-:Y:S01]  /*3360*/  HMMA.16816.F32 R40, R228, R102, R76 ;  /* 0x00000066e428723c */ /* 0x000fe2000000184c */
[----:B------:R-:W-:-:S02]  /*3370*/  FSEL R44, R29, -INF , P1 ;  /* 0xff8000001d2c7808 */ /* 0x000fc40000800000 */
[----:B------:R-:W-:Y:S02]  /*3380*/  FMNMX.FTZ R4, R45, R4, !PT ;  /* 0x000000042d047209 */ /* 0x000fe40007810000 */
[----:B------:R-:W-:Y:S02]  /*3390*/  FMNMX.FTZ R5, R13, R5, !PT ;  /* 0x000000050d057209 */ /* 0x000fe40007810000 */
[----:B------:R-:W-:Y:S01]  /*33a0*/  FMNMX.FTZ R4, R44, R4, !PT ;  /* 0x000000042c047209 */ /* 0x000fe20007810000 */
[C---:B------:R-:W-:Y:S01]  /*33b0*/  HMMA.16816.F32 R52, R228.reuse, R106, R64 ;  /* 0x0000006ae434723c */ /* 0x040fe20000001840 */
[----:B------:R-:W-:Y:S06]  /*33c0*/  LDSM.16.MT88.4 R24, [R0+0x100] ;  /* 0x000100000018783b */ /* 0x000fec0000004200 */
[----:B------:R-:W-:Y:S01]  /*33d0*/  FSEL R66, R30, -INF , P5 ;  /* 0xff8000001e427808 */ /* 0x000fe20002800000 */
[----:B------:R-:W-:Y:S01]  /*33e0*/  HMMA.16816.F32 R48, R228, R104, R48 ;  /* 0x00000068e430723c */ /* 0x000fe20000001830 */
[----:B------:R-:W-:-:S02]  /*33f0*/  ISETP.GT.AND P5, PT, R3, 0x19, PT ;  /* 0x000000190300780c */ /* 0x000fc40003fa4270 */
[----:B------:R-:W-:Y:S02]  /*3400*/  FSEL R64, R32, -INF , P6 ;  /* 0xff80000020407808 */ /* 0x000fe40003000000 */
[----:B------:R-:W-:Y:S02]  /*3410*/  FSEL R67, R31, -INF , P1 ;  /* 0xff8000001f437808 */ /* 0x000fe40000800000 */
[----:B------:R-:W-:Y:S01]  /*3420*/  ISETP.GT.AND P1, PT, R3, 0x20, PT ;  /* 0x000000200300780c */ /* 0x000fe20003f24270 */
[----:B------:R-:W-:Y:S01]  /*3430*/  HMMA.16816.F32 R60, R228, R92, R60 ;  /* 0x0000005ce43c723c */ /* 0x000fe2000000183c */
[----:B------:R-:W-:Y:S01]  /*3440*/  FSEL R65, R33, -INF , P5 ;  /* 0xff80000021417808 */ /* 0x000fe20002800000 */
[----:B------:R-:W-:Y:S01]  /*3450*/  LDSM.16.MT88.4 R28, [R2+0x3100] ;  /* 0x00310000021c783b */ /* 0x000fe20000004200 */
        /* <DEDUP_REMOVED lines=8> */
[----:B------:R-:W-:-:S02]  /*34e0*/  FMNMX.FTZ R4, R124, R4, !PT ;  /* 0x000000047c047209 */ /* 0x000fc40007810000 */
[----:B------:R-:W-:Y:S02]  /*34f0*/  FSEL R134, R39, -INF , P5 ;  /* 0xff80000027867808 */ /* 0x000fe40002800000 */
        /* <DEDUP_REMOVED lines=30> */
[----:B------:R-:W-:-:S02]  /*36e0*/  ISETP.GT.AND P1, PT, R3, 0x41, PT ;  /* 0x000000410300780c */ /* 0x000fc40003f24270 */
[----:B------:R-:W-:Y:S02]  /*36f0*/  FSEL R247, R60, -INF , P5 ;  /* 0xff8000003cf77808 */ /* 0x000fe40002800000 */
[----:B------:R-:W-:Y:S02]  /*3700*/  FMNMX.FTZ R4, R240, R4, !PT ;  /* 0x00000004f0047209 */ /* 0x000fe40007810000 */
[----:B------:R-:W-:Y:S02]  /*3710*/  FSEL R161, R42, -INF , P6 ;  /* 0xff8000002aa17808 */ /* 0x000fe40003000000 */
[----:B------:R-:W-:Y:S01]  /*3720*/  FMNMX.FTZ R5, R134, R5, !PT ;  /* 0x0000000586057209 */ /* 0x000fe20007810000 */
[----:B------:R-:W-:Y:S01]  /*3730*/  LDSM.16.MT88.4 R40, [R135+0x6100] ;  /* 0x006100008728783b */ /* 0x000fe20000004200 */
        /* <DEDUP_REMOVED lines=40> */
[----:B------:R-:W-:Y:S02]  /*39c0*/  FSEL R149, R23, -INF , P1 ;  /* 0xff80000017957808 */ /* 0x000fe40000800000 */
[----:B------:R-:W-:Y:S01]  /*39d0*/  FMNMX.FTZ R3, R193, R3, !PT ;  /* 0x00000003c1037209 */ /* 0x000fe20007810000 */
[----:B------:R-:W-:Y:S03]  /*39e0*/  LDSM.16.MT88.4 R20, [R2+0x6100] ;  /* 0x006100000214783b */ /* 0x000fe60000004200 */
        /* <DEDUP_REMOVED lines=20> */
[----:B------:R1:W2:Y:S01]  /*3b30*/  MUFU.EX2 R110, R4 ;  /* 0x00000004006e7308 */ /* 0x0002a20000000800 */
[----:B------:R-:W-:Y:S01]  /*3b40*/  FSEL R8, R8, RZ, P1 ;  /* 0x000000ff08087208 */ /* 0x000fe20000800000 */
[--C-:B-1----:R-:W-:Y:S02]  /*3b50*/  FFMA.FTZ R4, R10, c[0x0][0x2d0], -R9.reuse ;  /* 0x0000b4000a047a23 */ /* 0x102fe40000010809 */
[----:B------:R-:W-:-:S04]  /*3b60*/  FFMA.FTZ R10, R45, c[0x0][0x2d0], -R9 ;  /* 0x0000b4002d0a7a23 */ /* 0x000fc80000010809 */
[----:B------:R1:W3:Y:S08]  /*3b70*/  MUFU.EX2 R201, R4 ;  /* 0x0000000400c97308 */ /* 0x0002f00000000800 */
[----:B------:R4:W-:Y:S01]  /*3b80*/  MUFU.EX2 R142, R10 ;  /* 0x0000000a008e7308 */ /* 0x0009e20000000800 */
[----:B-1----:R-:W-:-:S07]  /*3b90*/  FFMA.FTZ R4, R14, c[0x0][0x2d0], -R8 ;  /* 0x0000b4000e047a23 */ /* 0x002fce0000010808 */
[----:B------:R1:W-:Y:S01]  /*3ba0*/  MUFU.EX2 R251, R4 ;  /* 0x0000000400fb7308 */ /* 0x0003e20000000800 */
[----:B----4-:R-:W-:-:S07]  /*3bb0*/  FFMA.FTZ R10, R44, c[0x0][0x2d0], -R9 ;  /* 0x0000b4002c0a7a23 */ /* 0x010fce0000010809 */
[----:B------:R4:W-:Y:S01]  /*3bc0*/  MUFU.EX2 R144, R10 ;  /* 0x0000000a00907308 */ /* 0x0009e20000000800 */
[----:B-1----:R-:W-:Y:S01]  /*3bd0*/  FFMA.FTZ R4, R11, c[0x0][0x2d0], -R8 ;  /* 0x0000b4000b047a23 */ /* 0x002fe20000010808 */
[----:B--2---:R-:W-:-:S06]  /*3be0*/  MOV R11, R110 ;  /* 0x0000006e000b7202 */ /* 0x004fcc0000000f00 */
[----:B------:R1:W2:Y:S01]  /*3bf0*/  MUFU.EX2 R194, R4 ;  /* 0x0000000400c27308 */ /* 0x0002a20000000800 */
[----:B---3--:R-:W-:Y:S01]  /*3c00*/  F2FP.PACK_AB R6, R201, R11 ;  /* 0x0000000bc906723e */ /* 0x008fe200000000ff */
[----:B----4-:R-:W-:-:S06]  /*3c10*/  FFMA.FTZ R10, R64, c[0x0][0x2d0], -R9 ;  /* 0x0000b400400a7a23 */ /* 0x010fcc0000010809 */
[----:B------:R3:W-:Y:S01]  /*3c20*/  MUFU.EX2 R120, R10 ;  /* 0x0000000a00787308 */ /* 0x0007e20000000800 */
[----:B-1----:R-:W-:Y:S01]  /*3c30*/  FFMA.FTZ R4, R12, c[0x0][0x2d0], -R8 ;  /* 0x0000b4000c047a23 */ /* 0x002fe20000010808 */
[----:B--2---:R-:W-:-:S06]  /*3c40*/  F2FP.PACK_AB R5, R194, R251 ;  /* 0x000000fbc205723e */ /* 0x004fcc00000000ff */
[----:B------:R1:W-:Y:S01]  /*3c50*/  MUFU.EX2 R241, R4 ;  /* 0x0000000400f17308 */ /* 0x0003e20000000800 */
[----:B---3--:R-:W-:-:S07]  /*3c60*/  FFMA.FTZ R10, R65, c[0x0][0x2d0], -R9 ;  /* 0x0000b400410a7a23 */ /* 0x008fce0000010809 */
[----:B------:R2:W-:Y:S01]  /*3c70*/  MUFU.EX2 R169, R10 ;  /* 0x0000000a00a97308 */ /* 0x0005e20000000800 */
[--C-:B-1----:R-:W-:Y:S02]  /*3c80*/  FFMA.FTZ R4, R13, c[0x0][0x2d0], -R8.reuse ;  /* 0x0000b4000d047a23 */ /* 0x102fe40000010808 */
        /* <DEDUP_REMOVED lines=8> */
[----:B------:R2:W3:Y:S07]  /*3d10*/  MUFU.EX2 R252, R10 ;  /* 0x0000000a00fc7308 */ /* 0x0004ee0000000800 */
[C---:B------:R-:W-:Y:S01]  /*3d20*/  HMMA.16816.F32 R72, R4.reuse, R30, RZ ;  /* 0x0000001e0448723c */ /* 0x040fe200000018ff */
[----:B------:R-:W4:Y:S07]  /*3d30*/  LDSM.16.MT88.4 R28, [R237+0x3100] ;  /* 0x00310000ed1c783b */ /* 0x000f2e0000004200 */
        /* <DEDUP_REMOVED lines=13> */
[----:B---3--:R-:W-:-:S06]  /*3e10*/  IMAD.MOV.U32 R10, RZ, RZ, R143 ;  /* 0x000000ffff0a7224 */ /* 0x008fcc00078e008f */
[C---:B------:R-:W-:Y:S08]  /*3e20*/  HMMA.16816.F32 R96, R4.reuse, R24, RZ ;  /* 0x000000180460723c */ /* 0x040ff000000018ff */
[C---:B------:R-:W-:Y:S01]  /*3e30*/  HMMA.16816.F32 R60, R4.reuse, R26, RZ ;  /* 0x0000001a043c723c */ /* 0x040fe200000018ff */
[----:B------:R-:W3:Y:S07]  /*3e40*/  LDSM.16.MT88.4 R24, [R2+0x900] ;  /* 0x000900000218783b */ /* 0x000eee0000004200 */
[C---:B------:R-:W-:Y:S08]  /*3e50*/  HMMA.16816.F32 R44, R4.reuse, R36, RZ ;  /* 0x00000024042c723c */ /* 0x040ff000000018ff */
[C---:B------:R-:W-:Y:S08]  /*3e60*/  HMMA.16816.F32 R92, R4.reuse, R38, RZ ;  /* 0x00000026045c723c */ /* 0x040ff000000018ff */
[C---:B----4-:R-:W-:Y:S08]  /*3e70*/  HMMA.16816.F32 R36, R4.reuse, R28, RZ ;  /* 0x0000001c0424723c */ /* 0x050ff000000018ff */
[C---:B------:R-:W-:Y:S01]  /*3e80*/  HMMA.16816.F32 R108, R4.reuse, R30, RZ ;  /* 0x0000001e046c723c */ /* 0x040fe200000018ff */
[----:B------:R-:W4:Y:S07]  /*3e90*/  LDSM.16.MT88.4 R28, [R2+0x3900] ;  /* 0x00390000021c783b */ /* 0x000f2e0000004200 */
[C---:B--2---:R-:W-:Y:S08]  /*3ea0*/  HMMA.16816.F32 R64, R4.reuse, R12, RZ ;  /* 0x0000000c0440723c */ /* 0x044ff000000018ff */
[C---:B------:R-:W-:Y:S01]  /*3eb0*/  HMMA.16816.F32 R112, R4.reuse, R14, RZ ;  /* 0x0000000e0470723c */ /* 0x040fe200000018ff */
[----:B------:R-:W2:Y:S07]  /*3ec0*/  LDSM.16.MT88.4 R12, [R2+0x6900] ;  /* 0x00690000020c783b */ /* 0x000eae0000004200 */
[C---:B------:R-:W-:Y:S08]  /*3ed0*/  HMMA.16816.F32 R104, R4.reuse, R32, RZ ;  /* 0x000000200468723c */ /* 0x040ff000000018ff */
[C---:B------:R-:W-:Y:S01]  /*3ee0*/  HMMA.16816.F32 R80, R4.reuse, R34, RZ ;  /* 0x000000220450723c */ /* 0x040fe200000018ff */
[----:B------:R-:W2:Y:S07]  /*3ef0*/  LDSM.16.MT88.4 R32, [R135+0x900] ;  /* 0x000900008720783b */ /* 0x000eae0000004200 */
[C---:B------:R-:W-:Y:S07]  /*3f00*/  HMMA.16816.F32 R116, R4.reuse, R42, RZ ;  /* 0x0000002a0474723c */ /* 0x040fee00000018ff */
[----:B------:R-:W-:Y:S01]  /*3f10*/  MOV R43, R120 ;  /* 0x00000078002b7202 */ /* 0x000fe20000000f00 */
[C---:B-1----:R-:W-:Y:S08]  /*3f20*/  HMMA.16816.F32 R128, R4.reuse, R22, RZ ;  /* 0x000000160480723c */ /* 0x042ff000000018ff */
[C---:B------:R-:W-:Y:S01]  /*3f30*/  HMMA.16816.F32 R120, R4.reuse, R20, RZ ;  /* 0x000000140478723c */ /* 0x040fe200000018ff */
[----:B------:R-:W-:Y:S07]  /*3f40*/  LDSM.16.MT88.4 R20, [R237+0x900] ;  /* 0x00090000ed14783b */ /* 0x000fee0000004200 */
[C---:B------:R-:W-:Y:S08]  /*3f50*/  HMMA.16816.F32 R136, R4.reuse, R16, RZ ;  /* 0x000000100488723c */ /* 0x040ff000000018ff */
[C---:B------:R-:W-:Y:S01]  /*3f60*/  HMMA.16816.F32 R180, R4.reuse, R18, RZ ;  /* 0x0000001204b4723c */ /* 0x040fe200000018ff */
[----:B------:R-:W1:Y:S07]  /*3f70*/  LDSM.16.MT88.4 R16, [R0+0x900] ;  /* 0x000900000010783b */ /* 0x000e6e0000004200 */
[----:B------:R-:W-:Y:S07]  /*3f80*/  HMMA.16816.F32 R88, R4, R40, RZ ;  /* 0x000000280458723c */ /* 0x000fee00000018ff */
[----:B------:R-:W-:Y:S01]  /*3f90*/  F2FP.PACK_AB R4, R144, R142 ;  /* 0x0000008e9004723e */ /* 0x000fe200000000ff */
[----:B------:R-:W-:Y:S01]  /*3fa0*/  IMAD.MOV.U32 R41, RZ, RZ, R148 ;  /* 0x000000ffff297224 */ /* 0x000fe200078e0094 */
[----:B------:R-:W-:-:S02]  /*3fb0*/  F2FP.PACK_AB R5, R252, R150 ;  /* 0x00000096fc05723e */ /* 0x000fc400000000ff */
[----:B------:R-:W-:Y:S02]  /*3fc0*/  F2FP.PACK_AB R6, R169, R43 ;  /* 0x0000002ba906723e */ /* 0x000fe400000000ff */
[----:B------:R-:W-:Y:S02]  /*3fd0*/  F2FP.PACK_AB R7, R168, R155 ;  /* 0x0000009ba807723e */ /* 0x000fe400000000ff */
[----:B------:R-:W-:-:S05]  /*3fe0*/  MOV R40, R149 ;  /* 0x0000009500287202 */ /* 0x000fca0000000f00 */
[C---:B---3--:R-:W-:Y:S07]  /*3ff0*/  HMMA.16816.F32 R172, R4.reuse, R26, R80 ;  /* 0x0000001a04ac723c */ /* 0x048fee0000001850 */
[----:B------:R-:W-:Y:S01]  /*4000*/  IMAD.MOV.U32 R83, RZ, RZ, R147 ;  /* 0x000000ffff537224 */ /* 0x000fe200078e0093 */
[----:B------:R-:W-:Y:S01]  /*4010*/  MOV R81, R145 ;  /* 0x0000009100517202 */ /* 0x000fe20000000f00 */
[----:B------:R-:W-:Y:S01]  /*4020*/  IMAD.MOV.U32 R82, RZ, RZ, R146 ;  /* 0x000000ffff527224 */ /* 0x000fe200078e0092 */
[----:B----4-:R-:W-:Y:S01]  /*4030*/  HMMA.16816.F32 R164, R4, R30, R72 ;  /* 0x0000001e04a4723c */ /* 0x010fe20000001848 */
[----:B------:R-:W-:-:S06]  /*4040*/  IMAD.MOV.U32 R80, RZ, RZ, R144 ;  /* 0x000000ffff507224 */ /* 0x000fcc00078e0090 */
[----:B------:R-:W-:Y:S01]  /*4050*/  IMAD.MOV.U32 R31, RZ, RZ, R141 ;  /* 0x000000ffff1f7224 */ /* 0x000fe200078e008d */
[----:B------:R-:W-:Y:S01]  /*4060*/  HMMA.16816.F32 R144, R4, R28, R56 ;  /* 0x0000001c0490723c */ /* 0x000fe20000001838 */
[----:B------:R-:W-:-:S06]  /*4070*/  IMAD.MOV.U32 R30, RZ, RZ, R140 ;  /* 0x000000ffff1e7224 */ /* 0x000fcc00078e008c */
[----:B------:R-:W-:Y:S01]  /*4080*/  MOV R28, R142 ;  /* 0x0000008e001c7202 */ /* 0x000fe20000000f00 */
[----:B------:R-:W-:Y:S01]  /*4090*/  HMMA.16816.F32 R232, R4, R24, R104 ;  /* 0x0000001804e8723c */ /* 0x000fe20000001868 */
[----:B------:R-:W-:Y:S01]  /*40a0*/  LDSM.16.MT88.4 R24, [R237+0x3900] ;  /* 0x00390000ed18783b */ /* 0x000fe20000004200 */
[----:B------:R-:W-:-:S06]  /*40b0*/  IMAD.MOV.U32 R29, RZ, RZ, R150 ;  /* 0x000000ffff1d7224 */ /* 0x000fcc00078e0096 */
[C---:B--2---:R-:W-:Y:S08]  /*40c0*/  HMMA.16816.F32 R140, R4.reuse, R12, R52 ;  /* 0x0000000c048c723c */ /* 0x044ff00000001834 */
[C---:B------:R-:W-:Y:S01]  /*40d0*/  HMMA.16816.F32 R104, R4.reuse, R14, R48 ;  /* 0x0000000e0468723c */ /* 0x040fe20000001830 */
[----:B------:R-:W2:Y:S07]  /*40e0*/  LDSM.16.MT88.4 R12, [R135+0x3900] ;  /* 0x00390000870c783b */ /* 0x000eae0000004200 */
[C---:B------:R-:W-:Y:S07]  /*40f0*/  HMMA.16816.F32 R176, R4.reuse, R34, R84 ;  /* 0x0000002204b0723c */ /* 0x040fee0000001854 */
[----:B------:R-:W-:Y:S01]  /*4100*/  MOV R87, R202 ;  /* 0x000000ca00577202 */ /* 0x000fe20000000f00 */
[----:B------:R-:W-:Y:S01]  /*4110*/  IMAD.MOV.U32 R86, RZ, RZ, R201 ;  /* 0x000000ffff567224 */ /* 0x000fe200078e00c9 */
[----:B------:R-:W-:Y:S01]  /*4120*/  MOV R84, R171 ;  /* 0x000000ab00547202 */ /* 0x000fe20000000f00 */
[----:B------:R-:W-:Y:S01]  /*4130*/  IMAD.MOV.U32 R85, RZ, RZ, R200 ;  /* 0x000000ffff557224 */ /* 0x000fe200078e00c8 */
[C---:B-1----:R-:W-:Y:S08]  /*4140*/  HMMA.16816.F32 R60, R4.reuse, R18, R60 ;  /* 0x00000012043c723c */ /* 0x042ff0000000183c */
[C---:B------:R-:W-:Y:S07]  /*4150*/  HMMA.16816.F32 R200, R4.reuse, R20, R100 ;  /* 0x0000001404c8723c */ /* 0x040fee0000001864 */
[----:B------:R-:W-:Y:S01]  /*4160*/  IMAD.MOV.U32 R102, RZ, RZ, R170 ;  /* 0x000000ffff667224 */ /* 0x000fe200078e00aa */
[----:B------:R-:W-:Y:S01]  /*4170*/  MOV R100, R168 ;  /* 0x000000a800647202 */ /* 0x000fe20000000f00 */
[----:B------:R-:W-:Y:S01]  /*4180*/  IMAD.MOV.U32 R101, RZ, RZ, R169 ;  /* 0x000000ffff657224 */ /* 0x000fe200078e00a9 */
[C---:B------:R-:W-:Y:S01]  /*4190*/  HMMA.16816.F32 R148, R4.reuse, R32, R68 ;  /* 0x000000200494723c */ /* 0x040fe20000001844 */
[----:B------:R-:W-:Y:S07]  /*41a0*/  LDSM.16.MT88.4 R32, [R0+0x6900] ;  /* 0x006900000020783b */ /* 0x000fee0000004200 */
[C---:B------:R-:W-:Y:S01]  /*41b0*/  HMMA.16816.F32 R168, R4.reuse, R22, R76 ;  /* 0x0000001604a8723c */ /* 0x040fe2000000184c */
[----:B------:R-:W1:Y:S06]  /*41c0*/  LDSM.16.MT88.4 R20, [R0+0x3900] ;  /* 0x003900000014783b */ /* 0x000e6c0000004200 */
[----:B------:R-:W-:Y:S01]  /*41d0*/  IMAD.MOV.U32 R79, RZ, RZ, R195 ;  /* 0x000000ffff4f7224 */ /* 0x000fe200078e00c3 */
[----:B------:R-:W-:Y:S01]  /*41e0*/  MOV R77, R193 ;  /* 0x000000c1004d7202 */ /* 0x000fe20000000f00 */
[----:B------:R-:W-:Y:S01]  /*41f0*/  IMAD.MOV.U32 R78, RZ, RZ, R194 ;  /* 0x000000ffff4e7224 */ /* 0x000fe200078e00c2 */
[----:B--2---:R-:W-:Y:S01]  /*4200*/  HMMA.16816.F32 R44, R4, R12, R44 ;  /* 0x0000000c042c723c */ /* 0x004fe2000000182c */
[----:B------:R-:W-:-:S07]  /*4210*/  IMAD.MOV.U32 R76, RZ, RZ, R192 ;  /* 0x000000ffff4c7224 */ /* 0x000fce00078e00c0 */
[C---:B------:R-:W-:Y:S01]  /*4220*/  HMMA.16816.F32 R192, R4.reuse, R16, R96 ;  /* 0x0000001004c0723c */ /* 0x040fe20000001860 */
[----:B------:R-:W2:Y:S06]  /*4230*/  LDSM.16.MT88.4 R16, [R135+0x6900] ;  /* 0x006900008710783b */ /* 0x000eac0000004200 */
[----:B------:R-:W-:Y:S01]  /*4240*/  IMAD.MOV.U32 R99, RZ, RZ, R10 ;  /* 0x000000ffff637224 */ /* 0x000fe200078e000a */
[C---:B------:R-:W-:Y:S01]  /*4250*/  HMMA.16816.F32 R48, R4.reuse, R14, R92 ;  /* 0x0000000e0430723c */ /* 0x040fe2000000185c */
[----:B------:R-:W-:Y:S01]  /*4260*/  FFMA.FTZ R10, R124, c[0x0][0x2d0], -R9 ;  /* 0x0000b4007c0a7a23 */ /* 0x000fe20000010809 */
[----:B------:R-:W3:Y:S01]  /*4270*/  LDSM.16.MT88.4 R12, [R237+0x6900] ;  /* 0x00690000ed0c783b */ /* 0x000ee20000004200 */
[----:B------:R-:W-:Y:S01]  /*4280*/  IMAD.MOV.U32 R98, RZ, RZ, R43 ;  /* 0x000000ffff627224 */ /* 0x000fe200078e002b */
[----:B------:R-:W-:Y:S01]  /*4290*/  MOV R97, R40 ;  /* 0x0000002800617202 */ /* 0x000fe20000000f00 */
[----:B------:R4:W-:Y:S01]  /*42a0*/  MUFU.EX2 R103, R10 ;  /* 0x0000000a00677308 */ /* 0x0009e20000000800 */
[----:B------:R-:W-:Y:S01]  /*42b0*/  IMAD.MOV.U32 R96, RZ, RZ, R41 ;  /* 0x000000ffff607224 */ /* 0x000fe200078e0029 */
[----:B------:R-:W-:Y:S01]  /*42c0*/  MOV R95, R155 ;  /* 0x0000009b005f7202 */ /* 0x000fe20000000f00 */
[----:B------:R-:W-:Y:S01]  /*42d0*/  HMMA.16816.F32 R40, R4, R26, R108 ;  /* 0x0000001a0428723c */ /* 0x000fe2000000186c */
[----:B------:R-:W-:Y:S01]  /*42e0*/  MOV R93, R76 ;  /* 0x0000004c005d7202 */ /* 0x000fe20000000f00 */
[----:B------:R-:W-:Y:S01]  /*42f0*/  IMAD.MOV.U32 R94, RZ, RZ, R99 ;  /* 0x000000ffff5e7224 */ /* 0x000fe200078e0063 */
[----:B------:R-:W-:Y:S01]  /*4300*/  MOV R124, R86 ;  /* 0x00000056007c7202 */ /* 0x000fe20000000f00 */
[----:B------:R-:W-:-:S02]  /*4310*/  IMAD.MOV.U32 R99, RZ, RZ, R100 ;  /* 0x000000ffff637224 */ /* 0x000fc400078e0064 */
[----:B------:R-:W-:Y:S01]  /*4320*/  IMAD.MOV.U32 R100, RZ, RZ, R101 ;  /* 0x000000ffff647224 */ /* 0x000fe200078e0065 */
[----:B------:R-:W-:Y:S01]  /*4330*/  MOV R110, R79 ;  /* 0x0000004f006e7202 */ /* 0x000fe20000000f00 */
[C---:B-1----:R-:W-:Y:S01]  /*4340*/  HMMA.16816.F32 R52, R4.reuse, R20, R64 ;  /* 0x000000140434723c */ /* 0x042fe20000001840 */
[----:B------:R-:W-:Y:S01]  /*4350*/  IMAD.MOV.U32 R108, RZ, RZ, R252 ;  /* 0x000000ffff6c7224 */ /* 0x000fe200078e00fc */
[----:B------:R-:W-:Y:S01]  /*4360*/  MOV R101, R102 ;  /* 0x0000006600657202 */ /* 0x000fe20000000f00 */
[----:B------:R-:W-:Y:S02]  /*4370*/  IMAD.MOV.U32 R111, RZ, RZ, R78 ;  /* 0x000000ffff6f7224 */ /* 0x000fe400078e004e */
[----:B----4-:R-:W-:Y:S02]  /*4380*/  FFMA.FTZ R10, R125, c[0x0][0x2d0], -R9 ;  /* 0x0000b4007d0a7a23 */ /* 0x010fe40000010809 */
[----:B------:R-:W-:Y:S01]  /*4390*/  IMAD.MOV.U32 R102, RZ, RZ, R84 ;  /* 0x000000ffff667224 */ /* 0x000fe200078e0054 */
[----:B------:R-:W-:Y:S01]  /*43a0*/  HMMA.16816.F32 R56, R4, R22, R112 ;  /* 0x000000160438723c */ /* 0x000fe20000001870 */
[----:B------:R1:W-:Y:S01]  /*43b0*/  MUFU.EX2 R155, R10 ;  /* 0x0000000a009b7308 */ /* 0x0003e20000000800 */
[----:B------:R-:W-:Y:S01]  /*43c0*/  IMAD.MOV.U32 R109, RZ, RZ, R85 ;  /* 0x000000ffff6d7224 */ /* 0x000fe200078e0055 */
[----:B------:R-:W-:Y:S01]  /*43d0*/  MOV R21, R83 ;  /* 0x0000005300157202 */ /* 0x000fe20000000f00 */
[----:B------:R-:W-:-:S02]  /*43e0*/  IMAD.MOV.U32 R125, RZ, RZ, R87 ;  /* 0x000000ffff7d7224 */ /* 0x000fc400078e0057 */
[----:B------:R-:W-:Y:S01]  /*43f0*/  IMAD.MOV.U32 R20, RZ, RZ, R82 ;  /* 0x000000ffff147224 */ /* 0x000fe200078e0052 */
[----:B------:R-:W-:Y:S01]  /*4400*/  MOV R22, R80 ;  /* 0x0000005000167202 */ /* 0x000fe20000000f00 */
[C---:B------:R-:W-:Y:S01]  /*4410*/  HMMA.16816.F32 R84, R4.reuse, R34, R180 ;  /* 0x000000220454723c */ /* 0x040fe200000018b4 */
[----:B------:R-:W-:Y:S01]  /*4420*/  IMAD.MOV.U32 R23, RZ, RZ, R81 ;  /* 0x000000ffff177224 */ /* 0x000fe200078e0051 */
[----:B------:R-:W-:Y:S01]  /*4430*/  MOV R114, R31 ;  /* 0x0000001f00727202 */ /* 0x000fe20000000f00 */
[----:B------:R-:W-:Y:S02]  /*4440*/  IMAD.MOV.U32 R115, RZ, RZ, R30 ;  /* 0x000000ffff737224 */ /* 0x000fe400078e001e */
[----:B------:R-:W-:Y:S02]  /*4450*/  IMAD.MOV.U32 R113, RZ, RZ, R28 ;  /* 0x000000ffff717224 */ /* 0x000fe400078e001c */
[----:B------:R-:W-:Y:S01]  /*4460*/  IMAD.MOV.U32 R112, RZ, RZ, R29 ;  /* 0x000000ffff707224 */ /* 0x000fe200078e001d */
[C---:B--2---:R-:W-:Y:S01]  /*4470*/  HMMA.16816.F32 R64, R4.reuse, R16, R88 ;  /* 0x000000100440723c */ /* 0x044fe20000001858 */
[----:B-1----:R-:W-:Y:S01]  /*4480*/  FFMA.FTZ R10, R126, c[0x0][0x2d0], -R9 ;  /* 0x0000b4007e0a7a23 */ /* 0x002fe20000010809 */
[----:B------:R-:W-:Y:S01]  /*4490*/  LDSM.16.MT88.4 R28, [R135+0x1100] ;  /* 0x00110000871c783b */ /* 0x000fe20000004200 */
[----:B------:R-:W-:Y:S01]  /*44a0*/  IMAD.MOV.U32 R35, RZ, RZ, R93 ;  /* 0x000000ffff237224 */ /* 0x000fe200078e005d */
[----:B------:R-:W-:Y:S01]  /*44b0*/  MOV R181, R94 ;  /* 0x0000005e00b57202 */ /* 0x000fe20000000f00 */
[----:B------:R1:W2:Y:S03]  /*44c0*/  MUFU.EX2 R126, R10 ;  /* 0x0000000a007e7308 */ /* 0x0002a60000000800 */
[C---:B------:R-:W-:Y:S01]  /*44d0*/  HMMA.16816.F32 R68, R4.reuse, R18, R116 ;  /* 0x000000120444723c */ /* 0x040fe20000001874 */
[----:B------:R-:W4:Y:S07]  /*44e0*/  LDSM.16.MT88.4 R16, [R2+0x1100] ;  /* 0x001100000210783b */ /* 0x000f2e0000004200 */
[----:B---3--:R-:W-:Y:S01]  /*44f0*/  HMMA.16816.F32 R72, R4, R12, R120 ;  /* 0x0000000c0448723c */ /* 0x008fe20000001878 */
[----:B-1----:R-:W-:Y:S01]  /*4500*/  FFMA.FTZ R10, R127, c[0x0][0x2d0], -R9 ;  /* 0x0000b4007f0a7a23 */ /* 0x002fe20000010809 */
[----:B------:R-:W-:Y:S01]  /*4510*/  MOV R127, R23 ;  /* 0x00000017007f7202 */ /* 0x000fe20000000f00 */
[----:B--2---:R-:W-:-:S05]  /*4520*/  IMAD.MOV.U32 R180, RZ, RZ, R126 ;  /* 0x000000ffffb47224 */ /* 0x004fca00078e007e */
[----:B------:R-:W-:Y:S01]  /*4530*/  HMMA.16816.F32 R36, R4, R24, R36 ;  /* 0x000000180424723c */ /* 0x000fe20000001824 */
[----:B------:R1:W2:Y:S01]  /*4540*/  MUFU.EX2 R91, R10 ;  /* 0x0000000a005b7308 */ /* 0x0002a20000000800 */
[----:B------:R-:W-:Y:S01]  /*4550*/  LDSM.16.MT88.4 R24, [R2+0x4100] ;  /* 0x004100000218783b */ /* 0x000fe20000004200 */
[----:B------:R-:W-:-:S05]  /*4560*/  IMAD.MOV.U32 R126, RZ, RZ, R22 ;  /* 0x000000ffff7e7224 */ /* 0x000fca00078e0016 */
[----:B------:R-:W-:Y:S07]  /*4570*/  HMMA.16816.F32 R80, R4, R32, R136 ;  /* 0x000000200450723c */ /* 0x000fee0000001888 */
[----:B------:R-:W-:Y:S01]  /*4580*/  MOV R32, R97 ;  /* 0x0000006100207202 */ /* 0x000fe20000000f00 */
[----:B------:R-:W-:Y:S02]  /*4590*/  IMAD.MOV.U32 R33, RZ, RZ, R98 ;  /* 0x000000ffff217224 */ /* 0x000fe400078e0062 */
[----:B-1----:R-:W-:-:S02]  /*45a0*/  FFMA.FTZ R10, R133, c[0x0][0x2d0], -R8 ;  /* 0x0000b400850a7a23 */ /* 0x002fc40000010808 */
[----:B--2---:R-:W-:Y:S02]  /*45b0*/  IMAD.MOV.U32 R183, RZ, RZ, R91 ;  /* 0x000000ffffb77224 */ /* 0x004fe400078e005b */
[----:B------:R1:W2:Y:S01]  /*45c0*/  MUFU.EX2 R92, R10 ;  /* 0x0000000a005c7308 */ /* 0x0002a20000000800 */
[----:B------:R-:W-:Y:S02]  /*45d0*/  IMAD.MOV.U32 R133, RZ, RZ, R20 ;  /* 0x000000ffff857224 */ /* 0x000fe400078e0014 */
[----:B-1----:R-:W-:Y:S01]  /*45e0*/  FFMA.FTZ R10, R134, c[0x0][0x2d0], -R8 ;  /* 0x0000b400860a7a23 */ /* 0x002fe20000010808 */
[----:B------:R-:W-:Y:S01]  /*45f0*/  MOV R134, R111 ;  /* 0x0000006f00867202 */ /* 0x000fe20000000f00 */
[----:B--2---:R-:W-:-:S03]  /*4600*/  IMAD.MOV.U32 R123, RZ, RZ, R92 ;  /* 0x000000ffff7b7224 */ /* 0x004fc600078e005c */
[----:B------:R-:W1:Y:S01]  /*4610*/  MUFU.EX2 R88, R10 ;  /* 0x0000000a00587308 */ /* 0x000e620000000800 */
[----:B------:R-:W-:Y:S02]  /*4620*/  IMAD.MOV.U32 R92, RZ, RZ, R77 ;  /* 0x000000ffff5c7224 */ /* 0x000fe400078e004d */
[----:B------:R-:W-:Y:S01]  /*4630*/  HMMA.16816.F32 R76, R4, R14, R128 ;  /* 0x0000000e044c723c */ /* 0x000fe20000001880 */
[----:B------:R-:W2:Y:S01]  /*4640*/  LDSM.16.MT88.4 R12, [R2+0x7100] ;  /* 0x00710000020c783b */ /* 0x000ea20000004200 */
[----:B------:R-:W-:-:S05]  /*4650*/  IMAD.MOV.U32 R34, RZ, RZ, R92 ;  /* 0x000000ffff227224 */ /* 0x000fca00078e005c */
[----:B------:R-:W-:Y:S01]  /*4660*/  F2FP.PACK_AB R4, R155, R103 ;  /* 0x000000679b04723e */ /* 0x000fe200000000ff */
[----:B------:R-:W-:Y:S01]  /*4670*/  IMAD.MOV.U32 R131, RZ, RZ, R21 ;  /* 0x000000ffff837224 */ /* 0x000fe200078e0015 */
[----:B------:R-:W-:Y:S01]  /*4680*/  F2FP.PACK_AB R6, R183, R180 ;  /* 0x000000b4b706723e */ /* 0x000fe200000000ff */
[----:B------:R-:W3:Y:S01]  /*4690*/  LDSM.16.MT88.4 R20, [R237+0x1100] ;  /* 0x00110000ed14783b */ /* 0x000ee20000004200 */
[----:B------:R-:W-:Y:S01]  /*46a0*/  MOV R130, R108 ;  /* 0x0000006c00827202 */ /* 0x000fe20000000f00 */
[----:B------:R-:W-:Y:S01]  /*46b0*/  IMAD.MOV.U32 R129, RZ, RZ, R109 ;  /* 0x000000ffff817224 */ /* 0x000fe200078e006d */
[----:B-1----:R-:W-:Y:S01]  /*46c0*/  MOV R182, R88 ;  /* 0x0000005800b67202 */ /* 0x002fe20000000f00 */
[----:B------:R-:W-:Y:S02]  /*46d0*/  FFMA.FTZ R10, R161, c[0x0][0x2d0], -R8 ;  /* 0x0000b400a10a7a23 */ /* 0x000fe40000010808 */
[----:B------:R-:W-:Y:S01]  /*46e0*/  IMAD.MOV.U32 R161, RZ, RZ, R96 ;  /* 0x000000ffffa17224 */ /* 0x000fe200078e0060 */
[----:B------:R-:W-:Y:S01]  /*46f0*/  F2FP.PACK_AB R5, R182, R123 ;  /* 0x0000007bb605723e */ /* 0x000fe200000000ff */
[----:B------:R1:W-:Y:S01]  /*4700*/  MUFU.EX2 R252, R10 ;  /* 0x0000000a00fc7308 */ /* 0x0003e20000000800 */
[----:B------:R-:W-:-:S02]  /*4710*/  IMAD.MOV.U32 R128, RZ, RZ, R110 ;  /* 0x000000ffff807224 */ /* 0x000fc400078e006e */
[----:B-1----:R-:W-:Y:S02]  /*4720*/  FFMA.FTZ R10, R160, c[0x0][0x2d0], -R8 ;  /* 0x0000b400a00a7a23 */ /* 0x002fe40000010808 */
[----:B------:R-:W-:-:S04]  /*4730*/  IMAD.MOV.U32 R160, RZ, RZ, R95 ;  /* 0x000000ffffa07224 */ /* 0x000fc800078e005f */
[----:B------:R-:W1:Y:S02]  /*4740*/  MUFU.EX2 R10, R10 ;  /* 0x0000000a000a7308 */ /* 0x000e640000000800 */
[----:B-1----:R-:W-:-:S07]  /*4750*/  F2FP.PACK_AB R7, R10, R252 ;  /* 0x000000fc0a07723e */ /* 0x002fce00000000ff */
[C---:B----4-:R-:W-:Y:S07]  /*4760*/  HMMA.16816.F32 R88, R4.reuse, R16, R232 ;  /* 0x000000100458723c */ /* 0x050fee00000018e8 */
[----:B------:R-:W-:Y:S01]  /*4770*/  IMAD.MOV.U32 R232, RZ, RZ, R99 ;  /* 0x000000ffffe87224 */ /* 0x000fe200078e0063 */
[----:B------:R-:W-:Y:S01]  /*4780*/  HMMA.16816.F32 R92, R4, R18, R172 ;  /* 0x00000012045c723c */ /* 0x000fe200000018ac */
[----:B------:R-:W1:Y:S01]  /*4790*/  LDSM.16.MT88.4 R16, [R0+0x1100] ;  /* 0x001100000010783b */ /* 0x000e620000004200 */
[----:B------:R-:W-:Y:S01]  /*47a0*/  MOV R233, R100 ;  /* 0x0000006400e97202 */ /* 0x000fe20000000f00 */
[----:B------:R-:W-:-:S02]  /*47b0*/  IMAD.MOV.U32 R234, RZ, RZ, R101 ;  /* 0x000000ffffea7224 */ /* 0x000fc400078e0065 */
[----:B------:R-:W-:Y:S02]  /*47c0*/  IMAD.MOV.U32 R235, RZ, RZ, R102 ;  /* 0x000000ffffeb7224 */ /* 0x000fe400078e0066 */
[----:B------:R-:W-:Y:S01]  /*47d0*/  MOV R175, R103 ;  /* 0x0000006700af7202 */ /* 0x000fe20000000f00 */
[----:B--2---:R-:W-:Y:S01]  /*47e0*/  HMMA.16816.F32 R116, R4, R12, R140 ;  /* 0x0000000c0474723c */ /* 0x004fe2000000188c */
[----:B------:R-:W-:Y:S01]  /*47f0*/  MOV R172, R126 ;  /* 0x0000007e00ac7202 */ /* 0x000fe20000000f00 */
[----:B------:R-:W-:Y:S02]  /*4800*/  IMAD.MOV.U32 R173, RZ, RZ, R112 ;  /* 0x000000ffffad7224 */ /* 0x000fe400078e0070 */
[----:B------:R-:W-:-:S04]  /*4810*/  IMAD.MOV.U32 R174, RZ, RZ, R113 ;  /* 0x000000ffffae7224 */ /* 0x000fc800078e0071 */
[C---:B------:R-:W-:Y:S01]  /*4820*/  HMMA.16816.F32 R104, R4.reuse, R14, R104 ;  /* 0x0000000e0468723c */ /* 0x040fe20000001868 */
[----:B------:R-:W2:Y:S07]  /*4830*/  LDSM.16.MT88.4 R12, [R135+0x4100] ;  /* 0x00410000870c783b */ /* 0x000eae0000004200 */
[C---:B------:R-:W-:Y:S08]  /*4840*/  HMMA.16816.F32 R96, R4.reuse, R24, R144 ;  /* 0x000000180460723c */ /* 0x040ff00000001890 */
[C---:B------:R-:W-:Y:S01]  /*4850*/  HMMA.16816.F32 R100, R4.reuse, R26, R164 ;  /* 0x0000001a0464723c */ /* 0x040fe200000018a4 */
[----:B------:R-:W4:Y:S06]  /*4860*/  LDSM.16.MT88.4 R24, [R237+0x4100] ;  /* 0x00410000ed18783b */ /* 0x000f2c0000004200 */
[----:B------:R-:W-:Y:S01]  /*4870*/  MOV R164, R181 ;  /* 0x000000b500a47202 */ /* 0x000fe20000000f00 */
[----:B------:R-:W-:Y:S01]  /*4880*/  HMMA.16816.F32 R108, R4, R30, R176 ;  /* 0x0000001e046c723c */ /* 0x000fe200000018b0 */
[----:B------:R-:W-:Y:S01]  /*4890*/  MOV R181, R131 ;  /* 0x0000008300b57202 */ /* 0x000fe20000000f00 */
[----:B------:R-:W-:Y:S01]  /*48a0*/  IMAD.MOV.U32 R165, RZ, RZ, R35 ;  /* 0x000000ffffa57224 */ /* 0x000fe200078e0023 */
[----:B------:R-:W-:Y:S01]  /*48b0*/  MOV R167, R235 ;  /* 0x000000eb00a77202 */ /* 0x000fe20000000f00 */
[----:B------:R-:W-:Y:S01]  /*48c0*/  IMAD.MOV.U32 R235, RZ, RZ, R10 ;  /* 0x000000ffffeb7224 */ /* 0x000fe200078e000a */
[----:B------:R-:W-:Y:S01]  /*48d0*/  MOV R35, R124 ;  /* 0x0000007c00237202 */ /* 0x000fe20000000f00 */
[----:B------:R-:W-:-:S02]  /*48e0*/  FFMA.FTZ R10, R162, c[0x0][0x2d0], -R9 ;  /* 0x0000b400a20a7a23 */ /* 0x000fc40000010809 */
[----:B------:R-:W-:Y:S01]  /*48f0*/  IMAD.MOV.U32 R177, RZ, RZ, R123 ;  /* 0x000000ffffb17224 */ /* 0x000fe200078e007b */
[C---:B------:R-:W-:Y:S01]  /*4900*/  HMMA.16816.F32 R136, R4.reuse, R28, R148 ;  /* 0x0000001c0488723c */ /* 0x040fe20000001894 */
[----:B------:R-:W-:Y:S02]  /*4910*/  IMAD.MOV.U32 R179, RZ, RZ, R160 ;  /* 0x000000ffffb37224 */ /* 0x000fe400078e00a0 */
[----:B------:R-:W-:Y:S02]  /*4920*/  IMAD.MOV.U32 R160, RZ, RZ, R127 ;  /* 0x000000ffffa07224 */ /* 0x000fe400078e007f */
[----:B------:R-:W-:Y:S02]  /*4930*/  IMAD.MOV.U32 R166, RZ, RZ, R34 ;  /* 0x000000ffffa67224 */ /* 0x000fe400078e0022 */
[----:B------:R-:W-:Y:S01]  /*4940*/  IMAD.MOV.U32 R28, RZ, RZ, R33 ;  /* 0x000000ffff1c7224 */ /* 0x000fe200078e0021 */
[----:B---3--:R-:W-:Y:S01]  /*4950*/  HMMA.16816.F32 R120, R4, R20, R200 ;  /* 0x000000140478723c */ /* 0x008fe200000018c8 */
[----:B------:R-:W-:Y:S01]  /*4960*/  MOV R33, R128 ;  /* 0x0000008000217202 */ /* 0x000fe20000000f00 */
[----:B------:R-:W-:Y:S01]  /*4970*/  IMAD.MOV.U32 R29, RZ, RZ, R130 ;  /* 0x000000ffff1d7224 */ /* 0x000fe200078e0082 */
[----:B------:R3:W-:Y:S01]  /*4980*/  MUFU.EX2 R200, R10 ;  /* 0x0000000a00c87308 */ /* 0x0007e20000000800 */
[----:B------:R-:W-:Y:S01]  /*4990*/  IMAD.MOV.U32 R34, RZ, RZ, R115 ;  /* 0x000000ffff227224 */ /* 0x000fe200078e0073 */
[----:B------:R-:W-:-:S02]  /*49a0*/  MOV R178, R33 ;  /* 0x0000002100b27202 */ /* 0x000fc40000000f00 */
[----:B------:R-:W-:Y:S01]  /*49b0*/  IMAD.MOV.U32 R201, RZ, RZ, R233 ;  /* 0x000000ffffc97224 */ /* 0x000fe200078e00e9 */
[----:B------:R-:W-:Y:S01]  /*49c0*/  MOV R233, R32 ;  /* 0x0000002000e97202 */ /* 0x000fe20000000f00 */
[----:B------:R-:W-:Y:S01]  /*49d0*/  IMAD.MOV.U32 R32, RZ, RZ, R129 ;  /* 0x000000ffff207224 */ /* 0x000fe200078e0081 */
[C---:B-1----:R-:W-:Y:S01]  /*49e0*/  HMMA.16816.F32 R148, R4.reuse, R16, R192 ;  /* 0x000000100494723c */ /* 0x042fe200000018c0 */
[----:B------:R-:W-:Y:S01]  /*49f0*/  MOV R202, R232 ;  /* 0x000000e800ca7202 */ /* 0x000fe20000000f00 */
[----:B------:R-:W-:Y:S02]  /*4a00*/  IMAD.MOV.U32 R232, RZ, RZ, R234 ;  /* 0x000000ffffe87224 */ /* 0x000fe400078e00ea */
[----:B------:R-:W-:Y:S02]  /*4a10*/  IMAD.MOV.U32 R234, RZ, RZ, R183 ;  /* 0x000000ffffea7224 */ /* 0x000fe400078e00b7 */
[----:B------:R-:W-:Y:S02]  /*4a20*/  IMAD.MOV.U32 R183, RZ, RZ, R133 ;  /* 0x000000ffffb77224 */ /* 0x000fe400078e0085 */
[----:B------:R-:W-:Y:S01]  /*4a30*/  HMMA.16816.F32 R128, R4, R22, R168 ;  /* 0x000000160480723c */ /* 0x000fe200000018a8 */
[----:B------:R-:W1:Y:S01]  /*4a40*/  LDSM.16.MT88.4 R20, [R0+0x4100] ;  /* 0x004100000014783b */ /* 0x000e620000004200 */
[----:B------:R-:W-:-:S02]  /*4a50*/  IMAD.MOV.U32 R133, RZ, RZ, R125 ;  /* 0x000000ffff857224 */ /* 0x000fc400078e007d */
[----:B---3--:R-:W-:Y:S02]  /*4a60*/  FFMA.FTZ R10, R242, c[0x0][0x2d0], -R9 ;  /* 0x0000b400f20a7a23 */ /* 0x008fe40000010809 */
[----:B------:R-:W-:Y:S01]  /*4a70*/  IMAD.MOV.U32 R203, RZ, RZ, R175 ;  /* 0x000000ffffcb7224 */ /* 0x000fe200078e00af */
[----:B------:R-:W-:Y:S01]  /*4a80*/  MOV R175, R114 ;  /* 0x0000007200af7202 */ /* 0x000fe20000000f00 */
[C---:B------:R-:W-:Y:S01]  /*4a90*/  HMMA.16816.F32 R144, R4.reuse, R18, R60 ;  /* 0x000000120490723c */ /* 0x040fe2000000183c */
[----:B------:R-:W3:Y:S01]  /*4aa0*/  LDSM.16.MT88.4 R16, [R135+0x7100] ;  /* 0x007100008710783b */ /* 0x000ee20000004200 */
[----:B------:R4:W1:Y:S01]  /*4ab0*/  MUFU.EX2 R195, R10 ;  /* 0x0000000a00c37308 */ /* 0x0008620000000800 */
[----:B------:R-:W-:Y:S02]  /*4ac0*/  IMAD.MOV.U32 R162, RZ, RZ, R183 ;  /* 0x000000ffffa27224 */ /* 0x000fe400078e00b7 */
[----:B------:R-:W-:Y:S02]  /*4ad0*/  IMAD.MOV.U32 R242, RZ, RZ, R179 ;  /* 0x000000fffff27224 */ /* 0x000fe400078e00b3 */
[----:B------:R-:W-:Y:S01]  /*4ae0*/  IMAD.MOV.U32 R179, RZ, RZ, R34 ;  /* 0x000000ffffb37224 */ /* 0x000fe200078e0022 */
[----:B--2---:R-:W-:Y:S01]  /*4af0*/  HMMA.16816.F32 R140, R4, R12, R44 ;  /* 0x0000000c048c723c */ /* 0x004fe2000000182c */
[----:B------:R-:W-:-:S07]  /*4b00*/  IMAD.MOV.U32 R176, RZ, RZ, R32 ;  /* 0x000000ffffb07224 */ /* 0x000fce00078e0020 */
[----:B------:R-:W-:Y:S01]  /*4b10*/  HMMA.16816.F32 R124, R4, R14, R48 ;  /* 0x0000000e047c723c */ /* 0x000fe20000001830 */
[----:B------:R-:W2:Y:S01]  /*4b20*/  LDSM.16.MT88.4 R12, [R237+0x7100] ;  /* 0x00710000ed0c783b */ /* 0x000ea20000004200 */
[----:B----4-:R-:W-:-:S04]  /*4b30*/  FFMA.FTZ R10, R163, c[0x0][0x2d0], -R9 ;  /* 0x0000b400a30a7a23 */ /* 0x010fc80000010809 */
[----:B------:R4:W-:Y:S02]  /*4b40*/  MUFU.EX2 R194, R10 ;  /* 0x0000000a00c27308 */ /* 0x0009e40000000800 */
[C---:B------:R-:W-:Y:S08]  /*4b50*/  HMMA.16816.F32 R112, R4.reuse, R24, R36 ;  /* 0x000000180470723c */ /* 0x040ff00000001824 */
[----:B------:R-:W-:Y:S01]  /*4b60*/  HMMA.16816.F32 R36, R4, R26, R40 ;  /* 0x0000001a0424723c */ /* 0x000fe20000001828 */
[----:B------:R-:W2:Y:S01]  /*4b70*/  LDSM.16.MT88.4 R24, [R0+0x7100] ;  /* 0x007100000018783b */ /* 0x000ea20000004200 */
[----:B----4-:R-:W-:-:S06]  /*4b80*/  FFMA.FTZ R10, R240, c[0x0][0x2d0], -R9 ;  /* 0x0000b400f00a7a23 */ /* 0x010fcc0000010809 */
[C---:B-1----:R-:W-:Y:S01]  /*4b90*/  HMMA.16816.F32 R48, R4.reuse, R20, R52 ;  /* 0x000000140430723c */ /* 0x042fe20000001834 */
[----:B------:R-:W-:Y:S01]  /*4ba0*/  IMAD.MOV.U32 R240, RZ, RZ, R28 ;  /* 0x000000fffff07224 */ /* 0x000fe200078e001c */
[----:B------:R1:W-:Y:S06]  /*4bb0*/  MUFU.EX2 R193, R10 ;  /* 0x0000000a00c17308 */ /* 0x0003ec0000000800 */
[C---:B---3--:R-:W-:Y:S08]  /*4bc0*/  HMMA.16816.F32 R52, R4.reuse, R16, R64 ;  /* 0x000000100434723c */ /* 0x048ff00000001840 */
[----:B------:R-:W-:Y:S01]  /*4bd0*/  HMMA.16816.F32 R40, R4, R18, R68 ;  /* 0x000000120428723c */ /* 0x000fe20000001844 */
[----:B------:R-:W3:Y:S01]  /*4be0*/  LDSM.16.MT88.4 R16, [R2+0x7900] ;  /* 0x007900000210783b */ /* 0x000ee20000004200 */
[----:B-1----:R-:W-:Y:S01]  /*4bf0*/  FFMA.FTZ R10, R244, c[0x0][0x2d0], -R8 ;  /* 0x0000b400f40a7a23 */ /* 0x002fe20000010808 */
[----:B------:R-:W-:-:S02]  /*4c00*/  MOV R244, R29 ;  /* 0x0000001d00f47202 */ /* 0x000fc40000000f00 */
[----:B------:R-:W-:Y:S01]  /*4c10*/  LDSM.16.MT88.4 R28, [R237+0x1900] ;  /* 0x00190000ed1c783b */ /* 0x000fe20000004200 */
[----:B------:R1:W-:Y:S02]  /*4c20*/  MUFU.EX2 R192, R10 ;  /* 0x0000000a00c07308 */ /* 0x0003e40000000800 */
[C---:B------:R-:W-:Y:S01]  /*4c30*/  HMMA.16816.F32 R44, R4.reuse, R22, R56 ;  /* 0x00000016042c723c */ /* 0x040fe20000001838 */
[----:B------:R-:W-:Y:S07]  /*4c40*/  LDSM.16.MT88.4 R20, [R2+0x4900] ;  /* 0x004900000214783b */ /* 0x000fee0000004200 */
[----:B--2---:R-:W-:Y:S01]  /*4c50*/  HMMA.16816.F32 R56, R4, R12, R72 ;  /* 0x0000000c0438723c */ /* 0x004fe20000001848 */
[----:B-1----:R-:W-:-:S02]  /*4c60*/  FFMA.FTZ R10, R243, c[0x0][0x2d0], -R8 ;  /* 0x0000b400f30a7a23 */ /* 0x002fc40000010808 */
[----:B------:R-:W-:-:S05]  /*4c70*/  IMAD.MOV.U32 R243, RZ, RZ, R172 ;  /* 0x000000fffff37224 */ /* 0x000fca00078e00ac */
[C---:B------:R-:W-:Y:S01]  /*4c80*/  HMMA.16816.F32 R168, R4.reuse, R14, R76 ;  /* 0x0000000e04a8723c */ /* 0x040fe2000000184c */
[----:B------:R1:W2:Y:S01]  /*4c90*/  MUFU.EX2 R183, R10 ;  /* 0x0000000a00b77308 */ /* 0x0002a20000000800 */
[----:B------:R-:W-:Y:S01]  /*4ca0*/  IMAD.MOV.U32 R172, RZ, RZ, R173 ;  /* 0x000000ffffac7224 */ /* 0x000fe200078e00ad */
[----:B------:R-:W-:Y:S01]  /*4cb0*/  MOV R173, R174 ;  /* 0x000000ae00ad7202 */ /* 0x000fe20000000f00 */
[----:B------:R-:W-:Y:S01]  /*4cc0*/  IMAD.MOV.U32 R174, RZ, RZ, R175 ;  /* 0x000000ffffae7224 */ /* 0x000fe200078e00af */
[----:B------:R-:W-:Y:S01]  /*4cd0*/  MOV R175, R35 ;  /* 0x0000002300af7202 */ /* 0x000fe20000000f00 */
[----:B------:R-:W-:Y:S02]  /*4ce0*/  LDSM.16.MT88.4 R12, [R135+0x1900] ;  /* 0x00190000870c783b */ /* 0x000fe40000004200 */
[C---:B------:R-:W-:Y:S02]  /*4cf0*/  HMMA.16816.F32 R64, R4.reuse, R24, R80 ;  /* 0x000000180440723c */ /* 0x040fe40000001850 */
[----:B------:R-:W4:Y:S06]  /*4d00*/  LDSM.16.MT88.4 R32, [R2+0x1900] ;  /* 0x001900000220783b */ /* 0x000f2c0000004200 */
[----:B------:R-:W-:Y:S01]  /*4d10*/  HMMA.16816.F32 R60, R4, R26, R84 ;  /* 0x0000001a043c723c */ /* 0x000fe20000001854 */
[----:B-1----:R-:W-:Y:S01]  /*4d20*/  FFMA.FTZ R10, R246, c[0x0][0x2d0], -R8 ;  /* 0x0000b400f60a7a23 */ /* 0x002fe20000010808 */
[----:B------:R-:W1:Y:S01]  /*4d30*/  LDSM.16.MT88.4 R24, [R0+0x1900] ;  /* 0x001900000018783b */ /* 0x000e620000004200 */
[----:B------:R-:W-:-:S02]  /*4d40*/  IMAD.MOV.U32 R246, RZ, RZ, R164 ;  /* 0x000000fffff67224 */ /* 0x000fc400078e00a4 */
[----:B------:R-:W-:Y:S01]  /*4d50*/  IMAD.MOV.U32 R164, RZ, RZ, R165 ;  /* 0x000000ffffa47224 */ /* 0x000fe200078e00a5 */
[----:B------:R-:W-:Y:S01]  /*4d60*/  MOV R165, R166 ;  /* 0x000000a600a57202 */ /* 0x000fe20000000f00 */
[----:B------:R-:W-:Y:S01]  /*4d70*/  IMAD.MOV.U32 R166, RZ, RZ, R167 ;  /* 0x000000ffffa67224 */ /* 0x000fe200078e00a7 */
[----:B------:R-:W-:Y:S01]  /*4d80*/  F2FP.PACK_AB R4, R195, R200 ;  /* 0x000000c8c304723e */ /* 0x000fe200000000ff */
[----:B------:R-:W-:Y:S01]  /*4d90*/  IMAD.MOV.U32 R167, RZ, RZ, R232 ;  /* 0x000000ffffa77224 */ /* 0x000fe200078e00e8 */
[----:B------:R-:W-:Y:S01]  /*4da0*/  MOV R232, R233 ;  /* 0x000000e900e87202 */ /* 0x000fe20000000f00 */
[----:B------:R-:W-:Y:S01]  /*4db0*/  IMAD.MOV.U32 R233, RZ, RZ, R182 ;  /* 0x000000ffffe97224 */ /* 0x000fe200078e00b6 */
[----:B--2---:R-:W-:Y:S01]  /*4dc0*/  F2FP.PACK_AB R5, R183, R192 ;  /* 0x000000c0b705723e */ /* 0x004fe200000000ff */
[----:B------:R2:W-:Y:S01]  /*4dd0*/  MUFU.EX2 R182, R10 ;  /* 0x0000000a00b67308 */ /* 0x0005e20000000800 */
[----:B------:R-:W-:Y:S01]  /*4de0*/  F2FP.PACK_AB R6, R193, R194 ;  /* 0x000000c2c106723e */ /* 0x000fe200000000ff */
[----:B--2---:R-:W-:-:S02]  /*4df0*/  FFMA.FTZ R10, R245, c[0x0][0x2d0], -R8 ;  /* 0x0000b400f50a7a23 */ /* 0x004fc40000010808 */
[----:B------:R-:W-:-:S04]  /*4e00*/  IMAD.MOV.U32 R245, RZ, RZ, R181 ;  /* 0x000000fffff57224 */ /* 0x000fc800078e00b5 */
[----:B------:R-:W2:Y:S02]  /*4e10*/  MUFU.EX2 R181, R10 ;  /* 0x0000000a00b57308 */ /* 0x000ea40000000800 */
[----:B--2---:R-:W-:Y:S01]  /*4e20*/  F2FP.PACK_AB R7, R181, R182 ;  /* 0x000000b6b507723e */ /* 0x004fe200000000ff */
[----:B------:R-:W-:-:S06]  /*4e30*/  FFMA.FTZ R10, R247, c[0x0][0x2d0], -R9 ;  /* 0x0000b400f70a7a23 */ /* 0x000fcc0000010809 */
[C---:B---3--:R-:W-:Y:S08]  /*4e40*/  HMMA.16816.F32 R116, R4.reuse, R16, R116 ;  /* 0x000000100474723c */ /* 0x048ff00000001874 */
[C---:B------:R-:W-:Y:S01]  /*4e50*/  HMMA.16816.F32 R80, R4.reuse, R18, R104 ;  /* 0x000000120450723c */ /* 0x040fe20000001868 */
[----:B------:R-:W2:Y:S07]  /*4e60*/  LDSM.16.MT88.4 R16, [R135+0x4900] ;  /* 0x004900008710783b */ /* 0x000eae0000004200 */
[C---:B----4-:R-:W-:Y:S07]  /*4e70*/  HMMA.16816.F32 R68, R4.reuse, R32, R88 ;  /* 0x000000200444723c */ /* 0x050fee0000001858 */
[----:B------:R-:W-:Y:S01]  /*4e80*/  IMAD.MOV.U32 R32, RZ, RZ, R176 ;  /* 0x000000ffff207224 */ /* 0x000fe200078e00b0 */
[----:B------:R-:W-:Y:S01]  /*4e90*/  HMMA.16816.F32 R136, R4, R12, R136 ;  /* 0x0000000c0488723c */ /* 0x000fe20000001888 */
[----:B------:R-:W-:Y:S01]  /*4ea0*/  MOV R33, R162 ;  /* 0x000000a200217202 */ /* 0x000fe20000000f00 */
[----:B------:R-:W-:Y:S01]  /*4eb0*/  IMAD.MOV.U32 R176, RZ, RZ, R232 ;  /* 0x000000ffffb07224 */ /* 0x000fe200078e00e8 */
[----:B------:R-:W-:Y:S01]  /*4ec0*/  MOV R232, R233 ;  /* 0x000000e900e87202 */ /* 0x000fe20000000f00 */
[----:B------:R-:W-:-:S04]  /*4ed0*/  IMAD.MOV.U32 R233, RZ, RZ, R180 ;  /* 0x000000ffffe97224 */ /* 0x000fc800078e00b4 */
[C---:B------:R-:W-:Y:S01]  /*4ee0*/  HMMA.16816.F32 R88, R4.reuse, R14, R108 ;  /* 0x0000000e0458723c */ /* 0x040fe2000000186c */
[----:B------:R-:W3:Y:S07]  /*4ef0*/  LDSM.16.MT88.4 R12, [R237+0x4900] ;  /* 0x00490000ed0c783b */ /* 0x000eee0000004200 */
[C---:B------:R-:W-:Y:S07]  /*4f00*/  HMMA.16816.F32 R84, R4.reuse, R20, R96 ;  /* 0x000000140454723c */ /* 0x040fee0000001860 */
[----:B------:R-:W-:Y:S01]  /*4f10*/  IMAD.MOV.U32 R99, RZ, RZ, R164 ;  /* 0x000000ffff637224 */ /* 0x000fe200078e00a4 */
[----:B------:R-:W-:Y:S01]  /*4f20*/  MOV R97, R166 ;  /* 0x000000a600617202 */ /* 0x000fe20000000f00 */
[----:B------:R-:W-:Y:S01]  /*4f30*/  IMAD.MOV.U32 R98, RZ, RZ, R165 ;  /* 0x000000ffff627224 */ /* 0x000fe200078e00a5 */
[----:B------:R-:W-:Y:S01]  /*4f40*/  HMMA.16816.F32 R72, R4, R34, R92 ;  /* 0x000000220448723c */ /* 0x000fe2000000185c */
[----:B------:R-:W-:-:S06]  /*4f50*/  IMAD.MOV.U32 R96, RZ, RZ, R167 ;  /* 0x000000ffff607224 */ /* 0x000fcc00078e00a7 */
[----:B------:R-:W-:Y:S01]  /*4f60*/  MOV R34, R179 ;  /* 0x000000b300227202 */ /* 0x000fe20000000f00 */
[C---:B------:R-:W-:Y:S01]  /*4f70*/  HMMA.16816.F32 R76, R4.reuse, R22, R100 ;  /* 0x00000016044c723c */ /* 0x040fe20000001864 */
[----:B------:R-:W-:Y:S01]  /*4f80*/  IMAD.MOV.U32 R35, RZ, RZ, R178 ;  /* 0x000000ffff237224 */ /* 0x000fe200078e00b2 */
[----:B------:R4:W-:Y:S01]  /*4f90*/  MUFU.EX2 R179, R10 ;  /* 0x0000000a00b37308 */ /* 0x0009e20000000800 */
[----:B------:R-:W3:Y:S05]  /*4fa0*/  LDSM.16.MT88.4 R20, [R0+0x4900] ;  /* 0x004900000014783b */ /* 0x000eea0000004200 */
[C---:B-1----:R-:W-:Y:S08]  /*4fb0*/  HMMA.16816.F32 R108, R4.reuse, R24, R148 ;  /* 0x00000018046c723c */ /* 0x042ff00000001894 */
[----:B------:R-:W-:Y:S01]  /*4fc0*/  HMMA.16816.F32 R164, R4, R26, R144 ;  /* 0x0000001a04a4723c */ /* 0x000fe20000001890 */
[----:B------:R-:W1:Y:S01]  /*4fd0*/  LDSM.16.MT88.4 R24, [R135+0x7900] ;  /* 0x007900008718783b */ /* 0x000e620000004200 */
[----:B----4-:R-:W-:-:S04]  /*4fe0*/  FFMA.FTZ R10, R249, c[0x0][0x2d0], -R9 ;  /* 0x0000b400f90a7a23 */ /* 0x010fc80000010809 */
[----:B------:R4:W1:Y:S02]  /*4ff0*/  MUFU.EX2 R180, R10 ;  /* 0x0000000a00b47308 */ /* 0x0008640000000800 */
[C---:B------:R-:W-:Y:S08]  /*5000*/  HMMA.16816.F32 R92, R4.reuse, R28, R120 ;  /* 0x0000001c045c723c */ /* 0x040ff00000001878 */
[----:B------:R-:W-:Y:S01]  /*5010*/  HMMA.16816.F32 R100, R4, R30, R128 ;  /* 0x0000001e0464723c */ /* 0x000fe20000001880 */
[----:B------:R-:W1:Y:S01]  /*5020*/  LDSM.16.MT88.4 R28, [R237+0x7900] ;  /* 0x00790000ed1c783b */ /* 0x000e620000004200 */
[----:B----4-:R-:W-:-:S06]  /*5030*/  FFMA.FTZ R10, R248, c[0x0][0x2d0], -R9 ;  /* 0x0000b400f80a7a23 */ /* 0x010fcc0000010809 */
[C---:B--2---:R-:W-:Y:S01]  /*5040*/  HMMA.16816.F32 R128, R4.reuse, R16, R140 ;  /* 0x000000100480723c */ /* 0x044fe2000000188c */
[----:B------:R2:W-:Y:S06]  /*5050*/  MUFU.EX2 R178, R10 ;  /* 0x0000000a00b27308 */ /* 0x0005ec0000000800 */
[----:B------:R-:W-:Y:S01]  /*5060*/  MOV R143, R161 ;  /* 0x000000a1008f7202 */ /* 0x000fe20000000f00 */
[----:B------:R-:W-:Y:S01]  /*5070*/  IMAD.MOV.U32 R142, RZ, RZ, R160 ;  /* 0x000000ffff8e7224 */ /* 0x000fe200078e00a0 */
[----:B------:R-:W-:Y:S01]  /*5080*/  MOV R140, R97 ;  /* 0x00000061008c7202 */ /* 0x000fe20000000f00 */
[----:B------:R-:W-:Y:S01]  /*5090*/  IMAD.MOV.U32 R17, RZ, RZ, R96 ;  /* 0x000000ffff117224 */ /* 0x000fe200078e0060 */
[----:B------:R-:W-:Y:S01]  /*50a0*/  HMMA.16816.F32 R144, R4, R18, R124 ;  /* 0x000000120490723c */ /* 0x000fe2000000187c */
[----:B------:R-:W-:Y:S01]  /*50b0*/  IMAD.MOV.U32 R16, RZ, RZ, R143 ;  /* 0x000000ffff107224 */ /* 0x000fe200078e008f */
[----:B------:R-:W-:Y:S01]  /*50c0*/  MOV R143, R34 ;  /* 0x00000022008f7202 */ /* 0x000fe20000000f00 */
[----:B------:R-:W-:-:S02]  /*50d0*/  IMAD.MOV.U32 R34, RZ, RZ, R35 ;  /* 0x000000ffff227224 */ /* 0x000fc400078e0023 */
[----:B------:R-:W-:Y:S01]  /*50e0*/  IMAD.MOV.U32 R35, RZ, RZ, R32 ;  /* 0x000000ffff237224 */ /* 0x000fe200078e0020 */
[----:B------:R-:W-:Y:S01]  /*50f0*/  MOV R32, R33 ;  /* 0x0000002100207202 */ /* 0x000fe20000000f00 */
[----:B------:R-:W-:Y:S01]  /*5100*/  IMAD.MOV.U32 R33, RZ, RZ, R245 ;  /* 0x000000ffff217224 */ /* 0x000fe200078e00f5 */
[C---:B---3--:R-:W-:Y:S01]  /*5110*/  HMMA.16816.F32 R148, R4.reuse, R12, R112 ;  /* 0x0000000c0494723c */ /* 0x048fe20000001870 */
[----:B------:R-:W-:Y:S01]  /*5120*/  IMAD.MOV.U32 R245, RZ, RZ, R246 ;  /* 0x000000fffff57224 */ /* 0x000fe200078e00f6 */
[----:B------:R-:W-:Y:S01]  /*5130*/  MOV R246, R243 ;  /* 0x000000f300f67202 */ /* 0x000fe20000000f00 */
[----:B------:R-:W-:Y:S02]  /*5140*/  IMAD.MOV.U32 R243, RZ, RZ, R244 ;  /* 0x000000fffff37224 */ /* 0x000fe400078e00f4 */
[----:B--2---:R-:W-:Y:S02]  /*5150*/  FFMA.FTZ R10, R142, c[0x0][0x2d0], -R9 ;  /* 0x0000b4008e0a7a23 */ /* 0x004fe40000010809 */
[----:B------:R-:W-:Y:S01]  /*5160*/  IMAD.MOV.U32 R244, RZ, RZ, R240 ;  /* 0x000000fffff47224 */ /* 0x000fe200078e00f0 */
[----:B------:R-:W-:Y:S01]  /*5170*/  MOV R240, R242 ;  /* 0x000000f200f07202 */ /* 0x000fe20000000f00 */
[----:B------:R-:W-:Y:S01]  /*5180*/  IMAD.MOV.U32 R142, RZ, RZ, R99 ;  /* 0x000000ffff8e7224 */ /* 0x000fe200078e0063 */
[C---:B------:R-:W-:Y:S01]  /*5190*/  HMMA.16816.F32 R160, R4.reuse, R14, R36 ;  /* 0x0000000e04a0723c */ /* 0x040fe20000001824 */
        /* <DEDUP_REMOVED lines=18> */
[----:B--2---:R-:W-:Y:S01]  /*52c0*/  FFMA.FTZ R10, R16, c[0x0][0x2d0], -R8 ;  /* 0x0000b400100a7a23 */ /* 0x004fe20000010808 */
[----:B------:R-:W-:Y:S01]  /*52d0*/  MOV R242, R202 ;  /* 0x000000ca00f27202 */ /* 0x000fe20000000f00 */
[----:B------:R-:W-:Y:S01]  /*52e0*/  IMAD.MOV.U32 R141, RZ, RZ, R245 ;  /* 0x000000ffff8d7224 */ /* 0x000fe200078e00f5 */
[----:B------:R-:W-:Y:S01]  /*52f0*/  MOV R202, R177 ;  /* 0x000000b100ca7202 */ /* 0x000fe20000000f00 */
[----:B------:R2:W5:Y:S01]  /*5300*/  LDL.LU R155, [R1+0x2c] ;  /* 0x00002c00019b7983 */ /* 0x0005620000300800 */
[----:B------:R3:W-:Y:S01]  /*5310*/  MUFU.EX2 R177, R10 ;  /* 0x0000000a00b17308 */ /* 0x0007e20000000800 */
[----:B------:R-:W-:Y:S01]  /*5320*/  MOV R112, R114 ;  /* 0x0000007200707202 */ /* 0x000fe20000000f00 */
[----:B------:R-:W-:Y:S01]  /*5330*/  IMAD.MOV.U32 R114, RZ, RZ, R124 ;  /* 0x000000ffff727224 */ /* 0x000fe200078e007c */
[----:B------:R-:W4:Y:S01]  /*5340*/  LDSM.16.MT88.4 R12, [R0+0x7900] ;  /* 0x00790000000c783b */ /* 0x000f220000004200 */
[----:B------:R-:W-:Y:S01]  /*5350*/  IMAD.MOV.U32 R245, RZ, RZ, R243 ;  /* 0x000000fffff57224 */ /* 0x000fe200078e00f3 */
[----:B------:R-:W-:Y:S01]  /*5360*/  HMMA.16816.F32 R120, R4, R20, R48 ;  /* 0x000000140478723c */ /* 0x000fe20000001830 */
[----:B------:R-:W-:Y:S01]  /*5370*/  IMAD.MOV.U32 R124, RZ, RZ, R126 ;  /* 0x000000ffff7c7224 */ /* 0x000fe200078e007e */
[----:B------:R-:W2:Y:S01]  /*5380*/  LDSM.16.MT88.4 R16, [R2+0x2100] ;  /* 0x002100000210783b */ /* 0x000ea20000004200 */
[----:B------:R-:W-:-:S02]  /*5390*/  IMAD.MOV.U32 R243, RZ, RZ, R240 ;  /* 0x000000fffff37224 */ /* 0x000fc400078e00f0 */
[----:B------:R-:W-:Y:S02]  /*53a0*/  IMAD.MOV.U32 R126, RZ, RZ, R140 ;  /* 0x000000ffff7e7224 */ /* 0x000fe400078e008c */
[----:B------:R-:W-:Y:S01]  /*53b0*/  IMAD.MOV.U32 R240, RZ, RZ, R201 ;  /* 0x000000fffff07224 */ /* 0x000fe200078e00c9 */
[C---:B------:R-:W-:Y:S01]  /*53c0*/  HMMA.16816.F32 R104, R4.reuse, R22, R44 ;  /* 0x000000160468723c */ /* 0x040fe2000000182c */
        /* <DEDUP_REMOVED lines=9> */
[----:B------:R3:W2:Y:S01]  /*5460*/  MUFU.EX2 R176, R10 ;  /* 0x0000000a00b07308 */ /* 0x0006a20000000800 */
[----:B------:R-:W-:Y:S01]  /*5470*/  MOV R232, R233 ;  /* 0x000000e900e87202 */ /* 0x000fe20000000f00 */
[----:B------:R-:W-:Y:S01]  /*5480*/  IMAD.MOV.U32 R143, RZ, RZ, R32 ;  /* 0x000000ffff8f7224 */ /* 0x000fe200078e0020 */
[C---:B-1----:R-:W-:Y:S01]  /*5490*/  HMMA.16816.F32 R96, R4.reuse, R24, R52 ;  /* 0x000000180460723c */ /* 0x042fe20000001834 */
[----:B------:R-:W-:Y:S01]  /*54a0*/  IMAD.MOV.U32 R233, RZ, RZ, R252 ;  /* 0x000000ffffe97224 */ /* 0x000fe200078e00fc */
[----:B------:R-:W-:Y:S04]  /*54b0*/  LDSM.16.MT88.4 R20, [R2+0x5100] ;  /* 0x005100000214783b */ /* 0x000fe80000004200 */
[----:B------:R1:W5:Y:S02]  /*54c0*/  LDL.LU R252, [R1+0x28] ;  /* 0x0000280001fc7983 */ /* 0x0003640000300800 */
[----:B------:R-:W-:Y:S02]  /*54d0*/  HMMA.16816.F32 R32, R4, R26, R40 ;  /* 0x0000001a0420723c */ /* 0x000fe40000001828 */
[----:B------:R1:W5:Y:S01]  /*54e0*/  LDL.LU R251, [R1+0x24] ;  /* 0x0000240001fb7983 */ /* 0x0003620000300800 */
[----:B---3--:R-:W-:Y:S01]  /*54f0*/  FFMA.FTZ R10, R112, c[0x0][0x2d0], -R8 ;  /* 0x0000b400700a7a23 */ /* 0x008fe20000010808 */
[----:B------:R-:W-:Y:S01]  /*5500*/  MOV R39, R113 ;  /* 0x0000007100277202 */ /* 0x000fe20000000f00 */
[----:B------:R-:W-:-:S03]  /*5510*/  IMAD.MOV.U32 R112, RZ, RZ, R140 ;  /* 0x000000ffff707224 */ /* 0x000fc600078e008c */
[----:B------:R-:W-:Y:S01]  /*5520*/  HMMA.16816.F32 R40, R4, R28, R56 ;  /* 0x0000001c0428723c */ /* 0x000fe20000001838 */
[----:B------:R-:W-:Y:S01]  /*5530*/  IMAD.MOV.U32 R140, RZ, RZ, R142 ;  /* 0x000000ffff8c7224 */ /* 0x000fe200078e008e */
[----:B------:R-:W3:Y:S01]  /*5540*/  LDSM.16.MT88.4 R24, [R2+0x8100] ;  /* 0x008100000218783b */ /* 0x000ee20000004200 */
[----:B------:R-:W-:-:S03]  /*5550*/  IMAD.MOV.U32 R142, RZ, RZ, R250 ;  /* 0x000000ffff8e7224 */ /* 0x000fc600078e00fa */
[----:B------:R1:W5:Y:S01]  /*5560*/  LDL.LU R250, [R1+0x20] ;  /* 0x0000200001fa7983 */ /* 0x0003620000300800 */
[----:B------:R-:W-:-:S03]  /*5570*/  MOV R59, R241 ;  /* 0x000000f1003b7202 */ /* 0x000fc60000000f00 */
[----:B------:R1:W5:Y:S01]  /*5580*/  LDL.LU R241, [R1+0x1c] ;  /* 0x00001c0001f17983 */ /* 0x0003620000300800 */
[----:B------:R-:W-:Y:S02]  /*5590*/  MOV R113, R141 ;  /* 0x0000008d00717202 */ /* 0x000fe40000000f00 */
[----:B------:R-:W-:Y:S02]  /*55a0*/  MOV R141, R134 ;  /* 0x00000086008d7202 */ /* 0x000fe40000000f00 */
[----:B------:R2:W-:Y:S01]  /*55b0*/  MUFU.EX2 R134, R10 ;  /* 0x0000000a00867308 */ /* 0x0005e20000000800 */
[----:B----4-:R-:W-:Y:S01]  /*55c0*/  HMMA.16816.F32 R44, R4, R12, R64 ;  /* 0x0000000c042c723c */ /* 0x010fe20000001840 */
[----:B--2---:R-:W-:-:S07]  /*55d0*/  FFMA.FTZ R10, R39, c[0x0][0x2d0], -R8 ;  /* 0x0000b400270a7a23 */ /* 0x004fce0000010808 */
[C---:B------:R-:W-:Y:S01]  /*55e0*/  HMMA.16816.F32 R36, R4.reuse, R30, R168 ;  /* 0x0000001e0424723c */ /* 0x040fe200000018a8 */
[----:B------:R-:W2:Y:S07]  /*55f0*/  MUFU.EX2 R249, R10 ;  /* 0x0000000a00f97308 */ /* 0x000eae0000000800 */
[----:B------:R-:W-:Y:S01]  /*5600*/  HMMA.16816.F32 R28, R4, R14, R60 ;  /* 0x0000000e041c723c */ /* 0x000fe2000000183c */
[----:B------:R-:W4:Y:S06]  /*5610*/  LDSM.16.MT88.4 R12, [R135+0x2100] ;  /* 0x00210000870c783b */ /* 0x000f2c0000004200 */
[----:B------:R-:W-:-:S02]  /*5620*/  F2FP.PACK_AB R4, R180, R179 ;  /* 0x000000b3b404723e */ /* 0x000fc400000000ff */
[----:B------:R-:W-:Y:S02]  /*5630*/  F2FP.PACK_AB R5, R176, R177 ;  /* 0x000000b1b005723e */ /* 0x000fe400000000ff */
[----:B------:R-:W-:Y:S02]  /*5640*/  F2FP.PACK_AB R6, R248, R178 ;  /* 0x000000b2f806723e */ /* 0x000fe400000000ff */
[----:B--2---:R-:W-:-:S07]  /*5650*/  F2FP.PACK_AB R7, R249, R134 ;  /* 0x00000086f907723e */ /* 0x004fce00000000ff */
        /* <DEDUP_REMOVED lines=8> */
[----:B------:R-:W1:Y:S07]  /*56e0*/  LDSM.16.MT88.4 R20, [R0+0x2100] ;  /* 0x002100000014783b */ /* 0x000e6e0000004200 */
[C---:B----4-:R-:W-:Y:S08]  /*56f0*/  HMMA.16816.F32 R136, R4.reuse, R12, R136 ;  /* 0x0000000c0488723c */ /* 0x050ff00000001888 */
[C---:B------:R-:W-:Y:S01]  /*5700*/  HMMA.16816.F32 R76, R4.reuse, R14, R88 ;  /* 0x0000000e044c723c */ /* 0x040fe20000001858 */
[----:B------:R-:W4:Y:S01]  /*5710*/  LDSM.16.MT88.4 R12, [R237+0x5100] ;  /* 0x00510000ed0c783b */ /* 0x000f220000004200 */
[----:B------:R-:W-:Y:S01]  /*5720*/  IMAD.MOV.U32 R170, RZ, RZ, R124 ;  /* 0x000000ffffaa7224 */ /* 0x000fe200078e007c */
[----:B------:R-:W-:Y:S01]  /*5730*/  MOV R169, R125 ;  /* 0x0000007d00a97202 */ /* 0x000fe20000000f00 */
[----:B------:R-:W-:Y:S01]  /*5740*/  IMAD.MOV.U32 R171, RZ, RZ, R126 ;  /* 0x000000ffffab7224 */ /* 0x000fe200078e007e */
[----:B------:R-:W-:Y:S01]  /*5750*/  MOV R168, R127 ;  /* 0x0000007f00a87202 */ /* 0x000fe20000000f00 */
[----:B------:R-:W-:Y:S01]  /*5760*/  IMAD.MOV.U32 R58, RZ, RZ, R113 ;  /* 0x000000ffff3a7224 */ /* 0x000fe200078e0071 */
[----:B------:R-:W-:Y:S01]  /*5770*/  MOV R247, R112 ;  /* 0x0000007000f77202 */ /* 0x000fe20000000f00 */
[C---:B--2---:R-:W-:Y:S01]  /*5780*/  HMMA.16816.F32 R92, R4.reuse, R16, R92 ;  /* 0x00000010045c723c */ /* 0x044fe2000000185c */
[----:B------:R-:W-:Y:S01]  /*5790*/  MOV R57, R114 ;  /* 0x0000007200397202 */ /* 0x000fe20000000f00 */
[----:B------:R-:W-:Y:S01]  /*57a0*/  IMAD.MOV.U32 R56, RZ, RZ, R115 ;  /* 0x000000ffff387224 */ /* 0x000fe200078e0073 */
[----:B------:R-:W-:Y:S05]  /*57b0*/  LDSM.16.MT88.4 R88, [R2+0x5900] ;  /* 0x005900000258783b */ /* 0x000fea0000004200 */
        /* <DEDUP_REMOVED lines=8> */
[C---:B----4-:R-:W-:Y:S08]  /*5840*/  HMMA.16816.F32 R148, R4.reuse, R12, R148 ;  /* 0x0000000c0494723c */ /* 0x050ff00000001894 */
[----:B------:R-:W-:Y:S01]  /*5850*/  HMMA.16816.F32 R160, R4, R14, R160 ;  /* 0x0000000e04a0723c */ /* 0x000fe200000018a0 */
[----:B------:R-:W4:Y:S01]  /*5860*/  LDSM.16.MT88.4 R12, [R0+0x8100] ;  /* 0x00810000000c783b */ /* 0x000f220000004200 */
[----:B------:R-:W-:-:S02]  /*5870*/  FFMA.FTZ R10, R168, c[0x0][0x2d0], -R9 ;  /* 0x0000b400a80a7a23 */ /* 0x000fc40000010809 */
[----:B------:R-:W-:Y:S01]  /*5880*/  IMAD.MOV.U32 R168, RZ, RZ, R169 ;  /* 0x000000ffffa87224 */ /* 0x000fe200078e00a9 */
[----:B------:R-:W-:Y:S01]  /*5890*/  MOV R169, R170 ;  /* 0x000000aa00a97202 */ /* 0x000fe20000000f00 */
[----:B------:R-:W-:Y:S02]  /*58a0*/  IMAD.MOV.U32 R170, RZ, RZ, R133 ;  /* 0x000000ffffaa7224 */ /* 0x000fe400078e0085 */
[----:B------:R3:W-:Y:S01]  /*58b0*/  MUFU.EX2 R133, R10 ;  /* 0x0000000a00857308 */ /* 0x0007e20000000800 */
[----:B------:R-:W-:Y:S02]  /*58c0*/  MOV R67, R169 ;  /* 0x000000a900437202 */ /* 0x000fe40000000f00 */
[----:B------:R-:W-:Y:S01]  /*58d0*/  MOV R74, R171 ;  /* 0x000000ab004a7202 */ /* 0x000fe20000000f00 */
[----:B--2---:R-:W-:Y:S01]  /*58e0*/  HMMA.16816.F32 R164, R4, R16, R120 ;  /* 0x0000001004a4723c */ /* 0x004fe20000001878 */
[----:B------:R-:W-:Y:S01]  /*58f0*/  IMAD.MOV.U32 R75, RZ, RZ, R170 ;  /* 0x000000ffff4b7224 */ /* 0x000fe200078e00aa */
[----:B------:R-:W-:Y:S01]  /*5900*/  MOV R65, R57 ;  /* 0x0000003900417202 */ /* 0x000fe20000000f00 */
[----:B------:R-:W-:-:S02]  /*5910*/  IMAD.MOV.U32 R64, RZ, RZ, R56 ;  /* 0x000000ffff407224 */ /* 0x000fc400078e0038 */
[----:B---3--:R-:W-:Y:S01]  /*5920*/  FFMA.FTZ R10, R168, c[0x0][0x2d0], -R9 ;  /* 0x0000b400a80a7a23 */ /* 0x008fe20000010809 */
[----:B------:R-:W2:Y:S03]  /*5930*/  LDSM.16.MT88.4 R120, [R2+0x8900] ;  /* 0x008900000278783b */ /* 0x000ea60000004200 */
[----:B------:R3:W1:Y:S01]  /*5940*/  MUFU.EX2 R17, R10 ;  /* 0x0000000a00117308 */ /* 0x0006620000000800 */
[----:B------:R-:W-:Y:S01]  /*5950*/  IMAD.MOV.U32 R66, RZ, RZ, R58 ;  /* 0x000000ffff427224 */ /* 0x000fe200078e003a */
[----:B------:R-:W-:Y:S01]  /*5960*/  MOV R57, R174 ;  /* 0x000000ae00397202 */ /* 0x000fe20000000f00 */
[----:B------:R-:W-:Y:S02]  /*5970*/  IMAD.MOV.U32 R56, RZ, RZ, R173 ;  /* 0x000000ffff387224 */ /* 0x000fe400078e00ad */
[----:B------:R-:W-:Y:S01]  /*5980*/  IMAD.MOV.U32 R58, RZ, RZ, R175 ;  /* 0x000000ffff3a7224 */ /* 0x000fe200078e00af */
[----:B------:R-:W-:Y:S01]  /*5990*/  MOV R83, R75 ;  /* 0x0000004b00537202 */ /* 0x000fe20000000f00 */
[----:B------:R-:W-:Y:S01]  /*59a0*/  IMAD.MOV.U32 R72, RZ, RZ, R65 ;  /* 0x000000ffff487224 */ /* 0x000fe200078e0041 */
[----:B------:R-:W-:Y:S01]  /*59b0*/  MOV R73, R66 ;  /* 0x0000004200497202 */ /* 0x000fe20000000f00 */
[----:B---3--:R-:W-:-:S02]  /*59c0*/  FFMA.FTZ R10, R67, c[0x0][0x2d0], -R9 ;  /* 0x0000b400430a7a23 */ /* 0x008fc40000010809 */
[----:B------:R-:W-:Y:S01]  /*59d0*/  FFMA.FTZ R9, R74, c[0x0][0x2d0], -R9 ;  /* 0x0000b4004a097a23 */ /* 0x000fe20000010809 */
[----:B------:R-:W-:-:S03]  /*59e0*/  MOV R67, R172 ;  /* 0x000000ac00437202 */ /* 0x000fc60000000f00 */
[----:B------:R3:W-:Y:S01]  /*59f0*/  MUFU.EX2 R16, R9 ;  /* 0x0000000900107308 */ /* 0x0007e20000000800 */
[----:B------:R-:W-:Y:S01]  /*5a00*/  MOV R75, R56 ;  /* 0x00000038004b7202 */ /* 0x000fe20000000f00 */
[----:B------:R-:W-:Y:S01]  /*5a10*/  IMAD.MOV.U32 R74, RZ, RZ, R67 ;  /* 0x000000ffff4a7224 */ /* 0x000fe200078e0043 */
[----:B------:R-:W-:Y:S01]  /*5a20*/  MOV R65, R58 ;  /* 0x0000003a00417202 */ /* 0x000fe20000000f00 */
[----:B------:R-:W-:Y:S01]  /*5a30*/  IMAD.MOV.U32 R66, RZ, RZ, R59 ;  /* 0x000000ffff427224 */ /* 0x000fe200078e003b */
[----:B------:R-:W-:Y:S01]  /*5a40*/  MOV R67, R11 ;  /* 0x0000000b00437202 */ /* 0x000fe20000000f00 */
[C---:B------:R-:W-:Y:S01]  /*5a50*/  HMMA.16816.F32 R36, R4.reuse, R26, R36 ;  /* 0x0000001a0424723c */ /* 0x040fe20000001824 */
[----:B---3--:R-:W-:Y:S02]  /*5a60*/  FFMA.FTZ R9, R64, c[0x0][0x2d0], -R8 ;  /* 0x0000b40040097a23 */ /* 0x008fe40000010808 */
[----:B------:R-:W-:Y:S02]  /*5a70*/  IMAD.MOV.U32 R64, RZ, RZ, R57 ;  /* 0x000000ffff407224 */ /* 0x000fe400078e0039 */
[----:B------:R3:W-:Y:S01]  /*5a80*/  MUFU.EX2 R11, R9 ;  /* 0x00000009000b7308 */ /* 0x0007e20000000800 */
[----:B------:R2:W-:Y:S02]  /*5a90*/  LDSM.16.MT88.4 R56, [R2+0x2900] ;  /* 0x002900000238783b */ /* 0x0005e40000004200 */
[----:B------:R-:W-:Y:S01]  /*5aa0*/  HMMA.16816.F32 R40, R4, R24, R40 ;  /* 0x000000180428723c */ /* 0x000fe20000001828 */
[----:B------:R-:W-:Y:S01]  /*5ab0*/  MOV R27, R141 ;  /* 0x0000008d001b7202 */ /* 0x000fe20000000f00 */
[----:B------:R-:W-:-:S05]  /*5ac0*/  IMAD.MOV.U32 R26, RZ, RZ, R142 ;  /* 0x000000ffff1a7224 */ /* 0x000fca00078e008e */
[----:B------:R-:W-:Y:S01]  /*5ad0*/  IMAD.MOV.U32 R24, RZ, RZ, R140 ;  /* 0x000000ffff187224 */ /* 0x000fe200078e008c */
[----:B------:R-:W-:Y:S01]  /*5ae0*/  HMMA.16816.F32 R168, R4, R18, R104 ;  /* 0x0000001204a8723c */ /* 0x000fe20000001868 */
[----:B------:R-:W4:Y:S01]  /*5af0*/  MUFU.EX2 R18, R10 ;  /* 0x0000000a00127308 */ /* 0x000f220000000800 */
[----:B------:R-:W-:Y:S01]  /*5b00*/  MOV R25, R67 ;  /* 0x0000004300197202 */ /* 0x000fe20000000f00 */
[----:B------:R-:W-:Y:S01]  /*5b10*/  LDSM.16.MT88.4 R104, [R0+0x5900] ;  /* 0x005900000068783b */ /* 0x000fe20000004200 */
[----:B---3--:R-:W-:-:S04]  /*5b20*/  FFMA.FTZ R9, R83, c[0x0][0x2d0], -R8 ;  /* 0x0000b40053097a23 */ /* 0x008fc80000010808 */
[C---:B-1----:R-:W-:Y:S01]  /*5b30*/  HMMA.16816.F32 R172, R4.reuse, R20, R96 ;  /* 0x0000001404ac723c */ /* 0x042fe20000001860 */
[----:B--2---:R-:W-:Y:S01]  /*5b40*/  MOV R2, R143 ;  /* 0x0000008f00027202 */ /* 0x004fe20000000f00 */
[----:B------:R1:W2:Y:S06]  /*5b50*/  MUFU.EX2 R10, R9 ;  /* 0x00000009000a7308 */ /* 0x0002ac0000000800 */
[----:B------:R-:W-:Y:S01]  /*5b60*/  HMMA.16816.F32 R32, R4, R22, R32 ;  /* 0x000000160420723c */ /* 0x000fe20000001820 */
[----:B------:R-:W3:Y:S01]  /*5b70*/  LDSM.16.MT88.4 R140, [R135+0x2900] ;  /* 0x00290000878c783b */ /* 0x000ee20000004200 */
[----:B------:R-:W-:Y:S01]  /*5b80*/  IMAD.MOV.U32 R19, RZ, RZ, R74 ;  /* 0x000000ffff137224 */ /* 0x000fe200078e004a */
[----:B------:R-:W-:-:S02]  /*5b90*/  MOV R21, R75 ;  /* 0x0000004b00157202 */ /* 0x000fc40000000f00 */
[----:B------:R-:W-:Y:S03]  /*5ba0*/  LDSM.16.MT88.4 R80, [R135+0x5900] ;  /* 0x005900008750783b */ /* 0x000fe60000004200 */
[----:B----4-:R-:W-:Y:S01]  /*5bb0*/  HMMA.16816.F32 R44, R4, R12, R44 ;  /* 0x0000000c042c723c */ /* 0x010fe2000000182c */
[----:B------:R-:W-:Y:S01]  /*5bc0*/  IMAD.MOV.U32 R22, RZ, RZ, R66 ;  /* 0x000000ffff167224 */ /* 0x000fe200078e0042 */
[----:B------:R-:W-:-:S06]  /*5bd0*/  MOV R23, R65 ;  /* 0x0000004100177202 */ /* 0x000fcc0000000f00 */
[----:B------:R-:W-:Y:S01]  /*5be0*/  HMMA.16816.F32 R28, R4, R14, R28 ;  /* 0x0000000e041c723c */ /* 0x000fe2000000181c */
[--C-:B-1----:R-:W-:Y:S01]  /*5bf0*/  FFMA.FTZ R9, R72, c[0x0][0x2d0], -R8.reuse ;  /* 0x0000b40048097a23 */ /* 0x102fe20000010808 */
[----:B------:R-:W-:Y:S01]  /*5c00*/  LDSM.16.MT88.4 R12, [R0+0x8900] ;  /* 0x00890000000c783b */ /* 0x000fe20000004200 */
[----:B------:R-:W-:-:S03]  /*5c10*/  FFMA.FTZ R8, R73, c[0x0][0x2d0], -R8 ;  /* 0x0000b40049087a23 */ /* 0x000fc60000010808 */
[----:B------:R1:W4:Y:S01]  /*5c20*/  LDSM.16.MT88.4 R72, [R0+0x2900] ;  /* 0x002900000048783b */ /* 0x0003220000004200 */
[----:B------:R-:W-:Y:S02]  /*5c30*/  FADD.FTZ R4, R26, R2 ;  /* 0x000000021a047221 */ /* 0x000fe40000010000 */
[----:B------:R-:W-:Y:S01]  /*5c40*/  FADD.FTZ R2, R24, R27 ;  /* 0x0000001b18027221 */ /* 0x000fe20000010000 */
[----:B------:R-:W-:Y:S01]  /*5c50*/  F2FP.PACK_AB R128, R17, R133 ;  /* 0x000000851180723e */ /* 0x000fe200000000ff */
[----:B------:R-:W-:Y:S01]  /*5c60*/  FADD.FTZ R4, R25, R4 ;  /* 0x0000000419047221 */ /* 0x000fe20000010000 */
[----:B------:R-:W-:Y:S01]  /*5c70*/  F2FP.PACK_AB R130, R16, R18 ;  /* 0x000000121082723e */ /* 0x000fe200000000ff */
[----:B------:R-:W-:Y:S01]  /*5c80*/  IMAD.MOV.U32 R20, RZ, RZ, R64 ;  /* 0x000000ffff147224 */ /* 0x000fe200078e0040 */
[----:B------:R-:W-:Y:S01]  /*5c90*/  LDSM.16.MT88.4 R96, [R237+0x5900] ;  /* 0x00590000ed60783b */ /* 0x000fe20000004200 */
[----:B------:R-:W-:Y:S02]  /*5ca0*/  FADD.FTZ R2, R22, R2 ;  /* 0x0000000216027221 */ /* 0x000fe40000010000 */
[----:B------:R-:W-:Y:S01]  /*5cb0*/  FADD.FTZ R4, R23, R4 ;  /* 0x0000000417047221 */ /* 0x000fe20000010000 */
[----:B------:R-:W-:Y:S01]  /*5cc0*/  MUFU.EX2 R9, R9 ;  /* 0x0000000900097308 */ /* 0x000fe20000000800 */
[----:B------:R-:W-:Y:S01]  /*5cd0*/  FADD.FTZ R2, R20, R2 ;  /* 0x0000000214027221 */ /* 0x000fe20000010000 */
[----:B--2---:R-:W-:Y:S01]  /*5ce0*/  F2FP.PACK_AB R129, R10, R11 ;  /* 0x0000000b0a81723e */ /* 0x004fe200000000ff */
[----:B------:R-:W-:Y:S01]  /*5cf0*/  FADD.FTZ R4, R21, R4 ;  /* 0x0000000415047221 */ /* 0x000fe20000010000 */
[----:B------:R-:W2:Y:S01]  /*5d00*/  LDSM.16.MT88.4 R64, [R237+0x2900] ;  /* 0x00290000ed40783b */ /* 0x000ea20000004200 */
[----:B------:R-:W-:-:S02]  /*5d10*/  FADD.FTZ R2, R19, R2 ;  /* 0x0000000213027221 */ /* 0x000fc40000010000 */
[----:B------:R-:W-:Y:S01]  /*5d20*/  FADD.FTZ R4, R247, R4 ;  /* 0x00000004f7047221 */ /* 0x000fe20000010000 */
[----:B------:R-:W3:Y:S01]  /*5d30*/  MUFU.EX2 R8, R8 ;  /* 0x0000000800087308 */ /* 0x000ee20000000800 */
[----:B------:R-:W-:Y:S02]  /*5d40*/  FADD.FTZ R2, R245, R2 ;  /* 0x00000002f5027221 */ /* 0x000fe40000010000 */
[----:B------:R-:W-:Y:S02]  /*5d50*/  FADD.FTZ R5, R246, R4 ;  /* 0x00000004f6057221 */ /* 0x000fe40000010000 */
[----:B------:R-:W-:Y:S02]  /*5d60*/  FADD.FTZ R4, R243, R2 ;  /* 0x00000002f3047221 */ /* 0x000fe40000010000 */
[----:B------:R-:W-:Y:S02]  /*5d70*/  FADD.FTZ R2, R244, R5 ;  /* 0x00000005f4027221 */ /* 0x000fe40000010000 */
[----:B-1----:R-:W-:-:S02]  /*5d80*/  FADD.FTZ R0, R240, R4 ;  /* 0x00000004f0007221 */ /* 0x002fc40000010000 */
[----:B------:R-:W-:Y:S02]  /*5d90*/  FADD.FTZ R2, R242, R2 ;  /* 0x00000002f2027221 */ /* 0x000fe40000010000 */
[----:B------:R-:W-:Y:S02]  /*5da0*/  FADD.FTZ R0, R201, R0 ;  /* 0x00000000c9007221 */ /* 0x000fe40000010000 */
[----:B------:R-:W-:Y:S01]  /*5db0*/  FADD.FTZ R2, R202, R2 ;  /* 0x00000002ca027221 */ /* 0x000fe20000010000 */
[----:B---3--:R-:W-:Y:S01]  /*5dc0*/  F2FP.PACK_AB R131, R8, R9 ;  /* 0x000000090883723e */ /* 0x008fe200000000ff */
[----:B------:R-:W-:Y:S02]  /*5dd0*/  FADD.FTZ R0, R203, R0 ;  /* 0x00000000cb007221 */ /* 0x000fe40000010000 */
[----:B------:R-:W-:Y:S02]  /*5de0*/  FADD.FTZ R2, R232, R2 ;  /* 0x00000002e8027221 */ /* 0x000fe40000010000 */
[----:B------:R-:W-:-:S02]  /*5df0*/  FADD.FTZ R0, R233, R0 ;  /* 0x00000000e9007221 */ /* 0x000fc40000010000 */
[----:B------:R-:W-:Y:S01]  /*5e00*/  HMMA.16816.F32 R116, R128, R120, R116 ;  /* 0x000000788074723c */ /* 0x000fe20000001874 */
[----:B------:R-:W-:Y:S02]  /*5e10*/  FADD.FTZ R2, R234, R2 ;  /* 0x00000002ea027221 */ /* 0x000fe40000010000 */
[----:B------:R-:W-:-:S05]  /*5e20*/  FADD.FTZ R0, R235, R0 ;  /* 0x00000000eb007221 */ /* 0x000fca0000010000 */
[----:B------:R-:W-:Y:S01]  /*5e30*/  HMMA.16816.F32 R136, R128, R140, R136 ;  /* 0x0000008c8088723c */ /* 0x000fe20000001888 */
[----:B------:R-:W-:Y:S02]  /*5e40*/  FADD.FTZ R2, R200, R2 ;  /* 0x00000002c8027221 */ /* 0x000fe40000010000 */
[----:B------:R-:W-:-:S05]  /*5e50*/  FADD.FTZ R0, R192, R0 ;  /* 0x00000000c0007221 */ /* 0x000fca0000010000 */
[C---:B------:R-:W-:Y:S08]  /*5e60*/  HMMA.16816.F32 R120, R128.reuse, R122, R68 ;  /* 0x0000007a8078723c */ /* 0x040ff00000001844 */
[----:B------:R-:W-:Y:S01]  /*5e70*/  HMMA.16816.F32 R140, R128, R142, R76 ;  /* 0x0000008e808c723c */ /* 0x000fe2000000184c */
[----:B------:R-:W-:-:S07]  /*5e80*/  FADD.FTZ R2, R195, R2 ;  /* 0x00000002c3027221 */ /* 0x000fce0000010000 */
[----:B----4-:R-:W-:Y:S01]  /*5e90*/  HMMA.16816.F32 R68, R128, R72, R108 ;  /* 0x000000488044723c */ /* 0x010fe2000000186c */
[----:B------:R-:W-:-:S07]  /*5ea0*/  FADD.FTZ R0, R183, R0 ;  /* 0x00000000b7007221 */ /* 0x000fce0000010000 */
[C---:B------:R-:W-:Y:S08]  /*5eb0*/  HMMA.16816.F32 R76, R128.reuse, R80, R124 ;  /* 0x00000050804c723c */ /* 0x040ff0000000187c */
[C---:B------:R-:W-:Y:S01]  /*5ec0*/  HMMA.16816.F32 R72, R128.reuse, R74, R112 ;  /* 0x0000004a8048723c */ /* 0x040fe20000001870 */
[----:B------:R-:W1:Y:S07]  /*5ed0*/  LDSM.16.MT88.4 R112, [R135+0x8900] ;  /* 0x008900008770783b */ /* 0x000e6e0000004200 */
[----:B------:R-:W-:Y:S01]  /*5ee0*/  HMMA.16816.F32 R80, R128, R82, R144 ;  /* 0x000000528050723c */ /* 0x000fe20000001890 */
[----:B------:R-:W3:Y:S01]  /*5ef0*/  LDSM.16.MT88.4 R144, [R237+0x8900] ;  /* 0x00890000ed90783b */ /* 0x000ee20000004200 */
        /* <DEDUP_REMOVED lines=8> */
[----:B------:R-:W-:Y:S01]  /*5f80*/  UISETP.GE.AND UP1, UPT, UR6, 0xc1, UPT ;  /* 0x000000c10600788c */ /* 0x000fe2000bf26270 */
[----:B------:R-:W-:Y:S02]  /*5f90*/  FADD.FTZ R2, R178, R2 ;  /* 0x00000002b2027221 */ /* 0x000fe40000010000 */
[----:B------:R-:W-:Y:S02]  /*5fa0*/  FADD.FTZ R0, R134, R0 ;  /* 0x0000000086007221 */ /* 0x000fe40000010000 */
[----:B------:R-:W-:Y:S01]  /*5fb0*/  FADD.FTZ R248, R248, R2 ;  /* 0x00000002f8f87221 */ /* 0x000fe20000010000 */
[----:B------:R-:W-:Y:S01]  /*5fc0*/  PLOP3.LUT P1, PT, PT, PT, UP1, 0x80, 0x0 ;  /* 0x000000000000781c */ /* 0x000fe20003f2f018 */
[----:B------:R-:W-:Y:S02]  /*5fd0*/  FADD.FTZ R249, R249, R0 ;  /* 0x00000000f9f97221 */ /* 0x000fe40000010000 */
[----:B------:R-:W-:-:S02]  /*5fe0*/  FADD.FTZ R248, R133, R248 ;  /* 0x000000f885f87221 */ /* 0x000fc40000010000 */
[----:B------:R-:W-:Y:S01]  /*5ff0*/  FADD.FTZ R249, R11, R249 ;  /* 0x000000f90bf97221 */ /* 0x000fe20000010000 */
[----:B------:R-:W-:Y:S01]  /*6000*/  HMMA.16816.F32 R84, R128, R88, R84 ;  /* 0x000000588054723c */ /* 0x000fe20000001854 */
[----:B------:R-:W-:Y:S02]  /*6010*/  FADD.FTZ R248, R17, R248 ;  /* 0x000000f811f87221 */ /* 0x000fe40000010000 */
[----:B------:R-:W-:-:S05]  /*6020*/  FADD.FTZ R249, R10, R249 ;  /* 0x000000f90af97221 */ /* 0x000fca0000010000 */
[----:B------:R-:W-:Y:S01]  /*6030*/  HMMA.16816.F32 R88, R128, R90, R60 ;  /* 0x0000005a8058723c */ /* 0x000fe2000000183c */
[----:B------:R-:W-:Y:S02]  /*6040*/  FADD.FTZ R248, R18, R248 ;  /* 0x000000f812f87221 */ /* 0x000fe40000010000 */
[----:B------:R-:W-:-:S05]  /*6050*/  FADD.FTZ R249, R9, R249 ;  /* 0x000000f909f97221 */ /* 0x000fca0000010000 */
[----:B--2---:R-:W-:Y:S01]  /*6060*/  HMMA.16816.F32 R60, R128, R64, R92 ;  /* 0x00000040803c723c */ /* 0x004fe2000000185c */
[----:B------:R-:W-:-:S07]  /*6070*/  FADD.FTZ R248, R16, R248 ;  /* 0x000000f810f87221 */ /* 0x000fce0000010000 */
[----:B------:R-:W-:Y:S01]  /*6080*/  HMMA.16816.F32 R64, R128, R66, R100 ;  /* 0x000000428040723c */ /* 0x000fe20000001864 */
[----:B------:R-:W-:-:S07]  /*6090*/  FADD.FTZ R249, R8, R249 ;  /* 0x000000f908f97221 */ /* 0x000fce0000010000 */
[C---:B------:R-:W-:Y:S08]  /*60a0*/  HMMA.16816.F32 R52, R128.reuse, R56, R52 ;  /* 0x000000388034723c */ /* 0x040ff00000001834 */
[C---:B------:R-:W-:Y:S08]  /*60b0*/  HMMA.16816.F32 R92, R128.reuse, R96, R148 ;  /* 0x00000060805c723c */ /* 0x040ff00000001894 */
[C---:B------:R-:W-:Y:S08]  /*60c0*/  HMMA.16816.F32 R100, R128.reuse, R104, R164 ;  /* 0x000000688064723c */ /* 0x040ff000000018a4 */
[C---:B-1----:R-:W-:Y:S08]  /*60d0*/  HMMA.16816.F32 R108, R128.reuse, R112, R172 ;  /* 0x00000070806c723c */ /* 0x042ff000000018ac */
[C---:B---3--:R-:W-:Y:S08]  /*60e0*/  HMMA.16816.F32 R124, R128.reuse, R144, R40 ;  /* 0x00000090807c723c */ /* 0x048ff00000001828 */
        /* <DEDUP_REMOVED lines=17> */
[----:B-----5:R-:W-:-:S04]  /*6200*/  IMAD.WIDE.U32 R6, R4, UR5, R250 ;  /* 0x0000000504067c25 */ /* 0x020fc8000f8e00fa */
        /* <DEDUP_REMOVED lines=25> */
.L_x_1945:
[----:B------:R-:W-:Y:S01]  /*63a0*/  PLOP3.LUT P1, PT, PT, PT, UP0, 0x40, 0x0 ;  /* 0x000000000000781c */ /* 0x000fe20003f2e808 */
        /* <DEDUP_REMOVED lines=11> */
.L_x_1947:
[----:B------:R-:W2:Y:S01]  /*6460*/  LDL.64 R170, [R1] ;  /* 0x0000000001aa7983 */ /* 0x000ea20000100a00 */
[----:B------:R-:W-:Y:S04]  /*6470*/  DEPBAR.LE SB0, 0x2 ;  /* 0x000080800000791a */ /* 0x000fe80000000000 */
[----:B------:R-:W-:Y:S01]  /*6480*/  UIMAD UR4, UR5, 0x9000, URZ ;  /* 0x00009000050478a4 */ /* 0x000fe2000f8e023f */
[----:B------:R-:W2:Y:S01]  /*6490*/  LDL.64 R168, [R1+0x8] ;  /* 0x0000080001a87983 */ /* 0x000ea20000100a00 */
        /* <DEDUP_REMOVED lines=8> */
[----:B------:R-:W-:Y:S01]  /*6520*/  @UP0 USHF.R.S32.HI UR10, URZ, 0x1f, UR14 ;  /* 0x0000001f3f0a0899 */ /* 0x000fe2000801140e */
[----:B------:R-:W-:Y:S01]  /*6530*/  IADD3 R232, R238, R2, RZ ;  /* 0x00000002eee87210 */ /* 0x000fe20007ffe0ff */
        /* <DEDUP_REMOVED lines=9> */
[----:B------:R-:W3:Y:S04]  /*65d0*/  LDSM.16.M88.4 R16, [R236+UR4+0x12900] ;  /* 0x01290004ec10783b */ /* 0x000ee80008000200 */
[----:B------:R-:W-:Y:S04]  /*65e0*/  @UP0 UIADD3 UR13, UR16, -0x2, URZ ;  /* 0xfffffffe100d0890 */ /* 0x000fe8000fffe03f */
[----:B------:R-:W4:Y:S01]  /*65f0*/  LDSM.16.M88.4 R24, [R236+UR4+0x13100] ;  /* 0x01310004ec18783b */ /* 0x000f220008000200 */
[----:B------:R-:W-:Y:S07]  /*6600*/  @UP0 UIMAD.WIDE.U32 UR18, UR13, UR6, URZ ;  /* 0x000000060d1202a5 */ /* 0x000fee000f8e003f */
[----:B------:R-:W4:Y:S08]  /*6610*/  LDSM.16.M88.4 R32, [R236+UR4+0x13900] ;  /* 0x01390004ec20783b */ /* 0x000f300008000200 */
[----:B------:R-:W4:Y:S01]  /*6620*/  LDSM.16.M88.4 R40, [R236+UR4+0x14100] ;  /* 0x01410004ec28783b */ /* 0x000f220008000200 */
[C---:B-1----:R-:W-:Y:S07]  /*6630*/  HMMA.16816.F32 R4, R152.reuse, R8, RZ ;  /* 0x000000089804723c */ /* 0x042fee00000018ff */
[----:B------:R-:W1:Y:S01]  /*6640*/  LDSM.16.M88.4 R48, [R236+UR4+0x14900] ;  /* 0x01490004ec30783b */ /* 0x000e620008000200 */
[C---:B------:R-:W-:Y:S07]  /*6650*/  HMMA.16816.F32 R8, R152.reuse, R10, RZ ;  /* 0x0000000a9808723c */ /* 0x040fee00000018ff */
[----:B------:R-:W1:Y:S01]  /*6660*/  LDSM.16.M88.4 R160, [R2+0x12100] ;  /* 0x0121000002a0783b */ /* 0x000e620000000200 */
[C---:B---3--:R-:W-:Y:S07]  /*6670*/  HMMA.16816.F32 R12, R152.reuse, R16, RZ ;  /* 0x00000010980c723c */ /* 0x048fee00000018ff */
[----:B------:R-:W3:Y:S01]  /*6680*/  LDSM.16.M88.4 R164, [R2+0x12900] ;  /* 0x0129000002a4783b */ /* 0x000ee20000000200 */
[C---:B------:R-:W-:Y:S07]  /*6690*/  HMMA.16816.F32 R16, R152.reuse, R18, RZ ;  /* 0x000000129810723c */ /* 0x040fee00000018ff */
[----:B------:R-:W-:Y:S01]  /*66a0*/  LDSM.16.M88.4 R172, [R2+0x13900] ;  /* 0x0139000002ac783b */ /* 0x000fe20000000200 */
[C---:B----4-:R-:W-:Y:S07]  /*66b0*/  HMMA.16816.F32 R20, R152.reuse, R24, RZ ;  /* 0x000000189814723c */ /* 0x050fee00000018ff */
[----:B------:R-:W-:Y:S01]  /*66c0*/  LDSM.16.M88.4 R176, [R2+0x14100] ;  /* 0x0141000002b0783b */ /* 0x000fe20000000200 */
[C---:B------:R-:W-:Y:S07]  /*66d0*/  HMMA.16816.F32 R24, R152.reuse, R26, RZ ;  /* 0x0000001a9818723c */ /* 0x040fee00000018ff */
[----:B------:R-:W-:Y:S01]  /*66e0*/  LDSM.16.M88.4 R180, [R2+0x14900] ;  /* 0x0149000002b4783b */ /* 0x000fe20000000200 */
[C---:B------:R-:W-:Y:S08]  /*66f0*/  HMMA.16816.F32 R28, R152.reuse, R32, RZ ;  /* 0x00000020981c723c */ /* 0x040ff000000018ff */
[C---:B------:R-:W-:Y:S08]  /*6700*/  HMMA.16816.F32 R32, R152.reuse, R34, RZ ;  /* 0x000000229820723c */ /* 0x040ff000000018ff */
[C---:B------:R-:W-:Y:S08]  /*6710*/  HMMA.16816.F32 R36, R152.reuse, R40, RZ ;  /* 0x000000289824723c */ /* 0x040ff000000018ff */
[C---:B------:R-:W-:Y:S08]  /*6720*/  HMMA.16816.F32 R40, R152.reuse, R42, RZ ;  /* 0x0000002a9828723c */ /* 0x040ff000000018ff */
[C---:B-1----:R-:W-:Y:S08]  /*6730*/  HMMA.16816.F32 R44, R152.reuse, R48, RZ ;  /* 0x00000030982c723c */ /* 0x042ff000000018ff */
[----:B------:R-:W-:Y:S08]  /*6740*/  HMMA.16816.F32 R48, R152, R50, RZ ;  /* 0x000000329830723c */ /* 0x000ff000000018ff */
[C---:B------:R-:W-:Y:S08]  /*6750*/  HMMA.16816.F32 R4, R156.reuse, R160, R4 ;  /* 0x000000a09c04723c */ /* 0x040ff00000001804 */
[C---:B------:R-:W-:Y:S08]  /*6760*/  HMMA.16816.F32 R8, R156.reuse, R162, R8 ;  /* 0x000000a29c08723c */ /* 0x040ff00000001808 */
[C---:B---3--:R-:W-:Y:S08]  /*6770*/  HMMA.16816.F32 R12, R156.reuse, R164, R12 ;  /* 0x000000a49c0c723c */ /* 0x048ff0000000180c */
[C---:B------:R-:W-:Y:S04]  /*6780*/  HMMA.16816.F32 R16, R156.reuse, R166, R16 ;  /* 0x000000a69c10723c */ /* 0x040fe80000001810 */
[----:B--2---:R-:W-:Y:S05]  /*6790*/  @P0 MOV R169, R171 ;  /* 0x000000ab00a90202 */ /* 0x004fea0000000f00 */
[----:B------:R-:W-:Y:S05]  /*67a0*/  @P0 IMAD.WIDE.U32 R168, R3, 0x60, R168 ;  /* 0x0000006003a80825 */ /* 0x000fea00078e00a8 */
[----:B------:R-:W-:Y:S01]  /*67b0*/  @P0 IADD3 R192, R169, UR10, RZ ;  /* 0x0000000aa9c00c10 */ /* 0x000fe2000fffe0ff */
[----:B------:R-:W-:Y:S01]  /*67c0*/  @UP0 USHF.R.S32.HI UR10, URZ, 0x1f, UR13 ;  /* 0x0000001f3f0a0899 */ /* 0x000fe2000801140d */
[C---:B------:R-:W-:Y:S02]  /*67d0*/  @P0 SHF.L.U32 R3, R168.reuse, 0x1, RZ ;  /* 0x00000001a8030819 */ /* 0x040fe400000006ff */
[----:B------:R-:W-:Y:S01]  /*67e0*/  @P0 SHF.L.U64.HI R192, R168, 0x1, R192 ;  /* 0x00000001a8c00819 */ /* 0x000fe200000102c0 */
[----:B------:R-:W-:Y:S01]  /*67f0*/  @UP0 UIMAD UR10, UR10, UR6, URZ ;  /* 0x000000060a0a02a4 */ /* 0x000fe2000f8e023f */
[C---:B------:R-:W-:Y:S01]  /*6800*/  @P0 IADD3 R160, P6, R3.reuse, c[0x0][0x1f8], RZ ;  /* 0x00007e0003a00a10 */ /* 0x040fe20007fde0ff */
[----:B------:R-:W1:Y:S01]  /*6810*/  LDSM.16.M88.4 R168, [R2+0x13100] ;  /* 0x0131000002a8783b */ /* 0x000e620000000200 */
[C---:B------:R-:W-:Y:S01]  /*6820*/  @P0 IADD3 R200, P5, R3.reuse, 0x80, RZ ;  /* 0x0000008003c80810 */ /* 0x040fe20007fbe0ff */
[----:B------:R-:W-:Y:S01]  /*6830*/  @UP0 UIMAD UR10, UR13, UR7, UR10 ;  /* 0x000000070d0a02a4 */ /* 0x000fe2000f8e020a */
[----:B------:R-:W-:Y:S01]  /*6840*/  @P0 IADD3.X R161, R192, c[0x0][0x1fc], RZ, P6, !PT ;  /* 0x00007f00c0a10a10 */ /* 0x000fe200037fe4ff */
[----:B------:R-:W-:Y:S01]  /*6850*/  UIADD3 UR13, UR15, 0x1, URZ ;  /* 0x000000010f0d7890 */ /* 0x000fe2000fffe03f */
[----:B------:R-:W-:Y:S01]  /*6860*/  @P0 IADD3 R200, P1, R200, c[0x0][0x1f8], RZ ;  /* 0x00007e00c8c80a10 */ /* 0x000fe20007f3e0ff */
[----:B------:R-:W-:Y:S01]  /*6870*/  @UP0 UIADD3 UR10, UR19, UR10, URZ ;  /* 0x0000000a130a0290 */ /* 0x000fe2000fffe03f */
[----:B------:R-:W-:Y:S01]  /*6880*/  @P0 IADD3 R3, P6, R3, 0x100, RZ ;  /* 0x0000010003030810 */ /* 0x000fe20007fde0ff */
[----:B------:R-:W-:Y:S01]  /*6890*/  @!PT LDS RZ, [RZ] ;  /* 0x00000000fffff984 */ /* 0x000fe20000000800 */
[----:B------:R-:W-:Y:S01]  /*68a0*/  @!PT LDS RZ, [RZ] ;  /* 0x00000000fffff984 */ /* 0x000fe20000000800 */
[----:B------:R-:W-:Y:S01]  /*68b0*/  @!PT LDS RZ, [RZ] ;  /* 0x00000000fffff984 */ /* 0x000fe20000000800 */
[----:B------:R2:W-:Y:S01]  /*68c0*/  @P0 LDGSTS.E.BYPASS.LTC128B.128 [R134+0x100], [R160.64], !P4 ;  /* 0x00100000a0860fae */ /* 0x0005e2000e101d54 */
[--C-:B------:R-:W-:Y:S01]  /*68d0*/  @P0 IADD3.X R201, RZ, c[0x0][0x1fc], R192.reuse, P1, P5 ;  /* 0x00007f00ffc90a10 */ /* 0x100fe20000fea4c0 */
[----:B------:R-:W-:Y:S01]  /*68e0*/  @UP0 UIMAD UR10, UR10, 0x60, URZ ;  /* 0x000000600a0a08a4 */ /* 0x000fe2000f8e023f */
[----:B------:R-:W-:Y:S01]  /*68f0*/  @P0 IADD3 R194, P5, R3, c[0x0][0x1f8], RZ ;  /* 0x00007e0003c20a10 */ /* 0x000fe20007fbe0ff */
[----:B------:R-:W-:Y:S01]  /*6900*/  USEL UR15, UR13, URZ, !UP1 ;  /* 0x0000003f0d0f7287 */ /* 0x000fe2000c800000 */
[-C--:B------:R-:W-:Y:S01]  /*6910*/  IADD3 R3, R238, R132.reuse, RZ ;  /* 0x00000084ee037210 */ /* 0x080fe20007ffe0ff */
[----:B------:R-:W-:Y:S01]  /*6920*/  @UP0 USHF.L.U64.HI UR13, UR6, 0x6, UR7 ;  /* 0x00000006060d0899 */ /* 0x000fe20008010207 */
[----:B------:R-:W-:Y:S01]  /*6930*/  @P0 IADD3.X R195, RZ, c[0x0][0x1fc], R192, P5, P6 ;  /* 0x00007f00ffc30a10 */ /* 0x000fe20002fec4c0 */
[----:B------:R3:W-:Y:S01]  /*6940*/  @P0 LDGSTS.E.BYPASS.LTC128B.128 [R134+0x3100], [R200.64], !P3 ;  /* 0x03100000c8860fae */ /* 0x0007e2000d901d54 */
[----:B------:R-:W-:Y:S07]  /*6950*/  IADD3 R132, R240, R132, R238 ;  /* 0x00000084f0847210 */ /* 0x000fee0007ffe0ee */
[----:B------:R4:W-:Y:S01]  /*6960*/  @P0 LDGSTS.E.BYPASS.LTC128B.128 [R134+0x6100], [R194.64], !P2 ;  /* 0x06100000c2860fae */ /* 0x0009e2000d101d54 */
[----:B--2---:R-:W-:Y:S04]  /*6970*/  @P0 IADD3 R160, P1, R160, UR12, RZ ;  /* 0x0000000ca0a00c10 */ /* 0x004fe8000ff3e0ff */
[----:B------:R-:W-:Y:S01]  /*6980*/  @P0 IADD3.X R161, R161, UR11, RZ, P1, !PT ;  /* 0x0000000ba1a10c10 */ /* 0x000fe20008ffe4ff */
[C---:B-1----:R-:W-:Y:S03]  /*6990*/  HMMA.16816.F32 R20, R156.reuse, R168, R20 ;  /* 0x000000a89c14723c */ /* 0x042fe60000001814 */
[----:B------:R-:W-:Y:S01]  /*69a0*/  @P0 IADD3 R162, P1, R160, UR12, RZ ;  /* 0x0000000ca0a20c10 */ /* 0x000fe2000ff3e0ff */
[----:B------:R1:W-:Y:S03]  /*69b0*/  @P0 LDGSTS.E.BYPASS.LTC128B.128 [R134+0x1100], [R160.64], !P4 ;  /* 0x01100000a0860fae */ /* 0x0003e6000e101d54 */
[----:B------:R-:W-:Y:S01]  /*69c0*/  @P0 IADD3.X R163, R161, UR11, RZ, P1, !PT ;  /* 0x0000000ba1a30c10 */ /* 0x000fe20008ffe4ff */
[C---:B------:R-:W-:Y:S04]  /*69d0*/  HMMA.16816.F32 R24, R156.reuse, R170, R24 ;  /* 0x000000aa9c18723c */ /* 0x040fe80000001818 */
[----:B------:R1:W-:Y:S04]  /*69e0*/  @P0 LDGSTS.E.BYPASS.LTC128B.128 [R134+0x4100], [R160.64+0x80], !P3 ;  /* 0x04100080a0860fae */ /* 0x0003e8000d901d54 */
[C---:B------:R-:W-:Y:S04]  /*69f0*/  HMMA.16816.F32 R28, R156.reuse, R172, R28 ;  /* 0x000000ac9c1c723c */ /* 0x040fe8000000181c */
[----:B------:R1:W-:Y:S04]  /*6a00*/  @P0 LDGSTS.E.BYPASS.LTC128B.128 [R134+0x7100], [R160.64+0x100], !P2 ;  /* 0x07100100a0860fae */ /* 0x0003e8000d101d54 */
[C---:B------:R-:W-:Y:S04]  /*6a10*/  HMMA.16816.F32 R32, R156.reuse, R174, R32 ;  /* 0x000000ae9c20723c */ /* 0x040fe80000001820 */
[----:B------:R1:W-:Y:S04]  /*6a20*/  @P0 LDGSTS.E.BYPASS.LTC128B.128 [R134+0x2100], [R162.64], !P4 ;  /* 0x02100000a2860fae */ /* 0x0003e8000e101d54 */
[C---:B------:R-:W-:Y:S04]  /*6a30*/  HMMA.16816.F32 R36, R156.reuse, R176, R36 ;  /* 0x000000b09c24723c */ /* 0x040fe80000001824 */
[----:B------:R1:W-:Y:S04]  /*6a40*/  @P0 LDGSTS.E.BYPASS.LTC128B.128 [R134+0x5100], [R162.64+0x80], !P3 ;  /* 0x05100080a2860fae */ /* 0x0003e8000d901d54 */
[C---:B------:R-:W-:Y:S04]  /*6a50*/  HMMA.16816.F32 R40, R156.reuse, R178, R40 ;  /* 0x000000b29c28723c */ /* 0x040fe80000001828 */
[----:B------:R1:W-:Y:S01]  /*6a60*/  @P0 LDGSTS.E.BYPASS.LTC128B.128 [R134+0x8100], [R162.64+0x100], !P2 ;  /* 0x08100100a2860fae */ /* 0x0003e2000d101d54 */
[----:B------:R-:W-:Y:S03]  /*6a70*/  PLOP3.LUT P0, PT, PT, PT, UP0, 0x80, 0x0 ;  /* 0x000000000000781c */ /* 0x000fe60003f0f008 */
[C---:B------:R-:W-:Y:S04]  /*6a80*/  HMMA.16816.F32 R44, R156.reuse, R180, R44 ;  /* 0x000000b49c2c723c */ /* 0x040fe8000000182c */
[----:B------:R-:W-:Y:S04]  /*6a90*/  LDSM.16.M88.4 R164, [R3+0x12900] ;  /* 0x0129000003a4783b */ /* 0x000fe80000000200 */
[----:B------:R-:W-:Y:S04]  /*6aa0*/  HMMA.16816.F32 R48, R156, R182, R48 ;  /* 0x000000b69c30723c */ /* 0x000fe80000001830 */
[----:B------:R-:W-:Y:S08]  /*6ab0*/  LDSM.16.M88.4 R168, [R3+0x13100] ;  /* 0x0131000003a8783b */ /* 0x000ff00000000200 */
[----:B------:R-:W-:Y:S08]  /*6ac0*/  LDSM.16.M88.4 R172, [R3+0x13900] ;  /* 0x0139000003ac783b */ /* 0x000ff00000000200 */
[----:B-1----:R-:W1:Y:S08]  /*6ad0*/  LDSM.16.M88.4 R160, [R3+0x12100] ;  /* 0x0121000003a0783b */ /* 0x002e700000000200 */
[----:B------:R-:W0:Y:S08]  /*6ae0*/  LDGDEPBAR ;  /* 0x00000000000079af */ /* 0x000e300000000000 */
[----:B------:R-:W2:Y:S08]  /*6af0*/  LDSM.16.M88.4 R176, [R3+0x14100] ;  /* 0x0141000003b0783b */ /* 0x000eb00000000200 */
[----:B------:R-:W2:Y:S08]  /*6b00*/  LDSM.16.M88.4 R180, [R3+0x14900] ;  /* 0x0149000003b4783b */ /* 0x000eb00000000200 */
[----:B----4-:R-:W4:Y:S01]  /*6b10*/  LDSM.16.M88.4 R192, [R232+0x12100] ;  /* 0x01210000e8c0783b */ /* 0x010f220000000200 */
[C---:B-1----:R-:W-:Y:S07]  /*6b20*/  HMMA.16816.F32 R4, R184.reuse, R160, R4 ;  /* 0x000000a0b804723c */ /* 0x042fee0000001804 */
[----:B---3--:R-:W-:Y:S01]  /*6b30*/  LDSM.16.M88.4 R200, [R236+UR4+0x17900] ;  /* 0x01790004ecc8783b */ /* 0x008fe20008000200 */
[C---:B------:R-:W-:Y:S07]  /*6b40*/  HMMA.16816.F32 R8, R184.reuse, R162, R8 ;  /* 0x000000a2b808723c */ /* 0x040fee0000001808 */
[----:B------:R-:W1:Y:S01]  /*6b50*/  LDSM.16.M88.4 R160, [R232+0x12900] ;  /* 0x01290000e8a0783b */ /* 0x000e620000000200 */
[C---:B------:R-:W-:Y:S08]  /*6b60*/  HMMA.16816.F32 R12, R184.reuse, R164, R12 ;  /* 0x000000a4b80c723c */ /* 0x040ff0000000180c */
        /* <DEDUP_REMOVED lines=13> */
[----:B------:R-:W2:Y:S07]  /*6c40*/  LDSM.16.M88.4 R180, [R236+UR4+0x15100] ;  /* 0x01510004ecb4783b */ /* 0x000eae0008000200 */
[C---:B----4-:R-:W-:Y:S08]  /*6c50*/  HMMA.16816.F32 R4, R188.reuse, R192, R4 ;  /* 0x000000c0bc04723c */ /* 0x050ff00000001804 */
[C---:B------:R-:W-:Y:S01]  /*6c60*/  HMMA.16816.F32 R8, R188.reuse, R194, R8 ;  /* 0x000000c2bc08723c */ /* 0x040fe20000001808 */
[----:B------:R-:W4:Y:S07]  /*6c70*/  LDSM.16.M88.4 R192, [R236+UR4+0x15900] ;  /* 0x01590004ecc0783b */ /* 0x000f2e0008000200 */
[C---:B-1----:R-:W-:Y:S08]  /*6c80*/  HMMA.16816.F32 R12, R188.reuse, R160, R12 ;  /* 0x000000a0bc0c723c */ /* 0x042ff0000000180c */
[C---:B------:R-:W-:Y:S01]  /*6c90*/  HMMA.16816.F32 R16, R188.reuse, R162, R16 ;  /* 0x000000a2bc10723c */ /* 0x040fe20000001810 */
[----:B------:R-:W1:Y:S07]  /*6ca0*/  LDSM.16.M88.4 R160, [R236+UR4+0x16100] ;  /* 0x01610004eca0783b */ /* 0x000e6e0008000200 */
[C---:B---3--:R-:W-:Y:S08]  /*6cb0*/  HMMA.16816.F32 R20, R188.reuse, R164, R20 ;  /* 0x000000a4bc14723c */ /* 0x048ff00000001814 */
[C---:B------:R-:W-:Y:S01]  /*6cc0*/  HMMA.16816.F32 R24, R188.reuse, R166, R24 ;  /* 0x000000a6bc18723c */ /* 0x040fe20000001818 */
[----:B------:R-:W3:Y:S07]  /*6cd0*/  LDSM.16.M88.4 R164, [R236+UR4+0x16900] ;  /* 0x01690004eca4783b */ /* 0x000eee0008000200 */
[C---:B------:R-:W-:Y:S08]  /*6ce0*/  HMMA.16816.F32 R28, R188.reuse, R168, R28 ;  /* 0x000000a8bc1c723c */ /* 0x040ff0000000181c */
[C---:B------:R-:W-:Y:S01]  /*6cf0*/  HMMA.16816.F32 R32, R188.reuse, R170, R32 ;  /* 0x000000aabc20723c */ /* 0x040fe20000001820 */
[----:B------:R-:W1:Y:S07]  /*6d00*/  LDSM.16.M88.4 R168, [R236+UR4+0x17100] ;  /* 0x01710004eca8783b */ /* 0x000e6e0008000200 */
[C---:B------:R-:W-:Y:S08]  /*6d10*/  HMMA.16816.F32 R36, R188.reuse, R172, R36 ;  /* 0x000000acbc24723c */ /* 0x040ff00000001824 */
[C---:B------:R-:W-:Y:S01]  /*6d20*/  HMMA.16816.F32 R40, R188.reuse, R174, R40 ;  /* 0x000000aebc28723c */ /* 0x040fe20000001828 */
[----:B------:R-:W-:Y:S07]  /*6d30*/  LDSM.16.M88.4 R172, [R2+0x16900] ;  /* 0x0169000002ac783b */ /* 0x000fee0000000200 */
[C---:B--2---:R-:W-:Y:S08]  /*6d40*/  HMMA.16816.F32 R44, R188.reuse, R176, R44 ;  /* 0x000000b0bc2c723c */ /* 0x044ff0000000182c */
[----:B------:R-:W-:Y:S01]  /*6d50*/  HMMA.16816.F32 R48, R188, R178, R48 ;  /* 0x000000b2bc30723c */ /* 0x000fe20000001830 */
[----:B------:R-:W-:Y:S07]  /*6d60*/  LDSM.16.M88.4 R176, [R2+0x17100] ;  /* 0x0171000002b0783b */ /* 0x000fee0000000200 */
[C---:B------:R-:W-:Y:S08]  /*6d70*/  HMMA.16816.F32 R4, R196.reuse, R180, R4 ;  /* 0x000000b4c404723c */ /* 0x040ff00000001804 */
[C---:B------:R-:W-:Y:S01]  /*6d80*/  HMMA.16816.F32 R8, R196.reuse, R182, R8 ;  /* 0x000000b6c408723c */ /* 0x040fe20000001808 */
[----:B------:R-:W-:Y:S07]  /*6d90*/  LDSM.16.M88.4 R180, [R2+0x17900] ;  /* 0x0179000002b4783b */ /* 0x000fee0000000200 */
        /* <DEDUP_REMOVED lines=8> */
[----:B------:R-:W2:Y:S07]  /*6e20*/  LDSM.16.M88.4 R164, [R2+0x15900] ;  /* 0x0159000002a4783b */ /* 0x000eae0000000200 */
[C---:B------:R-:W-:Y:S08]  /*6e30*/  HMMA.16816.F32 R36, R196.reuse, R168, R36 ;  /* 0x000000a8c424723c */ /* 0x040ff00000001824 */
        /* <DEDUP_REMOVED lines=21> */
[----:B------:R-:W-:Y:S01]  /*6f90*/  HMMA.16816.F32 R48, R204, R182, R48 ;  /* 0x000000b6cc30723c */ /* 0x000fe20000001830 */
[----:B------:R-:W-:Y:S07]  /*6fa0*/  LDSM.16.M88.4 R180, [R132+0x15900] ;  /* 0x0159000084b4783b */ /* 0x000fee0000000200 */
[C---:B------:R-:W-:Y:S08]  /*6fb0*/  HMMA.16816.F32 R4, R208.reuse, R192, R4 ;  /* 0x000000c0d004723c */ /* 0x040ff00000001804 */
[C---:B------:R-:W-:Y:S01]  /*6fc0*/  HMMA.16816.F32 R8, R208.reuse, R194, R8 ;  /* 0x000000c2d008723c */ /* 0x040fe20000001808 */
[----:B------:R-:W-:Y:S07]  /*6fd0*/  LDSM.16.M88.4 R192, [R132+0x17100] ;  /* 0x0171000084c0783b */ /* 0x000fee0000000200 */
[C---:B-1----:R-:W-:Y:S08]  /*6fe0*/  HMMA.16816.F32 R12, R208.reuse, R160, R12 ;  /* 0x000000a0d00c723c */ /* 0x042ff0000000180c */
[C---:B------:R-:W-:Y:S01]  /*6ff0*/  HMMA.16816.F32 R16, R208.reuse, R162, R16 ;  /* 0x000000a2d010723c */ /* 0x040fe20000001810 */
        /* <DEDUP_REMOVED lines=8> */
[C---:B----4-:R-:W-:Y:S08]  /*7080*/  HMMA.16816.F32 R36, R208.reuse, R172, R36 ;  /* 0x000000acd024723c */ /* 0x050ff00000001824 */
[C---:B------:R-:W-:Y:S01]  /*7090*/  HMMA.16816.F32 R40, R208.reuse, R174, R40 ;  /* 0x000000aed028723c */ /* 0x040fe20000001828 */
[----:B------:R-:W4:Y:S07]  /*70a0*/  LDSM.16.M88.4 R172, [R236+UR4+0x18100] ;  /* 0x01810004ecac783b */ /* 0x000f2e0008000200 */
[C---:B------:R-:W-:Y:S08]  /*70b0*/  HMMA.16816.F32 R44, R208.reuse, R176, R44 ;  /* 0x000000b0d02c723c */ /* 0x040ff0000000182c */
[----:B------:R-:W-:Y:S01]  /*70c0*/  HMMA.16816.F32 R48, R208, R178, R48 ;  /* 0x000000b2d030723c */ /* 0x000fe20000001830 */
[----:B------:R-:W-:Y:S07]  /*70d0*/  LDSM.16.M88.4 R176, [R236+UR4+0x19100] ;  /* 0x01910004ecb0783b */ /* 0x000fee0008000200 */
[C---:B-1----:R-:W-:Y:S08]  /*70e0*/  HMMA.16816.F32 R4, R212.reuse, R160, R4 ;  /* 0x000000a0d404723c */ /* 0x042ff00000001804 */
        /* <DEDUP_REMOVED lines=9> */
[C---:B------:R-:W-:Y:S01]  /*7180*/  HMMA.16816.F32 R32, R212.reuse, R170, R32 ;  /* 0x000000aad420723c */ /* 0x040fe20000001820 */
[----:B------:R-:W3:Y:S07]  /*7190*/  LDSM.16.M88.4 R168, [R236+UR4+0x1a900] ;  /* 0x01a90004eca8783b */ /* 0x000eee0008000200 */
[C---:B------:R-:W-:Y:S08]  /*71a0*/  HMMA.16816.F32 R36, R212.reuse, R192, R36 ;  /* 0x000000c0d424723c */ /* 0x040ff00000001824 */
[C---:B------:R-:W-:Y:S01]  /*71b0*/  HMMA.16816.F32 R40, R212.reuse, R194, R40 ;  /* 0x000000c2d428723c */ /* 0x040fe20000001828 */
[----:B------:R-:W2:Y:S07]  /*71c0*/  LDSM.16.M88.4 R192, [R2+0x18100] ;  /* 0x0181000002c0783b */ /* 0x000eae0000000200 */
[C---:B------:R-:W-:Y:S08]  /*71d0*/  HMMA.16816.F32 R44, R212.reuse, R200, R44 ;  /* 0x000000c8d42c723c */ /* 0x040ff0000000182c */
[----:B------:R-:W-:Y:S01]  /*71e0*/  HMMA.16816.F32 R48, R212, R202, R48 ;  /* 0x000000cad430723c */ /* 0x000fe20000001830 */
        /* <DEDUP_REMOVED lines=35> */
[----:B------:R-:W-:Y:S01]  /*7420*/  HMMA.16816.F32 R48, R220, R170, R48 ;  /* 0x000000aadc30723c */ /* 0x000fe20000001830 */
[----:B------:R-:W-:Y:S07]  /*7430*/  LDSM.16.M88.4 R168, [R132+0x19900] ;  /* 0x0199000084a8783b */ /* 0x000fee0000000200 */
[C---:B------:R-:W-:Y:S08]  /*7440*/  HMMA.16816.F32 R4, R224.reuse, R180, R4 ;  /* 0x000000b4e004723c */ /* 0x040ff00000001804 */
[C---:B------:R-:W-:Y:S08]  /*7450*/  HMMA.16816.F32 R8, R224.reuse, R182, R8 ;  /* 0x000000b6e008723c */ /* 0x040ff00000001808 */
[C---:B----4-:R-:W-:Y:S08]  /*7460*/  HMMA.16816.F32 R12, R224.reuse, R172, R12 ;  /* 0x000000ace00c723c */ /* 0x050ff0000000180c */
[C---:B------:R-:W-:Y:S08]  /*7470*/  HMMA.16816.F32 R16, R224.reuse, R174, R16 ;  /* 0x000000aee010723c */ /* 0x040ff00000001810 */
[C---:B-1----:R-:W-:Y:S08]  /*7480*/  HMMA.16816.F32 R20, R224.reuse, R160, R20 ;  /* 0x000000a0e014723c */ /* 0x042ff00000001814 */
[C---:B------:R-:W-:Y:S01]  /*7490*/  HMMA.16816.F32 R24, R224.reuse, R162, R24 ;  /* 0x000000a2e018723c */ /* 0x040fe20000001818 */
[----:B------:R-:W1:Y:S07]  /*74a0*/  LDSM.16.M88.4 R160, [R132+0x19100] ;  /* 0x0191000084a0783b */ /* 0x000e6e0000000200 */
        /* <DEDUP_REMOVED lines=9> */
[C---:B------:R-:W-:Y:S01]  /*7540*/  HMMA.16816.F32 R16, R228.reuse, R166, R16 ;  /* 0x000000a6e410723c */ /* 0x040fe20000001810 */
[----:B------:R-:W2:Y:S03]  /*7550*/  LDSM.16.M88.4 R164, [R132+0x1a100] ;  /* 0x01a1000084a4783b */ /* 0x000ea60000000200 */
[----:B------:R-:W-:Y:S02]  /*7560*/  FMNMX.FTZ R2, R4, R0, !PT ;  /* 0x0000000004027209 */ /* 0x000fe40007810000 */
[----:B------:R-:W-:Y:S02]  /*7570*/  FMNMX.FTZ R3, R6, R133, !PT ;  /* 0x0000008506037209 */ /* 0x000fe40007810000 */
[C---:B-1----:R-:W-:Y:S04]  /*7580*/  HMMA.16816.F32 R20, R228.reuse, R160, R20 ;  /* 0x000000a0e414723c */ /* 0x042fe80000001814 */
[----:B------:R-:W-:Y:S02]  /*7590*/  FMNMX.FTZ R2, R5, R2, !PT ;  /* 0x0000000205027209 */ /* 0x000fe40007810000 */
[----:B------:R-:W-:Y:S02]  /*75a0*/  FMNMX.FTZ R3, R7, R3, !PT ;  /* 0x0000000307037209 */ /* 0x000fe40007810000 */
[C---:B------:R-:W-:Y:S01]  /*75b0*/  HMMA.16816.F32 R24, R228.reuse, R162, R24 ;  /* 0x000000a2e418723c */ /* 0x040fe20000001818 */
[----:B------:R-:W1:Y:S01]  /*75c0*/  LDSM.16.M88.4 R160, [R132+0x1a900] ;  /* 0x01a9000084a0783b */ /* 0x000e620000000200 */
[----:B------:R-:W-:Y:S04]  /*75d0*/  DEPBAR.LE SB0, 0x2 ;  /* 0x000080800000791a */ /* 0x000fe80000000000 */
[----:B------:R-:W-:Y:S02]  /*75e0*/  FMNMX.FTZ R2, R8, R2, !PT ;  /* 0x0000000208027209 */ /* 0x000fe40007810000 */
[C---:B------:R-:W-:Y:S01]  /*75f0*/  HMMA.16816.F32 R28, R228.reuse, R168, R28 ;  /* 0x000000a8e41c723c */ /* 0x040fe2000000181c */
[----:B------:R-:W-:Y:S04]  /*7600*/  BAR.SYNC.DEFER_BLOCKING 0x0 ;  /* 0x0000000000007b1d */ /* 0x000fe80000010000 */
[----:B------:R-:W-:Y:S02]  /*7610*/  FMNMX.FTZ R2, R9, R2, !PT ;  /* 0x0000000209027209 */ /* 0x000fe40007810000 */
[----:B------:R-:W-:Y:S01]  /*7620*/  FMNMX.FTZ R3, R10, R3, !PT ;  /* 0x000000030a037209 */ /* 0x000fe20007810000 */
[C---:B------:R-:W-:Y:S04]  /*7630*/  HMMA.16816.F32 R32, R228.reuse, R170, R32 ;  /* 0x000000aae420723c */ /* 0x040fe80000001820 */
[----:B------:R-:W-:Y:S02]  /*7640*/  FMNMX.FTZ R2, R12, R2, !PT ;  /* 0x000000020c027209 */ /* 0x000fe40007810000 */
[----:B------:R-:W-:Y:S02]  /*7650*/  FMNMX.FTZ R3, R11, R3, !PT ;  /* 0x000000030b037209 */ /* 0x000fe40007810000 */
[----:B------:R-:W-:Y:S01]  /*7660*/  FMNMX.FTZ R2, R13, R2, !PT ;  /* 0x000000020d027209 */ /* 0x000fe20007810000 */
[C---:B--2---:R-:W-:Y:S03]  /*7670*/  HMMA.16816.F32 R36, R228.reuse, R164, R36 ;  /* 0x000000a4e424723c */ /* 0x044fe60000001824 */
[----:B------:R-:W-:Y:S02]  /*7680*/  FMNMX.FTZ R2, R16, R2, !PT ;  /* 0x0000000210027209 */ /* 0x000fe40007810000 */
[----:B------:R-:W-:Y:S02]  /*7690*/  FMNMX.FTZ R3, R14, R3, !PT ;  /* 0x000000030e037209 */ /* 0x000fe40007810000 */
[----:B------:R-:W-:Y:S01]  /*76a0*/  FMNMX.FTZ R2, R17, R2, !PT ;  /* 0x0000000211027209 */ /* 0x000fe20007810000 */
[C---:B------:R-:W-:Y:S04]  /*76b0*/  HMMA.16816.F32 R40, R228.reuse, R166, R40 ;  /* 0x000000a6e428723c */ /* 0x040fe80000001828 */
[----:B------:R-:W-:Y:S02]  /*76c0*/  FMNMX.FTZ R3, R15, R3, !PT ;  /* 0x000000030f037209 */ /* 0x000fe40007810000 */
[----:B------:R-:W-:Y:S02]  /*76d0*/  FMNMX.FTZ R2, R20, R2, !PT ;  /* 0x0000000214027209 */ /* 0x000fe40007810000 */
[C---:B-1----:R-:W-:Y:S04]  /*76e0*/  HMMA.16816.F32 R44, R228.reuse, R160, R44 ;  /* 0x000000a0e42c723c */ /* 0x042fe8000000182c */
[----:B------:R-:W-:Y:S02]  /*76f0*/  FMNMX.FTZ R3, R18, R3, !PT ;  /* 0x0000000312037209 */ /* 0x000fe40007810000 */
[----:B------:R-:W-:Y:S02]  /*7700*/  FMNMX.FTZ R2, R21, R2, !PT ;  /* 0x0000000215027209 */ /* 0x000fe40007810000 */
[----:B------:R-:W-:Y:S01]  /*7710*/  HMMA.16816.F32 R48, R228, R162, R48 ;  /* 0x000000a2e430723c */ /* 0x000fe20000001830 */
[----:B------:R-:W-:Y:S03]  /*7720*/  LDSM.16.MT88.4 R160, [R135+UR4+0x100] ;  /* 0x0001000487a0783b */ /* 0x000fe60008004200 */
        /* <DEDUP_REMOVED lines=50> */
[--C-:B------:R-:W-:Y:S01]  /*7a50*/  FFMA.FTZ R10, R10, c[0x0][0x2d0], -R177.reuse ;  /* 0x0000b4000a0a7a23 */ /* 0x100fe200000108b1 */
[----:B------:R-:W-:Y:S01]  /*7a60*/  LDSM.16.MT88.4 R172, [R134+0x3900] ;  /* 0x0039000086ac783b */ /* 0x000fe20000004200 */
        /* <DEDUP_REMOVED lines=38> */
[----:B------:R-:W2:Y:S01]  /*7cd0*/  MUFU.EX2 R245, R5 ;  /* 0x0000000500f57308 */ /* 0x000ea20000000800 */
        /* <DEDUP_REMOVED lines=13> */
[----:B------:R-:W-:Y:S01]  /*7db0*/  FMUL.FTZ R74, R0, R74 ;  /* 0x0000004a004a7220 */ /* 0x000fe20000410000 */
[----:B--2---:R-:W-:Y:S01]  /*7dc0*/  F2FP.PACK_AB R136, R245, R246 ;  /* 0x000000f6f588723e */ /* 0x004fe200000000ff */
[----:B------:R-:W-:Y:S02]  /*7dd0*/  FMUL.FTZ R5, R2, R137 ;  /* 0x0000008902057220 */ /* 0x000fe40000410000 */
[C---:B------:R-:W-:Y:S02]  /*7de0*/  FMUL.FTZ R75, R0.reuse, R75 ;  /* 0x0000004b004b7220 */ /* 0x040fe40000410000 */
[C---:B------:R-:W-:Y:S01]  /*7df0*/  FMUL.FTZ R78, R0.reuse, R78 ;  /* 0x0000004e004e7220 */ /* 0x040fe20000410000 */
[----:B------:R2:W-:Y:S01]  /*7e00*/  MUFU.EX2 R233, R12 ;  /* 0x0000000c00e97308 */ /* 0x0005e20000000800 */
[----:B------:R-:W-:Y:S02]  /*7e10*/  FMUL.FTZ R79, R0, R79 ;  /* 0x0000004f004f7220 */ /* 0x000fe40000410000 */
[----:B------:R-:W-:Y:S02]  /*7e20*/  FMUL.FTZ R81, R2, R81 ;  /* 0x0000005102517220 */ /* 0x000fe40000410000 */
[C---:B----4-:R-:W-:Y:S01]  /*7e30*/  FMUL.FTZ R6, R0.reuse, R138 ;  /* 0x0000008a00067220 */ /* 0x050fe20000410000 */
[----:B------:R-:W-:Y:S01]  /*7e40*/  F2FP.PACK_AB R138, R247, R244 ;  /* 0x000000f4f78a723e */ /* 0x000fe200000000ff */
[C---:B------:R-:W-:Y:S02]  /*7e50*/  FMUL.FTZ R82, R0.reuse, R82 ;  /* 0x0000005200527220 */ /* 0x040fe40000410000 */
[----:B------:R-:W-:Y:S01]  /*7e60*/  FMUL.FTZ R83, R0, R83 ;  /* 0x0000005300537220 */ /* 0x000fe20000410000 */
[----:B------:R4:W1:Y:S01]  /*7e70*/  MUFU.EX2 R232, R13 ;  /* 0x0000000d00e87308 */ /* 0x0008620000000800 */
[C---:B------:R-:W-:Y:S02]  /*7e80*/  FMUL.FTZ R84, R2.reuse, R84 ;  /* 0x0000005402547220 */ /* 0x040fe40000410000 */
[----:B------:R-:W-:Y:S01]  /*7e90*/  FMUL.FTZ R85, R2, R85 ;  /* 0x0000005502557220 */ /* 0x000fe20000410000 */
[----:B---3--:R-:W-:Y:S01]  /*7ea0*/  F2FP.PACK_AB R137, R235, R242 ;  /* 0x000000f2eb89723e */ /* 0x008fe200000000ff */
[C---:B------:R-:W-:Y:S01]  /*7eb0*/  FMUL.FTZ R7, R0.reuse, R139 ;  /* 0x0000008b00077220 */ /* 0x040fe20000410000 */
[----:B------:R-:W-:Y:S01]  /*7ec0*/  F2FP.PACK_AB R139, R243, R234 ;  /* 0x000000eaf38b723e */ /* 0x000fe200000000ff */
[--C-:B------:R-:W-:Y:S02]  /*7ed0*/  FFMA.FTZ R168, R19, c[0x0][0x2d0], -R177.reuse ;  /* 0x0000b40013a87a23 */ /* 0x100fe400000108b1 */
[----:B------:R-:W-:Y:S01]  /*7ee0*/  FMUL.FTZ R19, R0, R151 ;  /* 0x0000009700137220 */ /* 0x000fe20000410000 */
[----:B------:R3:W-:Y:S01]  /*7ef0*/  MUFU.EX2 R201, R14 ;  /* 0x0000000e00c97308 */ /* 0x0007e20000000800 */
[--C-:B------:R-:W-:Y:S02]  /*7f00*/  FFMA.FTZ R24, R24, c[0x0][0x2d0], -R176.reuse ;  /* 0x0000b40018187a23 */ /* 0x100fe400000108b0 */
[C---:B------:R-:W-:Y:S05]  /*7f10*/  HMMA.16816.F32 R4, R136.reuse, R160, R4 ;  /* 0x000000a08804723c */ /* 0x040fea0000001804 */
[C---:B--2---:R-:W-:Y:S02]  /*7f20*/  FMUL.FTZ R12, R2.reuse, R144 ;  /* 0x00000090020c7220 */ /* 0x044fe40000410000 */
[----:B------:R2:W-:Y:S01]  /*7f30*/  MUFU.EX2 R195, R168 ;  /* 0x000000a800c37308 */ /* 0x0005e20000000800 */
[C---:B------:R-:W-:Y:S01]  /*7f40*/  HMMA.16816.F32 R8, R136.reuse, R162, R8 ;  /* 0x000000a28808723c */ /* 0x040fe20000001808 */
[----:B------:R-:W2:Y:S03]  /*7f50*/  LDSM.16.MT88.4 R160, [R133+0x100] ;  /* 0x0001000085a0783b */ /* 0x000ea60000004200 */
[----:B----4-:R-:W-:Y:S02]  /*7f60*/  FMUL.FTZ R13, R2, R145 ;  /* 0x00000091020d7220 */ /* 0x010fe40000410000 */
[--C-:B------:R-:W-:Y:S02]  /*7f70*/  FFMA.FTZ R25, R25, c[0x0][0x2d0], -R176.reuse ;  /* 0x0000b40019197a23 */ /* 0x100fe400000108b0 */
[C---:B------:R-:W-:Y:S01]  /*7f80*/  HMMA.16816.F32 R52, R136.reuse, R164, R52 ;  /* 0x000000a48834723c */ /* 0x040fe20000001834 */
[----:B------:R-:W-:Y:S03]  /*7f90*/  MUFU.EX2 R183, R24 ;  /* 0x0000001800b77308 */ /* 0x000fe60000000800 */
[--C-:B------:R-:W-:Y:S02]  /*7fa0*/  FFMA.FTZ R26, R26, c[0x0][0x2d0], -R177.reuse ;  /* 0x0000b4001a1a7a23 */ /* 0x100fe400000108b1 */
[----:B---3--:R-:W-:Y:S02]  /*7fb0*/  FMUL.FTZ R14, R0, R146 ;  /* 0x00000092000e7220 */ /* 0x008fe40000410000 */
[C---:B------:R-:W-:Y:S01]  /*7fc0*/  HMMA.16816.F32 R56, R136.reuse, R166, R56 ;  /* 0x000000a68838723c */ /* 0x040fe20000001838 */
[----:B------:R-:W3:Y:S02]  /*7fd0*/  LDSM.16.MT88.4 R164, [R135+UR4+0x3100] ;  /* 0x0031000487a4783b */ /* 0x000ee40008004200 */
[----:B------:R-:W-:Y:S01]  /*7fe0*/  MUFU.EX2 R192, R25 ;  /* 0x0000001900c07308 */ /* 0x000fe20000000800 */
[--C-:B------:R-:W-:Y:S02]  /*7ff0*/  FFMA.FTZ R27, R27, c[0x0][0x2d0], -R177.reuse ;  /* 0x0000b4001b1b7a23 */ /* 0x100fe400000108b1 */
[--C-:B------:R-:W-:Y:S02]  /*8000*/  FFMA.FTZ R28, R28, c[0x0][0x2d0], -R176.reuse ;  /* 0x0000b4001c1c7a23 */ /* 0x100fe400000108b0 */
[C---:B-1----:R-:W-:Y:S01]  /*8010*/  HMMA.16816.F32 R60, R136.reuse, R140, R60 ;  /* 0x0000008c883c723c */ /* 0x042fe2000000183c */
[----:B--2---:R-:W-:Y:S03]  /*8020*/  LDSM.16.MT88.4 R168, [R135+UR4+0x3900] ;  /* 0x0039000487a8783b */ /* 0x004fe60008004200 */
[--C-:B------:R-:W-:Y:S01]  /*8030*/  FFMA.FTZ R29, R29, c[0x0][0x2d0], -R176.reuse ;  /* 0x0000b4001d1d7a23 */ /* 0x100fe200000108b0 */
[----:B------:R-:W-:Y:S01]  /*8040*/  MUFU.EX2 R178, R26 ;  /* 0x0000001a00b27308 */ /* 0x000fe20000000800 */
[--C-:B------:R-:W-:Y:S02]  /*8050*/  FFMA.FTZ R30, R30, c[0x0][0x2d0], -R177.reuse ;  /* 0x0000b4001e1e7a23 */ /* 0x100fe400000108b1 */
[C---:B------:R-:W-:Y:S01]  /*8060*/  HMMA.16816.F32 R64, R136.reuse, R142, R64 ;  /* 0x0000008e8840723c */ /* 0x040fe20000001840 */
[----:B------:R-:W1:Y:S03]  /*8070*/  LDSM.16.MT88.4 R140, [R134+0x3100] ;  /* 0x00310000868c783b */ /* 0x000e660000004200 */
[--C-:B------:R-:W-:Y:S02]  /*8080*/  FFMA.FTZ R31, R31, c[0x0][0x2d0], -R177.reuse ;  /* 0x0000b4001f1f7a23 */ /* 0x100fe400000108b1 */
[--C-:B------:R-:W-:Y:S01]  /*8090*/  FFMA.FTZ R32, R32, c[0x0][0x2d0], -R176.reuse ;  /* 0x0000b40020207a23 */ /* 0x100fe200000108b0 */
[----:B------:R2:W-:Y:S01]  /*80a0*/  MUFU.EX2 R179, R27 ;  /* 0x0000001b00b37308 */ /* 0x0005e20000000800 */
[--C-:B------:R-:W-:Y:S01]  /*80b0*/  FFMA.FTZ R33, R33, c[0x0][0x2d0], -R176.reuse ;  /* 0x0000b40021217a23 */ /* 0x100fe200000108b0 */
[C---:B------:R-:W-:Y:S03]  /*80c0*/  HMMA.16816.F32 R68, R136.reuse, R160, R68 ;  /* 0x000000a08844723c */ /* 0x040fe60000001844 */
[--C-:B------:R-:W-:Y:S02]  /*80d0*/  FFMA.FTZ R34, R34, c[0x0][0x2d0], -R177.reuse ;  /* 0x0000b40022227a23 */ /* 0x100fe400000108b1 */
[--C-:B------:R-:W-:Y:S02]  /*80e0*/  FFMA.FTZ R35, R35, c[0x0][0x2d0], -R177.reuse ;  /* 0x0000b40023237a23 */ /* 0x100fe400000108b1 */
[--C-:B------:R-:W-:Y:S01]  /*80f0*/  FFMA.FTZ R36, R36, c[0x0][0x2d0], -R176.reuse ;  /* 0x0000b40024247a23 */ /* 0x100fe200000108b0 */
[C---:B------:R-:W-:Y:S01]  /*8100*/  HMMA.16816.F32 R72, R136.reuse, R162, R72 ;  /* 0x000000a28848723c */ /* 0x040fe20000001848 */
[----:B------:R-:W4:Y:S01]  /*8110*/  LDSM.16.MT88.4 R160, [R237+UR4+0x3100] ;  /* 0x00310004eda0783b */ /* 0x000f220008004200 */
[----:B------:R1:W-:Y:S02]  /*8120*/  MUFU.EX2 R200, R15 ;  /* 0x0000000f00c87308 */ /* 0x0003e40000000800 */
[--C-:B------:R-:W-:Y:S02]  /*8130*/  FFMA.FTZ R37, R37, c[0x0][0x2d0], -R176.reuse ;  /* 0x0000b40025257a23 */ /* 0x100fe400000108b0 */
[--C-:B------:R-:W-:Y:S02]  /*8140*/  FFMA.FTZ R38, R38, c[0x0][0x2d0], -R177.reuse ;  /* 0x0000b40026267a23 */ /* 0x100fe400000108b1 */
[C---:B---3--:R-:W-:Y:S04]  /*8150*/  HMMA.16816.F32 R76, R136.reuse, R164, R76 ;  /* 0x000000a4884c723c */ /* 0x048fe8000000184c */
[--C-:B------:R-:W-:Y:S01]  /*8160*/  FFMA.FTZ R39, R39, c[0x0][0x2d0], -R177.reuse ;  /* 0x0000b40027277a23 */ /* 0x100fe200000108b1 */
[----:B--2---:R-:W-:Y:S01]  /*8170*/  LDSM.16.MT88.4 R24, [R134+0x1100] ;  /* 0x001100008618783b */ /* 0x004fe20000004200 */
[--C-:B------:R-:W-:Y:S02]  /*8180*/  FFMA.FTZ R40, R40, c[0x0][0x2d0], -R176.reuse ;  /* 0x0000b40028287a23 */ /* 0x100fe400000108b0 */
[C---:B------:R-:W-:Y:S04]  /*8190*/  HMMA.16816.F32 R80, R136.reuse, R166, R80 ;  /* 0x000000a68850723c */ /* 0x040fe80000001850 */
[C---:B------:R-:W-:Y:S01]  /*81a0*/  FMUL.FTZ R86, R0.reuse, R86 ;  /* 0x0000005600567220 */ /* 0x040fe20000410000 */
[----:B------:R-:W2:Y:S01]  /*81b0*/  LDSM.16.MT88.4 R164, [R133+0x3100] ;  /* 0x0031000085a4783b */ /* 0x000ea20000004200 */
[C---:B------:R-:W-:Y:S02]  /*81c0*/  FMUL.FTZ R87, R0.reuse, R87 ;  /* 0x0000005700577220 */ /* 0x040fe40000410000 */
[--C-:B------:R-:W-:Y:S04]  /*81d0*/  FFMA.FTZ R41, R41, c[0x0][0x2d0], -R176.reuse ;  /* 0x0000b40029297a23 */ /* 0x100fe800000108b0 */
[----:B-1----:R-:W-:Y:S01]  /*81e0*/  FMUL.FTZ R15, R0, R147 ;  /* 0x00000093000f7220 */ /* 0x002fe20000410000 */
[C---:B------:R-:W-:Y:S01]  /*81f0*/  HMMA.16816.F32 R84, R136.reuse, R140, R84 ;  /* 0x0000008c8854723c */ /* 0x040fe20000001854 */
[----:B------:R-:W-:Y:S02]  /*8200*/  LDSM.16.MT88.4 R144, [R135+UR4+0x900] ;  /* 0x000900048790783b */ /* 0x000fe40008004200 */
[C---:B------:R-:W-:Y:S02]  /*8210*/  FMUL.FTZ R88, R2.reuse, R88 ;  /* 0x0000005802587220 */ /* 0x040fe40000410000 */
[----:B------:R-:W-:Y:S02]  /*8220*/  FMUL.FTZ R89, R2, R89 ;  /* 0x0000005902597220 */ /* 0x000fe40000410000 */
[C---:B------:R-:W-:Y:S02]  /*8230*/  FMUL.FTZ R90, R0.reuse, R90 ;  /* 0x0000005a005a7220 */ /* 0x040fe40000410000 */
[----:B------:R-:W-:Y:S03]  /*8240*/  FMUL.FTZ R91, R0, R91 ;  /* 0x0000005b005b7220 */ /* 0x000fe60000410000 */
[--C-:B------:R-:W-:Y:S02]  /*8250*/  FFMA.FTZ R42, R42, c[0x0][0x2d0], -R177.reuse ;  /* 0x0000b4002a2a7a23 */ /* 0x100fe400000108b1 */
[--C-:B------:R-:W-:Y:S02]  /*8260*/  FFMA.FTZ R43, R43, c[0x0][0x2d0], -R177.reuse ;  /* 0x0000b4002b2b7a23 */ /* 0x100fe400000108b1 */
[C---:B------:R-:W-:Y:S01]  /*8270*/  HMMA.16816.F32 R88, R136.reuse, R142, R88 ;  /* 0x0000008e8858723c */ /* 0x040fe20000001858 */
[----:B------:R-:W1:Y:S02]  /*8280*/  LDSM.16.MT88.4 R140, [R135+UR4+0x6100] ;  /* 0x00610004878c783b */ /* 0x000e640008004200 */
[C---:B------:R-:W-:Y:S02]  /*8290*/  FMUL.FTZ R92, R2.reuse, R92 ;  /* 0x0000005c025c7220 */ /* 0x040fe40000410000 */
[----:B------:R-:W-:Y:S02]  /*82a0*/  FMUL.FTZ R93, R2, R93 ;  /* 0x0000005d025d7220 */ /* 0x000fe40000410000 */
[C---:B------:R-:W-:Y:S02]  /*82b0*/  FMUL.FTZ R94, R0.reuse, R94 ;  /* 0x0000005e005e7220 */ /* 0x040fe40000410000 */
[----:B------:R-:W-:Y:S03]  /*82c0*/  FMUL.FTZ R95, R0, R95 ;  /* 0x0000005f005f7220 */ /* 0x000fe60000410000 */
[--C-:B------:R-:W-:Y:S02]  /*82d0*/  FFMA.FTZ R44, R44, c[0x0][0x2d0], -R176.reuse ;  /* 0x0000b4002c2c7a23 */ /* 0x100fe400000108b0 */
[--C-:B------:R-:W-:Y:S02]  /*82e0*/  FFMA.FTZ R45, R45, c[0x0][0x2d0], -R176.reuse ;  /* 0x0000b4002d2d7a23 */ /* 0x100fe400000108b0 */
[C---:B----4-:R-:W-:Y:S03]  /*82f0*/  HMMA.16816.F32 R92, R136.reuse, R160, R92 ;  /* 0x000000a0885c723c */ /* 0x050fe6000000185c */
[C---:B------:R-:W-:Y:S02]  /*8300*/  FMUL.FTZ R96, R2.reuse, R96 ;  /* 0x0000006002607220 */ /* 0x040fe40000410000 */
[----:B------:R-:W-:Y:S02]  /*8310*/  FMUL.FTZ R97, R2, R97 ;  /* 0x0000006102617220 */ /* 0x000fe40000410000 */
[C---:B------:R-:W-:Y:S02]  /*8320*/  FMUL.FTZ R98, R0.reuse, R98 ;  /* 0x0000006200627220 */ /* 0x040fe40000410000 */
[----:B------:R-:W-:Y:S03]  /*8330*/  FMUL.FTZ R99, R0, R99 ;  /* 0x0000006300637220 */ /* 0x000fe60000410000 */
[--C-:B------:R-:W-:Y:S02]  /*8340*/  FFMA.FTZ R46, R46, c[0x0][0x2d0], -R177.reuse ;  /* 0x0000b4002e2e7a23 */ /* 0x100fe400000108b1 */
[--C-:B------:R-:W-:Y:S02]  /*8350*/  FFMA.FTZ R47, R47, c[0x0][0x2d0], -R177.reuse ;  /* 0x0000b4002f2f7a23 */ /* 0x100fe400000108b1 */
[C---:B------:R-:W-:Y:S01]  /*8360*/  HMMA.16816.F32 R96, R136.reuse, R162, R96 ;  /* 0x000000a28860723c */ /* 0x040fe20000001860 */
[----:B------:R-:W3:Y:S02]  /*8370*/  LDSM.16.MT88.4 R160, [R134+0x6100] ;  /* 0x0061000086a0783b */ /* 0x000ee40000004200 */
[C---:B------:R-:W-:Y:S02]  /*8380*/  FMUL.FTZ R100, R2.reuse, R100 ;  /* 0x0000006402647220 */ /* 0x040fe40000410000 */
[----:B------:R-:W-:Y:S02]  /*8390*/  FMUL.FTZ R101, R2, R101 ;  /* 0x0000006502657220 */ /* 0x000fe40000410000 */
[C---:B------:R-:W-:Y:S02]  /*83a0*/  FMUL.FTZ R102, R0.reuse, R102 ;  /* 0x0000006600667220 */ /* 0x040fe40000410000 */
[----:B------:R-:W-:Y:S03]  /*83b0*/  FMUL.FTZ R103, R0, R103 ;  /* 0x0000006700677220 */ /* 0x000fe60000410000 */
[C---:B------:R-:W-:Y:S02]  /*83c0*/  FMUL.FTZ R104, R2.reuse, R104 ;  /* 0x0000006802687220 */ /* 0x040fe40000410000 */
[----:B------:R-:W-:Y:S02]  /*83d0*/  FMUL.FTZ R105, R2, R105 ;  /* 0x0000006902697220 */ /* 0x000fe40000410000 */
[C---:B--2---:R-:W-:Y:S03]  /*83e0*/  HMMA.16816.F32 R100, R136.reuse, R164, R100 ;  /* 0x000000a48864723c */ /* 0x044fe60000001864 */
[C---:B------:R-:W-:Y:S02]  /*83f0*/  FMUL.FTZ R106, R0.reuse, R106 ;  /* 0x0000006a006a7220 */ /* 0x040fe40000410000 */
[----:B------:R-:W-:Y:S02]  /*8400*/  FMUL.FTZ R107, R0, R107 ;  /* 0x0000006b006b7220 */ /* 0x000fe40000410000 */
[C---:B------:R-:W-:Y:S02]  /*8410*/  FMUL.FTZ R108, R2.reuse, R108 ;  /* 0x0000006c026c7220 */ /* 0x040fe40000410000 */
[----:B------:R-:W-:Y:S03]  /*8420*/  FMUL.FTZ R109, R2, R109 ;  /* 0x0000006d026d7220 */ /* 0x000fe60000410000 */
[C---:B------:R-:W-:Y:S01]  /*8430*/  HMMA.16816.F32 R104, R136.reuse, R166, R104 ;  /* 0x000000a68868723c */ /* 0x040fe20000001868 */
[----:B------:R-:W2:Y:S02]  /*8440*/  LDSM.16.MT88.4 R164, [R237+UR4+0x6100] ;  /* 0x00610004eda4783b */ /* 0x000ea40008004200 */
[C---:B------:R-:W-:Y:S02]  /*8450*/  FMUL.FTZ R110, R0.reuse, R110 ;  /* 0x0000006e006e7220 */ /* 0x040fe40000410000 */
[----:B------:R-:W-:Y:S02]  /*8460*/  FMUL.FTZ R111, R0, R111 ;  /* 0x0000006f006f7220 */ /* 0x000fe40000410000 */
[C---:B------:R-:W-:Y:S02]  /*8470*/  FMUL.FTZ R112, R2.reuse, R112 ;  /* 0x0000007002707220 */ /* 0x040fe40000410000 */
[----:B------:R-:W-:Y:S03]  /*8480*/  FMUL.FTZ R113, R2, R113 ;  /* 0x0000007102717220 */ /* 0x000fe60000410000 */
[C---:B-1----:R-:W-:Y:S03]  /*8490*/  HMMA.16816.F32 R108, R136.reuse, R140, R108 ;  /* 0x0000008c886c723c */ /* 0x042fe6000000186c */
[C---:B------:R-:W-:Y:S02]  /*84a0*/  FMUL.FTZ R114, R0.reuse, R114 ;  /* 0x0000007200727220 */ /* 0x040fe40000410000 */
[----:B------:R-:W-:Y:S02]  /*84b0*/  FMUL.FTZ R115, R0, R115 ;  /* 0x0000007300737220 */ /* 0x000fe40000410000 */
[C---:B------:R-:W-:Y:S02]  /*84c0*/  FMUL.FTZ R116, R2.reuse, R116 ;  /* 0x0000007402747220 */ /* 0x040fe40000410000 */
[----:B------:R-:W-:Y:S03]  /*84d0*/  FMUL.FTZ R117, R2, R117 ;  /* 0x0000007502757220 */ /* 0x000fe60000410000 */
[C---:B------:R-:W-:Y:S01]  /*84e0*/  HMMA.16816.F32 R112, R136.reuse, R142, R112 ;  /* 0x0000008e8870723c */ /* 0x040fe20000001870 */
[----:B------:R-:W1:Y:S02]  /*84f0*/  LDSM.16.MT88.4 R140, [R133+0x6100] ;  /* 0x00610000858c783b */ /* 0x000e640000004200 */
[C---:B------:R-:W-:Y:S02]  /*8500*/  FMUL.FTZ R118, R0.reuse, R118 ;  /* 0x0000007600767220 */ /* 0x040fe40000410000 */
[----:B------:R-:W-:Y:S02]  /*8510*/  FMUL.FTZ R119, R0, R119 ;  /* 0x0000007700777220 */ /* 0x000fe40000410000 */
[--C-:B------:R-:W-:Y:S02]  /*8520*/  FFMA.FTZ R16, R16, c[0x0][0x2d0], -R176.reuse ;  /* 0x0000b40010107a23 */ /* 0x100fe400000108b0 */
[--C-:B------:R-:W-:Y:S02]  /*8530*/  FFMA.FTZ R17, R17, c[0x0][0x2d0], -R176.reuse ;  /* 0x0000b40011117a23 */ /* 0x100fe400000108b0 */
[----:B------:R4:W-:Y:S01]  /*8540*/  MUFU.EX2 R203, R16 ;  /* 0x0000001000cb7308 */ /* 0x0009e20000000800 */
[C---:B---3--:R-:W-:Y:S03]  /*8550*/  HMMA.16816.F32 R116, R136.reuse, R160, R116 ;  /* 0x000000a08874723c */ /* 0x048fe60000001874 */
[--C-:B------:R-:W-:Y:S02]  /*8560*/  FFMA.FTZ R18, R18, c[0x0][0x2d0], -R177.reuse ;  /* 0x0000b40012127a23 */ /* 0x100fe400000108b1 */
[C---:B------:R-:W-:Y:S02]  /*8570*/  FMUL.FTZ R120, R2.reuse, R120 ;  /* 0x0000007802787220 */ /* 0x040fe40000410000 */
[----:B------:R-:W-:Y:S02]  /*8580*/  FMUL.FTZ R121, R2, R121 ;  /* 0x0000007902797220 */ /* 0x000fe40000410000 */
[----:B------:R3:W1:Y:S03]  /*8590*/  MUFU.EX2 R202, R17 ;  /* 0x0000001100ca7308 */ /* 0x0006660000000800 */
[C---:B------:R-:W-:Y:S02]  /*85a0*/  FMUL.FTZ R122, R0.reuse, R122 ;  /* 0x0000007a007a7220 */ /* 0x040fe40000410000 */
[----:B------:R-:W-:Y:S02]  /*85b0*/  FMUL.FTZ R123, R0, R123 ;  /* 0x0000007b007b7220 */ /* 0x000fe40000410000 */
[C---:B------:R-:W-:Y:S02]  /*85c0*/  FMUL.FTZ R124, R2.reuse, R124 ;  /* 0x0000007c027c7220 */ /* 0x040fe40000410000 */
[----:B------:R-:W-:Y:S01]  /*85d0*/  FMUL.FTZ R125, R2, R125 ;  /* 0x0000007d027d7220 */ /* 0x000fe20000410000 */
[----:B------:R1:W1:Y:S01]  /*85e0*/  MUFU.EX2 R194, R18 ;  /* 0x0000001200c27308 */ /* 0x0002620000000800 */
[C---:B------:R-:W-:Y:S01]  /*85f0*/  FMUL.FTZ R126, R0.reuse, R126 ;  /* 0x0000007e007e7220 */ /* 0x040fe20000410000 */
[C---:B------:R-:W-:Y:S01]  /*8600*/  HMMA.16816.F32 R120, R136.reuse, R162, R120 ;  /* 0x000000a28878723c */ /* 0x040fe20000001878 */
[----:B------:R-:W1:Y:S02]  /*8610*/  LDSM.16.MT88.4 R160, [R134+0x900] ;  /* 0x0009000086a0783b */ /* 0x000e640000004200 */
[----:B------:R-:W-:Y:S02]  /*8620*/  FMUL.FTZ R127, R0, R127 ;  /* 0x0000007f007f7220 */ /* 0x000fe40000410000 */
[C---:B----4-:R-:W-:Y:S02]  /*8630*/  FMUL.FTZ R16, R2.reuse, R148 ;  /* 0x0000009402107220 */ /* 0x050fe40000410000 */
[C---:B------:R-:W-:Y:S02]  /*8640*/  FMUL.FTZ R128, R2.reuse, R128 ;  /* 0x0000008002807220 */ /* 0x040fe40000410000 */
[C---:B------:R-:W-:Y:S01]  /*8650*/  FMUL.FTZ R129, R2.reuse, R129 ;  /* 0x0000008102817220 */ /* 0x040fe20000410000 */
[C---:B--2---:R-:W-:Y:S03]  /*8660*/  HMMA.16816.F32 R124, R136.reuse, R164, R124 ;  /* 0x000000a4887c723c */ /* 0x044fe6000000187c */
[----:B---3--:R-:W-:Y:S02]  /*8670*/  FMUL.FTZ R17, R2, R149 ;  /* 0x0000009502117220 */ /* 0x008fe40000410000 */
[C---:B------:R-:W-:Y:S02]  /*8680*/  FMUL.FTZ R130, R0.reuse, R130 ;  /* 0x0000008200827220 */ /* 0x040fe40000410000 */
[C---:B------:R-:W-:Y:S01]  /*8690*/  FMUL.FTZ R131, R0.reuse, R131 ;  /* 0x0000008300837220 */ /* 0x040fe20000410000 */
[C---:B------:R-:W-:Y:S01]  /*86a0*/  HMMA.16816.F32 R12, R136.reuse, R166, R12 ;  /* 0x000000a6880c723c */ /* 0x040fe2000000180c */
[----:B------:R-:W2:Y:S03]  /*86b0*/  LDSM.16.MT88.4 R164, [R237+UR4+0x900] ;  /* 0x00090004eda4783b */ /* 0x000ea60008004200 */
[----:B-1----:R-:W-:Y:S02]  /*86c0*/  FMUL.FTZ R18, R0, R150 ;  /* 0x0000009600127220 */ /* 0x002fe40000410000 */
[--C-:B------:R-:W-:Y:S02]  /*86d0*/  FFMA.FTZ R20, R20, c[0x0][0x2d0], -R176.reuse ;  /* 0x0000b40014147a23 */ /* 0x100fe400000108b0 */
[--C-:B------:R-:W-:Y:S01]  /*86e0*/  FFMA.FTZ R21, R21, c[0x0][0x2d0], -R176.reuse ;  /* 0x0000b40015157a23 */ /* 0x100fe200000108b0 */
[----:B------:R-:W1:Y:S01]  /*86f0*/  LDSM.16.MT88.4 R148, [R133+0x900] ;  /* 0x000900008594783b */ /* 0x000e620000004200 */
[----:B------:R-:W-:Y:S01]  /*8700*/  MUFU.EX2 R193, R20 ;  /* 0x0000001400c17308 */ /* 0x000fe20000000800 */
[C---:B------:R-:W-:Y:S03]  /*8710*/  HMMA.16816.F32 R16, R136.reuse, R140, R16 ;  /* 0x0000008c8810723c */ /* 0x040fe60000001810 */
[--C-:B------:R-:W-:Y:S02]  /*8720*/  FFMA.FTZ R22, R22, c[0x0][0x2d0], -R177.reuse ;  /* 0x0000b40016167a23 */ /* 0x100fe400000108b1 */
[--C-:B------:R-:W-:Y:S02]  /*8730*/  FFMA.FTZ R23, R23, c[0x0][0x2d0], -R177.reuse ;  /* 0x0000b40017177a23 */ /* 0x100fe400000108b1 */
[--C-:B------:R-:W-:Y:S01]  /*8740*/  FFMA.FTZ R48, R48, c[0x0][0x2d0], -R176.reuse ;  /* 0x0000b40030307a23 */ /* 0x100fe200000108b0 */
[----:B------:R-:W-:Y:S01]  /*8750*/  HMMA.16816.F32 R128, R136, R142, R128 ;  /* 0x0000008e8880723c */ /* 0x000fe20000001880 */
[----:B------:R-:W3:Y:S01]  /*8760*/  LDSM.16.MT88.4 R140, [R237+UR4+0x3900] ;  /* 0x00390004ed8c783b */ /* 0x000ee20008004200 */
[----:B------:R-:W4:Y:S02]  /*8770*/  MUFU.EX2 R182, R21 ;  /* 0x0000001500b67308 */ /* 0x000f240000000800 */
[----:B------:R-:W-:Y:S02]  /*8780*/  FFMA.FTZ R49, R49, c[0x0][0x2d0], -R176 ;  /* 0x0000b40031317a23 */ /* 0x000fe400000108b0 */
[--C-:B------:R-:W-:Y:S01]  /*8790*/  FFMA.FTZ R50, R50, c[0x0][0x2d0], -R177.reuse ;  /* 0x0000b40032327a23 */ /* 0x100fe200000108b1 */
[----:B------:R-:W-:Y:S01]  /*87a0*/  F2FP.PACK_AB R136, R232, R233 ;  /* 0x000000e9e888723e */ /* 0x000fe200000000ff */
[----:B------:R-:W-:Y:S01]  /*87b0*/  FFMA.FTZ R51, R51, c[0x0][0x2d0], -R177 ;  /* 0x0000b40033337a23 */ /* 0x000fe200000108b1 */
[----:B------:R-:W-:Y:S03]  /*87c0*/  F2FP.PACK_AB R138, R202, R203 ;  /* 0x000000cbca8a723e */ /* 0x000fe600000000ff */
[----:B------:R-:W-:Y:S01]  /*87d0*/  F2FP.PACK_AB R137, R200, R201 ;  /* 0x000000c9c889723e */ /* 0x000fe200000000ff */
[----:B------:R1:W-:Y:S01]  /*87e0*/  MUFU.EX2 R181, R22 ;  /* 0x0000001600b57308 */ /* 0x0003e20000000800 */
[----:B------:R-:W-:Y:S01]  /*87f0*/  F2FP.PACK_AB R139, R195, R194 ;  /* 0x000000c2c38b723e */ /* 0x000fe200000000ff */
[----:B------:R-:W-:Y:S02]  /*8800*/  FFMA.FTZ R2, R2, R248, R246 ;  /* 0x000000f802027223 */ /* 0x000fe400000100f6 */
[----:B------:R-:W-:Y:S02]  /*8810*/  FFMA.FTZ R0, R0, R249, R242 ;  /* 0x000000f900007223 */ /* 0x000fe400000100f2 */
[----:B------:R-:W-:Y:S02]  /*8820*/  FADD.FTZ R2, R245, R2 ;  /* 0x00000002f5027221 */ /* 0x000fe40000010000 */
[C---:B------:R-:W-:Y:S02]  /*8830*/  HMMA.16816.F32 R4, R136.reuse, R144, R4 ;  /* 0x000000908804723c */ /* 0x040fe40000001804 */
[----:B------:R-:W2:Y:S01]  /*8840*/  MUFU.EX2 R180, R23 ;  /* 0x0000001700b47308 */ /* 0x000ea20000000800 */
[----:B------:R-:W-:Y:S01]  /*8850*/  FADD.FTZ R2, R244, R2 ;  /* 0x00000002f4027221 */ /* 0x000fe20000010000 */
[----:B----4-:R-:W-:Y:S01]  /*8860*/  F2FP.PACK_AB R20, R182, R193 ;  /* 0x000000c1b614723e */ /* 0x010fe200000000ff */
[----:B------:R-:W-:Y:S03]  /*8870*/  FADD.FTZ R0, R235, R0 ;  /* 0x00000000eb007221 */ /* 0x000fe60000010000 */
[C---:B------:R-:W-:Y:S01]  /*8880*/  HMMA.16816.F32 R8, R136.reuse, R146, R8 ;  /* 0x000000928808723c */ /* 0x040fe20000001808 */
[----:B------:R-:W4:Y:S03]  /*8890*/  LDSM.16.MT88.4 R144, [R133+0x3900] ;  /* 0x003900008590783b */ /* 0x000f260000004200 */
[----:B------:R-:W-:Y:S01]  /*88a0*/  MUFU.EX2 R48, R48 ;  /* 0x0000003000307308 */ /* 0x000fe20000000800 */
[----:B------:R-:W-:Y:S02]  /*88b0*/  FADD.FTZ R2, R247, R2 ;  /* 0x00000002f7027221 */ /* 0x000fe40000010000 */
[----:B------:R-:W-:Y:S01]  /*88c0*/  FADD.FTZ R0, R234, R0 ;  /* 0x00000000ea007221 */ /* 0x000fe20000010000 */
[C---:B------:R-:W-:Y:S04]  /*88d0*/  HMMA.16816.F32 R52, R136.reuse, R160, R52 ;  /* 0x000000a08834723c */ /* 0x040fe80000001834 */
[----:B-1----:R-:W-:Y:S01]  /*88e0*/  F2FP.PACK_AB R22, R192, R183 ;  /* 0x000000b7c016723e */ /* 0x002fe200000000ff */
[----:B------:R-:W-:Y:S01]  /*88f0*/  FADD.FTZ R2, R233, R2 ;  /* 0x00000002e9027221 */ /* 0x000fe20000010000 */
[----:B------:R-:W-:Y:S01]  /*8900*/  MUFU.EX2 R49, R49 ;  /* 0x0000003100317308 */ /* 0x000fe20000000800 */
[----:B------:R-:W-:Y:S01]  /*8910*/  FADD.FTZ R0, R243, R0 ;  /* 0x00000000f3007221 */ /* 0x000fe20000010000 */
[C---:B------:R-:W-:Y:S01]  /*8920*/  HMMA.16816.F32 R56, R136.reuse, R162, R56 ;  /* 0x000000a28838723c */ /* 0x040fe20000001838 */
[----:B------:R-:W-:Y:S03]  /*8930*/  LDSM.16.MT88.4 R160, [R134+0x6900] ;  /* 0x0069000086a0783b */ /* 0x000fe60000004200 */
[----:B--2---:R-:W-:Y:S01]  /*8940*/  F2FP.PACK_AB R21, R180, R181 ;  /* 0x000000b5b415723e */ /* 0x004fe200000000ff */
[----:B------:R-:W-:Y:S01]  /*8950*/  FADD.FTZ R2, R232, R2 ;  /* 0x00000002e8027221 */ /* 0x000fe20000010000 */
[----:B------:R-:W-:Y:S01]  /*8960*/  F2FP.PACK_AB R23, R179, R178 ;  /* 0x000000b2b317723e */ /* 0x000fe200000000ff */
[----:B------:R-:W-:Y:S01]  /*8970*/  FADD.FTZ R0, R201, R0 ;  /* 0x00000000c9007221 */ /* 0x000fe20000010000 */
[C---:B------:R-:W-:Y:S01]  /*8980*/  HMMA.16816.F32 R60, R136.reuse, R164, R60 ;  /* 0x000000a4883c723c */ /* 0x040fe2000000183c */
[----:B------:R-:W-:Y:S03]  /*8990*/  MUFU.EX2 R50, R50 ;  /* 0x0000003200327308 */ /* 0x000fe60000000800 */
[----:B------:R-:W-:Y:S02]  /*89a0*/  FADD.FTZ R2, R203, R2 ;  /* 0x00000002cb027221 */ /* 0x000fe40000010000 */
[----:B------:R-:W-:Y:S02]  /*89b0*/  FADD.FTZ R0, R200, R0 ;  /* 0x00000000c8007221 */ /* 0x000fe40000010000 */
[C---:B------:R-:W-:Y:S01]  /*89c0*/  HMMA.16816.F32 R64, R136.reuse, R166, R64 ;  /* 0x000000a68840723c */ /* 0x040fe20000001840 */
[----:B------:R-:W-:Y:S02]  /*89d0*/  LDSM.16.MT88.4 R164, [R135+UR4+0x4100] ;  /* 0x0041000487a4783b */ /* 0x000fe40008004200 */
[----:B------:R-:W-:Y:S01]  /*89e0*/  MUFU.EX2 R51, R51 ;  /* 0x0000003300337308 */ /* 0x000fe20000000800 */
[----:B------:R-:W-:Y:S04]  /*89f0*/  FADD.FTZ R0, R194, R0 ;  /* 0x00000000c2007221 */ /* 0x000fe80000010000 */
[C---:B------:R-:W-:Y:S08]  /*8a00*/  HMMA.16816.F32 R68, R136.reuse, R148, R68 ;  /* 0x000000948844723c */ /* 0x040ff00000001844 */
[C---:B------:R-:W-:Y:S01]  /*8a10*/  HMMA.16816.F32 R72, R136.reuse, R150, R72 ;  /* 0x000000968848723c */ /* 0x040fe20000001848 */
[----:B------:R-:W1:Y:S07]  /*8a20*/  LDSM.16.MT88.4 R148, [R135+UR4+0x6900] ;  /* 0x006900048794783b */ /* 0x000e6e0008004200 */
[C---:B------:R-:W-:Y:S08]  /*8a30*/  HMMA.16816.F32 R76, R136.reuse, R168, R76 ;  /* 0x000000a8884c723c */ /* 0x040ff0000000184c */
[C---:B------:R-:W-:Y:S01]  /*8a40*/  HMMA.16816.F32 R80, R136.reuse, R170, R80 ;  /* 0x000000aa8850723c */ /* 0x040fe20000001850 */
[----:B------:R-:W-:Y:S07]  /*8a50*/  LDSM.16.MT88.4 R168, [R134+0x4100] ;  /* 0x0041000086a8783b */ /* 0x000fee0000004200 */
[C---:B------:R-:W-:Y:S01]  /*8a60*/  HMMA.16816.F32 R84, R136.reuse, R172, R84 ;  /* 0x000000ac8854723c */ /* 0x040fe20000001854 */
[----:B------:R-:W-:Y:S07]  /*8a70*/  MUFU.EX2 R173, R32 ;  /* 0x0000002000ad7308 */ /* 0x000fee0000000800 */
[C---:B------:R-:W-:Y:S03]  /*8a80*/  HMMA.16816.F32 R88, R136.reuse, R174, R88 ;  /* 0x000000ae8858723c */ /* 0x040fe60000001858 */
[----:B------:R-:W-:Y:S05]  /*8a90*/  MUFU.EX2 R175, R28 ;  /* 0x0000001c00af7308 */ /* 0x000fea0000000800 */
[C---:B---3--:R-:W-:Y:S05]  /*8aa0*/  HMMA.16816.F32 R92, R136.reuse, R140, R92 ;  /* 0x0000008c885c723c */ /* 0x048fea000000185c */
[----:B------:R-:W2:Y:S03]  /*8ab0*/  MUFU.EX2 R174, R29 ;  /* 0x0000001d00ae7308 */ /* 0x000ea60000000800 */
[C---:B------:R-:W-:Y:S01]  /*8ac0*/  HMMA.16816.F32 R96, R136.reuse, R142, R96 ;  /* 0x0000008e8860723c */ /* 0x040fe20000001860 */
[----:B------:R-:W3:Y:S06]  /*8ad0*/  LDSM.16.MT88.4 R140, [R237+UR4+0x6900] ;  /* 0x00690004ed8c783b */ /* 0x000eec0008004200 */
[----:B------:R-:W2:Y:S01]  /*8ae0*/  MUFU.EX2 R172, R33 ;  /* 0x0000002100ac7308 */ /* 0x000ea20000000800 */
        /* <DEDUP_REMOVED lines=8> */
[----:B------:R-:W2:Y:S07]  /*8b70*/  LDSM.16.MT88.4 R160, [R237+UR4+0x1100] ;  /* 0x00110004eda0783b */ /* 0x000eae0008004200 */
[C---:B---3--:R-:W-:Y:S08]  /*8b80*/  HMMA.16816.F32 R124, R136.reuse, R140, R124 ;  /* 0x0000008c887c723c */ /* 0x048ff0000000187c */
[C---:B------:R-:W-:Y:S01]  /*8b90*/  HMMA.16816.F32 R12, R136.reuse, R142, R12 ;  /* 0x0000008e880c723c */ /* 0x040fe2000000180c */
[----:B------:R-:W3:Y:S07]  /*8ba0*/  LDSM.16.MT88.4 R140, [R133+0x1100] ;  /* 0x00110000858c783b */ /* 0x000eee0000004200 */
[C---:B----4-:R-:W-:Y:S08]  /*8bb0*/  HMMA.16816.F32 R16, R136.reuse, R144, R16 ;  /* 0x000000908810723c */ /* 0x050ff00000001810 */
[----:B------:R-:W-:Y:S01]  /*8bc0*/  HMMA.16816.F32 R128, R136, R146, R128 ;  /* 0x000000928880723c */ /* 0x000fe20000001880 */
[----:B------:R-:W4:Y:S07]  /*8bd0*/  LDSM.16.MT88.4 R136, [R237+UR4+0x4100] ;  /* 0x00410004ed88783b */ /* 0x000f2e0008004200 */
[C---:B-1----:R-:W-:Y:S01]  /*8be0*/  HMMA.16816.F32 R4, R20.reuse, R148, R4 ;  /* 0x000000941404723c */ /* 0x042fe20000001804 */
[----:B------:R-:W1:Y:S07]  /*8bf0*/  LDSM.16.MT88.4 R144, [R133+0x4100] ;  /* 0x004100008590783b */ /* 0x000e6e0000004200 */
[C---:B------:R-:W-:Y:S01]  /*8c00*/  HMMA.16816.F32 R8, R20.reuse, R150, R8 ;  /* 0x000000961408723c */ /* 0x040fe20000001808 */
[----:B------:R-:W-:Y:S07]  /*8c10*/  LDSM.16.MT88.4 R148, [R135+UR4+0x4900] ;  /* 0x004900048794783b */ /* 0x000fee0008004200 */
[C---:B------:R-:W-:Y:S08]  /*8c20*/  HMMA.16816.F32 R52, R20.reuse, R24, R52 ;  /* 0x000000181434723c */ /* 0x040ff00000001834 */
[C---:B------:R-:W-:Y:S01]  /*8c30*/  HMMA.16816.F32 R56, R20.reuse, R26, R56 ;  /* 0x0000001a1438723c */ /* 0x040fe20000001838 */
[----:B------:R-:W1:Y:S07]  /*8c40*/  LDSM.16.MT88.4 R24, [R135+UR4+0x7100] ;  /* 0x007100048718783b */ /* 0x000e6e0008004200 */
[C---:B--2---:R-:W-:Y:S01]  /*8c50*/  HMMA.16816.F32 R60, R20.reuse, R160, R60 ;  /* 0x000000a0143c723c */ /* 0x044fe2000000183c */
[----:B------:R-:W-:Y:S07]  /*8c60*/  MUFU.EX2 R161, R46 ;  /* 0x0000002e00a17308 */ /* 0x000fee0000000800 */
[C---:B------:R-:W-:Y:S03]  /*8c70*/  HMMA.16816.F32 R64, R20.reuse, R162, R64 ;  /* 0x000000a21440723c */ /* 0x040fe60000001840 */
[----:B------:R-:W-:Y:S05]  /*8c80*/  MUFU.EX2 R163, R44 ;  /* 0x0000002c00a37308 */ /* 0x000fea0000000800 */
[C---:B---3--:R-:W-:Y:S05]  /*8c90*/  HMMA.16816.F32 R68, R20.reuse, R140, R68 ;  /* 0x0000008c1444723c */ /* 0x048fea0000001844 */
[----:B------:R-:W-:Y:S03]  /*8ca0*/  MUFU.EX2 R162, R45 ;  /* 0x0000002d00a27308 */ /* 0x000fe60000000800 */
[C---:B------:R-:W-:Y:S01]  /*8cb0*/  HMMA.16816.F32 R72, R20.reuse, R142, R72 ;  /* 0x0000008e1448723c */ /* 0x040fe20000001848 */
[----:B------:R-:W2:Y:S06]  /*8cc0*/  LDSM.16.MT88.4 R140, [R134+0x7100] ;  /* 0x00710000868c783b */ /* 0x000eac0000004200 */
[----:B------:R3:W-:Y:S01]  /*8cd0*/  MUFU.EX2 R160, R47 ;  /* 0x0000002f00a07308 */ /* 0x0007e20000000800 */
[C---:B------:R-:W-:Y:S08]  /*8ce0*/  HMMA.16816.F32 R76, R20.reuse, R164, R76 ;  /* 0x000000a4144c723c */ /* 0x040ff0000000184c */
[C---:B------:R-:W-:Y:S01]  /*8cf0*/  HMMA.16816.F32 R80, R20.reuse, R166, R80 ;  /* 0x000000a61450723c */ /* 0x040fe20000001850 */
[----:B------:R-:W-:Y:S07]  /*8d00*/  MUFU.EX2 R167, R36 ;  /* 0x0000002400a77308 */ /* 0x000fee0000000800 */
[C---:B------:R-:W-:Y:S03]  /*8d10*/  HMMA.16816.F32 R84, R20.reuse, R168, R84 ;  /* 0x000000a81454723c */ /* 0x040fe60000001854 */
[----:B------:R-:W-:Y:S01]  /*8d20*/  MUFU.EX2 R169, R34 ;  /* 0x0000002200a97308 */ /* 0x000fe20000000800 */
[----:B---3--:R-:W-:Y:S04]  /*8d30*/  LDSM.16.MT88.4 R44, [R134+0x5900] ;  /* 0x00590000862c783b */ /* 0x008fe80000004200 */
[C---:B------:R-:W-:Y:S05]  /*8d40*/  HMMA.16816.F32 R88, R20.reuse, R170, R88 ;  /* 0x000000aa1458723c */ /* 0x040fea0000001858 */
[----:B------:R-:W-:Y:S03]  /*8d50*/  MUFU.EX2 R171, R30 ;  /* 0x0000001e00ab7308 */ /* 0x000fe60000000800 */
[C---:B----4-:R-:W-:Y:S07]  /*8d60*/  HMMA.16816.F32 R92, R20.reuse, R136, R92 ;  /* 0x00000088145c723c */ /* 0x050fee000000185c */
[----:B------:R3:W4:Y:S01]  /*8d70*/  MUFU.EX2 R170, R31 ;  /* 0x0000001f00aa7308 */ /* 0x0007220000000800 */
[C---:B------:R-:W-:Y:S01]  /*8d80*/  HMMA.16816.F32 R96, R20.reuse, R138, R96 ;  /* 0x0000008a1460723c */ /* 0x040fe20000001860 */
[----:B------:R-:W4:Y:S07]  /*8d90*/  LDSM.16.MT88.4 R136, [R237+UR4+0x7100] ;  /* 0x00710004ed88783b */ /* 0x000f2e0008004200 */
[C---:B-1----:R-:W-:Y:S01]  /*8da0*/  HMMA.16816.F32 R100, R20.reuse, R144, R100 ;  /* 0x000000901464723c */ /* 0x042fe20000001864 */
[----:B------:R1:W1:Y:S07]  /*8db0*/  MUFU.EX2 R168, R35 ;  /* 0x0000002300a87308 */ /* 0x00026e0000000800 */
[C---:B------:R-:W-:Y:S01]  /*8dc0*/  HMMA.16816.F32 R104, R20.reuse, R146, R104 ;  /* 0x000000921468723c */ /* 0x040fe20000001868 */
[----:B------:R-:W-:Y:S02]  /*8dd0*/  LDSM.16.MT88.4 R144, [R133+0x1900] ;  /* 0x001900008590783b */ /* 0x000fe40000004200 */
[----:B------:R-:W-:Y:S05]  /*8de0*/  MUFU.EX2 R166, R41 ;  /* 0x0000002900a67308 */ /* 0x000fea0000000800 */
[C---:B------:R-:W-:Y:S01]  /*8df0*/  HMMA.16816.F32 R108, R20.reuse, R24, R108 ;  /* 0x00000018146c723c */ /* 0x040fe2000000186c */
[----:B---3--:R-:W-:Y:S04]  /*8e00*/  LDSM.16.MT88.4 R28, [R135+UR4+0x1900] ;  /* 0x00190004871c783b */ /* 0x008fe80008004200 */
[----:B------:R-:W-:Y:S03]  /*8e10*/  MUFU.EX2 R165, R42 ;  /* 0x0000002a00a57308 */ /* 0x000fe60000000800 */
[C---:B------:R-:W-:Y:S01]  /*8e20*/  HMMA.16816.F32 R112, R20.reuse, R26, R112 ;  /* 0x0000001a1470723c */ /* 0x040fe20000001870 */
[----:B------:R-:W3:Y:S06]  /*8e30*/  LDSM.16.MT88.4 R24, [R133+0x7100] ;  /* 0x007100008518783b */ /* 0x000eec0000004200 */
[----:B------:R-:W-:Y:S01]  /*8e40*/  MUFU.EX2 R164, R43 ;  /* 0x0000002b00a47308 */ /* 0x000fe20000000800 */
[C---:B--2---:R-:W-:Y:S01]  /*8e50*/  HMMA.16816.F32 R116, R20.reuse, R140, R116 ;  /* 0x0000008c1474723c */ /* 0x044fe20000001874 */
[----:B-1----:R-:W-:Y:S07]  /*8e60*/  LDSM.16.MT88.4 R32, [R237+UR4+0x1900] ;  /* 0x00190004ed20783b */ /* 0x002fee0008004200 */
[C---:B------:R-:W-:Y:S01]  /*8e70*/  HMMA.16816.F32 R120, R20.reuse, R142, R120 ;  /* 0x0000008e1478723c */ /* 0x040fe20000001878 */
[----:B------:R-:W1:Y:S07]  /*8e80*/  LDSM.16.MT88.4 R140, [R134+0x1900] ;  /* 0x00190000868c783b */ /* 0x000e6e0000004200 */
[C---:B----4-:R-:W-:Y:S08]  /*8e90*/  HMMA.16816.F32 R124, R20.reuse, R136, R124 ;  /* 0x00000088147c723c */ /* 0x050ff0000000187c */
[C---:B------:R-:W-:Y:S01]  /*8ea0*/  HMMA.16816.F32 R12, R20.reuse, R138, R12 ;  /* 0x0000008a140c723c */ /* 0x040fe2000000180c */
[----:B------:R-:W2:Y:S07]  /*8eb0*/  LDSM.16.MT88.4 R136, [R134+0x4900] ;  /* 0x004900008688783b */ /* 0x000eae0000004200 */
[C---:B---3--:R-:W-:Y:S08]  /*8ec0*/  HMMA.16816.F32 R16, R20.reuse, R24, R16 ;  /* 0x000000181410723c */ /* 0x048ff00000001810 */
[----:B------:R-:W-:Y:S01]  /*8ed0*/  HMMA.16816.F32 R128, R20, R26, R128 ;  /* 0x0000001a1480723c */ /* 0x000fe20000001880 */
[----:B------:R-:W3:Y:S06]  /*8ee0*/  LDSM.16.MT88.4 R24, [R237+UR4+0x4900] ;  /* 0x00490004ed18783b */ /* 0x000eec0008004200 */
[----:B------:R-:W-:Y:S02]  /*8ef0*/  F2FP.PACK_AB R20, R174, R175 ;  /* 0x000000afae14723e */ /* 0x000fe400000000ff */
[----:B------:R-:W-:Y:S03]  /*8f00*/  F2FP.PACK_AB R22, R172, R173 ;  /* 0x000000adac16723e */ /* 0x000fe600000000ff */
[----:B------:R-:W-:Y:S02]  /*8f10*/  F2FP.PACK_AB R21, R170, R171 ;  /* 0x000000abaa15723e */ /* 0x000fe400000000ff */
[----:B------:R-:W-:Y:S07]  /*8f20*/  F2FP.PACK_AB R23, R168, R169 ;  /* 0x000000a9a817723e */ /* 0x000fee00000000ff */
[C---:B------:R-:W-:Y:S08]  /*8f30*/  HMMA.16816.F32 R4, R20.reuse, R28, R4 ;  /* 0x0000001c1404723c */ /* 0x040ff00000001804 */
[C---:B------:R-:W-:Y:S01]  /*8f40*/  HMMA.16816.F32 R8, R20.reuse, R30, R8 ;  /* 0x0000001e1408723c */ /* 0x040fe20000001808 */
[----:B------:R-:W2:Y:S07]  /*8f50*/  LDSM.16.MT88.4 R28, [R133+0x4900] ;  /* 0x00490000851c783b */ /* 0x000eae0000004200 */
[C---:B-1----:R-:W-:Y:S08]  /*8f60*/  HMMA.16816.F32 R52, R20.reuse, R140, R52 ;  /* 0x0000008c1434723c */ /* 0x042ff00000001834 */
[C---:B------:R-:W-:Y:S01]  /*8f70*/  HMMA.16816.F32 R56, R20.reuse, R142, R56 ;  /* 0x0000008e1438723c */ /* 0x040fe20000001838 */
[----:B------:R-:W-:Y:S07]  /*8f80*/  LDSM.16.MT88.4 R140, [R134+0x5100] ;  /* 0x00510000868c783b */ /* 0x000fee0000004200 */
[C---:B------:R-:W-:Y:S08]  /*8f90*/  HMMA.16816.F32 R60, R20.reuse, R32, R60 ;  /* 0x00000020143c723c */ /* 0x040ff0000000183c */
[C---:B------:R-:W-:Y:S01]  /*8fa0*/  HMMA.16816.F32 R64, R20.reuse, R34, R64 ;  /* 0x000000221440723c */ /* 0x040fe20000001840 */
[----:B------:R-:W1:Y:S07]  /*8fb0*/  LDSM.16.MT88.4 R32, [R135+UR4+0x7900] ;  /* 0x007900048720783b */ /* 0x000e6e0008004200 */
[C---:B------:R-:W-:Y:S01]  /*8fc0*/  HMMA.16816.F32 R68, R20.reuse, R144, R68 ;  /* 0x000000901444723c */ /* 0x040fe20000001844 */
[----:B------:R-:W4:Y:S07]  /*8fd0*/  LDL.64 R144, [R1+0x10] ;  /* 0x0000100001907983 */ /* 0x000f2e0000100a00 */
[C---:B------:R-:W-:Y:S08]  /*8fe0*/  HMMA.16816.F32 R72, R20.reuse, R146, R72 ;  /* 0x000000921448723c */ /* 0x040ff00000001848 */
[C---:B------:R-:W-:Y:S01]  /*8ff0*/  HMMA.16816.F32 R76, R20.reuse, R148, R76 ;  /* 0x00000094144c723c */ /* 0x040fe2000000184c */
[----:B------:R-:W-:Y:S07]  /*9000*/  MUFU.EX2 R149, R39 ;  /* 0x0000002700957308 */ /* 0x000fee0000000800 */
[C---:B------:R-:W-:Y:S03]  /*9010*/  HMMA.16816.F32 R80, R20.reuse, R150, R80 ;  /* 0x000000961450723c */ /* 0x040fe60000001850 */
[----:B------:R-:W1:Y:S05]  /*9020*/  MUFU.EX2 R151, R37 ;  /* 0x0000002500977308 */ /* 0x000e6a0000000800 */
[C---:B--2---:R-:W-:Y:S05]  /*9030*/  HMMA.16816.F32 R84, R20.reuse, R136, R84 ;  /* 0x000000881454723c */ /* 0x044fea0000001854 */
[----:B------:R2:W1:Y:S03]  /*9040*/  MUFU.EX2 R150, R38 ;  /* 0x0000002600967308 */ /* 0x0004660000000800 */
[C---:B------:R-:W-:Y:S01]  /*9050*/  HMMA.16816.F32 R88, R20.reuse, R138, R88 ;  /* 0x0000008a1458723c */ /* 0x040fe20000001858 */
[----:B------:R-:W1:Y:S06]  /*9060*/  LDSM.16.MT88.4 R136, [R134+0x7900] ;  /* 0x007900008688783b */ /* 0x000e6c0000004200 */
[----:B------:R1:W1:Y:S01]  /*9070*/  MUFU.EX2 R148, R40 ;  /* 0x0000002800947308 */ /* 0x0002620000000800 */
[C---:B---3--:R-:W-:Y:S08]  /*9080*/  HMMA.16816.F32 R92, R20.reuse, R24, R92 ;  /* 0x00000018145c723c */ /* 0x048ff0000000185c */
[C---:B------:R-:W-:Y:S01]  /*9090*/  HMMA.16816.F32 R96, R20.reuse, R26, R96 ;  /* 0x0000001a1460723c */ /* 0x040fe20000001860 */
[----:B------:R-:W3:Y:S07]  /*90a0*/  LDSM.16.MT88.4 R24, [R237+UR4+0x7900] ;  /* 0x00790004ed18783b */ /* 0x000eee0008004200 */
[C---:B------:R-:W-:Y:S01]  /*90b0*/  HMMA.16816.F32 R100, R20.reuse, R28, R100 ;  /* 0x0000001c1464723c */ /* 0x040fe20000001864 */
[----:B--2---:R-:W-:Y:S07]  /*90c0*/  LDSM.16.MT88.4 R36, [R134+0x2100] ;  /* 0x002100008624783b */ /* 0x004fee0000004200 */
[C---:B------:R-:W-:Y:S01]  /*90d0*/  HMMA.16816.F32 R104, R20.reuse, R30, R104 ;  /* 0x0000001e1468723c */ /* 0x040fe20000001868 */
[----:B------:R-:W2:Y:S07]  /*90e0*/  LDSM.16.MT88.4 R28, [R133+0x7900] ;  /* 0x00790000851c783b */ /* 0x000eae0000004200 */
[C---:B-1----:R-:W-:Y:S01]  /*90f0*/  HMMA.16816.F32 R108, R20.reuse, R32, R108 ;  /* 0x00000020146c723c */ /* 0x042fe2000000186c */
[----:B------:R-:W-:Y:S07]  /*9100*/  LDSM.16.MT88.4 R40, [R237+UR4+0x2100] ;  /* 0x00210004ed28783b */ /* 0x000fee0008004200 */
        /* <DEDUP_REMOVED lines=8> */
[C---:B--2---:R-:W-:Y:S08]  /*9190*/  HMMA.16816.F32 R16, R20.reuse, R28, R16 ;  /* 0x0000001c1410723c */ /* 0x044ff00000001810 */
[----:B------:R-:W-:Y:S01]  /*91a0*/  HMMA.16816.F32 R128, R20, R30, R128 ;  /* 0x0000001e1480723c */ /* 0x000fe20000001880 */
[----:B------:R-:W2:Y:S06]  /*91b0*/  LDSM.16.MT88.4 R28, [R237+UR4+0x5100] ;  /* 0x00510004ed1c783b */ /* 0x000eac0008004200 */
        /* <DEDUP_REMOVED lines=9> */
[----:B------:R-:W1:Y:S07]  /*9250*/  LDSM.16.MT88.4 R36, [R135+UR4+0x8100] ;  /* 0x008100048724783b */ /* 0x000e6e0008004200 */
[C---:B------:R-:W-:Y:S08]  /*9260*/  HMMA.16816.F32 R60, R20.reuse, R40, R60 ;  /* 0x00000028143c723c */ /* 0x040ff0000000183c */
[C---:B------:R-:W-:Y:S01]  /*9270*/  HMMA.16816.F32 R64, R20.reuse, R42, R64 ;  /* 0x0000002a1440723c */ /* 0x040fe20000001840 */
[----:B------:R-:W-:Y:S07]  /*9280*/  LDSM.16.MT88.4 R40, [R133+0x2900] ;  /* 0x002900008528783b */ /* 0x000fee0000004200 */
[C---:B------:R-:W-:Y:S08]  /*9290*/  HMMA.16816.F32 R68, R20.reuse, R136, R68 ;  /* 0x000000881444723c */ /* 0x040ff00000001844 */
[C---:B------:R-:W-:Y:S08]  /*92a0*/  HMMA.16816.F32 R72, R20.reuse, R138, R72 ;  /* 0x0000008a1448723c */ /* 0x040ff00000001848 */
[C---:B---3--:R-:W-:Y:S08]  /*92b0*/  HMMA.16816.F32 R76, R20.reuse, R24, R76 ;  /* 0x00000018144c723c */ /* 0x048ff0000000184c */
[C---:B------:R-:W-:Y:S01]  /*92c0*/  HMMA.16816.F32 R80, R20.reuse, R26, R80 ;  /* 0x0000001a1450723c */ /* 0x040fe20000001850 */
[----:B------:R-:W3:Y:S07]  /*92d0*/  LDSM.16.MT88.4 R24, [R134+0x8100] ;  /* 0x008100008618783b */ /* 0x000eee0000004200 */
[C---:B------:R-:W-:Y:S08]  /*92e0*/  HMMA.16816.F32 R84, R20.reuse, R140, R84 ;  /* 0x0000008c1454723c */ /* 0x040ff00000001854 */
[C---:B------:R-:W-:Y:S01]  /*92f0*/  HMMA.16816.F32 R88, R20.reuse, R142, R88 ;  /* 0x0000008e1458723c */ /* 0x040fe20000001858 */
[----:B------:R-:W-:Y:S07]  /*9300*/  LDSM.16.MT88.4 R140, [R135+UR4+0x2900] ;  /* 0x00290004878c783b */ /* 0x000fee0008004200 */
[C---:B--2---:R-:W-:Y:S08]  /*9310*/  HMMA.16816.F32 R92, R20.reuse, R28, R92 ;  /* 0x0000001c145c723c */ /* 0x044ff0000000185c */
[C---:B------:R-:W-:Y:S01]  /*9320*/  HMMA.16816.F32 R96, R20.reuse, R30, R96 ;  /* 0x0000001e1460723c */ /* 0x040fe20000001860 */
[----:B------:R-:W2:Y:S07]  /*9330*/  LDSM.16.MT88.4 R28, [R237+UR4+0x8100] ;  /* 0x00810004ed1c783b */ /* 0x000eae0008004200 */
[C---:B-1----:R-:W-:Y:S08]  /*9340*/  HMMA.16816.F32 R100, R20.reuse, R32, R100 ;  /* 0x000000201464723c */ /* 0x042ff00000001864 */
[C---:B------:R-:W-:Y:S01]  /*9350*/  HMMA.16816.F32 R104, R20.reuse, R34, R104 ;  /* 0x000000221468723c */ /* 0x040fe20000001868 */
[----:B------:R-:W1:Y:S07]  /*9360*/  LDSM.16.MT88.4 R32, [R133+0x8100] ;  /* 0x008100008520783b */ /* 0x000e6e0000004200 */
[C---:B------:R-:W-:Y:S08]  /*9370*/  HMMA.16816.F32 R108, R20.reuse, R36, R108 ;  /* 0x00000024146c723c */ /* 0x040ff0000000186c */
[C---:B------:R-:W-:Y:S01]  /*9380*/  HMMA.16816.F32 R112, R20.reuse, R38, R112 ;  /* 0x000000261470723c */ /* 0x040fe20000001870 */
[----:B------:R-:W-:Y:S07]  /*9390*/  LDSM.16.MT88.4 R36, [R237+UR4+0x2900] ;  /* 0x00290004ed24783b */ /* 0x000fee0008004200 */
[C---:B---3--:R-:W-:Y:S08]  /*93a0*/  HMMA.16816.F32 R116, R20.reuse, R24, R116 ;  /* 0x000000181474723c */ /* 0x048ff00000001874 */
[C---:B------:R-:W-:Y:S01]  /*93b0*/  HMMA.16816.F32 R120, R20.reuse, R26, R120 ;  /* 0x0000001a1478723c */ /* 0x040fe20000001878 */
[----:B------:R-:W3:Y:S07]  /*93c0*/  LDSM.16.MT88.4 R24, [R134+0x2900] ;  /* 0x002900008618783b */ /* 0x000eee0000004200 */
[C---:B--2---:R-:W-:Y:S08]  /*93d0*/  HMMA.16816.F32 R124, R20.reuse, R28, R124 ;  /* 0x0000001c147c723c */ /* 0x044ff0000000187c */
[C---:B------:R-:W-:Y:S01]  /*93e0*/  HMMA.16816.F32 R12, R20.reuse, R30, R12 ;  /* 0x0000001e140c723c */ /* 0x040fe2000000180c */
[----:B------:R-:W2:Y:S07]  /*93f0*/  LDSM.16.MT88.4 R28, [R135+UR4+0x5900] ;  /* 0x00590004871c783b */ /* 0x000eae0008004200 */
[C---:B-1----:R-:W-:Y:S08]  /*9400*/  HMMA.16816.F32 R16, R20.reuse, R32, R16 ;  /* 0x000000201410723c */ /* 0x042ff00000001810 */
[----:B------:R-:W-:Y:S07]  /*9410*/  HMMA.16816.F32 R128, R20, R34, R128 ;  /* 0x000000221480723c */ /* 0x000fee0000001880 */
        /* <DEDUP_REMOVED lines=8> */
[C---:B---3--:R-:W-:Y:S08]  /*94a0*/  HMMA.16816.F32 R52, R20.reuse, R24, R52 ;  /* 0x000000181434723c */ /* 0x048ff00000001834 */
[C---:B------:R-:W-:Y:S01]  /*94b0*/  HMMA.16816.F32 R56, R20.reuse, R26, R56 ;  /* 0x0000001a1438723c */ /* 0x040fe20000001838 */
[----:B------:R-:W3:Y:S07]  /*94c0*/  LDSM.16.MT88.4 R24, [R135+UR4+0x8900] ;  /* 0x008900048718783b */ /* 0x000eee0008004200 */
[C---:B------:R-:W-:Y:S08]  /*94d0*/  HMMA.16816.F32 R60, R20.reuse, R36, R60 ;  /* 0x00000024143c723c */ /* 0x040ff0000000183c */
[C---:B------:R-:W-:Y:S08]  /*94e0*/  HMMA.16816.F32 R64, R20.reuse, R38, R64 ;  /* 0x000000261440723c */ /* 0x040ff00000001840 */
[C---:B------:R-:W-:Y:S08]  /*94f0*/  HMMA.16816.F32 R68, R20.reuse, R40, R68 ;  /* 0x000000281444723c */ /* 0x040ff00000001844 */
[C---:B------:R-:W-:Y:S08]  /*9500*/  HMMA.16816.F32 R72, R20.reuse, R42, R72 ;  /* 0x0000002a1448723c */ /* 0x040ff00000001848 */
[C---:B--2---:R-:W-:Y:S07]  /*9510*/  HMMA.16816.F32 R76, R20.reuse, R28, R76 ;  /* 0x0000001c144c723c */ /* 0x044fee000000184c */
[----:B----4-:R-:W-:Y:S01]  /*9520*/  @P0 MOV R28, R144 ;  /* 0x00000090001c0202 */ /* 0x010fe20000000f00 */
[C---:B------:R-:W-:Y:S01]  /*9530*/  HMMA.16816.F32 R80, R20.reuse, R30, R80 ;  /* 0x0000001e1450723c */ /* 0x040fe20000001850 */
[----:B------:R-:W2:Y:S03]  /*9540*/  LDL R31, [R1+0x18] ;  /* 0x00001800011f7983 */ /* 0x000ea60000100800 */
[----:B------:R-:W-:Y:S01]  /*9550*/  @P0 MOV R29, R251 ;  /* 0x000000fb001d0202 */ /* 0x000fe20000000f00 */
[----:B------:R-:W-:Y:S02]  /*9560*/  LDSM.16.MT88.4 R144, [R237+UR4+0x8900] ;  /* 0x00890004ed90783b */ /* 0x000fe40008004200 */
[----:B------:R-:W-:Y:S01]  /*9570*/  FADD.FTZ R30, R202, R2 ;  /* 0x00000002ca1e7221 */ /* 0x000fe20000010000 */
[C---:B------:R-:W-:Y:S04]  /*9580*/  HMMA.16816.F32 R84, R20.reuse, R44, R84 ;  /* 0x0000002c1454723c */ /* 0x040fe80000001854 */
[----:B------:R-:W-:Y:S02]  /*9590*/  FADD.FTZ R2, R195, R0 ;  /* 0x00000000c3027221 */ /* 0x000fe40000010000 */
[----:B------:R-:W-:Y:S02]  /*95a0*/  FADD.FTZ R0, R193, R30 ;  /* 0x0000001ec1007221 */ /* 0x000fe40000010000 */
[C---:B------:R-:W-:Y:S04]  /*95b0*/  HMMA.16816.F32 R88, R20.reuse, R46, R88 ;  /* 0x0000002e1458723c */ /* 0x040fe80000001858 */
[----:B------:R-:W-:Y:S04]  /*95c0*/  FADD.FTZ R2, R181, R2 ;  /* 0x00000002b5027221 */ /* 0x000fe80000010000 */
[C---:B-1----:R-:W-:Y:S07]  /*95d0*/  HMMA.16816.F32 R92, R20.reuse, R4, R92 ;  /* 0x00000004145c723c */ /* 0x042fee000000185c */
[----:B------:R-:W-:Y:S01]  /*95e0*/  MOV R4, UR18 ;  /* 0x0000001200047c02 */ /* 0x000fe20008000f00 */
[C---:B------:R-:W-:Y:S01]  /*95f0*/  HMMA.16816.F32 R96, R20.reuse, R6, R96 ;  /* 0x000000061460723c */ /* 0x040fe20000001860 */
[----:B------:R-:W-:Y:S03]  /*9600*/  MOV R5, UR19 ;  /* 0x0000001300057c02 */ /* 0x000fe60008000f00 */
[----:B------:R-:W-:Y:S03]  /*9610*/  @P0 IMAD.WIDE.U32 R28, R4, 0x60, R28 ;  /* 0x00000060041c0825 */ /* 0x000fe600078e001c */
[----:B------:R-:W1:Y:S01]  /*9620*/  LDSM.16.MT88.4 R4, [R134+0x8900] ;  /* 0x008900008604783b */ /* 0x000e620000004200 */
[C---:B------:R-:W-:Y:S07]  /*9630*/  HMMA.16816.F32 R100, R20.reuse, R8, R100 ;  /* 0x000000081464723c */ /* 0x040fee0000001864 */
[----:B------:R-:W-:Y:S01]  /*9640*/  FADD.FTZ R8, R182, R0 ;  /* 0x00000000b6087221 */ /* 0x000fe20000010000 */
[C---:B------:R-:W-:Y:S04]  /*9650*/  HMMA.16816.F32 R104, R20.reuse, R10, R104 ;  /* 0x0000000a1468723c */ /* 0x040fe80000001868 */
[----:B------:R-:W-:Y:S01]  /*9660*/  FADD.FTZ R0, R180, R2 ;  /* 0x00000002b4007221 */ /* 0x000fe20000010000 */
[----:B------:R-:W-:Y:S02]  /*9670*/  @P0 SHF.L.U32 R2, R28, 0x1, RZ ;  /* 0x000000011c020819 */ /* 0x000fe400000006ff */
[----:B------:R-:W-:Y:S01]  /*9680*/  FADD.FTZ R10, R183, R8 ;  /* 0x00000008b70a7221 */ /* 0x000fe20000010000 */
[C---:B---3--:R-:W-:Y:S04]  /*9690*/  HMMA.16816.F32 R108, R20.reuse, R24, R108 ;  /* 0x00000018146c723c */ /* 0x048fe8000000186c */
[----:B------:R-:W-:Y:S01]  /*96a0*/  @P0 IADD3 R8, R29, UR10, RZ ;  /* 0x0000000a1d080c10 */ /* 0x000fe2000fffe0ff */
[----:B------:R-:W-:Y:S01]  /*96b0*/  FADD.FTZ R9, R178, R0 ;  /* 0x00000000b2097221 */ /* 0x000fe20000010000 */
[----:B------:R-:W-:Y:S01]  /*96c0*/  MOV R0, UR15 ;  /* 0x0000000f00007c02 */ /* 0x000fe20008000f00 */
[----:B------:R-:W-:Y:S01]  /*96d0*/  FADD.FTZ R29, R192, R10 ;  /* 0x0000000ac01d7221 */ /* 0x000fe20000010000 */
[C---:B------:R-:W-:Y:S01]  /*96e0*/  HMMA.16816.F32 R112, R20.reuse, R26, R112 ;  /* 0x0000001a1470723c */ /* 0x040fe20000001870 */
[----:B------:R-:W-:Y:S02]  /*96f0*/  @UP0 USHF.L.U32 UR10, UR6, 0x6, URZ ;  /* 0x00000006060a0899 */ /* 0x000fe4000800063f */
[----:B------:R-:W-:Y:S01]  /*9700*/  UISETP.GE.AND UP0, UPT, UR5, 0x1, UPT ;  /* 0x000000010500788c */ /* 0x000fe2000bf06270 */
[----:B------:R-:W-:Y:S01]  /*9710*/  @P0 SHF.L.U64.HI R28, R28, 0x1, R8 ;  /* 0x000000011c1c0819 */ /* 0x000fe20000010208 */
[----:B------:R-:W-:Y:S01]  /*9720*/  FADD.FTZ R30, R179, R9 ;  /* 0x00000009b31e7221 */ /* 0x000fe20000010000 */
[C---:B------:R-:W-:Y:S01]  /*9730*/  @P0 IADD3 R8, P5, R2.reuse, 0x80, RZ ;  /* 0x0000008002080810 */ /* 0x040fe20007fbe0ff */
[----:B------:R-:W-:Y:S01]  /*9740*/  FADD.FTZ R29, R175, R29 ;  /* 0x0000001daf1d7221 */ /* 0x000fe20000010000 */
[----:B------:R-:W-:Y:S01]  /*9750*/  @P0 IADD3 R24, P6, R2, c[0x0][0x1c8], RZ ;  /* 0x0000720002180a10 */ /* 0x000fe20007fde0ff */
[----:B------:R-:W-:Y:S03]  /*9760*/  FADD.FTZ R30, R171, R30 ;  /* 0x0000001eab1e7221 */ /* 0x000fe60000010000 */
[----:B------:R-:W-:Y:S02]  /*9770*/  @P0 IADD3 R26, P1, R8, c[0x0][0x1c8], RZ ;  /* 0x00007200081a0a10 */ /* 0x000fe40007f3e0ff */
[----:B------:R3:W4:Y:S01]  /*9780*/  LDSM.16.MT88.4 R8, [R133+0x8900] ;  /* 0x008900008508783b */ /* 0x0007220000004200 */
[----:B------:R-:W-:Y:S01]  /*9790*/  @P0 IADD3.X R25, R28, c[0x0][0x1cc], RZ, P6, !PT ;  /* 0x000073001c190a10 */ /* 0x000fe200037fe4ff */
[C---:B-1----:R-:W-:Y:S03]  /*97a0*/  HMMA.16816.F32 R116, R20.reuse, R4, R116 ;  /* 0x000000041474723c */ /* 0x042fe60000001874 */
[----:B------:R-:W-:Y:S02]  /*97b0*/  @P0 IADD3.X R27, RZ, c[0x0][0x1cc], R28, P1, P5 ;  /* 0x00007300ff1b0a10 */ /* 0x000fe40000fea41c */
[----:B------:R-:W-:Y:S02]  /*97c0*/  @P0 IADD3 R2, P5, R2, 0x100, RZ ;  /* 0x0000010002020810 */ /* 0x000fe40007fbe0ff */
[----:B------:R-:W-:Y:S01]  /*97d0*/  FADD.FTZ R4, R170, R30 ;  /* 0x0000001eaa047221 */ /* 0x000fe20000010000 */
[C---:B------:R-:W-:Y:S04]  /*97e0*/  HMMA.16816.F32 R120, R20.reuse, R6, R120 ;  /* 0x000000061478723c */ /* 0x040fe80000001878 */
[----:B------:R-:W-:Y:S02]  /*97f0*/  FADD.FTZ R5, R174, R29 ;  /* 0x0000001dae057221 */ /* 0x000fe40000010000 */
[----:B------:R-:W-:Y:S01]  /*9800*/  FADD.FTZ R4, R169, R4 ;  /* 0x00000004a9047221 */ /* 0x000fe20000010000 */
[----:B------:R-:W-:Y:S01]  /*9810*/  @P0 IADD3 R6, P1, R2, c[0x0][0x1c8], RZ ;  /* 0x0000720002060a10 */ /* 0x000fe20007f3e0ff */
[----:B------:R-:W-:Y:S01]  /*9820*/  FADD.FTZ R5, R173, R5 ;  /* 0x00000005ad057221 */ /* 0x000fe20000010000 */
[C---:B------:R-:W-:Y:S03]  /*9830*/  HMMA.16816.F32 R124, R20.reuse, R144, R124 ;  /* 0x00000090147c723c */ /* 0x040fe6000000187c */
[----:B------:R-:W-:Y:S01]  /*9840*/  @P0 IADD3.X R7, RZ, c[0x0][0x1cc], R28, P1, P5 ;  /* 0x00007300ff070a10 */ /* 0x000fe20000fea41c */
[----:B------:R-:W-:Y:S01]  /*9850*/  FADD.FTZ R2, R172, R5 ;  /* 0x00000005ac027221 */ /* 0x000fe20000010000 */
[----:B---3--:R-:W-:Y:S01]  /*9860*/  MOV R133, R3 ;  /* 0x0000000300857202 */ /* 0x008fe20000000f00 */
[----:B------:R-:W-:Y:S01]  /*9870*/  FADD.FTZ R5, R168, R4 ;  /* 0x00000004a8057221 */ /* 0x000fe20000010000 */
[----:B------:R-:W-:Y:S01]  /*9880*/  @P0 IADD3 R4, P1, R24, UR10, RZ ;  /* 0x0000000a18040c10 */ /* 0x000fe2000ff3e0ff */
[C---:B------:R-:W-:Y:S04]  /*9890*/  HMMA.16816.F32 R144, R20.reuse, R146, R12 ;  /* 0x000000921490723c */ /* 0x040fe8000000180c */
[----:B--2---:R-:W-:Y:S05]  /*98a0*/  @P0 IMAD R0, R0, 0x4800, R31 ;  /* 0x0000480000000824 */ /* 0x004fea00078e021f */
[----:B------:R-:W-:Y:S05]  /*98b0*/  @P0 SHF.L.U32 R0, R0, 0x1, RZ ;  /* 0x0000000100000819 */ /* 0x000fea00000006ff */
[----:B------:R-:W-:Y:S01]  /*98c0*/  @!PT LDS RZ, [RZ] ;  /* 0x00000000fffff984 */ /* 0x000fe20000000800 */
[----:B------:R-:W-:Y:S01]  /*98d0*/  @!PT LDS RZ, [RZ] ;  /* 0x00000000fffff984 */ /* 0x000fe20000000800 */
[----:B------:R-:W-:Y:S01]  /*98e0*/  @!PT LDS RZ, [RZ] ;  /* 0x00000000fffff984 */ /* 0x000fe20000000800 */
[----:B------:R1:W-:Y:S08]  /*98f0*/  @P0 LDGSTS.E.BYPASS.LTC128B.128 [R0+0x12100], [R24.64], !P4 ;  /* 0x1210000018000fae */ /* 0x0003f0000e101d54 */
[----:B------:R2:W-:Y:S08]  /*9900*/  @P0 LDGSTS.E.BYPASS.LTC128B.128 [R0+0x15100], [R26.64], !P3 ;  /* 0x151000001a000fae */ /* 0x0005f0000d901d54 */
[----:B------:R3:W-:Y:S01]  /*9910*/  @P0 LDGSTS.E.BYPASS.LTC128B.128 [R0+0x18100], [R6.64], !P2 ;  /* 0x1810000006000fae */ /* 0x0007e2000d101d54 */
[----:B--2---:R-:W-:Y:S02]  /*9920*/  FADD.FTZ R26, R167, R2 ;  /* 0x00000002a71a7221 */ /* 0x004fe40000010000 */
[----:B------:R-:W-:Y:S01]  /*9930*/  FADD.FTZ R2, R150, R5 ;  /* 0x0000000596027221 */ /* 0x000fe20000010000 */
[----:B------:R-:W-:Y:S01]  /*9940*/  @P0 IADD3.X R5, R25, UR13, RZ, P1, !PT ;  /* 0x0000000d19050c10 */ /* 0x000fe20008ffe4ff */
[----:B-1----:R-:W-:Y:S02]  /*9950*/  FADD.FTZ R24, R151, R26 ;  /* 0x0000001a97187221 */ /* 0x002fe40000010000 */
[----:B------:R-:W-:Y:S02]  /*9960*/  FADD.FTZ R2, R149, R2 ;  /* 0x0000000295027221 */ /* 0x000fe40000010000 */
[----:B------:R1:W-:Y:S01]  /*9970*/  @P0 LDGSTS.E.BYPASS.LTC128B.128 [R0+0x13100], [R4.64], !P4 ;  /* 0x1310000004000fae */ /* 0x0003e2000e101d54 */
[----:B---3--:R-:W-:Y:S01]  /*9980*/  @P0 IADD3 R6, P1, R4, UR10, RZ ;  /* 0x0000000a04060c10 */ /* 0x008fe2000ff3e0ff */
[----:B------:R-:W-:Y:S01]  /*9990*/  FADD.FTZ R2, R165, R2 ;  /* 0x00000002a5027221 */ /* 0x000fe20000010000 */
[----:B------:R-:W-:Y:S02]  /*99a0*/  UIADD3 UR10, UR5, 0x1, URZ ;  /* 0x00000001050a7890 */ /* 0x000fe4000fffe03f */
[----:B------:R-:W-:Y:S01]  /*99b0*/  @P0 IADD3.X R7, R5, UR13, RZ, P1, !PT ;  /* 0x0000000d05070c10 */ /* 0x000fe20008ffe4ff */
[----:B------:R-:W-:Y:S01]  /*99c0*/  FADD.FTZ R2, R164, R2 ;  /* 0x00000002a4027221 */ /* 0x000fe20000010000 */
[----:B------:R-:W-:Y:S01]  /*99d0*/  USEL UR5, UR10, URZ, !UP0 ;  /* 0x0000003f0a057287 */ /* 0x000fe2000c000000 */
[----:B------:R1:W-:Y:S08]  /*99e0*/  @P0 LDGSTS.E.BYPASS.LTC128B.128 [R0+0x16100], [R4.64+0x80], !P3 ;  /* 0x1610008004000fae */ /* 0x0003f0000d901d54 */
[----:B------:R1:W-:Y:S08]  /*99f0*/  @P0 LDGSTS.E.BYPASS.LTC128B.128 [R0+0x19100], [R4.64+0x100], !P2 ;  /* 0x1910010004000fae */ /* 0x0003f0000d101d54 */
[----:B------:R2:W-:Y:S08]  /*9a00*/  @P0 LDGSTS.E.BYPASS.LTC128B.128 [R0+0x14100], [R6.64], !P4 ;  /* 0x1410000006000fae */ /* 0x0005f0000e101d54 */
[----:B------:R2:W-:Y:S08]  /*9a10*/  @P0 LDGSTS.E.BYPASS.LTC128B.128 [R0+0x17100], [R6.64+0x80], !P3 ;  /* 0x1710008006000fae */ /* 0x0005f0000d901d54 */
[----:B------:R2:W-:Y:S01]  /*9a20*/  @P0 LDGSTS.E.BYPASS.LTC128B.128 [R0+0x1a100], [R6.64+0x100], !P2 ;  /* 0x1a10010006000fae */ /* 0x0005e2000d101d54 */
[----:B------:R-:W-:Y:S01]  /*9a30*/  ISETP.LT.AND P0, PT, RZ, UR16, PT ;  /* 0x00000010ff007c0c */ /* 0x000fe2000bf01270 */
[----:B------:R-:W-:Y:S01]  /*9a40*/  UMOV UR16, UR14 ;  /* 0x0000000e00107c82 */ /* 0x000fe20008000000 */
[----:B-1----:R-:W-:Y:S02]  /*9a50*/  FADD.FTZ R4, R148, R24 ;  /* 0x0000001894047221 */ /* 0x002fe40000010000 */
[C---:B----4-:R-:W-:Y:S03]  /*9a60*/  HMMA.16816.F32 R148, R20.reuse, R8, R16 ;  /* 0x000000081494723c */ /* 0x050fe60000001810 */
[----:B------:R-:W0:Y:S05]  /*9a70*/  LDGDEPBAR ;  /* 0x00000000000079af */ /* 0x000e2a0000000000 */
[----:B------:R-:W-:Y:S04]  /*9a80*/  HMMA.16816.F32 R128, R20, R10, R128 ;  /* 0x0000000a1480723c */ /* 0x000fe80000001880 */
[----:B--2---:R-:W-:Y:S02]  /*9a90*/  FADD.FTZ R0, R166, R4 ;  /* 0x00000004a6007221 */ /* 0x004fe40000010000 */
        /* <DEDUP_REMOVED lines=10> */
.L_x_1946:
[----:B-1----:R-:W1:Y:S01]  /*9b40*/  SHFL.BFLY PT, R6, R248, 0x2, 0x1f ;  /* 0x0c401f00f8067f89 */ /* 0x002e6200000e0000 */
[----:B------:R-:W-:-:S02]  /*9b50*/  MOV R42, 0xff800000 ;  /* 0xff800000002a7802 */ /* 0x000fc40000000f00 */
[----:B------:R-:W-:Y:S01]  /*9b60*/  MOV R43, 0xff800000 ;  /* 0xff800000002b7802 */ /* 0x000fe20000000f00 */
[----:B------:R-:W2:Y:S01]  /*9b70*/  SHFL.BFLY PT, R0, R249, 0x2, 0x1f ;  /* 0x0c401f00f9007f89 */ /* 0x000ea200000e0000 */
[----:B------:R-:W-:Y:S01]  /*9b80*/  PLOP3.LUT P2, PT, PT, PT, PT, 0x8, 0x0 ;  /* 0x000000000000781c */ /* 0x000fe20003f4e170 */
        /* <DEDUP_REMOVED lines=118> */
.L_x_1942:
        /* <DEDUP_REMOVED lines=77> */
[----:B------:R-:W-:Y:S01]  /*a7c0*/  IMAD.IADD R4, R6, 0x1, R3 ;  /* 0x0000000106047824 */ /* 0x000fe200078e0203 */
        /* <DEDUP_REMOVED lines=59> */
[----:B-1---5:R-:W-:-:S03]  /*ab80*/  IMAD.WIDE R8, R252, R2, c[0x0][0x500] ;  /* 0x00014000fc087625 */ /* 0x022fc600078e0202 */
        /* <DEDUP_REMOVED lines=13> */
.L_x_1949:
        /* <DEDUP_REMOVED lines=139> */
.L_x_1951:
[----:B---3--:R-:W-:Y:S05]  /*b510*/  BSYNC B0 ;  /* 0x0000000000007941 */ /* 0x008fea0003800000 */
.L_x_1950:
        /* <DEDUP_REMOVED lines=23> */
.L_x_1953:
[----:B------:R-:W-:Y:S05]  /*b690*/  BSYNC B0 ;  /* 0x0000000000007941 */ /* 0x000fea0003800000 */
.L_x_1952:
        /* <DEDUP_REMOVED lines=23> */
.L_x_1955:
[----:B------:R-:W-:Y:S05]  /*b810*/  BSYNC B0 ;  /* 0x0000000000007941 */ /* 0x000fea0003800000 */
.L_x_1954:
        /* <DEDUP_REMOVED lines=24> */
.L_x_1948:
[----:B------:R-:W-:Y:S01]  /*b9a0*/  ISETP.NE.U32.AND P0, PT, RZ, c[0x0][0x508], PT ;  /* 0x00014200ff007a0c */ /* 0x000fe20003f05070 */
[----:B------:R-:W-:Y:S01]  /*b9b0*/  IMAD.MOV.U32 R2, RZ, RZ, 0x4 ;  /* 0x00000004ff027424 */ /* 0x000fe200078e00ff */
[----:B------:R-:W-:Y:S02]  /*b9c0*/  ISETP.NE.U32.AND P1, PT, RZ, c[0x0][0x500], PT ;  /* 0x00014000ff007a0c */ /* 0x000fe40003f25070 */
[----:B------:R-:W-:Y:S01]  /*b9d0*/  ISETP.NE.AND.EX P0, PT, RZ, c[0x0][0x50c], PT, P0 ;  /* 0x00014300ff007a0c */ /* 0x000fe20003f05300 */
[----:B-----5:R-:W-:Y:S01]  /*b9e0*/  IMAD.WIDE R6, R252, R2, c[0x0][0x500] ;  /* 0x00014000fc067625 */ /* 0x020fe200078e0202 */
        /* <DEDUP_REMOVED lines=13> */
.L_x_1956:
        /* <DEDUP_REMOVED lines=42> */
.L_x_1958:
[----:B------:R-:W-:Y:S05]  /*bd60*/  BSYNC B0 ;  /* 0x0000000000007941 */ /* 0x000fea0003800000 */
.L_x_1957:
        /* <DEDUP_REMOVED lines=66> */
.L_x_1960:
[----:B------:R-:W-:Y:S05]  /*c190*/  BSYNC B0 ;  /* 0x0000000000007941 */ /* 0x000fea0003800000 */
.L_x_1959:
        /* <DEDUP_REMOVED lines=21> */
.L_x_1962:
[----:B------:R-:W-:Y:S05]  /*c2f0*/  BSYNC B0 ;  /* 0x0000000000007941 */ /* 0x000fea0003800000 */
.L_x_1961:
        /* <DEDUP_REMOVED lines=21> */
.L_x_1964:
[----:B------:R-:W-:Y:S05]  /*c450*/  BSYNC B0 ;  /* 0x0000000000007941 */ /* 0x000fea0003800000 */
.L_x_1963:
        /* <DEDUP_REMOVED lines=22> */
.L_x_1965:
        /* <DEDUP_REMOVED lines=12> */
.L_x_2600:


//--------------------- .text._ZN7cutlass13device_kernelIN5flash19enable_sm80_to_sm89INS1_16FlashAttnFwdSm80INS1_25CollectiveMainloopFwdSm80ILi8ELi2ELb0EN4cute5tupleIJNS5_1CILi128EEENS7_ILi64EEENS7_ILi192EEEEEELi192ENS_6half_tEfNS_4arch4Sm80ELb0ELb0ELb0ELb1ELb0ELb1ELb1ELb0EEENS1_21CollectiveEpilogueFwdINS6_IJS8_SA_S9_EEENS6_IJNS7_ILi1EEESI_SI_EEESC_SE_Li256ELb1ELb1ELb0ELb0EEENS1_19SingleTileSchedulerILb1ELb0ELb1ELi128EEEEEEEEEvNT_6ParamsE --------------------------
	.section	.text._ZN7cutlass13device_kernelIN5flash19enable_sm80_to_sm89INS1_16FlashAttnFwdSm80INS1_25CollectiveMainloopFwdSm80ILi8ELi2ELb0EN4cute5tupleIJNS5_1CILi128EEENS7_ILi64EEENS7_ILi192EEEEEELi192ENS_6half_tEfNS_4arch4Sm80ELb0ELb0ELb0ELb1ELb0ELb1ELb1ELb0EEENS1_21CollectiveEpilogueFwdINS6_IJS8_SA_S9_EEENS6_IJNS7_ILi1EEESI_SI_EEESC_SE_Li256ELb1ELb1ELb0ELb0EEENS1_19SingleTileSchedulerILb1ELb0ELb1ELi128EEEEEEEEEvNT_6ParamsE,"ax",@progbits
	.sectioninfo	@"SHI_REGISTERS=234"
	.align	128
.text._ZN7cutlass13device_kernelIN5flash19enable_sm80_to_sm89INS1_16FlashAttnFwdSm80INS1_25CollectiveMainloopFwdSm80ILi8ELi2ELb0EN4cute5tupleIJNS5_1CILi128EEENS7_ILi64EEENS7_ILi192EEEEEELi192ENS_6half_tEfNS_4arch4Sm80ELb0ELb0ELb0ELb1ELb0ELb1ELb1ELb0EEENS1_21CollectiveEpilogueFwdINS6_IJS8_SA_S9_EEENS6_IJNS7_ILi1EEESI_SI_EEESC_SE_Li256ELb1ELb1ELb0ELb0EEENS1_19SingleTileSchedulerILb1ELb0ELb1ELi128EEEEEEEEEvNT_6ParamsE:
        .type           _ZN7cutlass13device_kernelIN5flash19enable_sm80_to_sm89INS1_16FlashAttnFwdSm80INS1_25CollectiveMainloopFwdSm80ILi8ELi2ELb0EN4cute5tupleIJNS5_1CILi128EEENS7_ILi64EEENS7_ILi192EEEEEELi192ENS_6half_tEfNS_4arch4Sm80ELb0ELb0ELb0ELb1ELb0ELb1ELb1ELb0EEENS1_21CollectiveEpilogueFwdINS6_IJS8_SA_S9_EEENS6_IJNS7_ILi1EEESI_SI_EEESC_SE_Li256ELb1ELb1ELb0ELb0EEENS1_19SingleTileSchedulerILb1ELb0ELb1ELi128EEEEEEEEEvNT_6ParamsE,@function
        .size           _ZN7cutlass13device_kernelIN5flash19enable_sm80_to_sm89INS1_16FlashAttnFwdSm80INS1_25CollectiveMainloopFwdSm80ILi8ELi2ELb0EN4cute5tupleIJNS5_1CILi128EEENS7_ILi64EEENS7_ILi192EEEEEELi192ENS_6half_tEfNS_4arch4Sm80ELb0ELb0ELb0ELb1ELb0ELb1ELb1ELb0EEENS1_21CollectiveEpilogueFwdINS6_IJS8_SA_S9_EEENS6_IJNS7_ILi1EEESI_SI_EEESC_SE_Li256ELb1ELb1ELb0ELb0EEENS1_19SingleTileSchedulerILb1ELb0ELb1ELi128EEEEEEEEEvNT_6ParamsE,(.L_x_2601 - _ZN7cutlass13device_kernelIN5flash19enable_sm80_to_sm89INS1_16FlashAttnFwdSm80INS1_25CollectiveMainloopFwdSm80ILi8ELi2ELb0EN4cute5tupleIJNS5_1CILi128EEENS7_ILi64EEENS7_ILi192EEEEEELi192ENS_6half_tEfNS_4arch4Sm80ELb0ELb0ELb0ELb1ELb0ELb1ELb1ELb0EEENS1_21CollectiveEpilogueFwdINS6_IJS8_SA_S9_EEENS6_IJNS7_ILi1EEESI_SI_EEESC_SE_Li256ELb1ELb1ELb0ELb0EEENS1_19SingleTileSchedulerILb1ELb0ELb1ELi128EEEEEEEEEvNT_6ParamsE)
        .other          _ZN7cutlass13device_kernelIN5flash19enable_sm80_to_sm89INS1_16FlashAttnFwdSm80INS1_25CollectiveMainloopFwdSm80ILi8ELi2ELb0EN4cute5tupleIJNS5_1CILi128EEENS7_ILi64EEENS7_ILi192EEEEEELi192ENS_6half_tEfNS_4arch4Sm80ELb0ELb0ELb0ELb1ELb0ELb1ELb1ELb0EEENS1_21CollectiveEpilogueFwdINS6_IJS8_SA_S9_EEENS6_IJNS7_ILi1EEESI_SI_EEESC_SE_Li256ELb1ELb1ELb0ELb0EEENS1_19SingleTileSchedulerILb1ELb0ELb1ELi128EEEEEEEEEvNT_6ParamsE,@"STO_CUDA_ENTRY STV_DEFAULT"
_ZN7cutlass13device_kernelIN5flash19enable_sm80_to_sm89INS1_16FlashAttnFwdSm80INS1_25CollectiveMainloopFwdSm80ILi8ELi2ELb0EN4cute5tupleIJNS5_1CILi128EEENS7_ILi64EEENS7_ILi192EEEEEELi192ENS_6half_tEfNS_4arch4Sm80ELb0ELb0ELb0ELb1ELb0ELb1ELb1ELb0EEENS1_21CollectiveEpilogueFwdINS6_IJS8_SA_S9_EEENS6_IJNS7_ILi1EEESI_SI_EEESC_SE_Li256ELb1ELb1ELb0ELb0EEENS1_19SingleTileSchedulerILb1ELb0ELb1ELi128EEEEEEEEEvNT_6ParamsE:
        /* <DEDUP_REMOVED lines=16> */
.L_x_1967:
        /* <DEDUP_REMOVED lines=8> */
.L_x_1969:
[----:B------:R-:W-:-:S05]  /*0180*/  MOV R5, c[0x0][0x54c] ;  /* 0x0001530000057a02 */ /* 0x000fca0000000f00 */
.L_x_1968:
[----:B-----5:R-:W-:Y:S01]  /*0190*/  IMAD R5, R5, c[0x0][0x548], RZ ;  /* 0x0001520005057a24 */ /* 0x020fe200078e02ff */
[----:B------:R-:W-:-:S04]  /*01a0*/  SHF.L.U32 R0, R85, 0x7, RZ ;  /* 0x0000000755007819 */ /* 0x000fc800000006ff */
[----:B------:R-:W-:-:S04]  /*01b0*/  ISETP.GE.AND P0, PT, R0, R5, PT ;  /* 0x000000050000720c */ /* 0x000fc80003f06270 */
[----:B------:R-:W-:Y:S01]  /*01c0*/  SEL R184, R184, 0xffffffff, !P0 ;  /* 0xffffffffb8b87807 */ /* 0x000fe20004000000 */
[----:B------:R-:W-:Y:S05]  /*01d0*/  BRA `(.L_x_1970) ;  /* 0x0000012000007947 */ /* 0x000fea0003800000 */
.L_x_1966:
[----:B---3--:R-:W-:-:S04]  /*01e0*/  ISETP.NE.U32.AND P0, PT, RZ, c[0x0][0x568], PT ;  /* 0x00015a00ff007a0c */ /* 0x008fc80003f05070 */
[----:B------:R-:W-:-:S13]  /*01f0*/  ISETP.NE.AND.EX P0, PT, RZ, c[0x0][0x56c], PT, P0 ;  /* 0x00015b00ff007a0c */ /* 0x000fda0003f05300 */
[----:B------:R-:W-:Y:S05]  /*0200*/  @!P0 BRA `(.L_x_1971) ;  /* 0x0000002000008947 */ /* 0x000fea0003800000 */
[----:B------:R1:W5:Y:S01]  /*0210*/  LDG.E R5, [R4.64] ;  /* 0x0000000604057981 */ /* 0x000362000c1e1900 */
[----:B------:R-:W-:Y:S05]  /*0220*/  BRA `(.L_x_1972) ;  /* 0x0000009000007947 */ /* 0x000fea0003800000 */
.L_x_1971:
        /* <DEDUP_REMOVED lines=8> */
.L_x_1973:
[----:B------:R-:W-:-:S05]  /*02b0*/  MOV R5, c[0x0][0x54c] ;  /* 0x0001530000057a02 */ /* 0x000fca0000000f00 */
.L_x_1972:
[----:B-----5:R-:W-:Y:S01]  /*02c0*/  IMAD R5, R5, c[0x0][0x548], RZ ;  /* 0x0001520005057a24 */ /* 0x020fe200078e02ff */
[----:B------:R-:W-:-:S04]  /*02d0*/  SHF.L.U32 R0, R85, 0x7, RZ ;  /* 0x0000000755007819 */ /* 0x000fc800000006ff */
[----:B------:R-:W-:-:S04]  /*02e0*/  ISETP.GE.AND P0, PT, R0, R5, PT ;  /* 0x000000050000720c */ /* 0x000fc80003f06270 */
[----:B------:R-:W-:-:S04]  /*02f0*/  SEL R184, R184, 0xffffffff, !P0 ;  /* 0xffffffffb8b87807 */ /* 0x000fc80004000000 */
.L_x_1970:
        /* <DEDUP_REMOVED lines=28> */
[----:B------:R-:W-:-:S02]  /*04c0*/  IMAD.MOV.U32 R2, RZ, RZ, c[0x0][0x1d0] ;  /* 0x00007400ff027624 */ /* 0x000fc400078e00ff */
[----:B------:R-:W-:Y:S01]  /*04d0*/  IMAD.MOV.U32 R93, RZ, RZ, c[0x0][0x228] ;  /* 0x00008a00ff5d7624 */ /* 0x000fe200078e00ff */
[----:B---3--:R-:W-:Y:S01]  /*04e0*/  SHF.R.S32.HI R88, RZ, 0x1f, R185 ;  /* 0x0000001fff587819 */ /* 0x008fe200000114b9 */
[----:B------:R-:W-:Y:S05]  /*04f0*/  @P0 BRA `(.L_x_1974) ;  /* 0x0000004000000947 */ /* 0x000fea0003800000 */
[----:B--2---:R-:W-:Y:S05]  /*0500*/  @!P1 BRA `(.L_x_1974) ;  /* 0x0000003000009947 */ /* 0x004fea0003800000 */
[----:B-----5:R-:W2:Y:S04]  /*0510*/  LDG.E R87, [R10.64] ;  /* 0x000000060a577981 */ /* 0x020ea8000c1e1900 */
[----:B------:R-:W2:Y:S02]  /*0520*/  LDG.E R0, [R10.64+0x4] ;  /* 0x000004060a007981 */ /* 0x000ea4000c1e1900 */
[----:B--2---:R-:W-:Y:S02]  /*0530*/  IADD3 R87, -R87, R0, RZ ;  /* 0x0000000057577210 */ /* 0x004fe40007ffe1ff */
.L_x_1974:
[----:B--2---:R-:W-:-:S04]  /*0540*/  ISETP.NE.U32.AND P0, PT, RZ, c[0x0][0x368], PT ;  /* 0x0000da00ff007a0c */ /* 0x004fc80003f05070 */
[----:B------:R-:W-:-:S13]  /*0550*/  ISETP.NE.AND.EX P0, PT, RZ, c[0x0][0x36c], PT, P0 ;  /* 0x0000db00ff007a0c */ /* 0x000fda0003f05300 */
[----:B------:R-:W-:Y:S05]  /*0560*/  @!P0 BRA `(.L_x_1975) ;  /* 0x0000003000008947 */ /* 0x000fea0003800000 */
[----:B------:R-:W-:-:S05]  /*0570*/  IMAD.WIDE R8, R184, R3, c[0x0][0x368] ;  /* 0x0000da00b8087625 */ /* 0x000fca00078e0203 */
[----:B------:R2:W5:Y:S01]  /*0580*/  LDG.E R2, [R8.64] ;  /* 0x0000000608027981 */ /* 0x000562000c1e1900 */
[----:B------:R-:W-:Y:S05]  /*0590*/  BRA `(.L_x_1976) ;  /* 0x0000004000007947 */ /* 0x000fea0003800000 */
.L_x_1975:
[----:B------:R-:W-:Y:S05]  /*05a0*/  @!P5 BRA `(.L_x_1976) ;  /* 0x000000300000d947 */ /* 0x000fea0003800000 */
[----:B------:R-:W2:Y:S04]  /*05b0*/  LDG.E R2, [R8.64] ;  /* 0x0000000608027981 */ /* 0x000ea8000c1e1900 */
[----:B------:R-:W2:Y:S02]  /*05c0*/  LDG.E R11, [R8.64+0x4] ;  /* 0x00000406080b7981 */ /* 0x000ea4000c1e1900 */
[----:B--2---:R-:W-:Y:S02]  /*05d0*/  IADD3 R2, -R2, R11, RZ ;  /* 0x0000000b02027210 */ /* 0x004fe40007ffe1ff */
.L_x_1976:
[----:B-1----:R-:W3:Y:S04]  /*05e0*/  @P4 LDG.E R4, [R6.64] ;  /* 0x0000000606044981 */ /* 0x002ee8000c1e1900 */
[----:B--2---:R-:W3:Y:S01]  /*05f0*/  @P4 LDG.E R9, [R6.64+0x4] ;  /* 0x0000040606094981 */ /* 0x004ee2000c1e1900 */
        /* <DEDUP_REMOVED lines=8> */
[----:B---3--:R-:W-:-:S04]  /*0680*/  @P4 IMAD.IADD R93, R9, 0x1, -R4 ;  /* 0x00000001095d4824 */ /* 0x008fc800078e0a04 */
        /* <DEDUP_REMOVED lines=24> */
[-C--:B------:R-:W-:Y:S01]  /*0810*/  LEA.HI R9, R7, R84.reuse, RZ, 0x3 ;  /* 0x0000005407097211 */ /* 0x080fe200078f18ff */
[----:B------:R-:W-:Y:S01]  /*0820*/  IMAD R10, R88, c[0x0][0x240], RZ ;  /* 0x00009000580a7a24 */ /* 0x000fe200078e02ff */
[----:B------:R-:W-:Y:S01]  /*0830*/  IADD3 R18, R6, -0x1, RZ ;  /* 0xffffffff06127810 */ /* 0x000fe20007ffe0ff */
[----:B------:R-:W-:Y:S01]  /*0840*/  IMAD.SHL.U32 R97, R98, 0x40, RZ ;  /* 0x0000004062617824 */ /* 0x000fe200078e00ff */
        /* <DEDUP_REMOVED lines=12> */
[----:B------:R-:W-:Y:S01]  /*0910*/  LEA.HI R24, R7, R84, RZ, 0x2 ;  /* 0x0000005407187211 */ /* 0x000fe200078f10ff */
        /* <DEDUP_REMOVED lines=9> */
[----:B------:R-:W-:Y:S01]  /*09b0*/  LOP3.LUT R186, R186, 0xfffffffd, RZ, 0xc0, !PT ;  /* 0xfffffffdbaba7812 */ /* 0x000fe200078ec0ff */
[----:B------:R-:W-:Y:S01]  /*09c0*/  ULDC.U8 UR4, c[0x0][0x298] ;  /* 0x0000a60000047ab9 */ /* 0x000fe20000000000 */
[----:B------:R-:W-:Y:S01]  /*09d0*/  SHF.R.S32.HI R109, RZ, 0x2, R24 ;  /* 0x00000002ff6d7819 */ /* 0x000fe20000011418 */
[----:B------:R-:W-:-:S02]  /*09e0*/  IMAD.IADD R147, R9, 0x1, R146 ;  /* 0x0000000109937824 */ /* 0x000fc400078e0292 */
[----:B------:R-:W-:Y:S02]  /*09f0*/  IMAD.MOV.U32 R146, RZ, RZ, R8 ;  /* 0x000000ffff927224 */ /* 0x000fe400078e0008 */
[----:B------:R-:W-:Y:S02]  /*0a00*/  IMAD.MOV.U32 R8, RZ, RZ, c[0x0][0x258] ;  /* 0x00009600ff087624 */ /* 0x000fe400078e00ff */
[----:B------:R-:W-:Y:S01]  /*0a10*/  IMAD.WIDE.U32 R20, R21, c[0x0][0x258], R12 ;  /* 0x0000960015147a25 */ /* 0x000fe200078e000c */
[----:B------:R-:W-:Y:S02]  /*0a20*/  SHF.R.S32.HI R13, RZ, 0x1f, R184 ;  /* 0x0000001fff0d7819 */ /* 0x000fe400000114b8 */
[C---:B------:R-:W-:Y:S01]  /*0a30*/  SHF.L.U64.HI R94, R8.reuse, R131, c[0x0][0x25c] ;  /* 0x00009700085e7619 */ /* 0x040fe20000010283 */
[----:B------:R-:W-:Y:S01]  /*0a40*/  IMAD.IADD R21, R21, 0x1, R3 ;  /* 0x0000000115157824 */ /* 0x000fe200078e0203 */
[----:B------:R-:W-:Y:S01]  /*0a50*/  SEL R149, R13, RZ, !P4 ;  /* 0x000000ff0d957207 */ /* 0x000fe20006000000 */
[----:B------:R-:W-:Y:S01]  /*0a60*/  IMAD R9, R95, R18, RZ ;  /* 0x000000125f097224 */ /* 0x000fe200078e02ff */
[----:B------:R-:W-:Y:S01]  /*0a70*/  SHF.L.U64.HI R101, R8, R101, c[0x0][0x25c] ;  /* 0x0000970008657619 */ /* 0x000fe20000010265 */
[----:B------:R-:W-:-:S02]  /*0a80*/  IMAD R3, R185, c[0x0][0x244], R10 ;  /* 0x00009100b9037a24 */ /* 0x000fc400078e020a */
[----:B------:R-:W-:-:S04]  /*0a90*/  IMAD.WIDE.U32 R146, R185, c[0x0][0x240], R146 ;  /* 0x00009000b9927a25 */ /* 0x000fc800078e0092 */
[----:B------:R-:W-:Y:S02]  /*0aa0*/  IMAD.SHL.U32 R96, R8, 0x40, RZ ;  /* 0x0000004008607824 */ /* 0x000fe400078e00ff */
[----:B------:R-:W-:Y:S02]  /*0ab0*/  IMAD R15, R94, R18, RZ ;  /* 0x000000125e0f7224 */ /* 0x000fe400078e02ff */
[C---:B------:R-:W-:Y:S02]  /*0ac0*/  IMAD R9, R0.reuse, R97, R9 ;  /* 0x0000006100097224 */ /* 0x040fe400078e0209 */
[----:B------:R-:W-:Y:S02]  /*0ad0*/  IMAD.IADD R147, R147, 0x1, R3 ;  /* 0x0000000193937824 */ /* 0x000fe400078e0203 */
[----:B------:R-:W-:Y:S02]  /*0ae0*/  IMAD R0, R0, R96, R15 ;  /* 0x0000006000007224 */ /* 0x000fe400078e020f */
[----:B------:R-:W-:-:S02]  /*0af0*/  IMAD.SHL.U32 R3, R4, 0x40, RZ ;  /* 0x0000004004037824 */ /* 0x000fc400078e00ff */
[----:B------:R-:W-:Y:S01]  /*0b00*/  IMAD.IADD R15, R93, 0x1, -R4 ;  /* 0x000000015d0f7824 */ /* 0x000fe200078e0a04 */
[----:B------:R-:W-:Y:S01]  /*0b10*/  IADD3 R4, R12, 0x40, RZ ;  /* 0x000000400c047810 */ /* 0x000fe20007ffe0ff */
[----:B------:R-:W-:Y:S01]  /*0b20*/  IMAD R151, R149, c[0x0][0x248], RZ ;  /* 0x0000920095977a24 */ /* 0x000fe200078e02ff */
[----:B------:R-:W-:Y:S01]  /*0b30*/  LOP3.LUT R3, R3, 0x1c0, RZ, 0xc0, !PT ;  /* 0x000001c003037812 */ /* 0x000fe200078ec0ff */
[----:B------:R-:W-:Y:S01]  /*0b40*/  IMAD R14, R18, -0x40, R15 ;  /* 0xffffffc0120e7824 */ /* 0x000fe200078e020f */
[----:B------:R-:W-:Y:S01]  /*0b50*/  ISETP.GE.AND P4, PT, R4, c[0x0][0x1d4], PT ;  /* 0x0000750004007a0c */ /* 0x000fe20003f86270 */
[C---:B------:R-:W-:Y:S01]  /*0b60*/  IMAD R151, R144.reuse, c[0x0][0x24c], R151 ;  /* 0x0000930090977a24 */ /* 0x040fe200078e0297 */
[----:B------:R-:W-:Y:S01]  /*0b70*/  LOP3.LUT R10, R3, 0x38, R12, 0xf8, !PT ;  /* 0x00000038030a7812 */ /* 0x000fe200078ef80c */
[----:B------:R-:W-:Y:S01]  /*0b80*/  IMAD.WIDE.U32 R146, R144, c[0x0][0x248], R146 ;  /* 0x0000920090927a25 */ /* 0x000fe200078e0092 */
[----:B------:R-:W-:Y:S02]  /*0b90*/  SHF.R.U32.HI R3, RZ, 0x3, R3 ;  /* 0x00000003ff037819 */ /* 0x000fe40000011603 */
[C---:B------:R-:W-:Y:S01]  /*0ba0*/  ISETP.GE.AND P1, PT, R14.reuse, 0x21, PT ;  /* 0x000000210e00780c */ /* 0x040fe20003f26270 */
[----:B------:R-:W-:Y:S01]  /*0bb0*/  IMAD.IADD R151, R147, 0x1, R151 ;  /* 0x0000000193977824 */ /* 0x000fe200078e0297 */
[----:B------:R-:W-:Y:S01]  /*0bc0*/  ISETP.GE.AND P2, PT, R14, 0x1, PT ;  /* 0x000000010e00780c */ /* 0x000fe20003f46270 */
[----:B------:R-:W-:Y:S01]  /*0bd0*/  IMAD.MOV.U32 R150, RZ, RZ, R146 ;  /* 0x000000ffff967224 */ /* 0x000fe200078e0092 */
[----:B------:R-:W-:Y:S01]  /*0be0*/  LOP3.LUT R3, R10, R3, RZ, 0x3c, !PT ;  /* 0x000000030a037212 */ /* 0x000fe200078e3cff */
[----:B------:R-:W-:Y:S01]  /*0bf0*/  IMAD.WIDE.U32 R20, R185, c[0x0][0x260], R20 ;  /* 0x00009800b9147a25 */ /* 0x000fe200078e0014 */
[----:B------:R-:W-:-:S02]  /*0c00*/  LEA.HI R10, R7, R84, RZ, 0x6 ;  /* 0x00000054070a7211 */ /* 0x000fc400078f30ff */
[----:B------:R-:W-:Y:S01]  /*0c10*/  IADD3 R12, R12, 0x80, RZ ;  /* 0x000000800c0c7810 */ /* 0x000fe20007ffe0ff */
[----:B------:R-:W-:-:S04]  /*0c20*/  IMAD.WIDE.U32 R14, R18, R97, R150 ;  /* 0x00000061120e7225 */ /* 0x000fc800078e0096 */
[----:B------:R-:W-:Y:S01]  /*0c30*/  IMAD.SHL.U32 R10, R10, 0x8, RZ ;  /* 0x000000080a0a7824 */ /* 0x000fe200078e00ff */
[----:B------:R-:W-:Y:S01]  /*0c40*/  @P1 IADD3 R4, P6, R99, R14, RZ ;  /* 0x0000000e63041210 */ /* 0x000fe20007fde0ff */
[----:B------:R-:W-:Y:S02]  /*0c50*/  IMAD.IADD R23, R21, 0x1, R22 ;  /* 0x0000000115177824 */ /* 0x000fe400078e0216 */
[----:B------:R-:W-:Y:S01]  /*0c60*/  IMAD.MOV.U32 R22, RZ, RZ, R20 ;  /* 0x000000ffff167224 */ /* 0x000fe200078e0014 */
[----:B------:R-:W-:Y:S01]  /*0c70*/  @P2 LEA R20, P0, R14, c[0x0][0x220], 0x1 ;  /* 0x000088000e142a11 */ /* 0x000fe200078008ff */
[----:B------:R-:W-:Y:S01]  /*0c80*/  IMAD R149, R149, c[0x0][0x268], RZ ;  /* 0x00009a0095957a24 */ /* 0x000fe200078e02ff */
[----:B------:R-:W-:Y:S01]  /*0c90*/  LOP3.LUT R10, R3, 0xfffffe00, R10, 0xf8, !PT ;  /* 0xfffffe00030a7812 */ /* 0x000fe200078ef80a */
[----:B------:R-:W-:Y:S02]  /*0ca0*/  IMAD.IADD R9, R15, 0x1, R9 ;  /* 0x000000010f097824 */ /* 0x000fe400078e0209 */
[----:B------:R-:W-:-:S02]  /*0cb0*/  IMAD R149, R144, c[0x0][0x26c], R149 ;  /* 0x00009b0090957a24 */ /* 0x000fc400078e0295 */
[----:B------:R-:W-:Y:S01]  /*0cc0*/  IMAD.WIDE.U32 R144, R144, c[0x0][0x268], R22 ;  /* 0x00009a0090907a25 */ /* 0x000fe200078e0016 */
[--C-:B------:R-:W-:Y:S02]  /*0cd0*/  @P2 LEA.HI.X R21, R14, c[0x0][0x224], R9.reuse, 0x1, P0 ;  /* 0x000089000e152a11 */ /* 0x100fe400000f0c09 */
[----:B------:R-:W-:Y:S01]  /*0ce0*/  @P1 LEA R22, P0, R4, c[0x0][0x220], 0x1 ;  /* 0x0000880004161a11 */ /* 0x000fe200078008ff */
[----:B------:R-:W-:Y:S01]  /*0cf0*/  @P1 IMAD.X R3, R98, 0x1, R9, P6 ;  /* 0x0000000162031824 */ /* 0x000fe200030e0609 */
[----:B------:R-:W-:Y:S01]  /*0d00*/  ISETP.NE.AND P6, PT, R5, RZ, PT ;  /* 0x000000ff0500720c */ /* 0x000fe20003fc5270 */
[----:B------:R-:W-:Y:S02]  /*0d10*/  @P1 IMAD.SHL.U32 R9, R10, 0x2, RZ ;  /* 0x000000020a091824 */ /* 0x000fe400078e00ff */
[----:B------:R-:W-:Y:S01]  /*0d20*/  IMAD.IADD R149, R145, 0x1, R149 ;  /* 0x0000000191957824 */ /* 0x000fe200078e0295 */
[----:B------:R-:W-:Y:S01]  /*0d30*/  @P1 LEA.HI.X R23, R4, c[0x0][0x224], R3, 0x1, P0 ;  /* 0x0000890004171a11 */ /* 0x000fe200000f0c03 */
[----:B------:R-:W-:Y:S01]  /*0d40*/  IMAD.MOV.U32 R148, RZ, RZ, R144 ;  /* 0x000000ffff947224 */ /* 0x000fe200078e0090 */
[----:B------:R-:W-:Y:S01]  /*0d50*/  ISETP.GT.AND P0, PT, R18, R11, PT ;  /* 0x0000000b1200720c */ /* 0x000fe20003f04270 */
[----:B------:R-:W-:-:S02]  /*0d60*/  IMAD.SHL.U32 R102, R8, 0x20, RZ ;  /* 0x0000002008667824 */ /* 0x000fc400078e00ff */
[----:B------:R-:W-:-:S04]  /*0d70*/  IMAD.WIDE.U32 R14, R18, R96, R148 ;  /* 0x00000060120e7225 */ /* 0x000fc800078e0094 */
[----:B------:R-:W-:Y:S02]  /*0d80*/  IMAD.IADD R0, R15, 0x1, R0 ;  /* 0x000000010f007824 */ /* 0x000fe400078e0200 */
[----:B------:R-:W-:Y:S02]  /*0d90*/  @P2 IMAD.SHL.U32 R8, R10, 0x2, RZ ;  /* 0x000000020a082824 */ /* 0x000fe400078e00ff */
[----:B------:R-:W-:Y:S02]  /*0da0*/  IMAD.MOV.U32 R100, RZ, RZ, 0x1 ;  /* 0x00000001ff647424 */ /* 0x000fe400078e00ff */
[----:B------:R-:W-:Y:S02]  /*0db0*/  IMAD.IADD R164, R89, 0x1, R2 ;  /* 0x0000000159a47824 */ /* 0x000fe400078e0202 */
[----:B------:R-:W-:Y:S02]  /*0dc0*/  IMAD R162, R88, c[0x0][0x1e8], RZ ;  /* 0x00007a0058a27a24 */ /* 0x000fe400078e02ff */
[----:B------:R-:W-:-:S04]  /*0dd0*/  IMAD.WIDE.U32 R26, R164, c[0x0][0x1e0], RZ ;  /* 0x00007800a41a7a25 */ /* 0x000fc800078e00ff */
[----:B------:R-:W-:Y:S02]  /*0de0*/  IMAD R162, R185, c[0x0][0x1ec], R162 ;  /* 0x00007b00b9a27a24 */ /* 0x000fe400078e02a2 */
[----:B------:R-:W-:Y:S02]  /*0df0*/  IMAD R28, R88, c[0x0][0x210], RZ ;  /* 0x00008400581c7a24 */ /* 0x000fe400078e02ff */
[----:B------:R-:W-:-:S04]  /*0e00*/  IMAD.WIDE.U32 R166, R109, c[0x0][0x1e0], RZ ;  /* 0x000078006da67a25 */ /* 0x000fc800078e00ff */
[----:B------:R-:W-:Y:S02]  /*0e10*/  IMAD R28, R185, c[0x0][0x214], R28 ;  /* 0x00008500b91c7a24 */ /* 0x000fe400078e021c */
[----:B------:R-:W-:Y:S02]  /*0e20*/  IMAD.MOV.U32 R69, RZ, RZ, 0x1 ;  /* 0x00000001ff457424 */ /* 0x000fe400078e00ff */
[----:B------:R-:W-:Y:S01]  /*0e30*/  IMAD.MOV.U32 R51, RZ, RZ, RZ ;  /* 0x000000ffff337224 */ /* 0x000fe200078e00ff */
[----:B--2---:R-:W-:Y:S01]  /*0e40*/  @P3 SHF.R.S32.HI R17, RZ, 0x1f, R16 ;  /* 0x0000001fff113819 */ /* 0x004fe20000011410 */
[----:B------:R-:W-:Y:S02]  /*0e50*/  @!P3 IMAD.MOV.U32 R16, RZ, RZ, R184 ;  /* 0x000000ffff10b224 */ /* 0x000fe400078e00b8 */
[----:B------:R-:W-:Y:S01]  /*0e60*/  @!P3 IMAD.MOV.U32 R17, RZ, RZ, R13 ;  /* 0x000000ffff11b224 */ /* 0x000fe200078e000d */
[----:B------:R-:W-:Y:S01]  /*0e70*/  ISETP.GE.AND P3, PT, R12, c[0x0][0x1d4], PT ;  /* 0x000075000c007a0c */ /* 0x000fe20003f66270 */
[----:B------:R-:W-:Y:S01]  /*0e80*/  @P2 IMAD.SHL.U32 R12, R10, 0x2, RZ ;  /* 0x000000020a0c2824 */ /* 0x000fe200078e00ff */
[----:B------:R-:W-:Y:S01]  /*0e90*/  SEL R160, R16, RZ, !P6 ;  /* 0x000000ff10a07207 */ /* 0x000fe20007000000 */
[----:B------:R-:W-:Y:S01]  /*0ea0*/  IMAD.MOV.U32 R13, RZ, RZ, c[0x0][0x27c] ;  /* 0x00009f00ff0d7624 */ /* 0x000fe200078e00ff */
[----:B------:R-:W-:-:S02]  /*0eb0*/  SEL R4, R17, RZ, !P6 ;  /* 0x000000ff11047207 */ /* 0x000fc40007000000 */
[----:B------:R-:W-:Y:S01]  /*0ec0*/  @!PT LDS RZ, [RZ] ;  /* 0x00000000fffff984 */ /* 0x000fe20000000800 */
[----:B------:R-:W-:Y:S01]  /*0ed0*/  @!PT LDS RZ, [RZ] ;  /* 0x00000000fffff984 */ /* 0x000fe20000000800 */
[----:B------:R-:W-:Y:S01]  /*0ee0*/  @!PT LDS RZ, [RZ] ;  /* 0x00000000fffff984 */ /* 0x000fe20000000800 */
[----:B------:R1:W-:Y:S01]  /*0ef0*/  @P2 LDGSTS.E.BYPASS.LTC128B.128 [R12+0xc100], [R20.64], !P5 ;  /* 0x0c100000140c2fae */ /* 0x0003e2000e901d46 */
[C---:B------:R-:W-:Y:S01]  /*0f00*/  @P2 LEA R16, P6, R14.reuse, c[0x0][0x250], 0x1 ;  /* 0x000094000e102a11 */ /* 0x040fe200078c08ff */
[----:B------:R-:W-:Y:S02]  /*0f10*/  IMAD.SHL.U32 R13, R13, 0x2, RZ ;  /* 0x000000020d0d7824 */ /* 0x000fe400078e00ff */
[----:B------:R1:W-:Y:S01]  /*0f20*/  @P2 LDGSTS.E.BYPASS.LTC128B.128 [R12+0xe100], [R20.64+0x80], !P4 ;  /* 0x0e100080140c2fae */ /* 0x0003e2000e101d46 */
[----:B------:R-:W-:Y:S01]  /*0f30*/  @P2 LEA.HI.X R17, R14, c[0x0][0x254], R0, 0x1, P6 ;  /* 0x000095000e112a11 */ /* 0x000fe200030f0c00 */
[----:B------:R-:W-:Y:S01]  /*0f40*/  IMAD R121, R4, c[0x0][0x1f0], RZ ;  /* 0x00007c0004797a24 */ /* 0x000fe200078e02ff */
[----:B------:R-:W-:Y:S01]  /*0f50*/  @P1 IADD3 R3, P6, R102, R14, RZ ;  /* 0x0000000e66031210 */ /* 0x000fe20007fde0ff */
[----:B------:R1:W-:Y:S01]  /*0f60*/  @P2 LDGSTS.E.BYPASS.LTC128B.128 [R12+0x10100], [R20.64+0x100], !P3 ;  /* 0x10100100140c2fae */ /* 0x0003e2000d901d46 */
[----:B------:R-:W-:Y:S01]  /*0f70*/  @P0 IADD3 R14, R6, -0x2, RZ ;  /* 0xfffffffe060e0810 */ /* 0x000fe20007ffe0ff */
[----:B------:R-:W-:-:S02]  /*0f80*/  IMAD R121, R160, c[0x0][0x1f4], R121 ;  /* 0x00007d00a0797a24 */ /* 0x000fc400078e0279 */
[----:B------:R2:W-:Y:S01]  /*0f90*/  @P1 LDGSTS.E.BYPASS.LTC128B.128 [R9+0xd100], [R22.64], !P5 ;  /* 0x0d10000016091fae */ /* 0x0005e2000e901d46 */
[----:B------:R-:W-:Y:S01]  /*0fa0*/  @P0 SHF.R.S32.HI R5, RZ, 0x1f, R14 ;  /* 0x0000001fff050819 */ /* 0x000fe2000001140e */
[----:B------:R-:W-:Y:S02]  /*0fb0*/  @P0 IMAD R6, R95, R14, RZ ;  /* 0x0000000e5f060224 */ /* 0x000fe400078e02ff */
[----:B------:R2:W-:Y:S01]  /*0fc0*/  @P1 LDGSTS.E.BYPASS.LTC128B.128 [R9+0xf100], [R22.64+0x80], !P4 ;  /* 0x0f10008016091fae */ /* 0x0005e2000e101d46 */
[----:B------:R-:W-:Y:S02]  /*0fd0*/  @P1 IMAD.X R0, R101, 0x1, R0, P6 ;  /* 0x0000000165001824 */ /* 0x000fe400030e0600 */
[----:B------:R-:W-:Y:S01]  /*0fe0*/  @P0 IMAD R6, R5, R97, R6 ;  /* 0x0000006105060224 */ /* 0x000fe200078e0206 */
[----:B------:R2:W-:Y:S01]  /*0ff0*/  @P1 LDGSTS.E.BYPASS.LTC128B.128 [R9+0x11100], [R22.64+0x100], !P3 ;  /* 0x1110010016091fae */ /* 0x0005e2000d901d46 */
[----:B------:R-:W-:Y:S01]  /*1000*/  LOP3.LUT R5, R24, 0xfffffffc, RZ, 0xc0, !PT ;  /* 0xfffffffc18057812 */ /* 0x000fe200078ec0ff */
[----:B------:R-:W-:Y:S01]  /*1010*/  IMAD R119, R4, c[0x0][0x218], RZ ;  /* 0x0000860004777a24 */ /* 0x000fe200078e02ff */
[----:B------:R-:W-:Y:S01]  /*1020*/  SHF.R.S32.HI R24, RZ, 0x1f, R24 ;  /* 0x0000001fff187819 */ /* 0x000fe20000011418 */
[----:B------:R-:W0:Y:S01]  /*1030*/  LDGDEPBAR ;  /* 0x00000000000079af */ /* 0x000e220000000000 */
[----:B------:R-:W-:-:S02]  /*1040*/  IMAD.MOV.U32 R4, RZ, RZ, c[0x0][0x280] ;  /* 0x0000a000ff047624 */ /* 0x000fc400078e00ff */
[----:B------:R-:W-:Y:S01]  /*1050*/  LEA.HI R24, R24, R109, RZ, 0x3 ;  /* 0x0000006d18187211 */ /* 0x000fe200078f18ff */
[----:B------:R-:W-:Y:S01]  /*1060*/  BAR.SYNC.DEFER_BLOCKING 0x0 ;  /* 0x0000000000007b1d */ /* 0x000fe20000010000 */
[----:B------:R-:W-:Y:S01]  /*1070*/  IMAD R119, R160, c[0x0][0x21c], R119 ;  /* 0x00008700a0777a24 */ /* 0x000fe200078e0277 */
[C---:B------:R-:W-:Y:S01]  /*1080*/  SHF.L.U64.HI R127, R4.reuse, R131, c[0x0][0x284] ;  /* 0x0000a100047f7619 */ /* 0x040fe20000010283 */
[----:B------:R-:W-:Y:S01]  /*1090*/  IMAD.SHL.U32 R129, R4, 0x40, RZ ;  /* 0x0000004004817824 */ /* 0x000fe200078e00ff */
[----:B------:R-:W-:Y:S02]  /*10a0*/  LOP3.LUT R24, R24, 0xfffffff8, RZ, 0xc0, !PT ;  /* 0xfffffff818187812 */ /* 0x000fe400078ec0ff */
[----:B-1----:R-:W-:Y:S01]  /*10b0*/  IADD3 R12, -R13, c[0x0][0x1d4], RZ ;  /* 0x000075000d0c7a10 */ /* 0x002fe20007ffe1ff */
[----:B--2---:R-:W-:Y:S01]  /*10c0*/  IMAD.IADD R22, R84, 0x1, -R5 ;  /* 0x0000000154167824 */ /* 0x004fe200078e0a05 */
[----:B------:R-:W-:-:S03]  /*10d0*/  SHF.R.S32.HI R5, RZ, 0x1f, R164 ;  /* 0x0000001fff057819 */ /* 0x000fc600000114a4 */
[C---:B------:R-:W-:Y:S01]  /*10e0*/  IMAD.SHL.U32 R20, R22.reuse, 0x4, RZ ;  /* 0x0000000416147824 */ /* 0x040fe200078e00ff */
[----:B------:R-:W-:Y:S01]  /*10f0*/  @!PT LDS RZ, [RZ] ;  /* 0x00000000fffff984 */ /* 0x000fe20000000800 */
[----:B------:R-:W-:Y:S01]  /*1100*/  @!PT LDS RZ, [RZ] ;  /* 0x00000000fffff984 */ /* 0x000fe20000000800 */
[----:B------:R-:W-:Y:S01]  /*1110*/  @!PT LDS RZ, [RZ] ;  /* 0x00000000fffff984 */ /* 0x000fe20000000800 */
[----:B------:R1:W-:Y:S01]  /*1120*/  @P2 LDGSTS.E.BYPASS.LTC128B.128 [R8+0x100], [R16.64], !P5 ;  /* 0x0010000010082fae */ /* 0x0003e2000e901d46 */
[----:B------:R-:W-:-:S03]  /*1130*/  IMAD.SHL.U32 R22, R22, 0x8, RZ ;  /* 0x0000000816167824 */ /* 0x000fc600078e00ff */
[----:B------:R1:W-:Y:S01]  /*1140*/  @P2 LDGSTS.E.BYPASS.LTC128B.128 [R8+0x2100], [R16.64+0x80], !P4 ;  /* 0x0210008010082fae */ /* 0x0003e2000e101d46 */
[----:B------:R-:W-:Y:S02]  /*1150*/  IADD3 R19, R20, 0x20, RZ ;  /* 0x0000002014137810 */ /* 0x000fe40007ffe0ff */
[----:B------:R-:W-:Y:S01]  /*1160*/  SHF.R.S32.HI R23, RZ, 0x1f, R22 ;  /* 0x0000001fff177819 */ /* 0x000fe20000011416 */
[----:B------:R1:W-:Y:S01]  /*1170*/  @P2 LDGSTS.E.BYPASS.LTC128B.128 [R8+0x4100], [R16.64+0x100], !P3 ;  /* 0x0410010010082fae */ /* 0x0003e2000d901d46 */
[----:B------:R-:W-:Y:S01]  /*1180*/  ISETP.LE.AND P2, PT, R100, c[0x0][0x27c], PT ;  /* 0x00009f0064007a0c */ /* 0x000fe20003f43270 */
[----:B------:R-:W-:Y:S01]  /*1190*/  IMAD.IADD R15, R20, 0x1, R19 ;  /* 0x00000001140f7824 */ /* 0x000fe200078e0213 */
[----:B------:R-:W-:Y:S01]  /*11a0*/  SHF.R.S32.HI R21, RZ, 0x1f, R20 ;  /* 0x0000001fff157819 */ /* 0x000fe20000011414 */
[C---:B------:R-:W-:Y:S01]  /*11b0*/  IMAD.WIDE.U32 R156, R109.reuse, c[0x0][0x280], R22 ;  /* 0x0000a0006d9c7a25 */ /* 0x040fe200078e0016 */
[C---:B------:R-:W-:Y:S02]  /*11c0*/  IADD3 R141, R22.reuse, 0x60, RZ ;  /* 0x00000060168d7810 */ /* 0x040fe40007ffe0ff */
[C---:B------:R-:W-:Y:S01]  /*11d0*/  IADD3 R140, R22.reuse, 0x80, RZ ;  /* 0x00000080168c7810 */ /* 0x040fe20007ffe0ff */
[----:B------:R-:W-:Y:S01]  /*11e0*/  IMAD.WIDE.U32 R30, R109, c[0x0][0x280], R20 ;  /* 0x0000a0006d1e7a25 */ /* 0x000fe200078e0014 */
[----:B------:R-:W-:-:S03]  /*11f0*/  IADD3 R139, R22, 0xa0, RZ ;  /* 0x000000a0168b7810 */ /* 0x000fc60007ffe0ff */
[----:B------:R-:W-:Y:S02]  /*1200*/  IMAD.WIDE.U32 R158, R109, c[0x0][0x290], R22 ;  /* 0x0000a4006d9e7a25 */ /* 0x000fe400078e0016 */
[----:B------:R-:W-:Y:S02]  /*1210*/  @P2 LOP3.LUT R186, R186, 0x2, RZ, 0xfc, !PT ;  /* 0x00000002baba2812 */ /* 0x000fe400078efcff */
        /* <DEDUP_REMOVED lines=15> */
[----:B------:R-:W-:Y:S01]  /*1310*/  SEL R0, RZ, c[0x0][0x27c], !P2 ;  /* 0x00009f00ff007a07 */ /* 0x000fe20005000000 */
[----:B------:R-:W-:Y:S01]  /*1320*/  IMAD.IADD R16, R20, 0x1, R17 ;  /* 0x0000000114107824 */ /* 0x000fe200078e0211 */
[----:B------:R-:W-:Y:S01]  /*1330*/  SHF.R.S32.HI R108, RZ, 0x1f, R9 ;  /* 0x0000001fff6c7819 */ /* 0x000fe20000011409 */
[----:B------:R-:W-:Y:S01]  /*1340*/  IMAD.IADD R163, R27, 0x1, R162 ;  /* 0x000000011ba37824 */ /* 0x000fe200078e02a2 */
[----:B------:R-:W-:Y:S01]  /*1350*/  SHF.R.S32.HI R104, RZ, 0x1f, R3 ;  /* 0x0000001fff687819 */ /* 0x000fe20000011403 */
[----:B------:R-:W-:Y:S01]  /*1360*/  IMAD.MOV.U32 R162, RZ, RZ, R26 ;  /* 0x000000ffffa27224 */ /* 0x000fe200078e001a */
[----:B------:R-:W-:Y:S01]  /*1370*/  ISETP.GE.AND P2, PT, R16, c[0x0][0x27c], PT ;  /* 0x00009f0010007a0c */ /* 0x000fe20003f46270 */
[----:B------:R-:W-:Y:S01]  /*1380*/  IMAD.WIDE.U32 R26, R185, c[0x0][0x210], R22 ;  /* 0x00008400b91a7a25 */ /* 0x000fe200078e0016 */
[----:B------:R-:W-:-:S02]  /*1390*/  LEA.HI R138, R108, R9, RZ, 0x3 ;  /* 0x000000096c8a7211 */ /* 0x000fc400078f18ff */
[----:B------:R-:W-:Y:S01]  /*13a0*/  LEA.HI R104, R104, R3, RZ, 0x4 ;  /* 0x0000000368687211 */ /* 0x000fe200078f20ff */
        /* <DEDUP_REMOVED lines=9> */
[----:B------:R-:W-:Y:S01]  /*1440*/  SHF.R.S32.HI R0, RZ, 0x1f, R3 ;  /* 0x0000001fff007819 */ /* 0x000fe20000011403 */
[----:B------:R-:W-:Y:S01]  /*1450*/  IMAD.IADD R13, R13, 0x1, R16 ;  /* 0x000000010d0d7824 */ /* 0x000fe200078e0210 */
[C---:B------:R-:W-:Y:S01]  /*1460*/  LOP3.LUT P6, RZ, R9.reuse, 0x4, RZ, 0xc0, !PT ;  /* 0x0000000409ff7812 */ /* 0x040fe200078cc0ff */
[----:B------:R-:W-:Y:S01]  /*1470*/  IMAD.SHL.U32 R9, R9, 0x40, RZ ;  /* 0x0000004009097824 */ /* 0x000fe200078e00ff */
[----:B------:R-:W-:Y:S01]  /*1480*/  LEA.HI R105, R105, R2, RZ, 0x4 ;  /* 0x0000000269697211 */ /* 0x000fe200078f20ff */
[----:B------:R-:W-:Y:S01]  /*1490*/  IMAD.WIDE.U32 R162, R160, c[0x0][0x1f0], R162 ;  /* 0x00007c00a0a27a25 */ /* 0x000fe200078e00a2 */
[----:B------:R-:W-:-:S02]  /*14a0*/  LEA.HI R137, R0, R3, RZ, 0x3 ;  /* 0x0000000300897211 */ /* 0x000fc400078f18ff */
[----:B------:R-:W-:Y:S01]  /*14b0*/  LEA.HI R2, R7, R84, RZ, 0x5 ;  /* 0x0000005407027211 */ /* 0x000fe200078f28ff */
[----:B------:R-:W-:Y:S01]  /*14c0*/  IMAD.IADD R121, R163, 0x1, R121 ;  /* 0x00000001a3797824 */ /* 0x000fe200078e0279 */
[----:B------:R-:W-:Y:S01]  /*14d0*/  LEA.HI R0, R0, R3, RZ, 0x6 ;  /* 0x0000000300007211 */ /* 0x000fe200078f30ff */
[----:B------:R-:W-:Y:S01]  /*14e0*/  IMAD.WIDE.U32 R160, R160, c[0x0][0x218], R28 ;  /* 0x00008600a0a07a25 */ /* 0x000fe200078e001c */
[----:B------:R-:W-:Y:S02]  /*14f0*/  SHF.R.S32.HI R103, RZ, 0x1f, R12 ;  /* 0x0000001fff677819 */ /* 0x000fe4000001140c */
[----:B------:R-:W-:Y:S01]  /*1500*/  LOP3.LUT R9, R9, 0x1c0, RZ, 0xc0, !PT ;  /* 0x000001c009097812 */ /* 0x000fe200078ec0ff */
[----:B------:R-:W-:Y:S01]  /*1510*/  IMAD.SHL.U32 R2, R2, 0x10, RZ ;  /* 0x0000001002027824 */ /* 0x000fe200078e00ff */
[----:B------:R-:W-:Y:S01]  /*1520*/  SHF.R.S32.HI R106, RZ, 0x1f, R13 ;  /* 0x0000001fff6a7819 */ /* 0x000fe2000001140d */
[----:B------:R-:W-:Y:S01]  /*1530*/  IMAD.SHL.U32 R0, R0, 0x40, RZ ;  /* 0x0000004000007824 */ /* 0x000fe200078e00ff */
[----:B------:R-:W-:Y:S01]  /*1540*/  LEA.HI R103, R103, R12, RZ, 0x4 ;  /* 0x0000000c67677211 */ /* 0x000fe200078f20ff */
[----:B------:R-:W-:Y:S01]  /*1550*/  IMAD.IADD R119, R161, 0x1, R119 ;  /* 0x00000001a1777824 */ /* 0x000fe200078e0277 */
[----:B------:R-:W-:-:S02]  /*1560*/  SHF.R.U32.HI R3, RZ, 0x3, R9 ;  /* 0x00000003ff037819 */ /* 0x000fc40000011609 */
[C---:B------:R-:W-:Y:S02]  /*1570*/  LOP3.LUT R12, R9.reuse, 0x38, R137, 0xf8, !PT ;  /* 0x00000038090c7812 */ /* 0x040fe400078ef889 */
[CC--:B------:R-:W-:Y:S02]  /*1580*/  LEA.HI R136, R106.reuse, R13.reuse, RZ, 0x3 ;  /* 0x0000000d6a887211 */ /* 0x0c0fe400078f18ff */
[----:B------:R-:W-:Y:S02]  /*1590*/  LEA.HI R106, R106, R13, RZ, 0x6 ;  /* 0x0000000d6a6a7211 */ /* 0x000fe400078f30ff */
[----:B------:R-:W-:Y:S02]  /*15a0*/  LOP3.LUT R2, R2, 0xfffffe00, RZ, 0xc0, !PT ;  /* 0xfffffe0002027812 */ /* 0x000fe400078ec0ff */
[----:B------:R-:W-:Y:S01]  /*15b0*/  LOP3.LUT R24, R9, 0x38, R138, 0xf8, !PT ;  /* 0x0000003809187812 */ /* 0x000fe200078ef88a */
[----:B------:R-:W-:Y:S01]  /*15c0*/  IMAD.SHL.U32 R106, R106, 0x40, RZ ;  /* 0x000000406a6a7824 */ /* 0x000fe200078e00ff */
[----:B------:R-:W-:-:S02]  /*15d0*/  LOP3.LUT R0, R0, 0xfffff000, RZ, 0xc0, !PT ;  /* 0xfffff00000007812 */ /* 0x000fc400078ec0ff */
[-C--:B------:R-:W-:Y:S02]  /*15e0*/  LOP3.LUT R107, R12, R3.reuse, RZ, 0x3c, !PT ;  /* 0x000000030c6b7212 */ /* 0x080fe400078e3cff */
[----:B------:R-:W-:Y:S02]  /*15f0*/  SHF.R.S32.HI R105, RZ, 0x4, R105 ;  /* 0x00000004ff697819 */ /* 0x000fe40000011469 */
[----:B------:R-:W-:Y:S02]  /*1600*/  LOP3.LUT R108, R108, 0xfffff000, RZ, 0xc0, !PT ;  /* 0xfffff0006c6c7812 */ /* 0x000fe400078ec0ff */
[----:B------:R-:W-:Y:S02]  /*1610*/  LOP3.LUT R7, R24, R3, RZ, 0x3c, !PT ;  /* 0x0000000318077212 */ /* 0x000fe400078e3cff */
[----:B------:R-:W-:Y:S02]  /*1620*/  IADD3 R107, R107, R0, R2 ;  /* 0x000000006b6b7210 */ /* 0x000fe40007ffe002 */
[----:B------:R-:W-:-:S02]  /*1630*/  LOP3.LUT R0, R9, 0x38, R136, 0xf8, !PT ;  /* 0x0000003809007812 */ /* 0x000fc400078ef888 */
[----:B------:R-:W-:Y:S02]  /*1640*/  LEA.HI.SX32 R105, R138, R105, 0x1d ;  /* 0x000000698a697211 */ /* 0x000fe400078feaff */
[----:B------:R-:W-:Y:S02]  /*1650*/  SHF.R.S32.HI R104, RZ, 0x4, R104 ;  /* 0x00000004ff687819 */ /* 0x000fe40000011468 */
[----:B------:R-:W-:Y:S02]  /*1660*/  SHF.R.S32.HI R103, RZ, 0x4, R103 ;  /* 0x00000004ff677819 */ /* 0x000fe40000011467 */
[----:B------:R-:W-:Y:S02]  /*1670*/  IADD3 R108, R7, R108, R2 ;  /* 0x0000006c076c7210 */ /* 0x000fe40007ffe002 */
[----:B------:R-:W-:Y:S02]  /*1680*/  SHF.R.S32.HI R8, RZ, 0x1f, R109 ;  /* 0x0000001fff087819 */ /* 0x000fe4000001146d */
[----:B------:R-:W-:-:S02]  /*1690*/  LOP3.LUT R106, R106, 0xfffff000, RZ, 0xc0, !PT ;  /* 0xfffff0006a6a7812 */ /* 0x000fc400078ec0ff */
[----:B------:R-:W-:Y:S01]  /*16a0*/  LOP3.LUT R7, R0, R3, RZ, 0x3c, !PT ;  /* 0x0000000300077212 */ /* 0x000fe200078e3cff */
[C---:B------:R-:W-:Y:S01]  /*16b0*/  IMAD R152, R8.reuse, c[0x0][0x280], RZ ;  /* 0x0000a00008987a24 */ /* 0x040fe200078e02ff */
[----:B------:R-:W-:Y:S01]  /*16c0*/  LEA.HI.SX32 R104, R137, R104, 0x1d ;  /* 0x0000006889687211 */ /* 0x000fe200078feaff */
[----:B------:R-:W-:Y:S01]  /*16d0*/  IMAD R154, R8, c[0x0][0x290], RZ ;  /* 0x0000a400089a7a24 */ /* 0x000fe200078e02ff */
[----:B------:R-:W-:Y:S01]  /*16e0*/  SHF.R.S32.HI R0, RZ, 0x1f, R105 ;  /* 0x0000001fff007819 */ /* 0x000fe20000011469 */
[C---:B------:R-:W-:Y:S01]  /*16f0*/  IMAD R152, R109.reuse, c[0x0][0x284], R152 ;  /* 0x0000a1006d987a24 */ /* 0x040fe200078e0298 */
[----:B------:R-:W-:Y:S01]  /*1700*/  LEA.HI.SX32 R103, R136, R103, 0x1d ;  /* 0x0000006788677211 */ /* 0x000fe200078feaff */
[----:B------:R-:W-:Y:S01]  /*1710*/  IMAD R154, R109, c[0x0][0x294], R154 ;  /* 0x0000a5006d9a7a24 */ /* 0x000fe200078e029a */
[----:B------:R-:W-:Y:S01]  /*1720*/  IADD3 R106, R7, R106, R2 ;  /* 0x0000006a076a7210 */ /* 0x000fe20007ffe002 */
[----:B------:R-:W-:Y:S01]  /*1730*/  IMAD.IADD R157, R157, 0x1, R152 ;  /* 0x000000019d9d7824 */ /* 0x000fe200078e0298 */
[----:B------:R-:W-:Y:S01]  /*1740*/  SHF.R.S32.HI R7, RZ, 0x1f, R104 ;  /* 0x0000001fff077819 */ /* 0x000fe20000011468 */
[----:B------:R-:W-:Y:S01]  /*1750*/  IMAD.IADD R153, R152, 0x1, R31 ;  /* 0x0000000198997824 */ /* 0x000fe200078e021f */
[----:B------:R-:W-:Y:S01]  /*1760*/  LEA.HI R13, R0, R105, RZ, 0x3 ;  /* 0x00000069000d7211 */ /* 0x000fe200078f18ff */
[----:B------:R-:W-:Y:S01]  /*1770*/  IMAD.SHL.U32 R105, R105, 0x8, RZ ;  /* 0x0000000869697824 */ /* 0x000fe200078e00ff */
[----:B------:R-:W-:Y:S01]  /*1780*/  SHF.R.S32.HI R0, RZ, 0x1f, R103 ;  /* 0x0000001fff007819 */ /* 0x000fe20000011467 */
[----:B------:R-:W-:Y:S01]  /*1790*/  IMAD.MOV.U32 R152, RZ, RZ, R30 ;  /* 0x000000ffff987224 */ /* 0x000fe200078e001e */
[----:B------:R-:W-:Y:S01]  /*17a0*/  LEA.HI R12, R7, R104, RZ, 0x3 ;  /* 0x00000068070c7211 */ /* 0x000fe200078f18ff */
[----:B------:R-:W-:Y:S01]  /*17b0*/  IMAD.SHL.U32 R104, R104, 0x8, RZ ;  /* 0x0000000868687824 */ /* 0x000fe200078e00ff */
[----:B------:R-:W-:Y:S01]  /*17c0*/  LEA.HI R7, R0, R103, RZ, 0x3 ;  /* 0x0000006700077211 */ /* 0x000fe200078f18ff */
[----:B------:R-:W-:Y:S01]  /*17d0*/  IMAD.SHL.U32 R103, R103, 0x8, RZ ;  /* 0x0000000867677824 */ /* 0x000fe200078e00ff */
[C---:B------:R-:W-:Y:S01]  /*17e0*/  LOP3.LUT R0, R9.reuse, 0x18, R22, 0xf8, !PT ;  /* 0x0000001809007812 */ /* 0x040fe200078ef816 */
[----:B------:R-:W-:Y:S01]  /*17f0*/  IMAD.SHL.U32 R12, R12, 0x200, RZ ;  /* 0x000002000c0c7824 */ /* 0x000fe200078e00ff */
[----:B------:R-:W-:Y:S01]  /*1800*/  LOP3.LUT R30, R9, 0x38, R105, 0xf8, !PT ;  /* 0x00000038091e7812 */ /* 0x000fe200078ef869 */
[----:B------:R-:W-:Y:S01]  /*1810*/  IMAD.SHL.U32 R13, R13, 0x200, RZ ;  /* 0x000002000d0d7824 */ /* 0x000fe200078e00ff */
[----:B------:R-:W-:Y:S01]  /*1820*/  LOP3.LUT R26, R9, 0x38, R104, 0xf8, !PT ;  /* 0x00000038091a7812 */ /* 0x000fe200078ef868 */
[----:B------:R-:W-:Y:S01]  /*1830*/  IMAD.SHL.U32 R134, R7, 0x200, RZ ;  /* 0x0000020007867824 */ /* 0x000fe200078e00ff */
[----:B------:R-:W-:Y:S01]  /*1840*/  LOP3.LUT R24, R9, 0x38, R103, 0xf8, !PT ;  /* 0x0000003809187812 */ /* 0x000fe200078ef867 */
[----:B------:R-:W-:Y:S01]  /*1850*/  IMAD.IADD R159, R159, 0x1, R154 ;  /* 0x000000019f9f7824 */ /* 0x000fe200078e029a */
[----:B------:R-:W-:Y:S01]  /*1860*/  LOP3.LUT R0, R2, R0, R3, 0xf6, !PT ;  /* 0x0000000002007212 */ /* 0x000fe200078ef603 */
[----:B------:R-:W-:Y:S01]  /*1870*/  IMAD.IADD R155, R154, 0x1, R35 ;  /* 0x000000019a9b7824 */ /* 0x000fe200078e0223 */
[-C--:B------:R-:W-:Y:S01]  /*1880*/  LOP3.LUT R111, R30, R3.reuse, RZ, 0x3c, !PT ;  /* 0x000000031e6f7212 */ /* 0x080fe200078e3cff */
[----:B------:R-:W-:Y:S01]  /*1890*/  IMAD.MOV.U32 R154, RZ, RZ, R34 ;  /* 0x000000ffff9a7224 */ /* 0x000fe200078e0022 */
[-C--:B------:R-:W-:Y:S01]  /*18a0*/  LOP3.LUT R9, R26, R3.reuse, RZ, 0x3c, !PT ;  /* 0x000000031a097212 */ /* 0x080fe200078e3cff */
[----:B-----5:R-:W-:Y:S01]  /*18b0*/  IMAD.WIDE.U32 R158, R86, c[0x0][0x290], R158 ;  /* 0x0000a400569e7a25 */ /* 0x020fe200078e009e */
[----:B------:R-:W-:-:S02]  /*18c0*/  LOP3.LUT R3, R24, R3, RZ, 0x3c, !PT ;  /* 0x0000000318037212 */ /* 0x000fc400078e3cff */
[----:B------:R-:W-:Y:S01]  /*18d0*/  LOP3.LUT R110, R12, 0xfffff000, RZ, 0xc0, !PT ;  /* 0xfffff0000c6e7812 */ /* 0x000fe200078ec0ff */
[----:B------:R-:W-:Y:S01]  /*18e0*/  @P0 IMAD.WIDE.U32 R24, R14, R97, R150 ;  /* 0x000000610e180225 */ /* 0x000fe200078e0096 */
[----:B------:R-:W-:Y:S02]  /*18f0*/  LOP3.LUT R7, R13, 0xfffff000, RZ, 0xc0, !PT ;  /* 0xfffff0000d077812 */ /* 0x000fe400078ec0ff */
[----:B------:R-:W-:Y:S01]  /*1900*/  LOP3.LUT R134, R134, 0xfffff000, RZ, 0xc0, !PT ;  /* 0xfffff00086867812 */ /* 0x000fe200078ec0ff */
[C---:B------:R-:W-:Y:S01]  /*1910*/  @P1 IMAD.SHL.U32 R14, R10.reuse, 0x2, RZ ;  /* 0x000000020a0e1824 */ /* 0x040fe200078e00ff */
[----:B------:R-:W-:Y:S01]  /*1920*/  IADD3 R111, R111, R7, R2 ;  /* 0x000000076f6f7210 */ /* 0x000fe20007ffe002 */
[----:B------:R-:W-:Y:S01]  /*1930*/  @P0 IMAD.IADD R6, R25, 0x1, R6 ;  /* 0x0000000119060824 */ /* 0x000fe200078e0206 */
[----:B------:R-:W-:Y:S01]  /*1940*/  IADD3 R134, R3, R134, R2 ;  /* 0x0000008603867210 */ /* 0x000fe20007ffe002 */
[----:B------:R-:W-:Y:S01]  /*1950*/  @P0 IMAD.SHL.U32 R7, R10, 0x2, RZ ;  /* 0x000000020a070824 */ /* 0x000fe200078e00ff */
[----:B------:R1:W-:Y:S01]  /*1960*/  @P1 LDGSTS.E.BYPASS.LTC128B.128 [R14+0x1100], [R32.64], !P5 ;  /* 0x01100000200e1fae */ /* 0x0003e2000e901d46 */
[----:B------:R-:W-:Y:S01]  /*1970*/  SHF.R.S32.HI R3, RZ, 0x1f, R86 ;  /* 0x0000001fff037819 */ /* 0x000fe20000011456 */
[----:B------:R-:W-:Y:S01]  /*1980*/  IMAD.WIDE.U32 R154, R86, c[0x0][0x290], R154 ;  /* 0x0000a400569a7a25 */ /* 0x000fe200078e009a */
[----:B------:R-:W-:Y:S01]  /*1990*/  IADD3 R110, R9, R110, R2 ;  /* 0x0000006e096e7210 */ /* 0x000fe20007ffe002 */
[----:B------:R1:W-:Y:S01]  /*19a0*/  @P1 LDGSTS.E.BYPASS.LTC128B.128 [R14+0x3100], [R32.64+0x80], !P4 ;  /* 0x03100080200e1fae */ /* 0x0003e2000e101d46 */
[----:B------:R-:W-:Y:S01]  /*19b0*/  LOP3.LUT R138, R138, 0xfffffff8, RZ, 0xc0, !PT ;  /* 0xfffffff88a8a7812 */ /* 0x000fe200078ec0ff */
[----:B------:R-:W-:Y:S01]  /*19c0*/  IMAD R113, R3, c[0x0][0x290], RZ ;  /* 0x0000a40003717a24 */ /* 0x000fe200078e02ff */
[----:B------:R-:W-:Y:S01]  /*19d0*/  LOP3.LUT R137, R137, 0xfffffff8, RZ, 0xc0, !PT ;  /* 0xfffffff889897812 */ /* 0x000fe200078ec0ff */
[----:B------:R1:W-:Y:S01]  /*19e0*/  @P1 LDGSTS.E.BYPASS.LTC128B.128 [R14+0x5100], [R32.64+0x100], !P3 ;  /* 0x05100100200e1fae */ /* 0x0003e2000d901d46 */
[----:B------:R-:W-:Y:S01]  /*19f0*/  @P0 LEA R12, P1, R24, c[0x0][0x220], 0x1 ;  /* 0x00008800180c0a11 */ /* 0x000fe200078208ff */
[----:B------:R-:W-:Y:S01]  /*1a00*/  IMAD R3, R3, c[0x0][0x280], RZ ;  /* 0x0000a00003037a24 */ /* 0x000fe200078e02ff */
[----:B------:R-:W-:Y:S01]  /*1a10*/  LOP3.LUT R136, R136, 0xfffffff8, RZ, 0xc0, !PT ;  /* 0xfffffff888887812 */ /* 0x000fe200078ec0ff */
[----:B------:R-:W0:Y:S01]  /*1a20*/  LDGDEPBAR ;  /* 0x00000000000079af */ /* 0x000e220000000000 */
[----:B------:R-:W-:Y:S01]  /*1a30*/  @P0 LEA.HI.X R13, R24, c[0x0][0x224], R6, 0x1, P1 ;  /* 0x00008900180d0a11 */ /* 0x000fe200008f0c06 */
[----:B------:R-:W-:Y:S01]  /*1a40*/  IMAD.MOV.U32 R6, RZ, RZ, c[0x0][0x290] ;  /* 0x0000a400ff067624 */ /* 0x000fe200078e00ff */
[C---:B------:R-:W-:Y:S01]  /*1a50*/  @P0 LEA R24, P1, R99.reuse, R12, 0x1 ;  /* 0x0000000c63180211 */ /* 0x040fe200078208ff */
[----:B------:R-:W-:Y:S01]  /*1a60*/  IMAD.MOV.U32 R2, RZ, RZ, c[0x0][0x1e0] ;  /* 0x00007800ff027624 */ /* 0x000fe200078e00ff */
[----:B------:R-:W-:Y:S01]  /*1a70*/  SHF.R.S32.HI R132, RZ, 0x1f, R138 ;  /* 0x0000001fff847819 */ /* 0x000fe2000001148a */
[----:B------:R2:W-:Y:S01]  /*1a80*/  @P0 LDGSTS.E.BYPASS.LTC128B.128 [R7+0x12100], [R12.64], !P5 ;  /* 0x121000000c070fae */ /* 0x0005e2000e901d46 */
[----:B------:R-:W-:Y:S01]  /*1a90*/  @P0 LEA.HI.X R25, R99, R13, R98, 0x1, P1 ;  /* 0x0000000d63190211 */ /* 0x000fe200008f0c62 */
[----:B------:R-:W-:Y:S01]  /*1aa0*/  IMAD R113, R86, c[0x0][0x294], R113 ;  /* 0x0000a50056717a24 */ /* 0x000fe200078e0271 */
[-C--:B------:R-:W-:Y:S01]  /*1ab0*/  SHF.L.U64.HI R123, R6, R131.reuse, c[0x0][0x294] ;  /* 0x0000a500067b7619 */ /* 0x080fe20000010283 */
[----:B------:R2:W-:Y:S01]  /*1ac0*/  @P0 LDGSTS.E.BYPASS.LTC128B.128 [R7+0x14100], [R12.64+0x80], !P4 ;  /* 0x141000800c070fae */ /* 0x0005e2000e101d46 */
[----:B------:R-:W-:Y:S01]  /*1ad0*/  IMAD R3, R86, c[0x0][0x284], R3 ;  /* 0x0000a10056037a24 */ /* 0x000fe200078e0203 */
[----:B------:R-:W-:Y:S01]  /*1ae0*/  SHF.L.U64.HI R131, R2, R131, c[0x0][0x1e4] ;  /* 0x0000790002837619 */ /* 0x000fe20000010283 */
[----:B------:R-:W-:Y:S01]  /*1af0*/  IMAD.WIDE.U32 R156, R86, c[0x0][0x280], R156 ;  /* 0x0000a000569c7a25 */ /* 0x000fe200078e009c */
[----:B------:R2:W-:Y:S01]  /*1b00*/  @P0 LDGSTS.E.BYPASS.LTC128B.128 [R7+0x16100], [R12.64+0x100], !P3 ;  /* 0x161001000c070fae */ /* 0x0005e2000d901d46 */
[----:B------:R-:W-:-:S02]  /*1b10*/  SHF.R.S32.HI R126, RZ, 0x1f, R105 ;  /* 0x0000001fff7e7819 */ /* 0x000fc40000011469 */
[----:B------:R-:W-:Y:S01]  /*1b20*/  IMAD.WIDE.U32 R152, R86, c[0x0][0x280], R152 ;  /* 0x0000a00056987a25 */ /* 0x000fe200078e0098 */
[----:B------:R3:W-:Y:S01]  /*1b30*/  @P0 LDGSTS.E.BYPASS.LTC128B.128 [R7+0x13100], [R24.64], !P5 ;  /* 0x1310000018070fae */ /* 0x0007e2000e901d46 */
[----:B------:R-:W-:Y:S02]  /*1b40*/  SHF.R.S32.HI R130, RZ, 0x1f, R137 ;  /* 0x0000001fff827819 */ /* 0x000fe40000011489 */
[----:B------:R-:W-:Y:S01]  /*1b50*/  IMAD.IADD R115, R159, 0x1, R113 ;  /* 0x000000019f737824 */ /* 0x000fe200078e0271 */
[----:B------:R3:W-:Y:S01]  /*1b60*/  @P0 LDGSTS.E.BYPASS.LTC128B.128 [R7+0x15100], [R24.64+0x80], !P4 ;  /* 0x1510008018070fae */ /* 0x0007e2000e101d46 */
[----:B------:R-:W-:Y:S01]  /*1b70*/  IMAD.SHL.U32 R125, R6, 0x40, RZ ;  /* 0x00000040067d7824 */ /* 0x000fe200078e00ff */
[----:B-1----:R-:W-:Y:S01]  /*1b80*/  IADD3 R14, R20, 0x10, RZ ;  /* 0x00000010140e7810 */ /* 0x002fe20007ffe0ff */
[----:B------:R-:W-:Y:S01]  /*1b90*/  IMAD.SHL.U32 R135, R2, 0x40, RZ ;  /* 0x0000004002877824 */ /* 0x000fe200078e00ff */
[----:B------:R3:W-:Y:S01]  /*1ba0*/  @P0 LDGSTS.E.BYPASS.LTC128B.128 [R7+0x17100], [R24.64+0x100], !P3 ;  /* 0x1710010018070fae */ /* 0x0007e2000d901d46 */
[----:B------:R-:W-:Y:S01]  /*1bb0*/  IADD3 R164, P0, R164, R109, RZ ;  /* 0x0000006da4a47210 */ /* 0x000fe20007f1e0ff */
[----:B------:R-:W-:Y:S01]  /*1bc0*/  IMAD.IADD R113, R113, 0x1, R155 ;  /* 0x0000000171717824 */ /* 0x000fe200078e029b */
[----:B------:R-:W-:Y:S01]  /*1bd0*/  SHF.R.S32.HI R128, RZ, 0x1f, R136 ;  /* 0x0000001fff807819 */ /* 0x000fe20000011488 */
[----:B------:R-:W0:Y:S01]  /*1be0*/  LDGDEPBAR ;  /* 0x00000000000079af */ /* 0x000e220000000000 */
[----:B------:R-:W-:Y:S01]  /*1bf0*/  IMAD.IADD R114, R157, 0x1, R3 ;  /* 0x000000019d727824 */ /* 0x000fe200078e0203 */
[----:B------:R-:W-:Y:S01]  /*1c00*/  SHF.R.S32.HI R124, RZ, 0x1f, R104 ;  /* 0x0000001fff7c7819 */ /* 0x000fe20000011468 */
[----:B------:R-:W-:Y:S01]  /*1c10*/  IMAD.X R165, R5, 0x1, R8, P0 ;  /* 0x0000000105a57824 */ /* 0x000fe200000e0608 */
[----:B------:R-:W-:Y:S01]  /*1c20*/  IADD3 R117, P1, P0, R162, R166, R22 ;  /* 0x000000a6a2757210 */ /* 0x000fe2000783e016 */
[----:B------:R-:W-:Y:S01]  /*1c30*/  IMAD R8, R8, c[0x0][0x1e0], RZ ;  /* 0x0000780008087a24 */ /* 0x000fe200078e02ff */
[----:B------:R-:W-:Y:S01]  /*1c40*/  SHF.R.S32.HI R122, RZ, 0x1f, R103 ;  /* 0x0000001fff7a7819 */ /* 0x000fe20000011467 */
[----:B------:R-:W-:-:S02]  /*1c50*/  IMAD.IADD R112, R3, 0x1, R153 ;  /* 0x0000000103707824 */ /* 0x000fc400078e0299 */
[----:B------:R-:W-:Y:S01]  /*1c60*/  IMAD R5, R109, c[0x0][0x1e4], R8 ;  /* 0x000079006d057a24 */ /* 0x000fe200078e0208 */
[----:B--2---:R-:W-:-:S03]  /*1c70*/  IADD3 R13, R20, 0x30, RZ ;  /* 0x00000030140d7810 */ /* 0x004fc60007ffe0ff */
[----:B------:R-:W-:Y:S01]  /*1c80*/  IMAD.IADD R120, R167, 0x1, R5 ;  /* 0x00000001a7787824 */ /* 0x000fe200078e0205 */
[----:B------:R-:W-:-:S04]  /*1c90*/  IADD3 R12, R20, 0x50, RZ ;  /* 0x00000050140c7810 */ /* 0x000fc80007ffe0ff */
[----:B------:R-:W-:Y:S02]  /*1ca0*/  IADD3.X R116, R121, R120, R23, P1, P0 ;  /* 0x0000007879747210 */ /* 0x000fe40000fe0417 */
[----:B------:R-:W-:-:S13]  /*1cb0*/  ISETP.NE.AND P0, PT, RZ, UR4, PT ;  /* 0x00000004ff007c0c */ /* 0x000fda000bf05270 */
[----:B---3--:R-:W-:Y:S02]  /*1cc0*/  @P0 LOP3.LUT R186, R186, 0x1, RZ, 0xfc, !PT ;  /* 0x00000001baba0812 */ /* 0x008fe400078efcff */
.L_x_2002:
        /* <DEDUP_REMOVED lines=90> */
.L_x_1982:
[----:B------:R-:W-:Y:S05]  /*2270*/  BSYNC B0 ;  /* 0x0000000000007941 */ /* 0x000fea0003800000 */
.L_x_1981:
        /* <DEDUP_REMOVED lines=89> */
.L_x_1985:
[----:B------:R-:W-:Y:S05]  /*2810*/  BSYNC B0 ;  /* 0x0000000000007941 */ /* 0x000fea0003800000 */
.L_x_1984:
        /* <DEDUP_REMOVED lines=56> */
.L_x_1987:
[----:B------:R-:W-:Y:S05]  /*2ba0*/  BSYNC B0 ;  /* 0x0000000000007941 */ /* 0x000fea0003800000 */
.L_x_1986:
        /* <DEDUP_REMOVED lines=56> */
.L_x_1989:
[----:B------:R-:W-:Y:S05]  /*2f30*/  BSYNC B0 ;  /* 0x0000000000007941 */ /* 0x000fea0003800000 */
.L_x_1988:
        /* <DEDUP_REMOVED lines=56> */
.L_x_1991:
[----:B------:R-:W-:Y:S05]  /*32c0*/  BSYNC B0 ;  /* 0x0000000000007941 */ /* 0x000fea0003800000 */
.L_x_1990:
        /* <DEDUP_REMOVED lines=56> */
.L_x_1993:
[----:B------:R-:W-:Y:S05]  /*3650*/  BSYNC B0 ;  /* 0x0000000000007941 */ /* 0x000fea0003800000 */
.L_x_1992:
        /* <DEDUP_REMOVED lines=56> */
.L_x_1980:
        /* <DEDUP_REMOVED lines=47> */
.L_x_1995:
[----:B------:R-:W-:Y:S05]  /*3cd0*/  BSYNC B0 ;  /* 0x0000000000007941 */ /* 0x000fea0003800000 */
.L_x_1994:
        /* <DEDUP_REMOVED lines=153> */
.L_x_1997:
[----:B------:R-:W-:Y:S05]  /*4670*/  BSYNC B0 ;  /* 0x0000000000007941 */ /* 0x000fea0003800000 */
.L_x_1996:
        /* <DEDUP_REMOVED lines=118> */
.L_x_1999:
[----:B------:R-:W-:Y:S05]  /*4de0*/  BSYNC B0 ;  /* 0x0000000000007941 */ /* 0x000fea0003800000 */
.L_x_1998:
        /* <DEDUP_REMOVED lines=121> */
.L_x_1979:
        /* <DEDUP_REMOVED lines=29> */
.L_x_1983:
[----:B------:R-:W-:Y:S05]  /*5750*/  BSYNC B1 ;  /* 0x0000000000017941 */ /* 0x000fea0003800000 */
.L_x_1978:
        /* <DEDUP_REMOVED lines=67> */
.L_x_2001:
[----:B-1----:R-:W-:Y:S05]  /*5b90*/  BSYNC B0 ;  /* 0x0000000000007941 */ /* 0x002fea0003800000 */
.L_x_2000:
        /* <DEDUP_REMOVED lines=33> */
.L_x_1977:
        /* <DEDUP_REMOVED lines=23> */
[----:B------:R-:W-:Y:S01]  /*5f20*/  MOV R4, RZ ;  /* 0x000000ff00047202 */ /* 0x000fe20000000f00 */
        /* <DEDUP_REMOVED lines=39> */
[----:B------:R-:W-:Y:S01]  /*61a0*/  IMAD.WIDE.U32 R18, R91, c[0x0][0x178], RZ ;  /* 0x00005e005b127a25 */ /* 0x000fe200078e00ff */
[CC--:B------:R-:W-:Y:S01]  /*61b0*/  LEA.HI R17, R9.reuse, R84.reuse, RZ, 0x3 ;  /* 0x0000005409117211 */ /* 0x0c0fe200078f18ff */
[----:B------:R-:W-:Y:S01]  /*61c0*/  BSSY B0, `(.L_x_2004) ;  /* 0x000009e000007945 */ /* 0x000fe20003800000 */
[----:B------:R-:W-:Y:S01]  /*61d0*/  LEA.HI R13, R9, R84, RZ, 0x4 ;  /* 0x00000054090d7211 */ /* 0x000fe200078f20ff */
[----:B------:R-:W-:Y:S01]  /*61e0*/  IMAD R0, R0, c[0x0][0x178], RZ ;  /* 0x00005e0000007a24 */ /* 0x000fe200078e02ff */
[----:B------:R-:W-:Y:S01]  /*61f0*/  LOP3.LUT R3, R17, 0xfffffff8, RZ, 0xc0, !PT ;  /* 0xfffffff811037812 */ /* 0x000fe200078ec0ff */
[----:B------:R-:W-:Y:S01]  /*6200*/  IMAD R21, R185, c[0x0][0x1bc], R8 ;  /* 0x00006f00b9157a24 */ /* 0x000fe200078e0208 */
[----:B------:R-:W-:Y:S01]  /*6210*/  SHF.R.S32.HI R6, RZ, 0x4, R13 ;  /* 0x00000004ff067819 */ /* 0x000fe2000001140d */
[----:B------:R-:W-:Y:S01]  /*6220*/  IMAD R15, R91, c[0x0][0x17c], R0 ;  /* 0x00005f005b0f7a24 */ /* 0x000fe200078e0200 */
[----:B------:R-:W-:Y:S01]  /*6230*/  SHF.R.S32.HI R5, RZ, 0x3, R17 ;  /* 0x00000003ff057819 */ /* 0x000fe20000011411 */
[----:B------:R-:W-:Y:S01]  /*6240*/  IMAD.IADD R0, R84, 0x1, -R3 ;  /* 0x0000000154007824 */ /* 0x000fe200078e0a03 */
[----:B------:R-:W-:Y:S01]  /*6250*/  LEA.HI R7, R13, R6, RZ, 0x1 ;  /* 0x000000060d077211 */ /* 0x000fe200078f08ff */
[----:B------:R-:W-:Y:S01]  /*6260*/  IMAD.MOV.U32 R3, RZ, RZ, 0x1 ;  /* 0x00000001ff037424 */ /* 0x000fe200078e00ff */
[----:B------:R-:W-:Y:S01]  /*6270*/  LOP3.LUT R186, R186, 0xfffffffe, RZ, 0xc0, !PT ;  /* 0xfffffffebaba7812 */ /* 0x000fe200078ec0ff */
[C---:B------:R-:W-:Y:S01]  /*6280*/  IMAD.SHL.U32 R16, R0.reuse, 0x8, RZ ;  /* 0x0000000800107824 */ /* 0x040fe200078e00ff */
[----:B------:R-:W-:Y:S01]  /*6290*/  ISETP.NE.U32.AND P3, PT, RZ, c[0x0][0x348], PT ;  /* 0x0000d200ff007a0c */ /* 0x000fe20003f65070 */
[----:B------:R-:W-:Y:S01]  /*62a0*/  IMAD.SHL.U32 R8, R0, 0x40, RZ ;  /* 0x0000004000087824 */ /* 0x000fe200078e00ff */
[----:B------:R-:W-:Y:S01]  /*62b0*/  ISETP.NE.AND P4, PT, R3, c[0x0][0x2c4], PT ;  /* 0x0000b10003007a0c */ /* 0x000fe20003f85270 */
[----:B------:R-:W-:Y:S01]  /*62c0*/  IMAD.IADD R19, R19, 0x1, R15 ;  /* 0x0000000113137824 */ /* 0x000fe200078e020f */
[----:B------:R-:W-:Y:S01]  /*62d0*/  LOP3.LUT R3, R7, 0xfffffffe, RZ, 0xc0, !PT ;  /* 0xfffffffe07037812 */ /* 0x000fe200078ec0ff */
[----:B------:R-:W-:Y:S01]  /*62e0*/  IMAD R42, R87, c[0x0][0x2c4], RZ ;  /* 0x0000b100572a7a24 */ /* 0x000fe200078e02ff */
[----:B------:R-:W-:Y:S01]  /*62f0*/  ISETP.NE.AND.EX P3, PT, RZ, c[0x0][0x34c], PT, P3 ;  /* 0x0000d300ff007a0c */ /* 0x000fe20003f65330 */
[----:B-1----:R-:W-:Y:S01]  /*6300*/  IMAD.SHL.U32 R11, R5, 0x40, RZ ;  /* 0x00000040050b7824 */ /* 0x002fe200078e00ff */
[----:B------:R-:W-:Y:S01]  /*6310*/  LOP3.LUT R13, R13, 0xfffffff0, RZ, 0xc0, !PT ;  /* 0xfffffff00d0d7812 */ /* 0x000fe200078ec0ff */
[----:B------:R-:W-:Y:S01]  /*6320*/  IMAD.IADD R3, R6, 0x1, -R3 ;  /* 0x0000000106037824 */ /* 0x000fe200078e0a03 */
[----:B------:R-:W-:Y:S01]  /*6330*/  IADD3 R6, R16, 0x80, RZ ;  /* 0x0000008010067810 */ /* 0x000fe20007ffe0ff */
[----:B------:R-:W-:Y:S01]  /*6340*/  IMAD.WIDE.U32 R18, R185, c[0x0][0x1b8], R18 ;  /* 0x00006e00b9127a25 */ /* 0x000fe200078e0012 */
[----:B------:R-:W-:-:S02]  /*6350*/  LOP3.LUT R11, R11, 0x1c0, RZ, 0xc0, !PT ;  /* 0x000001c00b0b7812 */ /* 0x000fc400078ec0ff */
[C---:B------:R-:W-:Y:S01]  /*6360*/  ISETP.GE.AND P2, PT, R6.reuse, c[0x0][0x1d4], PT ;  /* 0x0000750006007a0c */ /* 0x040fe20003f46270 */
[----:B------:R-:W-:Y:S01]  /*6370*/  IMAD.IADD R19, R19, 0x1, R21 ;  /* 0x0000000113137824 */ /* 0x000fe200078e0215 */
[----:B------:R-:W-:Y:S02]  /*6380*/  ISETP.GE.AND P1, PT, R6, c[0x0][0x198], PT ;  /* 0x0000660006007a0c */ /* 0x000fe40003f26270 */
[----:B------:R-:W-:Y:S02]  /*6390*/  LOP3.LUT R7, R11, 0x38, R16, 0xf8, !PT ;  /* 0x000000380b077812 */ /* 0x000fe400078ef810 */
[----:B------:R-:W-:Y:S02]  /*63a0*/  P2R R10, PR, RZ, 0x2 ;  /* 0x00000002ff0a7803 */ /* 0x000fe40000000000 */
[----:B------:R-:W-:Y:S02]  /*63b0*/  LOP3.LUT P1, RZ, R0, 0x2, RZ, 0xc0, !PT ;  /* 0x0000000200ff7812 */ /* 0x000fe4000782c0ff */
[----:B------:R-:W-:-:S02]  /*63c0*/  SHF.R.U32.HI R192, RZ, 0x3, R11 ;  /* 0x00000003ffc07819 */ /* 0x000fc4000001160b */
[----:B------:R-:W-:Y:S02]  /*63d0*/  SHF.R.S32.HI R11, RZ, 0x1f, R184 ;  /* 0x0000001fff0b7819 */ /* 0x000fe400000114b8 */
[----:B------:R-:W-:Y:S02]  /*63e0*/  @P2 LOP3.LUT R186, R186, 0x1, RZ, 0xfc, !PT ;  /* 0x00000001baba2812 */ /* 0x000fe400078efcff */
[C---:B------:R-:W-:Y:S01]  /*63f0*/  LOP3.LUT P2, RZ, R0.reuse, 0x4, RZ, 0xc0, !PT ;  /* 0x0000000400ff7812 */ /* 0x040fe2000784c0ff */
[----:B------:R-:W-:Y:S01]  /*6400*/  IMAD R0, R0, 0x20, R5 ;  /* 0x0000002000007824 */ /* 0x000fe200078e0205 */
[----:B------:R-:W-:Y:S02]  /*6410*/  LOP3.LUT R192, R7, R192, RZ, 0x3c, !PT ;  /* 0x000000c007c07212 */ /* 0x000fe400078e3cff */
[----:B------:R-:W-:Y:S01]  /*6420*/  SEL R7, R11, RZ, !P3 ;  /* 0x000000ff0b077207 */ /* 0x000fe20005800000 */
[----:B------:R-:W-:Y:S01]  /*6430*/  IMAD R15, R85, 0x80, R0 ;  /* 0x00000080550f7824 */ /* 0x000fe200078e0200 */
[----:B------:R-:W-:-:S02]  /*6440*/  SEL R22, R184, RZ, !P3 ;  /* 0x000000ffb8167207 */ /* 0x000fc40005800000 */
[----:B------:R-:W-:Y:S01]  /*6450*/  SHF.R.S32.HI R12, RZ, 0x1f, R2 ;  /* 0x0000001fff0c7819 */ /* 0x000fe20000011402 */
[----:B------:R-:W-:Y:S01]  /*6460*/  @P4 IMAD.HI.U32 R0, R15, c[0x0][0x2c8], RZ ;  /* 0x0000b2000f004a27 */ /* 0x000fe200078e00ff */
[----:B------:R-:W-:Y:S02]  /*6470*/  IADD3 R21, P3, R5, R2, RZ ;  /* 0x0000000205157210 */ /* 0x000fe40007f7e0ff */
[----:B------:R-:W-:Y:S01]  /*6480*/  LOP3.LUT R8, R8, 0x1c0, RZ, 0xc0, !PT ;  /* 0x000001c008087812 */ /* 0x000fe200078ec0ff */
[----:B------:R-:W-:Y:S01]  /*6490*/  IMAD R7, R7, c[0x0][0x1c0], RZ ;  /* 0x0000700007077a24 */ /* 0x000fe200078e02ff */
[----:B------:R-:W-:Y:S01]  /*64a0*/  LEA.HI.X.SX32 R2, R5, R12, 0x1, P3 ;  /* 0x0000000c05027211 */ /* 0x000fe200018f0eff */
[----:B------:R-:W-:Y:S01]  /*64b0*/  IMAD.MOV.U32 R24, RZ, RZ, R15 ;  /* 0x000000ffff187224 */ /* 0x000fe200078e000f */
[----:B------:R-:W-:Y:S01]  /*64c0*/  @P4 SHF.R.U32.HI R24, RZ, c[0x0][0x2cc], R0 ;  /* 0x0000b300ff184a19 */ /* 0x000fe20000011600 */
[----:B------:R-:W-:Y:S01]  /*64d0*/  IMAD R7, R22, c[0x0][0x1c4], R7 ;  /* 0x0000710016077a24 */ /* 0x000fe200078e0207 */
[----:B------:R-:W-:Y:S01]  /*64e0*/  LOP3.LUT R17, R8, 0x8, R17, 0xf8, !PT ;  /* 0x0000000808117812 */ /* 0x000fe200078ef811 */
[----:B------:R-:W-:Y:S01]  /*64f0*/  IMAD.WIDE.U32 R22, R22, c[0x0][0x1c0], R18 ;  /* 0x0000700016167a25 */ /* 0x000fe200078e0012 */
[----:B------:R-:W-:-:S02]  /*6500*/  IADD3 R18, -R24, RZ, RZ ;  /* 0x000000ff18127210 */ /* 0x000fc40007ffe1ff */
[----:B------:R-:W-:Y:S01]  /*6510*/  SHF.R.S32.HI R6, RZ, 0x1f, R24 ;  /* 0x0000001fff067819 */ /* 0x000fe20000011418 */
[----:B------:R-:W-:Y:S01]  /*6520*/  IMAD.IADD R0, R84, 0x1, -R13 ;  /* 0x0000000154007824 */ /* 0x000fe200078e0a0d */
[----:B------:R-:W-:Y:S01]  /*6530*/  SHF.R.U32.HI R8, RZ, 0x3, R8 ;  /* 0x00000003ff087819 */ /* 0x000fe20000011608 */
[----:B------:R-:W-:Y:S01]  /*6540*/  IMAD R18, R18, c[0x0][0x2c4], R15 ;  /* 0x0000b10012127a24 */ /* 0x000fe200078e020f */
[----:B------:R-:W-:Y:S01]  /*6550*/  LEA.HI R80, R9, R84, RZ, 0x5 ;  /* 0x0000005409507211 */ /* 0x000fe200078f28ff */
[----:B------:R-:W-:Y:S01]  /*6560*/  IMAD R15, R6, c[0x0][0x1b0], RZ ;  /* 0x00006c00060f7a24 */ /* 0x000fe200078e02ff */
[----:B------:R-:W-:Y:S01]  /*6570*/  SHF.R.S32.HI R13, RZ, 0x1f, R0 ;  /* 0x0000001fff0d7819 */ /* 0x000fe20000011400 */
[----:B------:R-:W-:Y:S01]  /*6580*/  IMAD.IADD R7, R23, 0x1, R7 ;  /* 0x0000000117077824 */ /* 0x000fe200078e0207 */
[----:B------:R-:W-:Y:S01]  /*6590*/  LOP3.LUT R8, R17, R8, RZ, 0x3c, !PT ;  /* 0x0000000811087212 */ /* 0x000fe200078e3cff */
[----:B------:R-:W-:Y:S01]  /*65a0*/  IMAD.MOV.U32 R6, RZ, RZ, R22 ;  /* 0x000000ffff067224 */ /* 0x000fe200078e0016 */
[----:B------:R-:W-:Y:S01]  /*65b0*/  SHF.R.S32.HI R17, RZ, 0x1f, R16 ;  /* 0x0000001fff117819 */ /* 0x000fe20000011410 */
[----:B------:R-:W-:Y:S01]  /*65c0*/  IMAD R15, R24, c[0x0][0x1b4], R15 ;  /* 0x00006d00180f7a24 */ /* 0x000fe200078e020f */
[----:B------:R-:W-:Y:S01]  /*65d0*/  ISETP.GE.AND P6, PT, R16, c[0x0][0x1d4], PT ;  /* 0x0000750010007a0c */ /* 0x000fe20003fc6270 */
[----:B------:R-:W-:-:S04]  /*65e0*/  IMAD.WIDE.U32 R24, R24, c[0x0][0x1b0], R6 ;  /* 0x00006c0018187a25 */ /* 0x000fc800078e0006 */
[C---:B------:R-:W-:Y:S02]  /*65f0*/  IMAD R12, R2.reuse, c[0x0][0x1e0], RZ ;  /* 0x00007800020c7a24 */ /* 0x040fe400078e02ff */
[----:B------:R-:W-:Y:S01]  /*6600*/  IMAD R6, R2, c[0x0][0x208], RZ ;  /* 0x0000820002067a24 */ /* 0x000fe200078e02ff */
[----:B------:R-:W-:Y:S01]  /*6610*/  LEA.HI R2, R13, R0, RZ, 0x3 ;  /* 0x000000000d027211 */ /* 0x000fe200078f18ff */
[C---:B------:R-:W-:Y:S01]  /*6620*/  IMAD R12, R21.reuse, c[0x0][0x1e4], R12 ;  /* 0x00007900150c7a24 */ /* 0x040fe200078e020c */
[----:B------:R-:W-:Y:S01]  /*6630*/  SHF.R.S32.HI R13, RZ, 0x1f, R18 ;  /* 0x0000001fff0d7819 */ /* 0x000fe20000011412 */
[----:B------:R-:W-:Y:S01]  /*6640*/  IMAD.WIDE.U32 R22, R21, c[0x0][0x1e0], R16 ;  /* 0x0000780015167a25 */ /* 0x000fe200078e0010 */
[----:B------:R-:W-:-:S03]  /*6650*/  LOP3.LUT R7, R2, 0xfffffff8, RZ, 0xc0, !PT ;  /* 0xfffffff802077812 */ /* 0x000fc600078ec0ff */
[----:B------:R-:W-:Y:S02]  /*6660*/  IMAD R13, R13, c[0x0][0x1a8], RZ ;  /* 0x00006a000d0d7a24 */ /* 0x000fe400078e02ff */
[----:B------:R-:W-:Y:S02]  /*6670*/  IMAD.IADD R7, R0, 0x1, -R7 ;  /* 0x0000000100077824 */ /* 0x000fe400078e0a07 */
[----:B------:R-:W-:Y:S02]  /*6680*/  IMAD R0, R18, c[0x0][0x1ac], R13 ;  /* 0x00006b0012007a24 */ /* 0x000fe400078e020d */
[----:B------:R-:W-:Y:S01]  /*6690*/  IMAD.IADD R23, R23, 0x1, R12 ;  /* 0x0000000117177824 */ /* 0x000fe200078e020c */
[C---:B------:R-:W-:Y:S01]  /*66a0*/  LOP3.LUT P4, RZ, R7.reuse, 0x4, RZ, 0xc0, !PT ;  /* 0x0000000407ff7812 */ /* 0x040fe2000788c0ff */
[----:B------:R-:W-:Y:S02]  /*66b0*/  IMAD.SHL.U32 R14, R7, 0x40, RZ ;  /* 0x00000040070e7824 */ /* 0x000fe400078e00ff */
[----:B------:R-:W-:Y:S01]  /*66c0*/  IMAD.IADD R25, R25, 0x1, R15 ;  /* 0x0000000119197824 */ /* 0x000fe200078e020f */
[----:B------:R-:W-:Y:S01]  /*66d0*/  LEA.HI R15, R9, R84, RZ, 0x6 ;  /* 0x00000054090f7211 */ /* 0x000fe200078f30ff */
[C---:B------:R-:W-:Y:S01]  /*66e0*/  IMAD R6, R21.reuse, c[0x0][0x20c], R6 ;  /* 0x0000830015067a24 */ /* 0x040fe200078e0206 */
[----:B------:R-:W-:Y:S01]  /*66f0*/  LOP3.LUT R14, R14, 0x1c0, RZ, 0xc0, !PT ;  /* 0x000001c00e0e7812 */ /* 0x000fe200078ec0ff */
[----:B------:R-:W-:-:S04]  /*6700*/  IMAD.WIDE.U32 R20, R21, c[0x0][0x208], R16 ;  /* 0x0000820015147a25 */ /* 0x000fc800078e0010 */
[----:B------:R-:W-:-:S04]  /*6710*/  IMAD.WIDE.U32 R18, R18, c[0x0][0x1a8], R24 ;  /* 0x00006a0012127a25 */ /* 0x000fc800078e0018 */
[----:B------:R-:W-:Y:S01]  /*6720*/  IMAD.IADD R21, R21, 0x1, R6 ;  /* 0x0000000115157824 */ /* 0x000fe200078e0206 */
[----:B------:R-:W-:Y:S01]  /*6730*/  IADD3 R19, R19, R0, RZ ;  /* 0x0000000013137210 */ /* 0x000fe20007ffe0ff */
[----:B------:R-:W-:Y:S01]  /*6740*/  IMAD.SHL.U32 R2, R2, 0x40, RZ ;  /* 0x0000004002027824 */ /* 0x000fe200078e00ff */
[C---:B------:R-:W-:Y:S01]  /*6750*/  LEA R6, P3, R18.reuse, c[0x0][0x160], 0x1 ;  /* 0x0000580012067a11 */ /* 0x040fe200078608ff */
[----:B------:R-:W-:Y:S02]  /*6760*/  IMAD.SHL.U32 R15, R15, 0x8, RZ ;  /* 0x000000080f0f7824 */ /* 0x000fe400078e00ff */
[C---:B------:R-:W-:Y:S01]  /*6770*/  IMAD.WIDE.U32 R196, R185.reuse, c[0x0][0x1e8], R22 ;  /* 0x00007a00b9c47a25 */ /* 0x040fe200078e0016 */
[----:B------:R-:W-:Y:S02]  /*6780*/  LEA.HI.X R0, R18, c[0x0][0x164], R19, 0x1, P3 ;  /* 0x0000590012007a11 */ /* 0x000fe400018f0c13 */
[----:B------:R-:W-:Y:S01]  /*6790*/  ISETP.NE.U32.AND P3, PT, RZ, c[0x0][0x350], PT ;  /* 0x0000d400ff007a0c */ /* 0x000fe20003f65070 */
[----:B------:R-:W-:Y:S01]  /*67a0*/  IMAD.WIDE.U32 R20, R185, c[0x0][0x210], R20 ;  /* 0x00008400b9147a25 */ /* 0x000fe200078e0014 */
[----:B------:R-:W-:Y:S01]  /*67b0*/  LOP3.LUT R192, R192, 0xfffffe00, R15, 0xf8, !PT ;  /* 0xfffffe00c0c07812 */ /* 0x000fe200078ef80f */
[----:B------:R1:W3:Y:S01]  /*67c0*/  SHFL.IDX PT, R18, R6, RZ, 0x181f ;  /* 0x00181fff06127589 */ /* 0x0002e200000e0000 */
[----:B------:R-:W-:Y:S01]  /*67d0*/  ISETP.NE.AND.EX P3, PT, RZ, c[0x0][0x354], PT, P3 ;  /* 0x0000d500ff007a0c */ /* 0x000fe20003f65330 */
[----:B------:R-:W-:-:S02]  /*67e0*/  IMAD R15, R85, 0x80, R5 ;  /* 0x00000080550f7824 */ /* 0x000fc400078e0205 */
[----:B------:R1:W4:Y:S01]  /*67f0*/  SHFL.IDX PT, R19, R0, RZ, 0x181f ;  /* 0x00181fff00137589 */ /* 0x00032200000e0000 */
[--C-:B--2---:R-:W-:Y:S01]  /*6800*/  @P0 SHF.R.S32.HI R13, RZ, 0x1f, R4.reuse ;  /* 0x0000001fff0d0819 */ /* 0x104fe20000011404 */
[----:B------:R-:W-:Y:S02]  /*6810*/  @P0 IMAD.MOV.U32 R12, RZ, RZ, R4 ;  /* 0x000000ffff0c0224 */ /* 0x000fe400078e0004 */
[----:B------:R-:W-:Y:S02]  /*6820*/  IMAD R4, R88, c[0x0][0x1e8], RZ ;  /* 0x00007a0058047a24 */ /* 0x000fe400078e02ff */
[----:B------:R-:W-:Y:S01]  /*6830*/  @!P0 IMAD.MOV.U32 R13, RZ, RZ, R11 ;  /* 0x000000ffff0d8224 */ /* 0x000fe200078e000b */
[----:B------:R-:W-:Y:S01]  /*6840*/  P2R R11, PR, RZ, 0x10 ;  /* 0x00000010ff0b7803 */ /* 0x000fe20000000000 */
[----:B------:R-:W-:Y:S02]  /*6850*/  IMAD R11, R185, c[0x0][0x1ec], R4 ;  /* 0x00007b00b90b7a24 */ /* 0x000fe400078e0204 */
[----:B------:R-:W-:-:S02]  /*6860*/  IMAD R4, R3, 0x200, R8 ;  /* 0x0000020003047824 */ /* 0x000fc400078e0208 */
[----:B------:R-:W-:Y:S02]  /*6870*/  IMAD.SHL.U32 R3, R3, 0x8, RZ ;  /* 0x0000000803037824 */ /* 0x000fe400078e00ff */
[----:B------:R-:W-:Y:S01]  /*6880*/  @!P0 IMAD.MOV.U32 R12, RZ, RZ, R184 ;  /* 0x000000ffff0c8224 */ /* 0x000fe200078e00b8 */
[----:B------:R-:W-:Y:S01]  /*6890*/  LOP3.LUT P0, RZ, R7, 0x2, RZ, 0xc0, !PT ;  /* 0x0000000207ff7812 */ /* 0x000fe2000780c0ff */
[----:B------:R-:W-:Y:S01]  /*68a0*/  IMAD.IADD R197, R11, 0x1, R197 ;  /* 0x000000010bc57824 */ /* 0x000fe200078e02c5 */
[----:B------:R-:W-:Y:S01]  /*68b0*/  LOP3.LUT R3, R14, 0x8, R3, 0xf8, !PT ;  /* 0x000000080e037812 */ /* 0x000fe200078ef803 */
[----:B------:R-:W-:Y:S01]  /*68c0*/  IMAD R88, R88, c[0x0][0x210], RZ ;  /* 0x0000840058587a24 */ /* 0x000fe200078e02ff */
[----:B------:R-:W-:Y:S02]  /*68d0*/  SHF.R.U32.HI R14, RZ, 0x3, R14 ;  /* 0x00000003ff0e7819 */ /* 0x000fe4000001160e */
[----:B------:R-:W-:Y:S01]  /*68e0*/  LEA.HI R11, R9, R84, RZ, 0x3 ;  /* 0x00000054090b7211 */ /* 0x000fe200078f18ff */
[----:B------:R-:W-:Y:S01]  /*68f0*/  IMAD R88, R185, c[0x0][0x214], R88 ;  /* 0x00008500b9587a24 */ /* 0x000fe200078e0258 */
[----:B------:R-:W-:-:S02]  /*6900*/  LOP3.LUT R3, R3, R14, RZ, 0x3c, !PT ;  /* 0x0000000e03037212 */ /* 0x000fc400078e3cff */
[----:B------:R-:W-:Y:S01]  /*6910*/  SEL R194, R12, RZ, !P3 ;  /* 0x000000ff0cc27207 */ /* 0x000fe20005800000 */
[----:B------:R-:W-:Y:S01]  /*6920*/  IMAD.IADD R89, R88, 0x1, R21 ;  /* 0x0000000158597824 */ /* 0x000fe200078e0215 */
[----:B------:R-:W-:Y:S01]  /*6930*/  LOP3.LUT R2, R3, 0xfffffe00, R2, 0xf8, !PT ;  /* 0xfffffe0003027812 */ /* 0x000fe200078ef802 */
[----:B------:R-:W-:Y:S01]  /*6940*/  IMAD.MOV.U32 R3, RZ, RZ, 0x10 ;  /* 0x00000010ff037424 */ /* 0x000fe200078e00ff */
[----:B------:R-:W-:Y:S01]  /*6950*/  SEL R12, R13, RZ, !P3 ;  /* 0x000000ff0d0c7207 */ /* 0x000fe20005800000 */
[----:B------:R-:W-:Y:S01]  /*6960*/  IMAD.WIDE.U32 R196, R194, c[0x0][0x1f0], R196 ;  /* 0x00007c00c2c47a25 */ /* 0x000fe200078e00c4 */
[----:B------:R-:W-:Y:S02]  /*6970*/  LOP3.LUT R11, R11, 0xfffffff8, RZ, 0xc0, !PT ;  /* 0xfffffff80b0b7812 */ /* 0x000fe400078ec0ff */
[----:B------:R-:W-:Y:S01]  /*6980*/  SEL R3, R3, 0xfffffff0, !P0 ;  /* 0xfffffff003037807 */ /* 0x000fe20004000000 */
[C---:B------:R-:W-:Y:S01]  /*6990*/  IMAD R201, R12.reuse, c[0x0][0x1f0], RZ ;  /* 0x00007c000cc97a24 */ /* 0x040fe200078e02ff */
[----:B------:R-:W-:Y:S01]  /*69a0*/  ISETP.GE.AND P0, PT, R15, R42, PT ;  /* 0x0000002a0f00720c */ /* 0x000fe20003f06270 */
[----:B------:R-:W-:Y:S01]  /*69b0*/  IMAD R199, R12, c[0x0][0x218], RZ ;  /* 0x000086000cc77a24 */ /* 0x000fe200078e02ff */
[----:B------:R-:W-:Y:S01]  /*69c0*/  MOV R88, R20 ;  /* 0x0000001400587202 */ /* 0x000fe20000000f00 */
[----:B------:R-:W-:Y:S01]  /*69d0*/  IMAD.IADD R8, R84, 0x1, -R11 ;  /* 0x0000000154087824 */ /* 0x000fe200078e0a0b */
[----:B------:R-:W-:Y:S01]  /*69e0*/  IADD3 R11, R16, 0x40, RZ ;  /* 0x00000040100b7810 */ /* 0x000fe20007ffe0ff */
[----:B------:R-:W-:-:S02]  /*69f0*/  IMAD R201, R194, c[0x0][0x1f4], R201 ;  /* 0x00007d00c2c97a24 */ /* 0x000fc400078e02c9 */
[----:B------:R-:W-:Y:S01]  /*6a00*/  IMAD R199, R194, c[0x0][0x21c], R199 ;  /* 0x00008700c2c77a24 */ /* 0x000fe200078e02c7 */
[C---:B------:R-:W-:Y:S01]  /*6a10*/  ISETP.GE.AND P5, PT, R11.reuse, c[0x0][0x1d4], PT ;  /* 0x000075000b007a0c */ /* 0x040fe20003fa6270 */
[----:B------:R-:W-:Y:S01]  /*6a20*/  IMAD.SHL.U32 R8, R8, 0x8, RZ ;  /* 0x0000000808087824 */ /* 0x000fe200078e00ff */
[----:B------:R-:W-:Y:S01]  /*6a30*/  ISETP.GE.AND P4, PT, R11, c[0x0][0x198], PT ;  /* 0x000066000b007a0c */ /* 0x000fe20003f86270 */
[----:B------:R-:W-:-:S03]  /*6a40*/  IMAD.WIDE.U32 R194, R194, c[0x0][0x218], R88 ;  /* 0x00008600c2c27a25 */ /* 0x000fc600078e0058 */
[----:B------:R-:W-:Y:S01]  /*6a50*/  ISETP.GE.AND P3, PT, R8, c[0x0][0x198], PT ;  /* 0x0000660008007a0c */ /* 0x000fe20003f66270 */
[----:B------:R-:W-:Y:S02]  /*6a60*/  IMAD.IADD R201, R197, 0x1, R201 ;  /* 0x00000001c5c97824 */ /* 0x000fe400078e02c9 */
[----:B------:R-:W-:Y:S01]  /*6a70*/  IMAD.IADD R199, R195, 0x1, R199 ;  /* 0x00000001c3c77824 */ /* 0x000fe200078e02c7 */
[----:B------:R-:W-:Y:S05]  /*6a80*/  @P0 BRA `(.L_x_2005) ;  /* 0x0000011000000947 */ /* 0x000fea0003800000 */
[C---:B-1-34-:R-:W-:Y:S02]  /*6a90*/  IADD3 R12, R8.reuse, 0x80, RZ ;  /* 0x00000080080c7810 */ /* 0x05afe40007ffe0ff */
[----:B------:R-:W-:Y:S02]  /*6aa0*/  SHF.R.S32.HI R14, RZ, 0x1f, R11 ;  /* 0x0000001fff0e7819 */ /* 0x000fe4000001140b */
[----:B------:R-:W-:Y:S02]  /*6ab0*/  LEA R20, P0, R8, R18, 0x1 ;  /* 0x0000001208147211 */ /* 0x000fe400078008ff */
[----:B------:R-:W-:-:S02]  /*6ac0*/  SHF.R.S32.HI R13, RZ, 0x1f, R12 ;  /* 0x0000001fff0d7819 */ /* 0x000fc4000001140c */
[----:B------:R-:W-:Y:S02]  /*6ad0*/  LEA.HI R14, R14, R11, RZ, 0x3 ;  /* 0x0000000b0e0e7211 */ /* 0x000fe400078f18ff */
[----:B------:R-:W-:Y:S02]  /*6ae0*/  LEA.HI.X R21, R8, R19, R17, 0x1, P0 ;  /* 0x0000001308157211 */ /* 0x000fe400000f0c11 */
        /* <DEDUP_REMOVED lines=11> */
.L_x_2005:
[----:B-1-34-:R-:W-:Y:S05]  /*6ba0*/  BSYNC B0 ;  /* 0x0000000000007941 */ /* 0x01afea0003800000 */
.L_x_2004:
        /* <DEDUP_REMOVED lines=8> */
[----:B---3--:R-:W-:Y:S02]  /*6c30*/  LEA R20, P0, R8, R18, 0x1 ;  /* 0x0000001208147211 */ /* 0x008fe400078008ff */
        /* <DEDUP_REMOVED lines=14> */
.L_x_2007:
[----:B------:R-:W-:Y:S05]  /*6d20*/  BSYNC B0 ;  /* 0x0000000000007941 */ /* 0x000fea0003800000 */
.L_x_2006:
[----:B--2---:R-:W-:Y:S01]  /*6d30*/  IADD3 R13, R15, 0x40, RZ ;  /* 0x000000400f0d7810 */ /* 0x004fe20007ffe0ff */
[----:B------:R2:W4:Y:S01]  /*6d40*/  SHFL.IDX PT, R19, R0, 0x2, 0x181f ;  /* 0x00581f0000137f89 */ /* 0x00052200000e0000 */
[----:B------:R-:W-:Y:S02]  /*6d50*/  BSSY B0, `(.L_x_2008) ;  /* 0x0000015000007945 */ /* 0x000fe40003800000 */
[----:B------:R-:W-:Y:S01]  /*6d60*/  ISETP.GE.AND P0, PT, R13, R42, PT ;  /* 0x0000002a0d00720c */ /* 0x000fe20003f06270 */
[----:B---3--:R2:W3:-:S12]  /*6d70*/  SHFL.IDX PT, R18, R6, 0x2, 0x181f ;  /* 0x00581f0006127f89 */ /* 0x0084d800000e0000 */
[----:B------:R-:W-:Y:S05]  /*6d80*/  @P0 BRA `(.L_x_2009) ;  /* 0x0000011000000947 */ /* 0x000fea0003800000 */
[C---:B------:R-:W-:Y:S02]  /*6d90*/  IADD3 R13, R8.reuse, 0x80, RZ ;  /* 0x00000080080d7810 */ /* 0x040fe40007ffe0ff */
[----:B------:R-:W-:Y:S02]  /*6da0*/  SHF.R.S32.HI R14, RZ, 0x1f, R11 ;  /* 0x0000001fff0e7819 */ /* 0x000fe4000001140b */
[----:B---3--:R-:W-:Y:S02]  /*6db0*/  LEA R20, P0, R8, R18, 0x1 ;  /* 0x0000001208147211 */ /* 0x008fe400078008ff */
        /* <DEDUP_REMOVED lines=14> */
.L_x_2009:
[----:B------:R-:W-:Y:S05]  /*6ea0*/  BSYNC B0 ;  /* 0x0000000000007941 */ /* 0x000fea0003800000 */
.L_x_2008:
        /* <DEDUP_REMOVED lines=9> */
[----:B------:R-:W-:Y:S01]  /*6f40*/  IMAD.MOV.U32 R200, RZ, RZ, R196 ;  /* 0x000000ffffc87224 */ /* 0x000fe200078e00c4 */
[----:B------:R-:W-:Y:S01]  /*6f50*/  LEA.HI.SX32 R81, R133, 0xffffffff, 0x1a ;  /* 0xffffffff85517811 */ /* 0x000fe200078fd2ff */
[----:B------:R-:W-:Y:S01]  /*6f60*/  IMAD.MOV.U32 R189, RZ, RZ, 0x5 ;  /* 0x00000005ffbd7424 */ /* 0x000fe200078e00ff */
[----:B------:R-:W-:-:S02]  /*6f70*/  SHF.R.S32.HI R47, RZ, 0x5, R80 ;  /* 0x00000005ff2f7819 */ /* 0x000fc40000011450 */
[----:B------:R-:W-:-:S03]  /*6f80*/  IADD3 R191, R134, 0x100, RZ ;  /* 0x0000010086bf7810 */ /* 0x000fc60007ffe0ff */
[----:B------:R-:W-:-:S04]  /*6f90*/  @!P0 SHF.R.S32.HI R10, RZ, 0x1f, R11 ;  /* 0x0000001fff0a8819 */ /* 0x000fc8000001140b */
[----:B------:R-:W-:Y:S02]  /*6fa0*/  @!P0 LEA.HI R15, R10, R11, RZ, 0x3 ;  /* 0x0000000b0a0f8211 */ /* 0x000fe400078f18ff */
[----:B------:R-:W-:Y:S02]  /*6fb0*/  SHF.R.S32.HI R10, RZ, 0x1f, R81 ;  /* 0x0000001fff0a7819 */ /* 0x000fe40000011451 */
[----:B------:R-:W-:Y:S02]  /*6fc0*/  @!P0 LOP3.LUT R15, R15, 0xfffffff8, RZ, 0xc0, !PT ;  /* 0xfffffff80f0f8812 */ /* 0x000fe400078ec0ff */
[C---:B---3--:R-:W-:Y:S02]  /*6fd0*/  @!P0 LEA R16, P1, R8.reuse, R18, 0x1 ;  /* 0x0000001208108211 */ /* 0x048fe400078208ff */
[C---:B-12-4-:R-:W-:Y:S01]  /*6fe0*/  IADD3 R0, R8.reuse, 0x80, RZ ;  /* 0x0000008008007810 */ /* 0x056fe20007ffe0ff */
[----:B-----5:R-:W-:Y:S01]  /*6ff0*/  @!P0 IMAD.WIDE R22, R15, 0x2, R18 ;  /* 0x000000020f168825 */ /* 0x020fe200078e0212 */
[----:B------:R-:W-:-:S02]  /*7000*/  @!P0 LEA.HI.X R17, R8, R19, R17, 0x1, P1 ;  /* 0x0000001308118211 */ /* 0x000fc400008f0c11 */
[----:B------:R-:W-:Y:S02]  /*7010*/  @!P0 SHF.R.S32.HI R15, RZ, 0x1f, R0 ;  /* 0x0000001fff0f8819 */ /* 0x000fe40000011400 */
[----:B------:R-:W-:Y:S01]  /*7020*/  LOP3.LUT P1, RZ, R186, 0x1, RZ, 0xc0, !PT ;  /* 0x00000001baff7812 */ /* 0x000fe2000782c0ff */
[----:B------:R-:W-:Y:S01]  /*7030*/  @!PT LDS RZ, [RZ] ;  /* 0x00000000fffff984 */ /* 0x000fe20000000800 */
[----:B------:R1:W-:Y:S01]  /*7040*/  @!P0 LDGSTS.E.BYPASS.LTC128B.128 [R134+0x1b100], [R16.64], !P3 ;  /* 0x1b10000010868fae */ /* 0x0003e2000d901d46 */
[----:B------:R-:W-:Y:S01]  /*7050*/  @!P0 LEA.HI R6, R15, R0, RZ, 0x3 ;  /* 0x000000000f068211 */ /* 0x000fe200078f18ff */
[----:B------:R-:W-:Y:S01]  /*7060*/  IMAD.MOV.U32 R15, RZ, RZ, 0x6 ;  /* 0x00000006ff0f7424 */ /* 0x000fe200078e00ff */
[----:B------:R-:W-:Y:S01]  /*7070*/  ISETP.GE.AND P3, PT, R92, 0x41, PT ;  /* 0x000000415c00780c */ /* 0x000fe20003f66270 */
[----:B------:R2:W-:Y:S01]  /*7080*/  @!P0 LDGSTS.E.BYPASS.LTC128B.128 [R134+0x1f100], [R22.64], !P4 ;  /* 0x1f10000016868fae */ /* 0x0005e2000e101d46 */
[----:B------:R-:W-:-:S05]  /*7090*/  @!P0 LOP3.LUT R6, R6, 0xfffffff8, RZ, 0xc0, !PT ;  /* 0xfffffff806068812 */ /* 0x000fca00078ec0ff */
[----:B------:R-:W-:-:S04]  /*70a0*/  @!P0 IMAD.WIDE R20, R6, 0x2, R18 ;  /* 0x0000000206148825 */ /* 0x000fc800078e0212 */
[----:B------:R-:W-:Y:S01]  /*70b0*/  IMAD.MOV.U32 R6, RZ, RZ, c[0x0][0x208] ;  /* 0x00008200ff067624 */ /* 0x000fe200078e00ff */
[----:B------:R3:W-:Y:S03]  /*70c0*/  @!P0 LDGSTS.E.BYPASS.LTC128B.128 [R134+0x23100], [R20.64], !P2 ;  /* 0x2310000014868fae */ /* 0x0007e6000d101d46 */
[C---:B------:R-:W-:Y:S01]  /*70d0*/  IMAD.SHL.U32 R190, R6.reuse, 0x20, RZ ;  /* 0x0000002006be7824 */ /* 0x040fe200078e00ff */
[----:B------:R-:W0:Y:S01]  /*70e0*/  LDGDEPBAR ;  /* 0x00000000000079af */ /* 0x000e220000000000 */
[C---:B-1----:R-:W-:Y:S01]  /*70f0*/  SHF.L.U64.HI R16, R6.reuse, R15, c[0x0][0x20c] ;  /* 0x0000830006107619 */ /* 0x042fe2000001020f */
[----:B------:R-:W-:-:S04]  /*7100*/  IMAD.SHL.U32 R17, R6, 0x40, RZ ;  /* 0x0000004006117824 */ /* 0x000fc800078e00ff */
[----:B------:R-:W-:Y:S02]  /*7110*/  IMAD R14, R16, R81, RZ ;  /* 0x00000051100e7224 */ /* 0x000fe400078e02ff */
[----:B------:R-:W-:-:S04]  /*7120*/  IMAD.WIDE.U32 R18, R81, R17, R198 ;  /* 0x0000001151127225 */ /* 0x000fc800078e00c6 */
[----:B------:R-:W-:Y:S01]  /*7130*/  IMAD R14, R10, R17, R14 ;  /* 0x000000110a0e7224 */ /* 0x000fe200078e020e */
[----:B------:R-:W-:Y:S01]  /*7140*/  BAR.SYNC.DEFER_BLOCKING 0x0 ;  /* 0x0000000000007b1d */ /* 0x000fe20000010000 */
[----:B--2---:R-:W-:Y:S02]  /*7150*/  LEA R22, P0, R18, c[0x0][0x1f8], 0x1 ;  /* 0x00007e0012167a11 */ /* 0x004fe400078008ff */
[----:B------:R-:W-:Y:S01]  /*7160*/  IMAD.IADD R14, R19, 0x1, R14 ;  /* 0x00000001130e7824 */ /* 0x000fe200078e020e */
[----:B------:R-:W-:-:S04]  /*7170*/  @P3 LEA.HI.SX32 R19, R133, 0xfffffffe, 0x1a ;  /* 0xfffffffe85133811 */ /* 0x000fc800078fd2ff */
[----:B------:R-:W-:Y:S01]  /*7180*/  LEA.HI.X R23, R18, c[0x0][0x1fc], R14, 0x1, P0 ;  /* 0x00007f0012177a11 */ /* 0x000fe200000f0c0e */
[----:B------:R-:W-:-:S04]  /*7190*/  IMAD.MOV.U32 R14, RZ, RZ, c[0x0][0x1e0] ;  /* 0x00007800ff0e7624 */ /* 0x000fc800078e00ff */
[C---:B------:R-:W-:Y:S01]  /*71a0*/  IMAD.SHL.U32 R153, R14.reuse, 0x40, RZ ;  /* 0x000000400e997824 */ /* 0x040fe200078e00ff */
[C---:B------:R-:W-:Y:S01]  /*71b0*/  SHF.L.U64.HI R152, R14.reuse, R15, c[0x0][0x1e4] ;  /* 0x000079000e987619 */ /* 0x040fe2000001020f */
[C---:B------:R-:W-:Y:S01]  /*71c0*/  IMAD.SHL.U32 R188, R14.reuse, 0x20, RZ ;  /* 0x000000200ebc7824 */ /* 0x040fe200078e00ff */
[----:B------:R-:W-:Y:S01]  /*71d0*/  @P3 SHF.R.S32.HI R15, RZ, 0x1f, R19 ;  /* 0x0000001fff0f3819 */ /* 0x000fe20000011413 */
[--C-:B---3--:R-:W-:Y:S01]  /*71e0*/  @P3 IMAD.WIDE.U32 R20, R19, R153, R200.reuse ;  /* 0x0000009913143225 */ /* 0x108fe200078e00c8 */
[-C--:B------:R-:W-:Y:S02]  /*71f0*/  SHF.L.U64.HI R187, R14, R189.reuse, c[0x0][0x1e4] ;  /* 0x000079000ebb7619 */ /* 0x080fe400000102bd */
[----:B------:R-:W-:Y:S01]  /*7200*/  SHF.L.U64.HI R189, R6, R189, c[0x0][0x20c] ;  /* 0x0000830006bd7619 */ /* 0x000fe200000102bd */
[----:B------:R-:W-:Y:S01]  /*7210*/  @P3 IMAD R18, R152, R19, RZ ;  /* 0x0000001398123224 */ /* 0x000fe200078e02ff */
[----:B------:R-:W-:Y:S01]  /*7220*/  P2R R14, PR, RZ, 0x8 ;  /* 0x00000008ff0e7803 */ /* 0x000fe20000000000 */
[----:B------:R-:W-:-:S04]  /*7230*/  IMAD.WIDE.U32 R24, R81, R153, R200 ;  /* 0x0000009951187225 */ /* 0x000fc800078e00c8 */
[----:B------:R-:W-:Y:S01]  /*7240*/  @P3 IMAD R15, R15, R153, R18 ;  /* 0x000000990f0f3224 */ /* 0x000fe200078e0212 */
[----:B------:R-:W-:Y:S01]  /*7250*/  @P3 LEA R18, P0, R20, c[0x0][0x1c8], 0x1 ;  /* 0x0000720014123a11 */ /* 0x000fe200078008ff */
[----:B------:R-:W-:Y:S02]  /*7260*/  IMAD.SHL.U32 R6, R190, 0x2, RZ ;  /* 0x00000002be067824 */ /* 0x000fe400078e00ff */
[----:B------:R-:W-:-:S05]  /*7270*/  @P3 IMAD.IADD R15, R21, 0x1, R15 ;  /* 0x00000001150f3824 */ /* 0x000fca00078e020f */
[----:B------:R-:W-:Y:S01]  /*7280*/  @P3 LEA.HI.X R19, R20, c[0x0][0x1cc], R15, 0x1, P0 ;  /* 0x0000730014133a11 */ /* 0x000fe200000f0c0f */
[----:B------:R-:W-:Y:S02]  /*7290*/  IMAD R15, R152, R81, RZ ;  /* 0x00000051980f7224 */ /* 0x000fe400078e02ff */
[----:B------:R-:W-:Y:S02]  /*72a0*/  IMAD.IADD R20, R92, 0x1, -R5 ;  /* 0x000000015c147824 */ /* 0x000fe400078e0a05 */
[----:B------:R-:W-:Y:S02]  /*72b0*/  IMAD R15, R10, R153, R15 ;  /* 0x000000990a0f7224 */ /* 0x000fe400078e020f */
[----:B------:R-:W-:Y:S02]  /*72c0*/  IMAD R10, R81, -0x40, R20 ;  /* 0xffffffc0510a7824 */ /* 0x000fe400078e0214 */
        /* <DEDUP_REMOVED lines=10> */
[----:B------:R1:W-:Y:S01]  /*7370*/  @P4 LDGSTS.E.BYPASS.LTC128B.128 [R134+0x10100], [R26.64+0x100], !P1 ;  /* 0x101001001a864fae */ /* 0x0003e2000c901d46 */
[----:B------:R-:W-:Y:S02]  /*7380*/  IADD3 R28, P4, R6, R22, RZ ;  /* 0x00000016061c7210 */ /* 0x000fe40007f9e0ff */
[----:B------:R-:W-:-:S05]  /*7390*/  @P0 IADD3 R5, P2, R188, R24, RZ ;  /* 0x00000018bc050210 */ /* 0x000fca0007f5e0ff */
[----:B------:R-:W-:Y:S01]  /*73a0*/  @P0 IMAD.X R20, R187, 0x1, R20, P2 ;  /* 0x00000001bb140824 */ /* 0x000fe200010e0614 */
[----:B------:R-:W-:-:S04]  /*73b0*/  @P0 LEA R24, P2, R5, c[0x0][0x1c8], 0x1 ;  /* 0x0000720005180a11 */ /* 0x000fc800078408ff */
[----:B------:R-:W-:Y:S02]  /*73c0*/  @P0 LEA.HI.X R25, R5, c[0x0][0x1cc], R20, 0x1, P2 ;  /* 0x0000730005190a11 */ /* 0x000fe400010f0c14 */
[----:B------:R-:W-:Y:S02]  /*73d0*/  ISETP.GE.AND P2, PT, R8, c[0x0][0x1d4], PT ;  /* 0x0000750008007a0c */ /* 0x000fe40003f46270 */
[----:B------:R-:W-:Y:S01]  /*73e0*/  SHF.L.U64.HI R5, R190, 0x1, R189 ;  /* 0x00000001be057819 */ /* 0x000fe200000102bd */
[----:B------:R1:W-:Y:S04]  /*73f0*/  @P0 LDGSTS.E.BYPASS.LTC128B.128 [R134+0xd100], [R24.64], !P6 ;  /* 0x0d10000018860fae */ /* 0x0003e8000f101d46 */
[----:B------:R1:W-:Y:S01]  /*7400*/  @P0 LDGSTS.E.BYPASS.LTC128B.128 [R134+0xf100], [R24.64+0x80], !P5 ;  /* 0x0f10008018860fae */ /* 0x0003e2000e901d46 */
[----:B------:R-:W-:Y:S01]  /*7410*/  IMAD.X R29, R5, 0x1, R23, P4 ;  /* 0x00000001051d7824 */ /* 0x000fe200020e0617 */
[----:B------:R-:W-:-:S02]  /*7420*/  @P3 LEA R20, P4, R188, R18, 0x1 ;  /* 0x00000012bc143211 */ /* 0x000fc400078808ff */
[----:B------:R1:W-:Y:S01]  /*7430*/  @P0 LDGSTS.E.BYPASS.LTC128B.128 [R134+0x11100], [R24.64+0x100], !P1 ;  /* 0x1110010018860fae */ /* 0x0003e2000c901d46 */
[----:B------:R-:W-:Y:S02]  /*7440*/  ISETP.LT.OR P0, PT, R10, 0x1, P2 ;  /* 0x000000010a00780c */ /* 0x000fe40001701670 */
        /* <DEDUP_REMOVED lines=31> */
.L_x_2010:
[----:B------:R-:W-:Y:S01]  /*7640*/  SHF.R.S32.HI R8, RZ, 0x1f, R86 ;  /* 0x0000001fff087819 */ /* 0x000fe20000011456 */
[----:B------:R-:W-:Y:S01]  /*7650*/  IMAD.WIDE.U32 R12, R86, c[0x0][0x280], RZ ;  /* 0x0000a000560c7a25 */ /* 0x000fe200078e00ff */
[----:B------:R-:W-:Y:S01]  /*7660*/  ULDC.U8 UR4, c[0x0][0x298] ;  /* 0x0000a60000047ab9 */ /* 0x000fe20000000000 */
[-C--:B-1----:R-:W-:Y:S01]  /*7670*/  LEA.HI R18, R9, R84.reuse, RZ, 0x2 ;  /* 0x0000005409127211 */ /* 0x082fe200078f10ff */
[----:B------:R-:W-:Y:S01]  /*7680*/  BSSY B2, `(.L_x_2011) ;  /* 0x00005be000027945 */ /* 0x000fe20003800000 */
[----:B------:R-:W-:Y:S01]  /*7690*/  IMAD R11, R8, c[0x0][0x280], RZ ;  /* 0x0000a000080b7a24 */ /* 0x000fe200078e02ff */
[----:B------:R-:W-:Y:S02]  /*76a0*/  LEA R34, P0, R12, c[0x0][0x270], 0x1 ;  /* 0x00009c000c227a11 */ /* 0x000fe400078008ff */
[----:B------:R-:W-:Y:S01]  /*76b0*/  LOP3.LUT R9, R18, 0xfffffffc, RZ, 0xc0, !PT ;  /* 0xfffffffc12097812 */ /* 0x000fe200078ec0ff */
[----:B------:R-:W-:Y:S01]  /*76c0*/  IMAD R10, R86, c[0x0][0x284], R11 ;  /* 0x0000a100560a7a24 */ /* 0x000fe200078e020b */
[----:B------:R-:W-:Y:S01]  /*76d0*/  SHF.R.S32.HI R18, RZ, 0x2, R18 ;  /* 0x00000002ff127819 */ /* 0x000fe20000011412 */
[----:B------:R-:W-:Y:S01]  /*76e0*/  IMAD R11, R8, c[0x0][0x290], RZ ;  /* 0x0000a400080b7a24 */ /* 0x000fe200078e02ff */
[----:B------:R-:W-:Y:S01]  /*76f0*/  IADD3 R44, -R9, R84, RZ ;  /* 0x00000054092c7210 */ /* 0x000fe20007ffe1ff */
[----:B------:R-:W-:-:S02]  /*7700*/  IMAD.IADD R10, R10, 0x1, R13 ;  /* 0x000000010a0a7824 */ /* 0x000fc400078e020d */
[----:B------:R-:W-:Y:S01]  /*7710*/  IMAD R8, R86, c[0x0][0x294], R11 ;  /* 0x0000a50056087a24 */ /* 0x000fe200078e020b */
[----:B------:R-:W-:Y:S01]  /*7720*/  SHF.L.U32 R27, R44, 0x3, RZ ;  /* 0x000000032c1b7819 */ /* 0x000fe200000006ff */
[----:B------:R-:W-:Y:S01]  /*7730*/  IMAD R19, R85, 0x80, R18 ;  /* 0x0000008055137824 */ /* 0x000fe200078e0212 */
[----:B------:R-:W-:Y:S01]  /*7740*/  LEA.HI.X R35, R12, c[0x0][0x274], R10, 0x1, P0 ;  /* 0x00009d000c237a11 */ /* 0x000fe200000f0c0a */
[----:B------:R-:W-:-:S04]  /*7750*/  IMAD.WIDE.U32 R12, R86, c[0x0][0x290], RZ ;  /* 0x0000a400560c7a25 */ /* 0x000fc800078e00ff */
[----:B------:R-:W-:Y:S01]  /*7760*/  IMAD.IADD R8, R8, 0x1, R13 ;  /* 0x0000000108087824 */ /* 0x000fe200078e020d */
[----:B------:R-:W-:-:S04]  /*7770*/  LEA R36, P0, R12, c[0x0][0x288], 0x1 ;  /* 0x0000a2000c247a11 */ /* 0x000fc800078008ff */
        /* <DEDUP_REMOVED lines=81> */
.L_x_2014:
[----:B------:R-:W-:Y:S05]  /*7c90*/  BSYNC B0 ;  /* 0x0000000000007941 */ /* 0x000fea0003800000 */
.L_x_2013:
[----:B----4-:R-:W-:Y:S01]  /*7ca0*/  SHF.R.S32.HI R13, RZ, 0x1f, R18 ;  /* 0x0000001fff0d7819 */ /* 0x010fe20000011412 */
[----:B------:R-:W-:Y:S01]  /*7cb0*/  IMAD R43, R85, -0x80, R42 ;  /* 0xffffff80552b7824 */ /* 0x000fe200078e022a */
[--C-:B-----5:R-:W-:Y:S01]  /*7cc0*/  SHF.R.U64 R61, R32, 0x10, R33.reuse ;  /* 0x00000010203d7819 */ /* 0x120fe20000001221 */
[----:B------:R-:W-:Y:S01]  /*7cd0*/  IMAD.MOV.U32 R41, RZ, RZ, R33 ;  /* 0x000000ffff297224 */ /* 0x000fe200078e0021 */
[----:B------:R-:W-:Y:S01]  /*7ce0*/  LEA.HI R13, R13, R18, RZ, 0x3 ;  /* 0x000000120d0d7211 */ /* 0x000fe200078f18ff */
[----:B------:R-:W-:Y:S01]  /*7cf0*/  IMAD.MOV.U32 R37, RZ, RZ, R31 ;  /* 0x000000ffff257224 */ /* 0x000fe200078e001f */
[----:B------:R-:W-:Y:S01]  /*7d00*/  IMNMX R43, R43, 0x80, PT ;  /* 0x000000802b2b7817 */ /* 0x000fe20003800200 */
[----:B------:R-:W-:Y:S01]  /*7d10*/  IMAD.MOV.U32 R64, RZ, RZ, R32 ;  /* 0x000000ffff407224 */ /* 0x000fe200078e0020 */
[----:B------:R-:W-:Y:S01]  /*7d20*/  LOP3.LUT R13, R13, 0xfffffff8, RZ, 0xc0, !PT ;  /* 0xfffffff80d0d7812 */ /* 0x000fe200078ec0ff */
[----:B------:R-:W-:Y:S01]  /*7d30*/  IMAD.MOV.U32 R62, RZ, RZ, R30 ;  /* 0x000000ffff3e7224 */ /* 0x000fe200078e001e */
[----:B------:R-:W-:Y:S01]  /*7d40*/  SHF.R.U32.HI R39, RZ, 0x10, R33 ;  /* 0x00000010ff277819 */ /* 0x000fe20000011621 */
[----:B------:R-:W-:Y:S01]  /*7d50*/  IMAD.MOV.U32 R33, RZ, RZ, R29 ;  /* 0x000000ffff217224 */ /* 0x000fe200078e001d */
[----:B------:R-:W-:Y:S01]  /*7d60*/  SHF.R.U64 R59, R30, 0x10, R31 ;  /* 0x000000101e3b7819 */ /* 0x000fe2000000121f */
[----:B------:R-:W-:Y:S01]  /*7d70*/  IMAD.IADD R13, R18, 0x1, -R13 ;  /* 0x00000001120d7824 */ /* 0x000fe200078e0a0d */
[----:B------:R-:W-:Y:S01]  /*7d80*/  SHF.R.U32.HI R35, RZ, 0x10, R31 ;  /* 0x00000010ff237819 */ /* 0x000fe2000001161f */
[----:B------:R-:W-:Y:S01]  /*7d90*/  IMAD.MOV.U32 R54, RZ, RZ, R14 ;  /* 0x000000ffff367224 */ /* 0x000fe200078e000e */
[--C-:B------:R-:W-:Y:S01]  /*7da0*/  SHF.R.U64 R57, R28, 0x10, R29.reuse ;  /* 0x000000101c397819 */ /* 0x100fe2000000121d */
        /* <DEDUP_REMOVED lines=13> */
[--C-:B------:R-:W-:Y:S01]  /*7e80*/  SHF.R.U64 R50, R48, 0x10, R49.reuse ;  /* 0x0000001030327819 */ /* 0x100fe20000001231 */
[----:B------:R-:W-:Y:S01]  /*7e90*/  IMAD.MOV.U32 R36, RZ, RZ, R44 ;  /* 0x000000ffff247224 */ /* 0x000fe200078e002c */
[----:B------:R-:W-:Y:S01]  /*7ea0*/  LOP3.LUT R12, R27, R12, RZ, 0x3c, !PT ;  /* 0x0000000c1b0c7212 */ /* 0x000fe200078e3cff */
[----:B------:R-:W-:Y:S01]  /*7eb0*/  IMAD.MOV.U32 R32, RZ, RZ, R10 ;  /* 0x000000ffff207224 */ /* 0x000fe200078e000a */
[----:B------:R-:W-:Y:S01]  /*7ec0*/  SHF.R.U32.HI R38, RZ, 0x10, R49 ;  /* 0x00000010ff267819 */ /* 0x000fe20000011631 */
[----:B------:R-:W-:Y:S01]  /*7ed0*/  IMAD.MOV.U32 R49, RZ, RZ, R45 ;  /* 0x000000ffff317224 */ /* 0x000fe200078e002d */
[--C-:B------:R-:W-:Y:S01]  /*7ee0*/  SHF.R.U64 R55, R24, 0x10, R25.reuse ;  /* 0x0000001018377819 */ /* 0x100fe20000001219 */
[----:B------:R-:W-:Y:S01]  /*7ef0*/  IMAD R21, R47, 0x200, R12 ;  /* 0x000002002f157824 */ /* 0x000fe200078e020c */
[----:B------:R-:W-:Y:S01]  /*7f00*/  SHF.R.U32.HI R27, RZ, 0x10, R25 ;  /* 0x00000010ff1b7819 */ /* 0x000fe20000011619 */
        /* <DEDUP_REMOVED lines=59> */
[--C-:B------:R-:W-:Y:S02]  /*82c0*/  HADD2.F32 R42, -RZ, R40.reuse.H1_H1 ;  /* 0x30000028ff2a7230 */ /* 0x100fe40000004100 */
[----:B------:R-:W-:Y:S02]  /*82d0*/  HADD2.F32 R49, -RZ, R39.H1_H1 ;  /* 0x30000027ff317230 */ /* 0x000fe40000004100 */
[----:B------:R-:W-:Y:S02]  /*82e0*/  HADD2.F32 R50, -RZ, R41.H1_H1 ;  /* 0x30000029ff327230 */ /* 0x000fe40000004100 */
[----:B------:R-:W-:Y:S02]  /*82f0*/  HADD2.F32 R53, -RZ, R40.H0_H0 ;  /* 0x20000028ff357230 */ /* 0x000fe40000004100 */
[--C-:B-1----:R-:W-:Y:S02]  /*8300*/  HADD2.F32 R45, -RZ, R8.reuse.H0_H0 ;  /* 0x20000008ff2d7230 */ /* 0x102fe40000004100 */
[----:B------:R-:W-:-:S02]  /*8310*/  HADD2.F32 R47, -RZ, R8.H1_H1 ;  /* 0x30000008ff2f7230 */ /* 0x000fc40000004100 */
[--C-:B------:R-:W-:Y:S01]  /*8320*/  HADD2.F32 R8, -RZ, R9.reuse.H0_H0 ;  /* 0x20000009ff087230 */ /* 0x100fe20000004100 */
[-C--:B------:R-:W-:Y:S01]  /*8330*/  FMUL.FTZ R52, R45, R42.reuse ;  /* 0x0000002a2d347220 */ /* 0x080fe20000410000 */
[----:B------:R-:W-:Y:S01]  /*8340*/  HADD2.F32 R44, -RZ, R9.H1_H1 ;  /* 0x30000009ff2c7230 */ /* 0x000fe20000004100 */
[C---:B------:R-:W-:Y:S01]  /*8350*/  FMUL.FTZ R48, R47.reuse, R42 ;  /* 0x0000002a2f307220 */ /* 0x040fe20000410000 */
[--C-:B------:R-:W-:Y:S01]  /*8360*/  HADD2.F32 R9, -RZ, R10.reuse.H0_H0 ;  /* 0x2000000aff097230 */ /* 0x100fe20000004100 */
[-C--:B------:R-:W-:Y:S01]  /*8370*/  FFMA.FTZ R47, R47, R50.reuse, R52 ;  /* 0x000000322f2f7223 */ /* 0x080fe20000010034 */
[----:B------:R-:W-:Y:S01]  /*8380*/  HADD2.F32 R46, -RZ, R10.H1_H1 ;  /* 0x3000000aff2e7230 */ /* 0x000fe20000004100 */
[----:B------:R-:W-:Y:S01]  /*8390*/  FFMA.FTZ R48, R45, R50, -R48 ;  /* 0x000000322d307223 */ /* 0x000fe20000010830 */
[--C-:B------:R-:W-:Y:S02]  /*83a0*/  HADD2.F32 R10, -RZ, R11.reuse.H0_H0 ;  /* 0x2000000bff0a7230 */ /* 0x100fe40000004100 */
[----:B------:R-:W-:-:S02]  /*83b0*/  HADD2.F32 R51, -RZ, R11.H1_H1 ;  /* 0x3000000bff337230 */ /* 0x000fc40000004100 */
[----:B------:R-:W-:Y:S02]  /*83c0*/  HADD2.F32 R11, -RZ, R38.H1_H1 ;  /* 0x30000026ff0b7230 */ /* 0x000fe40000004100 */
[----:B------:R-:W-:-:S03]  /*83d0*/  HADD2.F32 R50, -RZ, R41.H0_H0 ;  /* 0x20000029ff327230 */ /* 0x000fc60000004100 */
[-C--:B------:R-:W-:Y:S02]  /*83e0*/  FMUL.FTZ R42, R44, R11.reuse ;  /* 0x0000000b2c2a7220 */ /* 0x080fe40000410000 */
[C---:B------:R-:W-:Y:S02]  /*83f0*/  FMUL.FTZ R11, R8.reuse, R11 ;  /* 0x0000000b080b7220 */ /* 0x040fe40000410000 */
[-C--:B------:R-:W-:Y:S01]  /*8400*/  FFMA.FTZ R42, R8, R49.reuse, -R42 ;  /* 0x00000031082a7223 */ /* 0x080fe2000001082a */
[----:B------:R-:W-:Y:S01]  /*8410*/  HADD2.F32 R8, -RZ, R38.H0_H0 ;  /* 0x20000026ff087230 */ /* 0x000fe20000004100 */
[----:B------:R-:W-:Y:S01]  /*8420*/  FFMA.FTZ R49, R44, R49, R11 ;  /* 0x000000312c317223 */ /* 0x000fe2000001000b */
[----:B------:R-:W-:Y:S01]  /*8430*/  HADD2.F32 R44, -RZ, R39.H0_H0 ;  /* 0x20000027ff2c7230 */ /* 0x000fe20000004100 */
[-C--:B------:R-:W-:Y:S02]  /*8440*/  FMUL.FTZ R11, R46, R53.reuse ;  /* 0x000000352e0b7220 */ /* 0x080fe40000410000 */
[----:B------:R-:W-:-:S02]  /*8450*/  FMUL.FTZ R53, R9, R53 ;  /* 0x0000003509357220 */ /* 0x000fc40000410000 */
[-C--:B------:R-:W-:Y:S02]  /*8460*/  FMUL.FTZ R45, R51, R8.reuse ;  /* 0x00000008332d7220 */ /* 0x080fe40000410000 */
[----:B------:R-:W-:Y:S02]  /*8470*/  FMUL.FTZ R8, R10, R8 ;  /* 0x000000080a087220 */ /* 0x000fe40000410000 */
[----:B------:R-:W-:Y:S01]  /*8480*/  FFMA.FTZ R11, R9, R50, -R11 ;  /* 0x00000032090b7223 */ /* 0x000fe2000001080b */
[----:B------:R-:W-:Y:S01]  /*8490*/  F2FP.PACK_AB R9, R49, R42 ;  /* 0x0000002a3109723e */ /* 0x000fe200000000ff */
[----:B------:R-:W-:Y:S02]  /*84a0*/  FFMA.FTZ R46, R46, R50, R53 ;  /* 0x000000322e2e7223 */ /* 0x000fe40000010035 */
[-C--:B------:R-:W-:Y:S02]  /*84b0*/  FFMA.FTZ R45, R10, R44.reuse, -R45 ;  /* 0x0000002c0a2d7223 */ /* 0x080fe4000001082d */
[----:B------:R-:W-:Y:S01]  /*84c0*/  FFMA.FTZ R44, R51, R44, R8 ;  /* 0x0000002c332c7223 */ /* 0x000fe20000010008 */
[----:B------:R-:W-:-:S02]  /*84d0*/  F2FP.PACK_AB R10, R46, R11 ;  /* 0x0000000b2e0a723e */ /* 0x000fc400000000ff */
[----:B------:R-:W-:Y:S02]  /*84e0*/  F2FP.PACK_AB R8, R47, R48 ;  /* 0x000000302f08723e */ /* 0x000fe400000000ff */
[----:B------:R-:W-:-:S05]  /*84f0*/  F2FP.PACK_AB R11, R44, R45 ;  /* 0x0000002d2c0b723e */ /* 0x000fca00000000ff */
[----:B------:R1:W-:Y:S02]  /*8500*/  STS.128 [R21], R8 ;  /* 0x0000000815007388 */ /* 0x0003e40000000c00 */
.L_x_2018:
[----:B------:R-:W-:Y:S05]  /*8510*/  BSYNC B0 ;  /* 0x0000000000007941 */ /* 0x000fea0003800000 */
.L_x_2017:
[----:B-1----:R-:W-:Y:S01]  /*8520*/  IADD3 R8, R20, 0x10, RZ ;  /* 0x0000001014087810 */ /* 0x002fe20007ffe0ff */
[----:B------:R-:W-:Y:S03]  /*8530*/  BSSY B0, `(.L_x_2019) ;  /* 0x0000029000007945 */ /* 0x000fe60003800000 */
[----:B------:R-:W-:-:S13]  /*8540*/  ISETP.GE.AND P0, PT, R8, c[0x0][0x27c], PT ;  /* 0x00009f0008007a0c */ /* 0x000fda0003f06270 */
        /* <DEDUP_REMOVED lines=39> */
.L_x_2020:
[----:B------:R-:W-:Y:S05]  /*87c0*/  BSYNC B0 ;  /* 0x0000000000007941 */ /* 0x000fea0003800000 */
.L_x_2019:
[----:B-1----:R-:W-:Y:S01]  /*87d0*/  IADD3 R8, R20, 0x20, RZ ;  /* 0x0000002014087810 */ /* 0x002fe20007ffe0ff */
[----:B------:R-:W-:Y:S03]  /*87e0*/  BSSY B0, `(.L_x_2021) ;  /* 0x0000029000007945 */ /* 0x000fe60003800000 */
[----:B------:R-:W-:-:S13]  /*87f0*/  ISETP.GE.AND P0, PT, R8, c[0x0][0x27c], PT ;  /* 0x00009f0008007a0c */ /* 0x000fda0003f06270 */
[----:B------:R-:W-:Y:S05]  /*8800*/  @P0 BRA `(.L_x_2022) ;  /* 0x0000026000000947 */ /* 0x000fea0003800000 */
[----:B------:R-:W1:Y:S01]  /*8810*/  LDS.128 R8, [R21+0x4000] ;  /* 0x0040000015087984 */ /* 0x000e620000000c00 */
        /* <DEDUP_REMOVED lines=36> */
[----:B------:R1:W-:Y:S02]  /*8a60*/  STS.128 [R21+0x4000], R8 ;  /* 0x0040000815007388 */ /* 0x0003e40000000c00 */
.L_x_2022:
[----:B------:R-:W-:Y:S05]  /*8a70*/  BSYNC B0 ;  /* 0x0000000000007941 */ /* 0x000fea0003800000 */
.L_x_2021:
        /* <DEDUP_REMOVED lines=42> */
.L_x_2024:
[----:B------:R-:W-:Y:S05]  /*8d20*/  BSYNC B0 ;  /* 0x0000000000007941 */ /* 0x000fea0003800000 */
.L_x_2023:
        /* <DEDUP_REMOVED lines=42> */
.L_x_2026:
[----:B------:R-:W-:Y:S05]  /*8fd0*/  BSYNC B0 ;  /* 0x0000000000007941 */ /* 0x000fea0003800000 */
.L_x_2025:
[----:B-1----:R-:W-:-:S04]  /*8fe0*/  IADD3 R8, R20, 0x50, RZ ;  /* 0x0000005014087810 */ /* 0x002fc80007ffe0ff */
[----:B------:R-:W-:-:S13]  /*8ff0*/  ISETP.GE.AND P0, PT, R8, c[0x0][0x27c], PT ;  /* 0x00009f0008007a0c */ /* 0x000fda0003f06270 */
[----:B------:R-:W-:Y:S05]  /*9000*/  @P0 BRA `(.L_x_2016) ;  /* 0x0000026000000947 */ /* 0x000fea0003800000 */
[----:B------:R-:W1:Y:S01]  /*9010*/  LDS.128 R8, [R12+0x8000] ;  /* 0x008000000c087984 */ /* 0x000e620000000c00 */
[----:B------:R-:W-:Y:S02]  /*9020*/  HADD2.F32 R42, -RZ, R15.H1_H1 ;  /* 0x3000000fff2a7230 */ /* 0x000fe40000004100 */
        /* <DEDUP_REMOVED lines=36> */
.L_x_2016:
[----:B------:R-:W-:Y:S05]  /*9270*/  BSYNC B1 ;  /* 0x0000000000017941 */ /* 0x000fea0003800000 */
.L_x_2015:
        /* <DEDUP_REMOVED lines=10> */
[----:B------:R-:W-:Y:S02]  /*9320*/  HADD2.F32 R40, -RZ, R40.H0_H0 ;  /* 0x20000028ff287230 */ /* 0x000fe40000004100 */
[----:B------:R-:W-:Y:S02]  /*9330*/  HADD2.F32 R38, -RZ, R38.H0_H0 ;  /* 0x20000026ff267230 */ /* 0x000fe40000004100 */
[----:B------:R-:W-:-:S02]  /*9340*/  HADD2.F32 R46, -RZ, R41.H1_H1 ;  /* 0x30000029ff2e7230 */ /* 0x000fc40000004100 */
        /* <DEDUP_REMOVED lines=22> */
[----:B------:R-:W-:Y:S01]  /*94b0*/  FFMA.FTZ R43, R41, R9, -R8 ;  /* 0x00000009292b7223 */ /* 0x000fe20000010808 */
[----:B------:R-:W-:Y:S01]  /*94c0*/  F2FP.PACK_AB R9, R47, R18 ;  /* 0x000000122f09723e */ /* 0x000fe200000000ff */
[----:B------:R-:W-:Y:S01]  /*94d0*/  FFMA.FTZ R42, R41, R44, R42 ;  /* 0x0000002c292a7223 */ /* 0x000fe2000001002a */
[----:B------:R-:W-:Y:S01]  /*94e0*/  F2FP.PACK_AB R8, R45, R48 ;  /* 0x000000302d08723e */ /* 0x000fe200000000ff */
[C---:B------:R-:W-:Y:S02]  /*94f0*/  FFMA.FTZ R40, R39.reuse, R10, -R40 ;  /* 0x0000000a27287223 */ /* 0x040fe40000010828 */
[----:B------:R-:W-:Y:S01]  /*9500*/  FFMA.FTZ R11, R39, R11, R38 ;  /* 0x0000000b270b7223 */ /* 0x000fe20000010026 */
[----:B------:R-:W-:-:S04]  /*9510*/  F2FP.PACK_AB R10, R42, R43 ;  /* 0x0000002b2a0a723e */ /* 0x000fc800000000ff */
[----:B------:R-:W-:-:S05]  /*9520*/  F2FP.PACK_AB R11, R11, R40 ;  /* 0x000000280b0b723e */ /* 0x000fca00000000ff */
[----:B------:R1:W-:Y:S02]  /*9530*/  STS.128 [R21+0x2000], R8 ;  /* 0x0020000815007388 */ /* 0x0003e40000000c00 */
.L_x_2029:
[----:B------:R-:W-:Y:S05]  /*9540*/  BSYNC B0 ;  /* 0x0000000000007941 */ /* 0x000fea0003800000 */
.L_x_2028:
        /* <DEDUP_REMOVED lines=42> */
.L_x_2031:
[----:B------:R-:W-:Y:S05]  /*97f0*/  BSYNC B0 ;  /* 0x0000000000007941 */ /* 0x000fea0003800000 */
.L_x_2030:
        /* <DEDUP_REMOVED lines=42> */
.L_x_2033:
[----:B------:R-:W-:Y:S05]  /*9aa0*/  BSYNC B0 ;  /* 0x0000000000007941 */ /* 0x000fea0003800000 */
.L_x_2032:
        /* <DEDUP_REMOVED lines=42> */
.L_x_2035:
[----:B------:R-:W-:Y:S05]  /*9d50*/  BSYNC B0 ;  /* 0x0000000000007941 */ /* 0x000fea0003800000 */
.L_x_2034:
        /* <DEDUP_REMOVED lines=42> */
.L_x_2037:
[----:B------:R-:W-:Y:S05]  /*a000*/  BSYNC B0 ;  /* 0x0000000000007941 */ /* 0x000fea0003800000 */
.L_x_2036:
[----:B------:R-:W-:-:S04]  /*a010*/  IADD3 R20, R20, 0x50, RZ ;  /* 0x0000005014147810 */ /* 0x000fc80007ffe0ff */
[----:B------:R-:W-:-:S13]  /*a020*/  ISETP.GE.AND P0, PT, R20, c[0x0][0x27c], PT ;  /* 0x00009f0014007a0c */ /* 0x000fda0003f06270 */
        /* <DEDUP_REMOVED lines=27> */
[-C--:B------:R-:W-:Y:S02]  /*a1e0*/  FMUL.FTZ R13, R13, R10.reuse ;  /* 0x0000000a0d0d7220 */ /* 0x080fe40000410000 */
[----:B------:R-:W-:Y:S02]  /*a1f0*/  FFMA.FTZ R26, R24, R21, -R26 ;  /* 0x00000015181a7223 */ /* 0x000fe4000001081a */
[----:B------:R-:W-:-:S02]  /*a200*/  FFMA.FTZ R15, R14, R10, -R15 ;  /* 0x0000000a0e0f7223 */ /* 0x000fc4000001080f */
[----:B------:R-:W-:Y:S02]  /*a210*/  FFMA.FTZ R23, R24, R23, R28 ;  /* 0x0000001718177223 */ /* 0x000fe4000001001c */
[----:B------:R-:W-:Y:S01]  /*a220*/  FFMA.FTZ R21, R19, R9, -R8 ;  /* 0x0000000913157223 */ /* 0x000fe20000010808 */
[----:B------:R-:W-:Y:S01]  /*a230*/  F2FP.PACK_AB R9, R25, R18 ;  /* 0x000000121909723e */ /* 0x000fe200000000ff */
[----:B------:R-:W-:Y:S01]  /*a240*/  FFMA.FTZ R20, R19, R22, R20 ;  /* 0x0000001613147223 */ /* 0x000fe20000010014 */
[----:B------:R-:W-:Y:S01]  /*a250*/  F2FP.PACK_AB R8, R23, R26 ;  /* 0x0000001a1708723e */ /* 0x000fe200000000ff */
[----:B------:R-:W-:-:S03]  /*a260*/  FFMA.FTZ R14, R14, R11, R13 ;  /* 0x0000000b0e0e7223 */ /* 0x000fc6000001000d */
[----:B------:R-:W-:Y:S02]  /*a270*/  F2FP.PACK_AB R10, R20, R21 ;  /* 0x00000015140a723e */ /* 0x000fe400000000ff */
[----:B------:R-:W-:-:S05]  /*a280*/  F2FP.PACK_AB R11, R14, R15 ;  /* 0x0000000f0e0b723e */ /* 0x000fca00000000ff */
[----:B------:R1:W-:Y:S01]  /*a290*/  STS.128 [R12+0xa000], R8 ;  /* 0x00a000080c007388 */ /* 0x0003e20000000c00 */
[----:B------:R-:W-:Y:S05]  /*a2a0*/  BRA `(.L_x_2027) ;  /* 0x00002fb000007947 */ /* 0x000fea0003800000 */
.L_x_2012:
        /* <DEDUP_REMOVED lines=52> */
.L_x_2039:
[----:B------:R-:W-:Y:S05]  /*a5f0*/  BSYNC B0 ;  /* 0x0000000000007941 */ /* 0x000fea0003800000 */
.L_x_2038:
[----:B------:R-:W-:Y:S01]  /*a600*/  IMAD R45, R85, -0x80, R42 ;  /* 0xffffff80552d7824 */ /* 0x000fe200078e022a */
[--C-:B-----5:R-:W-:Y:S01]  /*a610*/  SHF.R.U64 R63, R30, 0x10, R31.reuse ;  /* 0x000000101e3f7819 */ /* 0x120fe2000000121f */
[----:B------:R-:W-:Y:S01]  /*a620*/  IMAD.MOV.U32 R64, RZ, RZ, R30 ;  /* 0x000000ffff407224 */ /* 0x000fe200078e001e */
[--C-:B------:R-:W-:Y:S01]  /*a630*/  SHF.R.U32.HI R62, RZ, 0x10, R31.reuse ;  /* 0x00000010ff3e7819 */ /* 0x100fe2000001161f */
[----:B------:R-:W-:Y:S01]  /*a640*/  IMAD.MOV.U32 R43, RZ, RZ, R31 ;  /* 0x000000ffff2b7224 */ /* 0x000fe200078e001f */
[----:B------:R-:W-:Y:S01]  /*a650*/  IMNMX R45, R45, 0x80, PT ;  /* 0x000000802d2d7817 */ /* 0x000fe20003800200 */
[----:B--2---:R-:W-:Y:S01]  /*a660*/  IMAD.MOV.U32 R34, RZ, RZ, R48 ;  /* 0x000000ffff227224 */ /* 0x004fe200078e0030 */
[----:B------:R-:W-:Y:S01]  /*a670*/  SHF.R.U64 R59, R48, 0x10, R49 ;  /* 0x00000010303b7819 */ /* 0x000fe20000001231 */
[----:B------:R-:W-:Y:S01]  /*a680*/  IMAD.MOV.U32 R60, RZ, RZ, R50 ;  /* 0x000000ffff3c7224 */ /* 0x000fe200078e0032 */
[----:B------:R-:W-:Y:S01]  /*a690*/  ISETP.GE.AND P0, PT, R18, R45, PT ;  /* 0x0000002d1200720c */ /* 0x000fe20003f06270 */
        /* <DEDUP_REMOVED lines=166> */
.L_x_2043:
[----:B------:R-:W-:Y:S05]  /*b100*/  BSYNC B0 ;  /* 0x0000000000007941 */ /* 0x000fea0003800000 */
.L_x_2042:
        /* <DEDUP_REMOVED lines=8> */
[CC--:B------:R-:W-:Y:S01]  /*b190*/  LEA.HI R10, R11.reuse, R12.reuse, RZ, 0x3 ;  /* 0x0000000c0b0a7211 */ /* 0x0c0fe200078f18ff */
        /* <DEDUP_REMOVED lines=97> */
.L_x_2045:
[----:B------:R-:W-:Y:S05]  /*b7b0*/  BSYNC B0 ;  /* 0x0000000000007941 */ /* 0x000fea0003800000 */
.L_x_2044:
[----:B-1----:R-:W-:-:S04]  /*b7c0*/  IADD3 R12, R27, 0x40, RZ ;  /* 0x000000401b0c7810 */ /* 0x002fc80007ffe0ff */
        /* <DEDUP_REMOVED lines=104> */
.L_x_2041:
[----:B------:R-:W-:Y:S05]  /*be50*/  BSYNC B1 ;  /* 0x0000000000017941 */ /* 0x000fea0003800000 */
.L_x_2040:
        /* <DEDUP_REMOVED lines=103> */
.L_x_2047:
[----:B------:R-:W-:Y:S05]  /*c4d0*/  BSYNC B0 ;  /* 0x0000000000007941 */ /* 0x000fea0003800000 */
.L_x_2046:
        /* <DEDUP_REMOVED lines=8> */
[----:B------:R-:W-:Y:S01]  /*c560*/  LEA.HI R15, R12, R11, RZ, 0x3 ;  /* 0x0000000b0c0f7211 */ /* 0x000fe200078f18ff */
        /* <DEDUP_REMOVED lines=11> */
[----:B------:R-:W-:-:S02]  /*c620*/  SHF.R.S32.HI R8, RZ, 0x1f, R13 ;  /* 0x0000001fff087819 */ /* 0x000fc4000001140d */
[----:B------:R-:W-:Y:S01]  /*c630*/  LEA.HI R12, R12, R11, RZ, 0x6 ;  /* 0x0000000b0c0c7211 */ /* 0x000fe200078f30ff */
[----:B------:R-:W-:Y:S01]  /*c640*/  IMAD.SHL.U32 R9, R9, 0x40, RZ ;  /* 0x0000004009097824 */ /* 0x000fe200078e00ff */
[----:B------:R-:W-:Y:S02]  /*c650*/  LOP3.LUT R14, R14, 0x1c0, RZ, 0xc0, !PT ;  /* 0x000001c00e0e7812 */ /* 0x000fe400078ec0ff */
        /* <DEDUP_REMOVED lines=84> */
.L_x_2049:
[----:B------:R-:W-:Y:S05]  /*cba0*/  BSYNC B0 ;  /* 0x0000000000007941 */ /* 0x000fea0003800000 */
.L_x_2048:
[----:B-1----:R-:W-:-:S04]  /*cbb0*/  IADD3 R8, R27, 0x40, RZ ;  /* 0x000000401b087810 */ /* 0x002fc80007ffe0ff */
[----:B------:R-:W-:-:S13]  /*cbc0*/  ISETP.GE.AND P0, PT, R8, c[0x0][0x27c], PT ;  /* 0x00009f0008007a0c */ /* 0x000fda0003f06270 */
[----:B------:R-:W-:Y:S05]  /*cbd0*/  @P0 BRA `(.L_x_2027) ;  /* 0x0000068000000947 */ /* 0x000fea0003800000 */
[----:B------:R-:W-:Y:S01]  /*cbe0*/  SHF.R.S32.HI R13, RZ, 0x1f, R8 ;  /* 0x0000001fff0d7819 */ /* 0x000fe20000011408 */
[----:B------:R-:W-:Y:S01]  /*cbf0*/  HADD2.F32 R33, -RZ, R23.H1_H1 ;  /* 0x30000017ff217230 */ /* 0x000fe20000004100 */
[----:B------:R-:W-:Y:S01]  /*cc00*/  MOV R11, c[0x0][0x27c] ;  /* 0x00009f00000b7a02 */ /* 0x000fe20000000f00 */
[----:B------:R-:W-:Y:S01]  /*cc10*/  HADD2.F32 R37, -RZ, R25.H1_H1 ;  /* 0x30000019ff257230 */ /* 0x000fe20000004100 */
[----:B------:R-:W-:Y:S01]  /*cc20*/  LEA.HI R9, R13, R8, RZ, 0x3 ;  /* 0x000000080d097211 */ /* 0x000fe200078f18ff */
[----:B------:R-:W-:Y:S01]  /*cc30*/  HADD2.F32 R23, -RZ, R23.H0_H0 ;  /* 0x20000017ff177230 */ /* 0x000fe20000004100 */
        /* <DEDUP_REMOVED lines=11> */
[----:B------:R-:W-:Y:S02]  /*ccf0*/  LEA.HI R8, R15, R18, RZ, 0x3 ;  /* 0x000000120f087211 */ /* 0x000fe400078f18ff */
[----:B------:R-:W-:Y:S02]  /*cd00*/  LOP3.LUT R12, R12, 0x1c0, RZ, 0xc0, !PT ;  /* 0x000001c00c0c7812 */ /* 0x000fe400078ec0ff */
[----:B------:R-:W-:Y:S01]  /*cd10*/  LEA.HI R10, R10, R11, RZ, 0x3 ;  /* 0x0000000b0a0a7211 */ /* 0x000fe200078f18ff */
[----:B------:R-:W-:Y:S01]  /*cd20*/  IMAD.SHL.U32 R8, R8, 0x40, RZ ;  /* 0x0000004008087824 */ /* 0x000fe200078e00ff */
        /* <DEDUP_REMOVED lines=19> */
[--C-:B--2---:R-:W-:Y:S01]  /*ce60*/  HADD2.F32 R32, -RZ, R8.reuse.H0_H0 ;  /* 0x20000008ff207230 */ /* 0x104fe20000004100 */
[C---:B------:R-:W-:Y:S01]  /*ce70*/  FMUL.FTZ R39, R33.reuse, R28 ;  /* 0x0000001c21277220 */ /* 0x040fe20000410000 */
[--C-:B------:R-:W-:Y:S01]  /*ce80*/  HADD2.F32 R12, -RZ, R13.reuse.H0_H0 ;  /* 0x2000000dff0c7230 */ /* 0x100fe20000004100 */
[----:B------:R-:W-:Y:S01]  /*ce90*/  FMUL.FTZ R41, R38, R29 ;  /* 0x0000001d26297220 */ /* 0x000fe20000410000 */
[----:B------:R-:W-:Y:S01]  /*cea0*/  HADD2.F32 R30, -RZ, R13.H1_H1 ;  /* 0x3000000dff1e7230 */ /* 0x000fe20000004100 */
[-C--:B------:R-:W-:Y:S01]  /*ceb0*/  FMUL.FTZ R33, R33, R32.reuse ;  /* 0x0000002021217220 */ /* 0x080fe20000410000 */
[----:B------:R-:W-:Y:S01]  /*cec0*/  HADD2.F32 R34, -RZ, R8.H1_H1 ;  /* 0x30000008ff227230 */ /* 0x000fe20000004100 */
[----:B------:R-:W-:Y:S01]  /*ced0*/  FFMA.FTZ R32, R37, R32, R39 ;  /* 0x0000002025207223 */ /* 0x000fe20000010027 */
[--C-:B------:R-:W-:Y:S01]  /*cee0*/  HADD2.F32 R8, -RZ, R9.reuse.H0_H0 ;  /* 0x20000009ff087230 */ /* 0x100fe20000004100 */
[C---:B------:R-:W-:Y:S01]  /*cef0*/  FMUL.FTZ R40, R23.reuse, R12 ;  /* 0x0000000c17287220 */ /* 0x040fe20000410000 */
[----:B------:R-:W-:Y:S01]  /*cf00*/  HADD2.F32 R35, -RZ, R9.H1_H1 ;  /* 0x30000009ff237230 */ /* 0x000fe20000004100 */
[C---:B------:R-:W-:Y:S01]  /*cf10*/  FMUL.FTZ R45, R20.reuse, R30 ;  /* 0x0000001e142d7220 */ /* 0x040fe20000410000 */
[--C-:B------:R-:W-:Y:S01]  /*cf20*/  HADD2.F32 R39, -RZ, R22.reuse.H1_H1 ;  /* 0x30000016ff277230 */ /* 0x100fe20000004100 */
[-C--:B------:R-:W-:Y:S01]  /*cf30*/  FMUL.FTZ R23, R23, R8.reuse ;  /* 0x0000000817177220 */ /* 0x080fe20000410000 */
[----:B------:R-:W-:Y:S01]  /*cf40*/  HADD2.F32 R22, -RZ, R22.H0_H0 ;  /* 0x20000016ff167230 */ /* 0x000fe20000004100 */
[----:B------:R-:W-:Y:S01]  /*cf50*/  FFMA.FTZ R40, R25, R8, R40 ;  /* 0x0000000819287223 */ /* 0x000fe20000010028 */
        /* <DEDUP_REMOVED lines=8> */
[----:B------:R-:W-:Y:S01]  /*cfe0*/  HADD2.F32 R45, -RZ, R24.H0_H0 ;  /* 0x20000018ff2d7230 */ /* 0x000fe20000004100 */
[----:B------:R-:W-:Y:S01]  /*cff0*/  FMUL.FTZ R44, R8, R13 ;  /* 0x0000000d082c7220 */ /* 0x000fe20000410000 */
[----:B------:R-:W-:Y:S01]  /*d000*/  HADD2.F32 R9, -RZ, R10.H0_H0 ;  /* 0x2000000aff097230 */ /* 0x000fe20000004100 */
[----:B------:R-:W-:Y:S01]  /*d010*/  FMUL.FTZ R47, R42, R31 ;  /* 0x0000001f2a2f7220 */ /* 0x000fe20000410000 */
[----:B------:R-:W-:Y:S01]  /*d020*/  HADD2.F32 R34, -RZ, R26.H1_H1 ;  /* 0x3000001aff227230 */ /* 0x000fe20000004100 */
[----:B------:R-:W-:Y:S01]  /*d030*/  FFMA.FTZ R33, R37, R28, -R33 ;  /* 0x0000001c25217223 */ /* 0x000fe20000010821 */
[----:B------:R-:W-:Y:S01]  /*d040*/  HADD2.F32 R36, -RZ, R10.H1_H1 ;  /* 0x3000000aff247230 */ /* 0x000fe20000004100 */
[-C--:B------:R-:W-:Y:S01]  /*d050*/  FMUL.FTZ R8, R8, R9.reuse ;  /* 0x0000000908087220 */ /* 0x080fe20000410000 */
[----:B------:R-:W-:Y:S01]  /*d060*/  HADD2.F32 R15, -RZ, R15.H1_H1 ;  /* 0x3000000fff0f7230 */ /* 0x000fe20000004100 */
[----:B------:R-:W-:Y:S01]  /*d070*/  FFMA.FTZ R20, R34, R9, R44 ;  /* 0x0000000922147223 */ /* 0x000fe2000001002c */
[----:B------:R-:W-:Y:S01]  /*d080*/  HADD2.F32 R10, -RZ, R11.H0_H0 ;  /* 0x2000000bff0a7230 */ /* 0x000fe20000004100 */
[----:B------:R-:W-:Y:S01]  /*d090*/  FMUL.FTZ R42, R42, R36 ;  /* 0x000000242a2a7220 */ /* 0x000fe20000410000 */
[----:B------:R-:W-:Y:S01]  /*d0a0*/  HADD2.F32 R24, -RZ, R19.H0_H0 ;  /* 0x20000013ff187230 */ /* 0x000fe20000004100 */
[C---:B------:R-:W-:Y:S01]  /*d0b0*/  FMUL.FTZ R19, R45.reuse, R14 ;  /* 0x0000000e2d137220 */ /* 0x040fe20000410000 */
[----:B------:R-:W-:Y:S01]  /*d0c0*/  HADD2.F32 R11, -RZ, R11.H1_H1 ;  /* 0x3000000bff0b7230 */ /* 0x000fe20000004100 */
[-C--:B------:R-:W-:Y:S01]  /*d0d0*/  FMUL.FTZ R45, R45, R10.reuse ;  /* 0x0000000a2d2d7220 */ /* 0x080fe20000410000 */
[--C-:B------:R-:W-:Y:S01]  /*d0e0*/  HADD2.F32 R9, -RZ, R21.reuse.H1_H1 ;  /* 0x30000015ff097230 */ /* 0x100fe20000004100 */
[----:B------:R-:W-:Y:S01]  /*d0f0*/  FFMA.FTZ R19, R49, R10, R19 ;  /* 0x0000000a31137223 */ /* 0x000fe20000010013 */
[----:B------:R-:W-:Y:S01]  /*d100*/  HADD2.F32 R26, -RZ, R21.H0_H0 ;  /* 0x20000015ff1a7230 */ /* 0x000fe20000004100 */
[----:B------:R-:W-:-:S02]  /*d110*/  FMUL.FTZ R21, R24, R15 ;  /* 0x0000000f18157220 */ /* 0x000fc40000410000 */
[-C--:B------:R-:W-:Y:S02]  /*d120*/  FMUL.FTZ R10, R24, R11.reuse ;  /* 0x0000000b180a7220 */ /* 0x080fe40000410000 */
[----:B------:R-:W-:Y:S02]  /*d130*/  FFMA.FTZ R24, R26, R11, R21 ;  /* 0x0000000b1a187223 */ /* 0x000fe40000010015 */
        /* <DEDUP_REMOVED lines=18> */
.L_x_2027:
[----:B------:R-:W-:Y:S05]  /*d260*/  BSYNC B2 ;  /* 0x0000000000027941 */ /* 0x000fea0003800000 */
.L_x_2011:
[----:B------:R-:W-:-:S04]  /*d270*/  DEPBAR.LE SB0, 0x2 ;  /* 0x000080800000791a */ /* 0x000fc80000000000 */
[----:B------:R-:W-:Y:S01]  /*d280*/  IMAD.SHL.U32 R44, R0, 0x2, RZ ;  /* 0x00000002002c7824 */ /* 0x000fe200078e00ff */
[----:B------:R-:W-:Y:S01]  /*d290*/  BAR.SYNC.DEFER_BLOCKING 0x0 ;  /* 0x0000000000007b1d */ /* 0x000fe20000010000 */
[----:B------:R-:W-:Y:S01]  /*d2a0*/  IMAD.SHL.U32 R183, R4, 0x2, RZ ;  /* 0x0000000204b77824 */ /* 0x000fe200078e00ff */
[----:B-1----:R-:W-:Y:S01]  /*d2b0*/  @P3 LEA.HI.SX32 R9, R133, 0xfffffffe, 0x1a ;  /* 0xfffffffe85093811 */ /* 0x002fe200078fd2ff */
[----:B------:R-:W-:Y:S01]  /*d2c0*/  IMAD.MOV.U32 R4, RZ, RZ, 0x20 ;  /* 0x00000020ff047424 */ /* 0x000fe200078e00ff */
[----:B------:R-:W-:Y:S01]  /*d2d0*/  LEA R182, R0, 0x18100, 0x1 ;  /* 0x0001810000b67811 */ /* 0x000fe200078e08ff */
[----:B------:R-:W-:Y:S01]  /*d2e0*/  IMAD.SHL.U32 R181, R3, 0x2, RZ ;  /* 0x0000000203b57824 */ /* 0x000fe200078e00ff */
[----:B------:R-:W-:Y:S01]  /*d2f0*/  @P3 SHF.R.S32.HI R8, RZ, 0x1f, R9 ;  /* 0x0000001fff083819 */ /* 0x000fe20000011409 */
[----:B------:R-:W-:Y:S01]  /*d300*/  @P3 IMAD R16, R16, R9, RZ ;  /* 0x0000000910103224 */ /* 0x000fe200078e02ff */
[----:B------:R-:W-:Y:S01]  /*d310*/  SEL R0, R4, 0xffffffe0, !P1 ;  /* 0xffffffe004007807 */ /* 0x000fe20004800000 */
[----:B------:R-:W-:Y:S01]  /*d320*/  @P3 IMAD.WIDE.U32 R10, R9, R17, R198 ;  /* 0x00000011090a3225 */ /* 0x000fe200078e00c6 */
[----:B------:R-:W-:-:S02]  /*d330*/  P2R R135, PR, RZ, 0x2 ;  /* 0x00000002ff877803 */ /* 0x000fc40000000000 */
[----:B------:R-:W-:Y:S01]  /*d340*/  LOP3.LUT P1, RZ, R186, 0x1, RZ, 0xc0, !PT ;  /* 0x00000001baff7812 */ /* 0x000fe2000782c0ff */
[----:B------:R-:W-:Y:S01]  /*d350*/  @P3 IMAD R8, R8, R17, R16 ;  /* 0x0000001108083224 */ /* 0x000fe200078e0210 */
[----:B------:R-:W-:Y:S01]  /*d360*/  @P3 LEA R20, P0, R10, c[0x0][0x1f8], 0x1 ;  /* 0x00007e000a143a11 */ /* 0x000fe200078008ff */
[----:B------:R-:W-:Y:S01]  /*d370*/  IMAD.IADD R3, R182, 0x1, R181 ;  /* 0x00000001b6037824 */ /* 0x000fe200078e02b5 */
[----:B------:R-:W-:Y:S01]  /*d380*/  LOP3.LUT P4, RZ, R7, 0x4, RZ, 0xc0, !PT ;  /* 0x0000000407ff7812 */ /* 0x000fe2000788c0ff */
[----:B------:R-:W-:Y:S02]  /*d390*/  @P3 IMAD.IADD R8, R11, 0x1, R8 ;  /* 0x000000010b083824 */ /* 0x000fe400078e0208 */
[----:B------:R-:W-:Y:S02]  /*d3a0*/  IMAD.IADD R85, R183, 0x1, R0 ;  /* 0x00000001b7557824 */ /* 0x000fe400078e0200 */
[----:B------:R-:W-:Y:S01]  /*d3b0*/  IMAD.MOV.U32 R4, RZ, RZ, 0x40 ;  /* 0x00000040ff047424 */ /* 0x000fe200078e00ff */
[----:B------:R-:W-:Y:S01]  /*d3c0*/  @P3 LEA.HI.X R21, R10, c[0x0][0x1fc], R8, 0x1, P0 ;  /* 0x00007f000a153a11 */ /* 0x000fe200000f0c08 */
[----:B------:R-:W-:Y:S01]  /*d3d0*/  IMAD.SHL.U32 R177, R2, 0x2, RZ ;  /* 0x0000000202b17824 */ /* 0x000fe200078e00ff */
[----:B------:R-:W-:Y:S01]  /*d3e0*/  LDSM.16.M88.4 R44, [R44+0x18100] ;  /* 0x018100002c2c783b */ /* 0x000fe20000000200 */
[----:B------:R-:W-:-:S02]  /*d3f0*/  @P3 IADD3 R68, P0, R6, R20, RZ ;  /* 0x0000001406443210 */ /* 0x000fc40007f1e0ff */
[C---:B------:R-:W-:Y:S01]  /*d400*/  SEL R0, R4.reuse, 0xffffffc0, !P4 ;  /* 0xffffffc004007807 */ /* 0x040fe20006000000 */
[----:B------:R-:W1:Y:S01]  /*d410*/  LDSM.16.M88.4 R32, [R183+0xc100] ;  /* 0x00c10000b720783b */ /* 0x000e620000000200 */
[----:B------:R-:W-:Y:S01]  /*d420*/  SEL R180, R4, 0xffffffc0, !P2 ;  /* 0xffffffc004b47807 */ /* 0x000fe20005000000 */
[----:B------:R-:W-:Y:S02]  /*d430*/  @P3 IMAD.X R69, R5, 0x1, R21, P0 ;  /* 0x0000000105453824 */ /* 0x000fe400000e0615 */
[----:B------:R-:W2:Y:S01]  /*d440*/  LDSM.16.M88.4 R24, [R183+0xc900] ;  /* 0x00c90000b718783b */ /* 0x000ea20000000200 */
[----:B------:R-:W-:Y:S02]  /*d450*/  IMAD.IADD R179, R182, 0x1, R0 ;  /* 0x00000001b6b37824 */ /* 0x000fe400078e0200 */
[----:B------:R-:W-:Y:S01]  /*d460*/  IMAD.IADD R83, R183, 0x1, R180 ;  /* 0x00000001b7537824 */ /* 0x000fe200078e02b4 */
[----:B------:R-:W3:Y:S01]  /*d470*/  LDSM.16.M88.4 R16, [R183+0xd100] ;  /* 0x00d10000b710783b */ /* 0x000ee20000000200 */
[----:B------:R-:W-:-:S02]  /*d480*/  IMAD.IADD R178, R3, 0x1, R0 ;  /* 0x0000000103b27824 */ /* 0x000fc400078e0200 */
[----:B------:R-:W-:Y:S01]  /*d490*/  IMAD.IADD R82, R180, 0x1, R85 ;  /* 0x00000001b4527824 */ /* 0x000fe200078e0255 */
[----:B------:R-:W4:Y:S01]  /*d4a0*/  LDSM.16.M88.4 R40, [R183+0xd900] ;  /* 0x00d90000b728783b */ /* 0x000f220000000200 */
[C-C-:B------:R-:W-:Y:S02]  /*d4b0*/  IMAD.IADD R173, R181.reuse, 0x1, R177.reuse ;  /* 0x00000001b5ad7824 */ /* 0x140fe400078e02b1 */
[C---:B------:R-:W-:Y:S01]  /*d4c0*/  IMAD.IADD R176, R0.reuse, 0x1, R177 ;  /* 0x0000000100b07824 */ /* 0x040fe200078e02b1 */
[----:B------:R-:W-:Y:S01]  /*d4d0*/  LDSM.16.M88.4 R60, [R3] ;  /* 0x00000000033c783b */ /* 0x000fe20000000200 */
[----:B------:R-:W-:Y:S02]  /*d4e0*/  IMAD.IADD R0, R0, 0x1, R173 ;  /* 0x0000000100007824 */ /* 0x000fe400078e02ad */
[----:B------:R-:W-:Y:S01]  /*d4f0*/  IMAD.IADD R164, R181, 0x1, R176 ;  /* 0x00000001b5a47824 */ /* 0x000fe200078e02b0 */
        /* <DEDUP_REMOVED lines=19> */
[----:B------:R-:W-:Y:S01]  /*d630*/  LDSM.16.M88.4 R72, [R182+0x4000] ;  /* 0x00400000b648783b */ /* 0x000fe20000000200 */
[C---:B---3--:R-:W-:Y:S03]  /*d640*/  HMMA.16816.F32 R20, R44.reuse, R16, RZ ;  /* 0x000000102c14723c */ /* 0x048fe600000018ff */
[----:B------:R-:W-:Y:S04]  /*d650*/  LDSM.16.M88.4 R76, [R183+0xf100] ;  /* 0x00f10000b74c783b */ /* 0x000fe80000000200 */
[----:B------:R-:W0:Y:S01]  /*d660*/  LDGDEPBAR ;  /* 0x00000000000079af */ /* 0x000e220000000000 */
[C---:B------:R-:W-:Y:S03]  /*d670*/  HMMA.16816.F32 R16, R44.reuse, R18, RZ ;  /* 0x000000122c10723c */ /* 0x040fe600000018ff */
[----:B-1----:R-:W-:Y:S05]  /*d680*/  LDSM.16.M88.4 R68, [R183+0xf900] ;  /* 0x00f90000b744783b */ /* 0x002fea0000000200 */
[C---:B----4-:R-:W-:Y:S08]  /*d690*/  HMMA.16816.F32 R64, R44.reuse, R40, RZ ;  /* 0x000000282c40723c */ /* 0x050ff000000018ff */
[----:B------:R-:W-:Y:S01]  /*d6a0*/  HMMA.16816.F32 R44, R44, R42, RZ ;  /* 0x0000002a2c2c723c */ /* 0x000fe200000018ff */
[----:B------:R-:W1:Y:S07]  /*d6b0*/  LDSM.16.M88.4 R40, [R83+0xc900] ;  /* 0x00c900005328783b */ /* 0x000e6e0000000200 */
[C---:B-----5:R-:W-:Y:S08]  /*d6c0*/  HMMA.16816.F32 R36, R60.reuse, R8, R36 ;  /* 0x000000083c24723c */ /* 0x060ff00000001824 */
[C---:B------:R-:W-:Y:S01]  /*d6d0*/  HMMA.16816.F32 R32, R60.reuse, R10, R32 ;  /* 0x0000000a3c20723c */ /* 0x040fe20000001820 */
[----:B------:R-:W3:Y:S07]  /*d6e0*/  LDSM.16.M88.4 R8, [R83+0xd100] ;  /* 0x00d100005308783b */ /* 0x000eee0000000200 */
        /* <DEDUP_REMOVED lines=8> */
[----:B------:R-:W-:Y:S04]  /*d770*/  LDSM.16.M88.4 R48, [R82+0xc900] ;  /* 0x00c900005230783b */ /* 0x000fe80000000200 */
[----:B------:R-:W-:Y:S03]  /*d780*/  LDSM.16.M88.4 R44, [R82+0xd100] ;  /* 0x00d10000522c783b */ /* 0x000fe60000000200 */
[C---:B--2---:R-:W-:Y:S08]  /*d790*/  HMMA.16816.F32 R36, R4.reuse, R12, R36 ;  /* 0x0000000c0424723c */ /* 0x044ff00000001824 */
[C---:B------:R-:W-:Y:S01]  /*d7a0*/  HMMA.16816.F32 R32, R4.reuse, R14, R32 ;  /* 0x0000000e0420723c */ /* 0x040fe20000001820 */
[----:B------:R-:W2:Y:S07]  /*d7b0*/  LDSM.16.M88.4 R12, [R178] ;  /* 0x00000000b20c783b */ /* 0x000eae0000000200 */
        /* <DEDUP_REMOVED lines=15> */
[----:B------:R-:W5:Y:S07]  /*d8b0*/  LDSM.16.M88.4 R48, [R85+0xe900] ;  /* 0x00e900005530783b */ /* 0x000f6e0000000200 */
[C---:B------:R-:W-:Y:S08]  /*d8c0*/  HMMA.16816.F32 R20, R12.reuse, R44, R20 ;  /* 0x0000002c0c14723c */ /* 0x040ff00000001814 */
[C---:B------:R-:W-:Y:S01]  /*d8d0*/  HMMA.16816.F32 R16, R12.reuse, R46, R16 ;  /* 0x0000002e0c10723c */ /* 0x040fe20000001810 */
[----:B------:R-:W2:Y:S07]  /*d8e0*/  LDSM.16.M88.4 R44, [R85+0xf100] ;  /* 0x00f10000552c783b */ /* 0x000eae0000000200 */
[C---:B-1----:R-:W-:Y:S08]  /*d8f0*/  HMMA.16816.F32 R64, R12.reuse, R40, R64 ;  /* 0x000000280c40723c */ /* 0x042ff00000001840 */
[----:B------:R-:W-:Y:S01]  /*d900*/  HMMA.16816.F32 R60, R12, R42, R60 ;  /* 0x0000002a0c3c723c */ /* 0x000fe2000000183c */
[----:B------:R-:W1:Y:S04]  /*d910*/  LDSM.16.M88.4 R40, [R85+0xf900] ;  /* 0x00f900005528783b */ /* 0x000e680000000200 */
[----:B------:R-:W-:Y:S03]  /*d920*/  LDSM.16.M88.4 R12, [R179+0x4000] ;  /* 0x00400000b30c783b */ /* 0x000fe60000000200 */
        /* <DEDUP_REMOVED lines=8> */
[C---:B------:R-:W-:Y:S08]  /*d9b0*/  HMMA.16816.F32 R64, R72.reuse, R68, R64 ;  /* 0x000000444840723c */ /* 0x040ff00000001840 */
[----:B------:R-:W-:Y:S01]  /*d9c0*/  HMMA.16816.F32 R60, R72, R70, R60 ;  /* 0x00000046483c723c */ /* 0x000fe2000000183c */
[----:B------:R-:W-:Y:S04]  /*d9d0*/  LDSM.16.M88.4 R68, [R82+0xf900] ;  /* 0x00f900005244783b */ /* 0x000fe80000000200 */
[----:B------:R1:W-:Y:S03]  /*d9e0*/  LDSM.16.M88.4 R72, [R3+0x8000] ;  /* 0x008000000348783b */ /* 0x0003e60000000200 */
[C---:B--2---:R-:W-:Y:S08]  /*d9f0*/  HMMA.16816.F32 R36, R56.reuse, R52, R36 ;  /* 0x000000343824723c */ /* 0x044ff00000001824 */
[C---:B------:R-:W-:Y:S01]  /*da00*/  HMMA.16816.F32 R32, R56.reuse, R54, R32 ;  /* 0x000000363820723c */ /* 0x040fe20000001820 */
[----:B------:R-:W-:Y:S07]  /*da10*/  LDSM.16.M88.4 R52, [R183+0x10100] ;  /* 0x01010000b734783b */ /* 0x000fee0000000200 */
[----:B-----5:R-:W-:Y:S01]  /*da20*/  HMMA.16816.F32 R28, R56, R48, R28 ;  /* 0x00000030381c723c */ /* 0x020fe2000000181c */
[----:B-1----:R-:W-:-:S07]  /*da30*/  LOP3.LUT R3, R80, 0xffffffe0, RZ, 0xc0, !PT ;  /* 0xffffffe050037812 */ /* 0x002fce00078ec0ff */
[----:B------:R-:W-:Y:S01]  /*da40*/  HMMA.16816.F32 R24, R56, R50, R24 ;  /* 0x000000323818723c */ /* 0x000fe20000001818 */
[----:B------:R-:W1:Y:S01]  /*da50*/  LDSM.16.M88.4 R48, [R83+0xf100] ;  /* 0x00f100005330783b */ /* 0x000e620000000200 */
[----:B------:R-:W-:-:S05]  /*da60*/  IMAD.IADD R84, R84, 0x1, -R3 ;  /* 0x0000000154547824 */ /* 0x000fca00078e0a03 */
[----:B------:R-:W-:Y:S01]  /*da70*/  SHF.R.S32.HI R3, RZ, 0x1f, R84 ;  /* 0x0000001fff037819 */ /* 0x000fe20000011454 */
[----:B------:R-:W-:Y:S03]  /*da80*/  HMMA.16816.F32 R20, R56, R44, R20 ;  /* 0x0000002c3814723c */ /* 0x000fe60000001814 */
[----:B------:R-:W-:-:S04]  /*da90*/  LEA.HI R3, R3, R84, RZ, 0x2 ;  /* 0x0000005403037211 */ /* 0x000fc800078f10ff */
[----:B------:R-:W-:Y:S01]  /*daa0*/  LOP3.LUT R3, R3, 0x7ffffffc, RZ, 0xc0, !PT ;  /* 0x7ffffffc03037812 */ /* 0x000fe200078ec0ff */
[----:B------:R-:W-:Y:S01]  /*dab0*/  HMMA.16816.F32 R16, R56, R46, R16 ;  /* 0x0000002e3810723c */ /* 0x000fe20000001810 */
[----:B------:R-:W2:Y:S03]  /*dac0*/  LDSM.16.M88.4 R44, [R83+0xf900] ;  /* 0x00f90000532c783b */ /* 0x000ea60000000200 */
[----:B------:R-:W-:-:S04]  /*dad0*/  IMAD.IADD R3, R84, 0x1, -R3 ;  /* 0x0000000154037824 */ /* 0x000fc800078e0a03 */
[C---:B------:R-:W-:Y:S08]  /*dae0*/  HMMA.16816.F32 R64, R56.reuse, R40, R64 ;  /* 0x000000283840723c */ /* 0x040ff00000001840 */
[----:B------:R-:W-:Y:S01]  /*daf0*/  HMMA.16816.F32 R60, R56, R42, R60 ;  /* 0x0000002a383c723c */ /* 0x000fe2000000183c */
[----:B------:R-:W-:Y:S04]  /*db00*/  LDSM.16.M88.4 R40, [R178+0x4000] ;  /* 0x00400000b228783b */ /* 0x000fe80000000200 */
[----:B------:R-:W-:Y:S03]  /*db10*/  LDSM.16.M88.4 R56, [R182+0x8000] ;  /* 0x00800000b638783b */ /* 0x000fe60000000200 */
        /* <DEDUP_REMOVED lines=24> */
[----:B------:R-:W1:Y:S04]  /*dca0*/  LDSM.16.M88.4 R40, [R85+0x10900] ;  /* 0x010900005528783b */ /* 0x000e680000000200 */
[----:B------:R-:W-:Y:S03]  /*dcb0*/  LDSM.16.M88.4 R68, [R85+0x11900] ;  /* 0x011900005544783b */ /* 0x000fe60000000200 */
[C---:B------:R-:W-:Y:S08]  /*dcc0*/  HMMA.16816.F32 R36, R56.reuse, R52, R36 ;  /* 0x000000343824723c */ /* 0x040ff00000001824 */
[C---:B------:R-:W-:Y:S08]  /*dcd0*/  HMMA.16816.F32 R32, R56.reuse, R54, R32 ;  /* 0x000000363820723c */ /* 0x040ff00000001820 */
[C---:B--2---:R-:W-:Y:S08]  /*dce0*/  HMMA.16816.F32 R28, R56.reuse, R12, R28 ;  /* 0x0000000c381c723c */ /* 0x044ff0000000181c */
[C---:B------:R-:W-:Y:S01]  /*dcf0*/  HMMA.16816.F32 R24, R56.reuse, R14, R24 ;  /* 0x0000000e3818723c */ /* 0x040fe20000001818 */
[----:B------:R-:W-:Y:S07]  /*dd00*/  LDSM.16.M88.4 R12, [R83+0x10100] ;  /* 0x01010000530c783b */ /* 0x000fee0000000200 */
[C---:B---3--:R-:W-:Y:S01]  /*dd10*/  HMMA.16816.F32 R52, R56.reuse, R8, R20 ;  /* 0x000000083834723c */ /* 0x048fe20000001814 */
[----:B------:R-:W2:Y:S07]  /*dd20*/  LDSM.16.M88.4 R20, [R179+0x8000] ;  /* 0x00800000b314783b */ /* 0x000eae0000000200 */
[C---:B------:R-:W-:Y:S01]  /*dd30*/  HMMA.16816.F32 R16, R56.reuse, R10, R16 ;  /* 0x0000000a3810723c */ /* 0x040fe20000001810 */
[----:B------:R-:W-:Y:S07]  /*dd40*/  LDSM.16.M88.4 R8, [R83+0x11100] ;  /* 0x011100005308783b */ /* 0x000fee0000000200 */
[C---:B----4-:R-:W-:Y:S08]  /*dd50*/  HMMA.16816.F32 R64, R56.reuse, R4, R64 ;  /* 0x000000043840723c */ /* 0x050ff00000001840 */
[----:B------:R-:W-:Y:S01]  /*dd60*/  HMMA.16816.F32 R60, R56, R6, R60 ;  /* 0x00000006383c723c */ /* 0x000fe2000000183c */
[----:B------:R-:W3:Y:S04]  /*dd70*/  LDSM.16.M88.4 R4, [R83+0x10900] ;  /* 0x010900005304783b */ /* 0x000ee80000000200 */
[----:B------:R-:W-:Y:S03]  /*dd80*/  LDSM.16.M88.4 R56, [R82+0x11100] ;  /* 0x011100005238783b */ /* 0x000fe60000000200 */
        /* <DEDUP_REMOVED lines=9> */
[C---:B--2---:R-:W-:Y:S08]  /*de20*/  HMMA.16816.F32 R36, R20.reuse, R12, R36 ;  /* 0x0000000c1424723c */ /* 0x044ff00000001824 */
[----:B------:R-:W-:Y:S01]  /*de30*/  HMMA.16816.F32 R32, R20, R14, R32 ;  /* 0x0000000e1420723c */ /* 0x000fe20000001820 */
[----:B------:R-:W2:Y:S07]  /*de40*/  LDSM.16.M88.4 R12, [R82+0x10900] ;  /* 0x01090000520c783b */ /* 0x000eae0000000200 */
[----:B------:R-:W-:Y:S08]  /*de50*/  HMMA.16816.F32 R64, R72, R68, R64 ;  /* 0x000000444840723c */ /* 0x000ff00000001840 */
[C---:B---3--:R-:W-:Y:S08]  /*de60*/  HMMA.16816.F32 R28, R20.reuse, R4, R28 ;  /* 0x00000004141c723c */ /* 0x048ff0000000181c */
[----:B------:R-:W-:Y:S01]  /*de70*/  HMMA.16816.F32 R24, R20, R6, R24 ;  /* 0x000000061418723c */ /* 0x000fe20000001818 */
[----:B------:R-:W3:Y:S01]  /*de80*/  LDSM.16.M88.4 R4, [R82+0x11900] ;  /* 0x011900005204783b */ /* 0x000ee20000000200 */
[----:B------:R-:W-:-:S04]  /*de90*/  DEPBAR.LE SB0, 0x2 ;  /* 0x000080800000791a */ /* 0x000fc80000000000 */
[----:B------:R-:W-:Y:S02]  /*dea0*/  BAR.SYNC.DEFER_BLOCKING 0x0 ;  /* 0x0000000000007b1d */ /* 0x000fe40000010000 */
[----:B------:R-:W-:Y:S08]  /*deb0*/  HMMA.16816.F32 R60, R72, R70, R60 ;  /* 0x00000046483c723c */ /* 0x000ff0000000183c */
[----:B-1----:R-:W-:Y:S08]  /*dec0*/  HMMA.16816.F32 R36, R44, R40, R36 ;  /* 0x000000282c24723c */ /* 0x002ff00000001824 */
[C---:B----4-:R-:W-:Y:S01]  /*ded0*/  HMMA.16816.F32 R64, R20.reuse, R48, R64 ;  /* 0x000000301440723c */ /* 0x050fe20000001840 */
[----:B------:R-:W-:Y:S07]  /*dee0*/  LDSM.16.MT88.4 R124, [R177+0x100] ;  /* 0x00010000b17c783b */ /* 0x000fee0000004200 */
[----:B------:R-:W-:Y:S01]  /*def0*/  HMMA.16816.F32 R52, R20, R8, R52 ;  /* 0x000000081434723c */ /* 0x000fe20000001834 */
[----:B------:R-:W-:Y:S04]  /*df00*/  LDSM.16.MT88.4 R72, [R173+0x2100] ;  /* 0x00210000ad48783b */ /* 0x000fe80000004200 */
[----:B------:R-:W-:Y:S02]  /*df10*/  LDSM.16.MT88.4 R88, [R164+0x2100] ;  /* 0x00210000a458783b */ /* 0x000fe40000004200 */
[----:B------:R-:W-:Y:S01]  /*df20*/  IMAD R8, R81, -0x40, R92 ;  /* 0xffffffc051087824 */ /* 0x000fe200078e025c */
[----:B------:R-:W-:Y:S01]  /*df30*/  HMMA.16816.F32 R32, R44, R42, R32 ;  /* 0x0000002a2c20723c */ /* 0x000fe20000001820 */
[----:B------:R-:W-:Y:S02]  /*df40*/  LDSM.16.MT88.4 R40, [R173+0x100] ;  /* 0x00010000ad28783b */ /* 0x000fe40000004200 */
[----:B------:R-:W-:-:S02]  /*df50*/  IMAD R3, R3, -0x2, R8 ;  /* 0xfffffffe03037824 */ /* 0x000fc400078e0208 */
[----:B------:R-:W-:Y:S03]  /*df60*/  LDSM.16.MT88.4 R80, [R176+0x2100] ;  /* 0x00210000b050783b */ /* 0x000fe60000004200 */
[C---:B------:R-:W-:Y:S01]  /*df70*/  HMMA.16816.F32 R60, R20.reuse, R50, R60 ;  /* 0x00000032143c723c */ /* 0x040fe2000000183c */
[C---:B------:R-:W-:Y:S01]  /*df80*/  ISETP.GT.AND P0, PT, R3.reuse, RZ, PT ;  /* 0x000000ff0300720c */ /* 0x040fe20003f04270 */
[----:B------:R-:W-:Y:S01]  /*df90*/  LDSM.16.MT88.4 R48, [R176+0x100] ;  /* 0x00010000b030783b */ /* 0x000fe20000004200 */
[----:B------:R-:W-:Y:S02]  /*dfa0*/  ISETP.GT.AND P2, PT, R3, 0x1, PT ;  /* 0x000000010300780c */ /* 0x000fe40003f44270 */
[----:B------:R-:W-:Y:S01]  /*dfb0*/  FSEL R38, R38, -INF , P0 ;  /* 0xff80000026267808 */ /* 0x000fe20000000000 */
[----:B------:R-:W-:Y:S01]  /*dfc0*/  LDSM.16.MT88.4 R96, [R177+0x4100] ;  /* 0x00410000b160783b */ /* 0x000fe20000004200 */
[----:B------:R-:W-:Y:S01]  /*dfd0*/  FSEL R37, R37, -INF , P2 ;  /* 0xff80000025257808 */ /* 0x000fe20001000000 */
[----:B------:R-:W-:Y:S01]  /*dfe0*/  HMMA.16816.F32 R16, R20, R10, R16 ;  /* 0x0000000a1410723c */ /* 0x000fe20000001810 */
[----:B------:R-:W-:Y:S01]  /*dff0*/  FSEL R39, R39, -INF , P2 ;  /* 0xff80000027277808 */ /* 0x000fe20001000000 */
[----:B------:R-:W-:Y:S01]  /*e000*/  LDSM.16.MT88.4 R104, [R173+0x4100] ;  /* 0x00410000ad68783b */ /* 0x000fe20000004200 */
[----:B------:R-:W-:-:S02]  /*e010*/  ISETP.GT.AND P2, PT, R3, 0x9, PT ;  /* 0x000000090300780c */ /* 0x000fc40003f44270 */
[C---:B------:R-:W-:Y:S01]  /*e020*/  ISETP.GT.AND P4, PT, R3.reuse, 0x21, PT ;  /* 0x000000210300780c */ /* 0x040fe20003f84270 */
[----:B------:R-:W-:Y:S01]  /*e030*/  LDSM.16.MT88.4 R108, [R176+0x4100] ;  /* 0x00410000b06c783b */ /* 0x000fe20000004200 */
[----:B------:R-:W-:Y:S01]  /*e040*/  FSEL R21, R36, -INF , P0 ;  /* 0xff80000024157808 */ /* 0x000fe20000000000 */
[C---:B--2---:R-:W-:Y:S01]  /*e050*/  HMMA.16816.F32 R28, R44.reuse, R12, R28 ;  /* 0x0000000c2c1c723c */ /* 0x044fe2000000181c */
[----:B------:R-:W-:Y:S01]  /*e060*/  ISETP.GT.AND P0, PT, R3, 0x8, PT ;  /* 0x000000080300780c */ /* 0x000fe20003f04270 */
[----:B------:R-:W-:Y:S01]  /*e070*/  LDSM.16.MT88.4 R140, [R173+0x900] ;  /* 0x00090000ad8c783b */ /* 0x000fe20000004200 */
[----:B------:R-:W-:Y:S02]  /*e080*/  FSEL R33, R33, -INF , P2 ;  /* 0xff80000021217808 */ /* 0x000fe40001000000 */
[----:B------:R-:W-:Y:S01]  /*e090*/  FSEL R23, R32, -INF , P0 ;  /* 0xff80000020177808 */ /* 0x000fe20000000000 */
[----:B------:R-:W-:Y:S01]  /*e0a0*/  LDSM.16.MT88.4 R136, [R176+0x900] ;  /* 0x00090000b088783b */ /* 0x000fe20000004200 */
[----:B------:R-:W-:Y:S01]  /*e0b0*/  FSEL R35, R35, -INF , P2 ;  /* 0xff80000023237808 */ /* 0x000fe20001000000 */
[----:B------:R-:W-:Y:S01]  /*e0c0*/  HMMA.16816.F32 R24, R44, R14, R24 ;  /* 0x0000000e2c18723c */ /* 0x000fe20000001818 */
[----:B------:R-:W-:-:S06]  /*e0d0*/  ISETP.GT.AND P2, PT, R3, 0x11, PT ;  /* 0x000000110300780c */ /* 0x000fcc0003f44270 */
[----:B------:R-:W-:Y:S01]  /*e0e0*/  FSEL R15, R34, -INF , P0 ;  /* 0xff800000220f7808 */ /* 0x000fe20000000000 */
[----:B---3--:R-:W-:Y:S01]  /*e0f0*/  HMMA.16816.F32 R64, R44, R4, R64 ;  /* 0x000000042c40723c */ /* 0x008fe20000001840 */
[----:B------:R-:W-:-:S06]  /*e100*/  ISETP.GT.AND P0, PT, R3, 0x10, PT ;  /* 0x000000100300780c */ /* 0x000fcc0003f04270 */
[----:B------:R-:W-:Y:S01]  /*e110*/  FMNMX.FTZ R4, R21, R37, !PT ;  /* 0x0000002515047209 */ /* 0x000fe20007810000 */
[C---:B------:R-:W-:Y:S01]  /*e120*/  HMMA.16816.F32 R52, R44.reuse, R56, R52 ;  /* 0x000000382c34723c */ /* 0x040fe20000001834 */
[----:B------:R-:W-:Y:S02]  /*e130*/  FSEL R13, R30, -INF , P0 ;  /* 0xff8000001e0d7808 */ /* 0x000fe40000000000 */
[----:B------:R-:W-:Y:S02]  /*e140*/  FMNMX.FTZ R4, R23, R4, !PT ;  /* 0x0000000417047209 */ /* 0x000fe40007810000 */
[----:B------:R-:W-:Y:S02]  /*e150*/  FSEL R29, R29, -INF , P2 ;  /* 0xff8000001d1d7808 */ /* 0x000fe40001000000 */
[----:B------:R-:W-:Y:S01]  /*e160*/  FMNMX.FTZ R4, R33, R4, !PT ;  /* 0x0000000421047209 */ /* 0x000fe20007810000 */
[----:B------:R-:W-:Y:S01]  /*e170*/  HMMA.16816.F32 R60, R44, R6, R60 ;  /* 0x000000062c3c723c */ /* 0x000fe2000000183c */
[----:B------:R-:W-:-:S02]  /*e180*/  FSEL R31, R31, -INF , P2 ;  /* 0xff8000001f1f7808 */ /* 0x000fc40001000000 */
[----:B------:R-:W-:-:S04]  /*e190*/  ISETP.GT.AND P2, PT, R3, 0x19, PT ;  /* 0x000000190300780c */ /* 0x000fc80003f44270 */
[----:B------:R-:W-:Y:S01]  /*e1a0*/  FSEL R7, R28, -INF , P0 ;  /* 0xff8000001c077808 */ /* 0x000fe20000000000 */
[----:B------:R-:W-:Y:S01]  /*e1b0*/  HMMA.16816.F32 R16, R44, R58, R16 ;  /* 0x0000003a2c10723c */ /* 0x000fe20000001810 */
[----:B------:R-:W-:Y:S01]  /*e1c0*/  ISETP.GT.AND P0, PT, R3, 0x18, PT ;  /* 0x000000180300780c */ /* 0x000fe20003f04270 */
[----:B------:R-:W-:Y:S01]  /*e1d0*/  LDSM.16.MT88.4 R56, [R0+0x100] ;  /* 0x000100000038783b */ /* 0x000fe20000004200 */
[----:B------:R-:W-:Y:S02]  /*e1e0*/  FMNMX.FTZ R4, R7, R4, !PT ;  /* 0x0000000407047209 */ /* 0x000fe40007810000 */
[----:B------:R-:W-:Y:S02]  /*e1f0*/  FSEL R5, R24, -INF , P0 ;  /* 0xff80000018057808 */ /* 0x000fe40000000000 */
[----:B------:R-:W-:Y:S02]  /*e200*/  FMNMX.FTZ R4, R29, R4, !PT ;  /* 0x000000041d047209 */ /* 0x000fe40007810000 */
[----:B------:R-:W-:-:S02]  /*e210*/  FSEL R11, R26, -INF , P0 ;  /* 0xff8000001a0b7808 */ /* 0x000fc40000000000 */
[----:B------:R-:W-:Y:S02]  /*e220*/  ISETP.GT.AND P0, PT, R3, 0x20, PT ;  /* 0x000000200300780c */ /* 0x000fe40003f04270 */
[----:B------:R-:W-:Y:S02]  /*e230*/  FSEL R25, R25, -INF , P2 ;  /* 0xff80000019197808 */ /* 0x000fe40001000000 */
[----:B------:R-:W-:Y:S02]  /*e240*/  FMNMX.FTZ R4, R5, R4, !PT ;  /* 0x0000000405047209 */ /* 0x000fe40007810000 */
        /* <DEDUP_REMOVED lines=35> */
[----:B------:R-:W-:Y:S02]  /*e480*/  FMNMX.FTZ R4, R203, R4, !PT ;  /* 0x00000004cb047209 */ /* 0x000fe40007810000 */
[----:B------:R-:W-:Y:S02]  /*e490*/  FSEL R175, R55, -INF , P4 ;  /* 0xff80000037af7808 */ /* 0x000fe40002000000 */
[----:B------:R-:W-:Y:S02]  /*e4a0*/  FMNMX.FTZ R6, R211, R6, !PT ;  /* 0x00000006d3067209 */ /* 0x000fe40007810000 */
[----:B------:R-:W-:Y:S02]  /*e4b0*/  FMNMX.FTZ R4, R151, R4, !PT ;  /* 0x0000000497047209 */ /* 0x000fe40007810000 */
[----:B------:R-:W-:-:S02]  /*e4c0*/  FMNMX.FTZ R6, R175, R6, !PT ;  /* 0x00000006af067209 */ /* 0x000fc40007810000 */
[----:B------:R-:W-:Y:S01]  /*e4d0*/  FSEL R145, R62, -INF , P2 ;  /* 0xff8000003e917808 */ /* 0x000fe20001000000 */
[----:B------:R-:W1:Y:S01]  /*e4e0*/  SHFL.BFLY PT, R3, R4, 0x2, 0x1f ;  /* 0x0c401f0004037f89 */ /* 0x000e6200000e0000 */
[----:B------:R-:W-:Y:S02]  /*e4f0*/  FMNMX.FTZ R6, R209, R6, !PT ;  /* 0x00000006d1067209 */ /* 0x000fe40007810000 */
[----:B------:R-:W-:Y:S02]  /*e500*/  FSEL R171, R63, -INF , P0 ;  /* 0xff8000003fab7808 */ /* 0x000fe40000000000 */
[----:B------:R-:W-:-:S04]  /*e510*/  FMNMX.FTZ R6, R193, R6, !PT ;  /* 0x00000006c1067209 */ /* 0x000fc80007810000 */
        /* <DEDUP_REMOVED lines=18> */
[--C-:B------:R-:W-:Y:S01]  /*e640*/  FFMA.FTZ R161, R7, c[0x0][0x2d0], -R144.reuse ;  /* 0x0000b40007a17a23 */ /* 0x100fe20000010890 */
[----:B------:R-:W-:Y:S01]  /*e650*/  LDSM.16.MT88.4 R20, [R164+0x2900] ;  /* 0x00290000a414783b */ /* 0x000fe20000004200 */
[----:B-1----:R-:W-:Y:S01]  /*e660*/  FMNMX.FTZ R3, R4, R3, !PT ;  /* 0x0000000304037209 */ /* 0x002fe20007810000 */
[----:B------:R-:W-:-:S02]  /*e670*/  FFMA.FTZ R157, R5, c[0x0][0x2d0], -R144 ;  /* 0x0000b400059d7a23 */ /* 0x000fc40000010890 */
[----:B------:R1:W2:Y:S01]  /*e680*/  LDSM.16.MT88.4 R4, [R0+0x4100] ;  /* 0x004100000004783b */ /* 0x0002a20000004200 */
[C---:B------:R-:W-:Y:S01]  /*e690*/  FSETP.NEU.FTZ.AND P0, PT, R3.reuse, -INF , PT ;  /* 0xff8000000300780b */ /* 0x040fe20003f1d000 */
[----:B------:R-:W-:Y:S01]  /*e6a0*/  FMUL.FTZ R170, R3, c[0x0][0x2d0] ;  /* 0x0000b40003aa7a20 */ /* 0x000fe20000410000 */
[----:B------:R-:W3:Y:S01]  /*e6b0*/  MUFU.EX2 R93, R93 ;  /* 0x0000005d005d7308 */ /* 0x000ee20000000800 */
[--C-:B------:R-:W-:Y:S02]  /*e6c0*/  FFMA.FTZ R156, R29, c[0x0][0x2d0], -R144.reuse ;  /* 0x0000b4001d9c7a23 */ /* 0x100fe40000010890 */
[--C-:B------:R-:W-:Y:S01]  /*e6d0*/  FFMA.FTZ R154, R25, c[0x0][0x2d0], -R144.reuse ;  /* 0x0000b400199a7a23 */ /* 0x100fe20000010890 */
[----:B------:R-:W-:Y:S01]  /*e6e0*/  FSEL R170, R170, RZ, P0 ;  /* 0x000000ffaaaa7208 */ /* 0x000fe20000000000 */
[----:B------:R-:W-:Y:S01]  /*e6f0*/  LDSM.16.MT88.4 R24, [R177+0x900] ;  /* 0x00090000b118783b */ /* 0x000fe20000004200 */
[----:B------:R-:W-:Y:S01]  /*e700*/  FFMA.FTZ R168, R215, c[0x0][0x2d0], -R144 ;  /* 0x0000b400d7a87a23 */ /* 0x000fe20000010890 */
[----:B------:R-:W-:Y:S01]  /*e710*/  ISETP.GE.AND P0, PT, R92, 0x81, PT ;  /* 0x000000815c00780c */ /* 0x000fe20003f06270 */
[----:B------:R-:W-:Y:S01]  /*e720*/  MUFU.EX2 R163, R163 ;  /* 0x000000a300a37308 */ /* 0x000fe20000000800 */
[----:B------:R-:W-:-:S02]  /*e730*/  FFMA.FTZ R162, R38, c[0x0][0x2d0], -R170 ;  /* 0x0000b40026a27a23 */ /* 0x000fc400000108aa */
[--C-:B------:R-:W-:Y:S02]  /*e740*/  FFMA.FTZ R95, R39, c[0x0][0x2d0], -R170.reuse ;  /* 0x0000b400275f7a23 */ /* 0x100fe400000108aa */
[--C-:B------:R-:W-:Y:S02]  /*e750*/  FFMA.FTZ R165, R15, c[0x0][0x2d0], -R170.reuse ;  /* 0x0000b4000fa57a23 */ /* 0x100fe400000108aa */
[--C-:B------:R-:W-:Y:S01]  /*e760*/  FFMA.FTZ R160, R35, c[0x0][0x2d0], -R170.reuse ;  /* 0x0000b40023a07a23 */ /* 0x100fe200000108aa */
[----:B------:R-:W4:Y:S01]  /*e770*/  MUFU.EX2 R158, R158 ;  /* 0x0000009e009e7308 */ /* 0x000f220000000800 */
[--C-:B------:R-:W-:Y:S01]  /*e780*/  FFMA.FTZ R155, R11, c[0x0][0x2d0], -R170.reuse ;  /* 0x0000b4000b9b7a23 */ /* 0x100fe200000108aa */
[----:B---3--:R-:W-:Y:S01]  /*e790*/  F2FP.PACK_AB R112, R93, R94 ;  /* 0x0000005e5d70723e */ /* 0x008fe200000000ff */
[--C-:B------:R-:W-:Y:S01]  /*e7a0*/  FFMA.FTZ R159, R13, c[0x0][0x2d0], -R170.reuse ;  /* 0x0000b4000d9f7a23 */ /* 0x100fe200000108aa */
[----:B------:R-:W-:Y:S01]  /*e7b0*/  LDSM.16.MT88.4 R32, [R164+0x900] ;  /* 0x00090000a420783b */ /* 0x000fe20000004200 */
[----:B-1----:R-:W-:-:S02]  /*e7c0*/  FFMA.FTZ R0, R9, c[0x0][0x2d0], -R170 ;  /* 0x0000b40009007a23 */ /* 0x002fc400000108aa */
[----:B------:R-:W-:Y:S01]  /*e7d0*/  FFMA.FTZ R2, R31, c[0x0][0x2d0], -R170 ;  /* 0x0000b4001f027a23 */ /* 0x000fe200000108aa */
[----:B------:R-:W-:Y:S01]  /*e7e0*/  MUFU.EX2 R162, R162 ;  /* 0x000000a200a27308 */ /* 0x000fe20000000800 */
[----:B------:R-:W1:Y:S01]  /*e7f0*/  LDSM.16.MT88.4 R8, [R177+0x2900] ;  /* 0x00290000b108783b */ /* 0x000e620000004200 */
[--C-:B------:R-:W-:Y:S02]  /*e800*/  FFMA.FTZ R169, R169, c[0x0][0x2d0], -R144.reuse ;  /* 0x0000b400a9a97a23 */ /* 0x100fe40000010890 */
[--C-:B------:R-:W-:Y:S01]  /*e810*/  FFMA.FTZ R166, R213, c[0x0][0x2d0], -R144.reuse ;  /* 0x0000b400d5a67a23 */ /* 0x100fe20000010890 */
[----:B------:R-:W3:Y:S01]  /*e820*/  LDSM.16.MT88.4 R12, [R176+0x2900] ;  /* 0x00290000b00c783b */ /* 0x000ee20000004200 */
[----:B------:R-:W-:Y:S02]  /*e830*/  FFMA.FTZ R167, R167, c[0x0][0x2d0], -R144 ;  /* 0x0000b400a7a77a23 */ /* 0x000fe40000010890 */
[----:B------:R-:W5:Y:S01]  /*e840*/  MUFU.EX2 R95, R95 ;  /* 0x0000005f005f7308 */ /* 0x000f620000000800 */
[----:B----4-:R-:W-:Y:S01]  /*e850*/  F2FP.PACK_AB R114, R158, R163 ;  /* 0x000000a39e72723e */ /* 0x010fe200000000ff */
[----:B------:R-:W-:Y:S01]  /*e860*/  LDSM.16.MT88.4 R28, [R173+0x2900] ;  /* 0x00290000ad1c783b */ /* 0x000fe20000004200 */
        /* <DEDUP_REMOVED lines=8> */
[----:B------:R-:W4:Y:S01]  /*e8f0*/  MUFU.EX2 R160, R160 ;  /* 0x000000a000a07308 */ /* 0x000f220000000800 */
[----:B-----5:R-:W-:Y:S01]  /*e900*/  F2FP.PACK_AB R113, R95, R162 ;  /* 0x000000a25f71723e */ /* 0x020fe200000000ff */
        /* <DEDUP_REMOVED lines=8> */
[----:B------:R-:W-:Y:S01]  /*e990*/  FADD.FTZ R162, R162, R95 ;  /* 0x0000005fa2a27221 */ /* 0x000fe20000010000 */
[----:B----4-:R-:W-:-:S02]  /*e9a0*/  F2FP.PACK_AB R115, R160, R165 ;  /* 0x000000a5a073723e */ /* 0x010fc400000000ff */
        /* <DEDUP_REMOVED lines=60> */
[C---:B---3--:R-:W-:Y:S08]  /*ed70*/  HMMA.16816.F32 R76, R4.reuse, R12, R76 ;  /* 0x0000000c044c723c */ /* 0x048ff0000000184c */
        /* <DEDUP_REMOVED lines=34> */
[----:B------:R-:W-:Y:S01]  /*efa0*/  F2FP.PACK_AB R5, R175, R172 ;  /* 0x000000acaf05723e */ /* 0x000fe200000000ff */
[----:B------:R-:W-:Y:S01]  /*efb0*/  FADD.FTZ R172, R172, R155 ;  /* 0x0000009bacac7221 */ /* 0x000fe20000010000 */
[----:B------:R-:W-:-:S03]  /*efc0*/  F2FP.PACK_AB R7, R193, R174 ;  /* 0x000000aec107723e */ /* 0x000fc600000000ff */
[----:B------:R-:W-:-:S04]  /*efd0*/  FADD.FTZ R175, R175, R172 ;  /* 0x000000acafaf7221 */ /* 0x000fc80000010000 */
[----:B-1----:R-:W-:Y:S01]  /*efe0*/  HMMA.16816.F32 R128, R4, R8, R128 ;  /* 0x000000080480723c */ /* 0x002fe20000001880 */
[----:B------:R-:W-:-:S04]  /*eff0*/  FADD.FTZ R174, R174, R175 ;  /* 0x000000afaeae7221 */ /* 0x000fc80000010000 */
        /* <DEDUP_REMOVED lines=47> */
[C---:B------:R-:W-:Y:S07]  /*f2f0*/  HMMA.16816.F32 R76, R4.reuse, R24, R76 ;  /* 0x00000018044c723c */ /* 0x040fee000000184c */
        /* <DEDUP_REMOVED lines=8> */
[----:B--2---:R-:W-:Y:S03]  /*f380*/  HMMA.16816.F32 R92, R4, R12, R16 ;  /* 0x0000000c045c723c */ /* 0x004fe60000001810 */
[----:B------:R-:W-:-:S04]  /*f390*/  FADD.FTZ R157, R157, R156 ;  /* 0x0000009c9d9d7221 */ /* 0x000fc80000010000 */
[----:B------:R-:W-:Y:S01]  /*f3a0*/  @P0 LEA.HI.SX32 R13, R133, 0xfffffffd, 0x1a ;  /* 0xfffffffd850d0811 */ /* 0x000fe200078fd2ff */
[----:B------:R-:W-:Y:S01]  /*f3b0*/  FADD.FTZ R157, R154, R157 ;  /* 0x0000009d9a9d7221 */ /* 0x000fe20000010000 */
[C---:B------:R-:W-:Y:S02]  /*f3c0*/  HMMA.16816.F32 R96, R4.reuse, R14, R96 ;  /* 0x0000000e0460723c */ /* 0x040fe40000001860 */
[----:B------:R-:W-:Y:S01]  /*f3d0*/  @P0 SHF.R.S32.HI R12, RZ, 0x1f, R13 ;  /* 0x0000001fff0c0819 */ /* 0x000fe2000001140d */
[----:B------:R-:W-:Y:S02]  /*f3e0*/  @P0 IMAD R152, R152, R13, RZ ;  /* 0x0000000d98980224 */ /* 0x000fe400078e02ff */
[----:B------:R-:W-:Y:S02]  /*f3f0*/  FADD.FTZ R168, R168, R157 ;  /* 0x0000009da8a87221 */ /* 0x000fe40000010000 */
[-C--:B------:R-:W-:Y:S01]  /*f400*/  @P0 IMAD.WIDE.U32 R14, R13, R153.reuse, R200 ;  /* 0x000000990d0e0225 */ /* 0x080fe200078e00c8 */
[----:B-1----:R-:W-:Y:S03]  /*f410*/  HMMA.16816.F32 R120, R4, R8, R120 ;  /* 0x000000080478723c */ /* 0x002fe60000001878 */
[----:B------:R-:W-:-:S02]  /*f420*/  @P0 IMAD R153, R12, R153, R152 ;  /* 0x000000990c990224 */ /* 0x000fc400078e0298 */
[----:B------:R-:W-:Y:S02]  /*f430*/  FADD.FTZ R169, R169, R168 ;  /* 0x000000a8a9a97221 */ /* 0x000fe40000010000 */
[----:B------:R-:W-:Y:S01]  /*f440*/  @P0 IMAD.IADD R153, R15, 0x1, R153 ;  /* 0x000000010f990824 */ /* 0x000fe200078e0299 */
[----:B------:R-:W-:Y:S01]  /*f450*/  @P0 LEA R8, P2, R14, c[0x0][0x1c8], 0x1 ;  /* 0x000072000e080a11 */ /* 0x000fe200078408ff */
[----:B------:R-:W-:Y:S01]  /*f460*/  FADD.FTZ R166, R166, R169 ;  /* 0x000000a9a6a67221 */ /* 0x000fe20000010000 */
[----:B------:R-:W-:Y:S02]  /*f470*/  HMMA.16816.F32 R108, R4, R10, R108 ;  /* 0x0000000a046c723c */ /* 0x000fe4000000186c */
[----:B------:R-:W-:Y:S01]  /*f480*/  @P0 LEA.HI.X R9, R14, c[0x0][0x1cc], R153, 0x1, P2 ;  /* 0x000073000e090a11 */ /* 0x000fe200010f0c99 */
[----:B------:R-:W-:-:S04]  /*f490*/  FADD.FTZ R167, R167, R166 ;  /* 0x000000a6a7a77221 */ /* 0x000fc80000010000 */
[----:B------:R-:W-:Y:S01]  /*f4a0*/  @P0 LEA R10, P2, R188, R8, 0x1 ;  /* 0x00000008bc0a0211 */ /* 0x000fe200078408ff */
[----:B------:R-:W-:Y:S01]  /*f4b0*/  FADD.FTZ R202, R202, R167 ;  /* 0x000000a7caca7221 */ /* 0x000fe20000010000 */
[----:B------:R-:W-:Y:S01]  /*f4c0*/  @!PT LDS RZ, [RZ] ;  /* 0x00000000fffff984 */ /* 0x000fe20000000800 */
[----:B------:R-:W-:Y:S01]  /*f4d0*/  @!PT LDS RZ, [RZ] ;  /* 0x00000000fffff984 */ /* 0x000fe20000000800 */
[----:B------:R-:W-:Y:S01]  /*f4e0*/  @!PT LDS RZ, [RZ] ;  /* 0x00000000fffff984 */ /* 0x000fe20000000800 */
[----:B------:R1:W-:Y:S01]  /*f4f0*/  @P0 LDGSTS.E.BYPASS.LTC128B.128 [R134+0xc100], [R8.64], !P6 ;  /* 0x0c10000008860fae */ /* 0x0003e2000f101d46 */
[C---:B------:R-:W-:Y:S01]  /*f500*/  HMMA.16816.F32 R36, R4.reuse, R148, R36 ;  /* 0x000000940424723c */ /* 0x040fe20000001824 */
[----:B------:R-:W-:Y:S01]  /*f510*/  @P0 LEA.HI.X R11, R188, R9, R187, 0x1, P2 ;  /* 0x00000009bc0b0211 */ /* 0x000fe200010f0cbb */
[----:B------:R-:W-:Y:S01]  /*f520*/  FADD.FTZ R202, R205, R202 ;  /* 0x000000cacdca7221 */ /* 0x000fe20000010000 */
[----:B------:R1:W-:Y:S03]  /*f530*/  @P0 LDGSTS.E.BYPASS.LTC128B.128 [R134+0xe100], [R8.64+0x80], !P5 ;  /* 0x0e10008008860fae */ /* 0x0003e6000e901d46 */
[----:B------:R-:W-:Y:S01]  /*f540*/  FADD.FTZ R203, R203, R202 ;  /* 0x000000cacbcb7221 */ /* 0x000fe20000010000 */
[----:B------:R1:W-:Y:S01]  /*f550*/  @P0 LDGSTS.E.BYPASS.LTC128B.128 [R134+0x10100], [R8.64+0x100], !P1 ;  /* 0x1010010008860fae */ /* 0x0003e2000c901d46 */
[C---:B------:R-:W-:Y:S02]  /*f560*/  HMMA.16816.F32 R40, R4.reuse, R150, R40 ;  /* 0x000000960428723c */ /* 0x040fe40000001828 */
[----:B------:R-:W-:Y:S01]  /*f570*/  FADD.FTZ R213, R204, R203 ;  /* 0x000000cbccd57221 */ /* 0x000fe20000010000 */
[----:B------:R1:W-:Y:S04]  /*f580*/  @P0 LDGSTS.E.BYPASS.LTC128B.128 [R134+0xd100], [R10.64], !P6 ;  /* 0x0d1000000a860fae */ /* 0x0003e8000f101d46 */
[----:B------:R1:W-:Y:S01]  /*f590*/  @P0 LDGSTS.E.BYPASS.LTC128B.128 [R134+0xf100], [R10.64+0x80], !P5 ;  /* 0x0f1000800a860fae */ /* 0x0003e2000e901d46 */
[----:B------:R-:W-:Y:S03]  /*f5a0*/  HMMA.16816.F32 R68, R4, R144, R68 ;  /* 0x000000900444723c */ /* 0x000fe60000001844 */
[----:B------:R1:W-:Y:S01]  /*f5b0*/  @P0 LDGSTS.E.BYPASS.LTC128B.128 [R134+0x11100], [R10.64+0x100], !P1 ;  /* 0x111001000a860fae */ /* 0x0003e2000c901d46 */
[----:B------:R-:W-:-:S03]  /*f5c0*/  ISETP.NE.AND P1, PT, R135, RZ, PT ;  /* 0x000000ff8700720c */ /* 0x000fc60003f25270 */
[----:B------:R-:W0:Y:S01]  /*f5d0*/  LDGDEPBAR ;  /* 0x00000000000079af */ /* 0x000e220000000000 */
        /* <DEDUP_REMOVED lines=29> */
.L_x_2051:
        /* <DEDUP_REMOVED lines=17> */
[C---:B-1----:R-:W-:Y:S02]  /*f8c0*/  @P0 IADD3 R34, P2, R157.reuse, R194, RZ ;  /* 0x000000c29d220210 */ /* 0x042fe40007f5e0ff */
[----:B------:R-:W-:Y:S02]  /*f8d0*/  @P0 IADD3 R156, P1, R157, R208, RZ ;  /* 0x000000d09d9c0210 */ /* 0x000fe40007f3e0ff */
[----:B------:R-:W-:Y:S02]  /*f8e0*/  @P0 IADD3 R2, R25, R2, RZ ;  /* 0x0000000219020210 */ /* 0x000fe40007ffe0ff */
[----:B------:R-:W1:Y:S01]  /*f8f0*/  LDSM.16.M88.4 R140, [R183+UR4+0xc100] ;  /* 0x00c10004b78c783b */ /* 0x000e620008000200 */
[----:B------:R-:W-:Y:S02]  /*f900*/  @P0 LEA R160, P4, R34, c[0x0][0x1f8], 0x1 ;  /* 0x00007e0022a00a11 */ /* 0x000fe400078808ff */
[----:B------:R-:W-:Y:S02]  /*f910*/  @P0 SHF.L.U64.HI R2, R24, 0x6, R2 ;  /* 0x0000000618020819 */ /* 0x000fe40000010202 */
[----:B------:R-:W-:Y:S02]  /*f920*/  @P0 IADD3 R32, P3, R157, R206, RZ ;  /* 0x000000ce9d200210 */ /* 0x000fe40007f7e0ff */
[----:B------:R-:W-:Y:S01]  /*f930*/  @P0 IADD3.X R33, R2, R199, RZ, P2, !PT ;  /* 0x000000c702210210 */ /* 0x000fe200017fe4ff */
[----:B------:R-:W2:Y:S01]  /*f940*/  LDSM.16.M88.4 R144, [R183+UR4+0xc900] ;  /* 0x00c90004b790783b */ /* 0x000ea20008000200 */
[----:B------:R-:W-:Y:S02]  /*f950*/  @P0 LEA R164, P2, R32, c[0x0][0x1f8], 0x1 ;  /* 0x00007e0020a40a11 */ /* 0x000fe400078408ff */
[----:B------:R-:W-:Y:S02]  /*f960*/  @P0 LEA.HI.X R161, R34, c[0x0][0x1fc], R33, 0x1, P4 ;  /* 0x00007f0022a10a11 */ /* 0x000fe400020f0c21 */
[----:B------:R-:W-:Y:S02]  /*f970*/  LOP3.LUT P4, RZ, R186, 0x1, RZ, 0xc0, !PT ;  /* 0x00000001baff7812 */ /* 0x000fe4000788c0ff */
[----:B------:R-:W-:Y:S01]  /*f980*/  @P0 IADD3.X R35, R2, R207, RZ, P1, !PT ;  /* 0x000000cf02230210 */ /* 0x000fe20000ffe4ff */
[----:B------:R-:W3:Y:S01]  /*f990*/  LDSM.16.M88.4 R148, [R183+UR4+0xd100] ;  /* 0x00d10004b794783b */ /* 0x000ee20008000200 */
[----:B------:R-:W-:Y:S02]  /*f9a0*/  @P0 LEA R166, P1, R156, c[0x0][0x1f8], 0x1 ;  /* 0x00007e009ca60a11 */ /* 0x000fe400078208ff */
[----:B------:R-:W-:Y:S02]  /*f9b0*/  @P0 IADD3.X R159, R2, R205, RZ, P3, !PT ;  /* 0x000000cd029f0210 */ /* 0x000fe40001ffe4ff */
[----:B------:R-:W-:Y:S02]  /*f9c0*/  @P0 LEA.HI.X R167, R156, c[0x0][0x1fc], R35, 0x1, P1 ;  /* 0x00007f009ca70a11 */ /* 0x000fe400008f0c23 */
[----:B------:R-:W-:Y:S01]  /*f9d0*/  @P0 LEA.HI.X R165, R32, c[0x0][0x1fc], R159, 0x1, P2 ;  /* 0x00007f0020a50a11 */ /* 0x000fe200010f0c9f */
[----:B------:R-:W4:Y:S01]  /*f9e0*/  LDSM.16.M88.4 R152, [R183+UR4+0xd900] ;  /* 0x00d90004b798783b */ /* 0x000f220008000200 */
[----:B------:R-:W-:Y:S04]  /*f9f0*/  @P0 IADD3 R157, P1, R190, R157, RZ ;  /* 0x0000009dbe9d0210 */ /* 0x000fe80007f3e0ff */
[C---:B------:R-:W-:Y:S02]  /*fa00*/  @P0 IADD3 R159, P3, R157.reuse, R194, RZ ;  /* 0x000000c29d9f0210 */ /* 0x040fe40007f7e0ff */
[----:B------:R-:W-:Y:S02]  /*fa10*/  @P0 IADD3 R163, P2, R157, R208, RZ ;  /* 0x000000d09da30210 */ /* 0x000fe40007f5e0ff */
[----:B------:R-:W-:Y:S02]  /*fa20*/  @P0 IADD3.X R2, R189, R2, RZ, P1, !PT ;  /* 0x00000002bd020210 */ /* 0x000fe40000ffe4ff */
[----:B------:R-:W-:Y:S02]  /*fa30*/  @P0 IADD3 R157, P1, R157, R206, RZ ;  /* 0x000000ce9d9d0210 */ /* 0x000fe40007f3e0ff */
[C---:B------:R-:W-:Y:S02]  /*fa40*/  @P0 IADD3.X R156, R2.reuse, R199, RZ, P3, !PT ;  /* 0x000000c7029c0210 */ /* 0x040fe40001ffe4ff */
[C---:B------:R-:W-:Y:S01]  /*fa50*/  @P0 LEA R172, P3, R159.reuse, c[0x0][0x1f8], 0x1 ;  /* 0x00007e009fac0a11 */ /* 0x040fe200078608ff */
[C---:B-1----:R-:W-:Y:S03]  /*fa60*/  HMMA.16816.F32 R4, R136.reuse, R140, RZ ;  /* 0x0000008c8804723c */ /* 0x042fe600000018ff */
[C---:B------:R-:W-:Y:S02]  /*fa70*/  @P0 IADD3.X R158, R2.reuse, R207, RZ, P2, !PT ;  /* 0x000000cf029e0210 */ /* 0x040fe400017fe4ff */
[----:B------:R-:W-:Y:S02]  /*fa80*/  @P0 LEA.HI.X R173, R159, c[0x0][0x1fc], R156, 0x1, P3 ;  /* 0x00007f009fad0a11 */ /* 0x000fe400018f0c9c */
[C---:B------:R-:W-:Y:S01]  /*fa90*/  @P0 LEA R174, P2, R163.reuse, c[0x0][0x1f8], 0x1 ;  /* 0x00007e00a3ae0a11 */ /* 0x040fe200078408ff */
[C---:B------:R-:W-:Y:S01]  /*faa0*/  HMMA.16816.F32 R8, R136.reuse, R142, RZ ;  /* 0x0000008e8808723c */ /* 0x040fe200000018ff */
[----:B------:R-:W-:Y:S03]  /*fab0*/  LDSM.16.M88.4 R140, [R134] ;  /* 0x00000000868c783b */ /* 0x000fe60000000200 */
[----:B------:R-:W-:Y:S02]  /*fac0*/  @P0 LEA.HI.X R175, R163, c[0x0][0x1fc], R158, 0x1, P2 ;  /* 0x00007f00a3af0a11 */ /* 0x000fe400010f0c9e */
[----:B------:R-:W-:Y:S02]  /*fad0*/  @P0 IADD3.X R2, R2, R205, RZ, P1, !PT ;  /* 0x000000cd02020210 */ /* 0x000fe40000ffe4ff */
[C---:B--2---:R-:W-:Y:S01]  /*fae0*/  HMMA.16816.F32 R12, R136.reuse, R144, RZ ;  /* 0x00000090880c723c */ /* 0x044fe200000018ff */
[C---:B------:R-:W-:Y:S04]  /*faf0*/  @P0 LEA R170, P1, R157.reuse, c[0x0][0x1f8], 0x1 ;  /* 0x00007e009daa0a11 */ /* 0x040fe800078208ff */
[----:B------:R-:W-:Y:S02]  /*fb00*/  @P0 LEA.HI.X R171, R157, c[0x0][0x1fc], R2, 0x1, P1 ;  /* 0x00007f009dab0a11 */ /* 0x000fe400008f0c02 */
[-C--:B------:R-:W-:Y:S01]  /*fb10*/  IADD3 R2, R180, R132.reuse, RZ ;  /* 0x00000084b4027210 */ /* 0x080fe20007ffe0ff */
[C---:B------:R-:W-:Y:S01]  /*fb20*/  HMMA.16816.F32 R16, R136.reuse, R146, RZ ;  /* 0x000000928810723c */ /* 0x040fe200000018ff */
[----:B------:R-:W1:Y:S03]  /*fb30*/  LDSM.16.M88.4 R144, [R3+0xc100] ;  /* 0x00c100000390783b */ /* 0x000e660000000200 */
[----:B------:R-:W-:Y:S04]  /*fb40*/  IADD3 R132, R135, R132, R180 ;  /* 0x0000008487847210 */ /* 0x000fe80007ffe0b4 */
[C---:B---3--:R-:W-:Y:S08]  /*fb50*/  HMMA.16816.F32 R20, R136.reuse, R148, RZ ;  /* 0x000000948814723c */ /* 0x048ff000000018ff */
[C---:B------:R-:W-:Y:S01]  /*fb60*/  HMMA.16816.F32 R24, R136.reuse, R150, RZ ;  /* 0x000000968818723c */ /* 0x040fe200000018ff */
[----:B------:R-:W-:Y:S07]  /*fb70*/  LDSM.16.M88.4 R148, [R3+0xd100] ;  /* 0x00d100000394783b */ /* 0x000fee0000000200 */
[C---:B----4-:R-:W-:Y:S08]  /*fb80*/  HMMA.16816.F32 R28, R136.reuse, R152, RZ ;  /* 0x00000098881c723c */ /* 0x050ff000000018ff */
[----:B------:R-:W-:Y:S01]  /*fb90*/  HMMA.16816.F32 R32, R136, R154, RZ ;  /* 0x0000009a8820723c */ /* 0x000fe200000018ff */
[----:B------:R-:W2:Y:S07]  /*fba0*/  LDSM.16.M88.4 R136, [R3+0xc900] ;  /* 0x00c900000388783b */ /* 0x000eae0000000200 */
[C---:B-1----:R-:W-:Y:S01]  /*fbb0*/  HMMA.16816.F32 R4, R140.reuse, R144, R4 ;  /* 0x000000908c04723c */ /* 0x042fe20000001804 */
[----:B------:R-:W1:Y:S07]  /*fbc0*/  LDSM.16.M88.4 R152, [R3+0xd900] ;  /* 0x00d900000398783b */ /* 0x000e6e0000000200 */
[C---:B------:R-:W-:Y:S01]  /*fbd0*/  HMMA.16816.F32 R8, R140.reuse, R146, R8 ;  /* 0x000000928c08723c */ /* 0x040fe20000001808 */
[----:B------:R-:W-:Y:S01]  /*fbe0*/  @!PT LDS RZ, [RZ] ;  /* 0x00000000fffff984 */ /* 0x000fe20000000800 */
[----:B------:R-:W-:Y:S01]  /*fbf0*/  @!PT LDS RZ, [RZ] ;  /* 0x00000000fffff984 */ /* 0x000fe20000000800 */
[----:B------:R-:W-:Y:S01]  /*fc00*/  @!PT LDS RZ, [RZ] ;  /* 0x00000000fffff984 */ /* 0x000fe20000000800 */
[----:B------:R3:W-:Y:S08]  /*fc10*/  @P0 LDGSTS.E.BYPASS.LTC128B.128 [R168], [R160.64], !P6 ;  /* 0x00000000a0a80fae */ /* 0x0007f0000f101d46 */
[----:B------:R4:W-:Y:S08]  /*fc20*/  @P0 LDGSTS.E.BYPASS.LTC128B.128 [R168+0x2000], [R166.64], !P5 ;  /* 0x02000000a6a80fae */ /* 0x0009f0000e901d46 */
[----:B------:R4:W-:Y:S01]  /*fc30*/  @P0 LDGSTS.E.BYPASS.LTC128B.128 [R168+0x4000], [R164.64], !P4 ;  /* 0x04000000a4a80fae */ /* 0x0009e2000e101d46 */
[C---:B--2---:R-:W-:Y:S07]  /*fc40*/  HMMA.16816.F32 R12, R140.reuse, R136, R12 ;  /* 0x000000888c0c723c */ /* 0x044fee000000180c */
[----:B------:R2:W-:Y:S01]  /*fc50*/  @P0 LDGSTS.E.BYPASS.LTC128B.128 [R168+0x1000], [R172.64], !P6 ;  /* 0x01000000aca80fae */ /* 0x0005e2000f101d46 */
[C---:B------:R-:W-:Y:S07]  /*fc60*/  HMMA.16816.F32 R16, R140.reuse, R138, R16 ;  /* 0x0000008a8c10723c */ /* 0x040fee0000001810 */
[----:B------:R5:W-:Y:S01]  /*fc70*/  @P0 LDGSTS.E.BYPASS.LTC128B.128 [R168+0x3000], [R174.64], !P5 ;  /* 0x03000000aea80fae */ /* 0x000be2000e901d46 */
[C---:B------:R-:W-:Y:S07]  /*fc80*/  HMMA.16816.F32 R20, R140.reuse, R148, R20 ;  /* 0x000000948c14723c */ /* 0x040fee0000001814 */
[----:B------:R5:W-:Y:S01]  /*fc90*/  @P0 LDGSTS.E.BYPASS.LTC128B.128 [R168+0x5000], [R170.64], !P4 ;  /* 0x05000000aaa80fae */ /* 0x000be2000e101d46 */
[----:B------:R-:W-:Y:S01]  /*fca0*/  ISETP.GE.AND P0, PT, R210, 0x2, PT ;  /* 0x00000002d200780c */ /* 0x000fe20003f06270 */
[C---:B------:R-:W-:Y:S06]  /*fcb0*/  HMMA.16816.F32 R24, R140.reuse, R150, R24 ;  /* 0x000000968c18723c */ /* 0x040fec0000001818 */
[----:B------:R-:W-:Y:S01]  /*fcc0*/  LDSM.16.M88.4 R144, [R179] ;  /* 0x00000000b390783b */ /* 0x000fe20000000200 */
[----:B--2---:R-:W-:Y:S01]  /*fcd0*/  IADD3 R172, R180, R3, RZ ;  /* 0x00000003b4ac7210 */ /* 0x004fe20007ffe0ff */
[C---:B-1----:R-:W-:Y:S06]  /*fce0*/  HMMA.16816.F32 R28, R140.reuse, R152, R28 ;  /* 0x000000988c1c723c */ /* 0x042fec000000181c */
[----:B------:R-:W1:Y:S02]  /*fcf0*/  LDSM.16.M88.4 R156, [R2+0xc100] ;  /* 0x00c10000029c783b */ /* 0x000e640000000200 */
[----:B------:R-:W-:Y:S06]  /*fd00*/  HMMA.16816.F32 R32, R140, R154, R32 ;  /* 0x0000009a8c20723c */ /* 0x000fec0000001820 */
[----:B---3--:R-:W2:Y:S08]  /*fd10*/  LDSM.16.M88.4 R160, [R2+0xc900] ;  /* 0x00c9000002a0783b */ /* 0x008eb00000000200 */
[----:B------:R-:W3:Y:S08]  /*fd20*/  LDSM.16.M88.4 R136, [R2+0xd100] ;  /* 0x00d100000288783b */ /* 0x000ef00000000200 */
[----:B------:R-:W0:Y:S08]  /*fd30*/  LDGDEPBAR ;  /* 0x00000000000079af */ /* 0x000e300000000000 */
[----:B----4-:R-:W4:Y:S01]  /*fd40*/  LDSM.16.M88.4 R164, [R2+0xd900] ;  /* 0x00d9000002a4783b */ /* 0x010f220000000200 */
[C---:B-1----:R-:W-:Y:S07]  /*fd50*/  HMMA.16816.F32 R4, R144.reuse, R156, R4 ;  /* 0x0000009c9004723c */ /* 0x042fee0000001804 */
[----:B------:R-:W-:Y:S01]  /*fd60*/  LDSM.16.M88.4 R148, [R178] ;  /* 0x00000000b294783b */ /* 0x000fe20000000200 */
[C---:B------:R-:W-:Y:S07]  /*fd70*/  HMMA.16816.F32 R8, R144.reuse, R158, R8 ;  /* 0x0000009e9008723c */ /* 0x040fee0000001808 */
[----:B-----5:R-:W1:Y:S01]  /*fd80*/  LDSM.16.M88.4 R168, [R172+0xc100] ;  /* 0x00c10000aca8783b */ /* 0x020e620000000200 */
[C---:B--2---:R-:W-:Y:S07]  /*fd90*/  HMMA.16816.F32 R12, R144.reuse, R160, R12 ;  /* 0x000000a0900c723c */ /* 0x044fee000000180c */
[----:B------:R-:W2:Y:S01]  /*fda0*/  LDSM.16.M88.4 R140, [R172+0xc900] ;  /* 0x00c90000ac8c783b */ /* 0x000ea20000000200 */
[C---:B------:R-:W-:Y:S07]  /*fdb0*/  HMMA.16816.F32 R16, R144.reuse, R162, R16 ;  /* 0x000000a29010723c */ /* 0x040fee0000001810 */
[----:B------:R-:W5:Y:S01]  /*fdc0*/  LDSM.16.M88.4 R152, [R172+0xd100] ;  /* 0x00d10000ac98783b */ /* 0x000f620000000200 */
[C---:B---3--:R-:W-:Y:S07]  /*fdd0*/  HMMA.16816.F32 R20, R144.reuse, R136, R20 ;  /* 0x000000889014723c */ /* 0x048fee0000001814 */
[----:B------:R-:W3:Y:S01]  /*fde0*/  LDSM.16.M88.4 R156, [R172+0xd900] ;  /* 0x00d90000ac9c783b */ /* 0x000ee20000000200 */
[C---:B------:R-:W-:Y:S07]  /*fdf0*/  HMMA.16816.F32 R24, R144.reuse, R138, R24 ;  /* 0x0000008a9018723c */ /* 0x040fee0000001818 */
[----:B------:R-:W-:Y:S01]  /*fe00*/  LDSM.16.M88.4 R136, [R182+0x4000] ;  /* 0x00400000b688783b */ /* 0x000fe20000000200 */
[C---:B----4-:R-:W-:Y:S07]  /*fe10*/  HMMA.16816.F32 R28, R144.reuse, R164, R28 ;  /* 0x000000a4901c723c */ /* 0x050fee000000181c */
[----:B------:R-:W-:Y:S01]  /*fe20*/  LDSM.16.M88.4 R160, [R183+UR4+0xe900] ;  /* 0x00e90004b7a0783b */ /* 0x000fe20008000200 */
[----:B------:R-:W-:Y:S07]  /*fe30*/  HMMA.16816.F32 R32, R144, R166, R32 ;  /* 0x000000a69020723c */ /* 0x000fee0000001820 */
[----:B------:R-:W4:Y:S01]  /*fe40*/  LDSM.16.M88.4 R144, [R183+UR4+0xe100] ;  /* 0x00e10004b790783b */ /* 0x000f220008000200 */
[C---:B-1----:R-:W-:Y:S07]  /*fe50*/  HMMA.16816.F32 R4, R148.reuse, R168, R4 ;  /* 0x000000a89404723c */ /* 0x042fee0000001804 */
[----:B------:R-:W-:Y:S01]  /*fe60*/  LDSM.16.M88.4 R164, [R134+0x4000] ;  /* 0x0040000086a4783b */ /* 0x000fe20000000200 */
[C---:B------:R-:W-:Y:S07]  /*fe70*/  HMMA.16816.F32 R8, R148.reuse, R170, R8 ;  /* 0x000000aa9408723c */ /* 0x040fee0000001808 */
[----:B------:R-:W-:Y:S01]  /*fe80*/  LDSM.16.M88.4 R168, [R3+0xe100] ;  /* 0x00e1000003a8783b */ /* 0x000fe20000000200 */
[C---:B--2---:R-:W-:Y:S08]  /*fe90*/  HMMA.16816.F32 R12, R148.reuse, R140, R12 ;  /* 0x0000008c940c723c */ /* 0x044ff0000000180c */
[C---:B------:R-:W-:Y:S01]  /*fea0*/  HMMA.16816.F32 R16, R148.reuse, R142, R16 ;  /* 0x0000008e9410723c */ /* 0x040fe20000001810 */
[----:B------:R-:W1:Y:S07]  /*feb0*/  LDSM.16.M88.4 R140, [R183+UR4+0xf100] ;  /* 0x00f10004b78c783b */ /* 0x000e6e0008000200 */
[C---:B-----5:R-:W-:Y:S08]  /*fec0*/  HMMA.16816.F32 R20, R148.reuse, R152, R20 ;  /* 0x000000989414723c */ /* 0x060ff00000001814 */
[C---:B------:R-:W-:Y:S01]  /*fed0*/  HMMA.16816.F32 R24, R148.reuse, R154, R24 ;  /* 0x0000009a9418723c */ /* 0x040fe20000001818 */
[----:B------:R-:W2:Y:S07]  /*fee0*/  LDSM.16.M88.4 R152, [R183+UR4+0xf900] ;  /* 0x00f90004b798783b */ /* 0x000eae0008000200 */
[C---:B---3--:R-:W-:Y:S08]  /*fef0*/  HMMA.16816.F32 R28, R148.reuse, R156, R28 ;  /* 0x0000009c941c723c */ /* 0x048ff0000000181c */
[----:B------:R-:W-:Y:S01]  /*ff00*/  HMMA.16816.F32 R32, R148, R158, R32 ;  /* 0x0000009e9420723c */ /* 0x000fe20000001820 */
[----:B------:R-:W3:Y:S07]  /*ff10*/  LDSM.16.M88.4 R148, [R3+0xe900] ;  /* 0x00e900000394783b */ /* 0x000eee0000000200 */
[C---:B----4-:R-:W-:Y:S01]  /*ff20*/  HMMA.16816.F32 R4, R136.reuse, R144, R4 ;  /* 0x000000908804723c */ /* 0x050fe20000001804 */
[----:B------:R-:W-:Y:S07]  /*ff30*/  LDSM.16.M88.4 R156, [R3+0xf900] ;  /* 0x00f90000039c783b */ /* 0x000fee0000000200 */
        /* <DEDUP_REMOVED lines=11> */
[C---:B------:R-:W-:Y:S01]  /*fff0*/  HMMA.16816.F32 R4, R164.reuse, R168, R4 ;  /* 0x000000a8a404723c */ /* 0x040fe20000001804 */
[----:B------:R-:W-:Y:S07]  /*10000*/  LDSM.16.M88.4 R152, [R178+0x4000] ;  /* 0x00400000b298783b */ /* 0x000fee0000000200 */
[C---:B------:R-:W-:Y:S01]  /*10010*/  HMMA.16816.F32 R8, R164.reuse, R170, R8 ;  /* 0x000000aaa408723c */ /* 0x040fe20000001808 */
[----:B------:R-:W-:Y:S07]  /*10020*/  LDSM.16.M88.4 R168, [R172+0xe100] ;  /* 0x00e10000aca8783b */ /* 0x000fee0000000200 */
[C---:B---3--:R-:W-:Y:S01]  /*10030*/  HMMA.16816.F32 R12, R164.reuse, R148, R12 ;  /* 0x00000094a40c723c */ /* 0x048fe2000000180c */
[----:B------:R-:W-:Y:S07]  /*10040*/  LDSM.16.M88.4 R172, [R172+0x10100] ;  /* 0x01010000acac783b */ /* 0x000fee0000000200 */
[C---:B------:R-:W-:Y:S01]  /*10050*/  HMMA.16816.F32 R16, R164.reuse, R150, R16 ;  /* 0x00000096a410723c */ /* 0x040fe20000001810 */
[----:B------:R-:W3:Y:S07]  /*10060*/  LDSM.16.M88.4 R148, [R2+0xf100] ;  /* 0x00f100000294783b */ /* 0x000eee0000000200 */
[C---:B----4-:R-:W-:Y:S08]  /*10070*/  HMMA.16816.F32 R20, R164.reuse, R144, R20 ;  /* 0x00000090a414723c */ /* 0x050ff00000001814 */
[C---:B------:R-:W-:Y:S01]  /*10080*/  HMMA.16816.F32 R24, R164.reuse, R146, R24 ;  /* 0x00000092a418723c */ /* 0x040fe20000001818 */
[----:B------:R-:W4:Y:S07]  /*10090*/  LDSM.16.M88.4 R144, [R2+0xf900] ;  /* 0x00f900000290783b */ /* 0x000f2e0000000200 */
[C---:B------:R-:W-:Y:S08]  /*100a0*/  HMMA.16816.F32 R28, R164.reuse, R156, R28 ;  /* 0x0000009ca41c723c */ /* 0x040ff0000000181c */
[----:B------:R-:W-:Y:S01]  /*100b0*/  HMMA.16816.F32 R32, R164, R158, R32 ;  /* 0x0000009ea420723c */ /* 0x000fe20000001820 */
[----:B------:R-:W5:Y:S07]  /*100c0*/  LDSM.16.M88.4 R156, [R132+0xe900] ;  /* 0x00e90000849c783b */ /* 0x000f6e0000000200 */
[C---:B-1----:R-:W-:Y:S01]  /*100d0*/  HMMA.16816.F32 R4, R140.reuse, R160, R4 ;  /* 0x000000a08c04723c */ /* 0x042fe20000001804 */
[----:B------:R-:W-:Y:S07]  /*100e0*/  LDSM.16.M88.4 R164, [R183+UR4+0x11100] ;  /* 0x01110004b7a4783b */ /* 0x000fee0008000200 */
[C---:B------:R-:W-:Y:S01]  /*100f0*/  HMMA.16816.F32 R8, R140.reuse, R162, R8 ;  /* 0x000000a28c08723c */ /* 0x040fe20000001808 */
[----:B------:R-:W-:Y:S07]  /*10100*/  LDSM.16.M88.4 R160, [R183+UR4+0x10900] ;  /* 0x01090004b7a0783b */ /* 0x000fee0008000200 */
[C---:B--2---:R-:W-:Y:S08]  /*10110*/  HMMA.16816.F32 R12, R140.reuse, R136, R12 ;  /* 0x000000888c0c723c */ /* 0x044ff0000000180c */
[C---:B------:R-:W-:Y:S01]  /*10120*/  HMMA.16816.F32 R16, R140.reuse, R138, R16 ;  /* 0x0000008a8c10723c */ /* 0x040fe20000001810 */
[----:B------:R-:W1:Y:S07]  /*10130*/  LDSM.16.M88.4 R136, [R132+0xf100] ;  /* 0x00f100008488783b */ /* 0x000e6e0000000200 */
[C---:B---3--:R-:W-:Y:S08]  /*10140*/  HMMA.16816.F32 R20, R140.reuse, R148, R20 ;  /* 0x000000948c14723c */ /* 0x048ff00000001814 */
[C---:B------:R-:W-:Y:S01]  /*10150*/  HMMA.16816.F32 R24, R140.reuse, R150, R24 ;  /* 0x000000968c18723c */ /* 0x040fe20000001818 */
[----:B------:R-:W2:Y:S07]  /*10160*/  LDSM.16.M88.4 R148, [R132+0xf900] ;  /* 0x00f900008494783b */ /* 0x000eae0000000200 */
[C---:B----4-:R-:W-:Y:S08]  /*10170*/  HMMA.16816.F32 R28, R140.reuse, R144, R28 ;  /* 0x000000908c1c723c */ /* 0x050ff0000000181c */
[----:B------:R-:W-:Y:S01]  /*10180*/  HMMA.16816.F32 R32, R140, R146, R32 ;  /* 0x000000928c20723c */ /* 0x000fe20000001820 */
[----:B------:R-:W-:Y:S07]  /*10190*/  LDSM.16.M88.4 R140, [R182+0x8000] ;  /* 0x00800000b68c783b */ /* 0x000fee0000000200 */
[C---:B------:R-:W-:Y:S01]  /*101a0*/  HMMA.16816.F32 R4, R152.reuse, R168, R4 ;  /* 0x000000a89804723c */ /* 0x040fe20000001804 */
[----:B------:R-:W3:Y:S07]  /*101b0*/  LDSM.16.M88.4 R144, [R183+UR4+0x10100] ;  /* 0x01010004b790783b */ /* 0x000eee0008000200 */
[C---:B------:R-:W-:Y:S01]  /*101c0*/  HMMA.16816.F32 R8, R152.reuse, R170, R8 ;  /* 0x000000aa9808723c */ /* 0x040fe20000001808 */
[----:B------:R-:W-:Y:S07]  /*101d0*/  LDSM.16.M88.4 R168, [R3+0x10100] ;  /* 0x0101000003a8783b */ /* 0x000fee0000000200 */
[C---:B-----5:R-:W-:Y:S08]  /*101e0*/  HMMA.16816.F32 R12, R152.reuse, R156, R12 ;  /* 0x0000009c980c723c */ /* 0x060ff0000000180c */
[C---:B------:R-:W-:Y:S01]  /*101f0*/  HMMA.16816.F32 R16, R152.reuse, R158, R16 ;  /* 0x0000009e9810723c */ /* 0x040fe20000001810 */
[----:B------:R-:W4:Y:S07]  /*10200*/  LDSM.16.M88.4 R156, [R183+UR4+0x11900] ;  /* 0x01190004b79c783b */ /* 0x000f2e0008000200 */
[C---:B-1----:R-:W-:Y:S08]  /*10210*/  HMMA.16816.F32 R20, R152.reuse, R136, R20 ;  /* 0x000000889814723c */ /* 0x042ff00000001814 */
[C---:B------:R-:W-:Y:S01]  /*10220*/  HMMA.16816.F32 R24, R152.reuse, R138, R24 ;  /* 0x0000008a9818723c */ /* 0x040fe20000001818 */
[----:B------:R-:W1:Y:S07]  /*10230*/  LDSM.16.M88.4 R136, [R134+0x8000] ;  /* 0x008000008688783b */ /* 0x000e6e0000000200 */
[C---:B--2---:R-:W-:Y:S08]  /*10240*/  HMMA.16816.F32 R28, R152.reuse, R148, R28 ;  /* 0x00000094981c723c */ /* 0x044ff0000000181c */
        /* <DEDUP_REMOVED lines=25> */
[C---:B------:R-:W-:Y:S08]  /*103e0*/  HMMA.16816.F32 R28, R136.reuse, R152, R28 ;  /* 0x00000098881c723c */ /* 0x040ff0000000181c */
[----:B------:R-:W-:Y:S01]  /*103f0*/  HMMA.16816.F32 R32, R136, R154, R32 ;  /* 0x0000009a8820723c */ /* 0x000fe20000001820 */
[----:B------:R-:W3:Y:S07]  /*10400*/  LDSM.16.M88.4 R136, [R132+0x10900] ;  /* 0x010900008488783b */ /* 0x000eee0000000200 */
[C---:B-----5:R-:W-:Y:S08]  /*10410*/  HMMA.16816.F32 R4, R160.reuse, R164, R4 ;  /* 0x000000a4a004723c */ /* 0x060ff00000001804 */
[C---:B------:R-:W-:Y:S08]  /*10420*/  HMMA.16816.F32 R8, R160.reuse, R166, R8 ;  /* 0x000000a6a008723c */ /* 0x040ff00000001808 */
[C---:B----4-:R-:W-:Y:S08]  /*10430*/  HMMA.16816.F32 R12, R160.reuse, R140, R12 ;  /* 0x0000008ca00c723c */ /* 0x050ff0000000180c */
[C---:B------:R-:W-:Y:S01]  /*10440*/  HMMA.16816.F32 R16, R160.reuse, R142, R16 ;  /* 0x0000008ea010723c */ /* 0x040fe20000001810 */
[----:B------:R-:W4:Y:S01]  /*10450*/  LDSM.16.M88.4 R140, [R132+0x11100] ;  /* 0x01110000848c783b */ /* 0x000f220000000200 */
[----:B------:R-:W-:Y:S06]  /*10460*/  DEPBAR.LE SB0, 0x2 ;  /* 0x000080800000791a */ /* 0x000fec0000000000 */
[C---:B-1----:R-:W-:Y:S01]  /*10470*/  HMMA.16816.F32 R20, R160.reuse, R156, R20 ;  /* 0x0000009ca014723c */ /* 0x042fe20000001814 */
[----:B------:R-:W-:Y:S07]  /*10480*/  BAR.SYNC.DEFER_BLOCKING 0x0 ;  /* 0x0000000000007b1d */ /* 0x000fee0000010000 */
[C---:B------:R-:W-:Y:S08]  /*10490*/  HMMA.16816.F32 R24, R160.reuse, R158, R24 ;  /* 0x0000009ea018723c */ /* 0x040ff00000001818 */
[C---:B--2---:R-:W-:Y:S08]  /*104a0*/  HMMA.16816.F32 R28, R160.reuse, R148, R28 ;  /* 0x00000094a01c723c */ /* 0x044ff0000000181c */
[----:B------:R-:W-:Y:S01]  /*104b0*/  HMMA.16816.F32 R32, R160, R150, R32 ;  /* 0x00000096a020723c */ /* 0x000fe20000001820 */
[----:B------:R-:W-:Y:S07]  /*104c0*/  LDSM.16.MT88.4 R148, [R177+UR4+0x2900] ;  /* 0x00290004b194783b */ /* 0x000fee0008004200 */
[C---:B------:R-:W-:Y:S08]  /*104d0*/  HMMA.16816.F32 R4, R168.reuse, R172, R4 ;  /* 0x000000aca804723c */ /* 0x040ff00000001804 */
[C---:B------:R-:W-:Y:S08]  /*104e0*/  HMMA.16816.F32 R8, R168.reuse, R174, R8 ;  /* 0x000000aea808723c */ /* 0x040ff00000001808 */
[C---:B---3--:R-:W-:Y:S08]  /*104f0*/  HMMA.16816.F32 R12, R168.reuse, R136, R12 ;  /* 0x00000088a80c723c */ /* 0x048ff0000000180c */
[C---:B------:R-:W-:Y:S01]  /*10500*/  HMMA.16816.F32 R16, R168.reuse, R138, R16 ;  /* 0x0000008aa810723c */ /* 0x040fe20000001810 */
[----:B------:R-:W-:Y:S03]  /*10510*/  LDSM.16.MT88.4 R136, [R177+UR4+0x100] ;  /* 0x00010004b188783b */ /* 0x000fe60008004200 */
        /* <DEDUP_REMOVED lines=8> */
[C---:B------:R-:W-:Y:S04]  /*105a0*/  HMMA.16816.F32 R28, R168.reuse, R144, R28 ;  /* 0x00000090a81c723c */ /* 0x040fe8000000181c */
        /* <DEDUP_REMOVED lines=21> */
[----:B------:R-:W-:Y:S04]  /*10700*/  FMNMX.FTZ R3, R29, R2, !PT ;  /* 0x000000021d037209 */ /* 0x000fe80007810000 */
        /* <DEDUP_REMOVED lines=12> */
[C---:B------:R-:W-:Y:S02]  /*107d0*/  FADD.FTZ R133, -R132.reuse, R133 ;  /* 0x0000008584857221 */ /* 0x040fe40000010100 */
[----:B------:R-:W-:Y:S01]  /*107e0*/  FMUL.FTZ R172, R132, c[0x0][0x2d0] ;  /* 0x0000b40084ac7a20 */ /* 0x000fe20000410000 */
[----:B--2---:R-:W-:Y:S01]  /*107f0*/  FMNMX.FTZ R3, R156, R3, !PT ;  /* 0x000000039c037209 */ /* 0x004fe20007810000 */
[----:B------:R-:W-:Y:S01]  /*10800*/  FMUL.FTZ R2, R133, c[0x0][0x2d0] ;  /* 0x0000b40085027a20 */ /* 0x000fe20000410000 */
[----:B------:R-:W-:Y:S01]  /*10810*/  LDSM.16.MT88.4 R156, [R176+UR4+0x2900] ;  /* 0x00290004b09c783b */ /* 0x000fe20008004200 */
[----:B------:R-:W-:Y:S02]  /*10820*/  FFMA.FTZ R162, R4, c[0x0][0x2d0], -R172 ;  /* 0x0000b40004a27a23 */ /* 0x000fe400000108ac */
[C---:B------:R-:W-:Y:S02]  /*10830*/  FADD.FTZ R133, -R3.reuse, R0 ;  /* 0x0000000003857221 */ /* 0x040fe40000010100 */
[----:B------:R-:W-:Y:S01]  /*10840*/  FMUL.FTZ R169, R3, c[0x0][0x2d0] ;  /* 0x0000b40003a97a20 */ /* 0x000fe20000410000 */
[----:B------:R-:W1:Y:S01]  /*10850*/  MUFU.EX2 R2, R2 ;  /* 0x0000000200027308 */ /* 0x000e620000000800 */
[----:B------:R-:W-:Y:S02]  /*10860*/  FMUL.FTZ R0, R133, c[0x0][0x2d0] ;  /* 0x0000b40085007a20 */ /* 0x000fe40000410000 */
[--C-:B------:R-:W-:Y:S02]  /*10870*/  FFMA.FTZ R163, R5, c[0x0][0x2d0], -R172.reuse ;  /* 0x0000b40005a37a23 */ /* 0x100fe400000108ac */
[--C-:B------:R-:W-:Y:S01]  /*10880*/  FFMA.FTZ R166, R8, c[0x0][0x2d0], -R172.reuse ;  /* 0x0000b40008a67a23 */ /* 0x100fe200000108ac */
[----:B------:R-:W-:Y:S01]  /*10890*/  IADD3 R8, R177, UR4, RZ ;  /* 0x00000004b1087c10 */ /* 0x000fe2000fffe0ff */
[--C-:B------:R-:W-:Y:S02]  /*108a0*/  FFMA.FTZ R161, R9, c[0x0][0x2d0], -R172.reuse ;  /* 0x0000b40009a17a23 */ /* 0x100fe400000108ac */
        /* <DEDUP_REMOVED lines=8> */
[----:B------:R-:W-:Y:S01]  /*10930*/  MUFU.EX2 R162, R162 ;  /* 0x000000a200a27308 */ /* 0x000fe20000000800 */
[--C-:B------:R-:W-:Y:S02]  /*10940*/  FFMA.FTZ R220, R27, c[0x0][0x2d0], -R169.reuse ;  /* 0x0000b4001bdc7a23 */ /* 0x100fe400000108a9 */
[--C-:B------:R-:W-:Y:S02]  /*10950*/  FFMA.FTZ R221, R28, c[0x0][0x2d0], -R172.reuse ;  /* 0x0000b4001cdd7a23 */ /* 0x100fe400000108ac */
[C---:B-1----:R-:W-:Y:S01]  /*10960*/  FMUL.FTZ R4, R2.reuse, R128 ;  /* 0x0000008002047220 */ /* 0x042fe20000410000 */
[----:B------:R-:W-:Y:S01]  /*10970*/  LDSM.16.MT88.4 R152, [R133+0x2900] ;  /* 0x002900008598783b */ /* 0x000fe20000004200 */
[C---:B------:R-:W-:Y:S02]  /*10980*/  FMUL.FTZ R5, R2.reuse, R129 ;  /* 0x0000008102057220 */ /* 0x040fe40000410000 */
[C---:B------:R-:W-:Y:S01]  /*10990*/  FMUL.FTZ R8, R2.reuse, R124 ;  /* 0x0000007c02087220 */ /* 0x040fe20000410000 */
[----:B------:R-:W1:Y:S01]  /*109a0*/  MUFU.EX2 R163, R163 ;  /* 0x000000a300a37308 */ /* 0x000e620000000800 */
[C---:B------:R-:W-:Y:S02]  /*109b0*/  FMUL.FTZ R9, R2.reuse, R125 ;  /* 0x0000007d02097220 */ /* 0x040fe40000410000 */
[----:B------:R-:W-:Y:S02]  /*109c0*/  FMUL.FTZ R36, R2, R36 ;  /* 0x0000002402247220 */ /* 0x000fe40000410000 */
[C---:B--2---:R-:W-:Y:S02]  /*109d0*/  FMUL.FTZ R6, R0.reuse, R130 ;  /* 0x0000008200067220 */ /* 0x044fe40000410000 */
[C---:B------:R-:W-:Y:S02]  /*109e0*/  FMUL.FTZ R7, R0.reuse, R131 ;  /* 0x0000008300077220 */ /* 0x040fe40000410000 */
[C---:B------:R-:W-:Y:S01]  /*109f0*/  FMUL.FTZ R10, R0.reuse, R126 ;  /* 0x0000007e000a7220 */ /* 0x040fe20000410000 */
[----:B------:R-:W-:Y:S01]  /*10a00*/  MUFU.EX2 R166, R166 ;  /* 0x000000a600a67308 */ /* 0x000fe20000000800 */
[----:B------:R-:W-:Y:S02]  /*10a10*/  FMUL.FTZ R11, R0, R127 ;  /* 0x0000007f000b7220 */ /* 0x000fe40000410000 */
[----:B------:R-:W2:Y:S01]  /*10a20*/  LDSM.16.MT88.4 R124, [R176+UR4+0x100] ;  /* 0x00010004b07c783b */ /* 0x000ea20008004200 */
[----:B------:R-:W-:Y:S02]  /*10a30*/  FMUL.FTZ R37, R2, R37 ;  /* 0x0000002502257220 */ /* 0x000fe40000410000 */
[C---:B------:R-:W-:Y:S02]  /*10a40*/  FMUL.FTZ R38, R0.reuse, R38 ;  /* 0x0000002600267220 */ /* 0x040fe40000410000 */
[----:B------:R-:W-:Y:S02]  /*10a50*/  FMUL.FTZ R39, R0, R39 ;  /* 0x0000002700277220 */ /* 0x000fe40000410000 */
[----:B------:R-:W4:Y:S01]  /*10a60*/  MUFU.EX2 R161, R161 ;  /* 0x000000a100a17308 */ /* 0x000f220000000800 */
        /* <DEDUP_REMOVED lines=15> */
[----:B----4-:R-:W-:Y:S01]  /*10b60*/  F2FP.PACK_AB R130, R161, R166 ;  /* 0x000000a6a182723e */ /* 0x010fe200000000ff */
        /* <DEDUP_REMOVED lines=9> */
[----:B------:R-:W4:Y:S01]  /*10c00*/  MUFU.EX2 R165, R165 ;  /* 0x000000a500a57308 */ /* 0x000f220000000800 */
[--C-:B------:R-:W-:Y:S02]  /*10c10*/  FFMA.FTZ R222, R29, c[0x0][0x2d0], -R172.reuse ;  /* 0x0000b4001dde7a23 */ /* 0x100fe400000108ac */
[----:B------:R-:W-:Y:S01]  /*10c20*/  FFMA.FTZ R223, R32, c[0x0][0x2d0], -R172 ;  /* 0x0000b40020df7a23 */ /* 0x000fe200000108ac */
[----:B-1----:R-:W-:Y:S01]  /*10c30*/  F2FP.PACK_AB R129, R168, R167 ;  /* 0x000000a7a881723e */ /* 0x002fe200000000ff */
[--C-:B------:R-:W-:Y:S02]  /*10c40*/  FFMA.FTZ R224, R30, c[0x0][0x2d0], -R169.reuse ;  /* 0x0000b4001ee07a23 */ /* 0x100fe400000108a9 */
[--C-:B------:R-:W-:Y:S02]  /*10c50*/  FFMA.FTZ R225, R31, c[0x0][0x2d0], -R169.reuse ;  /* 0x0000b4001fe17a23 */ /* 0x100fe400000108a9 */
[----:B------:R-:W-:Y:S01]  /*10c60*/  LDSM.16.MT88.4 R28, [R133+0x1900] ;  /* 0x00190000851c783b */ /* 0x000fe20000004200 */
[--C-:B------:R-:W-:Y:S01]  /*10c70*/  FFMA.FTZ R226, R34, c[0x0][0x2d0], -R169.reuse ;  /* 0x0000b40022e27a23 */ /* 0x100fe200000108a9 */
[----:B------:R-:W-:Y:S01]  /*10c80*/  MUFU.EX2 R219, R219 ;  /* 0x000000db00db7308 */ /* 0x000fe20000000800 */
[C---:B------:R-:W-:Y:S02]  /*10c90*/  FFMA.FTZ R162, R2.reuse, R213, R162 ;  /* 0x000000d502a27223 */ /* 0x040fe400000100a2 */
[C---:B------:R-:W-:Y:S02]  /*10ca0*/  FMUL.FTZ R60, R2.reuse, R60 ;  /* 0x0000003c023c7220 */ /* 0x040fe40000410000 */
[----:B------:R-:W-:Y:S02]  /*10cb0*/  FMUL.FTZ R61, R2, R61 ;  /* 0x0000003d023d7220 */ /* 0x000fe40000410000 */
[C---:B------:R-:W-:Y:S02]  /*10cc0*/  FMUL.FTZ R62, R0.reuse, R62 ;  /* 0x0000003e003e7220 */ /* 0x040fe40000410000 */
[----:B------:R-:W-:Y:S01]  /*10cd0*/  FMUL.FTZ R63, R0, R63 ;  /* 0x0000003f003f7220 */ /* 0x000fe20000410000 */
[----:B------:R-:W-:Y:S01]  /*10ce0*/  MUFU.EX2 R220, R220 ;  /* 0x000000dc00dc7308 */ /* 0x000fe20000000800 */
[C---:B------:R-:W-:Y:S01]  /*10cf0*/  FMUL.FTZ R64, R2.reuse, R64 ;  /* 0x0000004002407220 */ /* 0x040fe20000410000 */
[----:B----4-:R-:W-:Y:S01]  /*10d00*/  F2FP.PACK_AB R131, R165, R164 ;  /* 0x000000a4a583723e */ /* 0x010fe200000000ff */
[----:B------:R-:W-:Y:S02]  /*10d10*/  FMUL.FTZ R65, R2, R65 ;  /* 0x0000004102417220 */ /* 0x000fe40000410000 */
[C---:B------:R-:W-:Y:S02]  /*10d20*/  FMUL.FTZ R66, R0.reuse, R66 ;  /* 0x0000004200427220 */ /* 0x040fe40000410000 */
[----:B------:R-:W-:Y:S02]  /*10d30*/  FMUL.FTZ R67, R0, R67 ;  /* 0x0000004300437220 */ /* 0x000fe40000410000 */
[C---:B------:R-:W-:Y:S01]  /*10d40*/  HMMA.16816.F32 R4, R128.reuse, R136, R4 ;  /* 0x000000888004723c */ /* 0x040fe20000001804 */
[----:B------:R-:W-:Y:S04]  /*10d50*/  MUFU.EX2 R221, R221 ;  /* 0x000000dd00dd7308 */ /* 0x000fe80000000800 */
[----:B------:R-:W-:Y:S02]  /*10d60*/  FMUL.FTZ R68, R2, R68 ;  /* 0x0000004402447220 */ /* 0x000fe40000410000 */
[----:B------:R-:W-:Y:S01]  /*10d70*/  IADD3 R136, R176, UR4, RZ ;  /* 0x00000004b0887c10 */ /* 0x000fe2000fffe0ff */
[C---:B------:R-:W-:Y:S03]  /*10d80*/  HMMA.16816.F32 R8, R128.reuse, R138, R8 ;  /* 0x0000008a8008723c */ /* 0x040fe60000001808 */
[----:B------:R-:W-:Y:S01]  /*10d90*/  MUFU.EX2 R222, R222 ;  /* 0x000000de00de7308 */ /* 0x000fe20000000800 */
[----:B------:R-:W-:Y:S01]  /*10da0*/  IADD3 R160, R181, R136, RZ ;  /* 0x00000088b5a07210 */ /* 0x000fe20007ffe0ff */
[----:B------:R-:W-:Y:S02]  /*10db0*/  FMUL.FTZ R69, R2, R69 ;  /* 0x0000004502457220 */ /* 0x000fe40000410000 */
[C---:B------:R-:W-:Y:S01]  /*10dc0*/  FMUL.FTZ R70, R0.reuse, R70 ;  /* 0x0000004600467220 */ /* 0x040fe20000410000 */
[C---:B---3--:R-:W-:Y:S01]  /*10dd0*/  HMMA.16816.F32 R36, R128.reuse, R140, R36 ;  /* 0x0000008c8024723c */ /* 0x048fe20000001824 */
[----:B------:R-:W1:Y:S03]  /*10de0*/  LDSM.16.MT88.4 R136, [R160+0x100] ;  /* 0x00010000a088783b */ /* 0x000e660000004200 */
[----:B------:R-:W-:Y:S01]  /*10df0*/  FMUL.FTZ R71, R0, R71 ;  /* 0x0000004700477220 */ /* 0x000fe20000410000 */
[----:B------:R-:W-:Y:S01]  /*10e00*/  MUFU.EX2 R223, R223 ;  /* 0x000000df00df7308 */ /* 0x000fe20000000800 */
[C---:B------:R-:W-:Y:S02]  /*10e10*/  FMUL.FTZ R72, R2.reuse, R72 ;  /* 0x0000004802487220 */ /* 0x040fe40000410000 */
[C---:B------:R-:W-:Y:S01]  /*10e20*/  HMMA.16816.F32 R40, R128.reuse, R142, R40 ;  /* 0x0000008e8028723c */ /* 0x040fe20000001828 */
[----:B------:R-:W3:Y:S03]  /*10e30*/  LDSM.16.MT88.4 R140, [R177+UR4+0x2100] ;  /* 0x00210004b18c783b */ /* 0x000ee60008004200 */
[----:B------:R-:W-:Y:S02]  /*10e40*/  FMUL.FTZ R73, R2, R73 ;  /* 0x0000004902497220 */ /* 0x000fe40000410000 */
[C---:B------:R-:W-:Y:S01]  /*10e50*/  FMUL.FTZ R74, R0.reuse, R74 ;  /* 0x0000004a004a7220 */ /* 0x040fe20000410000 */
[----:B------:R-:W-:Y:S01]  /*10e60*/  MUFU.EX2 R224, R224 ;  /* 0x000000e000e07308 */ /* 0x000fe20000000800 */
[C---:B--2---:R-:W-:Y:S01]  /*10e70*/  HMMA.16816.F32 R44, R128.reuse, R124, R44 ;  /* 0x0000007c802c723c */ /* 0x044fe2000000182c */
[----:B------:R-:W-:Y:S03]  /*10e80*/  LDSM.16.MT88.4 R144, [R160+0x900] ;  /* 0x00090000a090783b */ /* 0x000fe60000004200 */
[----:B------:R-:W-:Y:S02]  /*10e90*/  FMUL.FTZ R75, R0, R75 ;  /* 0x0000004b004b7220 */ /* 0x000fe40000410000 */
[C---:B------:R-:W-:Y:S02]  /*10ea0*/  FMUL.FTZ R76, R2.reuse, R76 ;  /* 0x0000004c024c7220 */ /* 0x040fe40000410000 */
[C---:B------:R-:W-:Y:S01]  /*10eb0*/  HMMA.16816.F32 R48, R128.reuse, R126, R48 ;  /* 0x0000007e8030723c */ /* 0x040fe20000001830 */
[----:B------:R-:W2:Y:S01]  /*10ec0*/  LDSM.16.MT88.4 R124, [R133+0x2100] ;  /* 0x00210000857c783b */ /* 0x000ea20000004200 */
[----:B------:R-:W-:Y:S02]  /*10ed0*/  MUFU.EX2 R225, R225 ;  /* 0x000000e100e17308 */ /* 0x000fe40000000800 */
[----:B------:R-:W-:Y:S02]  /*10ee0*/  FMUL.FTZ R77, R2, R77 ;  /* 0x0000004d024d7220 */ /* 0x000fe40000410000 */
[C---:B------:R-:W-:Y:S02]  /*10ef0*/  FMUL.FTZ R78, R0.reuse, R78 ;  /* 0x0000004e004e7220 */ /* 0x040fe40000410000 */
[----:B------:R-:W-:Y:S04]  /*10f00*/  FMUL.FTZ R79, R0, R79 ;  /* 0x0000004f004f7220 */ /* 0x000fe80000410000 */
[C---:B------:R-:W-:Y:S01]  /*10f10*/  FMUL.FTZ R80, R2.reuse, R80 ;  /* 0x0000005002507220 */ /* 0x040fe20000410000 */
[----:B------:R-:W-:Y:S01]  /*10f20*/  MUFU.EX2 R226, R226 ;  /* 0x000000e200e27308 */ /* 0x000fe20000000800 */
[----:B------:R-:W-:Y:S02]  /*10f30*/  FMUL.FTZ R81, R2, R81 ;  /* 0x0000005102517220 */ /* 0x000fe40000410000 */
[C---:B------:R-:W-:Y:S01]  /*10f40*/  FMUL.FTZ R82, R0.reuse, R82 ;  /* 0x0000005200527220 */ /* 0x040fe20000410000 */
[C---:B-1----:R-:W-:Y:S03]  /*10f50*/  HMMA.16816.F32 R52, R128.reuse, R136, R52 ;  /* 0x000000888034723c */ /* 0x042fe60000001834 */
[----:B------:R-:W-:Y:S02]  /*10f60*/  FMUL.FTZ R83, R0, R83 ;  /* 0x0000005300537220 */ /* 0x000fe40000410000 */
[C---:B------:R-:W-:Y:S02]  /*10f70*/  FMUL.FTZ R84, R2.reuse, R84 ;  /* 0x0000005402547220 */ /* 0x040fe40000410000 */
[----:B------:R-:W-:Y:S01]  /*10f80*/  FMUL.FTZ R85, R2, R85 ;  /* 0x0000005502557220 */ /* 0x000fe20000410000 */
[C---:B------:R-:W-:Y:S01]  /*10f90*/  HMMA.16816.F32 R56, R128.reuse, R138, R56 ;  /* 0x0000008a8038723c */ /* 0x040fe20000001838 */
[----:B------:R-:W1:Y:S03]  /*10fa0*/  LDSM.16.MT88.4 R136, [R176+UR4+0x2100] ;  /* 0x00210004b088783b */ /* 0x000e660008004200 */
        /* <DEDUP_REMOVED lines=9> */
[C---:B--2---:R-:W-:Y:S04]  /*11040*/  HMMA.16816.F32 R68, R128.reuse, R124, R68 ;  /* 0x0000007c8044723c */ /* 0x044fe80000001844 */
[C---:B------:R-:W-:Y:S02]  /*11050*/  FMUL.FTZ R92, R2.reuse, R92 ;  /* 0x0000005c025c7220 */ /* 0x040fe40000410000 */
[----:B------:R-:W-:Y:S02]  /*11060*/  FMUL.FTZ R93, R2, R93 ;  /* 0x0000005d025d7220 */ /* 0x000fe40000410000 */
[C---:B------:R-:W-:Y:S01]  /*11070*/  HMMA.16816.F32 R72, R128.reuse, R126, R72 ;  /* 0x0000007e8048723c */ /* 0x040fe20000001848 */
[----:B------:R-:W2:Y:S03]  /*11080*/  LDSM.16.MT88.4 R124, [R177+UR4+0x4100] ;  /* 0x00410004b17c783b */ /* 0x000ea60008004200 */
[C---:B------:R-:W-:Y:S02]  /*11090*/  FMUL.FTZ R94, R0.reuse, R94 ;  /* 0x0000005e005e7220 */ /* 0x040fe40000410000 */
[----:B------:R-:W-:Y:S02]  /*110a0*/  FMUL.FTZ R95, R0, R95 ;  /* 0x0000005f005f7220 */ /* 0x000fe40000410000 */
[C---:B------:R-:W-:Y:S01]  /*110b0*/  FMUL.FTZ R96, R2.reuse, R96 ;  /* 0x0000006002607220 */ /* 0x040fe20000410000 */
[C---:B-1----:R-:W-:Y:S03]  /*110c0*/  HMMA.16816.F32 R76, R128.reuse, R136, R76 ;  /* 0x00000088804c723c */ /* 0x042fe6000000184c */
[----:B------:R-:W-:Y:S02]  /*110d0*/  FMUL.FTZ R97, R2, R97 ;  /* 0x0000006102617220 */ /* 0x000fe40000410000 */
        /* <DEDUP_REMOVED lines=10> */
[----:B------:R-:W3:Y:S03]  /*11180*/  LDSM.16.MT88.4 R140, [R176+UR4+0x4100] ;  /* 0x00410004b08c783b */ /* 0x000ee60008004200 */
[C---:B------:R-:W-:Y:S02]  /*11190*/  FMUL.FTZ R104, R2.reuse, R104 ;  /* 0x0000006802687220 */ /* 0x040fe40000410000 */
[----:B------:R-:W-:Y:S02]  /*111a0*/  FMUL.FTZ R105, R2, R105 ;  /* 0x0000006902697220 */ /* 0x000fe40000410000 */
[C---:B--2---:R-:W-:Y:S04]  /*111b0*/  HMMA.16816.F32 R92, R128.reuse, R124, R92 ;  /* 0x0000007c805c723c */ /* 0x044fe8000000185c */
[C---:B------:R-:W-:Y:S02]  /*111c0*/  FMUL.FTZ R106, R0.reuse, R106 ;  /* 0x0000006a006a7220 */ /* 0x040fe40000410000 */
[----:B------:R-:W-:Y:S02]  /*111d0*/  FMUL.FTZ R107, R0, R107 ;  /* 0x0000006b006b7220 */ /* 0x000fe40000410000 */
[C---:B------:R-:W-:Y:S01]  /*111e0*/  HMMA.16816.F32 R96, R128.reuse, R126, R96 ;  /* 0x0000007e8060723c */ /* 0x040fe20000001860 */
[----:B------:R-:W2:Y:S03]  /*111f0*/  LDSM.16.MT88.4 R124, [R160+0x4100] ;  /* 0x00410000a07c783b */ /* 0x000ea60000004200 */
[--C-:B------:R-:W-:Y:S02]  /*11200*/  FFMA.FTZ R170, R12, c[0x0][0x2d0], -R172.reuse ;  /* 0x0000b4000caa7a23 */ /* 0x100fe400000108ac */
[C---:B------:R-:W-:Y:S02]  /*11210*/  FMUL.FTZ R12, R2.reuse, R120 ;  /* 0x00000078020c7220 */ /* 0x040fe40000410000 */
[--C-:B------:R-:W-:Y:S01]  /*11220*/  FFMA.FTZ R171, R13, c[0x0][0x2d0], -R172.reuse ;  /* 0x0000b4000dab7a23 */ /* 0x100fe200000108ac */
[C---:B-1----:R-:W-:Y:S01]  /*11230*/  HMMA.16816.F32 R100, R128.reuse, R136, R100 ;  /* 0x000000888064723c */ /* 0x042fe20000001864 */
[----:B------:R-:W-:Y:S02]  /*11240*/  MUFU.EX2 R170, R170 ;  /* 0x000000aa00aa7308 */ /* 0x000fe40000000800 */
[----:B------:R-:W-:Y:S02]  /*11250*/  FMUL.FTZ R13, R2, R121 ;  /* 0x00000079020d7220 */ /* 0x000fe40000410000 */
[--C-:B------:R-:W-:Y:S02]  /*11260*/  FFMA.FTZ R175, R14, c[0x0][0x2d0], -R169.reuse ;  /* 0x0000b4000eaf7a23 */ /* 0x100fe400000108a9 */
[C---:B------:R-:W-:Y:S01]  /*11270*/  FMUL.FTZ R14, R0.reuse, R122 ;  /* 0x0000007a000e7220 */ /* 0x040fe20000410000 */
[C---:B------:R-:W-:Y:S01]  /*11280*/  HMMA.16816.F32 R104, R128.reuse, R138, R104 ;  /* 0x0000008a8068723c */ /* 0x040fe20000001868 */
[----:B------:R-:W-:Y:S02]  /*11290*/  LDSM.16.MT88.4 R136, [R133+0x900] ;  /* 0x000900008588783b */ /* 0x000fe40000004200 */
[----:B------:R-:W1:Y:S01]  /*112a0*/  MUFU.EX2 R171, R171 ;  /* 0x000000ab00ab7308 */ /* 0x000e620000000800 */
[--C-:B------:R-:W-:Y:S02]  /*112b0*/  FFMA.FTZ R214, R15, c[0x0][0x2d0], -R169.reuse ;  /* 0x0000b4000fd67a23 */ /* 0x100fe400000108a9 */
[----:B------:R-:W-:Y:S02]  /*112c0*/  FMUL.FTZ R15, R0, R123 ;  /* 0x0000007b000f7220 */ /* 0x000fe40000410000 */
[--C-:B------:R-:W-:Y:S01]  /*112d0*/  FFMA.FTZ R173, R16, c[0x0][0x2d0], -R172.reuse ;  /* 0x0000b40010ad7a23 */ /* 0x100fe200000108ac */
[----:B------:R-:W4:Y:S03]  /*112e0*/  LDSM.16.MT88.4 R120, [R177+UR4+0x900] ;  /* 0x00090004b178783b */ /* 0x000f260008004200 */
[--C-:B------:R-:W-:Y:S01]  /*112f0*/  FFMA.FTZ R174, R17, c[0x0][0x2d0], -R172.reuse ;  /* 0x0000b40011ae7a23 */ /* 0x100fe200000108ac */
[C---:B---3--:R-:W-:Y:S01]  /*11300*/  HMMA.16816.F32 R12, R128.reuse, R140, R12 ;  /* 0x0000008c800c723c */ /* 0x048fe2000000180c */
[----:B------:R-:W-:Y:S02]  /*11310*/  MUFU.EX2 R173, R173 ;  /* 0x000000ad00ad7308 */ /* 0x000fe40000000800 */
[--C-:B------:R-:W-:Y:S02]  /*11320*/  FFMA.FTZ R215, R18, c[0x0][0x2d0], -R169.reuse ;  /* 0x0000b40012d77a23 */ /* 0x100fe400000108a9 */
[--C-:B------:R-:W-:Y:S02]  /*11330*/  FFMA.FTZ R216, R19, c[0x0][0x2d0], -R169.reuse ;  /* 0x0000b40013d87a23 */ /* 0x100fe400000108a9 */
[C---:B------:R-:W-:Y:S02]  /*11340*/  FMUL.FTZ R108, R2.reuse, R108 ;  /* 0x0000006c026c7220 */ /* 0x040fe40000410000 */
[----:B------:R-:W-:Y:S02]  /*11350*/  FMUL.FTZ R109, R2, R109 ;  /* 0x0000006d026d7220 */ /* 0x000fe40000410000 */
[----:B------:R-:W3:Y:S01]  /*11360*/  MUFU.EX2 R174, R174 ;  /* 0x000000ae00ae7308 */ /* 0x000ee20000000800 */
[C---:B------:R-:W-:Y:S02]  /*11370*/  FMUL.FTZ R110, R0.reuse, R110 ;  /* 0x0000006e006e7220 */ /* 0x040fe40000410000 */
[----:B------:R-:W-:Y:S02]  /*11380*/  FMUL.FTZ R111, R0, R111 ;  /* 0x0000006f006f7220 */ /* 0x000fe40000410000 */
[C---:B------:R-:W-:Y:S01]  /*11390*/  FMUL.FTZ R16, R2.reuse, R116 ;  /* 0x0000007402107220 */ /* 0x040fe20000410000 */
[----:B-1----:R-:W-:Y:S01]  /*113a0*/  F2FP.PACK_AB R116, R171, R170 ;  /* 0x000000aaab74723e */ /* 0x002fe200000000ff */
[----:B------:R-:W-:Y:S02]  /*113b0*/  FMUL.FTZ R17, R2, R117 ;  /* 0x0000007502117220 */ /* 0x000fe40000410000 */
[C---:B------:R-:W-:Y:S01]  /*113c0*/  FMUL.FTZ R18, R0.reuse, R118 ;  /* 0x0000007600127220 */ /* 0x040fe20000410000 */
[C---:B------:R-:W-:Y:S01]  /*113d0*/  HMMA.16816.F32 R108, R128.reuse, R142, R108 ;  /* 0x0000008e806c723c */ /* 0x040fe2000000186c */
[----:B------:R-:W-:Y:S01]  /*113e0*/  MUFU.EX2 R175, R175 ;  /* 0x000000af00af7308 */ /* 0x000fe20000000800 */
[----:B------:R-:W1:Y:S01]  /*113f0*/  LDSM.16.MT88.4 R140, [R176+UR4+0x900] ;  /* 0x00090004b08c783b */ /* 0x000e620008004200 */
[----:B------:R-:W-:Y:S02]  /*11400*/  FMUL.FTZ R19, R0, R119 ;  /* 0x0000007700137220 */ /* 0x000fe40000410000 */
[C---:B------:R-:W-:Y:S02]  /*11410*/  FMUL.FTZ R112, R2.reuse, R112 ;  /* 0x0000007002707220 */ /* 0x040fe40000410000 */
[----:B------:R-:W-:Y:S02]  /*11420*/  FMUL.FTZ R113, R2, R113 ;  /* 0x0000007102717220 */ /* 0x000fe40000410000 */
[C---:B------:R-:W-:Y:S01]  /*11430*/  FMUL.FTZ R114, R0.reuse, R114 ;  /* 0x0000007200727220 */ /* 0x040fe20000410000 */
[C---:B--2---:R-:W-:Y:S01]  /*11440*/  HMMA.16816.F32 R16, R128.reuse, R124, R16 ;  /* 0x0000007c8010723c */ /* 0x044fe20000001810 */
[----:B------:R-:W2:Y:S02]  /*11450*/  MUFU.EX2 R214, R214 ;  /* 0x000000d600d67308 */ /* 0x000ea40000000800 */
[----:B------:R-:W-:Y:S01]  /*11460*/  FMUL.FTZ R115, R0, R115 ;  /* 0x0000007300737220 */ /* 0x000fe20000410000 */
[----:B---3--:R-:W-:Y:S01]  /*11470*/  F2FP.PACK_AB R118, R174, R173 ;  /* 0x000000adae76723e */ /* 0x008fe200000000ff */
[----:B------:R-:W-:Y:S02]  /*11480*/  FFMA.FTZ R217, R20, c[0x0][0x2d0], -R172 ;  /* 0x0000b40014d97a23 */ /* 0x000fe400000108ac */
[----:B------:R-:W-:Y:S01]  /*11490*/  FFMA.FTZ R218, R23, c[0x0][0x2d0], -R169 ;  /* 0x0000b40017da7a23 */ /* 0x000fe200000108a9 */
[----:B------:R-:W-:Y:S01]  /*114a0*/  F2FP.PACK_AB R23, R220, R219 ;  /* 0x000000dbdc17723e */ /* 0x000fe200000000ff */
[----:B------:R-:W-:Y:S01]  /*114b0*/  FADD.FTZ R163, R163, R162 ;  /* 0x000000a2a3a37221 */ /* 0x000fe20000010000 */
[----:B------:R-:W-:Y:S01]  /*114c0*/  HMMA.16816.F32 R112, R128, R126, R112 ;  /* 0x0000007e8070723c */ /* 0x000fe20000001870 */
[----:B------:R-:W-:Y:S01]  /*114d0*/  MUFU.EX2 R215, R215 ;  /* 0x000000d700d77308 */ /* 0x000fe20000000800 */
[----:B------:R-:W-:Y:S01]  /*114e0*/  LDSM.16.MT88.4 R124, [R177+UR4+0x4900] ;  /* 0x00490004b17c783b */ /* 0x000fe20008004200 */
[----:B------:R-:W-:Y:S02]  /*114f0*/  FADD.FTZ R166, R166, R163 ;  /* 0x000000a3a6a67221 */ /* 0x000fe40000010000 */
[----:B------:R-:W-:Y:S02]  /*11500*/  FFMA.FTZ R167, R0, R211, R167 ;  /* 0x000000d300a77223 */ /* 0x000fe400000100a7 */
[----:B------:R-:W-:Y:S02]  /*11510*/  FADD.FTZ R161, R161, R166 ;  /* 0x000000a6a1a17221 */ /* 0x000fe40000010000 */
[----:B------:R-:W-:Y:S01]  /*11520*/  FADD.FTZ R167, R168, R167 ;  /* 0x000000a7a8a77221 */ /* 0x000fe20000010000 */
[----:B------:R-:W-:Y:S01]  /*11530*/  LDSM.16.MT88.4 R128, [R133+0x4900] ;  /* 0x004900008580783b */ /* 0x000fe20000004200 */
[----:B------:R-:W3:Y:S01]  /*11540*/  MUFU.EX2 R216, R216 ;  /* 0x000000d800d87308 */ /* 0x000ee20000000800 */
[----:B------:R-:W-:Y:S01]  /*11550*/  FADD.FTZ R170, R170, R161 ;  /* 0x000000a1aaaa7221 */ /* 0x000fe20000010000 */
[----:B--2---:R-:W-:Y:S03]  /*11560*/  F2FP.PACK_AB R117, R214, R175 ;  /* 0x000000afd675723e */ /* 0x004fe600000000ff */
[----:B------:R-:W-:Y:S04]  /*11570*/  FADD.FTZ R170, R171, R170 ;  /* 0x000000aaabaa7221 */ /* 0x000fe80000010000 */
[----:B------:R-:W-:Y:S01]  /*11580*/  FADD.FTZ R173, R173, R170 ;  /* 0x000000aaadad7221 */ /* 0x000fe20000010000 */
[----:B------:R-:W-:Y:S03]  /*11590*/  MUFU.EX2 R217, R217 ;  /* 0x000000d900d97308 */ /* 0x000fe60000000800 */
[----:B------:R-:W-:Y:S07]  /*115a0*/  FADD.FTZ R174, R174, R173 ;  /* 0x000000adaeae7221 */ /* 0x000fee0000010000 */
[----:B------:R-:W-:Y:S01]  /*115b0*/  MUFU.EX2 R218, R218 ;  /* 0x000000da00da7308 */ /* 0x000fe20000000800 */
[----:B---3--:R-:W-:Y:S07]  /*115c0*/  F2FP.PACK_AB R119, R216, R215 ;  /* 0x000000d7d877723e */ /* 0x008fee00000000ff */
[C---:B----4-:R-:W-:Y:S08]  /*115d0*/  HMMA.16816.F32 R4, R116.reuse, R120, R4 ;  /* 0x000000787404723c */ /* 0x050ff00000001804 */
[C---:B------:R-:W-:Y:S01]  /*115e0*/  HMMA.16816.F32 R8, R116.reuse, R122, R8 ;  /* 0x0000007a7408723c */ /* 0x040fe20000001808 */
[----:B------:R-:W2:Y:S07]  /*115f0*/  LDSM.16.MT88.4 R120, [R160+0x2900] ;  /* 0x00290000a078783b */ /* 0x000eae0000004200 */
[C---:B------:R-:W-:Y:S08]  /*11600*/  HMMA.16816.F32 R36, R116.reuse, R136, R36 ;  /* 0x000000887424723c */ /* 0x040ff00000001824 */
[C---:B------:R-:W-:Y:S01]  /*11610*/  HMMA.16816.F32 R40, R116.reuse, R138, R40 ;  /* 0x0000008a7428723c */ /* 0x040fe20000001828 */
[----:B------:R-:W3:Y:S07]  /*11620*/  LDSM.16.MT88.4 R136, [R176+UR4+0x4900] ;  /* 0x00490004b088783b */ /* 0x000eee0008004200 */
[C---:B-1----:R-:W-:Y:S08]  /*11630*/  HMMA.16816.F32 R44, R116.reuse, R140, R44 ;  /* 0x0000008c742c723c */ /* 0x042ff0000000182c */
[C---:B------:R-:W-:Y:S01]  /*11640*/  HMMA.16816.F32 R48, R116.reuse, R142, R48 ;  /* 0x0000008e7430723c */ /* 0x040fe20000001830 */
[----:B------:R-:W-:Y:S07]  /*11650*/  LDSM.16.MT88.4 R140, [R177+UR4+0x3100] ;  /* 0x00310004b18c783b */ /* 0x000fee0008004200 */
[C---:B------:R-:W-:Y:S08]  /*11660*/  HMMA.16816.F32 R52, R116.reuse, R144, R52 ;  /* 0x000000907434723c */ /* 0x040ff00000001834 */
[C---:B------:R-:W-:Y:S08]  /*11670*/  HMMA.16816.F32 R56, R116.reuse, R146, R56 ;  /* 0x000000927438723c */ /* 0x040ff00000001838 */
[C---:B------:R-:W-:Y:S08]  /*11680*/  HMMA.16816.F32 R60, R116.reuse, R148, R60 ;  /* 0x00000094743c723c */ /* 0x040ff0000000183c */
[C---:B------:R-:W-:Y:S08]  /*11690*/  HMMA.16816.F32 R64, R116.reuse, R150, R64 ;  /* 0x000000967440723c */ /* 0x040ff00000001840 */
[C---:B------:R-:W-:Y:S08]  /*116a0*/  HMMA.16816.F32 R68, R116.reuse, R152, R68 ;  /* 0x000000987444723c */ /* 0x040ff00000001844 */
[C---:B------:R-:W-:Y:S08]  /*116b0*/  HMMA.16816.F32 R72, R116.reuse, R154, R72 ;  /* 0x0000009a7448723c */ /* 0x040ff00000001848 */
[C---:B------:R-:W-:Y:S07]  /*116c0*/  HMMA.16816.F32 R76, R116.reuse, R156, R76 ;  /* 0x0000009c744c723c */ /* 0x040fee000000184c */
[--C-:B------:R-:W-:Y:S01]  /*116d0*/  FFMA.FTZ R157, R24, c[0x0][0x2d0], -R172.reuse ;  /* 0x0000b400189d7a23 */ /* 0x100fe200000108ac */
[C---:B------:R-:W-:Y:S04]  /*116e0*/  HMMA.16816.F32 R80, R116.reuse, R158, R80 ;  /* 0x0000009e7450723c */ /* 0x040fe80000001850 */
[--C-:B------:R-:W-:Y:S01]  /*116f0*/  FFMA.FTZ R156, R21, c[0x0][0x2d0], -R172.reuse ;  /* 0x0000b400159c7a23 */ /* 0x100fe200000108ac */
[----:B------:R-:W-:Y:S02]  /*11700*/  MUFU.EX2 R157, R157 ;  /* 0x0000009d009d7308 */ /* 0x000fe40000000800 */
[--C-:B------:R-:W-:Y:S01]  /*11710*/  FFMA.FTZ R158, R25, c[0x0][0x2d0], -R172.reuse ;  /* 0x0000b400199e7a23 */ /* 0x100fe200000108ac */
[C---:B--2---:R-:W-:Y:S01]  /*11720*/  HMMA.16816.F32 R84, R116.reuse, R120, R84 ;  /* 0x000000787454723c */ /* 0x044fe20000001854 */
[----:B------:R-:W-:Y:S03]  /*11730*/  LDSM.16.MT88.4 R24, [R133+0x1100] ;  /* 0x001100008518783b */ /* 0x000fe60000004200 */
[----:B------:R-:W-:Y:S02]  /*11740*/  FFMA.FTZ R172, R33, c[0x0][0x2d0], -R172 ;  /* 0x0000b40021ac7a23 */ /* 0x000fe400000108ac */
[--C-:B------:R-:W-:Y:S01]  /*11750*/  FFMA.FTZ R159, R22, c[0x0][0x2d0], -R169.reuse ;  /* 0x0000b400169f7a23 */ /* 0x100fe200000108a9 */
[----:B------:R-:W1:Y:S01]  /*11760*/  MUFU.EX2 R156, R156 ;  /* 0x0000009c009c7308 */ /* 0x000e620000000800 */
[C---:B------:R-:W-:Y:S01]  /*11770*/  HMMA.16816.F32 R88, R116.reuse, R122, R88 ;  /* 0x0000007a7458723c */ /* 0x040fe20000001858 */
[----:B------:R-:W2:Y:S03]  /*11780*/  LDSM.16.MT88.4 R120, [R160+0x4900] ;  /* 0x00490000a078783b */ /* 0x000ea60000004200 */
[----:B------:R-:W-:Y:S04]  /*11790*/  FFMA.FTZ R169, R35, c[0x0][0x2d0], -R169 ;  /* 0x0000b40023a97a23 */ /* 0x000fe800000108a9 */
[C---:B------:R-:W-:Y:S01]  /*117a0*/  HMMA.16816.F32 R92, R116.reuse, R124, R92 ;  /* 0x0000007c745c723c */ /* 0x040fe2000000185c */
[----:B------:R-:W-:Y:S01]  /*117b0*/  LDSM.16.MT88.4 R32, [R176+UR4+0x1900] ;  /* 0x00190004b020783b */ /* 0x000fe20008004200 */
[----:B------:R-:W4:Y:S06]  /*117c0*/  MUFU.EX2 R158, R158 ;  /* 0x0000009e009e7308 */ /* 0x000f2c0000000800 */
[C---:B------:R-:W-:Y:S01]  /*117d0*/  HMMA.16816.F32 R96, R116.reuse, R126, R96 ;  /* 0x0000007e7460723c */ /* 0x040fe20000001860 */
[----:B------:R-:W5:Y:S03]  /*117e0*/  LDSM.16.MT88.4 R124, [R177+UR4+0x1100] ;  /* 0x00110004b17c783b */ /* 0x000f660008004200 */
[----:B------:R-:W2:Y:S01]  /*117f0*/  MUFU.EX2 R159, R159 ;  /* 0x0000009f009f7308 */ /* 0x000ea20000000800 */
[----:B-1----:R-:W-:Y:S03]  /*11800*/  F2FP.PACK_AB R20, R156, R217 ;  /* 0x000000d99c14723e */ /* 0x002fe600000000ff */
[C---:B------:R-:W-:Y:S04]  /*11810*/  HMMA.16816.F32 R100, R116.reuse, R128, R100 ;  /* 0x000000807464723c */ /* 0x040fe80000001864 */
[----:B------:R-:W-:Y:S02]  /*11820*/  FADD.FTZ R217, R217, R174 ;  /* 0x000000aed9d97221 */ /* 0x000fe40000010000 */
[----:B------:R-:W1:Y:S02]  /*11830*/  MUFU.EX2 R172, R172 ;  /* 0x000000ac00ac7308 */ /* 0x000e640000000800 */
[C---:B------:R-:W-:Y:S01]  /*11840*/  HMMA.16816.F32 R104, R116.reuse, R130, R104 ;  /* 0x000000827468723c */ /* 0x040fe20000001868 */
[----:B------:R-:W1:Y:S03]  /*11850*/  LDSM.16.MT88.4 R128, [R176+UR4+0x1100] ;  /* 0x00110004b080783b */ /* 0x000e660008004200 */
[----:B----4-:R-:W-:Y:S01]  /*11860*/  F2FP.PACK_AB R22, R158, R157 ;  /* 0x0000009d9e16723e */ /* 0x010fe200000000ff */
[----:B------:R-:W-:Y:S03]  /*11870*/  FADD.FTZ R156, R156, R217 ;  /* 0x000000d99c9c7221 */ /* 0x000fe60000010000 */
[C---:B---3--:R-:W-:Y:S01]  /*11880*/  HMMA.16816.F32 R12, R116.reuse, R136, R12 ;  /* 0x00000088740c723c */ /* 0x048fe2000000180c */
[----:B------:R-:W3:Y:S03]  /*11890*/  MUFU.EX2 R169, R169 ;  /* 0x000000a900a97308 */ /* 0x000ee60000000800 */
[----:B--2---:R-:W-:Y:S01]  /*118a0*/  F2FP.PACK_AB R21, R218, R159 ;  /* 0x0000009fda15723e */ /* 0x004fe200000000ff */
[----:B------:R-:W-:Y:S03]  /*118b0*/  FADD.FTZ R157, R157, R156 ;  /* 0x0000009c9d9d7221 */ /* 0x000fe60000010000 */
[C---:B------:R-:W-:Y:S01]  /*118c0*/  HMMA.16816.F32 R108, R116.reuse, R138, R108 ;  /* 0x0000008a746c723c */ /* 0x040fe2000000186c */
[----:B------:R-:W2:Y:S03]  /*118d0*/  LDSM.16.MT88.4 R136, [R160+0x1100] ;  /* 0x00110000a088783b */ /* 0x000ea60000004200 */
[----:B------:R-:W-:Y:S04]  /*118e0*/  FADD.FTZ R158, R158, R157 ;  /* 0x0000009d9e9e7221 */ /* 0x000fe80000010000 */
[C---:B------:R-:W-:Y:S08]  /*118f0*/  HMMA.16816.F32 R16, R116.reuse, R120, R16 ;  /* 0x000000787410723c */ /* 0x040ff00000001810 */
[----:B------:R-:W-:Y:S01]  /*11900*/  HMMA.16816.F32 R112, R116, R122, R112 ;  /* 0x0000007a7470723c */ /* 0x000fe20000001870 */
[----:B------:R-:W4:Y:S07]  /*11910*/  LDSM.16.MT88.4 R116, [R133+0x3100] ;  /* 0x003100008574783b */ /* 0x000f2e0000004200 */
[C---:B-----5:R-:W-:Y:S01]  /*11920*/  HMMA.16816.F32 R4, R20.reuse, R124, R4 ;  /* 0x0000007c1404723c */ /* 0x060fe20000001804 */
[----:B------:R-:W5:Y:S07]  /*11930*/  LDSM.16.MT88.4 R120, [R176+UR4+0x3100] ;  /* 0x00310004b078783b */ /* 0x000f6e0008004200 */
[C---:B------:R-:W-:Y:S01]  /*11940*/  HMMA.16816.F32 R8, R20.reuse, R126, R8 ;  /* 0x0000007e1408723c */ /* 0x040fe20000001808 */
[----:B------:R-:W-:Y:S07]  /*11950*/  LDSM.16.MT88.4 R124, [R177+UR4+0x5100] ;  /* 0x00510004b17c783b */ /* 0x000fee0008004200 */
[C---:B------:R-:W-:Y:S08]  /*11960*/  HMMA.16816.F32 R36, R20.reuse, R24, R36 ;  /* 0x000000181424723c */ /* 0x040ff00000001824 */
[C---:B------:R-:W-:Y:S01]  /*11970*/  HMMA.16816.F32 R40, R20.reuse, R26, R40 ;  /* 0x0000001a1428723c */ /* 0x040fe20000001828 */
[----:B------:R-:W3:Y:S07]  /*11980*/  LDSM.16.MT88.4 R24, [R160+0x3100] ;  /* 0x00310000a018783b */ /* 0x000eee0000004200 */
[C---:B-1----:R-:W-:Y:S08]  /*11990*/  HMMA.16816.F32 R44, R20.reuse, R128, R44 ;  /* 0x00000080142c723c */ /* 0x042ff0000000182c */
[C---:B------:R-:W-:Y:S01]  /*119a0*/  HMMA.16816.F32 R48, R20.reuse, R130, R48 ;  /* 0x000000821430723c */ /* 0x040fe20000001830 */
[----:B------:R-:W-:Y:S07]  /*119b0*/  LDSM.16.MT88.4 R128, [R160+0x5100] ;  /* 0x00510000a080783b */ /* 0x000fee0000004200 */
[C---:B--2---:R-:W-:Y:S08]  /*119c0*/  HMMA.16816.F32 R52, R20.reuse, R136, R52 ;  /* 0x000000881434723c */ /* 0x044ff00000001834 */
[C---:B------:R-:W-:Y:S01]  /*119d0*/  HMMA.16816.F32 R56, R20.reuse, R138, R56 ;  /* 0x0000008a1438723c */ /* 0x040fe20000001838 */
[----:B------:R-:W-:Y:S07]  /*119e0*/  LDSM.16.MT88.4 R136, [R160+0x1900] ;  /* 0x00190000a088783b */ /* 0x000fee0000004200 */
[C---:B------:R-:W-:Y:S08]  /*119f0*/  HMMA.16816.F32 R60, R20.reuse, R140, R60 ;  /* 0x0000008c143c723c */ /* 0x040ff0000000183c */
[C---:B------:R-:W-:Y:S01]  /*11a00*/  HMMA.16816.F32 R64, R20.reuse, R142, R64 ;  /* 0x0000008e1440723c */ /* 0x040fe20000001840 */
[----:B------:R-:W-:Y:S07]  /*11a10*/  LDSM.16.MT88.4 R140, [R177+UR4+0x3900] ;  /* 0x00390004b18c783b */ /* 0x000fee0008004200 */
[C---:B----4-:R-:W-:Y:S08]  /*11a20*/  HMMA.16816.F32 R68, R20.reuse, R116, R68 ;  /* 0x000000741444723c */ /* 0x050ff00000001844 */
[C---:B------:R-:W-:Y:S01]  /*11a30*/  HMMA.16816.F32 R72, R20.reuse, R118, R72 ;  /* 0x000000761448723c */ /* 0x040fe20000001848 */
[----:B------:R-:W1:Y:S07]  /*11a40*/  LDSM.16.MT88.4 R116, [R133+0x5100] ;  /* 0x005100008574783b */ /* 0x000e6e0000004200 */
[C---:B-----5:R-:W-:Y:S08]  /*11a50*/  HMMA.16816.F32 R76, R20.reuse, R120, R76 ;  /* 0x00000078144c723c */ /* 0x060ff0000000184c */
[C---:B------:R-:W-:Y:S01]  /*11a60*/  HMMA.16816.F32 R80, R20.reuse, R122, R80 ;  /* 0x0000007a1450723c */ /* 0x040fe20000001850 */
[----:B------:R-:W2:Y:S07]  /*11a70*/  LDSM.16.MT88.4 R120, [R176+UR4+0x5100] ;  /* 0x00510004b078783b */ /* 0x000eae0008004200 */
[C---:B---3--:R-:W-:Y:S08]  /*11a80*/  HMMA.16816.F32 R84, R20.reuse, R24, R84 ;  /* 0x000000181454723c */ /* 0x048ff00000001854 */
[C---:B------:R-:W-:Y:S01]  /*11a90*/  HMMA.16816.F32 R88, R20.reuse, R26, R88 ;  /* 0x0000001a1458723c */ /* 0x040fe20000001858 */
[----:B------:R-:W3:Y:S07]  /*11aa0*/  LDSM.16.MT88.4 R24, [R177+UR4+0x1900] ;  /* 0x00190004b118783b */ /* 0x000eee0008004200 */
[C---:B------:R-:W-:Y:S08]  /*11ab0*/  HMMA.16816.F32 R92, R20.reuse, R124, R92 ;  /* 0x0000007c145c723c */ /* 0x040ff0000000185c */
[C---:B------:R-:W-:Y:S08]  /*11ac0*/  HMMA.16816.F32 R96, R20.reuse, R126, R96 ;  /* 0x0000007e1460723c */ /* 0x040ff00000001860 */
[C---:B-1----:R-:W-:Y:S08]  /*11ad0*/  HMMA.16816.F32 R100, R20.reuse, R116, R100 ;  /* 0x000000741464723c */ /* 0x042ff00000001864 */
[C---:B------:R-:W-:Y:S01]  /*11ae0*/  HMMA.16816.F32 R104, R20.reuse, R118, R104 ;  /* 0x000000761468723c */ /* 0x040fe20000001868 */
[----:B------:R-:W1:Y:S07]  /*11af0*/  LDSM.16.MT88.4 R116, [R133+0x3900] ;  /* 0x003900008574783b */ /* 0x000e6e0000004200 */
[C---:B--2---:R-:W-:Y:S08]  /*11b00*/  HMMA.16816.F32 R12, R20.reuse, R120, R12 ;  /* 0x00000078140c723c */ /* 0x044ff0000000180c */
[C---:B------:R-:W-:Y:S01]  /*11b10*/  HMMA.16816.F32 R108, R20.reuse, R122, R108 ;  /* 0x0000007a146c723c */ /* 0x040fe2000000186c */
[----:B------:R-:W2:Y:S07]  /*11b20*/  LDSM.16.MT88.4 R120, [R176+UR4+0x3900] ;  /* 0x00390004b078783b */ /* 0x000eae0008004200 */
[C---:B------:R-:W-:Y:S08]  /*11b30*/  HMMA.16816.F32 R16, R20.reuse, R128, R16 ;  /* 0x000000801410723c */ /* 0x040ff00000001810 */
[----:B------:R-:W-:Y:S07]  /*11b40*/  HMMA.16816.F32 R112, R20, R130, R112 ;  /* 0x000000821470723c */ /* 0x000fee0000001870 */
        /* <DEDUP_REMOVED lines=8> */
[----:B------:R-:W-:Y:S05]  /*11bd0*/  FADD.FTZ R213, R172, R213 ;  /* 0x000000d5acd57221 */ /* 0x000fea0000010000 */
[C---:B------:R-:W-:Y:S01]  /*11be0*/  HMMA.16816.F32 R124, R20.reuse, R26, R8 ;  /* 0x0000001a147c723c */ /* 0x040fe20000001808 */
[----:B------:R-:W3:Y:S07]  /*11bf0*/  LDSM.16.MT88.4 R8, [R160+0x3900] ;  /* 0x00390000a008783b */ /* 0x000eee0000004200 */
[C---:B------:R-:W-:Y:S01]  /*11c00*/  HMMA.16816.F32 R36, R20.reuse, R28, R36 ;  /* 0x0000001c1424723c */ /* 0x040fe20000001824 */
[----:B------:R-:W4:Y:S07]  /*11c10*/  LDSM.16.MT88.4 R24, [R177+UR4+0x5900] ;  /* 0x00590004b118783b */ /* 0x000f2e0008004200 */
[C---:B------:R-:W-:Y:S01]  /*11c20*/  HMMA.16816.F32 R40, R20.reuse, R30, R40 ;  /* 0x0000001e1428723c */ /* 0x040fe20000001828 */
[----:B------:R5:W1:Y:S07]  /*11c30*/  LDSM.16.MT88.4 R28, [R133+0x5900] ;  /* 0x00590000851c783b */ /* 0x000a6e0000004200 */
[C---:B------:R-:W-:Y:S07]  /*11c40*/  HMMA.16816.F32 R44, R20.reuse, R32, R44 ;  /* 0x00000020142c723c */ /* 0x040fee000000182c */
[----:B------:R-:W-:Y:S01]  /*11c50*/  @P0 IADD3 R32, R210, -0x2, RZ ;  /* 0xfffffffed2200810 */ /* 0x000fe20007ffe0ff */
[C---:B------:R-:W-:Y:S04]  /*11c60*/  HMMA.16816.F32 R48, R20.reuse, R34, R48 ;  /* 0x000000221430723c */ /* 0x040fe80000001830 */
[----:B------:R-:W-:Y:S04]  /*11c70*/  @P0 SHF.R.S32.HI R33, RZ, 0x1f, R32 ;  /* 0x0000001fff210819 */ /* 0x000fe80000011420 */
[C---:B------:R-:W-:Y:S04]  /*11c80*/  HMMA.16816.F32 R52, R20.reuse, R136, R52 ;  /* 0x000000881434723c */ /* 0x040fe80000001834 */
[----:B------:R-:W-:Y:S01]  /*11c90*/  @P0 IMAD R33, R33, c[0x0][0x1e0], RZ ;  /* 0x0000780021210a24 */ /* 0x000fe200078e02ff */
[----:B-----5:R-:W-:Y:S03]  /*11ca0*/  MOV R133, R132 ;  /* 0x0000008400857202 */ /* 0x020fe60000000f00 */
[C---:B------:R-:W-:Y:S04]  /*11cb0*/  HMMA.16816.F32 R56, R20.reuse, R138, R56 ;  /* 0x0000008a1438723c */ /* 0x040fe80000001838 */
[C---:B------:R-:W-:Y:S04]  /*11cc0*/  @P0 IMAD R33, R32.reuse, c[0x0][0x1e4], R33 ;  /* 0x0000790020210a24 */ /* 0x040fe800078e0221 */
[C---:B------:R-:W-:Y:S08]  /*11cd0*/  HMMA.16816.F32 R60, R20.reuse, R140, R60 ;  /* 0x0000008c143c723c */ /* 0x040ff0000000183c */
[C---:B------:R-:W-:Y:S08]  /*11ce0*/  HMMA.16816.F32 R64, R20.reuse, R142, R64 ;  /* 0x0000008e1440723c */ /* 0x040ff00000001840 */
[C---:B-1----:R-:W-:Y:S07]  /*11cf0*/  HMMA.16816.F32 R68, R20.reuse, R116, R68 ;  /* 0x000000741444723c */ /* 0x042fee0000001844 */
[----:B------:R-:W-:Y:S01]  /*11d00*/  @P0 IMAD.WIDE.U32 R116, R32, c[0x0][0x1e0], RZ ;  /* 0x0000780020740a25 */ /* 0x000fe200078e00ff */
[C---:B------:R-:W-:Y:S04]  /*11d10*/  HMMA.16816.F32 R72, R20.reuse, R118, R72 ;  /* 0x000000761448723c */ /* 0x040fe80000001848 */
[----:B------:R-:W-:Y:S03]  /*11d20*/  @P0 IADD3 R33, R117, R33, RZ ;  /* 0x0000002175210210 */ /* 0x000fe60007ffe0ff */
[C---:B------:R-:W-:Y:S01]  /*11d30*/  @P0 SHF.L.U32 R119, R116.reuse, 0x6, RZ ;  /* 0x0000000674770819 */ /* 0x040fe200000006ff */
[C---:B--2---:R-:W-:Y:S04]  /*11d40*/  HMMA.16816.F32 R76, R20.reuse, R120, R76 ;  /* 0x00000078144c723c */ /* 0x044fe8000000184c */
[----:B------:R-:W-:Y:S04]  /*11d50*/  @P0 SHF.L.U64.HI R116, R116, 0x6, R33 ;  /* 0x0000000674740819 */ /* 0x000fe80000010221 */
[C---:B------:R-:W-:Y:S08]  /*11d60*/  HMMA.16816.F32 R80, R20.reuse, R122, R80 ;  /* 0x0000007a1450723c */ /* 0x040ff00000001850 */
[C---:B---3--:R-:W-:Y:S07]  /*11d70*/  HMMA.16816.F32 R84, R20.reuse, R8, R84 ;  /* 0x000000081454723c */ /* 0x048fee0000001854 */
[C---:B------:R-:W-:Y:S01]  /*11d80*/  @P0 IADD3 R8, P1, R119.reuse, R196, RZ ;  /* 0x000000c477080210 */ /* 0x040fe20007f3e0ff */
[C---:B------:R-:W-:Y:S04]  /*11d90*/  HMMA.16816.F32 R88, R20.reuse, R10, R88 ;  /* 0x0000000a1458723c */ /* 0x040fe80000001858 */
[----:B------:R-:W-:Y:S02]  /*11da0*/  @P0 IADD3.X R9, R116, R201, RZ, P1, !PT ;  /* 0x000000c974090210 */ /* 0x000fe40000ffe4ff */
[----:B------:R-:W-:Y:S02]  /*11db0*/  @P0 LEA R34, P3, R8, c[0x0][0x1c8], 0x1 ;  /* 0x0000720008220a11 */ /* 0x000fe400078608ff */
[----:B------:R-:W-:Y:S01]  /*11dc0*/  @P0 IADD3 R11, P2, R119, R204, RZ ;  /* 0x000000cc770b0210 */ /* 0x000fe20007f5e0ff */
[C---:B----4-:R-:W-:Y:S03]  /*11dd0*/  HMMA.16816.F32 R92, R20.reuse, R24, R92 ;  /* 0x00000018145c723c */ /* 0x050fe6000000185c */
[C---:B------:R-:W-:Y:S02]  /*11de0*/  @P0 LEA R32, P1, R11.reuse, c[0x0][0x1c8], 0x1 ;  /* 0x000072000b200a11 */ /* 0x040fe400078208ff */
[----:B------:R-:W-:Y:S02]  /*11df0*/  @P0 IADD3.X R10, R116, R203, RZ, P2, !PT ;  /* 0x000000cb740a0210 */ /* 0x000fe400017fe4ff */
[----:B------:R-:W-:Y:S01]  /*11e00*/  @P0 LEA.HI.X R35, R8, c[0x0][0x1cc], R9, 0x1, P3 ;  /* 0x0000730008230a11 */ /* 0x000fe200018f0c09 */
[C---:B------:R-:W-:Y:S04]  /*11e10*/  HMMA.16816.F32 R96, R20.reuse, R26, R96 ;  /* 0x0000001a1460723c */ /* 0x040fe80000001860 */
[----:B------:R-:W-:Y:S02]  /*11e20*/  @P0 LEA.HI.X R33, R11, c[0x0][0x1cc], R10, 0x1, P1 ;  /* 0x000073000b210a11 */ /* 0x000fe400008f0c0a */
[----:B------:R-:W1:Y:S01]  /*11e30*/  LDSM.16.MT88.4 R8, [R176+UR4+0x5900] ;  /* 0x00590004b008783b */ /* 0x000e620008004200 */
[----:B------:R-:W-:Y:S01]  /*11e40*/  @P0 IADD3 R117, P1, R188, R119, RZ ;  /* 0x00000077bc750210 */ /* 0x000fe20007f3e0ff */
[C---:B------:R-:W-:Y:S04]  /*11e50*/  HMMA.16816.F32 R100, R20.reuse, R28, R100 ;  /* 0x0000001c1464723c */ /* 0x040fe80000001864 */
        /* <DEDUP_REMOVED lines=10> */
[----:B------:R-:W2:Y:S01]  /*11f00*/  LDSM.16.MT88.4 R24, [R160+0x5900] ;  /* 0x00590000a018783b */ /* 0x000ea20000004200 */
        /* <DEDUP_REMOVED lines=8> */
[----:B------:R-:W-:Y:S01]  /*11f90*/  FADD.FTZ R216, R216, R215 ;  /* 0x000000d7d8d87221 */ /* 0x000fe20000010000 */
[----:B------:R-:W-:Y:S01]  /*11fa0*/  @P0 LEA.HI.X R229, R119, c[0x0][0x1cc], R116, 0x1, P2 ;  /* 0x0000730077e50a11 */ /* 0x000fe200010f0c74 */
[----:B------:R-:W-:Y:S01]  /*11fb0*/  @P0 IMAD R116, R209, 0x3000, R192 ;  /* 0x00003000d1740824 */ /* 0x000fe200078e02c0 */
[----:B------:R-:W-:Y:S01]  /*11fc0*/  @P0 LEA R162, P3, R0, c[0x0][0x1c8], 0x1 ;  /* 0x0000720000a20a11 */ /* 0x000fe200078608ff */
[----:B------:R-:W-:Y:S01]  /*11fd0*/  FADD.FTZ R159, R159, R216 ;  /* 0x000000d89f9f7221 */ /* 0x000fe20000010000 */
[----:B------:R-:W-:Y:S02]  /*11fe0*/  @P0 IADD3.X R29, R2, R203, RZ, P4, !PT ;  /* 0x000000cb021d0210 */ /* 0x000fe400027fe4ff */
[----:B------:R-:W-:Y:S01]  /*11ff0*/  LOP3.LUT P4, RZ, R186, 0x1, RZ, 0xc0, !PT ;  /* 0x00000001baff7812 */ /* 0x000fe2000788c0ff */
[C---:B-1----:R-:W-:Y:S03]  /*12000*/  HMMA.16816.F32 R120, R20.reuse, R8, R12 ;  /* 0x000000081478723c */ /* 0x042fe6000000180c */
[----:B------:R-:W-:Y:S01]  /*12010*/  @P0 LEA.HI.X R163, R0, c[0x0][0x1cc], R29, 0x1, P3 ;  /* 0x0000730000a30a11 */ /* 0x000fe200018f0c1d */
[----:B------:R-:W-:Y:S01]  /*12020*/  FADD.FTZ R218, R218, R159 ;  /* 0x0000009fdada7221 */ /* 0x000fe20000010000 */
[----:B------:R-:W-:Y:S02]  /*12030*/  @P0 SHF.L.U32 R29, R116, 0x1, RZ ;  /* 0x00000001741d0819 */ /* 0x000fe400000006ff */
[----:B------:R-:W-:Y:S01]  /*12040*/  @P0 IADD3 R117, P2, R117, R202, RZ ;  /* 0x000000ca75750210 */ /* 0x000fe20007f5e0ff */
        /* <DEDUP_REMOVED lines=12> */
[----:B------:R-:W-:Y:S01]  /*12110*/  FADD.FTZ R224, R224, R219 ;  /* 0x000000dbe0e07221 */ /* 0x000fe20000010000 */
[C---:B--2---:R-:W-:Y:S03]  /*12120*/  HMMA.16816.F32 R116, R20.reuse, R24, R16 ;  /* 0x000000181474723c */ /* 0x044fe60000001810 */
[----:B------:R-:W-:Y:S01]  /*12130*/  FADD.FTZ R225, R225, R224 ;  /* 0x000000e0e1e17221 */ /* 0x000fe20000010000 */
[----:B------:R1:W-:Y:S03]  /*12140*/  @P0 LDGSTS.E.BYPASS.LTC128B.128 [R29+0x10100], [R228.64], !P4 ;  /* 0x10100000e41d0fae */ /* 0x0003e6000e101d46 */
[----:B------:R-:W-:Y:S01]  /*12150*/  FADD.FTZ R226, R226, R225 ;  /* 0x000000e1e2e27221 */ /* 0x000fe20000010000 */
[----:B------:R-:W-:Y:S04]  /*12160*/  HMMA.16816.F32 R112, R20, R26, R112 ;  /* 0x0000001a1470723c */ /* 0x000fe80000001870 */
[----:B------:R1:W-:Y:S01]  /*12170*/  @P0 LDGSTS.E.BYPASS.LTC128B.128 [R29+0xd100], [R230.64], !P6 ;  /* 0x0d100000e61d0fae */ /* 0x0003e2000f101d46 */
[----:B------:R-:W-:Y:S07]  /*12180*/  FADD.FTZ R211, R169, R226 ;  /* 0x000000e2a9d37221 */ /* 0x000fee0000010000 */
[----:B------:R1:W-:Y:S08]  /*12190*/  @P0 LDGSTS.E.BYPASS.LTC128B.128 [R29+0xf100], [R162.64], !P5 ;  /* 0x0f100000a21d0fae */ /* 0x0003f0000e901d46 */
[----:B------:R1:W-:Y:S01]  /*121a0*/  @P0 LDGSTS.E.BYPASS.LTC128B.128 [R29+0x11100], [R30.64], !P4 ;  /* 0x111000001e1d0fae */ /* 0x0003e2000e101d46 */
[----:B------:R-:W-:Y:S02]  /*121b0*/  ISETP.GT.AND P0, PT, R210, RZ, PT ;  /* 0x000000ffd200720c */ /* 0x000fe40003f04270 */
[----:B------:R-:W-:Y:S05]  /*121c0*/  MOV R210, R212 ;  /* 0x000000d400d27202 */ /* 0x000fea0000000f00 */
[----:B------:R-:W0:Y:S06]  /*121d0*/  LDGDEPBAR ;  /* 0x00000000000079af */ /* 0x000e2c0000000000 */
[----:B------:R-:W-:-:S05]  /*121e0*/  @P0 BRA `(.L_x_2051) ;  /* 0xffffd5c000000947 */ /* 0x000fca000383ffff */
.L_x_2050:
        /* <DEDUP_REMOVED lines=23> */
[----:B------:R-:W-:Y:S01]  /*12360*/  FMUL.FTZ R125, R4, R125 ;  /* 0x0000007d047d7220 */ /* 0x000fe20000410000 */
        /* <DEDUP_REMOVED lines=99> */
.L_x_2003:
        /* <DEDUP_REMOVED lines=22> */
[----:B------:R-:W-:Y:S02]  /*12b00*/  LOP3.LUT R10, R5, 0xfffffffc, RZ, 0xc0, !PT ;  /* 0xfffffffc050a7812 */ /* 0x000fe400078ec0ff */
[----:B------:R-:W-:Y:S02]  /*12b10*/  LEA.HI R15, R15, R16, RZ, 0x3 ;  /* 0x000000100f0f7211 */ /* 0x000fe400078f18ff */
[----:B------:R-:W-:Y:S01]  /*12b20*/  SHF.R.S32.HI R5, RZ, 0x5, R7 ;  /* 0x00000005ff057819 */ /* 0x000fe20000011407 */
[----:B------:R-:W-:Y:S01]  /*12b30*/  IMAD.IADD R10, R3, 0x1, -R10 ;  /* 0x00000001030a7824 */ /* 0x000fe200078e0a0a */
[----:B------:R-:W-:-:S02]  /*12b40*/  LOP3.LUT R15, R15, 0xfffffff8, RZ, 0xc0, !PT ;  /* 0xfffffff80f0f7812 */ /* 0x000fc400078ec0ff */
[----:B------:R-:W-:Y:S02]  /*12b50*/  F2FP.PACK_AB R48, R49, R48 ;  /* 0x000000303130723e */ /* 0x000fe400000000ff */
[----:B------:R-:W-:Y:S01]  /*12b60*/  F2FP.PACK_AB R50, R51, R50 ;  /* 0x000000323332723e */ /* 0x000fe200000000ff */
[----:B------:R-:W-:Y:S01]  /*12b70*/  IMAD.IADD R15, R16, 0x1, -R15 ;  /* 0x00000001100f7824 */ /* 0x000fe200078e0a0f */
[----:B------:R-:W-:Y:S01]  /*12b80*/  F2FP.PACK_AB R52, R53, R52 ;  /* 0x000000343534723e */ /* 0x000fe200000000ff */
[----:B------:R-:W-:Y:S01]  /*12b90*/  IMAD R16, R5, 0x200, R10 ;  /* 0x0000020005107824 */ /* 0x000fe200078e020a */
[----:B------:R-:W-:Y:S01]  /*12ba0*/  F2FP.PACK_AB R54, R55, R54 ;  /* 0x000000363736723e */ /* 0x000fe200000000ff */
[C---:B------:R-:W-:Y:S01]  /*12bb0*/  IMAD.SHL.U32 R11, R15.reuse, 0x40, RZ ;  /* 0x000000400f0b7824 */ /* 0x040fe200078e00ff */
[----:B------:R-:W-:Y:S02]  /*12bc0*/  LOP3.LUT R17, R15, 0x1, RZ, 0xc0, !PT ;  /* 0x000000010f117812 */ /* 0x000fe400078ec0ff */
[----:B------:R-:W-:-:S02]  /*12bd0*/  F2FP.PACK_AB R56, R57, R56 ;  /* 0x000000383938723e */ /* 0x000fc400000000ff */
[----:B------:R-:W-:Y:S02]  /*12be0*/  LOP3.LUT R11, R11, 0x1c0, RZ, 0xc0, !PT ;  /* 0x000001c00b0b7812 */ /* 0x000fe400078ec0ff */
        /* <DEDUP_REMOVED lines=87> */
[----:B------:R2:W-:Y:S04]  /*13160*/  STS [R17+0x8400], R98 ;  /* 0x0084006211007388 */ /* 0x0005e80000000800 */
[----:B------:R-:W-:Y:S04]  /*13170*/  STS [R19+0x8080], R100 ;  /* 0x0080806413007388 */ /* 0x000fe80000000800 */
[----:B------:R3:W-:Y:S04]  /*13180*/  STS [R19+0x8480], R102 ;  /* 0x0084806613007388 */ /* 0x0007e80000000800 */
[----:B------:R4:W-:Y:S01]  /*13190*/  STS [R15+0x8000], R104 ;  /* 0x008000680f007388 */ /* 0x0009e20000000800 */
[----:B-1----:R-:W-:-:S03]  /*131a0*/  IMAD.MOV.U32 R9, RZ, RZ, 0x4 ;  /* 0x00000004ff097424 */ /* 0x002fc600078e00ff */
        /* <DEDUP_REMOVED lines=12> */
[----:B---3--:R-:W-:-:S03]  /*13270*/  @P1 IMAD.WIDE R18, R184, R9, c[0x0][0x508] ;  /* 0x00014200b8121625 */ /* 0x008fc600078e0209 */
[----:B------:R-:W2:Y:S04]  /*13280*/  @P0 LDG.E R11, [R16.64] ;  /* 0x00000006100b0981 */ /* 0x000ea8000c1e1900 */
[----:B------:R4:W5:Y:S01]  /*13290*/  @P1 LDG.E R4, [R18.64] ;  /* 0x0000000612041981 */ /* 0x000962000c1e1900 */
[----:B------:R-:W-:Y:S02]  /*132a0*/  CS2R R8, SRZ ;  /* 0x0000000000087805 */ /* 0x000fe4000001ff00 */
[--C-:B--2---:R-:W-:Y:S01]  /*132b0*/  @P0 SHF.R.S32.HI R9, RZ, 0x1f, R11.reuse ;  /* 0x0000001fff090819 */ /* 0x104fe2000001140b */
[----:B------:R-:W-:Y:S01]  /*132c0*/  @P0 IMAD.MOV.U32 R8, RZ, RZ, R11 ;  /* 0x000000ffff080224 */ /* 0x000fe200078e000b */
[----:B------:R-:W-:Y:S05]  /*132d0*/  @P1 BRA `(.L_x_2053) ;  /* 0x0000004000001947 */ /* 0x000fea0003800000 */
[----:B----4-:R-:W-:Y:S05]  /*132e0*/  @!P0 BRA `(.L_x_2053) ;  /* 0x0000003000008947 */ /* 0x010fea0003800000 */
[----:B-----5:R-:W2:Y:S04]  /*132f0*/  LDG.E R4, [R16.64] ;  /* 0x0000000610047981 */ /* 0x020ea8000c1e1900 */
[----:B------:R-:W2:Y:S02]  /*13300*/  LDG.E R11, [R16.64+0x4] ;  /* 0x00000406100b7981 */ /* 0x000ea4000c1e1900 */
[----:B--2---:R-:W-:-:S02]  /*13310*/  IADD3 R4, -R4, R11, RZ ;  /* 0x0000000b04047210 */ /* 0x004fc40007ffe1ff */
.L_x_2053:
        /* <DEDUP_REMOVED lines=13> */
[----:B------:R-:W-:Y:S02]  /*133f0*/  LEA.HI R6, R6, R7, RZ, 0x2 ;  /* 0x0000000706067211 */ /* 0x000fe400078f10ff */
[----:B------:R-:W-:Y:S02]  /*13400*/  IADD3 R5, R5, -R16, RZ ;  /* 0x8000001005057210 */ /* 0x000fe40007ffe0ff */
[----:B------:R-:W-:Y:S02]  /*13410*/  SHF.R.S32.HI R6, RZ, 0x2, R6 ;  /* 0x00000002ff067819 */ /* 0x000fe40000011406 */
[----:B------:R-:W-:Y:S02]  /*13420*/  ISETP.NE.AND P1, PT, R11, 0x1, PT ;  /* 0x000000010b00780c */ /* 0x000fe40003f25270 */
[----:B------:R-:W-:Y:S01]  /*13430*/  LOP3.LUT P2, RZ, R7, 0x3, RZ, 0xc0, !PT ;  /* 0x0000000307ff7812 */ /* 0x000fe2000784c0ff */
[----:B------:R-:W-:Y:S01]  /*13440*/  IMAD R5, R5, 0x10, R6 ;  /* 0x0000001005057824 */ /* 0x000fe200078e0206 */
[----:B------:R-:W-:Y:S01]  /*13450*/  MOV R18, R8 ;  /* 0x0000000800127202 */ /* 0x000fe20000000f00 */
[----:B------:R-:W-:Y:S01]  /*13460*/  IMAD R7, R9, c[0x0][0x3a0], RZ ;  /* 0x0000e80009077a24 */ /* 0x000fe200078e02ff */
[-C--:B------:R-:W-:Y:S01]  /*13470*/  LEA.HI R13, R14, R3.reuse, RZ, 0x3 ;  /* 0x000000030e0d7211 */ /* 0x080fe200078f18ff */
[----:B------:R-:W-:Y:S01]  /*13480*/  IMAD R15, R10, 0x8, R5 ;  /* 0x000000080a0f7824 */ /* 0x000fe200078e0205 */
[----:B------:R-:W-:Y:S01]  /*13490*/  LEA.HI R14, R14, R3, RZ, 0x6 ;  /* 0x000000030e0e7211 */ /* 0x000fe200078f30ff */
[----:B------:R-:W-:-:S02]  /*134a0*/  IMAD R6, R2, c[0x0][0x490], RZ ;  /* 0x0001240002067a24 */ /* 0x000fc400078e02ff */
[C---:B------:R-:W-:Y:S02]  /*134b0*/  IMAD R7, R8.reuse, c[0x0][0x3a4], R7 ;  /* 0x0000e90008077a24 */ /* 0x040fe400078e0207 */
[----:B------:R-:W-:Y:S01]  /*134c0*/  IMAD.WIDE.U32 R10, R8, c[0x0][0x3a0], RZ ;  /* 0x0000e800080a7a25 */ /* 0x000fe200078e00ff */
[----:B-1----:R-:W-:-:S03]  /*134d0*/  LEA R8, R54, R15, 0x7 ;  /* 0x0000000f36087211 */ /* 0x002fc600078e38ff */
[----:B------:R-:W-:Y:S01]  /*134e0*/  IMAD.WIDE.U32 R18, R185, c[0x0][0x490], R18 ;  /* 0x00012400b9127a25 */ /* 0x000fe200078e0012 */
[----:B------:R-:W-:-:S03]  /*134f0*/  IADD3 R11, R11, R7, RZ ;  /* 0x000000070b0b7210 */ /* 0x000fc60007ffe0ff */
[----:B------:R-:W-:Y:S01]  /*13500*/  IMAD R9, R185, c[0x0][0x494], R6 ;  /* 0x00012500b9097a24 */ /* 0x000fe200078e0206 */
[----:B------:R-:W-:Y:S01]  /*13510*/  LOP3.LUT R6, R13, 0xfffffff8, RZ, 0xc0, !PT ;  /* 0xfffffff80d067812 */ /* 0x000fe200078ec0ff */
[----:B------:R-:W-:Y:S01]  /*13520*/  IMAD.MOV.U32 R7, RZ, RZ, R8 ;  /* 0x000000ffff077224 */ /* 0x000fe200078e0008 */
[----:B------:R-:W-:Y:S01]  /*13530*/  SHF.R.S32.HI R13, RZ, 0x3, R13 ;  /* 0x00000003ff0d7819 */ /* 0x000fe2000001140d */
[----:B------:R-:W-:Y:S02]  /*13540*/  IMAD.IADD R19, R19, 0x1, R9 ;  /* 0x0000000113137824 */ /* 0x000fe400078e0209 */
[----:B------:R-:W-:-:S04]  /*13550*/  @P1 IMAD.HI.U32 R9, R8, c[0x0][0x4ec], RZ ;  /* 0x00013b0008091a27 */ /* 0x000fc800078e00ff */
[----:B------:R-:W-:Y:S01]  /*13560*/  IMAD.IADD R6, R3, 0x1, -R6 ;  /* 0x0000000103067824 */ /* 0x000fe200078e0a06 */
[----:B------:R-:W-:Y:S01]  /*13570*/  SHF.R.S32.HI R3, RZ, 0x1f, R184 ;  /* 0x0000001fff037819 */ /* 0x000fe200000114b8 */
[----:B------:R-:W-:Y:S01]  /*13580*/  IMAD R2, R2, c[0x0][0x3e8], RZ ;  /* 0x0000fa0002027a24 */ /* 0x000fe200078e02ff */
[----:B------:R-:W-:Y:S01]  /*13590*/  @P1 SHF.R.U32.HI R7, RZ, c[0x0][0x4f0], R9 ;  /* 0x00013c00ff071a19 */ /* 0x000fe20000011609 */
[----:B------:R-:W-:Y:S01]  /*135a0*/  IMAD.WIDE.U32 R10, R185, c[0x0][0x3e8], R10 ;  /* 0x0000fa00b90a7a25 */ /* 0x000fe200078e000a */
[----:B------:R-:W-:Y:S02]  /*135b0*/  SEL R184, R184, RZ, !P0 ;  /* 0x000000ffb8b87207 */ /* 0x000fe40004000000 */
        /* <DEDUP_REMOVED lines=95> */
.L_x_2055:
[----:B--2---:R-:W-:Y:S05]  /*13bb0*/  BSYNC B0 ;  /* 0x0000000000007941 */ /* 0x004fea0003800000 */
.L_x_2054:
        /* <DEDUP_REMOVED lines=23> */
.L_x_2057:
[----:B------:R-:W-:Y:S05]  /*13d30*/  BSYNC B0 ;  /* 0x0000000000007941 */ /* 0x000fea0003800000 */
.L_x_2056:
        /* <DEDUP_REMOVED lines=23> */
.L_x_2059:
[----:B------:R-:W-:Y:S05]  /*13eb0*/  BSYNC B0 ;  /* 0x0000000000007941 */ /* 0x000fea0003800000 */
.L_x_2058:
        /* <DEDUP_REMOVED lines=24> */
.L_x_2052:
        /* <DEDUP_REMOVED lines=18> */
.L_x_2060:
        /* <DEDUP_REMOVED lines=41> */
.L_x_2062:
[----:B------:R-:W-:Y:S05]  /*143f0*/  BSYNC B0 ;  /* 0x0000000000007941 */ /* 0x000fea0003800000 */
.L_x_2061:
        /* <DEDUP_REMOVED lines=64> */
.L_x_2064:
[----:B------:R-:W-:Y:S05]  /*14800*/  BSYNC B0 ;  /* 0x0000000000007941 */ /* 0x000fea0003800000 */
.L_x_2063:
        /* <DEDUP_REMOVED lines=21> */
.L_x_2066:
[----:B------:R-:W-:Y:S05]  /*14960*/  BSYNC B0 ;  /* 0x0000000000007941 */ /* 0x000fea0003800000 */
.L_x_2065:
        /* <DEDUP_REMOVED lines=21> */
.L_x_2068:
[----:B------:R-:W-:Y:S05]  /*14ac0*/  BSYNC B0 ;  /* 0x0000000000007941 */ /* 0x000fea0003800000 */
.L_x_2067:
        /* <DEDUP_REMOVED lines=22> */
.L_x_2069:
        /* <DEDUP_REMOVED lines=13> */
.L_x_2601:


//--------------------- .text._ZN7cutlass13device_kernelIN5flash19enable_sm80_to_sm89INS1_16FlashAttnFwdSm80INS1_25CollectiveMainloopFwdSm80ILi8ELi2ELb0EN4cute5tupleIJNS5_1CILi128EEENS7_ILi64EEENS7_ILi192EEEEEELi192ENS_6half_tEfNS_4arch4Sm80ELb0ELb1ELb0ELb0ELb0ELb0ELb1ELb0EEENS1_21CollectiveEpilogueFwdINS6_IJS8_SA_S9_EEENS6_IJNS7_ILi1EEESI_SI_EEESC_SE_Li256ELb0ELb1ELb0ELb0EEENS1_19SingleTileSchedulerILb0ELb0ELb1ELi128EEEEEEEEEvNT_6ParamsE --------------------------
	.section	.text._ZN7cutlass13device_kernelIN5flash19enable_sm80_to_sm89INS1_16FlashAttnFwdSm80INS1_25CollectiveMainloopFwdSm80ILi8ELi2ELb0EN4cute5tupleIJNS5_1CILi128EEENS7_ILi64EEENS7_ILi192EEEEEELi192ENS_6half_tEfNS_4arch4Sm80ELb0ELb1ELb0ELb0ELb0ELb0ELb1ELb0EEENS1_21CollectiveEpilogueFwdINS6_IJS8_SA_S9_EEENS6_IJNS7_ILi1EEESI_SI_EEESC_SE_Li256ELb0ELb1ELb0ELb0EEENS1_19SingleTileSchedulerILb0ELb0ELb1ELi128EEEEEEEEEvNT_6ParamsE,"ax",@progbits
	.sectioninfo	@"SHI_REGISTERS=233"
	.align	128
.text._ZN7cutlass13device_kernelIN5flash19enable_sm80_to_sm89INS1_16FlashAttnFwdSm80INS1_25CollectiveMainloopFwdSm80ILi8ELi2ELb0EN4cute5tupleIJNS5_1CILi128EEENS7_ILi64EEENS7_ILi192EEEEEELi192ENS_6half_tEfNS_4arch4Sm80ELb0ELb1ELb0ELb0ELb0ELb0ELb1ELb0EEENS1_21CollectiveEpilogueFwdINS6_IJS8_SA_S9_EEENS6_IJNS7_ILi1EEESI_SI_EEESC_SE_Li256ELb0ELb1ELb0ELb0EEENS1_19SingleTileSchedulerILb0ELb0ELb1ELi128EEEEEEEEEvNT_6ParamsE:
        .type           _ZN7cutlass13device_kernelIN5flash19enable_sm80_to_sm89INS1_16FlashAttnFwdSm80INS1_25CollectiveMainloopFwdSm80ILi8ELi2ELb0EN4cute5tupleIJNS5_1CILi128EEENS7_ILi64EEENS7_ILi192EEEEEELi192ENS_6half_tEfNS_4arch4Sm80ELb0ELb1ELb0ELb0ELb0ELb0ELb1ELb0EEENS1_21CollectiveEpilogueFwdINS6_IJS8_SA_S9_EEENS6_IJNS7_ILi1EEESI_SI_EEESC_SE_Li256ELb0ELb1ELb0ELb0EEENS1_19SingleTileSchedulerILb0ELb0ELb1ELi128EEEEEEEEEvNT_6ParamsE,@function
        .size           _ZN7cutlass13device_kernelIN5flash19enable_sm80_to_sm89INS1_16FlashAttnFwdSm80INS1_25CollectiveMainloopFwdSm80ILi8ELi2ELb0EN4cute5tupleIJNS5_1CILi128EEENS7_ILi64EEENS7_ILi192EEEEEELi192ENS_6half_tEfNS_4arch4Sm80ELb0ELb1ELb0ELb0ELb0ELb0ELb1ELb0EEENS1_21CollectiveEpilogueFwdINS6_IJS8_SA_S9_EEENS6_IJNS7_ILi1EEESI_SI_EEESC_SE_Li256ELb0ELb1ELb0ELb0EEENS1_19SingleTileSchedulerILb0ELb0ELb1ELi128EEEEEEEEEvNT_6ParamsE,(.L_x_2602 - _ZN7cutlass13device_kernelIN5flash19enable_sm80_to_sm89INS1_16FlashAttnFwdSm80INS1_25CollectiveMainloopFwdSm80ILi8ELi2ELb0EN4cute5tupleIJNS5_1CILi128EEENS7_ILi64EEENS7_ILi192EEEEEELi192ENS_6half_tEfNS_4arch4Sm80ELb0ELb1ELb0ELb0ELb0ELb0ELb1ELb0EEENS1_21CollectiveEpilogueFwdINS6_IJS8_SA_S9_EEENS6_IJNS7_ILi1EEESI_SI_EEESC_SE_Li256ELb0ELb1ELb0ELb0EEENS1_19SingleTileSchedulerILb0ELb0ELb1ELi128EEEEEEEEEvNT_6ParamsE)
        .other          _ZN7cutlass13device_kernelIN5flash19enable_sm80_to_sm89INS1_16FlashAttnFwdSm80INS1_25CollectiveMainloopFwdSm80ILi8ELi2ELb0EN4cute5tupleIJNS5_1CILi128EEENS7_ILi64EEENS7_ILi192EEEEEELi192ENS_6half_tEfNS_4arch4Sm80ELb0ELb1ELb0ELb0ELb0ELb0ELb1ELb0EEENS1_21CollectiveEpilogueFwdINS6_IJS8_SA_S9_EEENS6_IJNS7_ILi1EEESI_SI_EEESC_SE_Li256ELb0ELb1ELb0ELb0EEENS1_19SingleTileSchedulerILb0ELb0ELb1ELi128EEEEEEEEEvNT_6ParamsE,@"STO_CUDA_ENTRY STV_DEFAULT"
_ZN7cutlass13device_kernelIN5flash19enable_sm80_to_sm89INS1_16FlashAttnFwdSm80INS1_25CollectiveMainloopFwdSm80ILi8ELi2ELb0EN4cute5tupleIJNS5_1CILi128EEENS7_ILi64EEENS7_ILi192EEEEEELi192ENS_6half_tEfNS_4arch4Sm80ELb0ELb1ELb0ELb0ELb0ELb0ELb1ELb0EEENS1_21CollectiveEpilogueFwdINS6_IJS8_SA_S9_EEENS6_IJNS7_ILi1EEESI_SI_EEESC_SE_Li256ELb0ELb1ELb0ELb0EEENS1_19SingleTileSchedulerILb0ELb0ELb1ELi128EEEEEEEEEvNT_6ParamsE:
        /* <DEDUP_REMOVED lines=35> */
.L_x_2071:
[----:B------:R-:W-:Y:S02]  /*0230*/  ULDC UR4, c[0x0][0x32c] ;  /* 0x0000cb0000047ab9 */ /* 0x000fe40000000800 */
[----:B------:R-:W-:-:S03]  /*0240*/  UISETP.NE.AND UP0, UPT, UR6, UR4, UPT ;  /* 0x000000040600728c */ /* 0x000fc6000bf05270 */
[----:B------:R-:W-:Y:S02]  /*0250*/  ULDC.64 UR4, c[0x0][0x330] ;  /* 0x0000cc0000047ab9 */ /* 0x000fe40000000a00 */
[----:B------:R-:W-:-:S06]  /*0260*/  UIMAD.WIDE.U32 UR12, UR10, UR4, URZ ;  /* 0x000000040a0c72a5 */ /* 0x000fcc000f8e003f */
[----:B------:R-:W-:Y:S02]  /*0270*/  @UP0 USHF.R.U32.HI UR10, URZ, UR5, UR13 ;  /* 0x000000053f0a0299 */ /* 0x000fe4000801160d */
.L_x_2072:
[----:B------:R-:W-:Y:S02]  /*0280*/  ULDC UR4, c[0x0][0x32c] ;  /* 0x0000cb0000047ab9 */ /* 0x000fe40000000800 */
[----:B------:R-:W-:-:S04]  /*0290*/  UIMAD UR4, UR10, UR4, UR4 ;  /* 0x000000040a0472a4 */ /* 0x000fc8000f8e0204 */
[----:B------:R-:W-:-:S04]  /*02a0*/  UISETP.LT.AND UP0, UPT, UR7, UR4, UPT ;  /* 0x000000040700728c */ /* 0x000fc8000bf01270 */
[----:B------:R-:W-:-:S03]  /*02b0*/  USEL UR7, UR7, UR4, UP0 ;  /* 0x0000000407077287 */ /* 0x000fc60008000000 */
.L_x_2070:
        /* <DEDUP_REMOVED lines=35> */
.L_x_2074:
[----:B------:R-:W-:Y:S02]  /*04f0*/  ULDC UR4, c[0x0][0x32c] ;  /* 0x0000cb0000047ab9 */ /* 0x000fe40000000800 */
[----:B------:R-:W-:-:S03]  /*0500*/  UISETP.NE.AND UP0, UPT, UR4, 0x1, UPT ;  /* 0x000000010400788c */ /* 0x000fc6000bf05270 */
[----:B------:R-:W-:Y:S02]  /*0510*/  ULDC.64 UR4, c[0x0][0x330] ;  /* 0x0000cc0000047ab9 */ /* 0x000fe40000000a00 */
[----:B------:R-:W-:-:S06]  /*0520*/  UIMAD.WIDE.U32 UR12, UR11, UR4, URZ ;  /* 0x000000040b0c72a5 */ /* 0x000fcc000f8e003f */
[----:B------:R-:W-:Y:S02]  /*0530*/  @UP0 USHF.R.U32.HI UR11, URZ, UR5, UR13 ;  /* 0x000000053f0b0299 */ /* 0x000fe4000801160d */
.L_x_2075:
[----:B------:R-:W-:Y:S02]  /*0540*/  ULDC UR4, c[0x0][0x32c] ;  /* 0x0000cb0000047ab9 */ /* 0x000fe40000000800 */
[----:B------:R-:W-:-:S04]  /*0550*/  UIMAD UR4, UR11, UR4, URZ ;  /* 0x000000040b0472a4 */ /* 0x000fc8000f8e023f */
[----:B------:R-:W-:-:S04]  /*0560*/  UISETP.LT.AND UP0, UPT, UR10, UR4, UPT ;  /* 0x000000040a00728c */ /* 0x000fc8000bf01270 */
[----:B------:R-:W-:-:S04]  /*0570*/  USEL UR10, UR10, UR4, !UP0 ;  /* 0x000000040a0a7287 */ /* 0x000fc8000c000000 */
.L_x_2073:
        /* <DEDUP_REMOVED lines=92> */
[----:B------:R-:W-:Y:S01]  /*0b40*/  LEA.HI R76, R78, R5, RZ, 0x5 ;  /* 0x000000054e4c7211 */ /* 0x000fe200078f28ff */
        /* <DEDUP_REMOVED lines=8> */
[----:B------:R-:W-:-:S02]  /*0bd0*/  UIMAD UR24, UR21, UR15, UR24 ;  /* 0x0000000f151872a4 */ /* 0x000fc4000f8e0218 */
[----:B------:R-:W-:Y:S01]  /*0be0*/  USHF.L.U64.HI UR13, UR12, UR11, UR13 ;  /* 0x0000000b0c0d7299 */ /* 0x000fe2000801020d */
[----:B------:R-:W-:Y:S01]  /*0bf0*/  IMAD R6, R0, c[0x0][0x1c4], R9 ;  /* 0x0000710000067a24 */ /* 0x000fe200078e0209 */
[--C-:B------:R-:W-:Y:S01]  /*0c00*/  SHF.R.S32.HI R9, RZ, 0x1f, R10.reuse ;  /* 0x0000001fff097819 */ /* 0x100fe2000001140a */
[----:B------:R-:W-:Y:S02]  /*0c10*/  IMAD.MOV R4, RZ, RZ, -R10 ;  /* 0x000000ffff047224 */ /* 0x000fe400078e0a0a */
        /* <DEDUP_REMOVED lines=131> */
[----:B------:R-:W-:Y:S02]  /*1450*/  IMAD.U32 R7, RZ, RZ, UR14 ;  /* 0x0000000eff077e24 */ /* 0x000fe4000f8e00ff */
[----:B------:R-:W-:Y:S01]  /*1460*/  IMAD.MOV.U32 R20, RZ, RZ, R12 ;  /* 0x000000ffff147224 */ /* 0x000fe200078e000c */
        /* <DEDUP_REMOVED lines=15> */
[----:B-1----:R-:W-:Y:S02]  /*1560*/  @P6 LEA R14, P6, R16, c[0x0][0x1c8], 0x1 ;  /* 0x00007200100e6a11 */ /* 0x002fe400078c08ff */
        /* <DEDUP_REMOVED lines=22> */
[----:B------:R-:W-:Y:S02]  /*16d0*/  ISETP.GE.AND P1, PT, R3, c[0x0][0x1d4], PT ;  /* 0x0000750003007a0c */ /* 0x000fe40003f26270 */
        /* <DEDUP_REMOVED lines=23> */
[----:B------:R-:W-:-:S03]  /*1850*/  LEA R12, P0, R10, c[0x0][0x1f8], 0x1 ;  /* 0x00007e000a0c7a11 */ /* 0x000fc600078008ff */
[----:B------:R-:W0:Y:S01]  /*1860*/  LDGDEPBAR ;  /* 0x00000000000079af */ /* 0x000e220000000000 */
[----:B------:R-:W-:Y:S02]  /*1870*/  LEA.HI.X R13, R10, c[0x0][0x1fc], R4, 0x1, P0 ;  /* 0x00007f000a0d7a11 */ /* 0x000fe400000f0c04 */
[C---:B------:R-:W-:Y:S02]  /*1880*/  ISETP.LT.OR P0, PT, R8.reuse, 0x1, P4 ;  /* 0x000000010800780c */ /* 0x040fe40002701670 */
[----:B------:R-:W-:Y:S01]  /*1890*/  ISETP.LT.OR P4, PT, R8, 0x21, P4 ;  /* 0x000000210800780c */ /* 0x000fe20002781670 */
[----:B------:R3:W-:Y:S01]  /*18a0*/  LDGSTS.E.BYPASS.LTC128B.128 [R132+0x100], [R12.64], !P6 ;  /* 0x001000000c847fae */ /* 0x0007e2000f101d52 */
[----:B------:R-:W-:Y:S02]  /*18b0*/  ISETP.GE.AND P6, PT, R3, c[0x0][0x1d4], PT ;  /* 0x0000750003007a0c */ /* 0x000fe40003fc6270 */
[----:B------:R-:W-:-:S04]  /*18c0*/  LEA.HI R4, R78, R5, RZ, 0x4 ;  /* 0x000000054e047211 */ /* 0x000fc800078f20ff */
[----:B------:R-:W-:-:S03]  /*18d0*/  LOP3.LUT R20, R4, 0xfffffff0, RZ, 0xc0, !PT ;  /* 0xfffffff004147812 */ /* 0x000fc600078ec0ff */
[----:B------:R3:W-:Y:S01]  /*18e0*/  LDGSTS.E.BYPASS.LTC128B.128 [R132+0x2100], [R12.64+0x80], !P0 ;  /* 0x021000800c847fae */ /* 0x0007e2000c101d52 */
[C---:B------:R-:W-:Y:S01]  /*18f0*/  ISETP.LT.OR P0, PT, R8.reuse, 0x1, P6 ;  /* 0x000000010800780c */ /* 0x040fe20003701670 */
[----:B------:R-:W-:Y:S01]  /*1900*/  IMAD.IADD R20, R5, 0x1, -R20 ;  /* 0x0000000105147824 */ /* 0x000fe200078e0a14 */
[----:B------:R-:W-:-:S04]  /*1910*/  ISETP.LT.OR P6, PT, R8, 0x21, P6 ;  /* 0x000000210800780c */ /* 0x000fc800037c1670 */
[----:B------:R-:W-:-:S04]  /*1920*/  SHF.R.S32.HI R3, RZ, 0x1f, R20 ;  /* 0x0000001fff037819 */ /* 0x000fc80000011414 */
[----:B------:R-:W-:-:S03]  /*1930*/  LEA.HI R3, R3, R20, RZ, 0x3 ;  /* 0x0000001403037211 */ /* 0x000fc600078f18ff */
[----:B------:R3:W-:Y:S01]  /*1940*/  LDGSTS.E.BYPASS.LTC128B.128 [R132+0x4100], [R12.64+0x100], !P0 ;  /* 0x041001000c847fae */ /* 0x0007e2000c101d52 */
[----:B------:R-:W-:-:S04]  /*1950*/  IADD3 R10, P0, R12, UR22, RZ ;  /* 0x000000160c0a7c10 */ /* 0x000fc8000ff1e0ff */
[----:B------:R-:W-:Y:S02]  /*1960*/  IADD3.X R11, R13, UR21, RZ, P0, !PT ;  /* 0x000000150d0b7c10 */ /* 0x000fe400087fe4ff */
[----:B------:R-:W-:-:S03]  /*1970*/  PLOP3.LUT P0, PT, PT, PT, UP0, 0x80, 0x0 ;  /* 0x000000000000781c */ /* 0x000fc60003f0f008 */
[----:B------:R4:W-:Y:S01]  /*1980*/  LDGSTS.E.BYPASS.LTC128B.128 [R132+0x1100], [R10.64], !P5 ;  /* 0x011000000a847fae */ /* 0x0009e2000e901d52 */
[----:B------:R-:W-:-:S03]  /*1990*/  PLOP3.LUT P5, PT, PT, PT, UP0, 0x80, 0x0 ;  /* 0x000000000000781c */ /* 0x000fc60003faf008 */
[----:B------:R4:W-:Y:S01]  /*19a0*/  LDGSTS.E.BYPASS.LTC128B.128 [R132+0x3100], [R10.64+0x80], !P4 ;  /* 0x031000800a847fae */ /* 0x0009e2000e101d52 */
[----:B------:R-:W-:-:S03]  /*19b0*/  PLOP3.LUT P4, PT, PT, PT, UP0, 0x80, 0x0 ;  /* 0x000000000000781c */ /* 0x000fc60003f8f008 */
[----:B------:R4:W-:Y:S01]  /*19c0*/  LDGSTS.E.BYPASS.LTC128B.128 [R132+0x5100], [R10.64+0x100], !P6 ;  /* 0x051001000a847fae */ /* 0x0009e2000f101d52 */
[----:B------:R-:W-:Y:S02]  /*19d0*/  PLOP3.LUT P6, PT, PT, PT, UP0, 0x80, 0x0 ;  /* 0x000000000000781c */ /* 0x000fe40003fcf008 */
[----:B------:R-:W-:Y:S01]  /*19e0*/  PLOP3.LUT P6, PT, PT, PT, UP0, 0x80, 0x0 ;  /* 0x000000000000781c */ /* 0x000fe20003fcf008 */
[----:B------:R-:W0:Y:S04]  /*19f0*/  LDGDEPBAR ;  /* 0x00000000000079af */ /* 0x000e280000000000 */
[----:B------:R1:W-:Y:S01]  /*1a00*/  @P5 LDGSTS.E.BYPASS.LTC128B.128 [R132+0x12100], [R14.64], !P3 ;  /* 0x121000000e845fae */ /* 0x0003e2000d901d52 */
[----:B------:R-:W-:Y:S02]  /*1a10*/  PLOP3.LUT P5, PT, PT, PT, UP0, 0x80, 0x0 ;  /* 0x000000000000781c */ /* 0x000fe40003faf008 */
[C---:B---3--:R-:W-:Y:S01]  /*1a20*/  LOP3.LUT R13, R3.reuse, 0xfffffff8, RZ, 0xc0, !PT ;  /* 0xfffffff8030d7812 */ /* 0x048fe200078ec0ff */
[----:B------:R1:W-:Y:S01]  /*1a30*/  @P4 LDGSTS.E.BYPASS.LTC128B.128 [R132+0x14100], [R14.64+0x80], !P2 ;  /* 0x141000800e844fae */ /* 0x0003e2000d101d52 */
[----:B------:R-:W-:Y:S01]  /*1a40*/  PLOP3.LUT P4, PT, PT, PT, UP0, 0x80, 0x0 ;  /* 0x000000000000781c */ /* 0x000fe20003f8f008 */
[----:B------:R-:W-:-:S02]  /*1a50*/  IMAD.SHL.U32 R3, R3, 0x40, RZ ;  /* 0x0000004003037824 */ /* 0x000fc400078e00ff */
[----:B------:R1:W-:Y:S01]  /*1a60*/  @P0 LDGSTS.E.BYPASS.LTC128B.128 [R132+0x16100], [R14.64+0x100], !P1 ;  /* 0x161001000e840fae */ /* 0x0003e2000c901d52 */
[----:B------:R-:W-:Y:S01]  /*1a70*/  PLOP3.LUT P0, PT, PT, PT, UP0, 0x80, 0x0 ;  /* 0x000000000000781c */ /* 0x000fe20003f0f008 */
[----:B------:R-:W-:-:S04]  /*1a80*/  IMAD.IADD R20, R20, 0x1, -R13 ;  /* 0x0000000114147824 */ /* 0x000fc800078e0a0d */
[----:B------:R-:W-:Y:S01]  /*1a90*/  IMAD.SHL.U32 R8, R20, 0x40, RZ ;  /* 0x0000004014087824 */ /* 0x000fe200078e00ff */
[----:B----4-:R-:W-:-:S04]  /*1aa0*/  SHF.R.S32.HI R11, RZ, 0x4, R4 ;  /* 0x00000004ff0b7819 */ /* 0x010fc80000011404 */
[----:B------:R-:W-:Y:S02]  /*1ab0*/  LOP3.LUT R13, R8, 0x1c0, RZ, 0xc0, !PT ;  /* 0x000001c0080d7812 */ /* 0x000fe400078ec0ff */
[----:B------:R-:W-:-:S04]  /*1ac0*/  LEA.HI R4, R4, R11, RZ, 0x1 ;  /* 0x0000000b04047211 */ /* 0x000fc800078f08ff */
[----:B------:R-:W-:-:S05]  /*1ad0*/  LOP3.LUT R4, R4, 0xfffffffe, RZ, 0xc0, !PT ;  /* 0xfffffffe04047812 */ /* 0x000fca00078ec0ff */
[----:B------:R-:W-:Y:S02]  /*1ae0*/  IMAD.IADD R11, R11, 0x1, -R4 ;  /* 0x000000010b0b7824 */ /* 0x000fe400078e0a04 */
[----:B------:R-:W-:Y:S02]  /*1af0*/  IMAD.SHL.U32 R4, R203, 0x40, RZ ;  /* 0x00000040cb047824 */ /* 0x000fe400078e00ff */
[----:B-1----:R-:W-:Y:S02]  /*1b00*/  @P6 IMAD.MOV.U32 R14, RZ, RZ, R0 ;  /* 0x000000ffff0e6224 */ /* 0x002fe400078e0000 */
[----:B------:R-:W-:Y:S01]  /*1b10*/  @P6 IMAD.MOV.U32 R15, RZ, RZ, R7 ;  /* 0x000000ffff0f6224 */ /* 0x000fe200078e0007 */
[----:B------:R-:W-:Y:S01]  /*1b20*/  LOP3.LUT R7, R4, 0x1c0, RZ, 0xc0, !PT ;  /* 0x000001c004077812 */ /* 0x000fe200078ec0ff */
[----:B------:R-:W-:Y:S01]  /*1b30*/  IMAD.SHL.U32 R0, R11, 0x8, RZ ;  /* 0x000000080b007824 */ /* 0x000fe200078e00ff */
[----:B------:R-:W-:Y:S02]  /*1b40*/  PLOP3.LUT P6, PT, PT, PT, UP0, 0x80, 0x0 ;  /* 0x000000000000781c */ /* 0x000fe40003fcf008 */
[----:B------:R1:W-:Y:S01]  /*1b50*/  @P5 LDGSTS.E.BYPASS.LTC128B.128 [R132+0x13100], [R14.64], !P3 ;  /* 0x131000000e845fae */ /* 0x0003e2000d901d52 */
[----:B------:R-:W-:-:S02]  /*1b60*/  LOP3.LUT R2, R7, 0x8, R2, 0xf8, !PT ;  /* 0x0000000807027812 */ /* 0x000fc400078ef802 */
[----:B------:R-:W-:Y:S01]  /*1b70*/  SHF.R.U32.HI R7, RZ, 0x3, R7 ;  /* 0x00000003ff077819 */ /* 0x000fe20000011607 */
[----:B------:R1:W-:Y:S01]  /*1b80*/  @P4 LDGSTS.E.BYPASS.LTC128B.128 [R132+0x15100], [R14.64+0x80], !P2 ;  /* 0x151000800e844fae */ /* 0x0003e2000d101d52 */
[----:B------:R-:W-:Y:S02]  /*1b90*/  LOP3.LUT R0, R13, 0x8, R0, 0xf8, !PT ;  /* 0x000000080d007812 */ /* 0x000fe400078ef800 */
[----:B------:R-:W-:Y:S01]  /*1ba0*/  SHF.R.U32.HI R13, RZ, 0x3, R13 ;  /* 0x00000003ff0d7819 */ /* 0x000fe2000001160d */
[----:B------:R1:W-:Y:S01]  /*1bb0*/  @P0 LDGSTS.E.BYPASS.LTC128B.128 [R132+0x17100], [R14.64+0x100], !P1 ;  /* 0x171001000e840fae */ /* 0x0003e2000c901d52 */
[----:B------:R-:W-:Y:S02]  /*1bc0*/  PLOP3.LUT P0, PT, PT, PT, UP0, 0x80, 0x0 ;  /* 0x000000000000781c */ /* 0x000fe40003f0f008 */
[----:B------:R-:W-:Y:S01]  /*1bd0*/  PLOP3.LUT P5, PT, PT, PT, UP0, 0x80, 0x0 ;  /* 0x000000000000781c */ /* 0x000fe20003faf008 */
[----:B------:R-:W0:Y:S01]  /*1be0*/  LDGDEPBAR ;  /* 0x00000000000079af */ /* 0x000e220000000000 */
[----:B------:R-:W-:-:S02]  /*1bf0*/  LOP3.LUT R2, R2, R7, RZ, 0x3c, !PT ;  /* 0x0000000702027212 */ /* 0x000fc400078e3cff */
[----:B------:R-:W-:Y:S02]  /*1c00*/  LOP3.LUT R0, R0, R13, RZ, 0x3c, !PT ;  /* 0x0000000d00007212 */ /* 0x000fe400078e3cff */
[----:B------:R-:W-:Y:S01]  /*1c10*/  PLOP3.LUT P4, PT, PT, PT, UP0, 0x80, 0x0 ;  /* 0x000000000000781c */ /* 0x000fe20003f8f008 */
[----:B------:R-:W-:Y:S01]  /*1c20*/  IMAD R184, R11, 0x200, R2 ;  /* 0x000002000bb87824 */ /* 0x000fe200078e0202 */
[----:B------:R-:W-:Y:S02]  /*1c30*/  LOP3.LUT R4, R0, 0xfffffe00, R3, 0xf8, !PT ;  /* 0xfffffe0000047812 */ /* 0x000fe400078ef803 */
[----:B------:R-:W-:Y:S01]  /*1c40*/  SHF.R.S32.HI R7, RZ, 0x5, R76 ;  /* 0x00000005ff077819 */ /* 0x000fe2000001144c */
[----:B------:R-:W-:Y:S01]  /*1c50*/  @P0 IMAD.WIDE.U32 R2, R9, UR5, R194 ;  /* 0x0000000509020c25 */ /* 0x000fe2000f8e00c2 */
[----:B------:R-:W-:Y:S01]  /*1c60*/  @UP0 UIMAD UR5, UR23, UR5, URZ ;  /* 0x00000005170502a4 */ /* 0x000fe2000f8e023f */
[----:B------:R-:W-:Y:S02]  /*1c70*/  PLOP3.LUT P0, PT, PT, PT, UP0, 0x80, 0x0 ;  /* 0x000000000000781c */ /* 0x000fe40003f0f008 */
[----:B------:R-:W-:Y:S01]  /*1c80*/  IMAD R0, R7, 0x400, R4 ;  /* 0x0000040007007824 */ /* 0x000fe200078e0204 */
[----:B------:R-:W-:Y:S01]  /*1c90*/  @P5 LEA R22, P5, R2, c[0x0][0x1f8], 0x1 ;  /* 0x00007e0002165a11 */ /* 0x000fe200078a08ff */
[----:B------:R-:W-:Y:S01]  /*1ca0*/  @UP0 UIMAD UR4, UR4, UR24, UR5 ;  /* 0x00000018040402a4 */ /* 0x000fe2000f8e0205 */
[----:B------:R-:W-:-:S02]  /*1cb0*/  IMAD.SHL.U32 R184, R184, 0x2, RZ ;  /* 0x00000002b8b87824 */ /* 0x000fc400078e00ff */
[----:B------:R-:W-:Y:S01]  /*1cc0*/  IMAD.SHL.U32 R16, R0, 0x2, RZ ;  /* 0x0000000200107824 */ /* 0x000fe200078e00ff */
[----:B------:R-:W-:Y:S02]  /*1cd0*/  @P6 IADD3 R80, P6, R22, UR22, RZ ;  /* 0x0000001616506c10 */ /* 0x000fe4000ffde0ff */
[----:B------:R-:W-:Y:S01]  /*1ce0*/  @P4 IADD3 R23, R3, UR4, RZ ;  /* 0x0000000403174c10 */ /* 0x000fe2000fffe0ff */
[----:B------:R-:W-:Y:S01]  /*1cf0*/  IMAD.MOV.U32 R3, RZ, RZ, 0x20 ;  /* 0x00000020ff037424 */ /* 0x000fe200078e00ff */
[----:B------:R-:W-:-:S04]  /*1d00*/  DEPBAR.LE SB0, 0x3 ;  /* 0x000080c00000791a */ /* 0x000fc80000000000 */
[----:B------:R-:W-:-:S04]  /*1d10*/  DEPBAR.LE SB0, 0x2 ;  /* 0x000080800000791a */ /* 0x000fc80000000000 */
[----:B------:R-:W-:Y:S01]  /*1d20*/  BAR.SYNC.DEFER_BLOCKING 0x0 ;  /* 0x0000000000007b1d */ /* 0x000fe20000010000 */
[----:B------:R-:W-:Y:S01]  /*1d30*/  @P0 LEA.HI.X R23, R2, c[0x0][0x1fc], R23, 0x1, P5 ;  /* 0x00007f0002170a11 */ /* 0x000fe200028f0c17 */
[----:B------:R-:W-:Y:S01]  /*1d40*/  IMAD.MOV.U32 R2, RZ, RZ, 0x10 ;  /* 0x00000010ff027424 */ /* 0x000fe200078e00ff */
[----:B------:R-:W-:Y:S02]  /*1d50*/  PLOP3.LUT P5, PT, PT, PT, UP0, 0x80, 0x0 ;  /* 0x000000000000781c */ /* 0x000fe40003faf008 */
[----:B------:R-:W-:Y:S01]  /*1d60*/  LOP3.LUT P4, RZ, R20, 0x2, RZ, 0xc0, !PT ;  /* 0x0000000214ff7812 */ /* 0x000fe2000788c0ff */
[----:B------:R-:W-:Y:S01]  /*1d70*/  ULDC UR4, c[0x0][0x1d0] ;  /* 0x0000740000047ab9 */ /* 0x000fe20000000800 */
[----:B------:R-:W-:Y:S01]  /*1d80*/  PLOP3.LUT P0, PT, PT, PT, UP0, 0x80, 0x0 ;  /* 0x000000000000781c */ /* 0x000fe20003f0f008 */
[----:B------:R-:W-:Y:S01]  /*1d90*/  UIADD3 UR4, -UR16, UR4, UR6 ;  /* 0x0000000410047290 */ /* 0x000fe2000fffe106 */
[----:B------:R-:W-:Y:S02]  /*1da0*/  SEL R2, R2, 0xfffffff0, !P4 ;  /* 0xfffffff002027807 */ /* 0x000fe40006000000 */
[----:B------:R-:W-:Y:S01]  /*1db0*/  LOP3.LUT P4, RZ, R203, 0x2, RZ, 0xc0, !PT ;  /* 0x00000002cbff7812 */ /* 0x000fe2000788c0ff */
[----:B------:R-:W-:Y:S01]  /*1dc0*/  ULDC UR16, c[0x0][0x324] ;  /* 0x0000c90000107ab9 */ /* 0x000fe20000000800 */
[----:B------:R-:W-:Y:S01]  /*1dd0*/  LEA R186, R0, 0x18100, 0x1 ;  /* 0x0001810000ba7811 */ /* 0x000fe200078e08ff */
[----:B------:R-:W-:Y:S01]  /*1de0*/  IMAD.SHL.U32 R183, R2, 0x2, RZ ;  /* 0x0000000202b77824 */ /* 0x000fe200078e00ff */
[----:B------:R-:W-:Y:S01]  /*1df0*/  SEL R185, R3, 0xffffffe0, !P4 ;  /* 0xffffffe003b97807 */ /* 0x000fe20006000000 */
[----:B------:R-:W-:Y:S01]  /*1e00*/  IMAD.MOV.U32 R0, RZ, RZ, 0x40 ;  /* 0x00000040ff007424 */ /* 0x000fe200078e00ff */
[----:B------:R-:W-:Y:S01]  /*1e10*/  @P5 IADD3.X R81, R23, UR21, RZ, P6, !PT ;  /* 0x0000001517515c10 */ /* 0x000fe2000b7fe4ff */
[----:B------:R-:W-:Y:S01]  /*1e20*/  IMAD.IADD R182, R186, 0x1, R183 ;  /* 0x00000001bab67824 */ /* 0x000fe200078e02b7 */
[----:B------:R-:W-:Y:S01]  /*1e30*/  PLOP3.LUT P5, PT, PT, PT, UP0, 0x80, 0x0 ;  /* 0x000000000000781c */ /* 0x000fe20003faf008 */
[----:B------:R-:W-:Y:S01]  /*1e40*/  IMAD.IADD R77, R184, 0x1, R185 ;  /* 0x00000001b84d7824 */ /* 0x000fe200078e02b9 */
[----:B------:R-:W-:Y:S01]  /*1e50*/  PLOP3.LUT P6, PT, PT, PT, UP0, 0x80, 0x0 ;  /* 0x000000000000781c */ /* 0x000fe20003fcf008 */
[----:B------:R-:W-:Y:S01]  /*1e60*/  ULOP3.LUT UR16, URZ, UR16, URZ, 0x33, !UPT ;  /* 0x000000103f107292 */ /* 0x000fe2000f8e333f */
[----:B------:R-:W-:Y:S01]  /*1e70*/  PLOP3.LUT P0, PT, PT, PT, UP0, 0x80, 0x0 ;  /* 0x000000000000781c */ /* 0x000fe20003f0f008 */
[----:B--2---:R-:W-:Y:S04]  /*1e80*/  LDSM.16.M88.4 R16, [R16+0x18100] ;  /* 0x018100001010783b */ /* 0x004fe80000000200 */
[----:B------:R-:W1:Y:S04]  /*1e90*/  LDSM.16.M88.4 R8, [R184+0xc100] ;  /* 0x00c10000b808783b */ /* 0x000e680000000200 */
[----:B------:R-:W2:Y:S04]  /*1ea0*/  LDSM.16.M88.4 R52, [R184+0xc900] ;  /* 0x00c90000b834783b */ /* 0x000ea80000000200 */
[----:B------:R-:W3:Y:S04]  /*1eb0*/  LDSM.16.M88.4 R44, [R184+0xd100] ;  /* 0x00d10000b82c783b */ /* 0x000ee80000000200 */
[----:B-----5:R-:W4:Y:S04]  /*1ec0*/  LDSM.16.M88.4 R24, [R184+0xd900] ;  /* 0x00d90000b818783b */ /* 0x020f280000000200 */
[----:B------:R-:W-:Y:S04]  /*1ed0*/  LDSM.16.M88.4 R36, [R182] ;  /* 0x00000000b624783b */ /* 0x000fe80000000200 */
[----:B------:R-:W5:Y:S04]  /*1ee0*/  LDSM.16.M88.4 R72, [R77+0xc100] ;  /* 0x00c100004d48783b */ /* 0x000f680000000200 */
[----:B------:R-:W3:Y:S04]  /*1ef0*/  LDSM.16.M88.4 R68, [R77+0xc900] ;  /* 0x00c900004d44783b */ /* 0x000ee80000000200 */
[----:B------:R-:W4:Y:S04]  /*1f00*/  LDSM.16.M88.4 R64, [R77+0xd100] ;  /* 0x00d100004d40783b */ /* 0x000f280000000200 */
[----:B------:R-:W4:Y:S04]  /*1f10*/  LDSM.16.M88.4 R28, [R77+0xd900] ;  /* 0x00d900004d1c783b */ /* 0x000f280000000200 */
[----:B------:R-:W-:Y:S01]  /*1f20*/  @!PT LDS RZ, [RZ] ;  /* 0x00000000fffff984 */ /* 0x000fe20000000800 */
[----:B------:R-:W-:Y:S01]  /*1f30*/  @!PT LDS RZ, [RZ] ;  /* 0x00000000fffff984 */ /* 0x000fe20000000800 */
[----:B------:R-:W-:Y:S01]  /*1f40*/  @!PT LDS RZ, [RZ] ;  /* 0x00000000fffff984 */ /* 0x000fe20000000800 */
[----:B------:R3:W-:Y:S01]  /*1f50*/  @P5 LDGSTS.E.BYPASS.LTC128B.128 [R132+0x6100], [R22.64], !P3 ;  /* 0x0610000016845fae */ /* 0x0007e2000d901d52 */
[----:B------:R-:W-:-:S02]  /*1f60*/  PLOP3.LUT P5, PT, PT, PT, UP0, 0x80, 0x0 ;  /* 0x000000000000781c */ /* 0x000fc40003faf008 */
[----:B------:R-:W-:Y:S01]  /*1f70*/  PLOP3.LUT P5, PT, PT, PT, UP0, 0x80, 0x0 ;  /* 0x000000000000781c */ /* 0x000fe20003faf008 */
[----:B------:R4:W-:Y:S01]  /*1f80*/  @P6 LDGSTS.E.BYPASS.LTC128B.128 [R132+0x8100], [R22.64+0x80], !P2 ;  /* 0x0810008016846fae */ /* 0x0009e2000d101d52 */
[----:B------:R-:W-:Y:S01]  /*1f90*/  LOP3.LUT P6, RZ, R20, 0x4, RZ, 0xc0, !PT ;  /* 0x0000000414ff7812 */ /* 0x000fe200078cc0ff */
[C---:B-1----:R-:W-:Y:S02]  /*1fa0*/  HMMA.16816.F32 R12, R16.reuse, R8, RZ ;  /* 0x00000008100c723c */ /* 0x042fe400000018ff */
[----:B------:R4:W-:Y:S01]  /*1fb0*/  @P0 LDGSTS.E.BYPASS.LTC128B.128 [R132+0xa100], [R22.64+0x100], !P1 ;  /* 0x0a10010016840fae */ /* 0x0009e2000c901d52 */
[----:B------:R-:W-:Y:S02]  /*1fc0*/  LOP3.LUT P0, RZ, R203, 0x4, RZ, 0xc0, !PT ;  /* 0x00000004cbff7812 */ /* 0x000fe4000780c0ff */
[----:B------:R-:W-:Y:S02]  /*1fd0*/  SEL R3, R3, 0xffffffe0, !P6 ;  /* 0xffffffe003037807 */ /* 0x000fe40007000000 */
[----:B------:R-:W-:Y:S01]  /*1fe0*/  PLOP3.LUT P6, PT, PT, PT, UP0, 0x80, 0x0 ;  /* 0x000000000000781c */ /* 0x000fe20003fcf008 */
[----:B------:R-:W-:Y:S01]  /*1ff0*/  HMMA.16816.F32 R8, R16, R10, RZ ;  /* 0x0000000a1008723c */ /* 0x000fe200000018ff */
[----:B------:R-:W-:Y:S01]  /*2000*/  SEL R188, R0, 0xffffffc0, !P0 ;  /* 0xffffffc000bc7807 */ /* 0x000fe20004000000 */
[C---:B------:R-:W-:Y:S01]  /*2010*/  IMAD R181, R3.reuse, 0x2, R186 ;  /* 0x0000000203b57824 */ /* 0x040fe200078e02ba */
[----:B------:R-:W-:Y:S01]  /*2020*/  PLOP3.LUT P0, PT, PT, PT, UP0, 0x80, 0x0 ;  /* 0x000000000000781c */ /* 0x000fe20003f0f008 */
[----:B------:R-:W-:-:S02]  /*2030*/  IMAD R180, R3, 0x2, R182 ;  /* 0x0000000203b47824 */ /* 0x000fc400078e02b6 */
[----:B------:R-:W-:Y:S02]  /*2040*/  IMAD.IADD R0, R184, 0x1, R188 ;  /* 0x00000001b8007824 */ /* 0x000fe400078e02bc */
[----:B--2---:R-:W-:Y:S01]  /*2050*/  HMMA.16816.F32 R56, R16, R52, RZ ;  /* 0x000000341038723c */ /* 0x004fe200000018ff */
[----:B------:R-:W-:-:S03]  /*2060*/  IMAD.IADD R2, R188, 0x1, R77 ;  /* 0x00000001bc027824 */ /* 0x000fc600078e024d */
[----:B------:R1:W-:Y:S04]  /*2070*/  @P6 LDGSTS.E.BYPASS.LTC128B.128 [R132+0x7100], [R80.64], !P3 ;  /* 0x0710000050846fae */ /* 0x0003e8000d901d52 */
[----:B---3--:R-:W-:Y:S01]  /*2080*/  HMMA.16816.F32 R48, R16, R44, RZ ;  /* 0x0000002c1030723c */ /* 0x008fe200000018ff */
[----:B------:R1:W-:Y:S01]  /*2090*/  @P5 LDGSTS.E.BYPASS.LTC128B.128 [R132+0x9100], [R80.64+0x80], !P2 ;  /* 0x0910008050845fae */ /* 0x0003e2000d101d52 */
[----:B------:R-:W-:-:S03]  /*20a0*/  PLOP3.LUT P5, PT, PT, PT, UP3, 0x80, 0x0 ;  /* 0x000000000000781c */ /* 0x000fc60003faf038 */
[----:B------:R1:W-:Y:S01]  /*20b0*/  @P0 LDGSTS.E.BYPASS.LTC128B.128 [R132+0xb100], [R80.64+0x100], !P1 ;  /* 0x0b10010050840fae */ /* 0x0003e2000c901d52 */
[----:B------:R-:W-:Y:S02]  /*20c0*/  PLOP3.LUT P0, PT, PT, PT, UP3, 0x80, 0x0 ;  /* 0x000000000000781c */ /* 0x000fe40003f0f038 */
[C---:B------:R-:W-:Y:S01]  /*20d0*/  HMMA.16816.F32 R52, R16.reuse, R54, RZ ;  /* 0x000000361034723c */ /* 0x040fe200000018ff */
[----:B----4-:R-:W-:Y:S04]  /*20e0*/  LDSM.16.M88.4 R20, [R181] ;  /* 0x00000000b514783b */ /* 0x010fe80000000200 */
[----:B------:R-:W2:Y:S03]  /*20f0*/  LDSM.16.M88.4 R60, [R0+0xc100] ;  /* 0x00c10000003c783b */ /* 0x000ea60000000200 */
[C---:B------:R-:W-:Y:S01]  /*2100*/  HMMA.16816.F32 R44, R16.reuse, R46, RZ ;  /* 0x0000002e102c723c */ /* 0x040fe200000018ff */
[----:B------:R-:W3:Y:S04]  /*2110*/  LDSM.16.M88.4 R32, [R0+0xc900] ;  /* 0x00c900000020783b */ /* 0x000ee80000000200 */
[----:B------:R-:W0:Y:S03]  /*2120*/  LDGDEPBAR ;  /* 0x00000000000079af */ /* 0x000e260000000000 */
[C---:B------:R-:W-:Y:S08]  /*2130*/  HMMA.16816.F32 R40, R16.reuse, R24, RZ ;  /* 0x000000181028723c */ /* 0x040ff000000018ff */
[----:B------:R-:W-:Y:S01]  /*2140*/  HMMA.16816.F32 R16, R16, R26, RZ ;  /* 0x0000001a1010723c */ /* 0x000fe200000018ff */
        /* <DEDUP_REMOVED lines=12> */
[----:B------:R-:W-:Y:S04]  /*2210*/  LDSM.16.M88.4 R28, [R180] ;  /* 0x00000000b41c783b */ /* 0x000fe80000000200 */
[----:B------:R-:W1:Y:S03]  /*2220*/  LDSM.16.M88.4 R16, [R2+0xc100] ;  /* 0x00c100000210783b */ /* 0x000e660000000200 */
[C---:B--2---:R-:W-:Y:S08]  /*2230*/  HMMA.16816.F32 R12, R20.reuse, R60, R12 ;  /* 0x0000003c140c723c */ /* 0x044ff0000000180c */
        /* <DEDUP_REMOVED lines=23> */
[----:B------:R-:W5:Y:S04]  /*23b0*/  LDSM.16.M88.4 R28, [R77+0xe900] ;  /* 0x00e900004d1c783b */ /* 0x000f680000000200 */
[----:B------:R-:W-:Y:S03]  /*23c0*/  LDSM.16.M88.4 R64, [R77+0xf900] ;  /* 0x00f900004d40783b */ /* 0x000fe60000000200 */
[C---:B---3--:R-:W-:Y:S08]  /*23d0*/  HMMA.16816.F32 R12, R32.reuse, R24, R12 ;  /* 0x00000018200c723c */ /* 0x048ff0000000180c */
[C---:B------:R-:W-:Y:S01]  /*23e0*/  HMMA.16816.F32 R8, R32.reuse, R26, R8 ;  /* 0x0000001a2008723c */ /* 0x040fe20000001808 */
[----:B------:R-:W3:Y:S07]  /*23f0*/  LDSM.16.M88.4 R24, [R77+0xf100] ;  /* 0x00f100004d18783b */ /* 0x000eee0000000200 */
[C---:B----4-:R-:W-:Y:S08]  /*2400*/  HMMA.16816.F32 R56, R32.reuse, R20, R56 ;  /* 0x000000142038723c */ /* 0x050ff00000001838 */
[C---:B------:R-:W-:Y:S01]  /*2410*/  HMMA.16816.F32 R52, R32.reuse, R22, R52 ;  /* 0x000000162034723c */ /* 0x040fe20000001834 */
[----:B------:R-:W-:Y:S07]  /*2420*/  LDSM.16.M88.4 R20, [R181+0x4000] ;  /* 0x00400000b514783b */ /* 0x000fee0000000200 */
[C---:B-1----:R-:W-:Y:S08]  /*2430*/  HMMA.16816.F32 R48, R32.reuse, R16, R48 ;  /* 0x000000102030723c */ /* 0x042ff00000001830 */
[----:B------:R-:W-:Y:S01]  /*2440*/  HMMA.16816.F32 R44, R32, R18, R44 ;  /* 0x00000012202c723c */ /* 0x000fe2000000182c */
[----:B------:R-:W1:Y:S07]  /*2450*/  LDSM.16.M88.4 R16, [R0+0xe100] ;  /* 0x00e100000010783b */ /* 0x000e6e0000000200 */
[C---:B--2---:R-:W-:Y:S08]  /*2460*/  HMMA.16816.F32 R12, R60.reuse, R68, R12 ;  /* 0x000000443c0c723c */ /* 0x044ff0000000180c */
[----:B------:R-:W-:Y:S01]  /*2470*/  HMMA.16816.F32 R8, R60, R70, R8 ;  /* 0x000000463c08723c */ /* 0x000fe20000001808 */
[----:B------:R-:W-:Y:S07]  /*2480*/  LDSM.16.M88.4 R68, [R2+0xe900] ;  /* 0x00e900000244783b */ /* 0x000fee0000000200 */
[C---:B------:R-:W-:Y:S08]  /*2490*/  HMMA.16816.F32 R40, R32.reuse, R72, R40 ;  /* 0x000000482028723c */ /* 0x040ff00000001828 */
[----:B------:R-:W-:Y:S01]  /*24a0*/  HMMA.16816.F32 R36, R32, R74, R36 ;  /* 0x0000004a2024723c */ /* 0x000fe20000001824 */
[----:B------:R-:W2:Y:S04]  /*24b0*/  LDSM.16.M88.4 R32, [R0+0xe900] ;  /* 0x00e900000020783b */ /* 0x000ea80000000200 */
[----:B------:R-:W-:Y:S03]  /*24c0*/  LDSM.16.M88.4 R72, [R180+0x4000] ;  /* 0x00400000b448783b */ /* 0x000fe60000000200 */
[C---:B-----5:R-:W-:Y:S08]  /*24d0*/  HMMA.16816.F32 R56, R60.reuse, R28, R56 ;  /* 0x0000001c3c38723c */ /* 0x060ff00000001838 */
[C---:B------:R-:W-:Y:S01]  /*24e0*/  HMMA.16816.F32 R52, R60.reuse, R30, R52 ;  /* 0x0000001e3c34723c */ /* 0x040fe20000001834 */
[----:B------:R-:W4:Y:S07]  /*24f0*/  LDSM.16.M88.4 R28, [R0+0xf100] ;  /* 0x00f10000001c783b */ /* 0x000f2e0000000200 */
[C---:B---3--:R-:W-:Y:S08]  /*2500*/  HMMA.16816.F32 R48, R60.reuse, R24, R48 ;  /* 0x000000183c30723c */ /* 0x048ff00000001830 */
[----:B------:R-:W-:Y:S01]  /*2510*/  HMMA.16816.F32 R44, R60, R26, R44 ;  /* 0x0000001a3c2c723c */ /* 0x000fe2000000182c */
[----:B------:R-:W3:Y:S07]  /*2520*/  LDSM.16.M88.4 R24, [R0+0xf900] ;  /* 0x00f900000018783b */ /* 0x000eee0000000200 */
[C---:B-1----:R-:W-:Y:S08]  /*2530*/  HMMA.16816.F32 R12, R20.reuse, R16, R12 ;  /* 0x00000010140c723c */ /* 0x042ff0000000180c */
[----:B------:R-:W-:Y:S01]  /*2540*/  HMMA.16816.F32 R8, R20, R18, R8 ;  /* 0x000000121408723c */ /* 0x000fe20000001808 */
[----:B------:R-:W1:Y:S07]  /*2550*/  LDSM.16.M88.4 R16, [R2+0xe100] ;  /* 0x00e100000210783b */ /* 0x000e6e0000000200 */
[C---:B------:R-:W-:Y:S08]  /*2560*/  HMMA.16816.F32 R40, R60.reuse, R64, R40 ;  /* 0x000000403c28723c */ /* 0x040ff00000001828 */
[----:B------:R-:W-:Y:S01]  /*2570*/  HMMA.16816.F32 R36, R60, R66, R36 ;  /* 0x000000423c24723c */ /* 0x000fe20000001824 */
[----:B------:R-:W5:Y:S04]  /*2580*/  LDSM.16.M88.4 R64, [R2+0xf100] ;  /* 0x00f100000240783b */ /* 0x000f680000000200 */
[----:B------:R-:W1:Y:S03]  /*2590*/  LDSM.16.M88.4 R60, [R2+0xf900] ;  /* 0x00f90000023c783b */ /* 0x000e660000000200 */
[C---:B--2---:R-:W-:Y:S08]  /*25a0*/  HMMA.16816.F32 R56, R20.reuse, R32, R56 ;  /* 0x000000201438723c */ /* 0x044ff00000001838 */
[C---:B------:R-:W-:Y:S01]  /*25b0*/  HMMA.16816.F32 R52, R20.reuse, R34, R52 ;  /* 0x000000221434723c */ /* 0x040fe20000001834 */
[----:B------:R-:W-:Y:S07]  /*25c0*/  LDSM.16.M88.4 R32, [R186+0x8000] ;  /* 0x00800000ba20783b */ /* 0x000fee0000000200 */
[C---:B----4-:R-:W-:Y:S08]  /*25d0*/  HMMA.16816.F32 R48, R20.reuse, R28, R48 ;  /* 0x0000001c1430723c */ /* 0x050ff00000001830 */
[C---:B------:R-:W-:Y:S01]  /*25e0*/  HMMA.16816.F32 R44, R20.reuse, R30, R44 ;  /* 0x0000001e142c723c */ /* 0x040fe2000000182c */
[----:B------:R-:W2:Y:S07]  /*25f0*/  LDSM.16.M88.4 R28, [R184+0x10100] ;  /* 0x01010000b81c783b */ /* 0x000eae0000000200 */
[C---:B---3--:R-:W-:Y:S08]  /*2600*/  HMMA.16816.F32 R40, R20.reuse, R24, R40 ;  /* 0x000000181428723c */ /* 0x048ff00000001828 */
[----:B------:R-:W-:Y:S01]  /*2610*/  HMMA.16816.F32 R36, R20, R26, R36 ;  /* 0x0000001a1424723c */ /* 0x000fe20000001824 */
[----:B------:R-:W3:Y:S04]  /*2620*/  LDSM.16.M88.4 R20, [R184+0x11100] ;  /* 0x01110000b814783b */ /* 0x000ee80000000200 */
[----:B------:R-:W4:Y:S03]  /*2630*/  LDSM.16.M88.4 R24, [R184+0x10900] ;  /* 0x01090000b818783b */ /* 0x000f260000000200 */
[C---:B-1----:R-:W-:Y:S08]  /*2640*/  HMMA.16816.F32 R12, R72.reuse, R16, R12 ;  /* 0x00000010480c723c */ /* 0x042ff0000000180c */
[C---:B------:R-:W-:Y:S01]  /*2650*/  HMMA.16816.F32 R8, R72.reuse, R18, R8 ;  /* 0x000000124808723c */ /* 0x040fe20000001808 */
[----:B------:R-:W1:Y:S07]  /*2660*/  LDSM.16.M88.4 R16, [R184+0x11900] ;  /* 0x01190000b810783b */ /* 0x000e6e0000000200 */
[C---:B-----5:R-:W-:Y:S08]  /*2670*/  HMMA.16816.F32 R48, R72.reuse, R64, R48 ;  /* 0x000000404830723c */ /* 0x060ff00000001830 */
[C---:B------:R-:W-:Y:S01]  /*2680*/  HMMA.16816.F32 R44, R72.reuse, R66, R44 ;  /* 0x00000042482c723c */ /* 0x040fe2000000182c */
[----:B------:R-:W-:Y:S07]  /*2690*/  LDSM.16.M88.4 R64, [R182+0x8000] ;  /* 0x00800000b640783b */ /* 0x000fee0000000200 */
[C---:B------:R-:W-:Y:S08]  /*26a0*/  HMMA.16816.F32 R56, R72.reuse, R68, R56 ;  /* 0x000000444838723c */ /* 0x040ff00000001838 */
[C---:B------:R-:W-:Y:S08]  /*26b0*/  HMMA.16816.F32 R52, R72.reuse, R70, R52 ;  /* 0x000000464834723c */ /* 0x040ff00000001834 */
[----:B------:R-:W-:Y:S01]  /*26c0*/  HMMA.16816.F32 R68, R72, R60, R40 ;  /* 0x0000003c4844723c */ /* 0x000fe20000001828 */
[----:B------:R-:W5:Y:S07]  /*26d0*/  LDSM.16.M88.4 R40, [R77+0x10100] ;  /* 0x010100004d28783b */ /* 0x000f6e0000000200 */
[C---:B--2---:R-:W-:Y:S08]  /*26e0*/  HMMA.16816.F32 R12, R32.reuse, R28, R12 ;  /* 0x0000001c200c723c */ /* 0x044ff0000000180c */
[----:B------:R-:W-:Y:S01]  /*26f0*/  HMMA.16816.F32 R8, R32, R30, R8 ;  /* 0x0000001e2008723c */ /* 0x000fe20000001808 */
[----:B------:R-:W2:Y:S07]  /*2700*/  LDSM.16.M88.4 R28, [R77+0x11100] ;  /* 0x011100004d1c783b */ /* 0x000eae0000000200 */
[----:B------:R-:W-:Y:S01]  /*2710*/  HMMA.16816.F32 R60, R72, R62, R36 ;  /* 0x0000003e483c723c */ /* 0x000fe20000001824 */
[----:B------:R-:W2:Y:S04]  /*2720*/  LDSM.16.M88.4 R36, [R77+0x10900] ;  /* 0x010900004d24783b */ /* 0x000ea80000000200 */
[----:B------:R-:W2:Y:S03]  /*2730*/  LDSM.16.M88.4 R72, [R77+0x11900] ;  /* 0x011900004d48783b */ /* 0x000ea60000000200 */
[C---:B---3--:R-:W-:Y:S08]  /*2740*/  HMMA.16816.F32 R48, R32.reuse, R20, R48 ;  /* 0x000000142030723c */ /* 0x048ff00000001830 */
[C---:B------:R-:W-:Y:S01]  /*2750*/  HMMA.16816.F32 R44, R32.reuse, R22, R44 ;  /* 0x00000016202c723c */ /* 0x040fe2000000182c */
[----:B------:R-:W-:Y:S07]  /*2760*/  LDSM.16.M88.4 R20, [R0+0x10100] ;  /* 0x010100000014783b */ /* 0x000fee0000000200 */
[C---:B----4-:R-:W-:Y:S08]  /*2770*/  HMMA.16816.F32 R56, R32.reuse, R24, R56 ;  /* 0x000000182038723c */ /* 0x050ff00000001838 */
[C---:B------:R-:W-:Y:S01]  /*2780*/  HMMA.16816.F32 R52, R32.reuse, R26, R52 ;  /* 0x0000001a2034723c */ /* 0x040fe20000001834 */
[----:B------:R-:W3:Y:S07]  /*2790*/  LDSM.16.M88.4 R24, [R181+0x8000] ;  /* 0x00800000b518783b */ /* 0x000eee0000000200 */
[C---:B-1----:R-:W-:Y:S08]  /*27a0*/  HMMA.16816.F32 R68, R32.reuse, R16, R68 ;  /* 0x000000102044723c */ /* 0x042ff00000001844 */
[----:B------:R-:W-:Y:S01]  /*27b0*/  HMMA.16816.F32 R60, R32, R18, R60 ;  /* 0x00000012203c723c */ /* 0x000fe2000000183c */
[----:B------:R-:W1:Y:S04]  /*27c0*/  LDSM.16.M88.4 R16, [R0+0x10900] ;  /* 0x010900000010783b */ /* 0x000e680000000200 */
[----:B------:R-:W-:Y:S03]  /*27d0*/  LDSM.16.M88.4 R32, [R180+0x8000] ;  /* 0x00800000b420783b */ /* 0x000fe60000000200 */
[C---:B-----5:R-:W-:Y:S08]  /*27e0*/  HMMA.16816.F32 R12, R64.reuse, R40, R12 ;  /* 0x00000028400c723c */ /* 0x060ff0000000180c */
[C---:B------:R-:W-:Y:S01]  /*27f0*/  HMMA.16816.F32 R8, R64.reuse, R42, R8 ;  /* 0x0000002a4008723c */ /* 0x040fe20000001808 */
[----:B------:R-:W-:Y:S07]  /*2800*/  LDSM.16.M88.4 R40, [R0+0x11900] ;  /* 0x011900000028783b */ /* 0x000fee0000000200 */
[C---:B--2---:R-:W-:Y:S08]  /*2810*/  HMMA.16816.F32 R48, R64.reuse, R28, R48 ;  /* 0x0000001c4030723c */ /* 0x044ff00000001830 */
[C---:B------:R-:W-:Y:S01]  /*2820*/  HMMA.16816.F32 R44, R64.reuse, R30, R44 ;  /* 0x0000001e402c723c */ /* 0x040fe2000000182c */
[----:B------:R2:W4:Y:S07]  /*2830*/  LDSM.16.M88.4 R28, [R0+0x11100] ;  /* 0x01110000001c783b */ /* 0x00052e0000000200 */
[C---:B------:R-:W-:Y:S08]  /*2840*/  HMMA.16816.F32 R56, R64.reuse, R36, R56 ;  /* 0x000000244038723c */ /* 0x040ff00000001838 */
[C---:B------:R-:W-:Y:S01]  /*2850*/  HMMA.16816.F32 R52, R64.reuse, R38, R52 ;  /* 0x000000264034723c */ /* 0x040fe20000001834 */
[----:B------:R-:W-:Y:S07]  /*2860*/  LDSM.16.M88.4 R36, [R2+0x10100] ;  /* 0x010100000224783b */ /* 0x000fee0000000200 */
[----:B------:R-:W-:Y:S01]  /*2870*/  HMMA.16816.F32 R68, R64, R72, R68 ;  /* 0x000000484044723c */ /* 0x000fe20000001844 */
[----:B--2---:R-:W-:-:S05]  /*2880*/  LOP3.LUT R0, R76, 0xffffffe0, RZ, 0xc0, !PT ;  /* 0xffffffe04c007812 */ /* 0x004fca00078ec0ff */
[----:B------:R-:W-:Y:S02]  /*2890*/  IMAD.IADD R0, R5, 0x1, -R0 ;  /* 0x0000000105007824 */ /* 0x000fe400078e0a00 */
[----:B------:R-:W-:Y:S01]  /*28a0*/  HMMA.16816.F32 R60, R64, R74, R60 ;  /* 0x0000004a403c723c */ /* 0x000fe2000000183c */
[----:B------:R-:W-:Y:S07]  /*28b0*/  LDSM.16.M88.4 R64, [R2+0x10900] ;  /* 0x010900000240783b */ /* 0x000fee0000000200 */
[C---:B---3--:R-:W-:Y:S08]  /*28c0*/  HMMA.16816.F32 R12, R24.reuse, R20, R12 ;  /* 0x00000014180c723c */ /* 0x048ff0000000180c */
[C---:B------:R-:W-:Y:S01]  /*28d0*/  HMMA.16816.F32 R8, R24.reuse, R22, R8 ;  /* 0x000000161808723c */ /* 0x040fe20000001808 */
[----:B------:R-:W2:Y:S07]  /*28e0*/  LDSM.16.M88.4 R20, [R2+0x11100] ;  /* 0x011100000214783b */ /* 0x000eae0000000200 */
[C---:B-1----:R-:W-:Y:S08]  /*28f0*/  HMMA.16816.F32 R56, R24.reuse, R16, R56 ;  /* 0x000000101838723c */ /* 0x042ff00000001838 */
[C---:B------:R-:W-:Y:S01]  /*2900*/  HMMA.16816.F32 R52, R24.reuse, R18, R52 ;  /* 0x000000121834723c */ /* 0x040fe20000001834 */
[----:B------:R-:W1:Y:S07]  /*2910*/  LDSM.16.M88.4 R16, [R2+0x11900] ;  /* 0x011900000210783b */ /* 0x000e6e0000000200 */
[C---:B----4-:R-:W-:Y:S08]  /*2920*/  HMMA.16816.F32 R48, R24.reuse, R28, R48 ;  /* 0x0000001c1830723c */ /* 0x050ff00000001830 */
[C---:B------:R-:W-:Y:S08]  /*2930*/  HMMA.16816.F32 R44, R24.reuse, R30, R44 ;  /* 0x0000001e182c723c */ /* 0x040ff0000000182c */
[C---:B------:R-:W-:Y:S08]  /*2940*/  HMMA.16816.F32 R68, R24.reuse, R40, R68 ;  /* 0x000000281844723c */ /* 0x040ff00000001844 */
[----:B------:R-:W-:Y:S07]  /*2950*/  HMMA.16816.F32 R60, R24, R42, R60 ;  /* 0x0000002a183c723c */ /* 0x000fee000000183c */
[----:B------:R-:W-:Y:S01]  /*2960*/  LEA.HI R24, R78, R5, RZ, 0x2 ;  /* 0x000000054e187211 */ /* 0x000fe200078f10ff */
[----:B--2---:R-:W-:Y:S01]  /*2970*/  HMMA.16816.F32 R48, R32, R20, R48 ;  /* 0x000000142030723c */ /* 0x004fe20000001830 */
[----:B------:R-:W-:-:S02]  /*2980*/  SHF.R.S32.HI R26, RZ, 0x1f, R7 ;  /* 0x0000001fff1a7819 */ /* 0x000fc40000011407 */
[----:B------:R-:W-:Y:S02]  /*2990*/  LOP3.LUT R24, R24, 0xfffffffc, RZ, 0xc0, !PT ;  /* 0xfffffffc18187812 */ /* 0x000fe400078ec0ff */
[----:B------:R-:W-:Y:S02]  /*29a0*/  LEA.HI R26, R26, R7, RZ, 0x3 ;  /* 0x000000071a1a7211 */ /* 0x000fe400078f18ff */
[----:B------:R-:W-:Y:S01]  /*29b0*/  SHF.R.S32.HI R25, RZ, 0x1f, R0 ;  /* 0x0000001fff197819 */ /* 0x000fe20000011400 */
[----:B------:R-:W-:Y:S01]  /*29c0*/  IMAD.IADD R24, R5, 0x1, -R24 ;  /* 0x0000000105187824 */ /* 0x000fe200078e0a18 */
[----:B------:R-:W-:Y:S01]  /*29d0*/  LOP3.LUT R26, R26, 0xffffff8, RZ, 0xc0, !PT ;  /* 0x0ffffff81a1a7812 */ /* 0x000fe200078ec0ff */
[----:B-1----:R-:W-:Y:S01]  /*29e0*/  HMMA.16816.F32 R68, R32, R16, R68 ;  /* 0x000000102044723c */ /* 0x002fe20000001844 */
[----:B------:R-:W-:Y:S02]  /*29f0*/  LEA.HI R2, R25, R0, RZ, 0x2 ;  /* 0x0000000019027211 */ /* 0x000fe400078f10ff */
[----:B------:R-:W-:Y:S01]  /*2a00*/  LEA.HI R5, R24, R24, RZ, 0x1 ;  /* 0x0000001818057211 */ /* 0x000fe200078f08ff */
[----:B------:R-:W-:Y:S01]  /*2a10*/  IMAD.IADD R26, R7, 0x1, -R26 ;  /* 0x00000001071a7824 */ /* 0x000fe200078e0a1a */
[----:B------:R-:W-:-:S02]  /*2a20*/  LEA.HI.SX32 R7, R2, UR8, 0x1e ;  /* 0x0000000802077c11 */ /* 0x000fc4000f8ff2ff */
[----:B------:R-:W-:Y:S01]  /*2a30*/  LOP3.LUT R5, R5, 0x1ffffffe, RZ, 0xc0, !PT ;  /* 0x1ffffffe05057812 */ /* 0x000fe200078ec0ff */
[----:B------:R-:W-:Y:S01]  /*2a40*/  IMAD.U32 R16, RZ, RZ, UR4 ;  /* 0x00000004ff107e24 */ /* 0x000fe2000f8e00ff */
[----:B------:R-:W-:Y:S01]  /*2a50*/  LOP3.LUT R197, R2, 0x7ffffffc, RZ, 0xc0, !PT ;  /* 0x7ffffffc02c57812 */ /* 0x000fe200078ec0ff */
[----:B------:R-:W-:Y:S01]  /*2a60*/  IMAD R196, R26, 0x10, R7 ;  /* 0x000000101ac47824 */ /* 0x000fe200078e0207 */
[C---:B------:R-:W-:Y:S01]  /*2a70*/  HMMA.16816.F32 R60, R32.reuse, R18, R60 ;  /* 0x00000012203c723c */ /* 0x040fe2000000183c */
[----:B------:R-:W-:Y:S02]  /*2a80*/  IMAD.IADD R5, R24, 0x1, -R5 ;  /* 0x0000000118057824 */ /* 0x000fe400078e0a05 */
[----:B------:R-:W-:Y:S02]  /*2a90*/  IMAD.IADD R197, R0, 0x1, -R197 ;  /* 0x0000000100c57824 */ /* 0x000fe400078e0ac5 */
[----:B------:R-:W-:Y:S02]  /*2aa0*/  IMAD R196, R5, 0x8, R196 ;  /* 0x0000000805c47824 */ /* 0x000fe400078e02c4 */
[----:B------:R-:W-:Y:S01]  /*2ab0*/  IMAD.SHL.U32 R197, R197, 0x2, RZ ;  /* 0x00000002c5c57824 */ /* 0x000fe200078e00ff */
[----:B------:R-:W-:Y:S01]  /*2ac0*/  HMMA.16816.F32 R44, R32, R22, R44 ;  /* 0x00000016202c723c */ /* 0x000fe2000000182c */
[----:B------:R-:W-:-:S03]  /*2ad0*/  @P5 IMAD.HI.U32 R5, R196, c[0x0][0x2c8], RZ ;  /* 0x0000b200c4055a27 */ /* 0x000fc600078e00ff */
[----:B------:R-:W-:Y:S01]  /*2ae0*/  IADD3 R16, R16, -c[0x0][0x168], -R197 ;  /* 0x80005a0010107a10 */ /* 0x000fe20007ffe8c5 */
[----:B------:R-:W-:Y:S01]  /*2af0*/  IMAD.MOV.U32 R20, RZ, RZ, R196 ;  /* 0x000000ffff147224 */ /* 0x000fe200078e00c4 */
[----:B------:R-:W-:Y:S02]  /*2b00*/  @P0 SHF.R.U32.HI R20, RZ, c[0x0][0x2cc], R5 ;  /* 0x0000b300ff140a19 */ /* 0x000fe40000011605 */
[----:B------:R-:W-:Y:S01]  /*2b10*/  PLOP3.LUT P0, PT, PT, PT, UP2, 0x40, 0x0 ;  /* 0x000000000000781c */ /* 0x000fe20003f0e828 */
[----:B------:R-:W-:Y:S01]  /*2b20*/  HMMA.16816.F32 R12, R32, R36, R12 ;  /* 0x00000024200c723c */ /* 0x000fe2000000180c */
[C---:B------:R-:W-:Y:S01]  /*2b30*/  IADD3 R18, R16.reuse, c[0x0][0x328], RZ ;  /* 0x0000ca0010127a10 */ /* 0x040fe20007ffe0ff */
[----:B------:R-:W1:Y:S01]  /*2b40*/  SHFL.IDX PT, R5, R20, RZ, 0x1c1f ;  /* 0x001c1fff14057589 */ /* 0x000e6200000e0000 */
[----:B------:R-:W-:Y:S02]  /*2b50*/  IADD3 R16, R16, UR16, RZ ;  /* 0x0000001010107c10 */ /* 0x000fe4000fffe0ff */
[----:B------:R-:W-:-:S03]  /*2b60*/  IADD3 R2, -R197, c[0x0][0x1d0], -R6 ;  /* 0x00007400c5027a10 */ /* 0x000fc60007ffe906 */
[C---:B------:R-:W-:Y:S08]  /*2b70*/  HMMA.16816.F32 R8, R32.reuse, R38, R8 ;  /* 0x000000262008723c */ /* 0x040ff00000001808 */
[C---:B------:R-:W-:Y:S08]  /*2b80*/  HMMA.16816.F32 R56, R32.reuse, R64, R56 ;  /* 0x000000402038723c */ /* 0x040ff00000001838 */
[----:B------:R-:W-:Y:S01]  /*2b90*/  HMMA.16816.F32 R52, R32, R66, R52 ;  /* 0x000000422034723c */ /* 0x000fe20000001834 */
[----:B-1----:R-:W-:-:S02]  /*2ba0*/  IMAD.IADD R23, R18, 0x1, R5 ;  /* 0x0000000112177824 */ /* 0x002fc400078e0205 */
[----:B------:R-:W-:-:S03]  /*2bb0*/  IMAD.IADD R22, R16, 0x1, R5 ;  /* 0x0000000110167824 */ /* 0x000fc600078e0205 */
[----:B------:R-:W-:Y:S01]  /*2bc0*/  IMNMX R23, R23, R2, PT ;  /* 0x0000000217177217 */ /* 0x000fe20003800200 */
        /* <DEDUP_REMOVED lines=14> */
.L_x_2079:
[----:B------:R-:W-:Y:S02]  /*2cb0*/  ULDC UR4, c[0x0][0x32c] ;  /* 0x0000cb0000047ab9 */ /* 0x000fe40000000800 */
[----:B------:R-:W-:-:S06]  /*2cc0*/  UISETP.NE.AND UP0, UPT, UR6, UR4, UPT ;  /* 0x000000040600728c */ /* 0x000fcc000bf05270 */
[----:B------:R-:W-:-:S13]  /*2cd0*/  PLOP3.LUT P0, PT, PT, PT, UP0, 0x80, 0x0 ;  /* 0x000000000000781c */ /* 0x000fda0003f0f008 */
[----:B------:R-:W-:-:S05]  /*2ce0*/  @P0 IMAD.HI.U32 R0, R5, c[0x0][0x330], RZ ;  /* 0x0000cc0005000a27 */ /* 0x000fca00078e00ff */
[----:B------:R-:W-:Y:S02]  /*2cf0*/  @P0 SHF.R.U32.HI R5, RZ, c[0x0][0x334], R0 ;  /* 0x0000cd00ff050a19 */ /* 0x000fe40000011600 */
.L_x_2080:
[----:B------:R-:W-:Y:S05]  /*2d00*/  BSYNC B0 ;  /* 0x0000000000007941 */ /* 0x000fea0003800000 */
.L_x_2078:
[----:B------:R-:W-:-:S04]  /*2d10*/  IMAD R0, R5, c[0x0][0x32c], -R6 ;  /* 0x0000cb0005007a24 */ /* 0x000fc800078e0a06 */
[----:B------:R-:W-:-:S05]  /*2d20*/  IMAD.IADD R5, R0, 0x1, -R197 ;  /* 0x0000000100057824 */ /* 0x000fca00078e0ac5 */
[----:B------:R-:W-:Y:S02]  /*2d30*/  IADD3 R0, R5, c[0x0][0x32c], RZ ;  /* 0x0000cb0005007a10 */ /* 0x000fe40007ffe0ff */
[----:B------:R-:W-:Y:S02]  /*2d40*/  IMNMX R22, R22, R5, !PT ;  /* 0x0000000516167217 */ /* 0x000fe40007800200 */
[----:B------:R-:W-:Y:S02]  /*2d50*/  IMNMX R23, R23, R0, PT ;  /* 0x0000000017177217 */ /* 0x000fe40003800200 */
.L_x_2077:
[----:B------:R-:W-:Y:S01]  /*2d60*/  ISETP.LT.AND P6, PT, RZ, UR17, PT ;  /* 0x00000011ff007c0c */ /* 0x000fe2000bfc1270 */
[----:B------:R-:W1:Y:S03]  /*2d70*/  SHFL.IDX PT, R25, R20, 0x1, 0x1c1f ;  /* 0x003c1f0014197f89 */ /* 0x000e6600000e0000 */
[C---:B------:R-:W-:Y:S02]  /*2d80*/  ISETP.GT.AND P0, PT, R22.reuse, RZ, P6 ;  /* 0x000000ff1600720c */ /* 0x040fe40003704270 */
[----:B------:R-:W-:-:S02]  /*2d90*/  ISETP.GT.AND P5, PT, R22, 0x1, P6 ;  /* 0x000000011600780c */ /* 0x000fc400037a4270 */
[C---:B------:R-:W-:Y:S02]  /*2da0*/  ISETP.LT.OR P0, PT, R23.reuse, 0x1, P0 ;  /* 0x000000011700780c */ /* 0x040fe40000701670 */
[----:B------:R-:W-:Y:S02]  /*2db0*/  ISETP.LT.OR P5, PT, R23, 0x2, P5 ;  /* 0x000000021700780c */ /* 0x000fe40002fa1670 */
[----:B------:R-:W-:Y:S02]  /*2dc0*/  FSEL R0, R12, -INF , !P0 ;  /* 0xff8000000c007808 */ /* 0x000fe40004000000 */
[----:B------:R-:W-:Y:S02]  /*2dd0*/  ISETP.GT.AND P0, PT, R22, 0x8, P6 ;  /* 0x000000081600780c */ /* 0x000fe40003704270 */
[----:B------:R-:W-:Y:S02]  /*2de0*/  FSEL R21, R13, -INF , !P5 ;  /* 0xff8000000d157808 */ /* 0x000fe40006800000 */
[----:B------:R-:W-:-:S02]  /*2df0*/  ISETP.LT.OR P0, PT, R23, 0x9, P0 ;  /* 0x000000091700780c */ /* 0x000fc40000701670 */
[----:B------:R-:W-:Y:S02]  /*2e00*/  ISETP.GT.AND P5, PT, R22, 0x9, P6 ;  /* 0x000000091600780c */ /* 0x000fe400037a4270 */
[----:B------:R-:W-:Y:S02]  /*2e10*/  FSEL R19, R8, -INF , !P0 ;  /* 0xff80000008137808 */ /* 0x000fe40004000000 */
[----:B------:R-:W-:Y:S02]  /*2e20*/  ISETP.GT.AND P0, PT, R22, 0x10, P6 ;  /* 0x000000101600780c */ /* 0x000fe40003704270 */
[C---:B------:R-:W-:Y:S02]  /*2e30*/  ISETP.LT.OR P5, PT, R23.reuse, 0xa, P5 ;  /* 0x0000000a1700780c */ /* 0x040fe40002fa1670 */
[----:B------:R-:W-:Y:S02]  /*2e40*/  ISETP.LT.OR P0, PT, R23, 0x11, P0 ;  /* 0x000000111700780c */ /* 0x000fe40000701670 */
[----:B------:R-:W-:-:S02]  /*2e50*/  FSEL R17, R9, -INF , !P5 ;  /* 0xff80000009117808 */ /* 0x000fc40006800000 */
[----:B------:R-:W-:Y:S02]  /*2e60*/  FSEL R7, R56, -INF , !P0 ;  /* 0xff80000038077808 */ /* 0x000fe40004000000 */
[C---:B------:R-:W-:Y:S02]  /*2e70*/  ISETP.GT.AND P0, PT, R22.reuse, 0x18, P6 ;  /* 0x000000181600780c */ /* 0x040fe40003704270 */
[----:B------:R-:W-:Y:S02]  /*2e80*/  ISETP.GT.AND P5, PT, R22, 0x11, P6 ;  /* 0x000000111600780c */ /* 0x000fe400037a4270 */
[C---:B------:R-:W-:Y:S02]  /*2e90*/  ISETP.LT.OR P0, PT, R23.reuse, 0x19, P0 ;  /* 0x000000191700780c */ /* 0x040fe40000701670 */
[----:B------:R-:W-:Y:S02]  /*2ea0*/  ISETP.LT.OR P5, PT, R23, 0x12, P5 ;  /* 0x000000121700780c */ /* 0x000fe40002fa1670 */
[----:B------:R-:W-:-:S02]  /*2eb0*/  FSEL R13, R52, -INF , !P0 ;  /* 0xff800000340d7808 */ /* 0x000fc40004000000 */
[C---:B------:R-:W-:Y:S02]  /*2ec0*/  ISETP.GT.AND P0, PT, R22.reuse, 0x20, P6 ;  /* 0x000000201600780c */ /* 0x040fe40003704270 */
[----:B------:R-:W-:Y:S02]  /*2ed0*/  FSEL R5, R57, -INF , !P5 ;  /* 0xff80000039057808 */ /* 0x000fe40006800000 */
[C---:B------:R-:W-:Y:S02]  /*2ee0*/  ISETP.LT.OR P0, PT, R23.reuse, 0x21, P0 ;  /* 0x000000211700780c */ /* 0x040fe40000701670 */
[----:B------:R-:W-:Y:S02]  /*2ef0*/  ISETP.GT.AND P5, PT, R22, 0x19, P6 ;  /* 0x000000191600780c */ /* 0x000fe400037a4270 */
[----:B------:R-:W-:Y:S02]  /*2f00*/  FSEL R175, R48, -INF , !P0 ;  /* 0xff80000030af7808 */ /* 0x000fe40004000000 */
[----:B------:R-:W-:-:S02]  /*2f10*/  ISETP.LT.OR P5, PT, R23, 0x1a, P5 ;  /* 0x0000001a1700780c */ /* 0x000fc40002fa1670 */
        /* <DEDUP_REMOVED lines=18> */
[----:B------:R-:W-:Y:S02]  /*3040*/  PLOP3.LUT P0, PT, PT, PT, UP2, 0x40, 0x0 ;  /* 0x000000000000781c */ /* 0x000fe40003f0e828 */
[----:B------:R-:W-:Y:S02]  /*3050*/  FSEL R169, R69, -INF , !P5 ;  /* 0xff80000045a97808 */ /* 0x000fe40006800000 */
[----:B------:R-:W-:Y:S01]  /*3060*/  ISETP.GT.AND P5, PT, R22, 0x39, P6 ;  /* 0x000000391600780c */ /* 0x000fe200037a4270 */
[----:B-1----:R-:W-:-:S03]  /*3070*/  IMAD.IADD R22, R16, 0x1, R25 ;  /* 0x0000000110167824 */ /* 0x002fc600078e0219 */
[----:B------:R-:W-:Y:S01]  /*3080*/  ISETP.LT.OR P5, PT, R23, 0x3a, P5 ;  /* 0x0000003a1700780c */ /* 0x000fe20002fa1670 */
[----:B------:R-:W-:-:S03]  /*3090*/  IMAD.IADD R23, R18, 0x1, R25 ;  /* 0x0000000112177824 */ /* 0x000fc600078e0219 */
[----:B------:R-:W-:Y:S02]  /*30a0*/  FSEL R165, R61, -INF , !P5 ;  /* 0xff8000003da57808 */ /* 0x000fe40006800000 */
        /* <DEDUP_REMOVED lines=16> */
.L_x_2083:
[----:B------:R-:W-:Y:S02]  /*31b0*/  ULDC UR4, c[0x0][0x32c] ;  /* 0x0000cb0000047ab9 */ /* 0x000fe40000000800 */
[----:B------:R-:W-:-:S06]  /*31c0*/  UISETP.NE.AND UP0, UPT, UR6, UR4, UPT ;  /* 0x000000040600728c */ /* 0x000fcc000bf05270 */
[----:B------:R-:W-:Y:S02]  /*31d0*/  PLOP3.LUT P5, PT, PT, PT, UP0, 0x80, 0x0 ;  /* 0x000000000000781c */ /* 0x000fe40003faf008 */
[----:B------:R-:W-:-:S11]  /*31e0*/  PLOP3.LUT P0, PT, PT, PT, UP0, 0x80, 0x0 ;  /* 0x000000000000781c */ /* 0x000fd60003f0f008 */
[----:B------:R-:W-:-:S05]  /*31f0*/  @P5 IMAD.HI.U32 R8, R23, c[0x0][0x330], RZ ;  /* 0x0000cc0017085a27 */ /* 0x000fca00078e00ff */
[----:B------:R-:W-:Y:S02]  /*3200*/  @P0 SHF.R.U32.HI R23, RZ, c[0x0][0x334], R8 ;  /* 0x0000cd00ff170a19 */ /* 0x000fe40000011608 */
.L_x_2084:
[----:B------:R-:W-:Y:S05]  /*3210*/  BSYNC B0 ;  /* 0x0000000000007941 */ /* 0x000fea0003800000 */
.L_x_2082:
[----:B------:R-:W-:-:S04]  /*3220*/  IMAD R6, R23, c[0x0][0x32c], -R6 ;  /* 0x0000cb0017067a24 */ /* 0x000fc800078e0a06 */
[----:B------:R-:W-:-:S05]  /*3230*/  IMAD.IADD R25, R6, 0x1, -R197 ;  /* 0x0000000106197824 */ /* 0x000fca00078e0ac5 */
[----:B------:R-:W-:Y:S02]  /*3240*/  IADD3 R23, R25, c[0x0][0x32c], RZ ;  /* 0x0000cb0019177a10 */ /* 0x000fe40007ffe0ff */
[----:B------:R-:W-:Y:S02]  /*3250*/  IMNMX R22, R22, R25, !PT ;  /* 0x0000001916167217 */ /* 0x000fe40007800200 */
[----:B------:R-:W-:Y:S02]  /*3260*/  IMNMX R2, R2, R23, PT ;  /* 0x0000001702027217 */ /* 0x000fe40003800200 */
.L_x_2081:
[----:B------:R-:W-:Y:S01]  /*3270*/  ISETP.GT.AND P5, PT, R22, 0x8, P6 ;  /* 0x000000081600780c */ /* 0x000fe200037a4270 */
[----:B------:R-:W-:-:S04]  /*3280*/  DEPBAR.LE SB0, 0x2 ;  /* 0x000080800000791a */ /* 0x000fc80000000000 */
[----:B------:R-:W-:Y:S01]  /*3290*/  BAR.SYNC.DEFER_BLOCKING 0x0 ;  /* 0x0000000000007b1d */ /* 0x000fe20000010000 */
[----:B------:R-:W-:Y:S01]  /*32a0*/  ISETP.LT.OR P5, PT, R2, 0x9, P5 ;  /* 0x000000090200780c */ /* 0x000fe20002fa1670 */
[----:B------:R-:W-:Y:S01]  /*32b0*/  IMAD.SHL.U32 R135, R4, 0x2, RZ ;  /* 0x0000000204877824 */ /* 0x000fe200078e00ff */
[----:B------:R-:W-:Y:S01]  /*32c0*/  ISETP.GT.AND P0, PT, R22, 0x1, P6 ;  /* 0x000000011600780c */ /* 0x000fe20003704270 */
[----:B------:R-:W-:Y:S01]  /*32d0*/  UIADD3 UR4, UR17, -0x3, URZ ;  /* 0xfffffffd11047890 */ /* 0x000fe2000fffe03f */
[----:B------:R-:W-:Y:S01]  /*32e0*/  FSEL R18, R10, -INF , !P5 ;  /* 0xff8000000a127808 */ /* 0x000fe20006800000 */
[--C-:B------:R-:W-:Y:S01]  /*32f0*/  IMAD R134, R3, 0x2, R135.reuse ;  /* 0x0000000203867824 */ /* 0x100fe200078e0287 */
[----:B------:R-:W-:Y:S01]  /*3300*/  ISETP.GT.AND P5, PT, R22, 0x10, P6 ;  /* 0x000000101600780c */ /* 0x000fe200037a4270 */
[C---:B------:R-:W-:Y:S01]  /*3310*/  IMAD.IADD R166, R183.reuse, 0x1, R135 ;  /* 0x00000001b7a67824 */ /* 0x040fe200078e0287 */
[C---:B------:R-:W-:Y:S01]  /*3320*/  ISETP.LT.OR P0, PT, R2.reuse, 0x2, P0 ;  /* 0x000000020200780c */ /* 0x040fe20000701670 */
[----:B------:R-:W-:Y:S01]  /*3330*/  IMAD.IADD R155, R183, 0x1, R134 ;  /* 0x00000001b79b7824 */ /* 0x000fe200078e0286 */
[----:B------:R-:W-:Y:S01]  /*3340*/  ISETP.LT.OR P5, PT, R2, 0x11, P5 ;  /* 0x000000110200780c */ /* 0x000fe20002fa1670 */
[----:B------:R-:W-:Y:S01]  /*3350*/  IMAD R3, R3, 0x2, R166 ;  /* 0x0000000203037824 */ /* 0x000fe200078e02a6 */
[----:B------:R-:W-:Y:S01]  /*3360*/  FMNMX.FTZ R8, R0, R21, !PT ;  /* 0x0000001500087209 */ /* 0x000fe20007810000 */
[----:B------:R-:W-:Y:S01]  /*3370*/  UISETP.GE.AND UP0, UPT, UR4, UR10, UPT ;  /* 0x0000000a0400728c */ /* 0x000fe2000bf06270 */
[----:B------:R-:W-:Y:S01]  /*3380*/  FSEL R20, R15, -INF , !P0 ;  /* 0xff8000000f147808 */ /* 0x000fe20004000000 */
[----:B------:R-:W-:Y:S01]  /*3390*/  UIADD3 UR17, UR17, -0x2, URZ ;  /* 0xfffffffe11117890 */ /* 0x000fe2000fffe03f */
[----:B------:R-:W-:-:S02]  /*33a0*/  ISETP.GT.AND P0, PT, R22, 0x9, P6 ;  /* 0x000000091600780c */ /* 0x000fc40003704270 */
[----:B------:R-:W-:Y:S02]  /*33b0*/  FSEL R16, R58, -INF , !P5 ;  /* 0xff8000003a107808 */ /* 0x000fe40006800000 */
[----:B------:R-:W-:Y:S02]  /*33c0*/  FMNMX.FTZ R8, R19, R8, !PT ;  /* 0x0000000813087209 */ /* 0x000fe40007810000 */
[----:B------:R-:W-:Y:S01]  /*33d0*/  ISETP.GT.AND P5, PT, R22, RZ, P6 ;  /* 0x000000ff1600720c */ /* 0x000fe200037a4270 */
[----:B------:R-:W-:Y:S01]  /*33e0*/  LDSM.16.MT88.4 R40, [R135+0x2100] ;  /* 0x002100008728783b */ /* 0x000fe20000004200 */
[C---:B------:R-:W-:Y:S01]  /*33f0*/  ISETP.LT.OR P0, PT, R2.reuse, 0xa, P0 ;  /* 0x0000000a0200780c */ /* 0x040fe20000701670 */
[----:B------:R-:W-:Y:S01]  /*3400*/  @UP0 USHF.R.S32.HI UR5, URZ, 0x1f, UR4 ;  /* 0x0000001f3f050899 */ /* 0x000fe20008011404 */
[----:B------:R-:W-:Y:S01]  /*3410*/  FMNMX.FTZ R8, R17, R8, !PT ;  /* 0x0000000811087209 */ /* 0x000fe20007810000 */
[----:B------:R-:W-:Y:S01]  /*3420*/  LDSM.16.MT88.4 R64, [R155+0x2100] ;  /* 0x002100009b40783b */ /* 0x000fe20000004200 */
[----:B------:R-:W-:-:S02]  /*3430*/  ISETP.LT.OR P5, PT, R2, 0x1, P5 ;  /* 0x000000010200780c */ /* 0x000fc40002fa1670 */
[----:B------:R-:W-:Y:S01]  /*3440*/  FSEL R6, R11, -INF , !P0 ;  /* 0xff8000000b067808 */ /* 0x000fe20004000000 */
[----:B------:R-:W-:Y:S01]  /*3450*/  LDSM.16.MT88.4 R72, [R135+0x4100] ;  /* 0x004100008748783b */ /* 0x000fe20000004200 */
[----:B------:R-:W-:Y:S02]  /*3460*/  ISETP.GT.AND P0, PT, R22, 0x11, P6 ;  /* 0x000000111600780c */ /* 0x000fe40003704270 */
[----:B------:R-:W-:Y:S01]  /*3470*/  FMNMX.FTZ R8, R7, R8, !PT ;  /* 0x0000000807087209 */ /* 0x000fe20007810000 */
[----:B------:R-:W-:Y:S01]  /*3480*/  LDSM.16.MT88.4 R124, [R135+0x100] ;  /* 0x00010000877c783b */ /* 0x000fe20000004200 */
[----:B------:R-:W-:Y:S02]  /*3490*/  FSEL R14, R14, -INF , !P5 ;  /* 0xff8000000e0e7808 */ /* 0x000fe40006800000 */
[----:B------:R-:W-:Y:S01]  /*34a0*/  ISETP.LT.OR P0, PT, R2, 0x12, P0 ;  /* 0x000000120200780c */ /* 0x000fe20000701670 */
[----:B------:R-:W-:Y:S01]  /*34b0*/  LDSM.16.MT88.4 R104, [R166+0x100] ;  /* 0x00010000a668783b */ /* 0x000fe20000004200 */
[----:B------:R-:W-:-:S02]  /*34c0*/  FMNMX.FTZ R8, R5, R8, !PT ;  /* 0x0000000805087209 */ /* 0x000fc40007810000 */
[----:B------:R-:W-:Y:S01]  /*34d0*/  FMNMX.FTZ R11, R14, R20, !PT ;  /* 0x000000140e0b7209 */ /* 0x000fe20007810000 */
[----:B------:R-:W-:Y:S01]  /*34e0*/  LDSM.16.MT88.4 R112, [R134+0x100] ;  /* 0x000100008670783b */ /* 0x000fe20000004200 */
[----:B------:R-:W-:Y:S02]  /*34f0*/  FSEL R12, R59, -INF , !P0 ;  /* 0xff8000003b0c7808 */ /* 0x000fe40004000000 */
[----:B------:R-:W-:Y:S01]  /*3500*/  FMNMX.FTZ R8, R13, R8, !PT ;  /* 0x000000080d087209 */ /* 0x000fe20007810000 */
[----:B------:R-:W-:Y:S01]  /*3510*/  LDSM.16.MT88.4 R120, [R3+0x100] ;  /* 0x000100000378783b */ /* 0x000fe20000004200 */
[----:B------:R-:W-:Y:S02]  /*3520*/  ISETP.GT.AND P0, PT, R22, 0x19, P6 ;  /* 0x000000191600780c */ /* 0x000fe40003704270 */
[----:B------:R-:W-:Y:S01]  /*3530*/  FMNMX.FTZ R11, R18, R11, !PT ;  /* 0x0000000b120b7209 */ /* 0x000fe20007810000 */
[----:B------:R-:W-:Y:S01]  /*3540*/  LDSM.16.MT88.4 R56, [R134+0x2100] ;  /* 0x002100008638783b */ /* 0x000fe20000004200 */
[----:B------:R-:W-:-:S02]  /*3550*/  ISETP.GT.AND P5, PT, R22, 0x18, P6 ;  /* 0x000000181600780c */ /* 0x000fc400037a4270 */
[----:B------:R-:W-:Y:S01]  /*3560*/  FMNMX.FTZ R24, R9, R8, !PT ;  /* 0x0000000809187209 */ /* 0x000fe20007810000 */
[----:B------:R-:W-:Y:S01]  /*3570*/  LDSM.16.MT88.4 R80, [R166+0x4100] ;  /* 0x00410000a650783b */ /* 0x000fe20000004200 */
[----:B------:R-:W-:Y:S02]  /*3580*/  ISETP.LT.OR P0, PT, R2, 0x1a, P0 ;  /* 0x0000001a0200780c */ /* 0x000fe40000701670 */
[----:B------:R-:W-:Y:S01]  /*3590*/  FMNMX.FTZ R11, R6, R11, !PT ;  /* 0x0000000b060b7209 */ /* 0x000fe20007810000 */
[----:B------:R-:W-:Y:S01]  /*35a0*/  LDSM.16.MT88.4 R88, [R134+0x4100] ;  /* 0x004100008658783b */ /* 0x000fe20000004200 */
[----:B------:R-:W-:Y:S02]  /*35b0*/  ISETP.LT.OR P5, PT, R2, 0x19, P5 ;  /* 0x000000190200780c */ /* 0x000fe40002fa1670 */
[----:B------:R-:W-:Y:S01]  /*35c0*/  FMNMX.FTZ R24, R175, R24, !PT ;  /* 0x00000018af187209 */ /* 0x000fe20007810000 */
[----:B------:R-:W-:Y:S01]  /*35d0*/  LDSM.16.MT88.4 R140, [R135+0x900] ;  /* 0x00090000878c783b */ /* 0x000fe20000004200 */
[----:B------:R-:W-:-:S02]  /*35e0*/  FSEL R8, R55, -INF , !P0 ;  /* 0xff80000037087808 */ /* 0x000fc40004000000 */
[----:B------:R-:W-:Y:S01]  /*35f0*/  FMNMX.FTZ R11, R16, R11, !PT ;  /* 0x0000000b100b7209 */ /* 0x000fe20007810000 */
[----:B------:R-:W-:Y:S01]  /*3600*/  LDSM.16.MT88.4 R32, [R134+0x900] ;  /* 0x000900008620783b */ /* 0x000fe20000004200 */
[----:B------:R-:W-:Y:S02]  /*3610*/  ISETP.GT.AND P0, PT, R22, 0x21, P6 ;  /* 0x000000211600780c */ /* 0x000fe40003704270 */
[----:B------:R-:W-:Y:S01]  /*3620*/  FSEL R10, R54, -INF , !P5 ;  /* 0xff800000360a7808 */ /* 0x000fe20006800000 */
[----:B------:R-:W-:Y:S01]  /*3630*/  LDSM.16.MT88.4 R136, [R166+0x900] ;  /* 0x00090000a688783b */ /* 0x000fe20000004200 */
[----:B------:R-:W-:Y:S02]  /*3640*/  FMNMX.FTZ R24, R173, R24, !PT ;  /* 0x00000018ad187209 */ /* 0x000fe40007810000 */
[----:B------:R-:W-:Y:S01]  /*3650*/  ISETP.GT.AND P5, PT, R22, 0x20, P6 ;  /* 0x000000201600780c */ /* 0x000fe200037a4270 */
[----:B------:R-:W-:Y:S01]  /*3660*/  LDSM.16.MT88.4 R28, [R155+0x900] ;  /* 0x000900009b1c783b */ /* 0x000fe20000004200 */
        /* <DEDUP_REMOVED lines=11> */
[----:B------:R-:W-:Y:S02]  /*3720*/  ISETP.LT.OR P0, PT, R2, 0x29, P0 ;  /* 0x000000290200780c */ /* 0x000fe40000701670 */
[----:B------:R-:W-:Y:S02]  /*3730*/  ISETP.GT.AND P5, PT, R22, 0x29, P6 ;  /* 0x000000291600780c */ /* 0x000fe400037a4270 */
[----:B------:R-:W-:-:S02]  /*3740*/  FMNMX.FTZ R24, R171, R24, !PT ;  /* 0x00000018ab187209 */ /* 0x000fc40007810000 */
[----:B------:R-:W-:Y:S02]  /*3750*/  FMNMX.FTZ R15, R178, R15, !PT ;  /* 0x0000000fb20f7209 */ /* 0x000fe40007810000 */
[----:B------:R-:W-:Y:S02]  /*3760*/  FSEL R160, R46, -INF , !P0 ;  /* 0xff8000002ea07808 */ /* 0x000fe40004000000 */
[----:B------:R-:W-:Y:S02]  /*3770*/  ISETP.LT.OR P5, PT, R2, 0x2a, P5 ;  /* 0x0000002a0200780c */ /* 0x000fe40002fa1670 */
[----:B------:R-:W-:Y:S02]  /*3780*/  ISETP.GT.AND P0, PT, R22, 0x30, P6 ;  /* 0x000000301600780c */ /* 0x000fe40003704270 */
[----:B------:R-:W-:Y:S02]  /*3790*/  FMNMX.FTZ R24, R169, R24, !PT ;  /* 0x00000018a9187209 */ /* 0x000fe40007810000 */
[----:B------:R-:W-:-:S02]  /*37a0*/  FMNMX.FTZ R15, R162, R15, !PT ;  /* 0x0000000fa20f7209 */ /* 0x000fc40007810000 */
[----:B------:R-:W-:Y:S02]  /*37b0*/  FSEL R176, R47, -INF , !P5 ;  /* 0xff8000002fb07808 */ /* 0x000fe40006800000 */
[----:B------:R-:W-:Y:S02]  /*37c0*/  ISETP.LT.OR P0, PT, R2, 0x31, P0 ;  /* 0x000000310200780c */ /* 0x000fe40000701670 */
[----:B------:R-:W-:Y:S02]  /*37d0*/  FMNMX.FTZ R24, R167, R24, !PT ;  /* 0x00000018a7187209 */ /* 0x000fe40007810000 */
[----:B------:R-:W-:Y:S02]  /*37e0*/  ISETP.GT.AND P5, PT, R22, 0x31, P6 ;  /* 0x000000311600780c */ /* 0x000fe400037a4270 */
[----:B------:R-:W-:Y:S02]  /*37f0*/  FMNMX.FTZ R15, R160, R15, !PT ;  /* 0x0000000fa00f7209 */ /* 0x000fe40007810000 */
[----:B------:R-:W-:-:S02]  /*3800*/  FSEL R172, R70, -INF , !P0 ;  /* 0xff80000046ac7808 */ /* 0x000fc40004000000 */
[----:B------:R-:W-:Y:S02]  /*3810*/  FMNMX.FTZ R11, R165, R24, !PT ;  /* 0x00000018a50b7209 */ /* 0x000fe40007810000 */
[----:B------:R-:W-:Y:S02]  /*3820*/  ISETP.LT.OR P5, PT, R2, 0x32, P5 ;  /* 0x000000320200780c */ /* 0x000fe40002fa1670 */
[----:B------:R-:W-:Y:S01]  /*3830*/  ISETP.GT.AND P0, PT, R22, 0x38, P6 ;  /* 0x000000381600780c */ /* 0x000fe20003704270 */
[----:B------:R-:W1:Y:S01]  /*3840*/  SHFL.BFLY PT, R24, R11, 0x2, 0x1f ;  /* 0x0c401f000b187f89 */ /* 0x000e6200000e0000 */
[----:B------:R-:W-:Y:S02]  /*3850*/  FMNMX.FTZ R15, R176, R15, !PT ;  /* 0x0000000fb00f7209 */ /* 0x000fe40007810000 */
[----:B------:R-:W-:Y:S02]  /*3860*/  ISETP.GT.AND P6, PT, R22, 0x39, P6 ;  /* 0x000000391600780c */ /* 0x000fe400037c4270 */
[----:B------:R-:W-:-:S02]  /*3870*/  FSEL R170, R71, -INF , !P5 ;  /* 0xff80000047aa7808 */ /* 0x000fc40006800000 */
[----:B------:R-:W-:Y:S02]  /*3880*/  ISETP.LT.OR P0, PT, R2, 0x39, P0 ;  /* 0x000000390200780c */ /* 0x000fe40000701670 */
[----:B------:R-:W-:Y:S02]  /*3890*/  FMNMX.FTZ R15, R172, R15, !PT ;  /* 0x0000000fac0f7209 */ /* 0x000fe40007810000 */
[----:B------:R-:W-:Y:S02]  /*38a0*/  ISETP.LT.OR P6, PT, R2, 0x3a, P6 ;  /* 0x0000003a0200780c */ /* 0x000fe400037c1670 */
[----:B------:R-:W-:Y:S02]  /*38b0*/  FSEL R168, R62, -INF , !P0 ;  /* 0xff8000003ea87808 */ /* 0x000fe40004000000 */
[----:B------:R-:W-:Y:S02]  /*38c0*/  FMNMX.FTZ R15, R170, R15, !PT ;  /* 0x0000000faa0f7209 */ /* 0x000fe40007810000 */
[----:B------:R-:W-:-:S02]  /*38d0*/  FSEL R164, R63, -INF , !P6 ;  /* 0xff8000003fa47808 */ /* 0x000fc40007000000 */
[----:B------:R-:W-:Y:S02]  /*38e0*/  FMNMX.FTZ R15, R168, R15, !PT ;  /* 0x0000000fa80f7209 */ /* 0x000fe40007810000 */
[----:B------:R-:W-:Y:S02]  /*38f0*/  PLOP3.LUT P6, PT, PT, PT, UP0, 0x80, 0x0 ;  /* 0x000000000000781c */ /* 0x000fe40003fcf008 */
[----:B------:R-:W-:Y:S02]  /*3900*/  FMNMX.FTZ R15, R164, R15, !PT ;  /* 0x0000000fa40f7209 */ /* 0x000fe40007810000 */
[----:B-1----:R-:W-:Y:S02]  /*3910*/  FMNMX.FTZ R23, R11, R24, !PT ;  /* 0x000000180b177209 */ /* 0x002fe40007810000 */
[----:B------:R-:W-:Y:S01]  /*3920*/  LDSM.16.MT88.4 R24, [R166+0x2900] ;  /* 0x00290000a618783b */ /* 0x000fe20000004200 */
[----:B------:R-:W-:-:S03]  /*3930*/  PLOP3.LUT P5, PT, PT, PT, UP0, 0x80, 0x0 ;  /* 0x000000000000781c */ /* 0x000fc60003faf008 */
        /* <DEDUP_REMOVED lines=14> */
[----:B-1----:R-:W-:Y:S01]  /*3a20*/  FMNMX.FTZ R0, R22, R11, !PT ;  /* 0x0000000b16007209 */ /* 0x002fe20007810000 */
[----:B------:R-:W-:-:S02]  /*3a30*/  FFMA.FTZ R149, R5, c[0x0][0x2d0], -R174 ;  /* 0x0000b40005957a23 */ /* 0x000fc400000108ae */
[--C-:B------:R-:W-:Y:S01]  /*3a40*/  FFMA.FTZ R146, R13, c[0x0][0x2d0], -R174.reuse ;  /* 0x0000b4000d927a23 */ /* 0x100fe200000108ae */
[C---:B------:R-:W-:Y:S01]  /*3a50*/  FSETP.NEU.FTZ.AND P0, PT, R0.reuse, -INF , PT ;  /* 0xff8000000000780b */ /* 0x040fe20003f1d000 */
[----:B------:R-:W-:Y:S01]  /*3a60*/  FMUL.FTZ R161, R0, c[0x0][0x2d0] ;  /* 0x0000b40000a17a20 */ /* 0x000fe20000410000 */
[----:B------:R-:W1:Y:S01]  /*3a70*/  MUFU.EX2 R157, R157 ;  /* 0x0000009d009d7308 */ /* 0x000e620000000800 */
[--C-:B------:R-:W-:Y:S02]  /*3a80*/  FFMA.FTZ R145, R9, c[0x0][0x2d0], -R174.reuse ;  /* 0x0000b40009917a23 */ /* 0x100fe400000108ae */
[----:B------:R-:W-:Y:S01]  /*3a90*/  FFMA.FTZ R201, R165, c[0x0][0x2d0], -R174 ;  /* 0x0000b400a5c97a23 */ /* 0x000fe200000108ae */
[----:B------:R-:W-:Y:S02]  /*3aa0*/  FSEL R161, R161, RZ, P0 ;  /* 0x000000ffa1a17208 */ /* 0x000fe40000000000 */
[----:B------:R-:W-:Y:S02]  /*3ab0*/  PLOP3.LUT P0, PT, PT, PT, UP0, 0x80, 0x0 ;  /* 0x000000000000781c */ /* 0x000fe40003f0f008 */
[----:B------:R-:W-:Y:S01]  /*3ac0*/  MUFU.EX2 R156, R156 ;  /* 0x0000009c009c7308 */ /* 0x000fe20000000800 */
[----:B------:R-:W-:-:S02]  /*3ad0*/  FFMA.FTZ R154, R14, c[0x0][0x2d0], -R161 ;  /* 0x0000b4000e9a7a23 */ /* 0x000fc400000108a1 */
[--C-:B------:R-:W-:Y:S02]  /*3ae0*/  FFMA.FTZ R153, R20, c[0x0][0x2d0], -R161.reuse ;  /* 0x0000b40014997a23 */ /* 0x100fe400000108a1 */
[--C-:B------:R-:W-:Y:S01]  /*3af0*/  FFMA.FTZ R150, R18, c[0x0][0x2d0], -R161.reuse ;  /* 0x0000b40012967a23 */ /* 0x100fe200000108a1 */
[----:B------:R-:W-:Y:S01]  /*3b00*/  LDSM.16.MT88.4 R20, [R134+0x2900] ;  /* 0x002900008614783b */ /* 0x000fe20000004200 */
[--C-:B------:R-:W-:Y:S01]  /*3b10*/  FFMA.FTZ R147, R6, c[0x0][0x2d0], -R161.reuse ;  /* 0x0000b40006937a23 */ /* 0x100fe200000108a1 */
[----:B------:R-:W2:Y:S01]  /*3b20*/  MUFU.EX2 R151, R151 ;  /* 0x0000009700977308 */ /* 0x000ea20000000800 */
[--C-:B------:R-:W-:Y:S01]  /*3b30*/  FFMA.FTZ R148, R16, c[0x0][0x2d0], -R161.reuse ;  /* 0x0000b40010947a23 */ /* 0x100fe200000108a1 */
[----:B------:R3:W4:Y:S01]  /*3b40*/  LDSM.16.MT88.4 R4, [R3+0x4100] ;  /* 0x004100000304783b */ /* 0x0007220000004200 */
[----:B-1----:R-:W-:Y:S01]  /*3b50*/  F2FP.PACK_AB R96, R157, R158 ;  /* 0x0000009e9d60723e */ /* 0x002fe200000000ff */
[--C-:B------:R-:W-:Y:S02]  /*3b60*/  FFMA.FTZ R133, R12, c[0x0][0x2d0], -R161.reuse ;  /* 0x0000b4000c857a23 */ /* 0x100fe400000108a1 */
[----:B------:R-:W1:Y:S01]  /*3b70*/  LDSM.16.MT88.4 R16, [R135+0x2900] ;  /* 0x002900008710783b */ /* 0x000e620000004200 */
[--C-:B------:R-:W-:Y:S01]  /*3b80*/  FFMA.FTZ R144, R10, c[0x0][0x2d0], -R161.reuse ;  /* 0x0000b4000a907a23 */ /* 0x100fe200000108a1 */
[----:B------:R-:W-:Y:S01]  /*3b90*/  MUFU.EX2 R154, R154 ;  /* 0x0000009a009a7308 */ /* 0x000fe20000000800 */
[--C-:B------:R-:W-:Y:S01]  /*3ba0*/  FFMA.FTZ R162, R162, c[0x0][0x2d0], -R161.reuse ;  /* 0x0000b400a2a27a23 */ /* 0x100fe200000108a1 */
[----:B------:R-:W5:Y:S01]  /*3bb0*/  LDSM.16.MT88.4 R12, [R155+0x2900] ;  /* 0x002900009b0c783b */ /* 0x000f620000004200 */
[----:B------:R-:W-:-:S02]  /*3bc0*/  FFMA.FTZ R160, R160, c[0x0][0x2d0], -R161 ;  /* 0x0000b400a0a07a23 */ /* 0x000fc400000108a1 */
[--C-:B------:R-:W-:Y:S02]  /*3bd0*/  FFMA.FTZ R170, R170, c[0x0][0x2d0], -R161.reuse ;  /* 0x0000b400aaaa7a23 */ /* 0x100fe400000108a1 */
[--C-:B------:R-:W-:Y:S01]  /*3be0*/  FFMA.FTZ R165, R168, c[0x0][0x2d0], -R161.reuse ;  /* 0x0000b400a8a57a23 */ /* 0x100fe200000108a1 */
[----:B------:R-:W3:Y:S01]  /*3bf0*/  MUFU.EX2 R153, R153 ;  /* 0x0000009900997308 */ /* 0x000ee20000000800 */
[----:B--2---:R-:W-:Y:S01]  /*3c00*/  F2FP.PACK_AB R98, R151, R156 ;  /* 0x0000009c9762723e */ /* 0x004fe200000000ff */
[----:B------:R-:W-:Y:S02]  /*3c10*/  FFMA.FTZ R202, R164, c[0x0][0x2d0], -R161 ;  /* 0x0000b400a4ca7a23 */ /* 0x000fe400000108a1 */
[----:B------:R-:W-:-:S04]  /*3c20*/  FADD.FTZ R157, R158, R157 ;  /* 0x0000009d9e9d7221 */ /* 0x000fc80000010000 */
[----:B------:R-:W-:Y:S01]  /*3c30*/  MUFU.EX2 R150, R150 ;  /* 0x0000009600967308 */ /* 0x000fe20000000800 */
[----:B---3--:R-:W-:Y:S02]  /*3c40*/  FFMA.FTZ R3, R8, c[0x0][0x2d0], -R161 ;  /* 0x0000b40008037a23 */ /* 0x008fe400000108a1 */
[----:B------:R-:W2:Y:S01]  /*3c50*/  LDSM.16.MT88.4 R8, [R135+0x4900] ;  /* 0x004900008708783b */ /* 0x000ea20000004200 */
[----:B------:R-:W-:-:S04]  /*3c60*/  FADD.FTZ R156, R156, R157 ;  /* 0x0000009d9c9c7221 */ /* 0x000fc80000010000 */
[----:B------:R-:W3:Y:S01]  /*3c70*/  MUFU.EX2 R147, R147 ;  /* 0x0000009300937308 */ /* 0x000ee20000000800 */
[----:B------:R-:W-:Y:S01]  /*3c80*/  F2FP.PACK_AB R97, R153, R154 ;  /* 0x0000009a9961723e */ /* 0x000fe200000000ff */
[----:B------:R-:W-:Y:S02]  /*3c90*/  FADD.FTZ R153, R154, R153 ;  /* 0x000000999a997221 */ /* 0x000fe40000010000 */
[----:B------:R-:W-:-:S04]  /*3ca0*/  FADD.FTZ R151, R151, R156 ;  /* 0x0000009c97977221 */ /* 0x000fc80000010000 */
[----:B------:R-:W-:Y:S01]  /*3cb0*/  MUFU.EX2 R152, R152 ;  /* 0x0000009800987308 */ /* 0x000fe20000000800 */
[----:B---3--:R-:W-:-:S07]  /*3cc0*/  F2FP.PACK_AB R99, R147, R150 ;  /* 0x000000969363723e */ /* 0x008fce00000000ff */
        /* <DEDUP_REMOVED lines=37> */
[C---:B----4-:R-:W-:Y:S07]  /*3f20*/  HMMA.16816.F32 R92, R96.reuse, R4, RZ ;  /* 0x00000004605c723c */ /* 0x050fee00000018ff */
[----:B---3--:R-:W-:Y:S01]  /*3f30*/  F2FP.PACK_AB R4, R149, R152 ;  /* 0x000000989504723e */ /* 0x008fe200000000ff */
[----:B------:R-:W-:Y:S01]  /*3f40*/  HMMA.16816.F32 R96, R96, R6, RZ ;  /* 0x000000066060723c */ /* 0x000fe200000018ff */
[----:B-1----:R-:W-:Y:S01]  /*3f50*/  F2FP.PACK_AB R5, R133, R148 ;  /* 0x000000948505723e */ /* 0x002fe200000000ff */
        /* <DEDUP_REMOVED lines=9> */
[----:B------:R-:W-:Y:S01]  /*3ff0*/  HMMA.16816.F32 R36, R4, R16, R36 ;  /* 0x000000100424723c */ /* 0x000fe20000001824 */
[----:B------:R-:W-:-:S07]  /*4000*/  FADD.FTZ R144, R3, R144 ;  /* 0x0000009003907221 */ /* 0x000fce0000010000 */
[C---:B------:R-:W-:Y:S01]  /*4010*/  HMMA.16816.F32 R40, R4.reuse, R18, R40 ;  /* 0x000000120428723c */ /* 0x040fe20000001828 */
[----:B------:R-:W1:Y:S07]  /*4020*/  LDSM.16.MT88.4 R16, [R166+0x4900] ;  /* 0x00490000a610783b */ /* 0x000e6e0000004200 */
[C---:B-----5:R-:W-:Y:S08]  /*4030*/  HMMA.16816.F32 R60, R4.reuse, R12, R60 ;  /* 0x0000000c043c723c */ /* 0x060ff0000000183c */
        /* <DEDUP_REMOVED lines=192> */
.L_x_2086:
[----:B------:R-:W-:Y:S02]  /*4c40*/  ULDC UR4, c[0x0][0x32c] ;  /* 0x0000cb0000047ab9 */ /* 0x000fe40000000800 */
[----:B------:R-:W-:-:S03]  /*4c50*/  UISETP.NE.AND UP0, UPT, UR6, UR4, UPT ;  /* 0x000000040600728c */ /* 0x000fc6000bf05270 */
[----:B------:R-:W-:Y:S02]  /*4c60*/  ULDC.64 UR4, c[0x0][0x330] ;  /* 0x0000cc0000047ab9 */ /* 0x000fe40000000a00 */
[----:B------:R-:W-:-:S07]  /*4c70*/  UIMAD.WIDE.U32 UR22, UR8, UR4, URZ ;  /* 0x00000004081672a5 */ /* 0x000fce000f8e003f */
[----:B------:R-:W-:Y:S02]  /*4c80*/  @UP0 UMOV UR9, UR23 ;  /* 0x0000001700090c82 */ /* 0x000fe40008000000 */
[----:B------:R-:W-:Y:S02]  /*4c90*/  @UP0 USHF.R.U32.HI UR8, URZ, UR5, UR9 ;  /* 0x000000053f080299 */ /* 0x000fe40008011609 */
.L_x_2087:
[----:B------:R-:W-:Y:S02]  /*4ca0*/  ULDC UR4, c[0x0][0x32c] ;  /* 0x0000cb0000047ab9 */ /* 0x000fe40000000800 */
[----:B------:R-:W-:-:S04]  /*4cb0*/  UIMAD UR4, UR8, UR4, UR4 ;  /* 0x00000004080472a4 */ /* 0x000fc8000f8e0204 */
[----:B------:R-:W-:-:S04]  /*4cc0*/  UISETP.LT.AND UP0, UPT, UR7, UR4, UPT ;  /* 0x000000040700728c */ /* 0x000fc8000bf01270 */
[----:B------:R-:W-:-:S04]  /*4cd0*/  USEL UR7, UR7, UR4, UP0 ;  /* 0x0000000407077287 */ /* 0x000fc80008000000 */
.L_x_2085:
        /* <DEDUP_REMOVED lines=29> */
.L_x_2097:
[----:B------:R-:W-:Y:S04]  /*4eb0*/  DEPBAR.LE SB0, 0x2 ;  /* 0x000080800000791a */ /* 0x000fe80000000000 */
[----:B------:R-:W-:Y:S01]  /*4ec0*/  BAR.SYNC.DEFER_BLOCKING 0x0 ;  /* 0x0000000000007b1d */ /* 0x000fe20000010000 */
[----:B------:R-:W-:Y:S02]  /*4ed0*/  UIMAD UR4, UR5, 0x6000, URZ ;  /* 0x00006000050478a4 */ /* 0x000fe4000f8e023f */
[----:B------:R-:W-:Y:S04]  /*4ee0*/  UISETP.GE.AND UP1, UPT, UR10, UR17, UPT ;  /* 0x000000110a00728c */ /* 0x000fe8000bf26270 */
[----:B------:R-:W-:Y:S02]  /*4ef0*/  IADD3 R187, R184, UR4, RZ ;  /* 0x00000004b8bb7c10 */ /* 0x000fe4000fffe0ff */
[----:B------:R-:W-:Y:S03]  /*4f00*/  PLOP3.LUT P0, PT, PT, PT, UP1, 0x80, 0x0 ;  /* 0x000000000000781c */ /* 0x000fe60003f0f018 */
[C-C-:B------:R-:W-:Y:S02]  /*4f10*/  IMAD.IADD R133, R185.reuse, 0x1, R187.reuse ;  /* 0x00000001b9857824 */ /* 0x140fe400078e02bb */
[----:B------:R-:W-:Y:S01]  /*4f20*/  @!UP1 UIADD3 UR7, UR17, -0x1, URZ ;  /* 0xffffffff11079890 */ /* 0x000fe2000fffe03f */
[C---:B------:R-:W-:Y:S01]  /*4f30*/  IMAD.IADD R0, R188.reuse, 0x1, R187 ;  /* 0x00000001bc007824 */ /* 0x040fe200078e02bb */
[----:B------:R-:W-:Y:S01]  /*4f40*/  IADD3 R187, R185, R187, R188 ;  /* 0x000000bbb9bb7210 */ /* 0x000fe20007ffe0bc */
[----:B------:R-:W-:Y:S01]  /*4f50*/  IMAD.IADD R2, R188, 0x1, R133 ;  /* 0x00000001bc027824 */ /* 0x000fe200078e0285 */
[----:B------:R-:W-:Y:S02]  /*4f60*/  @!UP1 USHF.R.S32.HI UR6, URZ, 0x1f, UR7 ;  /* 0x0000001f3f069899 */ /* 0x000fe40008011407 */
[----:B------:R-:W-:Y:S02]  /*4f70*/  @!UP1 UIMAD.WIDE.U32 UR22, UR7, UR8, URZ ;  /* 0x00000008071692a5 */ /* 0x000fe4000f8e003f */
[----:B------:R-:W-:Y:S01]  /*4f80*/  @!UP1 UIMAD UR6, UR6, UR8, URZ ;  /* 0x00000008060692a4 */ /* 0x000fe2000f8e023f */
[----:B------:R-:W-:Y:S03]  /*4f90*/  LDSM.16.M88.4 R136, [R186] ;  /* 0x00000000ba88783b */ /* 0x000fe60000000200 */
[----:B------:R-:W-:Y:S02]  /*4fa0*/  @!UP1 UIMAD UR6, UR7, UR9, UR6 ;  /* 0x00000009070692a4 */ /* 0x000fe4000f8e0206 */
[----:B------:R-:W-:Y:S01]  /*4fb0*/  @!UP1 USHF.L.U32 UR7, UR22, 0x6, URZ ;  /* 0x0000000616079899 */ /* 0x000fe2000800063f */
[----:B------:R-:W1:Y:S01]  /*4fc0*/  LDSM.16.M88.4 R140, [R184+UR4+0xc100] ;  /* 0x00c10004b88c783b */ /* 0x000e620008000200 */
[----:B------:R-:W-:Y:S04]  /*4fd0*/  @!UP1 UIADD3 UR6, UR23, UR6, URZ ;  /* 0x0000000617069290 */ /* 0x000fe8000fffe03f */
[----:B------:R-:W2:Y:S01]  /*4fe0*/  LDSM.16.M88.4 R144, [R184+UR4+0xc900] ;  /* 0x00c90004b890783b */ /* 0x000ea20008000200 */
[----:B------:R-:W-:Y:S01]  /*4ff0*/  @!P0 IADD3 R216, P5, R190, UR7, RZ ;  /* 0x00000007bed88c10 */ /* 0x000fe2000ffbe0ff */
[----:B------:R-:W-:Y:S01]  /*5000*/  @!UP1 USHF.L.U64.HI UR6, UR22, 0x6, UR6 ;  /* 0x0000000616069899 */ /* 0x000fe20008010206 */
[----:B------:R-:W-:Y:S02]  /*5010*/  @!P0 IADD3 R218, P6, R212, UR7, RZ ;  /* 0x00000007d4da8c10 */ /* 0x000fe4000ffde0ff */
[----:B------:R-:W3:Y:S01]  /*5020*/  LDSM.16.M88.4 R148, [R184+UR4+0xd100] ;  /* 0x00d10004b894783b */ /* 0x000ee20008000200 */
[C---:B------:R-:W-:Y:S02]  /*5030*/  @!P0 LEA R214, P4, R216.reuse, c[0x0][0x1f8], 0x1 ;  /* 0x00007e00d8d68a11 */ /* 0x040fe400078808ff */
[----:B------:R-:W-:Y:S02]  /*5040*/  @!P0 IADD3.X R213, R195, UR6, RZ, P5, !PT ;  /* 0x00000006c3d58c10 */ /* 0x000fe4000affe4ff */
[----:B------:R-:W-:Y:S01]  /*5050*/  LDSM.16.M88.4 R152, [R182] ;  /* 0x00000000b698783b */ /* 0x000fe20000000200 */
[----:B------:R-:W-:Y:S02]  /*5060*/  @!P0 IADD3.X R217, R211, UR6, RZ, P6, !PT ;  /* 0x00000006d3d98c10 */ /* 0x000fe4000b7fe4ff */
[----:B------:R-:W-:Y:S02]  /*5070*/  @!P0 LEA.HI.X R215, R216, c[0x0][0x1fc], R213, 0x1, P4 ;  /* 0x00007f00d8d78a11 */ /* 0x000fe400020f0cd5 */
[----:B------:R-:W-:Y:S01]  /*5080*/  LDSM.16.M88.4 R156, [R133+0xc100] ;  /* 0x00c10000859c783b */ /* 0x000fe20000000200 */
[----:B------:R-:W-:Y:S02]  /*5090*/  @!P0 LEA R216, P5, R218, c[0x0][0x1f8], 0x1 ;  /* 0x00007e00dad88a11 */ /* 0x000fe400078a08ff */
[----:B------:R-:W-:Y:S01]  /*50a0*/  @!P0 IADD3 R213, P4, R210, UR7, RZ ;  /* 0x00000007d2d58c10 */ /* 0x000fe2000ff9e0ff */
[----:B------:R-:W-:Y:S01]  /*50b0*/  @!UP1 UIADD3 UR7, UP0, UR12, UR7, URZ ;  /* 0x000000070c079290 */ /* 0x000fe2000ff1e03f */
[----:B------:R-:W-:Y:S01]  /*50c0*/  LDSM.16.M88.4 R160, [R133+0xd100] ;  /* 0x00d1000085a0783b */ /* 0x000fe20000000200 */
[----:B------:R-:W-:Y:S02]  /*50d0*/  @!P0 LEA.HI.X R217, R218, c[0x0][0x1fc], R217, 0x1, P5 ;  /* 0x00007f00dad98a11 */ /* 0x000fe400028f0cd9 */
[----:B------:R-:W-:Y:S02]  /*50e0*/  @!P0 LEA R222, P5, R213, c[0x0][0x1f8], 0x1 ;  /* 0x00007e00d5de8a11 */ /* 0x000fe400078a08ff */
[----:B------:R-:W-:Y:S01]  /*50f0*/  LDSM.16.M88.4 R164, [R133+0xd900] ;  /* 0x00d9000085a4783b */ /* 0x000fe20000000200 */
[----:B------:R-:W-:Y:S01]  /*5100*/  @!P0 IADD3.X R218, R209, UR6, RZ, P4, !PT ;  /* 0x00000006d1da8c10 */ /* 0x000fe2000a7fe4ff */
[----:B------:R-:W-:Y:S01]  /*5110*/  @!UP1 UIADD3.X UR6, UR11, UR6, URZ, UP0, !UPT ;  /* 0x000000060b069290 */ /* 0x000fe200087fe43f */
[----:B------:R-:W-:Y:S01]  /*5120*/  @!P0 IADD3 R221, P6, R190, UR7, RZ ;  /* 0x00000007bedd8c10 */ /* 0x000fe2000ffde0ff */
[----:B------:R-:W-:Y:S01]  /*5130*/  UISETP.GE.AND UP0, UPT, UR15, 0x1, UPT ;  /* 0x000000010f00788c */ /* 0x000fe2000bf06270 */
[----:B------:R-:W-:Y:S01]  /*5140*/  @!P0 LEA.HI.X R223, R213, c[0x0][0x1fc], R218, 0x1, P5 ;  /* 0x00007f00d5df8a11 */ /* 0x000fe200028f0cda */
[----:B------:R-:W-:Y:S01]  /*5150*/  IMAD.U32 R213, RZ, RZ, UR15 ;  /* 0x0000000fffd57e24 */ /* 0x000fe2000f8e00ff */
[----:B------:R-:W-:Y:S02]  /*5160*/  @!P0 IADD3 R219, P5, R212, UR7, RZ ;  /* 0x00000007d4db8c10 */ /* 0x000fe4000ffbe0ff */
[----:B------:R-:W-:Y:S01]  /*5170*/  @!P0 IADD3.X R230, R195, UR6, RZ, P6, !PT ;  /* 0x00000006c3e68c10 */ /* 0x000fe2000b7fe4ff */
[C---:B-1----:R-:W-:Y:S03]  /*5180*/  HMMA.16816.F32 R4, R136.reuse, R140, RZ ;  /* 0x0000008c8804723c */ /* 0x042fe600000018ff */
[----:B------:R-:W-:Y:S01]  /*5190*/  @!P0 IMAD R213, R213, 0x6000, R200 ;  /* 0x00006000d5d58824 */ /* 0x000fe200078e02c8 */
[----:B------:R-:W-:Y:S02]  /*51a0*/  @!P0 LEA R224, P6, R221, c[0x0][0x1f8], 0x1 ;  /* 0x00007e00dde08a11 */ /* 0x000fe400078c08ff */
[----:B------:R-:W-:Y:S02]  /*51b0*/  @!P0 IADD3.X R226, R211, UR6, RZ, P5, !PT ;  /* 0x00000006d3e28c10 */ /* 0x000fe4000affe4ff */
[C---:B------:R-:W-:Y:S01]  /*51c0*/  HMMA.16816.F32 R8, R136.reuse, R142, RZ ;  /* 0x0000008e8808723c */ /* 0x040fe200000018ff */
[----:B------:R-:W1:Y:S03]  /*51d0*/  LDSM.16.M88.4 R140, [R184+UR4+0xd900] ;  /* 0x00d90004b88c783b */ /* 0x000e660008000200 */
[----:B------:R-:W-:Y:S02]  /*51e0*/  @!P0 LEA.HI.X R225, R221, c[0x0][0x1fc], R230, 0x1, P6 ;  /* 0x00007f00dde18a11 */ /* 0x000fe400030f0ce6 */
[C---:B------:R-:W-:Y:S02]  /*51f0*/  @!P0 LEA R220, P5, R219.reuse, c[0x0][0x1f8], 0x1 ;  /* 0x00007e00dbdc8a11 */ /* 0x040fe400078a08ff */
[C---:B--2---:R-:W-:Y:S01]  /*5200*/  HMMA.16816.F32 R12, R136.reuse, R144, RZ ;  /* 0x00000090880c723c */ /* 0x044fe200000018ff */
[----:B------:R-:W-:Y:S01]  /*5210*/  @!P0 IADD3 R228, P4, R210, UR7, RZ ;  /* 0x00000007d2e48c10 */ /* 0x000fe2000ff9e0ff */
[----:B------:R-:W-:Y:S02]  /*5220*/  UIADD3 UR7, UR15, 0x1, URZ ;  /* 0x000000010f077890 */ /* 0x000fe4000fffe03f */
[----:B------:R-:W-:Y:S02]  /*5230*/  @!P0 LEA.HI.X R221, R219, c[0x0][0x1fc], R226, 0x1, P5 ;  /* 0x00007f00dbdd8a11 */ /* 0x000fe400028f0ce2 */
[----:B------:R-:W-:Y:S01]  /*5240*/  @!P0 IADD3.X R227, R209, UR6, RZ, P4, !PT ;  /* 0x00000006d1e38c10 */ /* 0x000fe2000a7fe4ff */
[----:B------:R-:W-:Y:S01]  /*5250*/  USHF.L.U32 UR6, UR17, 0x6, URZ ;  /* 0x0000000611067899 */ /* 0x000fe2000800063f */
[C---:B------:R-:W-:Y:S01]  /*5260*/  HMMA.16816.F32 R16, R136.reuse, R146, RZ ;  /* 0x000000928810723c */ /* 0x040fe200000018ff */
[----:B------:R-:W2:Y:S01]  /*5270*/  LDSM.16.M88.4 R144, [R133+0xc900] ;  /* 0x00c900008590783b */ /* 0x000ea20000000200 */
[----:B------:R-:W-:Y:S02]  /*5280*/  USEL UR15, UR7, URZ, !UP0 ;  /* 0x0000003f070f7287 */ /* 0x000fe4000c000000 */
[C---:B------:R-:W-:Y:S02]  /*5290*/  @!P0 LEA R218, P4, R228.reuse, c[0x0][0x1f8], 0x1 ;  /* 0x00007e00e4da8a11 */ /* 0x040fe400078808ff */
[----:B------:R-:W-:Y:S01]  /*52a0*/  @!PT LDS RZ, [RZ] ;  /* 0x00000000fffff984 */ /* 0x000fe20000000800 */
[----:B------:R-:W-:Y:S01]  /*52b0*/  @!PT LDS RZ, [RZ] ;  /* 0x00000000fffff984 */ /* 0x000fe20000000800 */
[----:B------:R-:W-:Y:S01]  /*52c0*/  @!PT LDS RZ, [RZ] ;  /* 0x00000000fffff984 */ /* 0x000fe20000000800 */
[----:B------:R4:W-:Y:S02]  /*52d0*/  @!P0 LDGSTS.E.BYPASS.LTC128B.128 [R213], [R214.64], !P3 ;  /* 0x00000000d6d58fae */ /* 0x0009e4000d901d52 */
[C---:B---3--:R-:W-:Y:S01]  /*52e0*/  HMMA.16816.F32 R20, R136.reuse, R148, RZ ;  /* 0x000000948814723c */ /* 0x048fe200000018ff */
[----:B------:R-:W-:Y:S02]  /*52f0*/  @!P0 LEA.HI.X R219, R228, c[0x0][0x1fc], R227, 0x1, P4 ;  /* 0x00007f00e4db8a11 */ /* 0x000fe400020f0ce3 */
[----:B------:R3:W-:Y:S05]  /*5300*/  @!P0 LDGSTS.E.BYPASS.LTC128B.128 [R213+0x2000], [R216.64], !P2 ;  /* 0x02000000d8d58fae */ /* 0x0007ea000d101d52 */
[C---:B------:R-:W-:Y:S01]  /*5310*/  HMMA.16816.F32 R24, R136.reuse, R150, RZ ;  /* 0x000000968818723c */ /* 0x040fe200000018ff */
[----:B------:R3:W-:Y:S05]  /*5320*/  @!P0 LDGSTS.E.BYPASS.LTC128B.128 [R213+0x4000], [R222.64], !P1 ;  /* 0x04000000ded58fae */ /* 0x0007ea000c901d52 */
[----:B------:R3:W-:Y:S02]  /*5330*/  @!P0 LDGSTS.E.BYPASS.LTC128B.128 [R213+0x1000], [R224.64], !P3 ;  /* 0x01000000e0d58fae */ /* 0x0007e4000d901d52 */
[C---:B-1----:R-:W-:Y:S03]  /*5340*/  HMMA.16816.F32 R28, R136.reuse, R140, RZ ;  /* 0x0000008c881c723c */ /* 0x042fe600000018ff */
[----:B------:R3:W-:Y:S05]  /*5350*/  @!P0 LDGSTS.E.BYPASS.LTC128B.128 [R213+0x3000], [R220.64], !P2 ;  /* 0x03000000dcd58fae */ /* 0x0007ea000d101d52 */
[----:B------:R3:W-:Y:S01]  /*5360*/  @!P0 LDGSTS.E.BYPASS.LTC128B.128 [R213+0x5000], [R218.64], !P1 ;  /* 0x05000000dad58fae */ /* 0x0007e2000c901d52 */
[----:B------:R-:W-:Y:S01]  /*5370*/  HMMA.16816.F32 R32, R136, R142, RZ ;  /* 0x0000008e8820723c */ /* 0x000fe200000018ff */
[----:B------:R-:W-:Y:S03]  /*5380*/  PLOP3.LUT P0, PT, PT, PT, UP3, 0x80, 0x0 ;  /* 0x000000000000781c */ /* 0x000fe60003f0f038 */
[----:B------:R-:W-:Y:S01]  /*5390*/  LDSM.16.M88.4 R148, [R181] ;  /* 0x00000000b594783b */ /* 0x000fe20000000200 */
[----:B----4-:R-:W-:Y:S03]  /*53a0*/  IMAD.U32 R214, RZ, RZ, UR6 ;  /* 0x00000006ffd67e24 */ /* 0x010fe6000f8e00ff */
[C---:B------:R-:W-:Y:S01]  /*53b0*/  HMMA.16816.F32 R4, R152.reuse, R156, R4 ;  /* 0x0000009c9804723c */ /* 0x040fe20000001804 */
[----:B------:R-:W1:Y:S04]  /*53c0*/  LDSM.16.M88.4 R168, [R0+0xc100] ;  /* 0x00c1000000a8783b */ /* 0x000e680000000200 */
[----:B------:R-:W-:Y:S01]  /*53d0*/  IADD3 R214, -R197, 0x1, -R214 ;  /* 0x00000001c5d67810 */ /* 0x000fe20007ffe9d6 */
[----:B------:R-:W-:Y:S02]  /*53e0*/  LDSM.16.M88.4 R136, [R0+0xc900] ;  /* 0x00c900000088783b */ /* 0x000fe40000000200 */
[C---:B------:R-:W-:Y:S03]  /*53f0*/  HMMA.16816.F32 R8, R152.reuse, R158, R8 ;  /* 0x0000009e9808723c */ /* 0x040fe60000001808 */
[----:B------:R-:W-:Y:S01]  /*5400*/  LDSM.16.M88.4 R140, [R0+0xd100] ;  /* 0x00d10000008c783b */ /* 0x000fe20000000200 */
[----:B------:R-:W-:Y:S04]  /*5410*/  IADD3 R214, R214, c[0x0][0x1d0], RZ ;  /* 0x00007400d6d67a10 */ /* 0x000fe80007ffe0ff */
[C---:B--2---:R-:W-:Y:S01]  /*5420*/  HMMA.16816.F32 R12, R152.reuse, R144, R12 ;  /* 0x00000090980c723c */ /* 0x044fe2000000180c */
[----:B------:R-:W-:Y:S03]  /*5430*/  LDSM.16.M88.4 R156, [R180] ;  /* 0x00000000b49c783b */ /* 0x000fe60000000200 */
[----:B---3--:R-:W-:Y:S01]  /*5440*/  IMAD.MOV.U32 R213, RZ, RZ, R196 ;  /* 0x000000ffffd57224 */ /* 0x008fe200078e00c4 */
[----:B------:R-:W-:Y:S01]  /*5450*/  IADD3 R214, R214, -c[0x0][0x168], RZ ;  /* 0x80005a00d6d67a10 */ /* 0x000fe20007ffe0ff */
[----:B------:R-:W-:Y:S01]  /*5460*/  LDSM.16.M88.4 R172, [R2+0xc100] ;  /* 0x00c1000002ac783b */ /* 0x000fe20000000200 */
[----:B------:R-:W-:Y:S01]  /*5470*/  @P0 IMAD.MOV.U32 R213, RZ, RZ, R204 ;  /* 0x000000ffffd50224 */ /* 0x000fe200078e00cc */
[C---:B------:R-:W-:Y:S01]  /*5480*/  HMMA.16816.F32 R16, R152.reuse, R146, R16 ;  /* 0x000000929810723c */ /* 0x040fe20000001810 */
[----:B------:R-:W-:Y:S02]  /*5490*/  PLOP3.LUT P0, PT, PT, PT, UP2, 0x40, 0x0 ;  /* 0x000000000000781c */ /* 0x000fe40003f0e828 */
[----:B------:R-:W-:Y:S01]  /*54a0*/  LDSM.16.M88.4 R144, [R0+0xd900] ;  /* 0x00d900000090783b */ /* 0x000fe20000000200 */
[C---:B------:R-:W-:Y:S02]  /*54b0*/  IADD3 R215, R214.reuse, c[0x0][0x328], RZ ;  /* 0x0000ca00d6d77a10 */ /* 0x040fe40007ffe0ff */
[----:B------:R-:W-:Y:S02]  /*54c0*/  IADD3 R214, R214, UR16, RZ ;  /* 0x00000010d6d67c10 */ /* 0x000fe4000fffe0ff */
[C---:B------:R-:W-:Y:S01]  /*54d0*/  HMMA.16816.F32 R20, R152.reuse, R160, R20 ;  /* 0x000000a09814723c */ /* 0x040fe20000001814 */
[----:B------:R-:W-:Y:S05]  /*54e0*/  LDSM.16.M88.4 R176, [R2+0xc900] ;  /* 0x00c9000002b0783b */ /* 0x000fea0000000200 */
[----:B------:R-:W0:Y:S02]  /*54f0*/  LDGDEPBAR ;  /* 0x00000000000079af */ /* 0x000e240000000000 */
[C---:B------:R-:W-:Y:S03]  /*5500*/  HMMA.16816.F32 R24, R152.reuse, R162, R24 ;  /* 0x000000a29818723c */ /* 0x040fe60000001818 */
[----:B------:R-:W-:Y:S05]  /*5510*/  LDSM.16.M88.4 R160, [R184+UR4+0xf100] ;  /* 0x00f10004b8a0783b */ /* 0x000fea0008000200 */
[C---:B------:R-:W-:Y:S01]  /*5520*/  HMMA.16816.F32 R28, R152.reuse, R164, R28 ;  /* 0x000000a4981c723c */ /* 0x040fe2000000181c */
[----:B------:R-:W2:Y:S07]  /*5530*/  SHFL.IDX PT, R218, R213, RZ, 0x1c1f ;  /* 0x001c1fffd5da7589 */ /* 0x000eae00000e0000 */
[----:B------:R-:W-:Y:S01]  /*5540*/  HMMA.16816.F32 R32, R152, R166, R32 ;  /* 0x000000a69820723c */ /* 0x000fe20000001820 */
[----:B------:R-:W3:Y:S05]  /*5550*/  LDSM.16.M88.4 R152, [R2+0xd100] ;  /* 0x00d100000298783b */ /* 0x000eea0000000200 */
[----:B------:R-:W-:Y:S02]  /*5560*/  LDSM.16.M88.4 R164, [R184+UR4+0xf900] ;  /* 0x00f90004b8a4783b */ /* 0x000fe40008000200 */
[C---:B-1----:R-:W-:Y:S08]  /*5570*/  HMMA.16816.F32 R4, R148.reuse, R168, R4 ;  /* 0x000000a89404723c */ /* 0x042ff00000001804 */
[C---:B------:R-:W-:Y:S01]  /*5580*/  HMMA.16816.F32 R8, R148.reuse, R170, R8 ;  /* 0x000000aa9408723c */ /* 0x040fe20000001808 */
[----:B------:R-:W-:Y:S03]  /*5590*/  LDSM.16.M88.4 R168, [R133+0xe100] ;  /* 0x00e1000085a8783b */ /* 0x000fe60000000200 */
[--C-:B--2---:R-:W-:Y:S02]  /*55a0*/  IMAD.IADD R217, R215, 0x1, R218.reuse ;  /* 0x00000001d7d97824 */ /* 0x104fe400078e02da */
[----:B------:R-:W-:Y:S02]  /*55b0*/  IMAD.IADD R216, R214, 0x1, R218 ;  /* 0x00000001d6d87824 */ /* 0x000fe400078e02da */
[C---:B------:R-:W-:Y:S08]  /*55c0*/  HMMA.16816.F32 R12, R148.reuse, R136, R12 ;  /* 0x00000088940c723c */ /* 0x040ff0000000180c */
[C---:B------:R-:W-:Y:S01]  /*55d0*/  HMMA.16816.F32 R16, R148.reuse, R138, R16 ;  /* 0x0000008a9410723c */ /* 0x040fe20000001810 */
[----:B------:R-:W1:Y:S07]  /*55e0*/  LDSM.16.M88.4 R136, [R2+0xd900] ;  /* 0x00d900000288783b */ /* 0x000e6e0000000200 */
[C---:B------:R-:W-:Y:S08]  /*55f0*/  HMMA.16816.F32 R20, R148.reuse, R140, R20 ;  /* 0x0000008c9414723c */ /* 0x040ff00000001814 */
[C---:B------:R-:W-:Y:S01]  /*5600*/  HMMA.16816.F32 R24, R148.reuse, R142, R24 ;  /* 0x0000008e9418723c */ /* 0x040fe20000001818 */
[----:B------:R-:W-:Y:S07]  /*5610*/  LDSM.16.M88.4 R140, [R186+0x4000] ;  /* 0x00400000ba8c783b */ /* 0x000fee0000000200 */
[C---:B------:R-:W-:Y:S08]  /*5620*/  HMMA.16816.F32 R28, R148.reuse, R144, R28 ;  /* 0x00000090941c723c */ /* 0x040ff0000000181c */
[----:B------:R-:W-:Y:S01]  /*5630*/  HMMA.16816.F32 R32, R148, R146, R32 ;  /* 0x000000929420723c */ /* 0x000fe20000001820 */
[----:B------:R-:W2:Y:S05]  /*5640*/  LDSM.16.M88.4 R144, [R184+UR4+0xe100] ;  /* 0x00e10004b890783b */ /* 0x000eaa0008000200 */
[----:B------:R-:W4:Y:S02]  /*5650*/  LDSM.16.M88.4 R148, [R184+UR4+0xe900] ;  /* 0x00e90004b894783b */ /* 0x000f240008000200 */
[C---:B------:R-:W-:Y:S08]  /*5660*/  HMMA.16816.F32 R4, R156.reuse, R172, R4 ;  /* 0x000000ac9c04723c */ /* 0x040ff00000001804 */
[C---:B------:R-:W-:Y:S01]  /*5670*/  HMMA.16816.F32 R8, R156.reuse, R174, R8 ;  /* 0x000000ae9c08723c */ /* 0x040fe20000001808 */
[----:B------:R-:W-:Y:S07]  /*5680*/  LDSM.16.M88.4 R172, [R182+0x8000] ;  /* 0x00800000b6ac783b */ /* 0x000fee0000000200 */
        /* <DEDUP_REMOVED lines=8> */
[----:B------:R-:W1:Y:S05]  /*5710*/  LDSM.16.M88.4 R136, [R133+0xe900] ;  /* 0x00e900008588783b */ /* 0x000e6a0000000200 */
[----:B------:R-:W-:Y:S02]  /*5720*/  LDSM.16.M88.4 R156, [R133+0xf900] ;  /* 0x00f90000859c783b */ /* 0x000fe40000000200 */
[C---:B--2---:R-:W-:Y:S08]  /*5730*/  HMMA.16816.F32 R4, R140.reuse, R144, R4 ;  /* 0x000000908c04723c */ /* 0x044ff00000001804 */
[C---:B------:R-:W-:Y:S01]  /*5740*/  HMMA.16816.F32 R8, R140.reuse, R146, R8 ;  /* 0x000000928c08723c */ /* 0x040fe20000001808 */
[----:B------:R-:W2:Y:S07]  /*5750*/  LDSM.16.M88.4 R144, [R133+0xf100] ;  /* 0x00f100008590783b */ /* 0x000eae0000000200 */
        /* <DEDUP_REMOVED lines=8> */
[----:B------:R-:W4:Y:S05]  /*57e0*/  LDSM.16.M88.4 R140, [R181+0x4000] ;  /* 0x00400000b58c783b */ /* 0x000f2a0000000200 */
[----:B------:R-:W5:Y:S02]  /*57f0*/  LDSM.16.M88.4 R164, [R0+0xf100] ;  /* 0x00f1000000a4783b */ /* 0x000f640000000200 */
[C---:B---3--:R-:W-:Y:S08]  /*5800*/  HMMA.16816.F32 R4, R152.reuse, R168, R4 ;  /* 0x000000a89804723c */ /* 0x048ff00000001804 */
        /* <DEDUP_REMOVED lines=15> */
[C---:B------:R-:W-:Y:S08]  /*5900*/  HMMA.16816.F32 R12, R140.reuse, R160, R12 ;  /* 0x000000a08c0c723c */ /* 0x040ff0000000180c */
[C---:B------:R-:W-:Y:S01]  /*5910*/  HMMA.16816.F32 R16, R140.reuse, R162, R16 ;  /* 0x000000a28c10723c */ /* 0x040fe20000001810 */
[----:B------:R-:W-:Y:S07]  /*5920*/  LDSM.16.M88.4 R160, [R184+UR4+0x10100] ;  /* 0x01010004b8a0783b */ /* 0x000fee0008000200 */
[C---:B-----5:R-:W-:Y:S08]  /*5930*/  HMMA.16816.F32 R20, R140.reuse, R164, R20 ;  /* 0x000000a48c14723c */ /* 0x060ff00000001814 */
[C---:B------:R-:W-:Y:S01]  /*5940*/  HMMA.16816.F32 R24, R140.reuse, R166, R24 ;  /* 0x000000a68c18723c */ /* 0x040fe20000001818 */
[----:B------:R-:W-:Y:S07]  /*5950*/  LDSM.16.M88.4 R164, [R184+UR4+0x10900] ;  /* 0x01090004b8a4783b */ /* 0x000fee0008000200 */
[C---:B---3--:R-:W-:Y:S08]  /*5960*/  HMMA.16816.F32 R28, R140.reuse, R168, R28 ;  /* 0x000000a88c1c723c */ /* 0x048ff0000000181c */
[----:B------:R-:W-:Y:S01]  /*5970*/  HMMA.16816.F32 R32, R140, R170, R32 ;  /* 0x000000aa8c20723c */ /* 0x000fe20000001820 */
[----:B------:R-:W3:Y:S05]  /*5980*/  LDSM.16.M88.4 R140, [R187+0xf900] ;  /* 0x00f90000bb8c783b */ /* 0x000eea0000000200 */
[----:B------:R-:W-:Y:S02]  /*5990*/  LDSM.16.M88.4 R168, [R184+UR4+0x11900] ;  /* 0x01190004b8a8783b */ /* 0x000fe40008000200 */
[C---:B-1----:R-:W-:Y:S08]  /*59a0*/  HMMA.16816.F32 R4, R136.reuse, R144, R4 ;  /* 0x000000908804723c */ /* 0x042ff00000001804 */
[C---:B------:R-:W-:Y:S01]  /*59b0*/  HMMA.16816.F32 R8, R136.reuse, R146, R8 ;  /* 0x000000928808723c */ /* 0x040fe20000001808 */
[----:B------:R-:W1:Y:S07]  /*59c0*/  LDSM.16.M88.4 R144, [R184+UR4+0x11100] ;  /* 0x01110004b890783b */ /* 0x000e6e0008000200 */
[C---:B--2---:R-:W-:Y:S08]  /*59d0*/  HMMA.16816.F32 R12, R136.reuse, R152, R12 ;  /* 0x00000098880c723c */ /* 0x044ff0000000180c */
[C---:B------:R-:W-:Y:S01]  /*59e0*/  HMMA.16816.F32 R16, R136.reuse, R154, R16 ;  /* 0x0000009a8810723c */ /* 0x040fe20000001810 */
[----:B------:R-:W-:Y:S07]  /*59f0*/  LDSM.16.M88.4 R152, [R181+0x8000] ;  /* 0x00800000b598783b */ /* 0x000fee0000000200 */
[C---:B----4-:R-:W-:Y:S08]  /*5a00*/  HMMA.16816.F32 R20, R136.reuse, R148, R20 ;  /* 0x000000948814723c */ /* 0x050ff00000001814 */
[C---:B------:R-:W-:Y:S01]  /*5a10*/  HMMA.16816.F32 R24, R136.reuse, R150, R24 ;  /* 0x000000968818723c */ /* 0x040fe20000001818 */
[----:B------:R-:W-:Y:S07]  /*5a20*/  LDSM.16.M88.4 R148, [R133+0x11900] ;  /* 0x011900008594783b */ /* 0x000fee0000000200 */
[C---:B---3--:R-:W-:Y:S08]  /*5a30*/  HMMA.16816.F32 R28, R136.reuse, R140, R28 ;  /* 0x0000008c881c723c */ /* 0x048ff0000000181c */
[----:B------:R-:W-:Y:S01]  /*5a40*/  HMMA.16816.F32 R32, R136, R142, R32 ;  /* 0x0000008e8820723c */ /* 0x000fe20000001820 */
[----:B------:R-:W2:Y:S05]  /*5a50*/  LDSM.16.M88.4 R136, [R133+0x10900] ;  /* 0x010900008588783b */ /* 0x000eaa0000000200 */
[----:B------:R-:W3:Y:S02]  /*5a60*/  LDSM.16.M88.4 R140, [R133+0x11100] ;  /* 0x01110000858c783b */ /* 0x000ee40000000200 */
        /* <DEDUP_REMOVED lines=11> */
[----:B------:R-:W5:Y:S07]  /*5b20*/  LDSM.16.M88.4 R156, [R0+0x11100] ;  /* 0x01110000009c783b */ /* 0x000f6e0000000200 */
[C---:B------:R-:W-:Y:S08]  /*5b30*/  HMMA.16816.F32 R4, R172.reuse, R176, R4 ;  /* 0x000000b0ac04723c */ /* 0x040ff00000001804 */
[C---:B------:R-:W-:Y:S08]  /*5b40*/  HMMA.16816.F32 R8, R172.reuse, R178, R8 ;  /* 0x000000b2ac08723c */ /* 0x040ff00000001808 */
        /* <DEDUP_REMOVED lines=21> */
[C---:B----4-:R-:W-:Y:S08]  /*5ca0*/  HMMA.16816.F32 R12, R140.reuse, R160, R12 ;  /* 0x000000a08c0c723c */ /* 0x050ff0000000180c */
[C---:B------:R-:W-:Y:S08]  /*5cb0*/  HMMA.16816.F32 R16, R140.reuse, R162, R16 ;  /* 0x000000a28c10723c */ /* 0x040ff00000001810 */
[C---:B------:R-:W-:Y:S08]  /*5cc0*/  HMMA.16816.F32 R20, R140.reuse, R164, R20 ;  /* 0x000000a48c14723c */ /* 0x040ff00000001814 */
[C---:B------:R-:W-:Y:S08]  /*5cd0*/  HMMA.16816.F32 R24, R140.reuse, R166, R24 ;  /* 0x000000a68c18723c */ /* 0x040ff00000001818 */
[C---:B-1----:R-:W-:Y:S08]  /*5ce0*/  HMMA.16816.F32 R28, R140.reuse, R144, R28 ;  /* 0x000000908c1c723c */ /* 0x042ff0000000181c */
[----:B------:R-:W-:Y:S01]  /*5cf0*/  HMMA.16816.F32 R32, R140, R146, R32 ;  /* 0x000000928c20723c */ /* 0x000fe20000001820 */
[----:B------:R-:W-:-:S07]  /*5d00*/  @P0 BRA `(.L_x_2089) ;  /* 0x000001a000000947 */ /* 0x000fce0003800000 */
        /* <DEDUP_REMOVED lines=14> */
.L_x_2091:
[----:B------:R-:W-:Y:S04]  /*5df0*/  MOV R0, c[0x0][0x32c] ;  /* 0x0000cb0000007a02 */ /* 0x000fe80000000f00 */
[----:B------:R-:W-:Y:S11]  /*5e00*/  ISETP.NE.AND P0, PT, R0, 0x1, PT ;  /* 0x000000010000780c */ /* 0x000ff60003f05270 */
[----:B------:R-:W-:Y:S02]  /*5e10*/  @!UPT UIADD3 URZ, URZ, URZ, URZ ;  /* 0x0000003f3f3ff290 */ /* 0x000fe4000fffe03f */
[----:B------:R-:W-:Y:S05]  /*5e20*/  @P0 IMAD.HI.U32 R0, R133, c[0x0][0x330], RZ ;  /* 0x0000cc0085000a27 */ /* 0x000fea00078e00ff */
[----:B------:R-:W-:Y:S02]  /*5e30*/  @P0 SHF.R.U32.HI R133, RZ, c[0x0][0x334], R0 ;  /* 0x0000cd00ff850a19 */ /* 0x000fe40000011600 */
.L_x_2092:
[----:B------:R-:W-:Y:S05]  /*5e40*/  BSYNC B0 ;  /* 0x0000000000007941 */ /* 0x000fea0003800000 */
.L_x_2090:
[----:B------:R-:W-:Y:S04]  /*5e50*/  IMAD.MOV.U32 R0, RZ, RZ, c[0x0][0x32c] ;  /* 0x0000cb00ff007624 */ /* 0x000fe800078e00ff */
[----:B------:R-:W-:Y:S04]  /*5e60*/  IMAD R0, R133, R0, -UR6 ;  /* 0x8000000685007e24 */ /* 0x000fe8000f8e0200 */
[----:B------:R-:W-:Y:S05]  /*5e70*/  IMAD.IADD R133, R0, 0x1, -R197 ;  /* 0x0000000100857824 */ /* 0x000fea00078e0ac5 */
[----:B------:R-:W-:Y:S02]  /*5e80*/  IADD3 R0, R133, c[0x0][0x32c], RZ ;  /* 0x0000cb0085007a10 */ /* 0x000fe40007ffe0ff */
[----:B------:R-:W-:Y:S02]  /*5e90*/  IMNMX R216, R216, R133, !PT ;  /* 0x00000085d8d87217 */ /* 0x000fe40007800200 */
[----:B------:R-:W-:Y:S02]  /*5ea0*/  IMNMX R217, R217, R0, PT ;  /* 0x00000000d9d97217 */ /* 0x000fe40003800200 */
.L_x_2089:
[----:B------:R-:W-:Y:S01]  /*5eb0*/  UISETP.GT.AND UP0, UPT, UR17, -0x1, UPT ;  /* 0xffffffff1100788c */ /* 0x000fe2000bf04270 */
[----:B------:R-:W1:Y:S05]  /*5ec0*/  SHFL.IDX PT, R2, R213, 0x1, 0x1c1f ;  /* 0x003c1f00d5027f89 */ /* 0x000e6a00000e0000 */
        /* <DEDUP_REMOVED lines=67> */
.L_x_2095:
[----:B------:R-:W-:Y:S04]  /*6300*/  MOV R2, c[0x0][0x32c] ;  /* 0x0000cb0000027a02 */ /* 0x000fe80000000f00 */
[----:B------:R-:W-:Y:S11]  /*6310*/  ISETP.NE.AND P4, PT, R2, 0x1, PT ;  /* 0x000000010200780c */ /* 0x000ff60003f85270 */
[----:B------:R-:W-:Y:S02]  /*6320*/  @!UPT UIADD3 URZ, URZ, URZ, URZ ;  /* 0x0000003f3f3ff290 */ /* 0x000fe4000fffe03f */
[----:B------:R-:W-:Y:S05]  /*6330*/  @P4 IMAD.HI.U32 R2, R13, c[0x0][0x330], RZ ;  /* 0x0000cc000d024a27 */ /* 0x000fea00078e00ff */
[----:B------:R-:W-:Y:S02]  /*6340*/  @P4 SHF.R.U32.HI R13, RZ, c[0x0][0x334], R2 ;  /* 0x0000cd00ff0d4a19 */ /* 0x000fe40000011602 */
.L_x_2096:
[----:B------:R-:W-:Y:S05]  /*6350*/  BSYNC B0 ;  /* 0x0000000000007941 */ /* 0x000fea0003800000 */
.L_x_2094:
[----:B------:R-:W-:Y:S04]  /*6360*/  IMAD.MOV.U32 R2, RZ, RZ, c[0x0][0x32c] ;  /* 0x0000cb00ff027624 */ /* 0x000fe800078e00ff */
[----:B------:R-:W-:Y:S04]  /*6370*/  IMAD R2, R13, R2, -UR6 ;  /* 0x800000060d027e24 */ /* 0x000fe8000f8e0202 */
[----:B------:R-:W-:Y:S05]  /*6380*/  IMAD.IADD R17, R2, 0x1, -R197 ;  /* 0x0000000102117824 */ /* 0x000fea00078e0ac5 */
[----:B------:R-:W-:Y:S02]  /*6390*/  IADD3 R13, R17, c[0x0][0x32c], RZ ;  /* 0x0000cb00110d7a10 */ /* 0x000fe40007ffe0ff */
[----:B------:R-:W-:Y:S02]  /*63a0*/  IMNMX R214, R214, R17, !PT ;  /* 0x00000011d6d67217 */ /* 0x000fe40007800200 */
[----:B------:R-:W-:Y:S02]  /*63b0*/  IMNMX R0, R0, R13, PT ;  /* 0x0000000d00007217 */ /* 0x000fe40003800200 */
.L_x_2093:
[----:B------:R-:W-:Y:S01]  /*63c0*/  FMNMX.FTZ R2, R137, R132, !PT ;  /* 0x0000008489027209 */ /* 0x000fe20007810000 */
[----:B------:R-:W-:Y:S04]  /*63d0*/  DEPBAR.LE SB0, 0x2 ;  /* 0x000080800000791a */ /* 0x000fe80000000000 */
[----:B------:R-:W-:Y:S01]  /*63e0*/  BAR.SYNC.DEFER_BLOCKING 0x0 ;  /* 0x0000000000007b1d */ /* 0x000fe20000010000 */
[----:B------:R-:W-:Y:S01]  /*63f0*/  ISETP.GT.AND P6, PT, R214, RZ, P0 ;  /* 0x000000ffd600720c */ /* 0x000fe200007c4270 */
[----:B------:R-:W-:Y:S01]  /*6400*/  UIADD3 UR22, UR17, -0x2, URZ ;  /* 0xfffffffe11167890 */ /* 0x000fe2000fffe03f */
[----:B------:R-:W-:Y:S02]  /*6410*/  FMNMX.FTZ R2, R133, R2, !PT ;  /* 0x0000000285027209 */ /* 0x000fe40007810000 */
[----:B------:R-:W-:Y:S01]  /*6420*/  ISETP.LT.OR P6, PT, R0, 0x1, P6 ;  /* 0x000000010000780c */ /* 0x000fe200037c1670 */
[----:B------:R-:W-:Y:S01]  /*6430*/  UISETP.GE.AND UP1, UPT, UR22, UR10, UPT ;  /* 0x0000000a1600728c */ /* 0x000fe2000bf26270 */
[----:B------:R-:W-:Y:S02]  /*6440*/  ISETP.GT.AND P5, PT, R214, 0x1, P0 ;  /* 0x00000001d600780c */ /* 0x000fe400007a4270 */
[----:B------:R-:W-:Y:S02]  /*6450*/  FMNMX.FTZ R2, R5, R2, !PT ;  /* 0x0000000205027209 */ /* 0x000fe40007810000 */
[----:B------:R-:W-:Y:S02]  /*6460*/  FSEL R12, R6, -INF , !P6 ;  /* 0xff800000060c7808 */ /* 0x000fe40007000000 */
[----:B------:R-:W-:Y:S02]  /*6470*/  ISETP.LT.OR P5, PT, R0, 0x2, P5 ;  /* 0x000000020000780c */ /* 0x000fe40002fa1670 */
[----:B------:R-:W-:Y:S02]  /*6480*/  ISETP.GT.AND P4, PT, R214, 0x8, P0 ;  /* 0x00000008d600780c */ /* 0x000fe40000784270 */
[----:B------:R-:W-:Y:S01]  /*6490*/  FMNMX.FTZ R2, R9, R2, !PT ;  /* 0x0000000209027209 */ /* 0x000fe20007810000 */
[----:B------:R-:W-:Y:S01]  /*64a0*/  @UP1 USHF.R.S32.HI UR23, URZ, 0x1f, UR22 ;  /* 0x0000001f3f171899 */ /* 0x000fe20008011416 */
[----:B------:R-:W-:Y:S02]  /*64b0*/  FSEL R8, R7, -INF , !P5 ;  /* 0xff80000007087808 */ /* 0x000fe40006800000 */
[----:B------:R-:W-:Y:S02]  /*64c0*/  FMNMX.FTZ R7, R12, R3, !PT ;  /* 0x000000030c077209 */ /* 0x000fe40007810000 */
[----:B------:R-:W-:Y:S02]  /*64d0*/  ISETP.LT.OR P4, PT, R0, 0x9, P4 ;  /* 0x000000090000780c */ /* 0x000fe40002781670 */
[----:B------:R-:W-:Y:S02]  /*64e0*/  ISETP.GT.AND P6, PT, R214, 0x9, P0 ;  /* 0x00000009d600780c */ /* 0x000fe400007c4270 */
[----:B------:R-:W-:Y:S02]  /*64f0*/  FMNMX.FTZ R2, R165, R2, !PT ;  /* 0x00000002a5027209 */ /* 0x000fe40007810000 */
[----:B------:R-:W-:Y:S02]  /*6500*/  ISETP.LT.OR P6, PT, R0, 0xa, P6 ;  /* 0x0000000a0000780c */ /* 0x000fe400037c1670 */
[----:B------:R-:W-:Y:S02]  /*6510*/  FSEL R10, R10, -INF , !P4 ;  /* 0xff8000000a0a7808 */ /* 0x000fe40006000000 */
[----:B------:R-:W-:Y:S02]  /*6520*/  FMNMX.FTZ R7, R8, R7, !PT ;  /* 0x0000000708077209 */ /* 0x000fe40007810000 */
[C---:B------:R-:W-:Y:S02]  /*6530*/  ISETP.GT.AND P5, PT, R214.reuse, 0x10, P0 ;  /* 0x00000010d600780c */ /* 0x040fe400007a4270 */
        /* <DEDUP_REMOVED lines=13> */
[C---:B------:R-:W-:Y:S02]  /*6610*/  ISETP.LT.OR P5, PT, R0.reuse, 0x19, P5 ;  /* 0x000000190000780c */ /* 0x040fe40002fa1670 */
[----:B------:R-:W-:Y:S02]  /*6620*/  ISETP.LT.OR P4, PT, R0, 0x1a, P4 ;  /* 0x0000001a0000780c */ /* 0x000fe40002781670 */
[----:B------:R-:W-:Y:S02]  /*6630*/  FMNMX.FTZ R11, R172, R7, !PT ;  /* 0x00000007ac0b7209 */ /* 0x000fe40007810000 */
[----:B------:R-:W-:Y:S02]  /*6640*/  FMNMX.FTZ R2, R177, R2, !PT ;  /* 0x00000002b1027209 */ /* 0x000fe40007810000 */
[----:B------:R-:W-:Y:S02]  /*6650*/  FSEL R142, R18, -INF , !P5 ;  /* 0xff800000128e7808 */ /* 0x000fe40006800000 */
[----:B------:R-:W-:Y:S02]  /*6660*/  FSEL R140, R19, -INF , !P4 ;  /* 0xff800000138c7808 */ /* 0x000fe40006000000 */
[----:B------:R-:W-:Y:S02]  /*6670*/  FMNMX.FTZ R11, R170, R11, !PT ;  /* 0x0000000baa0b7209 */ /* 0x000fe40007810000 */
[----:B------:R-:W-:Y:S02]  /*6680*/  ISETP.GT.AND P4, PT, R214, 0x20, P0 ;  /* 0x00000020d600780c */ /* 0x000fe40000784270 */
[----:B------:R-:W-:Y:S02]  /*6690*/  FMNMX.FTZ R2, R175, R2, !PT ;  /* 0x00000002af027209 */ /* 0x000fe40007810000 */
        /* <DEDUP_REMOVED lines=10> */
[----:B------:R-:W-:Y:S02]  /*6740*/  ISETP.LT.OR P5, PT, R0, 0x29, P5 ;  /* 0x000000290000780c */ /* 0x000fe40002fa1670 */
[----:B------:R-:W-:Y:S02]  /*6750*/  FMNMX.FTZ R11, R178, R11, !PT ;  /* 0x0000000bb20b7209 */ /* 0x000fe40007810000 */
[----:B------:R-:W-:Y:S02]  /*6760*/  ISETP.GT.AND P4, PT, R214, 0x29, P0 ;  /* 0x00000029d600780c */ /* 0x000fe40000784270 */
[----:B------:R-:W-:Y:S02]  /*6770*/  FMNMX.FTZ R2, R153, R2, !PT ;  /* 0x0000000299027209 */ /* 0x000fe40007810000 */
[----:B------:R-:W-:Y:S02]  /*6780*/  ISETP.LT.OR P4, PT, R0, 0x2a, P4 ;  /* 0x0000002a0000780c */ /* 0x000fe40002781670 */
[----:B------:R-:W-:Y:S02]  /*6790*/  FSEL R174, R26, -INF , !P5 ;  /* 0xff8000001aae7808 */ /* 0x000fe40006800000 */
[----:B------:R-:W-:Y:S02]  /*67a0*/  ISETP.GT.AND P6, PT, R214, 0x30, P0 ;  /* 0x00000030d600780c */ /* 0x000fe400007c4270 */
[----:B------:R-:W-:Y:S02]  /*67b0*/  FMNMX.FTZ R11, R176, R11, !PT ;  /* 0x0000000bb00b7209 */ /* 0x000fe40007810000 */
        /* <DEDUP_REMOVED lines=14> */
[----:B------:R-:W-:Y:S01]  /*68a0*/  ISETP.LT.OR P4, PT, R0, 0x39, P4 ;  /* 0x000000390000780c */ /* 0x000fe20002781670 */
[----:B------:R-:W-:Y:S01]  /*68b0*/  ULDC.64 UR6, c[0x0][0x1e0] ;  /* 0x0000780000067ab9 */ /* 0x000fe20000000a00 */
[----:B------:R-:W-:Y:S02]  /*68c0*/  ISETP.GT.AND P0, PT, R214, 0x39, P0 ;  /* 0x00000039d600780c */ /* 0x000fe40000704270 */
[----:B------:R-:W-:Y:S02]  /*68d0*/  FSEL R146, R34, -INF , !P4 ;  /* 0xff80000022927808 */ /* 0x000fe40006000000 */
[----:B------:R-:W-:Y:S01]  /*68e0*/  FMNMX.FTZ R11, R148, R11, !PT ;  /* 0x0000000b940b7209 */ /* 0x000fe20007810000 */
[----:B------:R-:W-:Y:S01]  /*68f0*/  LDSM.16.MT88.4 R28, [R134+UR4+0x100] ;  /* 0x00010004861c783b */ /* 0x000fe20008004200 */
[----:B------:R-:W-:Y:S01]  /*6900*/  ISETP.LT.OR P0, PT, R0, 0x3a, P0 ;  /* 0x0000003a0000780c */ /* 0x000fe20000701670 */
[----:B------:R-:W-:Y:S01]  /*6910*/  @UP1 UIMAD UR23, UR23, UR6, URZ ;  /* 0x00000006171712a4 */ /* 0x000fe2000f8e023f */
[----:B------:R-:W-:Y:S01]  /*6920*/  FMNMX.FTZ R15, R146, R11, !PT ;  /* 0x0000000b920f7209 */ /* 0x000fe20007810000 */
[----:B------:R-:W-:Y:S01]  /*6930*/  @UP1 UIMAD.WIDE.U32 UR24, UR22, UR6, URZ ;  /* 0x00000006161812a5 */ /* 0x000fe2000f8e003f */
[----:B------:R-:W-:Y:S01]  /*6940*/  FSEL R144, R35, -INF , !P0 ;  /* 0xff80000023907808 */ /* 0x000fe20004000000 */
[----:B------:R-:W-:Y:S01]  /*6950*/  @UP1 UIMAD UR23, UR22, UR7, UR23 ;  /* 0x00000007161712a4 */ /* 0x000fe2000f8e0217 */
[----:B------:R-:W-:Y:S01]  /*6960*/  IADD3 R16, R134, UR4, RZ ;  /* 0x0000000486107c10 */ /* 0x000fe2000fffe0ff */
[----:B------:R-:W-:Y:S01]  /*6970*/  @UP1 USHF.L.U32 UR6, UR24, 0x6, URZ ;  /* 0x0000000618061899 */ /* 0x000fe2000800063f */
[----:B------:R-:W-:Y:S01]  /*6980*/  FMNMX.FTZ R13, R144, R15, !PT ;  /* 0x0000000f900d7209 */ /* 0x000fe20007810000 */
[----:B------:R-:W-:Y:S01]  /*6990*/  @UP1 UIADD3 UR23, UR25, UR23, URZ ;  /* 0x0000001719171290 */ /* 0x000fe2000fffe03f */
[----:B------:R-:W-:Y:S01]  /*69a0*/  IADD3 R156, R183, R16, RZ ;  /* 0x00000010b79c7210 */ /* 0x000fe20007ffe0ff */
[----:B------:R-:W-:Y:S02]  /*69b0*/  @UP1 UIADD3 UR7, UP0, UR14, UR6, URZ ;  /* 0x000000060e071290 */ /* 0x000fe4000ff1e03f */
[----:B------:R-:W2:Y:S01]  /*69c0*/  SHFL.BFLY PT, R0, R13, 0x2, 0x1f ;  /* 0x0c401f000d007f89 */ /* 0x000ea200000e0000 */
[----:B------:R-:W-:Y:S01]  /*69d0*/  @UP1 USHF.L.U64.HI UR23, UR24, 0x6, UR23 ;  /* 0x0000000618171899 */ /* 0x000fe20008010217 */
[----:B-1----:R-:W-:Y:S06]  /*69e0*/  FMNMX.FTZ R4, R7, R2, !PT ;  /* 0x0000000207047209 */ /* 0x002fec0007810000 */
[----:B------:R-:W1:Y:S01]  /*69f0*/  SHFL.BFLY PT, R11, R4, 0x1, 0x1f ;  /* 0x0c201f00040b7f89 */ /* 0x000e6200000e0000 */
[----:B--2---:R-:W-:Y:S07]  /*6a00*/  FMNMX.FTZ R7, R13, R0, !PT ;  /* 0x000000000d077209 */ /* 0x004fee0007810000 */
[----:B------:R-:W2:Y:S01]  /*6a10*/  SHFL.BFLY PT, R0, R7, 0x1, 0x1f ;  /* 0x0c201f0007007f89 */ /* 0x000ea200000e0000 */
[----:B-1----:R-:W-:Y:S04]  /*6a20*/  FMNMX.FTZ R2, R4, R11, !PT ;  /* 0x0000000b04027209 */ /* 0x002fe80007810000 */
[C---:B------:R-:W-:Y:S01]  /*6a30*/  FSETP.NEU.FTZ.AND P0, PT, R2.reuse, -INF , PT ;  /* 0xff8000000200780b */ /* 0x040fe20003f1d000 */
[----:B------:R-:W-:Y:S05]  /*6a40*/  FMUL.FTZ R152, R2, c[0x0][0x2d0] ;  /* 0x0000b40002987a20 */ /* 0x000fea0000410000 */
[----:B------:R-:W-:Y:S05]  /*6a50*/  FSEL R152, R152, RZ, P0 ;  /* 0x000000ff98987208 */ /* 0x000fea0000000000 */
[--C-:B------:R-:W-:Y:S01]  /*6a60*/  FFMA.FTZ R158, R5, c[0x0][0x2d0], -R152.reuse ;  /* 0x0000b400059e7a23 */ /* 0x100fe20000010898 */
[----:B------:R-:W-:Y:S01]  /*6a70*/  FSEL R5, R2, RZ, P0 ;  /* 0x000000ff02057208 */ /* 0x000fe20000000000 */
[--C-:B------:R-:W-:Y:S02]  /*6a80*/  FFMA.FTZ R164, R137, c[0x0][0x2d0], -R152.reuse ;  /* 0x0000b40089a47a23 */ /* 0x100fe40000010898 */
[----:B------:R-:W-:Y:S01]  /*6a90*/  FFMA.FTZ R163, R133, c[0x0][0x2d0], -R152 ;  /* 0x0000b40085a37a23 */ /* 0x000fe20000010898 */
[----:B--2---:R-:W-:Y:S01]  /*6aa0*/  FMNMX.FTZ R0, R7, R0, !PT ;  /* 0x0000000007007209 */ /* 0x004fe20007810000 */
[----:B------:R-:W-:Y:S02]  /*6ab0*/  FADD.FTZ R4, -R5, R132 ;  /* 0x0000008405047221 */ /* 0x000fe40000010100 */
[----:B------:R-:W-:Y:S01]  /*6ac0*/  MUFU.EX2 R164, R164 ;  /* 0x000000a400a47308 */ /* 0x000fe20000000800 */
[--C-:B------:R-:W-:Y:S01]  /*6ad0*/  FFMA.FTZ R159, R9, c[0x0][0x2d0], -R152.reuse ;  /* 0x0000b400099f7a23 */ /* 0x100fe20000010898 */
[C---:B------:R-:W-:Y:S01]  /*6ae0*/  FSETP.NEU.FTZ.AND P0, PT, R0.reuse, -INF , PT ;  /* 0xff8000000000780b */ /* 0x040fe20003f1d000 */
[----:B------:R-:W-:Y:S02]  /*6af0*/  FMUL.FTZ R145, R0, c[0x0][0x2d0] ;  /* 0x0000b40000917a20 */ /* 0x000fe40000410000 */
[----:B------:R-:W-:Y:S01]  /*6b00*/  FMUL.FTZ R132, R4, c[0x0][0x2d0] ;  /* 0x0000b40004847a20 */ /* 0x000fe20000410000 */
[----:B------:R-:W-:Y:S01]  /*6b10*/  FSEL R4, R0, RZ, P0 ;  /* 0x000000ff00047208 */ /* 0x000fe20000000000 */
[--C-:B------:R-:W-:Y:S01]  /*6b20*/  FFMA.FTZ R168, R141, c[0x0][0x2d0], -R152.reuse ;  /* 0x0000b4008da87a23 */ /* 0x100fe20000010898 */
[----:B------:R-:W-:Y:S01]  /*6b30*/  FSEL R145, R145, RZ, P0 ;  /* 0x000000ff91917208 */ /* 0x000fe20000000000 */
[--C-:B------:R-:W-:Y:S01]  /*6b40*/  FFMA.FTZ R216, R155, c[0x0][0x2d0], -R152.reuse ;  /* 0x0000b4009bd87a23 */ /* 0x100fe20000010898 */
[----:B------:R-:W1:Y:S01]  /*6b50*/  MUFU.EX2 R163, R163 ;  /* 0x000000a300a37308 */ /* 0x000e620000000800 */
[----:B------:R-:W-:Y:S01]  /*6b60*/  FADD.FTZ R4, -R4, R3 ;  /* 0x0000000304047221 */ /* 0x000fe20000010100 */
[----:B------:R-:W-:Y:S01]  /*6b70*/  PLOP3.LUT P0, PT, PT, PT, UP1, 0x80, 0x0 ;  /* 0x000000000000781c */ /* 0x000fe20003f0f018 */
[--C-:B------:R-:W-:Y:S02]  /*6b80*/  FFMA.FTZ R162, R12, c[0x0][0x2d0], -R145.reuse ;  /* 0x0000b4000ca27a23 */ /* 0x100fe40000010891 */
[----:B------:R-:W2:Y:S01]  /*6b90*/  LDSM.16.MT88.4 R12, [R135+UR4+0x100] ;  /* 0x00010004870c783b */ /* 0x000ea20008004200 */
[--C-:B------:R-:W-:Y:S02]  /*6ba0*/  FFMA.FTZ R161, R8, c[0x0][0x2d0], -R145.reuse ;  /* 0x0000b40008a17a23 */ /* 0x100fe40000010891 */
[--C-:B------:R-:W-:Y:S02]  /*6bb0*/  FFMA.FTZ R157, R10, c[0x0][0x2d0], -R145.reuse ;  /* 0x0000b4000a9d7a23 */ /* 0x100fe40000010891 */
[--C-:B------:R-:W-:Y:S01]  /*6bc0*/  FFMA.FTZ R160, R6, c[0x0][0x2d0], -R145.reuse ;  /* 0x0000b40006a07a23 */ /* 0x100fe20000010891 */
[----:B------:R-:W3:Y:S01]  /*6bd0*/  MUFU.EX2 R132, R132 ;  /* 0x0000008400847308 */ /* 0x000ee20000000800 */
[----:B------:R-:W-:Y:S01]  /*6be0*/  FMUL.FTZ R3, R4, c[0x0][0x2d0] ;  /* 0x0000b40004037a20 */ /* 0x000fe20000410000 */
[----:B------:R-:W-:Y:S01]  /*6bf0*/  IADD3 R4, R135, UR4, RZ ;  /* 0x0000000487047c10 */ /* 0x000fe2000fffe0ff */
[--C-:B------:R-:W-:Y:S02]  /*6c00*/  FFMA.FTZ R171, R142, c[0x0][0x2d0], -R145.reuse ;  /* 0x0000b4008eab7a23 */ /* 0x100fe40000010891 */
[--C-:B------:R-:W-:Y:S01]  /*6c10*/  FFMA.FTZ R179, R154, c[0x0][0x2d0], -R145.reuse ;  /* 0x0000b4009ab37a23 */ /* 0x100fe20000010891 */
[----:B------:R-:W-:Y:S01]  /*6c20*/  IADD3 R133, R183, R4, RZ ;  /* 0x00000004b7857210 */ /* 0x000fe20007ffe0ff */
[--C-:B------:R-:W-:Y:S02]  /*6c30*/  FFMA.FTZ R187, R151, c[0x0][0x2d0], -R152.reuse ;  /* 0x0000b40097bb7a23 */ /* 0x100fe40000010898 */
[--C-:B------:R-:W-:Y:S01]  /*6c40*/  FFMA.FTZ R213, R149, c[0x0][0x2d0], -R152.reuse ;  /* 0x0000b40095d57a23 */ /* 0x100fe20000010898 */
[----:B------:R-:W4:Y:S01]  /*6c50*/  MUFU.EX2 R3, R3 ;  /* 0x0000000300037308 */ /* 0x000f220000000800 */
[----:B------:R-:W5:Y:S01]  /*6c60*/  LDSM.16.MT88.4 R20, [R133+0x100] ;  /* 0x000100008514783b */ /* 0x000f620000004200 */
[--C-:B------:R-:W-:Y:S01]  /*6c70*/  FFMA.FTZ R215, R150, c[0x0][0x2d0], -R145.reuse ;  /* 0x0000b40096d77a23 */ /* 0x100fe20000010891 */
[----:B-1----:R-:W-:Y:S01]  /*6c80*/  F2FP.PACK_AB R136, R163, R164 ;  /* 0x000000a4a388723e */ /* 0x002fe200000000ff */
[--C-:B------:R-:W-:Y:S02]  /*6c90*/  FFMA.FTZ R220, R148, c[0x0][0x2d0], -R145.reuse ;  /* 0x0000b40094dc7a23 */ /* 0x100fe40000010891 */
[--C-:B------:R-:W-:Y:S02]  /*6ca0*/  FFMA.FTZ R217, R146, c[0x0][0x2d0], -R145.reuse ;  /* 0x0000b40092d97a23 */ /* 0x100fe40000010891 */
[--C-:B------:R-:W-:Y:S01]  /*6cb0*/  FFMA.FTZ R165, R165, c[0x0][0x2d0], -R152.reuse ;  /* 0x0000b400a5a57a23 */ /* 0x100fe20000010898 */
[----:B------:R-:W-:Y:S01]  /*6cc0*/  LDSM.16.MT88.4 R148, [R133+0x3900] ;  /* 0x003900008594783b */ /* 0x000fe20000004200 */
[----:B------:R-:W-:Y:S01]  /*6cd0*/  MUFU.EX2 R158, R158 ;  /* 0x0000009e009e7308 */ /* 0x000fe20000000800 */
[--C-:B------:R-:W-:Y:S02]  /*6ce0*/  FFMA.FTZ R166, R167, c[0x0][0x2d0], -R152.reuse ;  /* 0x0000b400a7a67a23 */ /* 0x100fe40000010898 */
[--C-:B------:R-:W-:Y:S02]  /*6cf0*/  FFMA.FTZ R167, R143, c[0x0][0x2d0], -R152.reuse ;  /* 0x0000b4008fa77a23 */ /* 0x100fe40000010898 */
[C---:B---3--:R-:W-:Y:S02]  /*6d00*/  FMUL.FTZ R4, R132.reuse, R128 ;  /* 0x0000008084047220 */ /* 0x048fe40000410000 */
[C---:B------:R-:W-:Y:S02]  /*6d10*/  FMUL.FTZ R5, R132.reuse, R129 ;  /* 0x0000008184057220 */ /* 0x040fe40000410000 */
[C---:B------:R-:W-:Y:S01]  /*6d20*/  FMUL.FTZ R8, R132.reuse, R124 ;  /* 0x0000007c84087220 */ /* 0x040fe20000410000 */
[----:B------:R-:W1:Y:S01]  /*6d30*/  MUFU.EX2 R159, R159 ;  /* 0x0000009f009f7308 */ /* 0x000e620000000800 */
[C---:B------:R-:W-:Y:S02]  /*6d40*/  FMUL.FTZ R9, R132.reuse, R125 ;  /* 0x0000007d84097220 */ /* 0x040fe40000410000 */
[C---:B------:R-:W-:Y:S02]  /*6d50*/  FMUL.FTZ R16, R132.reuse, R104 ;  /* 0x0000006884107220 */ /* 0x040fe40000410000 */
[C---:B----4-:R-:W-:Y:S02]  /*6d60*/  FMUL.FTZ R6, R3.reuse, R130 ;  /* 0x0000008203067220 */ /* 0x050fe40000410000 */
[C---:B------:R-:W-:Y:S02]  /*6d70*/  FMUL.FTZ R7, R3.reuse, R131 ;  /* 0x0000008303077220 */ /* 0x040fe40000410000 */
[C---:B------:R-:W-:Y:S01]  /*6d80*/  FMUL.FTZ R10, R3.reuse, R126 ;  /* 0x0000007e030a7220 */ /* 0x040fe20000410000 */
[----:B------:R-:W-:Y:S01]  /*6d90*/  MUFU.EX2 R162, R162 ;  /* 0x000000a200a27308 */ /* 0x000fe20000000800 */
[C---:B------:R-:W-:Y:S01]  /*6da0*/  FMUL.FTZ R11, R3.reuse, R127 ;  /* 0x0000007f030b7220 */ /* 0x040fe20000410000 */
[----:B------:R-:W-:Y:S01]  /*6db0*/  LDSM.16.MT88.4 R128, [R133+0x2900] ;  /* 0x002900008580783b */ /* 0x000fe20000004200 */
[C---:B------:R-:W-:Y:S02]  /*6dc0*/  FMUL.FTZ R17, R132.reuse, R105 ;  /* 0x0000006984117220 */ /* 0x040fe40000410000 */
[C---:B------:R-:W-:Y:S02]  /*6dd0*/  FMUL.FTZ R18, R3.reuse, R106 ;  /* 0x0000006a03127220 */ /* 0x040fe40000410000 */
[----:B------:R-:W-:Y:S02]  /*6de0*/  FMUL.FTZ R19, R3, R107 ;  /* 0x0000006b03137220 */ /* 0x000fe40000410000 */
[C---:B------:R-:W-:Y:S01]  /*6df0*/  FMUL.FTZ R24, R132.reuse, R112 ;  /* 0x0000007084187220 */ /* 0x040fe20000410000 */
[----:B------:R-:W3:Y:S01]  /*6e00*/  MUFU.EX2 R161, R161 ;  /* 0x000000a100a17308 */ /* 0x000ee20000000800 */
[----:B------:R-:W-:Y:S01]  /*6e10*/  LDSM.16.MT88.4 R104, [R135+UR4+0x2100] ;  /* 0x002100048768783b */ /* 0x000fe20008004200 */
[C---:B------:R-:W-:Y:S01]  /*6e20*/  FMUL.FTZ R25, R132.reuse, R113 ;  /* 0x0000007184197220 */ /* 0x040fe20000410000 */
[----:B-1----:R-:W-:Y:S01]  /*6e30*/  F2FP.PACK_AB R138, R159, R158 ;  /* 0x0000009e9f8a723e */ /* 0x002fe200000000ff */
[C---:B------:R-:W-:Y:S02]  /*6e40*/  FMUL.FTZ R26, R3.reuse, R114 ;  /* 0x00000072031a7220 */ /* 0x040fe40000410000 */
[C---:B------:R-:W-:Y:S02]  /*6e50*/  FMUL.FTZ R27, R3.reuse, R115 ;  /* 0x00000073031b7220 */ /* 0x040fe40000410000 */
[C---:B------:R-:W-:Y:S02]  /*6e60*/  FMUL.FTZ R32, R132.reuse, R120 ;  /* 0x0000007884207220 */ /* 0x040fe40000410000 */
        /* <DEDUP_REMOVED lines=8> */
[----:B------:R-:W-:Y:S01]  /*6ef0*/  LDSM.16.MT88.4 R120, [R156+0x900] ;  /* 0x000900009c78783b */ /* 0x000fe20000004200 */
[----:B------:R-:W-:Y:S01]  /*6f00*/  FMUL.FTZ R38, R3, R38 ;  /* 0x0000002603267220 */ /* 0x000fe20000410000 */
[----:B---3--:R-:W-:Y:S01]  /*6f10*/  F2FP.PACK_AB R137, R161, R162 ;  /* 0x000000a2a189723e */ /* 0x008fe200000000ff */
[C---:B------:R-:W-:Y:S02]  /*6f20*/  FMUL.FTZ R39, R3.reuse, R39 ;  /* 0x0000002703277220 */ /* 0x040fe40000410000 */
[C---:B------:R-:W-:Y:S03]  /*6f30*/  FMUL.FTZ R40, R132.reuse, R40 ;  /* 0x0000002884287220 */ /* 0x040fe60000410000 */
[----:B------:R-:W-:Y:S01]  /*6f40*/  LDSM.16.MT88.4 R124, [R135+UR4+0x2900] ;  /* 0x00290004877c783b */ /* 0x000fe20008004200 */
[C---:B------:R-:W-:Y:S01]  /*6f50*/  FMUL.FTZ R41, R132.reuse, R41 ;  /* 0x0000002984297220 */ /* 0x040fe20000410000 */
[----:B------:R-:W-:Y:S01]  /*6f60*/  MUFU.EX2 R165, R165 ;  /* 0x000000a500a57308 */ /* 0x000fe20000000800 */
[C---:B------:R-:W-:Y:S02]  /*6f70*/  FMUL.FTZ R42, R3.reuse, R42 ;  /* 0x0000002a032a7220 */ /* 0x040fe40000410000 */
[C---:B------:R-:W-:Y:S02]  /*6f80*/  FMUL.FTZ R43, R3.reuse, R43 ;  /* 0x0000002b032b7220 */ /* 0x040fe40000410000 */
[C---:B------:R-:W-:Y:S02]  /*6f90*/  FMUL.FTZ R44, R132.reuse, R44 ;  /* 0x0000002c842c7220 */ /* 0x040fe40000410000 */
[----:B------:R-:W-:Y:S02]  /*6fa0*/  FMUL.FTZ R45, R132, R45 ;  /* 0x0000002d842d7220 */ /* 0x000fe40000410000 */
[C---:B------:R-:W-:Y:S01]  /*6fb0*/  FMUL.FTZ R46, R3.reuse, R46 ;  /* 0x0000002e032e7220 */ /* 0x040fe20000410000 */
[----:B------:R-:W3:Y:S01]  /*6fc0*/  MUFU.EX2 R166, R166 ;  /* 0x000000a600a67308 */ /* 0x000ee20000000800 */
[C---:B------:R-:W-:Y:S01]  /*6fd0*/  FMUL.FTZ R47, R3.reuse, R47 ;  /* 0x0000002f032f7220 */ /* 0x040fe20000410000 */
[----:B-1----:R-:W-:Y:S01]  /*6fe0*/  F2FP.PACK_AB R139, R160, R157 ;  /* 0x0000009da08b723e */ /* 0x002fe200000000ff */
[C---:B------:R-:W-:Y:S02]  /*6ff0*/  FMUL.FTZ R48, R132.reuse, R48 ;  /* 0x0000003084307220 */ /* 0x040fe40000410000 */
[C---:B------:R-:W-:Y:S02]  /*7000*/  FMUL.FTZ R49, R132.reuse, R49 ;  /* 0x0000003184317220 */ /* 0x040fe40000410000 */
[C---:B------:R-:W-:Y:S02]  /*7010*/  FMUL.FTZ R50, R3.reuse, R50 ;  /* 0x0000003203327220 */ /* 0x040fe40000410000 */
[C---:B--2---:R-:W-:Y:S01]  /*7020*/  HMMA.16816.F32 R4, R136.reuse, R12, R4 ;  /* 0x0000000c8804723c */ /* 0x044fe20000001804 */
        /* <DEDUP_REMOVED lines=13> */
[C---:B-----5:R-:W-:Y:S03]  /*7100*/  HMMA.16816.F32 R12, R136.reuse, R20, R12 ;  /* 0x00000014880c723c */ /* 0x060fe6000000180c */
        /* <DEDUP_REMOVED lines=10> */
[----:B------:R-:W2:Y:S01]  /*71b0*/  LDSM.16.MT88.4 R108, [R133+0x2100] ;  /* 0x00210000856c783b */ /* 0x000ea20000004200 */
        /* <DEDUP_REMOVED lines=14> */
[----:B------:R-:W-:Y:S01]  /*72a0*/  LDSM.16.MT88.4 R116, [R133+0x900] ;  /* 0x000900008574783b */ /* 0x000fe20000004200 */
        /* <DEDUP_REMOVED lines=8> */
[----:B------:R-:W1:Y:S03]  /*7330*/  LDSM.16.MT88.4 R100, [R134+UR4+0x2100] ;  /* 0x002100048664783b */ /* 0x000e660008004200 */
[C---:B------:R-:W-:Y:S01]  /*7340*/  FMUL.FTZ R68, R132.reuse, R68 ;  /* 0x0000004484447220 */ /* 0x040fe20000410000 */
[----:B------:R-:W-:Y:S01]  /*7350*/  MUFU.EX2 R217, R217 ;  /* 0x000000d900d97308 */ /* 0x000fe20000000800 */
        /* <DEDUP_REMOVED lines=12> */
[----:B------:R-:W2:Y:S03]  /*7420*/  LDSM.16.MT88.4 R108, [R135+UR4+0x4100] ;  /* 0x00410004876c783b */ /* 0x000ea60008004200 */
[C---:B------:R-:W-:Y:S02]  /*7430*/  FMUL.FTZ R84, R132.reuse, R84 ;  /* 0x0000005484547220 */ /* 0x040fe40000410000 */
[----:B------:R-:W-:Y:S02]  /*7440*/  FMUL.FTZ R85, R132, R85 ;  /* 0x0000005584557220 */ /* 0x000fe40000410000 */
[C---:B------:R-:W-:Y:S01]  /*7450*/  FMUL.FTZ R86, R3.reuse, R86 ;  /* 0x0000005603567220 */ /* 0x040fe20000410000 */
[C---:B-1----:R-:W-:Y:S03]  /*7460*/  HMMA.16816.F32 R52, R136.reuse, R100, R52 ;  /* 0x000000648834723c */ /* 0x042fe60000001834 */
[C---:B------:R-:W-:Y:S02]  /*7470*/  FMUL.FTZ R87, R3.reuse, R87 ;  /* 0x0000005703577220 */ /* 0x040fe40000410000 */
[--C-:B------:R-:W-:Y:S02]  /*7480*/  FFMA.FTZ R169, R172, c[0x0][0x2d0], -R145.reuse ;  /* 0x0000b400aca97a23 */ /* 0x100fe40000010891 */
[--C-:B------:R-:W-:Y:S01]  /*7490*/  FFMA.FTZ R172, R140, c[0x0][0x2d0], -R145.reuse ;  /* 0x0000b4008cac7a23 */ /* 0x100fe20000010891 */
[C---:B------:R-:W-:Y:S01]  /*74a0*/  HMMA.16816.F32 R56, R136.reuse, R102, R56 ;  /* 0x000000668838723c */ /* 0x040fe20000001838 */
[----:B------:R-:W1:Y:S02]  /*74b0*/  LDSM.16.MT88.4 R100, [R133+0x4100] ;  /* 0x004100008564783b */ /* 0x000e640000004200 */
[----:B------:R-:W-:Y:S01]  /*74c0*/  MUFU.EX2 R169, R169 ;  /* 0x000000a900a97308 */ /* 0x000fe20000000800 */
[--C-:B------:R-:W-:Y:S02]  /*74d0*/  FFMA.FTZ R170, R170, c[0x0][0x2d0], -R145.reuse ;  /* 0x0000b400aaaa7a23 */ /* 0x100fe40000010891 */
[C---:B------:R-:W-:Y:S02]  /*74e0*/  FMUL.FTZ R88, R132.reuse, R88 ;  /* 0x0000005884587220 */ /* 0x040fe40000410000 */
[C---:B----4-:R-:W-:Y:S01]  /*74f0*/  HMMA.16816.F32 R60, R136.reuse, R104, R60 ;  /* 0x00000068883c723c */ /* 0x050fe2000000183c */
[----:B------:R-:W-:Y:S03]  /*7500*/  LDSM.16.MT88.4 R140, [R134+UR4+0x2900] ;  /* 0x00290004868c783b */ /* 0x000fe60008004200 */
[C---:B------:R-:W-:Y:S01]  /*7510*/  FMUL.FTZ R89, R132.reuse, R89 ;  /* 0x0000005984597220 */ /* 0x040fe20000410000 */
[----:B------:R-:W4:Y:S01]  /*7520*/  MUFU.EX2 R170, R170 ;  /* 0x000000aa00aa7308 */ /* 0x000f220000000800 */
[C---:B------:R-:W-:Y:S02]  /*7530*/  FMUL.FTZ R90, R3.reuse, R90 ;  /* 0x0000005a035a7220 */ /* 0x040fe40000410000 */
[C---:B------:R-:W-:Y:S01]  /*7540*/  HMMA.16816.F32 R64, R136.reuse, R106, R64 ;  /* 0x0000006a8840723c */ /* 0x040fe20000001840 */
[----:B------:R-:W5:Y:S03]  /*7550*/  LDSM.16.MT88.4 R104, [R134+UR4+0x4100] ;  /* 0x004100048668783b */ /* 0x000f660008004200 */
[C---:B------:R-:W-:Y:S02]  /*7560*/  FMUL.FTZ R91, R3.reuse, R91 ;  /* 0x0000005b035b7220 */ /* 0x040fe40000410000 */
[C---:B------:R-:W-:Y:S01]  /*7570*/  FMUL.FTZ R92, R132.reuse, R92 ;  /* 0x0000005c845c7220 */ /* 0x040fe20000410000 */
[----:B------:R-:W1:Y:S01]  /*7580*/  MUFU.EX2 R172, R172 ;  /* 0x000000ac00ac7308 */ /* 0x000e620000000800 */
[C---:B--2---:R-:W-:Y:S04]  /*7590*/  HMMA.16816.F32 R68, R136.reuse, R108, R68 ;  /* 0x0000006c8844723c */ /* 0x044fe80000001844 */
[C---:B------:R-:W-:Y:S02]  /*75a0*/  FMUL.FTZ R93, R132.reuse, R93 ;  /* 0x0000005d845d7220 */ /* 0x040fe40000410000 */
[C---:B------:R-:W-:Y:S02]  /*75b0*/  FMUL.FTZ R94, R3.reuse, R94 ;  /* 0x0000005e035e7220 */ /* 0x040fe40000410000 */
[C---:B------:R-:W-:Y:S01]  /*75c0*/  HMMA.16816.F32 R72, R136.reuse, R110, R72 ;  /* 0x0000006e8848723c */ /* 0x040fe20000001848 */
[----:B------:R-:W2:Y:S03]  /*75d0*/  LDSM.16.MT88.4 R108, [R156+0x4100] ;  /* 0x004100009c6c783b */ /* 0x000ea60000004200 */
[C---:B------:R-:W-:Y:S02]  /*75e0*/  FMUL.FTZ R78, R3.reuse, R78 ;  /* 0x0000004e034e7220 */ /* 0x040fe40000410000 */
[C---:B------:R-:W-:Y:S02]  /*75f0*/  FMUL.FTZ R76, R132.reuse, R76 ;  /* 0x0000004c844c7220 */ /* 0x040fe40000410000 */
[C---:B------:R-:W-:Y:S04]  /*7600*/  FMUL.FTZ R79, R3.reuse, R79 ;  /* 0x0000004f034f7220 */ /* 0x040fe80000410000 */
[C---:B------:R-:W-:Y:S02]  /*7610*/  FMUL.FTZ R77, R132.reuse, R77 ;  /* 0x0000004d844d7220 */ /* 0x040fe40000410000 */
[C---:B------:R-:W-:Y:S02]  /*7620*/  FMUL.FTZ R95, R3.reuse, R95 ;  /* 0x0000005f035f7220 */ /* 0x040fe40000410000 */
[C---:B------:R-:W-:Y:S02]  /*7630*/  FMUL.FTZ R96, R132.reuse, R96 ;  /* 0x0000006084607220 */ /* 0x040fe40000410000 */
[C---:B------:R-:W-:Y:S01]  /*7640*/  FMUL.FTZ R97, R132.reuse, R97 ;  /* 0x0000006184617220 */ /* 0x040fe20000410000 */
[C---:B-1----:R-:W-:Y:S03]  /*7650*/  HMMA.16816.F32 R76, R136.reuse, R100, R76 ;  /* 0x00000064884c723c */ /* 0x042fe6000000184c */
[C---:B------:R-:W-:Y:S02]  /*7660*/  FMUL.FTZ R82, R3.reuse, R82 ;  /* 0x0000005203527220 */ /* 0x040fe40000410000 */
[----:B------:R-:W-:Y:S02]  /*7670*/  FMUL.FTZ R80, R132, R80 ;  /* 0x0000005084507220 */ /* 0x000fe40000410000 */
[C---:B------:R-:W-:Y:S01]  /*7680*/  FMUL.FTZ R83, R3.reuse, R83 ;  /* 0x0000005303537220 */ /* 0x040fe20000410000 */
[----:B---3--:R-:W-:Y:S01]  /*7690*/  F2FP.PACK_AB R100, R166, R165 ;  /* 0x000000a5a664723e */ /* 0x008fe200000000ff */
[----:B------:R-:W-:Y:S03]  /*76a0*/  FMUL.FTZ R81, R132, R81 ;  /* 0x0000005184517220 */ /* 0x000fe60000410000 */
[C---:B------:R-:W-:Y:S01]  /*76b0*/  FMUL.FTZ R98, R3.reuse, R98 ;  /* 0x0000006203627220 */ /* 0x040fe20000410000 */
[----:B----4-:R-:W-:Y:S01]  /*76c0*/  F2FP.PACK_AB R101, R170, R169 ;  /* 0x000000a9aa65723e */ /* 0x010fe200000000ff */
[----:B------:R-:W-:Y:S02]  /*76d0*/  FMUL.FTZ R99, R3, R99 ;  /* 0x0000006303637220 */ /* 0x000fe40000410000 */
[C---:B------:R-:W-:Y:S03]  /*76e0*/  HMMA.16816.F32 R80, R136.reuse, R102, R80 ;  /* 0x000000668850723c */ /* 0x040fe60000001850 */
[--C-:B------:R-:W-:Y:S02]  /*76f0*/  FFMA.FTZ R177, R177, c[0x0][0x2d0], -R152.reuse ;  /* 0x0000b400b1b17a23 */ /* 0x100fe40000010898 */
[--C-:B------:R-:W-:Y:S02]  /*7700*/  FFMA.FTZ R214, R175, c[0x0][0x2d0], -R152.reuse ;  /* 0x0000b400afd67a23 */ /* 0x100fe40000010898 */
[----:B------:R-:W-:Y:S01]  /*7710*/  F2FP.PACK_AB R102, R168, R167 ;  /* 0x000000a7a866723e */ /* 0x000fe200000000ff */
[C---:B-----5:R-:W-:Y:S01]  /*7720*/  HMMA.16816.F32 R84, R136.reuse, R104, R84 ;  /* 0x000000688854723c */ /* 0x060fe20000001854 */
[----:B------:R-:W-:Y:S03]  /*7730*/  MUFU.EX2 R177, R177 ;  /* 0x000000b100b17308 */ /* 0x000fe60000000800 */
[----:B------:R-:W-:Y:S01]  /*7740*/  F2FP.PACK_AB R103, R172, R171 ;  /* 0x000000abac67723e */ /* 0x000fe200000000ff */
[--C-:B------:R-:W-:Y:S02]  /*7750*/  FFMA.FTZ R173, R173, c[0x0][0x2d0], -R152.reuse ;  /* 0x0000b400adad7a23 */ /* 0x100fe40000010898 */
[--C-:B------:R-:W-:Y:S01]  /*7760*/  FFMA.FTZ R175, R178, c[0x0][0x2d0], -R145.reuse ;  /* 0x0000b400b2af7a23 */ /* 0x100fe20000010891 */
[C---:B------:R-:W-:Y:S01]  /*7770*/  HMMA.16816.F32 R88, R136.reuse, R106, R88 ;  /* 0x0000006a8858723c */ /* 0x040fe20000001858 */
[----:B------:R-:W1:Y:S02]  /*7780*/  LDSM.16.MT88.4 R104, [R134+UR4+0x900] ;  /* 0x000900048668783b */ /* 0x000e640008004200 */
[----:B------:R-:W-:Y:S01]  /*7790*/  MUFU.EX2 R214, R214 ;  /* 0x000000d600d67308 */ /* 0x000fe20000000800 */
[--C-:B------:R-:W-:Y:S02]  /*77a0*/  FFMA.FTZ R178, R153, c[0x0][0x2d0], -R152.reuse ;  /* 0x0000b40099b27a23 */ /* 0x100fe40000010898 */
[----:B------:R-:W-:Y:S02]  /*77b0*/  FFMA.FTZ R152, R147, c[0x0][0x2d0], -R152 ;  /* 0x0000b40093987a23 */ /* 0x000fe40000010898 */
[C---:B--2---:R-:W-:Y:S04]  /*77c0*/  HMMA.16816.F32 R92, R136.reuse, R108, R92 ;  /* 0x0000006c885c723c */ /* 0x044fe8000000185c */
[--C-:B------:R-:W-:Y:S01]  /*77d0*/  FFMA.FTZ R176, R176, c[0x0][0x2d0], -R145.reuse ;  /* 0x0000b400b0b07a23 */ /* 0x100fe20000010891 */
[----:B------:R-:W2:Y:S01]  /*77e0*/  MUFU.EX2 R218, R152 ;  /* 0x0000009800da7308 */ /* 0x000ea20000000800 */
[--C-:B------:R-:W-:Y:S02]  /*77f0*/  FFMA.FTZ R174, R174, c[0x0][0x2d0], -R145.reuse ;  /* 0x0000b400aeae7a23 */ /* 0x100fe40000010891 */
[----:B------:R-:W-:Y:S01]  /*7800*/  HMMA.16816.F32 R96, R136, R110, R96 ;  /* 0x0000006e8860723c */ /* 0x000fe20000001860 */
[----:B------:R-:W3:Y:S03]  /*7810*/  LDSM.16.MT88.4 R108, [R156+0x2900] ;  /* 0x002900009c6c783b */ /* 0x000ee60000004200 */
[----:B------:R-:W-:Y:S02]  /*7820*/  FFMA.FTZ R145, R144, c[0x0][0x2d0], -R145 ;  /* 0x0000b40090917a23 */ /* 0x000fe40000010891 */
[----:B------:R-:W-:Y:S01]  /*7830*/  FFMA.FTZ R162, R3, R202, R162 ;  /* 0x000000ca03a27223 */ /* 0x000fe200000100a2 */
[----:B------:R-:W-:Y:S01]  /*7840*/  F2FP.PACK_AB R137, R220, R215 ;  /* 0x000000d7dc89723e */ /* 0x000fe200000000ff */
[C---:B------:R-:W-:Y:S01]  /*7850*/  HMMA.16816.F32 R4, R100.reuse, R112, R4 ;  /* 0x000000706404723c */ /* 0x040fe20000001804 */
[----:B------:R-:W4:Y:S04]  /*7860*/  MUFU.EX2 R222, R145 ;  /* 0x0000009100de7308 */ /* 0x000f280000000800 */
[----:B------:R-:W-:Y:S01]  /*7870*/  FFMA.FTZ R164, R132, R201, R164 ;  /* 0x000000c984a47223 */ /* 0x000fe200000100a4 */
[----:B------:R-:W-:Y:S01]  /*7880*/  MOV R132, R2 ;  /* 0x0000000200847202 */ /* 0x000fe20000000f00 */
[----:B------:R-:W-:Y:S01]  /*7890*/  FADD.FTZ R162, R161, R162 ;  /* 0x000000a2a1a27221 */ /* 0x000fe20000010000 */
[C---:B------:R-:W-:Y:S01]  /*78a0*/  HMMA.16816.F32 R8, R100.reuse, R114, R8 ;  /* 0x000000726408723c */ /* 0x040fe20000001808 */
[----:B------:R-:W-:Y:S02]  /*78b0*/  LDSM.16.MT88.4 R112, [R133+0x4900] ;  /* 0x004900008570783b */ /* 0x000fe40000004200 */
[----:B------:R-:W-:Y:S01]  /*78c0*/  MUFU.EX2 R173, R173 ;  /* 0x000000ad00ad7308 */ /* 0x000fe20000000800 */
[----:B------:R-:W-:Y:S01]  /*78d0*/  FADD.FTZ R163, R163, R164 ;  /* 0x000000a4a3a37221 */ /* 0x000fe20000010000 */
[----:B--2---:R-:W-:Y:S01]  /*78e0*/  F2FP.PACK_AB R138, R218, R213 ;  /* 0x000000d5da8a723e */ /* 0x004fe200000000ff */
[----:B------:R-:W-:Y:S02]  /*78f0*/  FADD.FTZ R157, R157, R162 ;  /* 0x000000a29d9d7221 */ /* 0x000fe40000010000 */
[C---:B------:R-:W-:Y:S01]  /*7900*/  HMMA.16816.F32 R12, R100.reuse, R116, R12 ;  /* 0x00000074640c723c */ /* 0x040fe2000000180c */
[----:B------:R-:W-:Y:S03]  /*7910*/  LDSM.16.MT88.4 R152, [R134+UR4+0x3900] ;  /* 0x003900048698783b */ /* 0x000fe60008004200 */
[----:B------:R-:W-:Y:S01]  /*7920*/  FADD.FTZ R160, R160, R157 ;  /* 0x0000009da0a07221 */ /* 0x000fe20000010000 */
[----:B------:R-:W-:Y:S03]  /*7930*/  MUFU.EX2 R175, R175 ;  /* 0x000000af00af7308 */ /* 0x000fe60000000800 */
[C---:B------:R-:W-:Y:S01]  /*7940*/  HMMA.16816.F32 R16, R100.reuse, R118, R16 ;  /* 0x000000766410723c */ /* 0x040fe20000001810 */
[----:B------:R-:W-:Y:S03]  /*7950*/  LDSM.16.MT88.4 R116, [R134+UR4+0x4900] ;  /* 0x004900048674783b */ /* 0x000fe60008004200 */
[----:B----4-:R-:W-:Y:S01]  /*7960*/  F2FP.PACK_AB R139, R222, R217 ;  /* 0x000000d9de8b723e */ /* 0x010fe200000000ff */
[----:B------:R-:W-:Y:S02]  /*7970*/  FADD.FTZ R169, R169, R160 ;  /* 0x000000a0a9a97221 */ /* 0x000fe40000010000 */
[----:B------:R-:W-:Y:S01]  /*7980*/  MUFU.EX2 R176, R176 ;  /* 0x000000b000b07308 */ /* 0x000fe20000000800 */
[C---:B-1----:R-:W-:Y:S01]  /*7990*/  HMMA.16816.F32 R20, R100.reuse, R104, R20 ;  /* 0x000000686414723c */ /* 0x042fe20000001814 */
[----:B------:R-:W-:Y:S03]  /*79a0*/  LDSM.16.MT88.4 R144, [R135+UR4+0x3900] ;  /* 0x003900048790783b */ /* 0x000fe60008004200 */
[----:B------:R-:W-:Y:S04]  /*79b0*/  FADD.FTZ R170, R170, R169 ;  /* 0x000000a9aaaa7221 */ /* 0x000fe80000010000 */
[C---:B------:R-:W-:Y:S01]  /*79c0*/  HMMA.16816.F32 R24, R100.reuse, R106, R24 ;  /* 0x0000006a6418723c */ /* 0x040fe20000001818 */
[----:B------:R-:W1:Y:S01]  /*79d0*/  LDSM.16.MT88.4 R104, [R135+UR4+0x4900] ;  /* 0x004900048768783b */ /* 0x000e620008004200 */
[----:B------:R-:W-:Y:S02]  /*79e0*/  MUFU.EX2 R174, R174 ;  /* 0x000000ae00ae7308 */ /* 0x000fe40000000800 */
[----:B------:R-:W-:Y:S04]  /*79f0*/  FADD.FTZ R171, R171, R170 ;  /* 0x000000aaabab7221 */ /* 0x000fe80000010000 */
[C---:B------:R-:W-:Y:S04]  /*7a00*/  HMMA.16816.F32 R28, R100.reuse, R120, R28 ;  /* 0x00000078641c723c */ /* 0x040fe8000000181c */
[----:B------:R-:W2:Y:S01]  /*7a10*/  MUFU.EX2 R178, R178 ;  /* 0x000000b200b27308 */ /* 0x000ea20000000800 */
[----:B------:R-:W-:Y:S03]  /*7a20*/  FADD.FTZ R172, R172, R171 ;  /* 0x000000abacac7221 */ /* 0x000fe60000010000 */
[C---:B------:R-:W-:Y:S01]  /*7a30*/  HMMA.16816.F32 R32, R100.reuse, R122, R32 ;  /* 0x0000007a6420723c */ /* 0x040fe20000001820 */
[----:B------:R-:W-:Y:S07]  /*7a40*/  LDSM.16.MT88.4 R120, [R133+0x1100] ;  /* 0x001100008578783b */ /* 0x000fee0000004200 */
[C---:B------:R-:W-:Y:S08]  /*7a50*/  HMMA.16816.F32 R36, R100.reuse, R124, R36 ;  /* 0x0000007c6424723c */ /* 0x040ff00000001824 */
[C---:B------:R-:W-:Y:S01]  /*7a60*/  HMMA.16816.F32 R40, R100.reuse, R126, R40 ;  /* 0x0000007e6428723c */ /* 0x040fe20000001828 */
[----:B------:R-:W-:Y:S03]  /*7a70*/  LDSM.16.MT88.4 R124, [R156+0x1100] ;  /* 0x001100009c7c783b */ /* 0x000fe60000004200 */
[----:B--2---:R-:W-:Y:S04]  /*7a80*/  F2FP.PACK_AB R136, R187, R178 ;  /* 0x000000b2bb88723e */ /* 0x004fe800000000ff */
[C---:B------:R-:W-:Y:S08]  /*7a90*/  HMMA.16816.F32 R44, R100.reuse, R128, R44 ;  /* 0x00000080642c723c */ /* 0x040ff0000000182c */
[C---:B------:R-:W-:Y:S08]  /*7aa0*/  HMMA.16816.F32 R48, R100.reuse, R130, R48 ;  /* 0x000000826430723c */ /* 0x040ff00000001830 */
[C---:B------:R-:W-:Y:S08]  /*7ab0*/  HMMA.16816.F32 R52, R100.reuse, R140, R52 ;  /* 0x0000008c6434723c */ /* 0x040ff00000001834 */
[C---:B------:R-:W-:Y:S01]  /*7ac0*/  HMMA.16816.F32 R56, R100.reuse, R142, R56 ;  /* 0x0000008e6438723c */ /* 0x040fe20000001838 */
[----:B------:R-:W-:Y:S07]  /*7ad0*/  LDSM.16.MT88.4 R140, [R156+0x1900] ;  /* 0x001900009c8c783b */ /* 0x000fee0000004200 */
[C---:B---3--:R-:W-:Y:S08]  /*7ae0*/  HMMA.16816.F32 R60, R100.reuse, R108, R60 ;  /* 0x0000006c643c723c */ /* 0x048ff0000000183c */
[C---:B------:R-:W-:Y:S01]  /*7af0*/  HMMA.16816.F32 R64, R100.reuse, R110, R64 ;  /* 0x0000006e6440723c */ /* 0x040fe20000001840 */
[----:B------:R-:W2:Y:S07]  /*7b00*/  LDSM.16.MT88.4 R108, [R156+0x4900] ;  /* 0x004900009c6c783b */ /* 0x000eae0000004200 */
[C---:B-1----:R-:W-:Y:S08]  /*7b10*/  HMMA.16816.F32 R68, R100.reuse, R104, R68 ;  /* 0x000000686444723c */ /* 0x042ff00000001844 */
[C---:B------:R-:W-:Y:S01]  /*7b20*/  HMMA.16816.F32 R72, R100.reuse, R106, R72 ;  /* 0x0000006a6448723c */ /* 0x040fe20000001848 */
[----:B------:R-:W1:Y:S07]  /*7b30*/  LDSM.16.MT88.4 R104, [R135+UR4+0x1100] ;  /* 0x001100048768783b */ /* 0x000e6e0008004200 */
[C---:B------:R-:W-:Y:S08]  /*7b40*/  HMMA.16816.F32 R76, R100.reuse, R112, R76 ;  /* 0x00000070644c723c */ /* 0x040ff0000000184c */
[C---:B------:R-:W-:Y:S01]  /*7b50*/  HMMA.16816.F32 R80, R100.reuse, R114, R80 ;  /* 0x000000726450723c */ /* 0x040fe20000001850 */
[----:B------:R-:W3:Y:S07]  /*7b60*/  LDSM.16.MT88.4 R112, [R134+UR4+0x1100] ;  /* 0x001100048670783b */ /* 0x000eee0008004200 */
[C---:B------:R-:W-:Y:S08]  /*7b70*/  HMMA.16816.F32 R84, R100.reuse, R116, R84 ;  /* 0x000000746454723c */ /* 0x040ff00000001854 */
[C---:B------:R-:W-:Y:S01]  /*7b80*/  HMMA.16816.F32 R88, R100.reuse, R118, R88 ;  /* 0x000000766458723c */ /* 0x040fe20000001858 */
[----:B------:R-:W4:Y:S07]  /*7b90*/  LDSM.16.MT88.4 R116, [R135+UR4+0x3100] ;  /* 0x003100048774783b */ /* 0x000f2e0008004200 */
[C---:B--2---:R-:W-:Y:S08]  /*7ba0*/  HMMA.16816.F32 R92, R100.reuse, R108, R92 ;  /* 0x0000006c645c723c */ /* 0x044ff0000000185c */
[----:B------:R-:W-:Y:S01]  /*7bb0*/  HMMA.16816.F32 R96, R100, R110, R96 ;  /* 0x0000006e6460723c */ /* 0x000fe20000001860 */
[----:B------:R-:W2:Y:S06]  /*7bc0*/  LDSM.16.MT88.4 R108, [R133+0x3100] ;  /* 0x00310000856c783b */ /* 0x000eac0000004200 */
[----:B------:R-:W-:Y:S02]  /*7bd0*/  F2FP.PACK_AB R100, R214, R177 ;  /* 0x000000b1d664723e */ /* 0x000fe400000000ff */
[----:B------:R-:W-:Y:S03]  /*7be0*/  F2FP.PACK_AB R102, R216, R173 ;  /* 0x000000add866723e */ /* 0x000fe600000000ff */
[C---:B------:R-:W-:Y:S01]  /*7bf0*/  F2FP.PACK_AB R101, R176.reuse, R175 ;  /* 0x000000afb065723e */ /* 0x040fe200000000ff */
        /* <DEDUP_REMOVED lines=11> */
[C---:B------:R-:W-:Y:S01]  /*7cb0*/  HMMA.16816.F32 R16, R100.reuse, R122, R16 ;  /* 0x0000007a6410723c */ /* 0x040fe20000001810 */
[----:B------:R-:W-:Y:S03]  /*7cc0*/  LDSM.16.MT88.4 R120, [R134+UR4+0x1900] ;  /* 0x001900048678783b */ /* 0x000fe60008004200 */
[----:B------:R-:W-:Y:S04]  /*7cd0*/  FADD.FTZ R217, R217, R220 ;  /* 0x000000dcd9d97221 */ /* 0x000fe80000010000 */
[C---:B---3--:R-:W-:Y:S04]  /*7ce0*/  HMMA.16816.F32 R20, R100.reuse, R112, R20 ;  /* 0x000000706414723c */ /* 0x048fe80000001814 */
[----:B------:R-:W-:Y:S04]  /*7cf0*/  FADD.FTZ R202, R222, R217 ;  /* 0x000000d9deca7221 */ /* 0x000fe80000010000 */
[C---:B------:R-:W-:Y:S01]  /*7d00*/  HMMA.16816.F32 R24, R100.reuse, R114, R24 ;  /* 0x000000726418723c */ /* 0x040fe20000001818 */
[----:B------:R-:W3:Y:S07]  /*7d10*/  LDSM.16.MT88.4 R112, [R156+0x3100] ;  /* 0x003100009c70783b */ /* 0x000eee0000004200 */
[C---:B------:R-:W-:Y:S08]  /*7d20*/  HMMA.16816.F32 R28, R100.reuse, R124, R28 ;  /* 0x0000007c641c723c */ /* 0x040ff0000000181c */
[C---:B------:R-:W-:Y:S01]  /*7d30*/  HMMA.16816.F32 R32, R100.reuse, R126, R32 ;  /* 0x0000007e6420723c */ /* 0x040fe20000001820 */
[----:B------:R-:W-:Y:S07]  /*7d40*/  LDSM.16.MT88.4 R124, [R135+UR4+0x1900] ;  /* 0x00190004877c783b */ /* 0x000fee0008004200 */
[C---:B----4-:R-:W-:Y:S08]  /*7d50*/  HMMA.16816.F32 R36, R100.reuse, R116, R36 ;  /* 0x000000746424723c */ /* 0x050ff00000001824 */
[C---:B------:R-:W-:Y:S01]  /*7d60*/  HMMA.16816.F32 R40, R100.reuse, R118, R40 ;  /* 0x000000766428723c */ /* 0x040fe20000001828 */
[----:B------:R-:W4:Y:S07]  /*7d70*/  LDSM.16.MT88.4 R116, [R135+UR4+0x5100] ;  /* 0x005100048774783b */ /* 0x000f2e0008004200 */
[C---:B--2---:R-:W-:Y:S08]  /*7d80*/  HMMA.16816.F32 R44, R100.reuse, R108, R44 ;  /* 0x0000006c642c723c */ /* 0x044ff0000000182c */
[C---:B------:R-:W-:Y:S01]  /*7d90*/  HMMA.16816.F32 R48, R100.reuse, R110, R48 ;  /* 0x0000006e6430723c */ /* 0x040fe20000001830 */
[----:B------:R-:W2:Y:S07]  /*7da0*/  LDSM.16.MT88.4 R108, [R133+0x5100] ;  /* 0x00510000856c783b */ /* 0x000eae0000004200 */
[C---:B-1----:R-:W-:Y:S08]  /*7db0*/  HMMA.16816.F32 R52, R100.reuse, R104, R52 ;  /* 0x000000686434723c */ /* 0x042ff00000001834 */
[C---:B------:R-:W-:Y:S01]  /*7dc0*/  HMMA.16816.F32 R56, R100.reuse, R106, R56 ;  /* 0x0000006a6438723c */ /* 0x040fe20000001838 */
[----:B------:R-:W1:Y:S07]  /*7dd0*/  LDSM.16.MT88.4 R104, [R134+UR4+0x5100] ;  /* 0x005100048668783b */ /* 0x000e6e0008004200 */
[C---:B---3--:R-:W-:Y:S08]  /*7de0*/  HMMA.16816.F32 R60, R100.reuse, R112, R60 ;  /* 0x00000070643c723c */ /* 0x048ff0000000183c */
[C---:B------:R-:W-:Y:S01]  /*7df0*/  HMMA.16816.F32 R64, R100.reuse, R114, R64 ;  /* 0x000000726440723c */ /* 0x040fe20000001840 */
[----:B------:R-:W3:Y:S07]  /*7e00*/  LDSM.16.MT88.4 R112, [R156+0x5100] ;  /* 0x005100009c70783b */ /* 0x000eee0000004200 */
[C---:B----4-:R-:W-:Y:S08]  /*7e10*/  HMMA.16816.F32 R68, R100.reuse, R116, R68 ;  /* 0x000000746444723c */ /* 0x050ff00000001844 */
[C---:B------:R-:W-:Y:S01]  /*7e20*/  HMMA.16816.F32 R72, R100.reuse, R118, R72 ;  /* 0x000000766448723c */ /* 0x040fe20000001848 */
[----:B------:R-:W4:Y:S07]  /*7e30*/  LDSM.16.MT88.4 R116, [R133+0x1900] ;  /* 0x001900008574783b */ /* 0x000f2e0000004200 */
[C---:B--2---:R-:W-:Y:S08]  /*7e40*/  HMMA.16816.F32 R76, R100.reuse, R108, R76 ;  /* 0x0000006c644c723c */ /* 0x044ff0000000184c */
        /* <DEDUP_REMOVED lines=38> */
[C---:B------:R-:W-:Y:S01]  /*80b0*/  @P0 LEA R16, P4, R4.reuse, c[0x0][0x1c8], 0x1 ;  /* 0x0000720004100a11 */ /* 0x040fe200078808ff */
        /* <DEDUP_REMOVED lines=55> */
.L_x_2088:
        /* <DEDUP_REMOVED lines=25> */
.L_x_2099:
[----:B------:R-:W-:Y:S02]  /*85c0*/  ULDC UR6, c[0x0][0x32c] ;  /* 0x0000cb0000067ab9 */ /* 0x000fe40000000800 */
[----:B------:R-:W-:-:S03]  /*85d0*/  UISETP.NE.AND UP0, UPT, UR6, 0x1, UPT ;  /* 0x000000010600788c */ /* 0x000fc6000bf05270 */
[----:B------:R-:W-:Y:S02]  /*85e0*/  ULDC.64 UR6, c[0x0][0x330] ;  /* 0x0000cc0000067ab9 */ /* 0x000fe40000000a00 */
[----:B------:R-:W-:-:S07]  /*85f0*/  UIMAD.WIDE.U32 UR20, UR8, UR6, URZ ;  /* 0x00000006081472a5 */ /* 0x000fce000f8e003f */
[----:B------:R-:W-:Y:S02]  /*8600*/  @UP0 UMOV UR9, UR21 ;  /* 0x0000001500090c82 */ /* 0x000fe40008000000 */
[----:B------:R-:W-:Y:S02]  /*8610*/  @UP0 USHF.R.U32.HI UR8, URZ, UR7, UR9 ;  /* 0x000000073f080299 */ /* 0x000fe40008011609 */
.L_x_2100:
[----:B------:R-:W-:Y:S02]  /*8620*/  ULDC UR6, c[0x0][0x32c] ;  /* 0x0000cb0000067ab9 */ /* 0x000fe40000000800 */
[----:B------:R-:W-:-:S04]  /*8630*/  UIMAD UR6, UR8, UR6, URZ ;  /* 0x00000006080672a4 */ /* 0x000fc8000f8e023f */
[----:B------:R-:W-:-:S04]  /*8640*/  UISETP.LT.AND UP0, UPT, UR4, UR6, UPT ;  /* 0x000000060400728c */ /* 0x000fc8000bf01270 */
[----:B------:R-:W-:-:S04]  /*8650*/  USEL UR4, UR4, UR6, !UP0 ;  /* 0x0000000604047287 */ /* 0x000fc8000c000000 */
.L_x_2098:
        /* <DEDUP_REMOVED lines=25> */
.L_x_2102:
        /* <DEDUP_REMOVED lines=9> */
[----:B------:R-:W-:Y:S01]  /*8880*/  @!UP1 USHF.R.S32.HI UR22, URZ, 0x1f, UR17 ;  /* 0x0000001f3f169899 */ /* 0x000fe20008011411 */
[----:B------:R-:W-:Y:S01]  /*8890*/  IADD3 R172, R188, R173, RZ ;  /* 0x000000adbcac7210 */ /* 0x000fe20007ffe0ff */
[----:B------:R-:W-:Y:S02]  /*88a0*/  @!UP1 UIMAD.WIDE.U32 UR24, UR17, UR8, URZ ;  /* 0x00000008111892a5 */ /* 0x000fe4000f8e003f */
[----:B------:R-:W-:Y:S02]  /*88b0*/  @!UP1 UIMAD UR22, UR22, UR8, URZ ;  /* 0x00000008161692a4 */ /* 0x000fe4000f8e023f */
[----:B------:R-:W-:Y:S02]  /*88c0*/  @!UP1 USHF.L.U32 UR23, UR24, 0x6, URZ ;  /* 0x0000000618179899 */ /* 0x000fe4000800063f */
[----:B------:R-:W-:Y:S01]  /*88d0*/  @!UP1 UIMAD UR22, UR17, UR9, UR22 ;  /* 0x00000009111692a4 */ /* 0x000fe2000f8e0216 */
[----:B------:R-:W-:Y:S03]  /*88e0*/  LDSM.16.M88.4 R32, [R186] ;  /* 0x00000000ba20783b */ /* 0x000fe60000000200 */
[----:B------:R-:W-:Y:S01]  /*88f0*/  @!UP1 UIADD3 UR22, UR25, UR22, URZ ;  /* 0x0000001619169290 */ /* 0x000fe2000fffe03f */
[----:B------:R-:W-:Y:S02]  /*8900*/  @!P0 IADD3 R149, P6, R190, UR23, RZ ;  /* 0x00000017be958c10 */ /* 0x000fe4000ffde0ff */
[----:B------:R-:W-:Y:S01]  /*8910*/  @!P0 IADD3 R151, P5, R206, UR23, RZ ;  /* 0x00000017ce978c10 */ /* 0x000fe2000ffbe0ff */
[----:B------:R-:W-:Y:S01]  /*8920*/  @!UP1 USHF.L.U64.HI UR22, UR24, 0x6, UR22 ;  /* 0x0000000618169899 */ /* 0x000fe20008010216 */
[----:B------:R-:W-:Y:S01]  /*8930*/  @!P0 IADD3 R148, P4, R204, UR23, RZ ;  /* 0x00000017cc948c10 */ /* 0x000fe2000ff9e0ff */
[----:B------:R-:W1:Y:S01]  /*8940*/  LDSM.16.M88.4 R8, [R184+UR4+0xc100] ;  /* 0x00c10004b808783b */ /* 0x000e620008000200 */
[----:B------:R-:W-:Y:S03]  /*8950*/  @!UP1 UIADD3 UR23, UP0, UR12, UR23, URZ ;  /* 0x000000170c179290 */ /* 0x000fe6000ff1e03f */
[----:B------:R-:W-:Y:S02]  /*8960*/  @!P0 IADD3.X R0, R195, UR22, RZ, P6, !PT ;  /* 0x00000016c3008c10 */ /* 0x000fe4000b7fe4ff */
[----:B------:R-:W-:Y:S02]  /*8970*/  @!P0 LEA R160, P6, R149, c[0x0][0x1f8], 0x1 ;  /* 0x00007e0095a08a11 */ /* 0x000fe400078c08ff */
[----:B------:R-:W2:Y:S01]  /*8980*/  LDSM.16.M88.4 R16, [R184+UR4+0xc900] ;  /* 0x00c90004b810783b */ /* 0x000ea20008000200 */
[----:B------:R-:W-:Y:S02]  /*8990*/  @!P0 IADD3.X R132, R205, UR22, RZ, P5, !PT ;  /* 0x00000016cd848c10 */ /* 0x000fe4000affe4ff */
[----:B------:R-:W-:Y:S02]  /*89a0*/  @!P0 LEA R166, P5, R151, c[0x0][0x1f8], 0x1 ;  /* 0x00007e0097a68a11 */ /* 0x000fe400078a08ff */
[----:B------:R-:W-:Y:S02]  /*89b0*/  @!P0 LEA.HI.X R161, R149, c[0x0][0x1fc], R0, 0x1, P6 ;  /* 0x00007f0095a18a11 */ /* 0x000fe400030f0c00 */
[----:B------:R-:W-:Y:S01]  /*89c0*/  @!P0 IADD3 R157, P6, R190, UR23, RZ ;  /* 0x00000017be9d8c10 */ /* 0x000fe2000ffde0ff */
[----:B------:R-:W3:Y:S01]  /*89d0*/  LDSM.16.M88.4 R24, [R184+UR4+0xd100] ;  /* 0x00d10004b818783b */ /* 0x000ee20008000200 */
[----:B------:R-:W-:Y:S02]  /*89e0*/  @!P0 LEA.HI.X R167, R151, c[0x0][0x1fc], R132, 0x1, P5 ;  /* 0x00007f0097a78a11 */ /* 0x000fe400028f0c84 */
[----:B------:R-:W-:Y:S05]  /*89f0*/  @!P0 IADD3 R159, P5, R206, UR23, RZ ;  /* 0x00000017ce9f8c10 */ /* 0x000fea000ffbe0ff */
[----:B------:R-:W4:Y:S08]  /*8a00*/  LDSM.16.M88.4 R136, [R184+UR4+0xd900] ;  /* 0x00d90004b888783b */ /* 0x000f300008000200 */
[----:B------:R-:W-:Y:S01]  /*8a10*/  LDSM.16.M88.4 R140, [R182] ;  /* 0x00000000b68c783b */ /* 0x000fe20000000200 */
[C---:B-1----:R-:W-:Y:S07]  /*8a20*/  HMMA.16816.F32 R4, R32.reuse, R8, RZ ;  /* 0x000000082004723c */ /* 0x042fee00000018ff */
[----:B------:R-:W1:Y:S01]  /*8a30*/  LDSM.16.M88.4 R144, [R173+0xc100] ;  /* 0x00c10000ad90783b */ /* 0x000e620000000200 */
[C---:B------:R-:W-:Y:S08]  /*8a40*/  HMMA.16816.F32 R8, R32.reuse, R10, RZ ;  /* 0x0000000a2008723c */ /* 0x040ff000000018ff */
[C---:B--2---:R-:W-:Y:S08]  /*8a50*/  HMMA.16816.F32 R12, R32.reuse, R16, RZ ;  /* 0x00000010200c723c */ /* 0x044ff000000018ff */
[C---:B------:R-:W-:Y:S08]  /*8a60*/  HMMA.16816.F32 R16, R32.reuse, R18, RZ ;  /* 0x000000122010723c */ /* 0x040ff000000018ff */
[C---:B---3--:R-:W-:Y:S08]  /*8a70*/  HMMA.16816.F32 R20, R32.reuse, R24, RZ ;  /* 0x000000182014723c */ /* 0x048ff000000018ff */
[C---:B------:R-:W-:Y:S08]  /*8a80*/  HMMA.16816.F32 R24, R32.reuse, R26, RZ ;  /* 0x0000001a2018723c */ /* 0x040ff000000018ff */
[C---:B----4-:R-:W-:Y:S07]  /*8a90*/  HMMA.16816.F32 R28, R32.reuse, R136, RZ ;  /* 0x00000088201c723c */ /* 0x050fee00000018ff */
[----:B------:R-:W-:Y:S01]  /*8aa0*/  @!P0 IADD3.X R137, R187, UR22, RZ, P4, !PT ;  /* 0x00000016bb898c10 */ /* 0x000fe2000a7fe4ff */
[----:B------:R-:W-:Y:S01]  /*8ab0*/  HMMA.16816.F32 R32, R32, R138, RZ ;  /* 0x0000008a2020723c */ /* 0x000fe200000018ff */
[C---:B------:R-:W-:Y:S01]  /*8ac0*/  @!P0 LEA R164, P4, R148.reuse, c[0x0][0x1f8], 0x1 ;  /* 0x00007e0094a48a11 */ /* 0x040fe200078808ff */
[----:B------:R-:W-:Y:S03]  /*8ad0*/  @!UP1 UIADD3.X UR22, UR11, UR22, URZ, UP0, !UPT ;  /* 0x000000160b169290 */ /* 0x000fe600087fe43f */
[----:B------:R-:W-:Y:S02]  /*8ae0*/  @!P0 LEA.HI.X R165, R148, c[0x0][0x1fc], R137, 0x1, P4 ;  /* 0x00007f0094a58a11 */ /* 0x000fe400020f0c89 */
[----:B------:R-:W-:Y:S01]  /*8af0*/  @!P0 IADD3 R153, P4, R204, UR23, RZ ;  /* 0x00000017cc998c10 */ /* 0x000fe2000ff9e0ff */
[C---:B-1----:R-:W-:Y:S01]  /*8b00*/  HMMA.16816.F32 R4, R140.reuse, R144, R4 ;  /* 0x000000908c04723c */ /* 0x042fe20000001804 */
[----:B------:R-:W1:Y:S04]  /*8b10*/  LDSM.16.M88.4 R136, [R173+0xc900] ;  /* 0x00c90000ad88783b */ /* 0x000e680000000200 */
[----:B------:R-:W-:Y:S02]  /*8b20*/  @!P0 IADD3.X R152, R205, UR22, RZ, P5, !PT ;  /* 0x00000016cd988c10 */ /* 0x000fe4000affe4ff */
[----:B------:R-:W-:Y:S01]  /*8b30*/  @!P0 LEA R170, P5, R159, c[0x0][0x1f8], 0x1 ;  /* 0x00007e009faa8a11 */ /* 0x000fe200078a08ff */
[C---:B------:R-:W-:Y:S01]  /*8b40*/  HMMA.16816.F32 R8, R140.reuse, R146, R8 ;  /* 0x000000928c08723c */ /* 0x040fe20000001808 */
[----:B------:R-:W2:Y:S03]  /*8b50*/  LDSM.16.M88.4 R148, [R173+0xd100] ;  /* 0x00d10000ad94783b */ /* 0x000ea60000000200 */
[----:B------:R-:W-:Y:S02]  /*8b60*/  @!P0 IADD3.X R132, R195, UR22, RZ, P6, !PT ;  /* 0x00000016c3848c10 */ /* 0x000fe4000b7fe4ff */
[----:B------:R-:W-:Y:S02]  /*8b70*/  @!P0 LEA R174, P6, R157, c[0x0][0x1f8], 0x1 ;  /* 0x00007e009dae8a11 */ /* 0x000fe400078c08ff */
[----:B------:R-:W-:Y:S01]  /*8b80*/  @!P0 IADD3.X R0, R187, UR22, RZ, P4, !PT ;  /* 0x00000016bb008c10 */ /* 0x000fe2000a7fe4ff */
[----:B------:R-:W-:Y:S03]  /*8b90*/  UIADD3 UR22, UR21, -0x2, URZ ;  /* 0xfffffffe15167890 */ /* 0x000fe6000fffe03f */
[----:B------:R-:W-:Y:S01]  /*8ba0*/  @!P0 LEA R168, P4, R153, c[0x0][0x1f8], 0x1 ;  /* 0x00007e0099a88a11 */ /* 0x000fe200078808ff */
[----:B------:R-:W-:Y:S01]  /*8bb0*/  UISETP.GE.AND UP1, UPT, UR22, UR10, UPT ;  /* 0x0000000a1600728c */ /* 0x000fe2000bf26270 */
[----:B------:R-:W-:Y:S01]  /*8bc0*/  @!P0 LEA.HI.X R175, R157, c[0x0][0x1fc], R132, 0x1, P6 ;  /* 0x00007f009daf8a11 */ /* 0x000fe200030f0c84 */
[----:B------:R-:W-:Y:S01]  /*8bd0*/  @!P0 IMAD R132, R155, 0x6000, R200 ;  /* 0x000060009b848824 */ /* 0x000fe200078e02c8 */
[----:B------:R-:W-:Y:S02]  /*8be0*/  @!P0 LEA.HI.X R171, R159, c[0x0][0x1fc], R152, 0x1, P5 ;  /* 0x00007f009fab8a11 */ /* 0x000fe400028f0c98 */
[----:B------:R-:W-:Y:S02]  /*8bf0*/  @!P0 LEA.HI.X R169, R153, c[0x0][0x1fc], R0, 0x1, P4 ;  /* 0x00007f0099a98a11 */ /* 0x000fe400020f0c00 */
[----:B------:R-:W3:Y:S01]  /*8c00*/  LDSM.16.M88.4 R152, [R173+0xd900] ;  /* 0x00d90000ad98783b */ /* 0x000ee20000000200 */
[-C--:B------:R-:W-:Y:S02]  /*8c10*/  IADD3 R0, R188, R2.reuse, RZ ;  /* 0x00000002bc007210 */ /* 0x080fe40007ffe0ff */
[----:B------:R-:W-:Y:S01]  /*8c20*/  IADD3 R2, R185, R2, R188 ;  /* 0x00000002b9027210 */ /* 0x000fe20007ffe0bc */
[----:B------:R-:W-:Y:S02]  /*8c30*/  @UP1 USHF.R.S32.HI UR23, URZ, 0x1f, UR22 ;  /* 0x0000001f3f171899 */ /* 0x000fe40008011416 */
[----:B------:R-:W-:Y:S02]  /*8c40*/  @UP1 UIMAD.WIDE.U32 UR24, UR22, UR6, URZ ;  /* 0x00000006161812a5 */ /* 0x000fe4000f8e003f */
[----:B------:R-:W-:Y:S01]  /*8c50*/  @!PT LDS RZ, [RZ] ;  /* 0x00000000fffff984 */ /* 0x000fe20000000800 */
[----:B------:R-:W-:Y:S01]  /*8c60*/  @!PT LDS RZ, [RZ] ;  /* 0x00000000fffff984 */ /* 0x000fe20000000800 */
[----:B------:R-:W-:Y:S01]  /*8c70*/  @!PT LDS RZ, [RZ] ;  /* 0x00000000fffff984 */ /* 0x000fe20000000800 */
[----:B------:R4:W-:Y:S01]  /*8c80*/  @!P0 LDGSTS.E.BYPASS.LTC128B.128 [R132], [R160.64], !P3 ;  /* 0x00000000a0848fae */ /* 0x0009e2000d901d52 */
[----:B------:R-:W-:Y:S01]  /*8c90*/  @UP1 UIMAD UR23, UR23, UR6, URZ ;  /* 0x00000006171712a4 */ /* 0x000fe2000f8e023f */
[C---:B-1----:R-:W-:Y:S03]  /*8ca0*/  HMMA.16816.F32 R12, R140.reuse, R136, R12 ;  /* 0x000000888c0c723c */ /* 0x042fe6000000180c */
[----:B------:R-:W-:Y:S03]  /*8cb0*/  @UP1 UIMAD UR23, UR22, UR7, UR23 ;  /* 0x00000007161712a4 */ /* 0x000fe6000f8e0217 */
[----:B------:R1:W-:Y:S01]  /*8cc0*/  @!P0 LDGSTS.E.BYPASS.LTC128B.128 [R132+0x2000], [R166.64], !P2 ;  /* 0x02000000a6848fae */ /* 0x0003e2000d101d52 */
[----:B------:R-:W-:Y:S02]  /*8cd0*/  @UP1 USHF.L.U32 UR22, UR24, 0x6, URZ ;  /* 0x0000000618161899 */ /* 0x000fe4000800063f */
[----:B------:R-:W-:Y:S01]  /*8ce0*/  @UP1 UIADD3 UR23, UR25, UR23, URZ ;  /* 0x0000001719171290 */ /* 0x000fe2000fffe03f */
[C---:B------:R-:W-:Y:S01]  /*8cf0*/  HMMA.16816.F32 R16, R140.reuse, R138, R16 ;  /* 0x0000008a8c10723c */ /* 0x040fe20000001810 */
[----:B------:R-:W-:Y:S03]  /*8d00*/  UIADD3 UR25, UR15, 0x1, URZ ;  /* 0x000000010f197890 */ /* 0x000fe6000fffe03f */
[----:B------:R1:W-:Y:S01]  /*8d10*/  @!P0 LDGSTS.E.BYPASS.LTC128B.128 [R132+0x4000], [R164.64], !P1 ;  /* 0x04000000a4848fae */ /* 0x0003e2000c901d52 */
[----:B------:R-:W-:Y:S02]  /*8d20*/  @UP1 USHF.L.U64.HI UR23, UR24, 0x6, UR23 ;  /* 0x0000000618171899 */ /* 0x000fe40008010217 */
[----:B------:R-:W-:Y:S01]  /*8d30*/  @UP1 UIADD3 UR24, UP0, UR14, UR22, URZ ;  /* 0x000000160e181290 */ /* 0x000fe2000ff1e03f */
[C---:B--2---:R-:W-:Y:S04]  /*8d40*/  HMMA.16816.F32 R20, R140.reuse, R148, R20 ;  /* 0x000000948c14723c */ /* 0x044fe80000001814 */
[----:B------:R2:W-:Y:S04]  /*8d50*/  @!P0 LDGSTS.E.BYPASS.LTC128B.128 [R132+0x1000], [R174.64], !P3 ;  /* 0x01000000ae848fae */ /* 0x0005e8000d901d52 */
[C---:B------:R-:W-:Y:S04]  /*8d60*/  HMMA.16816.F32 R24, R140.reuse, R150, R24 ;  /* 0x000000968c18723c */ /* 0x040fe80000001818 */
[----:B------:R5:W-:Y:S04]  /*8d70*/  @!P0 LDGSTS.E.BYPASS.LTC128B.128 [R132+0x3000], [R170.64], !P2 ;  /* 0x03000000aa848fae */ /* 0x000be8000d101d52 */
[C---:B---3--:R-:W-:Y:S04]  /*8d80*/  HMMA.16816.F32 R28, R140.reuse, R152, R28 ;  /* 0x000000988c1c723c */ /* 0x048fe8000000181c */
[----:B------:R5:W-:Y:S01]  /*8d90*/  @!P0 LDGSTS.E.BYPASS.LTC128B.128 [R132+0x5000], [R168.64], !P1 ;  /* 0x05000000a8848fae */ /* 0x000be2000c901d52 */
[----:B------:R-:W-:Y:S03]  /*8da0*/  PLOP3.LUT P0, PT, PT, PT, UP1, 0x80, 0x0 ;  /* 0x000000000000781c */ /* 0x000fe60003f0f018 */
[----:B------:R-:W-:Y:S04]  /*8db0*/  HMMA.16816.F32 R32, R140, R154, R32 ;  /* 0x0000009a8c20723c */ /* 0x000fe80000001820 */
[----:B------:R-:W-:Y:S08]  /*8dc0*/  LDSM.16.M88.4 R144, [R181] ;  /* 0x00000000b590783b */ /* 0x000ff00000000200 */
[----:B------:R-:W3:Y:S08]  /*8dd0*/  LDSM.16.M88.4 R156, [R0+0xc100] ;  /* 0x00c10000009c783b */ /* 0x000ef00000000200 */
[----:B----4-:R-:W4:Y:S08]  /*8de0*/  LDSM.16.M88.4 R160, [R0+0xc900] ;  /* 0x00c9000000a0783b */ /* 0x010f300000000200 */
[----:B------:R-:W2:Y:S08]  /*8df0*/  LDSM.16.M88.4 R136, [R0+0xd100] ;  /* 0x00d100000088783b */ /* 0x000eb00000000200 */
[----:B------:R-:W0:Y:S08]  /*8e00*/  LDGDEPBAR ;  /* 0x00000000000079af */ /* 0x000e300000000000 */
[----:B-1----:R-:W1:Y:S01]  /*8e10*/  LDSM.16.M88.4 R164, [R0+0xd900] ;  /* 0x00d9000000a4783b */ /* 0x002e620000000200 */
[C---:B---3--:R-:W-:Y:S07]  /*8e20*/  HMMA.16816.F32 R4, R144.reuse, R156, R4 ;  /* 0x0000009c9004723c */ /* 0x048fee0000001804 */
[----:B------:R-:W-:Y:S01]  /*8e30*/  LDSM.16.M88.4 R148, [R180] ;  /* 0x00000000b494783b */ /* 0x000fe20000000200 */
[C---:B------:R-:W-:Y:S07]  /*8e40*/  HMMA.16816.F32 R8, R144.reuse, R158, R8 ;  /* 0x0000009e9008723c */ /* 0x040fee0000001808 */
[----:B-----5:R-:W3:Y:S01]  /*8e50*/  LDSM.16.M88.4 R168, [R172+0xc100] ;  /* 0x00c10000aca8783b */ /* 0x020ee20000000200 */
[C---:B----4-:R-:W-:Y:S07]  /*8e60*/  HMMA.16816.F32 R12, R144.reuse, R160, R12 ;  /* 0x000000a0900c723c */ /* 0x050fee000000180c */
[----:B------:R-:W4:Y:S01]  /*8e70*/  LDSM.16.M88.4 R140, [R172+0xc900] ;  /* 0x00c90000ac8c783b */ /* 0x000f220000000200 */
[C---:B------:R-:W-:Y:S07]  /*8e80*/  HMMA.16816.F32 R16, R144.reuse, R162, R16 ;  /* 0x000000a29010723c */ /* 0x040fee0000001810 */
[----:B------:R-:W5:Y:S01]  /*8e90*/  LDSM.16.M88.4 R152, [R172+0xd100] ;  /* 0x00d10000ac98783b */ /* 0x000f620000000200 */
[C---:B--2---:R-:W-:Y:S07]  /*8ea0*/  HMMA.16816.F32 R20, R144.reuse, R136, R20 ;  /* 0x000000889014723c */ /* 0x044fee0000001814 */
[----:B------:R-:W2:Y:S01]  /*8eb0*/  LDSM.16.M88.4 R156, [R172+0xd900] ;  /* 0x00d90000ac9c783b */ /* 0x000ea20000000200 */
[C---:B------:R-:W-:Y:S07]  /*8ec0*/  HMMA.16816.F32 R24, R144.reuse, R138, R24 ;  /* 0x0000008a9018723c */ /* 0x040fee0000001818 */
[----:B------:R-:W-:Y:S01]  /*8ed0*/  LDSM.16.M88.4 R136, [R186+0x4000] ;  /* 0x00400000ba88783b */ /* 0x000fe20000000200 */
[C---:B-1----:R-:W-:Y:S07]  /*8ee0*/  HMMA.16816.F32 R28, R144.reuse, R164, R28 ;  /* 0x000000a4901c723c */ /* 0x042fee000000181c */
[----:B------:R-:W-:Y:S01]  /*8ef0*/  LDSM.16.M88.4 R160, [R184+UR4+0xe900] ;  /* 0x00e90004b8a0783b */ /* 0x000fe20008000200 */
[----:B------:R-:W-:Y:S07]  /*8f00*/  HMMA.16816.F32 R32, R144, R166, R32 ;  /* 0x000000a69020723c */ /* 0x000fee0000001820 */
[----:B------:R-:W1:Y:S01]  /*8f10*/  LDSM.16.M88.4 R144, [R184+UR4+0xe100] ;  /* 0x00e10004b890783b */ /* 0x000e620008000200 */
[C---:B---3--:R-:W-:Y:S07]  /*8f20*/  HMMA.16816.F32 R4, R148.reuse, R168, R4 ;  /* 0x000000a89404723c */ /* 0x048fee0000001804 */
[----:B------:R-:W-:Y:S01]  /*8f30*/  LDSM.16.M88.4 R164, [R182+0x4000] ;  /* 0x00400000b6a4783b */ /* 0x000fe20000000200 */
[C---:B------:R-:W-:Y:S07]  /*8f40*/  HMMA.16816.F32 R8, R148.reuse, R170, R8 ;  /* 0x000000aa9408723c */ /* 0x040fee0000001808 */
[----:B------:R-:W-:Y:S01]  /*8f50*/  LDSM.16.M88.4 R168, [R173+0xe100] ;  /* 0x00e10000ada8783b */ /* 0x000fe20000000200 */
[C---:B----4-:R-:W-:Y:S08]  /*8f60*/  HMMA.16816.F32 R12, R148.reuse, R140, R12 ;  /* 0x0000008c940c723c */ /* 0x050ff0000000180c */
[C---:B------:R-:W-:Y:S01]  /*8f70*/  HMMA.16816.F32 R16, R148.reuse, R142, R16 ;  /* 0x0000008e9410723c */ /* 0x040fe20000001810 */
[----:B------:R-:W3:Y:S07]  /*8f80*/  LDSM.16.M88.4 R140, [R184+UR4+0xf100] ;  /* 0x00f10004b88c783b */ /* 0x000eee0008000200 */
[C---:B-----5:R-:W-:Y:S08]  /*8f90*/  HMMA.16816.F32 R20, R148.reuse, R152, R20 ;  /* 0x000000989414723c */ /* 0x060ff00000001814 */
[C---:B------:R-:W-:Y:S01]  /*8fa0*/  HMMA.16816.F32 R24, R148.reuse, R154, R24 ;  /* 0x0000009a9418723c */ /* 0x040fe20000001818 */
[----:B------:R-:W4:Y:S07]  /*8fb0*/  LDSM.16.M88.4 R152, [R184+UR4+0xf900] ;  /* 0x00f90004b898783b */ /* 0x000f2e0008000200 */
[C---:B--2---:R-:W-:Y:S08]  /*8fc0*/  HMMA.16816.F32 R28, R148.reuse, R156, R28 ;  /* 0x0000009c941c723c */ /* 0x044ff0000000181c */
[----:B------:R-:W-:Y:S01]  /*8fd0*/  HMMA.16816.F32 R32, R148, R158, R32 ;  /* 0x0000009e9420723c */ /* 0x000fe20000001820 */
[----:B------:R-:W2:Y:S07]  /*8fe0*/  LDSM.16.M88.4 R148, [R173+0xe900] ;  /* 0x00e90000ad94783b */ /* 0x000eae0000000200 */
[C---:B-1----:R-:W-:Y:S01]  /*8ff0*/  HMMA.16816.F32 R4, R136.reuse, R144, R4 ;  /* 0x000000908804723c */ /* 0x042fe20000001804 */
[----:B------:R-:W-:Y:S07]  /*9000*/  LDSM.16.M88.4 R156, [R173+0xf900] ;  /* 0x00f90000ad9c783b */ /* 0x000fee0000000200 */
[C---:B------:R-:W-:Y:S01]  /*9010*/  HMMA.16816.F32 R8, R136.reuse, R146, R8 ;  /* 0x000000928808723c */ /* 0x040fe20000001808 */
        /* <DEDUP_REMOVED lines=8> */
[----:B------:R-:W-:Y:S01]  /*90a0*/  HMMA.16816.F32 R32, R136, R154, R32 ;  /* 0x0000009a8820723c */ /* 0x000fe20000001820 */
[----:B------:R-:W4:Y:S07]  /*90b0*/  LDSM.16.M88.4 R136, [R0+0xe900] ;  /* 0x00e900000088783b */ /* 0x000f2e0000000200 */
[C---:B------:R-:W-:Y:S01]  /*90c0*/  HMMA.16816.F32 R4, R164.reuse, R168, R4 ;  /* 0x000000a8a404723c */ /* 0x040fe20000001804 */
[----:B------:R-:W-:Y:S07]  /*90d0*/  LDSM.16.M88.4 R152, [R180+0x4000] ;  /* 0x00400000b498783b */ /* 0x000fee0000000200 */
[C---:B------:R-:W-:Y:S01]  /*90e0*/  HMMA.16816.F32 R8, R164.reuse, R170, R8 ;  /* 0x000000aaa408723c */ /* 0x040fe20000001808 */
[----:B------:R-:W-:Y:S07]  /*90f0*/  LDSM.16.M88.4 R168, [R172+0xe100] ;  /* 0x00e10000aca8783b */ /* 0x000fee0000000200 */
        /* <DEDUP_REMOVED lines=8> */
[----:B------:R-:W5:Y:S07]  /*9180*/  LDSM.16.M88.4 R156, [R2+0xe900] ;  /* 0x00e90000029c783b */ /* 0x000f6e0000000200 */
[C---:B---3--:R-:W-:Y:S01]  /*9190*/  HMMA.16816.F32 R4, R140.reuse, R160, R4 ;  /* 0x000000a08c04723c */ /* 0x048fe20000001804 */
[----:B------:R-:W-:Y:S07]  /*91a0*/  LDSM.16.M88.4 R164, [R184+UR4+0x11100] ;  /* 0x01110004b8a4783b */ /* 0x000fee0008000200 */
[C---:B------:R-:W-:Y:S01]  /*91b0*/  HMMA.16816.F32 R8, R140.reuse, R162, R8 ;  /* 0x000000a28c08723c */ /* 0x040fe20000001808 */
[----:B------:R-:W-:Y:S07]  /*91c0*/  LDSM.16.M88.4 R160, [R184+UR4+0x10900] ;  /* 0x01090004b8a0783b */ /* 0x000fee0008000200 */
[C---:B----4-:R-:W-:Y:S08]  /*91d0*/  HMMA.16816.F32 R12, R140.reuse, R136, R12 ;  /* 0x000000888c0c723c */ /* 0x050ff0000000180c */
[C---:B------:R-:W-:Y:S01]  /*91e0*/  HMMA.16816.F32 R16, R140.reuse, R138, R16 ;  /* 0x0000008a8c10723c */ /* 0x040fe20000001810 */
[----:B------:R-:W3:Y:S07]  /*91f0*/  LDSM.16.M88.4 R136, [R2+0xf100] ;  /* 0x00f100000288783b */ /* 0x000eee0000000200 */
[C---:B--2---:R-:W-:Y:S08]  /*9200*/  HMMA.16816.F32 R20, R140.reuse, R148, R20 ;  /* 0x000000948c14723c */ /* 0x044ff00000001814 */
[C---:B------:R-:W-:Y:S01]  /*9210*/  HMMA.16816.F32 R24, R140.reuse, R150, R24 ;  /* 0x000000968c18723c */ /* 0x040fe20000001818 */
[----:B------:R-:W2:Y:S07]  /*9220*/  LDSM.16.M88.4 R148, [R2+0xf900] ;  /* 0x00f900000294783b */ /* 0x000eae0000000200 */
[C---:B-1----:R-:W-:Y:S08]  /*9230*/  HMMA.16816.F32 R28, R140.reuse, R144, R28 ;  /* 0x000000908c1c723c */ /* 0x042ff0000000181c */
[----:B------:R-:W-:Y:S01]  /*9240*/  HMMA.16816.F32 R32, R140, R146, R32 ;  /* 0x000000928c20723c */ /* 0x000fe20000001820 */
[----:B------:R-:W-:Y:S07]  /*9250*/  LDSM.16.M88.4 R140, [R186+0x8000] ;  /* 0x00800000ba8c783b */ /* 0x000fee0000000200 */
[C---:B------:R-:W-:Y:S01]  /*9260*/  HMMA.16816.F32 R4, R152.reuse, R168, R4 ;  /* 0x000000a89804723c */ /* 0x040fe20000001804 */
[----:B------:R-:W1:Y:S07]  /*9270*/  LDSM.16.M88.4 R144, [R184+UR4+0x10100] ;  /* 0x01010004b890783b */ /* 0x000e6e0008000200 */
[C---:B------:R-:W-:Y:S01]  /*9280*/  HMMA.16816.F32 R8, R152.reuse, R170, R8 ;  /* 0x000000aa9808723c */ /* 0x040fe20000001808 */
[----:B------:R-:W-:Y:S07]  /*9290*/  LDSM.16.M88.4 R168, [R173+0x10100] ;  /* 0x01010000ada8783b */ /* 0x000fee0000000200 */
[C---:B-----5:R-:W-:Y:S08]  /*92a0*/  HMMA.16816.F32 R12, R152.reuse, R156, R12 ;  /* 0x0000009c980c723c */ /* 0x060ff0000000180c */
[C---:B------:R-:W-:Y:S01]  /*92b0*/  HMMA.16816.F32 R16, R152.reuse, R158, R16 ;  /* 0x0000009e9810723c */ /* 0x040fe20000001810 */
[----:B------:R-:W4:Y:S07]  /*92c0*/  LDSM.16.M88.4 R156, [R184+UR4+0x11900] ;  /* 0x01190004b89c783b */ /* 0x000f2e0008000200 */
[C---:B---3--:R-:W-:Y:S08]  /*92d0*/  HMMA.16816.F32 R20, R152.reuse, R136, R20 ;  /* 0x000000889814723c */ /* 0x048ff00000001814 */
[C---:B------:R-:W-:Y:S01]  /*92e0*/  HMMA.16816.F32 R24, R152.reuse, R138, R24 ;  /* 0x0000008a9818723c */ /* 0x040fe20000001818 */
[----:B------:R-:W3:Y:S07]  /*92f0*/  LDSM.16.M88.4 R136, [R182+0x8000] ;  /* 0x00800000b688783b */ /* 0x000eee0000000200 */
[C---:B--2---:R-:W-:Y:S08]  /*9300*/  HMMA.16816.F32 R28, R152.reuse, R148, R28 ;  /* 0x00000094981c723c */ /* 0x044ff0000000181c */
[----:B------:R-:W-:Y:S01]  /*9310*/  HMMA.16816.F32 R32, R152, R150, R32 ;  /* 0x000000969820723c */ /* 0x000fe20000001820 */
[----:B------:R-:W2:Y:S07]  /*9320*/  LDSM.16.M88.4 R148, [R173+0x10900] ;  /* 0x01090000ad94783b */ /* 0x000eae0000000200 */
[C---:B-1----:R-:W-:Y:S01]  /*9330*/  HMMA.16816.F32 R4, R140.reuse, R144, R4 ;  /* 0x000000908c04723c */ /* 0x042fe20000001804 */
[----:B------:R-:W-:Y:S07]  /*9340*/  LDSM.16.M88.4 R152, [R173+0x11900] ;  /* 0x01190000ad98783b */ /* 0x000fee0000000200 */
[C---:B------:R-:W-:Y:S01]  /*9350*/  HMMA.16816.F32 R8, R140.reuse, R146, R8 ;  /* 0x000000928c08723c */ /* 0x040fe20000001808 */
[----:B------:R-:W1:Y:S07]  /*9360*/  LDSM.16.M88.4 R144, [R173+0x11100] ;  /* 0x01110000ad90783b */ /* 0x000e6e0000000200 */
[C---:B------:R-:W-:Y:S01]  /*9370*/  HMMA.16816.F32 R12, R140.reuse, R160, R12 ;  /* 0x000000a08c0c723c */ /* 0x040fe2000000180c */
[----:B------:R-:W-:Y:S07]  /*9380*/  LDSM.16.M88.4 R172, [R172+0x10100] ;  /* 0x01010000acac783b */ /* 0x000fee0000000200 */
        /* <DEDUP_REMOVED lines=8> */
[C---:B---3--:R-:W-:Y:S01]  /*9410*/  HMMA.16816.F32 R4, R136.reuse, R168, R4 ;  /* 0x000000a88804723c */ /* 0x048fe20000001804 */
[----:B------:R-:W3:Y:S07]  /*9420*/  LDSM.16.M88.4 R156, [R0+0x11100] ;  /* 0x01110000009c783b */ /* 0x000eee0000000200 */
[C---:B------:R-:W-:Y:S01]  /*9430*/  HMMA.16816.F32 R8, R136.reuse, R170, R8 ;  /* 0x000000aa8808723c */ /* 0x040fe20000001808 */
[----:B------:R-:W-:Y:S07]  /*9440*/  LDSM.16.M88.4 R168, [R180+0x8000] ;  /* 0x00800000b4a8783b */ /* 0x000fee0000000200 */
[C---:B--2---:R-:W-:Y:S08]  /*9450*/  HMMA.16816.F32 R12, R136.reuse, R148, R12 ;  /* 0x00000094880c723c */ /* 0x044ff0000000180c */
[C---:B------:R-:W-:Y:S01]  /*9460*/  HMMA.16816.F32 R16, R136.reuse, R150, R16 ;  /* 0x000000968810723c */ /* 0x040fe20000001810 */
[----:B------:R-:W2:Y:S07]  /*9470*/  LDSM.16.M88.4 R148, [R0+0x11900] ;  /* 0x011900000094783b */ /* 0x000eae0000000200 */
[C---:B-1----:R-:W-:Y:S08]  /*9480*/  HMMA.16816.F32 R20, R136.reuse, R144, R20 ;  /* 0x000000908814723c */ /* 0x042ff00000001814 */
[C---:B------:R-:W-:Y:S01]  /*9490*/  HMMA.16816.F32 R24, R136.reuse, R146, R24 ;  /* 0x000000928818723c */ /* 0x040fe20000001818 */
[----:B------:R-:W-:Y:S07]  /*94a0*/  LDSM.16.M88.4 R144, [R2+0x11900] ;  /* 0x011900000290783b */ /* 0x000fee0000000200 */
[C---:B------:R-:W-:Y:S08]  /*94b0*/  HMMA.16816.F32 R28, R136.reuse, R152, R28 ;  /* 0x00000098881c723c */ /* 0x040ff0000000181c */
[----:B------:R-:W-:Y:S01]  /*94c0*/  HMMA.16816.F32 R32, R136, R154, R32 ;  /* 0x0000009a8820723c */ /* 0x000fe20000001820 */
[----:B------:R-:W1:Y:S07]  /*94d0*/  LDSM.16.M88.4 R136, [R2+0x10900] ;  /* 0x010900000288783b */ /* 0x000e6e0000000200 */
[C---:B-----5:R-:W-:Y:S08]  /*94e0*/  HMMA.16816.F32 R4, R160.reuse, R164, R4 ;  /* 0x000000a4a004723c */ /* 0x060ff00000001804 */
[C---:B------:R-:W-:Y:S08]  /*94f0*/  HMMA.16816.F32 R8, R160.reuse, R166, R8 ;  /* 0x000000a6a008723c */ /* 0x040ff00000001808 */
[C---:B----4-:R-:W-:Y:S08]  /*9500*/  HMMA.16816.F32 R12, R160.reuse, R140, R12 ;  /* 0x0000008ca00c723c */ /* 0x050ff0000000180c */
[C---:B------:R-:W-:Y:S01]  /*9510*/  HMMA.16816.F32 R16, R160.reuse, R142, R16 ;  /* 0x0000008ea010723c */ /* 0x040fe20000001810 */
[----:B------:R-:W4:Y:S01]  /*9520*/  LDSM.16.M88.4 R140, [R2+0x11100] ;  /* 0x01110000028c783b */ /* 0x000f220000000200 */
[----:B------:R-:W-:Y:S06]  /*9530*/  DEPBAR.LE SB0, 0x2 ;  /* 0x000080800000791a */ /* 0x000fec0000000000 */
[C---:B---3--:R-:W-:Y:S01]  /*9540*/  HMMA.16816.F32 R20, R160.reuse, R156, R20 ;  /* 0x0000009ca014723c */ /* 0x048fe20000001814 */
[----:B------:R-:W-:Y:S07]  /*9550*/  BAR.SYNC.DEFER_BLOCKING 0x0 ;  /* 0x0000000000007b1d */ /* 0x000fee0000010000 */
[C---:B------:R-:W-:Y:S08]  /*9560*/  HMMA.16816.F32 R24, R160.reuse, R158, R24 ;  /* 0x0000009ea018723c */ /* 0x040ff00000001818 */
[C---:B--2---:R-:W-:Y:S08]  /*9570*/  HMMA.16816.F32 R28, R160.reuse, R148, R28 ;  /* 0x00000094a01c723c */ /* 0x044ff0000000181c */
[----:B------:R-:W-:Y:S01]  /*9580*/  HMMA.16816.F32 R32, R160, R150, R32 ;  /* 0x00000096a020723c */ /* 0x000fe20000001820 */
[----:B------:R-:W-:Y:S07]  /*9590*/  LDSM.16.MT88.4 R148, [R135+UR4+0x2900] ;  /* 0x002900048794783b */ /* 0x000fee0008004200 */
[C---:B------:R-:W-:Y:S08]  /*95a0*/  HMMA.16816.F32 R4, R168.reuse, R172, R4 ;  /* 0x000000aca804723c */ /* 0x040ff00000001804 */
        /* <DEDUP_REMOVED lines=50> */
[----:B------:R-:W1:Y:S01]  /*98d0*/  LDSM.16.MT88.4 R136, [R135+UR4+0x100] ;  /* 0x000100048788783b */ /* 0x000e620008004200 */
[--C-:B------:R-:W-:Y:S01]  /*98e0*/  FFMA.FTZ R159, R4, c[0x0][0x2d0], -R166.reuse ;  /* 0x0000b400049f7a23 */ /* 0x100fe200000108a6 */
[----:B------:R-:W-:Y:S01]  /*98f0*/  IADD3 R4, R135, UR4, RZ ;  /* 0x0000000487047c10 */ /* 0x000fe2000fffe0ff */
[C---:B------:R-:W-:Y:S02]  /*9900*/  FADD.FTZ R133, -R0.reuse, R3 ;  /* 0x0000000300857221 */ /* 0x040fe40000010100 */
[----:B------:R-:W-:Y:S01]  /*9910*/  FMUL.FTZ R165, R0, c[0x0][0x2d0] ;  /* 0x0000b40000a57a20 */ /* 0x000fe20000410000 */
[----:B------:R-:W2:Y:S01]  /*9920*/  MUFU.EX2 R132, R132 ;  /* 0x0000008400847308 */ /* 0x000ea20000000800 */
[----:B------:R-:W-:Y:S01]  /*9930*/  FMUL.FTZ R3, R133, c[0x0][0x2d0] ;  /* 0x0000b40085037a20 */ /* 0x000fe20000410000 */
[----:B------:R-:W-:Y:S01]  /*9940*/  IADD3 R133, R183, R4, RZ ;  /* 0x00000004b7857210 */ /* 0x000fe20007ffe0ff */
[--C-:B------:R-:W-:Y:S02]  /*9950*/  FFMA.FTZ R162, R5, c[0x0][0x2d0], -R166.reuse ;  /* 0x0000b40005a27a23 */ /* 0x100fe400000108a6 */
[--C-:B------:R-:W-:Y:S02]  /*9960*/  FFMA.FTZ R157, R8, c[0x0][0x2d0], -R166.reuse ;  /* 0x0000b400089d7a23 */ /* 0x100fe400000108a6 */
[--C-:B------:R-:W-:Y:S01]  /*9970*/  FFMA.FTZ R160, R9, c[0x0][0x2d0], -R166.reuse ;  /* 0x0000b40009a07a23 */ /* 0x100fe200000108a6 */
[----:B------:R-:W3:Y:S01]  /*9980*/  LDSM.16.MT88.4 R140, [R133+0x100] ;  /* 0x00010000858c783b */ /* 0x000ee20000004200 */
[--C-:B------:R-:W-:Y:S01]  /*9990*/  FFMA.FTZ R164, R6, c[0x0][0x2d0], -R165.reuse ;  /* 0x0000b40006a47a23 */ /* 0x100fe200000108a5 */
[----:B------:R-:W4:Y:S01]  /*99a0*/  MUFU.EX2 R3, R3 ;  /* 0x0000000300037308 */ /* 0x000f220000000800 */
[--C-:B------:R-:W-:Y:S02]  /*99b0*/  FFMA.FTZ R161, R7, c[0x0][0x2d0], -R165.reuse ;  /* 0x0000b40007a17a23 */ /* 0x100fe400000108a5 */
[--C-:B------:R-:W-:Y:S02]  /*99c0*/  FFMA.FTZ R163, R10, c[0x0][0x2d0], -R165.reuse ;  /* 0x0000b4000aa37a23 */ /* 0x100fe400000108a5 */
[--C-:B------:R-:W-:Y:S01]  /*99d0*/  FFMA.FTZ R158, R11, c[0x0][0x2d0], -R165.reuse ;  /* 0x0000b4000b9e7a23 */ /* 0x100fe200000108a5 */
[----:B------:R-:W-:Y:S01]  /*99e0*/  LDSM.16.MT88.4 R144, [R133+0x900] ;  /* 0x000900008590783b */ /* 0x000fe20000004200 */
[--C-:B------:R-:W-:Y:S02]  /*99f0*/  FFMA.FTZ R169, R16, c[0x0][0x2d0], -R166.reuse ;  /* 0x0000b40010a97a23 */ /* 0x100fe400000108a6 */
[--C-:B------:R-:W-:Y:S01]  /*9a00*/  FFMA.FTZ R170, R17, c[0x0][0x2d0], -R166.reuse ;  /* 0x0000b40011aa7a23 */ /* 0x100fe200000108a6 */
[----:B------:R-:W-:Y:S01]  /*9a10*/  MUFU.EX2 R159, R159 ;  /* 0x0000009f009f7308 */ /* 0x000fe20000000800 */
[--C-:B------:R-:W-:Y:S02]  /*9a20*/  FFMA.FTZ R173, R18, c[0x0][0x2d0], -R165.reuse ;  /* 0x0000b40012ad7a23 */ /* 0x100fe400000108a5 */
[--C-:B------:R-:W-:Y:S01]  /*9a30*/  FFMA.FTZ R174, R19, c[0x0][0x2d0], -R165.reuse ;  /* 0x0000b40013ae7a23 */ /* 0x100fe200000108a5 */
[----:B------:R-:W-:Y:S01]  /*9a40*/  LDSM.16.MT88.4 R152, [R133+0x2900] ;  /* 0x002900008598783b */ /* 0x000fe20000004200 */
[C---:B--2---:R-:W-:Y:S02]  /*9a50*/  FMUL.FTZ R4, R132.reuse, R128 ;  /* 0x0000008084047220 */ /* 0x044fe40000410000 */
[C---:B------:R-:W-:Y:S02]  /*9a60*/  FMUL.FTZ R5, R132.reuse, R129 ;  /* 0x0000008184057220 */ /* 0x040fe40000410000 */
[C---:B------:R-:W-:Y:S01]  /*9a70*/  FMUL.FTZ R8, R132.reuse, R124 ;  /* 0x0000007c84087220 */ /* 0x040fe20000410000 */
[----:B------:R-:W2:Y:S01]  /*9a80*/  MUFU.EX2 R162, R162 ;  /* 0x000000a200a27308 */ /* 0x000ea20000000800 */
[C---:B------:R-:W-:Y:S01]  /*9a90*/  FMUL.FTZ R9, R132.reuse, R125 ;  /* 0x0000007d84097220 */ /* 0x040fe20000410000 */
[----:B------:R-:W-:Y:S01]  /*9aa0*/  LDSM.16.MT88.4 R16, [R134+UR4+0x900] ;  /* 0x000900048610783b */ /* 0x000fe20008004200 */
[C---:B------:R-:W-:Y:S02]  /*9ab0*/  FMUL.FTZ R100, R132.reuse, R100 ;  /* 0x0000006484647220 */ /* 0x040fe40000410000 */
[C---:B----4-:R-:W-:Y:S02]  /*9ac0*/  FMUL.FTZ R6, R3.reuse, R130 ;  /* 0x0000008203067220 */ /* 0x050fe40000410000 */
[C---:B------:R-:W-:Y:S02]  /*9ad0*/  FMUL.FTZ R7, R3.reuse, R131 ;  /* 0x0000008303077220 */ /* 0x040fe40000410000 */
[C---:B------:R-:W-:Y:S01]  /*9ae0*/  FMUL.FTZ R10, R3.reuse, R126 ;  /* 0x0000007e030a7220 */ /* 0x040fe20000410000 */
[----:B------:R-:W-:Y:S01]  /*9af0*/  MUFU.EX2 R157, R157 ;  /* 0x0000009d009d7308 */ /* 0x000fe20000000800 */
[C---:B------:R-:W-:Y:S02]  /*9b00*/  FMUL.FTZ R11, R3.reuse, R127 ;  /* 0x0000007f030b7220 */ /* 0x040fe40000410000 */
[----:B------:R-:W4:Y:S01]  /*9b10*/  LDSM.16.MT88.4 R124, [R134+UR4+0x100] ;  /* 0x00010004867c783b */ /* 0x000f220008004200 */
[C---:B------:R-:W-:Y:S02]  /*9b20*/  FMUL.FTZ R101, R132.reuse, R101 ;  /* 0x0000006584657220 */ /* 0x040fe40000410000 */
[C---:B------:R-:W-:Y:S02]  /*9b30*/  FMUL.FTZ R102, R3.reuse, R102 ;  /* 0x0000006603667220 */ /* 0x040fe40000410000 */
[C---:B------:R-:W-:Y:S02]  /*9b40*/  FMUL.FTZ R103, R3.reuse, R103 ;  /* 0x0000006703677220 */ /* 0x040fe40000410000 */
[----:B------:R-:W5:Y:S01]  /*9b50*/  MUFU.EX2 R160, R160 ;  /* 0x000000a000a07308 */ /* 0x000f620000000800 */
[C---:B------:R-:W-:Y:S02]  /*9b60*/  FMUL.FTZ R104, R132.reuse, R104 ;  /* 0x0000006884687220 */ /* 0x040fe40000410000 */
[----:B------:R-:W-:Y:S01]  /*9b70*/  FMUL.FTZ R105, R132, R105 ;  /* 0x0000006984697220 */ /* 0x000fe20000410000 */
[----:B--2---:R-:W-:Y:S01]  /*9b80*/  F2FP.PACK_AB R128, R162, R159 ;  /* 0x0000009fa280723e */ /* 0x004fe200000000ff */
        /* <DEDUP_REMOVED lines=10> */
[C---:B------:R-:W-:Y:S02]  /*9c30*/  FMUL.FTZ R114, R3.reuse, R114 ;  /* 0x0000007203727220 */ /* 0x040fe40000410000 */
[C---:B------:R-:W-:Y:S01]  /*9c40*/  FMUL.FTZ R115, R3.reuse, R115 ;  /* 0x0000007303737220 */ /* 0x040fe20000410000 */
[----:B-----5:R-:W-:Y:S01]  /*9c50*/  F2FP.PACK_AB R130, R160, R157 ;  /* 0x0000009da082723e */ /* 0x020fe200000000ff */
        /* <DEDUP_REMOVED lines=9> */
[----:B------:R-:W5:Y:S01]  /*9cf0*/  MUFU.EX2 R158, R158 ;  /* 0x0000009e009e7308 */ /* 0x000f620000000800 */
[C---:B------:R-:W-:Y:S02]  /*9d00*/  FMUL.FTZ R36, R132.reuse, R36 ;  /* 0x0000002484247220 */ /* 0x040fe40000410000 */
[----:B------:R-:W-:Y:S01]  /*9d10*/  FMUL.FTZ R37, R132, R37 ;  /* 0x0000002584257220 */ /* 0x000fe20000410000 */
[----:B--2---:R-:W-:Y:S01]  /*9d20*/  F2FP.PACK_AB R129, R161, R164 ;  /* 0x000000a4a181723e */ /* 0x004fe200000000ff */
[C---:B------:R-:W-:Y:S02]  /*9d30*/  FMUL.FTZ R38, R3.reuse, R38 ;  /* 0x0000002603267220 */ /* 0x040fe40000410000 */
[----:B------:R-:W-:Y:S02]  /*9d40*/  FMUL.FTZ R39, R3, R39 ;  /* 0x0000002703277220 */ /* 0x000fe40000410000 */
[--C-:B------:R-:W-:Y:S01]  /*9d50*/  FFMA.FTZ R175, R28, c[0x0][0x2d0], -R166.reuse ;  /* 0x0000b4001caf7a23 */ /* 0x100fe200000108a6 */
[----:B------:R-:W-:Y:S01]  /*9d60*/  MUFU.EX2 R169, R169 ;  /* 0x000000a900a97308 */ /* 0x000fe20000000800 */
[--C-:B------:R-:W-:Y:S02]  /*9d70*/  FFMA.FTZ R208, R29, c[0x0][0x2d0], -R166.reuse ;  /* 0x0000b4001dd07a23 */ /* 0x100fe400000108a6 */
[--C-:B------:R-:W-:Y:S02]  /*9d80*/  FFMA.FTZ R207, R32, c[0x0][0x2d0], -R166.reuse ;  /* 0x0000b40020cf7a23 */ /* 0x100fe400000108a6 */
[--C-:B------:R-:W-:Y:S02]  /*9d90*/  FFMA.FTZ R209, R30, c[0x0][0x2d0], -R165.reuse ;  /* 0x0000b4001ed17a23 */ /* 0x100fe400000108a5 */
[--C-:B------:R-:W-:Y:S02]  /*9da0*/  FFMA.FTZ R210, R31, c[0x0][0x2d0], -R165.reuse ;  /* 0x0000b4001fd27a23 */ /* 0x100fe400000108a5 */
[----:B------:R-:W-:Y:S01]  /*9db0*/  LDSM.16.MT88.4 R28, [R133+0x1900] ;  /* 0x00190000851c783b */ /* 0x000fe20000004200 */
[--C-:B------:R-:W-:Y:S01]  /*9dc0*/  FFMA.FTZ R211, R34, c[0x0][0x2d0], -R165.reuse ;  /* 0x0000b40022d37a23 */ /* 0x100fe200000108a5 */
[----:B------:R-:W2:Y:S01]  /*9dd0*/  MUFU.EX2 R170, R170 ;  /* 0x000000aa00aa7308 */ /* 0x000ea20000000800 */
[----:B------:R-:W-:Y:S01]  /*9de0*/  FMUL.FTZ R40, R132, R40 ;  /* 0x0000002884287220 */ /* 0x000fe20000410000 */
[----:B-----5:R-:W-:Y:S01]  /*9df0*/  F2FP.PACK_AB R131, R158, R163 ;  /* 0x000000a39e83723e */ /* 0x020fe200000000ff */
[C---:B------:R-:W-:Y:S02]  /*9e00*/  FMUL.FTZ R41, R132.reuse, R41 ;  /* 0x0000002984297220 */ /* 0x040fe40000410000 */
[C---:B------:R-:W-:Y:S02]  /*9e10*/  FMUL.FTZ R42, R3.reuse, R42 ;  /* 0x0000002a032a7220 */ /* 0x040fe40000410000 */
[----:B------:R-:W-:Y:S02]  /*9e20*/  FMUL.FTZ R43, R3, R43 ;  /* 0x0000002b032b7220 */ /* 0x000fe40000410000 */
[C---:B-1----:R-:W-:Y:S01]  /*9e30*/  HMMA.16816.F32 R4, R128.reuse, R136, R4 ;  /* 0x000000888004723c */ /* 0x042fe20000001804 */
[----:B------:R-:W-:Y:S04]  /*9e40*/  MUFU.EX2 R173, R173 ;  /* 0x000000ad00ad7308 */ /* 0x000fe80000000800 */
[----:B------:R-:W-:Y:S02]  /*9e50*/  FMUL.FTZ R44, R132, R44 ;  /* 0x0000002c842c7220 */ /* 0x000fe40000410000 */
[----:B------:R-:W-:Y:S01]  /*9e60*/  IADD3 R136, R134, UR4, RZ ;  /* 0x0000000486887c10 */ /* 0x000fe2000fffe0ff */
[C---:B------:R-:W-:Y:S03]  /*9e70*/  HMMA.16816.F32 R8, R128.reuse, R138, R8 ;  /* 0x0000008a8008723c */ /* 0x040fe60000001808 */
[----:B------:R-:W1:Y:S01]  /*9e80*/  MUFU.EX2 R174, R174 ;  /* 0x000000ae00ae7308 */ /* 0x000e620000000800 */
[----:B------:R-:W-:Y:S01]  /*9e90*/  IADD3 R156, R183, R136, RZ ;  /* 0x00000088b79c7210 */ /* 0x000fe20007ffe0ff */
[C---:B------:R-:W-:Y:S02]  /*9ea0*/  FMUL.FTZ R45, R132.reuse, R45 ;  /* 0x0000002d842d7220 */ /* 0x040fe40000410000 */
[C---:B------:R-:W-:Y:S01]  /*9eb0*/  FMUL.FTZ R46, R3.reuse, R46 ;  /* 0x0000002e032e7220 */ /* 0x040fe20000410000 */
[C---:B---3--:R-:W-:Y:S01]  /*9ec0*/  HMMA.16816.F32 R100, R128.reuse, R140, R100 ;  /* 0x0000008c8064723c */ /* 0x048fe20000001864 */
[----:B------:R-:W3:Y:S03]  /*9ed0*/  LDSM.16.MT88.4 R136, [R156+0x100] ;  /* 0x000100009c88783b */ /* 0x000ee60000004200 */
[C---:B------:R-:W-:Y:S01]  /*9ee0*/  FMUL.FTZ R47, R3.reuse, R47 ;  /* 0x0000002f032f7220 */ /* 0x040fe20000410000 */
[----:B------:R-:W-:Y:S01]  /*9ef0*/  MUFU.EX2 R175, R175 ;  /* 0x000000af00af7308 */ /* 0x000fe20000000800 */
[C---:B------:R-:W-:Y:S02]  /*9f00*/  FMUL.FTZ R48, R132.reuse, R48 ;  /* 0x0000003084307220 */ /* 0x040fe40000410000 */
[C---:B------:R-:W-:Y:S01]  /*9f10*/  HMMA.16816.F32 R104, R128.reuse, R142, R104 ;  /* 0x0000008e8068723c */ /* 0x040fe20000001868 */
[----:B------:R-:W5:Y:S03]  /*9f20*/  LDSM.16.MT88.4 R140, [R135+UR4+0x2100] ;  /* 0x00210004878c783b */ /* 0x000f660008004200 */
        /* <DEDUP_REMOVED lines=11> */
[C---:B------:R-:W-:Y:S04]  /*9fe0*/  FMUL.FTZ R55, R3.reuse, R55 ;  /* 0x0000003703377220 */ /* 0x040fe80000410000 */
[C---:B------:R-:W-:Y:S01]  /*9ff0*/  FMUL.FTZ R56, R132.reuse, R56 ;  /* 0x0000003884387220 */ /* 0x040fe20000410000 */
[----:B------:R-:W-:Y:S01]  /*a000*/  MUFU.EX2 R209, R209 ;  /* 0x000000d100d17308 */ /* 0x000fe20000000800 */
[C---:B------:R-:W-:Y:S02]  /*a010*/  FMUL.FTZ R57, R132.reuse, R57 ;  /* 0x0000003984397220 */ /* 0x040fe40000410000 */
[C---:B------:R-:W-:Y:S01]  /*a020*/  FMUL.FTZ R58, R3.reuse, R58 ;  /* 0x0000003a033a7220 */ /* 0x040fe20000410000 */
[C---:B---3--:R-:W-:Y:S03]  /*a030*/  HMMA.16816.F32 R116, R128.reuse, R136, R116 ;  /* 0x000000888074723c */ /* 0x048fe60000001874 */
[C---:B------:R-:W-:Y:S02]  /*a040*/  FMUL.FTZ R59, R3.reuse, R59 ;  /* 0x0000003b033b7220 */ /* 0x040fe40000410000 */
[C---:B------:R-:W-:Y:S01]  /*a050*/  FMUL.FTZ R60, R132.reuse, R60 ;  /* 0x0000003c843c7220 */ /* 0x040fe20000410000 */
[----:B------:R-:W-:Y:S01]  /*a060*/  MUFU.EX2 R210, R210 ;  /* 0x000000d200d27308 */ /* 0x000fe20000000800 */
[C---:B------:R-:W-:Y:S01]  /*a070*/  FMUL.FTZ R61, R132.reuse, R61 ;  /* 0x0000003d843d7220 */ /* 0x040fe20000410000 */
[C---:B------:R-:W-:Y:S01]  /*a080*/  HMMA.16816.F32 R120, R128.reuse, R138, R120 ;  /* 0x0000008a8078723c */ /* 0x040fe20000001878 */
[----:B------:R-:W3:Y:S03]  /*a090*/  LDSM.16.MT88.4 R136, [R134+UR4+0x2100] ;  /* 0x002100048688783b */ /* 0x000ee60008004200 */
[C---:B------:R-:W-:Y:S02]  /*a0a0*/  FMUL.FTZ R62, R3.reuse, R62 ;  /* 0x0000003e033e7220 */ /* 0x040fe40000410000 */
[C---:B------:R-:W-:Y:S02]  /*a0b0*/  FMUL.FTZ R63, R3.reuse, R63 ;  /* 0x0000003f033f7220 */ /* 0x040fe40000410000 */
[C---:B-----5:R-:W-:Y:S01]  /*a0c0*/  HMMA.16816.F32 R36, R128.reuse, R140, R36 ;  /* 0x0000008c8024723c */ /* 0x060fe20000001824 */
[----:B------:R-:W-:Y:S03]  /*a0d0*/  MUFU.EX2 R211, R211 ;  /* 0x000000d300d37308 */ /* 0x000fe60000000800 */
[C---:B------:R-:W-:Y:S02]  /*a0e0*/  FMUL.FTZ R64, R132.reuse, R64 ;  /* 0x0000004084407220 */ /* 0x040fe40000410000 */
[C---:B------:R-:W-:Y:S02]  /*a0f0*/  FMUL.FTZ R65, R132.reuse, R65 ;  /* 0x0000004184417220 */ /* 0x040fe40000410000 */
[C---:B------:R-:W-:Y:S01]  /*a100*/  HMMA.16816.F32 R40, R128.reuse, R142, R40 ;  /* 0x0000008e8028723c */ /* 0x040fe20000001828 */
[----:B------:R-:W5:Y:S03]  /*a110*/  LDSM.16.MT88.4 R140, [R156+0x2100] ;  /* 0x002100009c8c783b */ /* 0x000f660000004200 */
[C---:B------:R-:W-:Y:S02]  /*a120*/  FMUL.FTZ R66, R3.reuse, R66 ;  /* 0x0000004203427220 */ /* 0x040fe40000410000 */
[C---:B------:R-:W-:Y:S02]  /*a130*/  FMUL.FTZ R67, R3.reuse, R67 ;  /* 0x0000004303437220 */ /* 0x040fe40000410000 */
[C---:B----4-:R-:W-:Y:S04]  /*a140*/  HMMA.16816.F32 R44, R128.reuse, R124, R44 ;  /* 0x0000007c802c723c */ /* 0x050fe8000000182c */
[C---:B------:R-:W-:Y:S02]  /*a150*/  FMUL.FTZ R68, R132.reuse, R68 ;  /* 0x0000004484447220 */ /* 0x040fe40000410000 */
[C---:B------:R-:W-:Y:S02]  /*a160*/  FMUL.FTZ R69, R132.reuse, R69 ;  /* 0x0000004584457220 */ /* 0x040fe40000410000 */
[C---:B------:R-:W-:Y:S01]  /*a170*/  HMMA.16816.F32 R48, R128.reuse, R126, R48 ;  /* 0x0000007e8030723c */ /* 0x040fe20000001830 */
[----:B------:R-:W4:Y:S03]  /*a180*/  LDSM.16.MT88.4 R124, [R135+UR4+0x4100] ;  /* 0x00410004877c783b */ /* 0x000f260008004200 */
        /* <DEDUP_REMOVED lines=11> */
[C---:B-----5:R-:W-:Y:S04]  /*a240*/  HMMA.16816.F32 R60, R128.reuse, R140, R60 ;  /* 0x0000008c803c723c */ /* 0x060fe8000000183c */
[C---:B------:R-:W-:Y:S02]  /*a250*/  FMUL.FTZ R78, R3.reuse, R78 ;  /* 0x0000004e034e7220 */ /* 0x040fe40000410000 */
[C---:B------:R-:W-:Y:S02]  /*a260*/  FMUL.FTZ R79, R3.reuse, R79 ;  /* 0x0000004f034f7220 */ /* 0x040fe40000410000 */
[C---:B------:R-:W-:Y:S01]  /*a270*/  HMMA.16816.F32 R64, R128.reuse, R142, R64 ;  /* 0x0000008e8040723c */ /* 0x040fe20000001840 */
[----:B------:R-:W5:Y:S03]  /*a280*/  LDSM.16.MT88.4 R140, [R134+UR4+0x4100] ;  /* 0x00410004868c783b */ /* 0x000f660008004200 */
        /* <DEDUP_REMOVED lines=8> */
[----:B------:R-:W-:Y:S02]  /*a310*/  FMUL.FTZ R85, R132, R85 ;  /* 0x0000005584557220 */ /* 0x000fe40000410000 */
[C---:B------:R-:W-:Y:S01]  /*a320*/  FMUL.FTZ R86, R3.reuse, R86 ;  /* 0x0000005603567220 */ /* 0x040fe20000410000 */
[C---:B---3--:R-:W-:Y:S03]  /*a330*/  HMMA.16816.F32 R76, R128.reuse, R136, R76 ;  /* 0x00000088804c723c */ /* 0x048fe6000000184c */
[----:B------:R-:W-:Y:S02]  /*a340*/  FMUL.FTZ R87, R3, R87 ;  /* 0x0000005703577220 */ /* 0x000fe40000410000 */
[--C-:B------:R-:W-:Y:S02]  /*a350*/  FFMA.FTZ R167, R12, c[0x0][0x2d0], -R166.reuse ;  /* 0x0000b4000ca77a23 */ /* 0x100fe400000108a6 */
[----:B------:R-:W-:Y:S01]  /*a360*/  FFMA.FTZ R168, R13, c[0x0][0x2d0], -R166 ;  /* 0x0000b4000da87a23 */ /* 0x000fe200000108a6 */
[C---:B------:R-:W-:Y:S01]  /*a370*/  HMMA.16816.F32 R80, R128.reuse, R138, R80 ;  /* 0x0000008a8050723c */ /* 0x040fe20000001850 */
[----:B------:R-:W3:Y:S02]  /*a380*/  LDSM.16.MT88.4 R136, [R135+UR4+0x900] ;  /* 0x000900048788783b */ /* 0x000ee40008004200 */
[----:B------:R-:W-:Y:S01]  /*a390*/  MUFU.EX2 R167, R167 ;  /* 0x000000a700a77308 */ /* 0x000fe20000000800 */
[--C-:B------:R-:W-:Y:S01]  /*a3a0*/  FFMA.FTZ R171, R14, c[0x0][0x2d0], -R165.reuse ;  /* 0x0000b4000eab7a23 */ /* 0x100fe200000108a5 */
[----:B--2---:R-:W-:Y:S01]  /*a3b0*/  F2FP.PACK_AB R14, R170, R169 ;  /* 0x000000a9aa0e723e */ /* 0x004fe200000000ff */
[----:B------:R-:W-:Y:S01]  /*a3c0*/  FFMA.FTZ R172, R15, c[0x0][0x2d0], -R165 ;  /* 0x0000b4000fac7a23 */ /* 0x000fe200000108a5 */
[----:B-1----:R-:W-:Y:S01]  /*a3d0*/  F2FP.PACK_AB R15, R174, R173 ;  /* 0x000000adae0f723e */ /* 0x002fe200000000ff */
[C---:B-----5:R-:W-:Y:S04]  /*a3e0*/  HMMA.16816.F32 R84, R128.reuse, R140, R84 ;  /* 0x0000008c8054723c */ /* 0x060fe80000001854 */
[C---:B------:R-:W-:Y:S01]  /*a3f0*/  FMUL.FTZ R88, R132.reuse, R88 ;  /* 0x0000005884587220 */ /* 0x040fe20000410000 */
[----:B------:R-:W1:Y:S01]  /*a400*/  MUFU.EX2 R168, R168 ;  /* 0x000000a800a87308 */ /* 0x000e620000000800 */
[C---:B------:R-:W-:Y:S02]  /*a410*/  FMUL.FTZ R89, R132.reuse, R89 ;  /* 0x0000005984597220 */ /* 0x040fe40000410000 */
[C---:B------:R-:W-:Y:S04]  /*a420*/  FMUL.FTZ R90, R3.reuse, R90 ;  /* 0x0000005a035a7220 */ /* 0x040fe80000410000 */
[C---:B------:R-:W-:Y:S02]  /*a430*/  FMUL.FTZ R91, R3.reuse, R91 ;  /* 0x0000005b035b7220 */ /* 0x040fe40000410000 */
[C---:B------:R-:W-:Y:S01]  /*a440*/  FMUL.FTZ R92, R132.reuse, R92 ;  /* 0x0000005c845c7220 */ /* 0x040fe20000410000 */
[----:B------:R-:W-:Y:S01]  /*a450*/  MUFU.EX2 R171, R171 ;  /* 0x000000ab00ab7308 */ /* 0x000fe20000000800 */
[C---:B------:R-:W-:Y:S02]  /*a460*/  FMUL.FTZ R93, R132.reuse, R93 ;  /* 0x0000005d845d7220 */ /* 0x040fe40000410000 */
[C---:B------:R-:W-:Y:S01]  /*a470*/  FMUL.FTZ R94, R3.reuse, R94 ;  /* 0x0000005e035e7220 */ /* 0x040fe20000410000 */
[C---:B------:R-:W-:Y:S01]  /*a480*/  HMMA.16816.F32 R88, R128.reuse, R142, R88 ;  /* 0x0000008e8058723c */ /* 0x040fe20000001858 */
[----:B------:R-:W2:Y:S02]  /*a490*/  LDSM.16.MT88.4 R140, [R156+0x900] ;  /* 0x000900009c8c783b */ /* 0x000ea40000004200 */
[C---:B------:R-:W-:Y:S02]  /*a4a0*/  FMUL.FTZ R95, R3.reuse, R95 ;  /* 0x0000005f035f7220 */ /* 0x040fe40000410000 */
[C---:B------:R-:W-:Y:S01]  /*a4b0*/  FMUL.FTZ R96, R132.reuse, R96 ;  /* 0x0000006084607220 */ /* 0x040fe20000410000 */
[----:B------:R-:W5:Y:S01]  /*a4c0*/  MUFU.EX2 R172, R172 ;  /* 0x000000ac00ac7308 */ /* 0x000f620000000800 */
[----:B------:R-:W-:Y:S02]  /*a4d0*/  FMUL.FTZ R97, R132, R97 ;  /* 0x0000006184617220 */ /* 0x000fe40000410000 */
[C---:B------:R-:W-:Y:S01]  /*a4e0*/  FMUL.FTZ R98, R3.reuse, R98 ;  /* 0x0000006203627220 */ /* 0x040fe20000410000 */
[C---:B----4-:R-:W-:Y:S03]  /*a4f0*/  HMMA.16816.F32 R92, R128.reuse, R124, R92 ;  /* 0x0000007c805c723c */ /* 0x050fe6000000185c */
[C---:B------:R-:W-:Y:S01]  /*a500*/  FMUL.FTZ R99, R3.reuse, R99 ;  /* 0x0000006303637220 */ /* 0x040fe20000410000 */
[----:B-1----:R-:W-:Y:S01]  /*a510*/  F2FP.PACK_AB R12, R168, R167 ;  /* 0x000000a7a80c723e */ /* 0x002fe200000000ff */
[----:B------:R-:W-:Y:S01]  /*a520*/  FFMA.FTZ R164, R3, R202, R164 ;  /* 0x000000ca03a47223 */ /* 0x000fe200000100a4 */
[----:B------:R-:W-:Y:S01]  /*a530*/  @P0 IADD3 R3, P4, R192, UR22, RZ ;  /* 0x00000016c0030c10 */ /* 0x000fe2000ff9e0ff */
[----:B------:R-:W-:Y:S02]  /*a540*/  FFMA.FTZ R159, R132, R201, R159 ;  /* 0x000000c9849f7223 */ /* 0x000fe4000001009f */
[----:B------:R-:W-:Y:S01]  /*a550*/  FADD.FTZ R164, R161, R164 ;  /* 0x000000a4a1a47221 */ /* 0x000fe20000010000 */
[----:B------:R-:W-:Y:S01]  /*a560*/  HMMA.16816.F32 R96, R128, R126, R96 ;  /* 0x0000007e8060723c */ /* 0x000fe20000001860 */
[----:B------:R-:W1:Y:S02]  /*a570*/  LDSM.16.MT88.4 R124, [R134+UR4+0x2900] ;  /* 0x00290004867c783b */ /* 0x000e640008004200 */
[----:B------:R-:W-:Y:S02]  /*a580*/  FADD.FTZ R162, R162, R159 ;  /* 0x0000009fa2a27221 */ /* 0x000fe40000010000 */
[----:B------:R-:W-:Y:S02]  /*a590*/  FADD.FTZ R163, R163, R164 ;  /* 0x000000a4a3a37221 */ /* 0x000fe40000010000 */
[----:B------:R-:W-:Y:S02]  /*a5a0*/  FADD.FTZ R157, R157, R162 ;  /* 0x000000a29d9d7221 */ /* 0x000fe40000010000 */
[----:B------:R-:W4:Y:S03]  /*a5b0*/  LDSM.16.MT88.4 R128, [R156+0x2900] ;  /* 0x002900009c80783b */ /* 0x000f260000004200 */
[----:B-----5:R-:W-:Y:S01]  /*a5c0*/  F2FP.PACK_AB R13, R172, R171 ;  /* 0x000000abac0d723e */ /* 0x020fe200000000ff */
[----:B------:R-:W-:Y:S02]  /*a5d0*/  FADD.FTZ R160, R160, R157 ;  /* 0x0000009da0a07221 */ /* 0x000fe40000010000 */
[----:B------:R-:W-:Y:S02]  /*a5e0*/  FADD.FTZ R158, R158, R163 ;  /* 0x000000a39e9e7221 */ /* 0x000fe40000010000 */
[----:B------:R-:W-:Y:S02]  /*a5f0*/  FADD.FTZ R167, R167, R160 ;  /* 0x000000a0a7a77221 */ /* 0x000fe40000010000 */
[C---:B---3--:R-:W-:Y:S05]  /*a600*/  HMMA.16816.F32 R4, R12.reuse, R136, R4 ;  /* 0x000000880c04723c */ /* 0x048fea0000001804 */
        /* <DEDUP_REMOVED lines=11> */
[----:B------:R-:W-:Y:S04]  /*a6c0*/  FADD.FTZ R173, R174, R173 ;  /* 0x000000adaead7221 */ /* 0x000fe80000010000 */
[C---:B------:R-:W-:Y:S08]  /*a6d0*/  HMMA.16816.F32 R108, R12.reuse, R16, R108 ;  /* 0x000000100c6c723c */ /* 0x040ff0000000186c */
[C---:B------:R-:W-:Y:S01]  /*a6e0*/  HMMA.16816.F32 R112, R12.reuse, R18, R112 ;  /* 0x000000120c70723c */ /* 0x040fe20000001870 */
[----:B------:R-:W3:Y:S07]  /*a6f0*/  LDSM.16.MT88.4 R16, [R135+UR4+0x4900] ;  /* 0x004900048710783b */ /* 0x000eee0008004200 */
[C---:B--2---:R-:W-:Y:S08]  /*a700*/  HMMA.16816.F32 R116, R12.reuse, R140, R116 ;  /* 0x0000008c0c74723c */ /* 0x044ff00000001874 */
[C---:B------:R-:W-:Y:S01]  /*a710*/  HMMA.16816.F32 R120, R12.reuse, R142, R120 ;  /* 0x0000008e0c78723c */ /* 0x040fe20000001878 */
[----:B------:R-:W-:Y:S07]  /*a720*/  LDSM.16.MT88.4 R140, [R135+UR4+0x3100] ;  /* 0x00310004878c783b */ /* 0x000fee0008004200 */
        /* <DEDUP_REMOVED lines=9> */
[----:B------:R-:W2:Y:S01]  /*a7c0*/  MUFU.EX2 R149, R149 ;  /* 0x0000009500957308 */ /* 0x000ea20000000800 */
        /* <DEDUP_REMOVED lines=9> */
[----:B------:R-:W1:Y:S03]  /*a860*/  LDSM.16.MT88.4 R124, [R134+UR4+0x4900] ;  /* 0x00490004867c783b */ /* 0x000e660008004200 */
[----:B------:R-:W-:Y:S01]  /*a870*/  FFMA.FTZ R165, R35, c[0x0][0x2d0], -R165 ;  /* 0x0000b40023a57a23 */ /* 0x000fe200000108a5 */
[----:B------:R-:W5:Y:S03]  /*a880*/  MUFU.EX2 R151, R151 ;  /* 0x0000009700977308 */ /* 0x000f660000000800 */
[C---:B----4-:R-:W-:Y:S01]  /*a890*/  HMMA.16816.F32 R60, R12.reuse, R128, R60 ;  /* 0x000000800c3c723c */ /* 0x050fe2000000183c */
[----:B------:R-:W-:Y:S06]  /*a8a0*/  LDSM.16.MT88.4 R24, [R134+UR4+0x1100] ;  /* 0x001100048618783b */ /* 0x000fec0008004200 */
[----:B------:R-:W-:Y:S01]  /*a8b0*/  MUFU.EX2 R152, R152 ;  /* 0x0000009800987308 */ /* 0x000fe20000000800 */
[C---:B------:R-:W-:Y:S01]  /*a8c0*/  HMMA.16816.F32 R64, R12.reuse, R130, R64 ;  /* 0x000000820c40723c */ /* 0x040fe20000001840 */
[----:B------:R-:W4:Y:S07]  /*a8d0*/  LDSM.16.MT88.4 R128, [R156+0x4900] ;  /* 0x004900009c80783b */ /* 0x000f2e0000004200 */
[C---:B---3--:R-:W-:Y:S01]  /*a8e0*/  HMMA.16816.F32 R68, R12.reuse, R16, R68 ;  /* 0x000000100c44723c */ /* 0x048fe20000001844 */
[----:B------:R-:W-:Y:S01]  /*a8f0*/  LDSM.16.MT88.4 R32, [R156+0x1900] ;  /* 0x001900009c20783b */ /* 0x000fe20000004200 */
[----:B------:R-:W3:Y:S06]  /*a900*/  MUFU.EX2 R153, R153 ;  /* 0x0000009900997308 */ /* 0x000eec0000000800 */
[C---:B------:R-:W-:Y:S01]  /*a910*/  HMMA.16816.F32 R72, R12.reuse, R18, R72 ;  /* 0x000000120c48723c */ /* 0x040fe20000001848 */
[----:B------:R-:W2:Y:S03]  /*a920*/  LDSM.16.MT88.4 R16, [R135+UR4+0x1100] ;  /* 0x001100048710783b */ /* 0x000ea60008004200 */
[----:B------:R-:W-:Y:S04]  /*a930*/  MUFU.EX2 R154, R154 ;  /* 0x0000009a009a7308 */ /* 0x000fe80000000800 */
[C---:B------:R-:W-:Y:S06]  /*a940*/  HMMA.16816.F32 R76, R12.reuse, R136, R76 ;  /* 0x000000880c4c723c */ /* 0x040fec000000184c */
[----:B------:R-:W2:Y:S02]  /*a950*/  MUFU.EX2 R155, R155 ;  /* 0x0000009b009b7308 */ /* 0x000ea40000000800 */
[C---:B------:R-:W-:Y:S01]  /*a960*/  HMMA.16816.F32 R80, R12.reuse, R138, R80 ;  /* 0x0000008a0c50723c */ /* 0x040fe20000001850 */
[----:B------:R-:W3:Y:S07]  /*a970*/  LDSM.16.MT88.4 R136, [R156+0x1100] ;  /* 0x001100009c88783b */ /* 0x000eee0000004200 */
[C---:B-1----:R-:W-:Y:S01]  /*a980*/  HMMA.16816.F32 R84, R12.reuse, R124, R84 ;  /* 0x0000007c0c54723c */ /* 0x042fe20000001854 */
[----:B------:R-:W1:Y:S07]  /*a990*/  MUFU.EX2 R166, R166 ;  /* 0x000000a600a67308 */ /* 0x000e6e0000000800 */
[C---:B------:R-:W-:Y:S01]  /*a9a0*/  HMMA.16816.F32 R88, R12.reuse, R126, R88 ;  /* 0x0000007e0c58723c */ /* 0x040fe20000001858 */
[----:B------:R-:W1:Y:S02]  /*a9b0*/  LDSM.16.MT88.4 R124, [R134+UR4+0x3100] ;  /* 0x00310004867c783b */ /* 0x000e640008004200 */
[----:B------:R-:W1:Y:S05]  /*a9c0*/  MUFU.EX2 R212, R165 ;  /* 0x000000a500d47308 */ /* 0x000e6a0000000800 */
[C---:B----4-:R-:W-:Y:S08]  /*a9d0*/  HMMA.16816.F32 R92, R12.reuse, R128, R92 ;  /* 0x000000800c5c723c */ /* 0x050ff0000000185c */
[----:B------:R-:W-:Y:S07]  /*a9e0*/  HMMA.16816.F32 R96, R12, R130, R96 ;  /* 0x000000820c60723c */ /* 0x000fee0000001860 */
[----:B--2---:R-:W-:Y:S01]  /*a9f0*/  F2FP.PACK_AB R12, R149, R148 ;  /* 0x00000094950c723e */ /* 0x004fe200000000ff */
[----:B------:R-:W-:Y:S01]  /*aa00*/  FADD.FTZ R148, R148, R169 ;  /* 0x000000a994947221 */ /* 0x000fe20000010000 */
[----:B-----5:R-:W-:Y:S03]  /*aa10*/  F2FP.PACK_AB R14, R151, R150 ;  /* 0x00000096970e723e */ /* 0x020fe600000000ff */
[----:B---3--:R-:W-:Y:S01]  /*aa20*/  F2FP.PACK_AB R13, R153, R152 ;  /* 0x00000098990d723e */ /* 0x008fe200000000ff */
[----:B------:R-:W-:Y:S01]  /*aa30*/  FADD.FTZ R152, R152, R173 ;  /* 0x000000ad98987221 */ /* 0x000fe20000010000 */
[----:B------:R-:W-:Y:S01]  /*aa40*/  F2FP.PACK_AB R15, R155, R154 ;  /* 0x0000009a9b0f723e */ /* 0x000fe200000000ff */
[----:B------:R-:W-:Y:S02]  /*aa50*/  FADD.FTZ R149, R149, R148 ;  /* 0x0000009495957221 */ /* 0x000fe40000010000 */
[----:B------:R-:W-:Y:S02]  /*aa60*/  FADD.FTZ R153, R153, R152 ;  /* 0x0000009899997221 */ /* 0x000fe40000010000 */
[----:B------:R-:W-:Y:S02]  /*aa70*/  FADD.FTZ R150, R150, R149 ;  /* 0x0000009596967221 */ /* 0x000fe40000010000 */
[C---:B------:R-:W-:Y:S03]  /*aa80*/  HMMA.16816.F32 R4, R12.reuse, R16, R4 ;  /* 0x000000100c04723c */ /* 0x040fe60000001804 */
[----:B------:R-:W-:Y:S02]  /*aa90*/  FADD.FTZ R154, R154, R153 ;  /* 0x000000999a9a7221 */ /* 0x000fe40000010000 */
[----:B------:R-:W-:Y:S02]  /*aaa0*/  FADD.FTZ R150, R151, R150 ;  /* 0x0000009697967221 */ /* 0x000fe40000010000 */
[----:B------:R-:W-:Y:S01]  /*aab0*/  FADD.FTZ R154, R155, R154 ;  /* 0x0000009a9b9a7221 */ /* 0x000fe20000010000 */
[C---:B------:R-:W-:Y:S01]  /*aac0*/  HMMA.16816.F32 R8, R12.reuse, R18, R8 ;  /* 0x000000120c08723c */ /* 0x040fe20000001808 */
[----:B------:R-:W2:Y:S07]  /*aad0*/  LDSM.16.MT88.4 R16, [R156+0x3100] ;  /* 0x003100009c10783b */ /* 0x000eae0000004200 */
[C---:B------:R-:W-:Y:S08]  /*aae0*/  HMMA.16816.F32 R100, R12.reuse, R20, R100 ;  /* 0x000000140c64723c */ /* 0x040ff00000001864 */
[C---:B------:R-:W-:Y:S01]  /*aaf0*/  HMMA.16816.F32 R104, R12.reuse, R22, R104 ;  /* 0x000000160c68723c */ /* 0x040fe20000001868 */
[----:B------:R-:W3:Y:S07]  /*ab00*/  LDSM.16.MT88.4 R20, [R135+UR4+0x5100] ;  /* 0x005100048714783b */ /* 0x000eee0008004200 */
[C---:B------:R-:W-:Y:S08]  /*ab10*/  HMMA.16816.F32 R108, R12.reuse, R24, R108 ;  /* 0x000000180c6c723c */ /* 0x040ff0000000186c */
[C---:B------:R-:W-:Y:S01]  /*ab20*/  HMMA.16816.F32 R112, R12.reuse, R26, R112 ;  /* 0x0000001a0c70723c */ /* 0x040fe20000001870 */
[----:B------:R-:W4:Y:S07]  /*ab30*/  LDSM.16.MT88.4 R24, [R133+0x5100] ;  /* 0x005100008518783b */ /* 0x000f2e0000004200 */
        /* <DEDUP_REMOVED lines=11> */
[----:B------:R-:W1:Y:S07]  /*abf0*/  LDSM.16.MT88.4 R124, [R134+UR4+0x5100] ;  /* 0x00510004867c783b */ /* 0x000e6e0008004200 */
[C---:B--2---:R-:W-:Y:S08]  /*ac00*/  HMMA.16816.F32 R60, R12.reuse, R16, R60 ;  /* 0x000000100c3c723c */ /* 0x044ff0000000183c */
[C---:B------:R-:W-:Y:S01]  /*ac10*/  HMMA.16816.F32 R64, R12.reuse, R18, R64 ;  /* 0x000000120c40723c */ /* 0x040fe20000001840 */
[----:B------:R-:W2:Y:S07]  /*ac20*/  LDSM.16.MT88.4 R16, [R156+0x5100] ;  /* 0x005100009c10783b */ /* 0x000eae0000004200 */
[C---:B---3--:R-:W-:Y:S08]  /*ac30*/  HMMA.16816.F32 R68, R12.reuse, R20, R68 ;  /* 0x000000140c44723c */ /* 0x048ff00000001844 */
[C---:B------:R-:W-:Y:S01]  /*ac40*/  HMMA.16816.F32 R72, R12.reuse, R22, R72 ;  /* 0x000000160c48723c */ /* 0x040fe20000001848 */
[----:B------:R-:W3:Y:S07]  /*ac50*/  LDSM.16.MT88.4 R20, [R135+UR4+0x1900] ;  /* 0x001900048714783b */ /* 0x000eee0008004200 */
[C---:B----4-:R-:W-:Y:S08]  /*ac60*/  HMMA.16816.F32 R76, R12.reuse, R24, R76 ;  /* 0x000000180c4c723c */ /* 0x050ff0000000184c */
[C---:B------:R-:W-:Y:S01]  /*ac70*/  HMMA.16816.F32 R80, R12.reuse, R26, R80 ;  /* 0x0000001a0c50723c */ /* 0x040fe20000001850 */
[----:B------:R-:W4:Y:S07]  /*ac80*/  LDSM.16.MT88.4 R24, [R134+UR4+0x1900] ;  /* 0x001900048618783b */ /* 0x000f2e0008004200 */
[C---:B-1----:R-:W-:Y:S08]  /*ac90*/  HMMA.16816.F32 R84, R12.reuse, R124, R84 ;  /* 0x0000007c0c54723c */ /* 0x042ff00000001854 */
[C---:B------:R-:W-:Y:S08]  /*aca0*/  HMMA.16816.F32 R88, R12.reuse, R126, R88 ;  /* 0x0000007e0c58723c */ /* 0x040ff00000001858 */
[C---:B--2---:R-:W-:Y:S08]  /*acb0*/  HMMA.16816.F32 R92, R12.reuse, R16, R92 ;  /* 0x000000100c5c723c */ /* 0x044ff0000000185c */
[----:B------:R-:W-:Y:S01]  /*acc0*/  HMMA.16816.F32 R96, R12, R18, R96 ;  /* 0x000000120c60723c */ /* 0x000fe20000001860 */
[----:B------:R1:W-:Y:S06]  /*acd0*/  LDSM.16.MT88.4 R16, [R133+0x5900] ;  /* 0x005900008510783b */ /* 0x0003ec0000004200 */
        /* <DEDUP_REMOVED lines=9> */
[C---:B---3--:R-:W-:Y:S01]  /*ad70*/  HMMA.16816.F32 R128, R12.reuse, R20, R4 ;  /* 0x000000140c80723c */ /* 0x048fe20000001804 */
[----:B------:R-:W2:Y:S02]  /*ad80*/  LDSM.16.MT88.4 R4, [R156+0x3900] ;  /* 0x003900009c04783b */ /* 0x000ea40000004200 */
[----:B-1----:R-:W-:Y:S01]  /*ad90*/  MOV R133, R2 ;  /* 0x0000000200857202 */ /* 0x002fe20000000f00 */
[----:B------:R-:W-:Y:S02]  /*ada0*/  FADD.FTZ R211, R211, R210 ;  /* 0x000000d2d3d37221 */ /* 0x000fe40000010000 */
[----:B------:R-:W-:Y:S02]  /*adb0*/  FADD.FTZ R201, R166, R201 ;  /* 0x000000c9a6c97221 */ /* 0x000fe40000010000 */
[C---:B------:R-:W-:Y:S01]  /*adc0*/  HMMA.16816.F32 R124, R12.reuse, R22, R8 ;  /* 0x000000160c7c723c */ /* 0x040fe20000001808 */
[----:B------:R-:W1:Y:S03]  /*add0*/  LDSM.16.MT88.4 R8, [R135+UR4+0x5900] ;  /* 0x005900048708783b */ /* 0x000e660008004200 */
[----:B------:R-:W-:Y:S03]  /*ade0*/  FADD.FTZ R202, R212, R211 ;  /* 0x000000d3d4ca7221 */ /* 0x000fe60000010000 */
[----:B------:R-:W-:Y:S01]  /*adf0*/  @P0 LEA R22, P6, R3, c[0x0][0x1c8], 0x1 ;  /* 0x0000720003160a11 */ /* 0x000fe200078c08ff */
        /* <DEDUP_REMOVED lines=14> */
[----:B------:R-:W2:Y:S07]  /*aee0*/  LDSM.16.MT88.4 R4, [R134+UR4+0x5900] ;  /* 0x005900048604783b */ /* 0x000eae0008004200 */
[C---:B-1----:R-:W-:Y:S07]  /*aef0*/  HMMA.16816.F32 R68, R12.reuse, R8, R68 ;  /* 0x000000080c44723c */ /* 0x042fee0000001844 */
[----:B------:R-:W-:Y:S01]  /*af00*/  @P0 IADD3 R8, P5, R179, UR22, RZ ;  /* 0x00000016b3080c10 */ /* 0x000fe2000ffbe0ff */
[C---:B------:R-:W-:Y:S04]  /*af10*/  HMMA.16816.F32 R72, R12.reuse, R10, R72 ;  /* 0x0000000a0c48723c */ /* 0x040fe80000001848 */
[----:B------:R-:W-:Y:S02]  /*af20*/  @P0 IADD3.X R9, R178, UR23, RZ, P5, !PT ;  /* 0x00000017b2090c10 */ /* 0x000fe4000affe4ff */
[----:B------:R-:W-:Y:S02]  /*af30*/  @P0 IADD3 R28, P5, R192, UR24, RZ ;  /* 0x00000018c01c0c10 */ /* 0x000fe4000ffbe0ff */
[----:B------:R-:W-:Y:S01]  /*af40*/  @P0 IADD3.X R10, R199, UR23, RZ, P4, !PT ;  /* 0x00000017c70a0c10 */ /* 0x000fe2000a7fe4ff */
[C---:B------:R-:W-:Y:S03]  /*af50*/  HMMA.16816.F32 R76, R12.reuse, R16, R76 ;  /* 0x000000100c4c723c */ /* 0x040fe6000000184c */
[C---:B------:R-:W-:Y:S02]  /*af60*/  @P0 LEA R20, P4, R8.reuse, c[0x0][0x1c8], 0x1 ;  /* 0x0000720008140a11 */ /* 0x040fe400078808ff */
[----:B------:R-:W-:Y:S02]  /*af70*/  @P0 LEA.HI.X R23, R3, c[0x0][0x1cc], R10, 0x1, P6 ;  /* 0x0000730003170a11 */ /* 0x000fe400030f0c0a */
[----:B------:R-:W-:Y:S01]  /*af80*/  @P0 LEA.HI.X R21, R8, c[0x0][0x1cc], R9, 0x1, P4 ;  /* 0x0000730008150a11 */ /* 0x000fe200020f0c09 */
[C---:B------:R-:W-:Y:S01]  /*af90*/  HMMA.16816.F32 R80, R12.reuse, R18, R80 ;  /* 0x000000120c50723c */ /* 0x040fe20000001850 */
[----:B------:R-:W1:Y:S03]  /*afa0*/  LDSM.16.MT88.4 R8, [R156+0x5900] ;  /* 0x005900009c08783b */ /* 0x000e660000004200 */
[----:B------:R-:W-:Y:S01]  /*afb0*/  @P0 IADD3 R26, P4, R177, UR22, RZ ;  /* 0x00000016b11a0c10 */ /* 0x000fe2000ff9e0ff */
[----:B------:R-:W-:Y:S02]  /*afc0*/  @UP1 UIADD3.X UR22, UR13, UR23, URZ, UP0, !UPT ;  /* 0x000000170d161290 */ /* 0x000fe400087fe43f */
[----:B------:R-:W-:Y:S01]  /*afd0*/  UISETP.GE.AND UP0, UPT, UR15, 0x1, UPT ;  /* 0x000000010f00788c */ /* 0x000fe2000bf06270 */
[----:B------:R-:W-:Y:S01]  /*afe0*/  @P0 LEA R24, P6, R26, c[0x0][0x1c8], 0x1 ;  /* 0x000072001a180a11 */ /* 0x000fe200078c08ff */
[C---:B--2---:R-:W-:Y:S01]  /*aff0*/  HMMA.16816.F32 R84, R12.reuse, R4, R84 ;  /* 0x000000040c54723c */ /* 0x044fe20000001854 */
        /* <DEDUP_REMOVED lines=21> */
[C---:B-1----:R-:W-:Y:S02]  /*b150*/  HMMA.16816.F32 R92, R12.reuse, R8, R92 ;  /* 0x000000080c5c723c */ /* 0x042fe4000000185c */
        /* <DEDUP_REMOVED lines=16> */
.L_x_2101:
        /* <DEDUP_REMOVED lines=21> */
.L_x_2112:
[----:B------:R-:W-:Y:S04]  /*b3b0*/  DEPBAR.LE SB0, 0x2 ;  /* 0x000080800000791a */ /* 0x000fe80000000000 */
[----:B------:R-:W-:Y:S01]  /*b3c0*/  BAR.SYNC.DEFER_BLOCKING 0x0 ;  /* 0x0000000000007b1d */ /* 0x000fe20000010000 */
[----:B------:R-:W-:Y:S01]  /*b3d0*/  UIMAD UR4, UR5, 0x6000, URZ ;  /* 0x00006000050478a4 */ /* 0x000fe2000f8e023f */
[----:B------:R-:W-:Y:S01]  /*b3e0*/  IMAD.U32 R29, RZ, RZ, UR15 ;  /* 0x0000000fff1d7e24 */ /* 0x000fe2000f8e00ff */
[----:B------:R-:W-:Y:S06]  /*b3f0*/  UISETP.GE.AND UP1, UPT, UR10, UR17, UPT ;  /* 0x000000110a00728c */ /* 0x000fec000bf26270 */
[----:B------:R-:W-:Y:S05]  /*b400*/  PLOP3.LUT P0, PT, PT, PT, UP1, 0x80, 0x0 ;  /* 0x000000000000781c */ /* 0x000fea0003f0f018 */
[----:B------:R-:W-:Y:S04]  /*b410*/  @!UP1 UIADD3 UR7, UR17, -0x1, URZ ;  /* 0xffffffff11079890 */ /* 0x000fe8000fffe03f */
[----:B------:R-:W-:Y:S02]  /*b420*/  @!UP1 USHF.R.S32.HI UR6, URZ, 0x1f, UR7 ;  /* 0x0000001f3f069899 */ /* 0x000fe40008011407 */
[----:B------:R-:W-:Y:S02]  /*b430*/  @!UP1 UIMAD.WIDE.U32 UR20, UR7, UR8, URZ ;  /* 0x00000008071492a5 */ /* 0x000fe4000f8e003f */
[----:B------:R-:W-:Y:S01]  /*b440*/  @!UP1 UIMAD UR6, UR6, UR8, URZ ;  /* 0x00000008060692a4 */ /* 0x000fe2000f8e023f */
[----:B------:R-:W-:Y:S01]  /*b450*/  @!P0 IMAD R168, R29, 0x6000, R200 ;  /* 0x000060001da88824 */ /* 0x000fe200078e02c8 */
[----:B------:R-:W-:Y:S02]  /*b460*/  LDSM.16.M88.4 R32, [R186] ;  /* 0x00000000ba20783b */ /* 0x000fe40000000200 */
        /* <DEDUP_REMOVED lines=11> */
[----:B------:R-:W4:Y:S05]  /*b520*/  LDSM.16.M88.4 R136, [R184+UR4+0xd900] ;  /* 0x00d90004b888783b */ /* 0x000f2a0008000200 */
[----:B------:R-:W-:Y:S01]  /*b530*/  LDSM.16.M88.4 R140, [R182] ;  /* 0x00000000b68c783b */ /* 0x000fe20000000200 */
[C---:B-1----:R-:W-:Y:S07]  /*b540*/  HMMA.16816.F32 R4, R32.reuse, R8, RZ ;  /* 0x000000082004723c */ /* 0x042fee00000018ff */
[----:B------:R-:W-:Y:S02]  /*b550*/  @!P0 IADD3.X R9, R195, UR6, RZ, P5, !PT ;  /* 0x00000006c3098c10 */ /* 0x000fe4000affe4ff */
[C---:B------:R-:W-:Y:S03]  /*b560*/  @!P0 LEA R170, P5, R13.reuse, c[0x0][0x1f8], 0x1 ;  /* 0x00007e000daa8a11 */ /* 0x040fe600078a08ff */
[----:B------:R-:W-:Y:S02]  /*b570*/  @!P0 LEA.HI.X R173, R0, c[0x0][0x1fc], R9, 0x1, P4 ;  /* 0x00007f0000ad8a11 */ /* 0x000fe400020f0c09 */
[C---:B------:R-:W-:Y:S01]  /*b580*/  HMMA.16816.F32 R8, R32.reuse, R10, RZ ;  /* 0x0000000a2008723c */ /* 0x040fe200000018ff */
[----:B------:R-:W-:Y:S02]  /*b590*/  @!P0 LEA.HI.X R171, R13, c[0x0][0x1fc], R12, 0x1, P5 ;  /* 0x00007f000dab8a11 */ /* 0x000fe400028f0c0c */
[----:B------:R-:W-:Y:S02]  /*b5a0*/  IADD3 R0, R184, UR4, RZ ;  /* 0x00000004b8007c10 */ /* 0x000fe4000fffe0ff */
[----:B------:R-:W-:Y:S01]  /*b5b0*/  @!P0 IADD3 R2, P4, R210, UR7, RZ ;  /* 0x00000007d2028c10 */ /* 0x000fe2000ff9e0ff */
[----:B------:R-:W-:Y:S02]  /*b5c0*/  @!UP1 UIADD3 UR7, UP0, UR12, UR7, URZ ;  /* 0x000000070c079290 */ /* 0x000fe4000ff1e03f */
[C---:B--2---:R-:W-:Y:S01]  /*b5d0*/  HMMA.16816.F32 R12, R32.reuse, R16, RZ ;  /* 0x00000010200c723c */ /* 0x044fe200000018ff */
[--C-:B------:R-:W-:Y:S03]  /*b5e0*/  IMAD.IADD R188, R185, 0x1, R0.reuse ;  /* 0x00000001b9bc7824 */ /* 0x100fe600078e0200 */
[C---:B------:R-:W-:Y:S01]  /*b5f0*/  @!P0 LEA R178, P5, R2.reuse, c[0x0][0x1f8], 0x1 ;  /* 0x00007e0002b28a11 */ /* 0x040fe200078a08ff */
[----:B------:R-:W-:Y:S01]  /*b600*/  IMAD.IADD R0, R133, 0x1, R0 ;  /* 0x0000000185007824 */ /* 0x000fe200078e0200 */
[----:B------:R-:W1:Y:S01]  /*b610*/  LDSM.16.M88.4 R144, [R188+0xc100] ;  /* 0x00c10000bc90783b */ /* 0x000e620000000200 */
[----:B------:R-:W-:Y:S01]  /*b620*/  @!P0 IADD3.X R21, R209, UR6, RZ, P4, !PT ;  /* 0x00000006d1158c10 */ /* 0x000fe2000a7fe4ff */
[C---:B------:R-:W-:Y:S01]  /*b630*/  HMMA.16816.F32 R16, R32.reuse, R18, RZ ;  /* 0x000000122010723c */ /* 0x040fe200000018ff */
[----:B------:R-:W-:Y:S02]  /*b640*/  @!UP1 UIADD3.X UR6, UR11, UR6, URZ, UP0, !UPT ;  /* 0x000000060b069290 */ /* 0x000fe400087fe43f */
[----:B------:R-:W-:Y:S01]  /*b650*/  LDSM.16.M88.4 R156, [R188+0xd900] ;  /* 0x00d90000bc9c783b */ /* 0x000fe20000000200 */
[----:B------:R-:W-:Y:S01]  /*b660*/  @!P0 LEA.HI.X R179, R2, c[0x0][0x1fc], R21, 0x1, P5 ;  /* 0x00007f0002b38a11 */ /* 0x000fe200028f0c15 */
[----:B------:R-:W-:Y:S01]  /*b670*/  UISETP.GE.AND UP0, UPT, UR15, 0x1, UPT ;  /* 0x000000010f00788c */ /* 0x000fe2000bf06270 */
[----:B------:R-:W-:Y:S02]  /*b680*/  @!P0 IADD3 R30, P6, R190, UR7, RZ ;  /* 0x00000007be1e8c10 */ /* 0x000fe4000ffde0ff */
[C---:B---3--:R-:W-:Y:S01]  /*b690*/  HMMA.16816.F32 R20, R32.reuse, R24, RZ ;  /* 0x000000182014723c */ /* 0x048fe200000018ff */
[----:B------:R-:W-:Y:S03]  /*b6a0*/  @!P0 IADD3 R153, P4, R210, UR7, RZ ;  /* 0x00000007d2998c10 */ /* 0x000fe6000ff9e0ff */
[----:B------:R-:W-:Y:S02]  /*b6b0*/  @!P0 IADD3.X R149, R195, UR6, RZ, P6, !PT ;  /* 0x00000006c3958c10 */ /* 0x000fe4000b7fe4ff */
[C---:B------:R-:W-:Y:S02]  /*b6c0*/  @!P0 LEA R212, P6, R30.reuse, c[0x0][0x1f8], 0x1 ;  /* 0x00007e001ed48a11 */ /* 0x040fe400078c08ff */
[C---:B------:R-:W-:Y:S01]  /*b6d0*/  HMMA.16816.F32 R24, R32.reuse, R26, RZ ;  /* 0x0000001a2018723c */ /* 0x040fe200000018ff */
[----:B------:R-:W-:Y:S03]  /*b6e0*/  @!P0 IADD3 R2, P5, R203, UR7, RZ ;  /* 0x00000007cb028c10 */ /* 0x000fe6000ffbe0ff */
[----:B------:R-:W-:Y:S02]  /*b6f0*/  @!P0 LEA.HI.X R213, R30, c[0x0][0x1fc], R149, 0x1, P6 ;  /* 0x00007f001ed58a11 */ /* 0x000fe400030f0c95 */
[----:B------:R-:W2:Y:S01]  /*b700*/  LDSM.16.M88.4 R148, [R188+0xc900] ;  /* 0x00c90000bc94783b */ /* 0x000ea20000000200 */
[----:B------:R-:W-:Y:S02]  /*b710*/  @!P0 IADD3.X R31, R211, UR6, RZ, P5, !PT ;  /* 0x00000006d31f8c10 */ /* 0x000fe4000affe4ff */
[C---:B------:R-:W-:Y:S03]  /*b720*/  @!P0 LEA R176, P5, R2.reuse, c[0x0][0x1f8], 0x1 ;  /* 0x00007e0002b08a11 */ /* 0x040fe600078a08ff */
[----:B------:R-:W-:Y:S01]  /*b730*/  @!P0 IADD3.X R28, R209, UR6, RZ, P4, !PT ;  /* 0x00000006d11c8c10 */ /* 0x000fe2000a7fe4ff */
[----:B------:R-:W-:Y:S01]  /*b740*/  USHF.L.U32 UR6, UR17, 0x6, URZ ;  /* 0x0000000611067899 */ /* 0x000fe2000800063f */
[----:B------:R-:W-:Y:S02]  /*b750*/  @!P0 LEA R174, P4, R153, c[0x0][0x1f8], 0x1 ;  /* 0x00007e0099ae8a11 */ /* 0x000fe400078808ff */
[----:B------:R-:W-:Y:S01]  /*b760*/  @!P0 LEA.HI.X R177, R2, c[0x0][0x1fc], R31, 0x1, P5 ;  /* 0x00007f0002b18a11 */ /* 0x000fe200028f0c1f */
[----:B------:R-:W-:Y:S01]  /*b770*/  IMAD.IADD R2, R133, 0x1, R188 ;  /* 0x0000000185027824 */ /* 0x000fe200078e02bc */
[----:B------:R-:W-:Y:S02]  /*b780*/  @!P0 LEA.HI.X R175, R153, c[0x0][0x1fc], R28, 0x1, P4 ;  /* 0x00007f0099af8a11 */ /* 0x000fe400020f0c1c */
[C---:B----4-:R-:W-:Y:S01]  /*b790*/  HMMA.16816.F32 R28, R32.reuse, R136, RZ ;  /* 0x00000088201c723c */ /* 0x050fe200000018ff */
[----:B------:R-:W3:Y:S05]  /*b7a0*/  LDSM.16.M88.4 R152, [R188+0xd100] ;  /* 0x00d10000bc98783b */ /* 0x000eea0000000200 */
[----:B------:R-:W-:Y:S01]  /*b7b0*/  @!PT LDS RZ, [RZ] ;  /* 0x00000000fffff984 */ /* 0x000fe20000000800 */
[----:B------:R-:W-:Y:S01]  /*b7c0*/  @!PT LDS RZ, [RZ] ;  /* 0x00000000fffff984 */ /* 0x000fe20000000800 */
[----:B------:R-:W-:Y:S01]  /*b7d0*/  @!PT LDS RZ, [RZ] ;  /* 0x00000000fffff984 */ /* 0x000fe20000000800 */
[----:B------:R4:W-:Y:S02]  /*b7e0*/  @!P0 LDGSTS.E.BYPASS.LTC128B.128 [R168], [R172.64], !P3 ;  /* 0x00000000aca88fae */ /* 0x0009e4000d901d52 */
[----:B------:R-:W-:Y:S03]  /*b7f0*/  HMMA.16816.F32 R32, R32, R138, RZ ;  /* 0x0000008a2020723c */ /* 0x000fe600000018ff */
[----:B------:R4:W-:Y:S05]  /*b800*/  @!P0 LDGSTS.E.BYPASS.LTC128B.128 [R168+0x2000], [R170.64], !P2 ;  /* 0x02000000aaa88fae */ /* 0x0009ea000d101d52 */
[C---:B-1----:R-:W-:Y:S01]  /*b810*/  HMMA.16816.F32 R4, R140.reuse, R144, R4 ;  /* 0x000000908c04723c */ /* 0x042fe20000001804 */
[----:B------:R4:W-:Y:S05]  /*b820*/  @!P0 LDGSTS.E.BYPASS.LTC128B.128 [R168+0x4000], [R178.64], !P1 ;  /* 0x04000000b2a88fae */ /* 0x0009ea000c901d52 */
[----:B------:R4:W-:Y:S02]  /*b830*/  @!P0 LDGSTS.E.BYPASS.LTC128B.128 [R168+0x1000], [R212.64], !P3 ;  /* 0x01000000d4a88fae */ /* 0x0009e4000d901d52 */
[C---:B------:R-:W-:Y:S03]  /*b840*/  HMMA.16816.F32 R8, R140.reuse, R146, R8 ;  /* 0x000000928c08723c */ /* 0x040fe60000001808 */
[----:B------:R4:W-:Y:S05]  /*b850*/  @!P0 LDGSTS.E.BYPASS.LTC128B.128 [R168+0x3000], [R176.64], !P2 ;  /* 0x03000000b0a88fae */ /* 0x0009ea000d101d52 */
[C---:B--2---:R-:W-:Y:S01]  /*b860*/  HMMA.16816.F32 R12, R140.reuse, R148, R12 ;  /* 0x000000948c0c723c */ /* 0x044fe2000000180c */
[----:B------:R4:W-:Y:S01]  /*b870*/  @!P0 LDGSTS.E.BYPASS.LTC128B.128 [R168+0x5000], [R174.64], !P1 ;  /* 0x05000000aea88fae */ /* 0x0009e2000c901d52 */
[----:B------:R-:W-:Y:S04]  /*b880*/  PLOP3.LUT P0, PT, PT, PT, UP3, 0x80, 0x0 ;  /* 0x000000000000781c */ /* 0x000fe80003f0f038 */
[----:B------:R-:W-:Y:S02]  /*b890*/  LDSM.16.M88.4 R160, [R181] ;  /* 0x00000000b5a0783b */ /* 0x000fe40000000200 */
[C---:B------:R-:W-:Y:S03]  /*b8a0*/  HMMA.16816.F32 R16, R140.reuse, R150, R16 ;  /* 0x000000968c10723c */ /* 0x040fe60000001810 */
[----:B------:R-:W1:Y:S05]  /*b8b0*/  LDSM.16.M88.4 R164, [R0+0xc100] ;  /* 0x00c1000000a4783b */ /* 0x000e6a0000000200 */
[C---:B---3--:R-:W-:Y:S01]  /*b8c0*/  HMMA.16816.F32 R20, R140.reuse, R152, R20 ;  /* 0x000000988c14723c */ /* 0x048fe20000001814 */
[----:B------:R-:W2:Y:S05]  /*b8d0*/  LDSM.16.M88.4 R136, [R0+0xc900] ;  /* 0x00c900000088783b */ /* 0x000eaa0000000200 */
[----:B------:R-:W3:Y:S02]  /*b8e0*/  LDSM.16.M88.4 R144, [R0+0xd100] ;  /* 0x00d100000090783b */ /* 0x000ee40000000200 */
[C---:B------:R-:W-:Y:S03]  /*b8f0*/  HMMA.16816.F32 R24, R140.reuse, R154, R24 ;  /* 0x0000009a8c18723c */ /* 0x040fe60000001818 */
[----:B------:R-:W5:Y:S05]  /*b900*/  LDSM.16.M88.4 R148, [R0+0xd900] ;  /* 0x00d900000094783b */ /* 0x000f6a0000000200 */
[C---:B------:R-:W-:Y:S01]  /*b910*/  HMMA.16816.F32 R28, R140.reuse, R156, R28 ;  /* 0x0000009c8c1c723c */ /* 0x040fe2000000181c */
[----:B----4-:R-:W-:Y:S05]  /*b920*/  LDSM.16.M88.4 R168, [R180] ;  /* 0x00000000b4a8783b */ /* 0x010fea0000000200 */
[----:B------:R-:W4:Y:S02]  /*b930*/  LDSM.16.M88.4 R172, [R2+0xc100] ;  /* 0x00c1000002ac783b */ /* 0x000f240000000200 */
[----:B------:R-:W-:Y:S03]  /*b940*/  HMMA.16816.F32 R32, R140, R158, R32 ;  /* 0x0000009e8c20723c */ /* 0x000fe60000001820 */
[----:B------:R-:W3:Y:S05]  /*b950*/  LDSM.16.M88.4 R176, [R2+0xc900] ;  /* 0x00c9000002b0783b */ /* 0x000eea0000000200 */
[----:B------:R-:W4:Y:S01]  /*b960*/  LDSM.16.M88.4 R140, [R2+0xd100] ;  /* 0x00d10000028c783b */ /* 0x000f220000000200 */
[C---:B-1----:R-:W-:Y:S04]  /*b970*/  HMMA.16816.F32 R4, R160.reuse, R164, R4 ;  /* 0x000000a4a004723c */ /* 0x042fe80000001804 */
[----:B------:R-:W-:Y:S05]  /*b980*/  LDSM.16.M88.4 R152, [R184+UR4+0xe900] ;  /* 0x00e90004b898783b */ /* 0x000fea0008000200 */
[----:B------:R-:W-:Y:S01]  /*b990*/  LDSM.16.M88.4 R156, [R184+UR4+0xf100] ;  /* 0x00f10004b89c783b */ /* 0x000fe20008000200 */
[C---:B------:R-:W-:Y:S04]  /*b9a0*/  HMMA.16816.F32 R8, R160.reuse, R166, R8 ;  /* 0x000000a6a008723c */ /* 0x040fe80000001808 */
[----:B------:R-:W-:Y:S04]  /*b9b0*/  LDSM.16.M88.4 R164, [R188+0xe100] ;  /* 0x00e10000bca4783b */ /* 0x000fe80000000200 */
[C---:B--2---:R-:W-:Y:S01]  /*b9c0*/  HMMA.16816.F32 R12, R160.reuse, R136, R12 ;  /* 0x00000088a00c723c */ /* 0x044fe2000000180c */
[----:B------:R-:W0:Y:S07]  /*b9d0*/  LDGDEPBAR ;  /* 0x00000000000079af */ /* 0x000e2e0000000000 */
[C---:B------:R-:W-:Y:S01]  /*b9e0*/  HMMA.16816.F32 R16, R160.reuse, R138, R16 ;  /* 0x0000008aa010723c */ /* 0x040fe20000001810 */
[----:B------:R-:W1:Y:S07]  /*b9f0*/  LDSM.16.M88.4 R136, [R2+0xd900] ;  /* 0x00d900000288783b */ /* 0x000e6e0000000200 */
[C---:B---3--:R-:W-:Y:S08]  /*ba00*/  HMMA.16816.F32 R20, R160.reuse, R144, R20 ;  /* 0x00000090a014723c */ /* 0x048ff00000001814 */
[C---:B------:R-:W-:Y:S01]  /*ba10*/  HMMA.16816.F32 R24, R160.reuse, R146, R24 ;  /* 0x00000092a018723c */ /* 0x040fe20000001818 */
[----:B------:R-:W-:Y:S07]  /*ba20*/  LDSM.16.M88.4 R144, [R186+0x4000] ;  /* 0x00400000ba90783b */ /* 0x000fee0000000200 */
[C---:B-----5:R-:W-:Y:S08]  /*ba30*/  HMMA.16816.F32 R28, R160.reuse, R148, R28 ;  /* 0x00000094a01c723c */ /* 0x060ff0000000181c */
[----:B------:R-:W-:Y:S01]  /*ba40*/  HMMA.16816.F32 R32, R160, R150, R32 ;  /* 0x00000096a020723c */ /* 0x000fe20000001820 */
[----:B------:R-:W2:Y:S05]  /*ba50*/  LDSM.16.M88.4 R148, [R184+UR4+0xe100] ;  /* 0x00e10004b894783b */ /* 0x000eaa0008000200 */
[----:B------:R-:W3:Y:S02]  /*ba60*/  LDSM.16.M88.4 R160, [R184+UR4+0xf900] ;  /* 0x00f90004b8a0783b */ /* 0x000ee40008000200 */
[C---:B----4-:R-:W-:Y:S08]  /*ba70*/  HMMA.16816.F32 R4, R168.reuse, R172, R4 ;  /* 0x000000aca804723c */ /* 0x050ff00000001804 */
[C---:B------:R-:W-:Y:S01]  /*ba80*/  HMMA.16816.F32 R8, R168.reuse, R174, R8 ;  /* 0x000000aea808723c */ /* 0x040fe20000001808 */
[----:B------:R-:W-:Y:S07]  /*ba90*/  LDSM.16.M88.4 R172, [R182+0x8000] ;  /* 0x00800000b6ac783b */ /* 0x000fee0000000200 */
[C---:B------:R-:W-:Y:S08]  /*baa0*/  HMMA.16816.F32 R12, R168.reuse, R176, R12 ;  /* 0x000000b0a80c723c */ /* 0x040ff0000000180c */
[C---:B------:R-:W-:Y:S01]  /*bab0*/  HMMA.16816.F32 R16, R168.reuse, R178, R16 ;  /* 0x000000b2a810723c */ /* 0x040fe20000001810 */
[----:B------:R-:W-:Y:S07]  /*bac0*/  LDSM.16.M88.4 R176, [R188+0x10100] ;  /* 0x01010000bcb0783b */ /* 0x000fee0000000200 */
[C---:B------:R-:W-:Y:S08]  /*bad0*/  HMMA.16816.F32 R20, R168.reuse, R140, R20 ;  /* 0x0000008ca814723c */ /* 0x040ff00000001814 */
[C---:B------:R-:W-:Y:S01]  /*bae0*/  HMMA.16816.F32 R24, R168.reuse, R142, R24 ;  /* 0x0000008ea818723c */ /* 0x040fe20000001818 */
[----:B------:R-:W4:Y:S07]  /*baf0*/  LDSM.16.M88.4 R140, [R182+0x4000] ;  /* 0x00400000b68c783b */ /* 0x000f2e0000000200 */
[C---:B-1----:R-:W-:Y:S08]  /*bb00*/  HMMA.16816.F32 R28, R168.reuse, R136, R28 ;  /* 0x00000088a81c723c */ /* 0x042ff0000000181c */
[----:B------:R-:W-:Y:S01]  /*bb10*/  HMMA.16816.F32 R32, R168, R138, R32 ;  /* 0x0000008aa820723c */ /* 0x000fe20000001820 */
[----:B------:R-:W1:Y:S05]  /*bb20*/  LDSM.16.M88.4 R136, [R188+0xe900] ;  /* 0x00e90000bc88783b */ /* 0x000e6a0000000200 */
[----:B------:R-:W-:Y:S02]  /*bb30*/  LDSM.16.M88.4 R168, [R188+0xf900] ;  /* 0x00f90000bca8783b */ /* 0x000fe40000000200 */
        /* <DEDUP_REMOVED lines=9> */
[C---:B---3--:R-:W-:Y:S08]  /*bbd0*/  HMMA.16816.F32 R28, R144.reuse, R160, R28 ;  /* 0x000000a0901c723c */ /* 0x048ff0000000181c */
[----:B------:R-:W-:Y:S01]  /*bbe0*/  HMMA.16816.F32 R32, R144, R162, R32 ;  /* 0x000000a29020723c */ /* 0x000fe20000001820 */
[----:B------:R-:W3:Y:S05]  /*bbf0*/  LDSM.16.M88.4 R144, [R181+0x4000] ;  /* 0x00400000b590783b */ /* 0x000eea0000000200 */
[----:B------:R-:W5:Y:S02]  /*bc00*/  LDSM.16.M88.4 R160, [R0+0xf100] ;  /* 0x00f1000000a0783b */ /* 0x000f640000000200 */
[C---:B----4-:R-:W-:Y:S08]  /*bc10*/  HMMA.16816.F32 R4, R140.reuse, R164, R4 ;  /* 0x000000a48c04723c */ /* 0x050ff00000001804 */
[C---:B------:R-:W-:Y:S01]  /*bc20*/  HMMA.16816.F32 R8, R140.reuse, R166, R8 ;  /* 0x000000a68c08723c */ /* 0x040fe20000001808 */
[----:B------:R-:W4:Y:S07]  /*bc30*/  LDSM.16.M88.4 R164, [R0+0xf900] ;  /* 0x00f9000000a4783b */ /* 0x000f2e0000000200 */
        /* <DEDUP_REMOVED lines=8> */
[----:B------:R-:W-:Y:S06]  /*bcc0*/  LDSM.16.M88.4 R168, [R184+UR4+0x11900] ;  /* 0x01190004b8a8783b */ /* 0x000fec0008000200 */
[----:B------:R-:W-:Y:S01]  /*bcd0*/  IADD3 R140, R133, UR4, R184 ;  /* 0x00000004858c7c10 */ /* 0x000fe2000fffe0b8 */
[C---:B---3--:R-:W-:Y:S05]  /*bce0*/  HMMA.16816.F32 R4, R144.reuse, R152, R4 ;  /* 0x000000989004723c */ /* 0x048fea0000001804 */
[----:B------:R-:W-:Y:S03]  /*bcf0*/  IMAD.IADD R187, R185, 0x1, R140 ;  /* 0x00000001b9bb7824 */ /* 0x000fe600078e028c */
[C---:B------:R-:W-:Y:S02]  /*bd00*/  HMMA.16816.F32 R8, R144.reuse, R154, R8 ;  /* 0x0000009a9008723c */ /* 0x040fe40000001808 */
[----:B------:R-:W2:Y:S05]  /*bd10*/  LDSM.16.M88.4 R140, [R187+0xe900] ;  /* 0x00e90000bb8c783b */ /* 0x000eaa0000000200 */
[----:B------:R-:W3:Y:S01]  /*bd20*/  LDSM.16.M88.4 R152, [R187+0xf100] ;  /* 0x00f10000bb98783b */ /* 0x000ee20000000200 */
[C---:B------:R-:W-:Y:S08]  /*bd30*/  HMMA.16816.F32 R12, R144.reuse, R156, R12 ;  /* 0x0000009c900c723c */ /* 0x040ff0000000180c */
[C---:B------:R-:W-:Y:S01]  /*bd40*/  HMMA.16816.F32 R16, R144.reuse, R158, R16 ;  /* 0x0000009e9010723c */ /* 0x040fe20000001810 */
[----:B------:R-:W-:Y:S07]  /*bd50*/  LDSM.16.M88.4 R156, [R186+0x8000] ;  /* 0x00800000ba9c783b */ /* 0x000fee0000000200 */
[C---:B-----5:R-:W-:Y:S08]  /*bd60*/  HMMA.16816.F32 R20, R144.reuse, R160, R20 ;  /* 0x000000a09014723c */ /* 0x060ff00000001814 */
[C---:B------:R-:W-:Y:S01]  /*bd70*/  HMMA.16816.F32 R24, R144.reuse, R162, R24 ;  /* 0x000000a29018723c */ /* 0x040fe20000001818 */
[----:B------:R-:W-:Y:S07]  /*bd80*/  LDSM.16.M88.4 R160, [R184+UR4+0x10100] ;  /* 0x01010004b8a0783b */ /* 0x000fee0008000200 */
[C---:B----4-:R-:W-:Y:S08]  /*bd90*/  HMMA.16816.F32 R28, R144.reuse, R164, R28 ;  /* 0x000000a4901c723c */ /* 0x050ff0000000181c */
[----:B------:R-:W-:Y:S01]  /*bda0*/  HMMA.16816.F32 R32, R144, R166, R32 ;  /* 0x000000a69020723c */ /* 0x000fe20000001820 */
[----:B------:R-:W4:Y:S05]  /*bdb0*/  LDSM.16.M88.4 R144, [R187+0xf900] ;  /* 0x00f90000bb90783b */ /* 0x000f2a0000000200 */
[----:B------:R-:W5:Y:S02]  /*bdc0*/  LDSM.16.M88.4 R164, [R184+UR4+0x10900] ;  /* 0x01090004b8a4783b */ /* 0x000f640008000200 */
[C---:B-1----:R-:W-:Y:S08]  /*bdd0*/  HMMA.16816.F32 R4, R136.reuse, R148, R4 ;  /* 0x000000948804723c */ /* 0x042ff00000001804 */
[C---:B------:R-:W-:Y:S01]  /*bde0*/  HMMA.16816.F32 R8, R136.reuse, R150, R8 ;  /* 0x000000968808723c */ /* 0x040fe20000001808 */
[----:B------:R-:W1:Y:S07]  /*bdf0*/  LDSM.16.M88.4 R148, [R184+UR4+0x11100] ;  /* 0x01110004b894783b */ /* 0x000e6e0008000200 */
[C---:B--2---:R-:W-:Y:S08]  /*be00*/  HMMA.16816.F32 R12, R136.reuse, R140, R12 ;  /* 0x0000008c880c723c */ /* 0x044ff0000000180c */
[C---:B------:R-:W-:Y:S01]  /*be10*/  HMMA.16816.F32 R16, R136.reuse, R142, R16 ;  /* 0x0000008e8810723c */ /* 0x040fe20000001810 */
[----:B------:R-:W-:Y:S07]  /*be20*/  LDSM.16.M88.4 R140, [R188+0x11100] ;  /* 0x01110000bc8c783b */ /* 0x000fee0000000200 */
[C---:B---3--:R-:W-:Y:S08]  /*be30*/  HMMA.16816.F32 R20, R136.reuse, R152, R20 ;  /* 0x000000988814723c */ /* 0x048ff00000001814 */
[C---:B------:R-:W-:Y:S01]  /*be40*/  HMMA.16816.F32 R24, R136.reuse, R154, R24 ;  /* 0x0000009a8818723c */ /* 0x040fe20000001818 */
[----:B------:R-:W-:Y:S07]  /*be50*/  LDSM.16.M88.4 R152, [R181+0x8000] ;  /* 0x00800000b598783b */ /* 0x000fee0000000200 */
[C---:B----4-:R-:W-:Y:S08]  /*be60*/  HMMA.16816.F32 R28, R136.reuse, R144, R28 ;  /* 0x00000090881c723c */ /* 0x050ff0000000181c */
[----:B------:R-:W-:Y:S01]  /*be70*/  HMMA.16816.F32 R32, R136, R146, R32 ;  /* 0x000000928820723c */ /* 0x000fe20000001820 */
[----:B------:R-:W2:Y:S05]  /*be80*/  LDSM.16.M88.4 R136, [R188+0x10900] ;  /* 0x01090000bc88783b */ /* 0x000eaa0000000200 */
[----:B------:R-:W3:Y:S02]  /*be90*/  LDSM.16.M88.4 R144, [R188+0x11900] ;  /* 0x01190000bc90783b */ /* 0x000ee40000000200 */
[C---:B------:R-:W-:Y:S08]  /*bea0*/  HMMA.16816.F32 R4, R156.reuse, R160, R4 ;  /* 0x000000a09c04723c */ /* 0x040ff00000001804 */
[C---:B------:R-:W-:Y:S01]  /*beb0*/  HMMA.16816.F32 R8, R156.reuse, R162, R8 ;  /* 0x000000a29c08723c */ /* 0x040fe20000001808 */
[----:B------:R-:W4:Y:S07]  /*bec0*/  LDSM.16.M88.4 R160, [R0+0x10100] ;  /* 0x0101000000a0783b */ /* 0x000f2e0000000200 */
[C---:B-----5:R-:W-:Y:S08]  /*bed0*/  HMMA.16816.F32 R12, R156.reuse, R164, R12 ;  /* 0x000000a49c0c723c */ /* 0x060ff0000000180c */
        /* <DEDUP_REMOVED lines=18> */
[----:B------:R3:W2:Y:S07]  /*c000*/  LDSM.16.M88.4 R144, [R2+0x10100] ;  /* 0x010100000290783b */ /* 0x0006ae0000000200 */
[C---:B----4-:R-:W-:Y:S08]  /*c010*/  HMMA.16816.F32 R4, R152.reuse, R160, R4 ;  /* 0x000000a09804723c */ /* 0x050ff00000001804 */
[C---:B------:R-:W-:Y:S01]  /*c020*/  HMMA.16816.F32 R8, R152.reuse, R162, R8 ;  /* 0x000000a29808723c */ /* 0x040fe20000001808 */
[----:B------:R-:W4:Y:S07]  /*c030*/  LDSM.16.M88.4 R160, [R187+0x10900] ;  /* 0x01090000bba0783b */ /* 0x000f2e0000000200 */
[C---:B-1----:R-:W-:Y:S01]  /*c040*/  HMMA.16816.F32 R12, R152.reuse, R148, R12 ;  /* 0x00000094980c723c */ /* 0x042fe2000000180c */
[----:B---3--:R-:W-:Y:S01]  /*c050*/  IMAD.U32 R2, RZ, RZ, UR6 ;  /* 0x00000006ff027e24 */ /* 0x008fe2000f8e00ff */
[----:B------:R-:W-:Y:S04]  /*c060*/  UIADD3 UR6, UR15, 0x1, URZ ;  /* 0x000000010f067890 */ /* 0x000fe8000fffe03f */
[----:B------:R-:W-:Y:S02]  /*c070*/  USEL UR15, UR6, URZ, !UP0 ;  /* 0x0000003f060f7287 */ /* 0x000fe4000c000000 */
[C---:B------:R-:W-:Y:S01]  /*c080*/  HMMA.16816.F32 R16, R152.reuse, R150, R16 ;  /* 0x000000969810723c */ /* 0x040fe20000001810 */
[----:B------:R-:W1:Y:S07]  /*c090*/  LDSM.16.M88.4 R148, [R187+0x11900] ;  /* 0x01190000bb94783b */ /* 0x000e6e0000000200 */
[C---:B-----5:R-:W-:Y:S08]  /*c0a0*/  HMMA.16816.F32 R20, R152.reuse, R156, R20 ;  /* 0x0000009c9814723c */ /* 0x060ff00000001814 */
[C---:B------:R-:W-:Y:S08]  /*c0b0*/  HMMA.16816.F32 R24, R152.reuse, R158, R24 ;  /* 0x0000009e9818723c */ /* 0x040ff00000001818 */
[C---:B--2---:R-:W-:Y:S07]  /*c0c0*/  HMMA.16816.F32 R28, R152.reuse, R136, R28 ;  /* 0x00000088981c723c */ /* 0x044fee000000181c */
[----:B------:R-:W-:Y:S01]  /*c0d0*/  IADD3 R136, -R197, 0x1, -R2 ;  /* 0x00000001c5887810 */ /* 0x000fe20007ffe902 */
[----:B------:R-:W-:Y:S04]  /*c0e0*/  HMMA.16816.F32 R32, R152, R138, R32 ;  /* 0x0000008a9820723c */ /* 0x000fe80000001820 */
[----:B------:R-:W-:Y:S01]  /*c0f0*/  IMAD.MOV.U32 R137, RZ, RZ, R196 ;  /* 0x000000ffff897224 */ /* 0x000fe200078e00c4 */
[----:B------:R-:W-:Y:S01]  /*c100*/  IADD3 R136, R136, c[0x0][0x1d0], RZ ;  /* 0x0000740088887a10 */ /* 0x000fe20007ffe0ff */
[----:B------:R-:W-:Y:S01]  /*c110*/  @P0 IMAD.MOV.U32 R137, RZ, RZ, R204 ;  /* 0x000000ffff890224 */ /* 0x000fe200078e00cc */
[----:B------:R-:W-:Y:S01]  /*c120*/  PLOP3.LUT P0, PT, PT, PT, UP2, 0x40, 0x0 ;  /* 0x000000000000781c */ /* 0x000fe20003f0e828 */
[C---:B------:R-:W-:Y:S03]  /*c130*/  HMMA.16816.F32 R4, R140.reuse, R144, R4 ;  /* 0x000000908c04723c */ /* 0x040fe60000001804 */
[----:B------:R-:W2:Y:S02]  /*c140*/  SHFL.IDX PT, R0, R137, RZ, 0x1c1f ;  /* 0x001c1fff89007589 */ /* 0x000ea400000e0000 */
[----:B------:R-:W-:Y:S03]  /*c150*/  IADD3 R139, R136, -c[0x0][0x168], RZ ;  /* 0x80005a00888b7a10 */ /* 0x000fe60007ffe0ff */
[C---:B------:R-:W-:Y:S08]  /*c160*/  HMMA.16816.F32 R8, R140.reuse, R146, R8 ;  /* 0x000000928c08723c */ /* 0x040ff00000001808 */
[C---:B----4-:R-:W-:Y:S08]  /*c170*/  HMMA.16816.F32 R12, R140.reuse, R160, R12 ;  /* 0x000000a08c0c723c */ /* 0x050ff0000000180c */
[C---:B------:R-:W-:Y:S08]  /*c180*/  HMMA.16816.F32 R16, R140.reuse, R162, R16 ;  /* 0x000000a28c10723c */ /* 0x040ff00000001810 */
[C---:B------:R-:W-:Y:S08]  /*c190*/  HMMA.16816.F32 R20, R140.reuse, R164, R20 ;  /* 0x000000a48c14723c */ /* 0x040ff00000001814 */
[C---:B------:R-:W-:Y:S08]  /*c1a0*/  HMMA.16816.F32 R24, R140.reuse, R166, R24 ;  /* 0x000000a68c18723c */ /* 0x040ff00000001818 */
[C---:B-1----:R-:W-:Y:S08]  /*c1b0*/  HMMA.16816.F32 R28, R140.reuse, R148, R28 ;  /* 0x000000948c1c723c */ /* 0x042ff0000000181c */
[----:B------:R-:W-:Y:S07]  /*c1c0*/  HMMA.16816.F32 R32, R140, R150, R32 ;  /* 0x000000968c20723c */ /* 0x000fee0000001820 */
        /* <DEDUP_REMOVED lines=19> */
.L_x_2106:
[----:B------:R-:W-:Y:S04]  /*c300*/  MOV R0, c[0x0][0x32c] ;  /* 0x0000cb0000007a02 */ /* 0x000fe80000000f00 */
[----:B------:R-:W-:Y:S11]  /*c310*/  ISETP.NE.AND P0, PT, R0, 0x1, PT ;  /* 0x000000010000780c */ /* 0x000ff60003f05270 */
[----:B------:R-:W-:Y:S02]  /*c320*/  @!UPT UIADD3 URZ, URZ, URZ, URZ ;  /* 0x0000003f3f3ff290 */ /* 0x000fe4000fffe03f */
[----:B------:R-:W-:Y:S05]  /*c330*/  @P0 IMAD.HI.U32 R0, R143, c[0x0][0x330], RZ ;  /* 0x0000cc008f000a27 */ /* 0x000fea00078e00ff */
[----:B------:R-:W-:Y:S02]  /*c340*/  @P0 SHF.R.U32.HI R143, RZ, c[0x0][0x334], R0 ;  /* 0x0000cd00ff8f0a19 */ /* 0x000fe40000011600 */
.L_x_2107:
[----:B------:R-:W-:Y:S05]  /*c350*/  BSYNC B0 ;  /* 0x0000000000007941 */ /* 0x000fea0003800000 */
.L_x_2105:
[----:B------:R-:W-:Y:S04]  /*c360*/  IMAD R0, R143, c[0x0][0x32c], -R2 ;  /* 0x0000cb008f007a24 */ /* 0x000fe800078e0a02 */
[----:B------:R-:W-:Y:S05]  /*c370*/  IMAD.IADD R143, R0, 0x1, -R197 ;  /* 0x00000001008f7824 */ /* 0x000fea00078e0ac5 */
[----:B------:R-:W-:Y:S02]  /*c380*/  IADD3 R0, R143, c[0x0][0x32c], RZ ;  /* 0x0000cb008f007a10 */ /* 0x000fe40007ffe0ff */
[----:B------:R-:W-:Y:S02]  /*c390*/  IMNMX R144, R144, R143, !PT ;  /* 0x0000008f90907217 */ /* 0x000fe40007800200 */
[----:B------:R-:W-:Y:S02]  /*c3a0*/  IMNMX R145, R145, R0, PT ;  /* 0x0000000091917217 */ /* 0x000fe40003800200 */
.L_x_2104:
[----:B------:R-:W-:Y:S06]  /*c3b0*/  UISETP.GT.AND UP0, UPT, UR17, -0x1, UPT ;  /* 0xffffffff1100788c */ /* 0x000fec000bf04270 */
[----:B------:R-:W-:Y:S04]  /*c3c0*/  PLOP3.LUT P0, PT, PT, PT, UP0, 0x80, 0x0 ;  /* 0x000000000000781c */ /* 0x000fe80003f0f008 */
[C---:B------:R-:W-:Y:S02]  /*c3d0*/  ISETP.GT.AND P5, PT, R144.reuse, RZ, P0 ;  /* 0x000000ff9000720c */ /* 0x040fe400007a4270 */
[----:B------:R-:W-:Y:S02]  /*c3e0*/  ISETP.GT.AND P4, PT, R144, 0x1, P0 ;  /* 0x000000019000780c */ /* 0x000fe40000784270 */
[C---:B------:R-:W-:Y:S02]  /*c3f0*/  ISETP.LT.OR P5, PT, R145.reuse, 0x1, P5 ;  /* 0x000000019100780c */ /* 0x040fe40002fa1670 */
[----:B------:R-:W-:Y:S02]  /*c400*/  ISETP.LT.OR P4, PT, R145, 0x2, P4 ;  /* 0x000000029100780c */ /* 0x000fe40002781670 */
[----:B------:R-:W-:Y:S02]  /*c410*/  FSEL R143, R4, -INF , !P5 ;  /* 0xff800000048f7808 */ /* 0x000fe40006800000 */
[----:B------:R-:W-:Y:S02]  /*c420*/  FSEL R4, R5, -INF , !P4 ;  /* 0xff80000005047808 */ /* 0x000fe40006000000 */
[C---:B------:R-:W-:Y:S02]  /*c430*/  ISETP.GT.AND P4, PT, R144.reuse, 0x10, P0 ;  /* 0x000000109000780c */ /* 0x040fe40000784270 */
[C---:B------:R-:W-:Y:S02]  /*c440*/  ISETP.GT.AND P5, PT, R144.reuse, 0x9, P0 ;  /* 0x000000099000780c */ /* 0x040fe400007a4270 */
[C---:B------:R-:W-:Y:S02]  /*c450*/  ISETP.LT.OR P4, PT, R145.reuse, 0x11, P4 ;  /* 0x000000119100780c */ /* 0x040fe40002781670 */
        /* <DEDUP_REMOVED lines=16> */
[----:B------:R-:W-:Y:S01]  /*c560*/  FSEL R140, R13, -INF , !P6 ;  /* 0xff8000000d8c7808 */ /* 0x000fe20007000000 */
[----:B------:R-:W1:Y:S01]  /*c570*/  SHFL.IDX PT, R16, R137, 0x1, 0x1c1f ;  /* 0x003c1f0089107f89 */ /* 0x000e6200000e0000 */
[C---:B------:R-:W-:Y:S02]  /*c580*/  ISETP.GT.AND P6, PT, R144.reuse, 0x20, P0 ;  /* 0x000000209000780c */ /* 0x040fe400007c4270 */
        /* <DEDUP_REMOVED lines=10> */
[----:B------:R-:W-:Y:S01]  /*c630*/  FSEL R159, R29, -INF , !P4 ;  /* 0xff8000001d9f7808 */ /* 0x000fe20006000000 */
[--C-:B-1----:R-:W-:Y:S01]  /*c640*/  IMAD.IADD R5, R141, 0x1, R16.reuse ;  /* 0x000000018d057824 */ /* 0x102fe200078e0210 */
[----:B------:R-:W-:Y:S01]  /*c650*/  PLOP3.LUT P4, PT, PT, PT, UP2, 0x40, 0x0 ;  /* 0x000000000000781c */ /* 0x000fe20003f8e828 */
[----:B------:R-:W-:Y:S01]  /*c660*/  IMAD.IADD R12, R139, 0x1, R16 ;  /* 0x000000018b0c7824 */ /* 0x000fe200078e0210 */
        /* <DEDUP_REMOVED lines=25> */
.L_x_2110:
[----:B------:R-:W-:Y:S04]  /*c800*/  MOV R9, c[0x0][0x32c] ;  /* 0x0000cb0000097a02 */ /* 0x000fe80000000f00 */
[----:B------:R-:W-:Y:S11]  /*c810*/  ISETP.NE.AND P4, PT, R9, 0x1, PT ;  /* 0x000000010900780c */ /* 0x000ff60003f85270 */
[----:B------:R-:W-:Y:S02]  /*c820*/  @!UPT UIADD3 URZ, URZ, URZ, URZ ;  /* 0x0000003f3f3ff290 */ /* 0x000fe4000fffe03f */
[----:B------:R-:W-:Y:S05]  /*c830*/  @P4 IMAD.HI.U32 R9, R13, c[0x0][0x330], RZ ;  /* 0x0000cc000d094a27 */ /* 0x000fea00078e00ff */
[----:B------:R-:W-:Y:S02]  /*c840*/  @P4 SHF.R.U32.HI R13, RZ, c[0x0][0x334], R9 ;  /* 0x0000cd00ff0d4a19 */ /* 0x000fe40000011609 */
.L_x_2111:
[----:B------:R-:W-:Y:S05]  /*c850*/  BSYNC B0 ;  /* 0x0000000000007941 */ /* 0x000fea0003800000 */
.L_x_2109:
[----:B------:R-:W-:Y:S04]  /*c860*/  IMAD R2, R13, c[0x0][0x32c], -R2 ;  /* 0x0000cb000d027a24 */ /* 0x000fe800078e0a02 */
[----:B------:R-:W-:Y:S05]  /*c870*/  IMAD.IADD R9, R2, 0x1, -R197 ;  /* 0x0000000102097824 */ /* 0x000fea00078e0ac5 */
[----:B------:R-:W-:Y:S02]  /*c880*/  IADD3 R2, R9, c[0x0][0x32c], RZ ;  /* 0x0000cb0009027a10 */ /* 0x000fe40007ffe0ff */
[----:B------:R-:W-:Y:S02]  /*c890*/  IMNMX R12, R12, R9, !PT ;  /* 0x000000090c0c7217 */ /* 0x000fe40007800200 */
[----:B------:R-:W-:Y:S02]  /*c8a0*/  IMNMX R5, R5, R2, PT ;  /* 0x0000000205057217 */ /* 0x000fe40003800200 */
.L_x_2108:
[----:B------:R-:W-:Y:S01]  /*c8b0*/  FMNMX.FTZ R13, R143, R132, !PT ;  /* 0x000000848f0d7209 */ /* 0x000fe20007810000 */
[----:B------:R-:W-:Y:S04]  /*c8c0*/  DEPBAR.LE SB0, 0x2 ;  /* 0x000080800000791a */ /* 0x000fe80000000000 */
[----:B------:R-:W-:Y:S01]  /*c8d0*/  FMNMX.FTZ R13, R4, R13, !PT ;  /* 0x0000000d040d7209 */ /* 0x000fe20007810000 */
[----:B------:R-:W-:Y:S01]  /*c8e0*/  BAR.SYNC.DEFER_BLOCKING 0x0 ;  /* 0x0000000000007b1d */ /* 0x000fe20000010000 */
[----:B------:R-:W-:Y:S01]  /*c8f0*/  ISETP.GT.AND P6, PT, R12, RZ, P0 ;  /* 0x000000ff0c00720c */ /* 0x000fe200007c4270 */
[----:B------:R-:W-:Y:S01]  /*c900*/  UIADD3 UR20, UR17, -0x2, URZ ;  /* 0xfffffffe11147890 */ /* 0x000fe2000fffe03f */
[----:B------:R-:W-:Y:S02]  /*c910*/  FMNMX.FTZ R13, R8, R13, !PT ;  /* 0x0000000d080d7209 */ /* 0x000fe40007810000 */
[C---:B------:R-:W-:Y:S01]  /*c920*/  ISETP.LT.OR P6, PT, R5.reuse, 0x1, P6 ;  /* 0x000000010500780c */ /* 0x040fe200037c1670 */
[----:B------:R-:W-:Y:S01]  /*c930*/  UISETP.GE.AND UP1, UPT, UR20, UR10, UPT ;  /* 0x0000000a1400728c */ /* 0x000fe2000bf26270 */
[----:B------:R-:W-:Y:S02]  /*c940*/  FMNMX.FTZ R13, R0, R13, !PT ;  /* 0x0000000d000d7209 */ /* 0x000fe40007810000 */
[----:B------:R-:W-:Y:S02]  /*c950*/  ISETP.GT.AND P5, PT, R12, 0x1, P0 ;  /* 0x000000010c00780c */ /* 0x000fe400007a4270 */
[----:B------:R-:W-:Y:S02]  /*c960*/  FMNMX.FTZ R13, R142, R13, !PT ;  /* 0x0000000d8e0d7209 */ /* 0x000fe40007810000 */
[----:B------:R-:W-:Y:S02]  /*c970*/  FSEL R6, R6, -INF , !P6 ;  /* 0xff80000006067808 */ /* 0x000fe40007000000 */
[----:B------:R-:W-:Y:S02]  /*c980*/  FMNMX.FTZ R13, R140, R13, !PT ;  /* 0x0000000d8c0d7209 */ /* 0x000fe40007810000 */
[----:B------:R-:W-:Y:S01]  /*c990*/  ISETP.LT.OR P5, PT, R5, 0x2, P5 ;  /* 0x000000020500780c */ /* 0x000fe20002fa1670 */
[----:B------:R-:W-:Y:S01]  /*c9a0*/  @UP1 USHF.R.S32.HI UR21, URZ, 0x1f, UR20 ;  /* 0x0000001f3f151899 */ /* 0x000fe20008011414 */
        /* <DEDUP_REMOVED lines=10> */
[C---:B------:R-:W-:Y:S02]  /*ca50*/  ISETP.GT.AND P5, PT, R12.reuse, 0x10, P0 ;  /* 0x000000100c00780c */ /* 0x040fe400007a4270 */
[----:B------:R-:W-:Y:S02]  /*ca60*/  ISETP.LT.OR P6, PT, R5, 0xa, P6 ;  /* 0x0000000a0500780c */ /* 0x000fe400037c1670 */
        /* <DEDUP_REMOVED lines=10> */
[----:B------:R-:W-:Y:S02]  /*cb10*/  FMNMX.FTZ R13, R168, R13, !PT ;  /* 0x0000000da80d7209 */ /* 0x000fe40007810000 */
[C---:B------:R-:W-:Y:S02]  /*cb20*/  ISETP.GT.AND P5, PT, R12.reuse, 0x18, P0 ;  /* 0x000000180c00780c */ /* 0x040fe400007a4270 */
[----:B------:R-:W-:Y:S02]  /*cb30*/  ISETP.GT.AND P4, PT, R12, 0x19, P0 ;  /* 0x000000190c00780c */ /* 0x000fe40000784270 */
[----:B------:R-:W-:Y:S02]  /*cb40*/  FMNMX.FTZ R2, R141, R2, !PT ;  /* 0x000000028d027209 */ /* 0x000fe40007810000 */
[----:B------:R-:W-:Y:S02]  /*cb50*/  FMNMX.FTZ R10, R160, R13, !PT ;  /* 0x0000000da00a7209 */ /* 0x000fe40007810000 */
[C---:B------:R-:W-:Y:S02]  /*cb60*/  ISETP.LT.OR P5, PT, R5.reuse, 0x19, P5 ;  /* 0x000000190500780c */ /* 0x040fe40002fa1670 */
[----:B------:R-:W-:Y:S02]  /*cb70*/  ISETP.LT.OR P4, PT, R5, 0x1a, P4 ;  /* 0x0000001a0500780c */ /* 0x000fe40002781670 */
[----:B------:R-:W-:Y:S02]  /*cb80*/  FSEL R33, R18, -INF , !P5 ;  /* 0xff80000012217808 */ /* 0x000fe40006800000 */
[----:B------:R-:W-:Y:S02]  /*cb90*/  FSEL R137, R19, -INF , !P4 ;  /* 0xff80000013897808 */ /* 0x000fe40006000000 */
[----:B------:R-:W-:Y:S02]  /*cba0*/  FMNMX.FTZ R13, R159, R10, !PT ;  /* 0x0000000a9f0d7209 */ /* 0x000fe40007810000 */
[----:B------:R-:W-:Y:S02]  /*cbb0*/  FMNMX.FTZ R10, R139, R2, !PT ;  /* 0x000000028b0a7209 */ /* 0x000fe40007810000 */
[C---:B------:R-:W-:Y:S02]  /*cbc0*/  ISETP.GT.AND P4, PT, R12.reuse, 0x20, P0 ;  /* 0x000000200c00780c */ /* 0x040fe40000784270 */
[----:B------:R-:W-:Y:S02]  /*cbd0*/  FMNMX.FTZ R10, R33, R10, !PT ;  /* 0x0000000a210a7209 */ /* 0x000fe40007810000 */
[----:B------:R-:W-:Y:S02]  /*cbe0*/  ISETP.LT.OR P4, PT, R5, 0x21, P4 ;  /* 0x000000210500780c */ /* 0x000fe40002781670 */
[----:B------:R-:W-:Y:S02]  /*cbf0*/  ISETP.GT.AND P6, PT, R12, 0x21, P0 ;  /* 0x000000210c00780c */ /* 0x000fe400007c4270 */
[----:B------:R-:W-:Y:S02]  /*cc00*/  FSEL R177, R22, -INF , !P4 ;  /* 0xff80000016b17808 */ /* 0x000fe40006000000 */
[----:B------:R-:W-:Y:S02]  /*cc10*/  FMNMX.FTZ R10, R137, R10, !PT ;  /* 0x0000000a890a7209 */ /* 0x000fe40007810000 */
[----:B------:R-:W-:Y:S02]  /*cc20*/  ISETP.LT.OR P6, PT, R5, 0x22, P6 ;  /* 0x000000220500780c */ /* 0x000fe400037c1670 */
[C---:B------:R-:W-:Y:S02]  /*cc30*/  ISETP.GT.AND P5, PT, R12.reuse, 0x28, P0 ;  /* 0x000000280c00780c */ /* 0x040fe400007a4270 */
[----:B------:R-:W-:Y:S02]  /*cc40*/  FSEL R175, R23, -INF , !P6 ;  /* 0xff80000017af7808 */ /* 0x000fe40007000000 */
[----:B------:R-:W-:Y:S01]  /*cc50*/  ISETP.LT.OR P5, PT, R5, 0x29, P5 ;  /* 0x000000290500780c */ /* 0x000fe20002fa1670 */
[----:B------:R-:W-:Y:S01]  /*cc60*/  LDSM.16.MT88.4 R20, [R135+UR4+0x100] ;  /* 0x000100048714783b */ /* 0x000fe20008004200 */
[----:B------:R-:W-:Y:S01]  /*cc70*/  ISETP.GT.AND P4, PT, R12, 0x29, P0 ;  /* 0x000000290c00780c */ /* 0x000fe20000784270 */
[----:B------:R-:W-:Y:S01]  /*cc80*/  ULDC.64 UR6, c[0x0][0x1e0] ;  /* 0x0000780000067ab9 */ /* 0x000fe20000000a00 */
[----:B------:R-:W-:Y:S02]  /*cc90*/  FMNMX.FTZ R10, R177, R10, !PT ;  /* 0x0000000ab10a7209 */ /* 0x000fe40007810000 */
[----:B------:R-:W-:Y:S02]  /*cca0*/  FSEL R173, R26, -INF , !P5 ;  /* 0xff8000001aad7808 */ /* 0x000fe40006800000 */
[----:B------:R-:W-:Y:S01]  /*ccb0*/  ISETP.LT.OR P4, PT, R5, 0x2a, P4 ;  /* 0x0000002a0500780c */ /* 0x000fe20002781670 */
[----:B------:R-:W-:Y:S01]  /*ccc0*/  @UP1 UIMAD UR21, UR21, UR6, URZ ;  /* 0x00000006151512a4 */ /* 0x000fe2000f8e023f */
[C---:B------:R-:W-:Y:S01]  /*ccd0*/  ISETP.GT.AND P6, PT, R12.reuse, 0x30, P0 ;  /* 0x000000300c00780c */ /* 0x040fe200007c4270 */
[----:B------:R-:W-:Y:S01]  /*cce0*/  @UP1 UIMAD.WIDE.U32 UR22, UR20, UR6, URZ ;  /* 0x00000006141612a5 */ /* 0x000fe2000f8e003f */
[----:B------:R-:W-:Y:S01]  /*ccf0*/  FMNMX.FTZ R10, R175, R10, !PT ;  /* 0x0000000aaf0a7209 */ /* 0x000fe20007810000 */
[----:B------:R-:W-:Y:S01]  /*cd00*/  @UP1 UIMAD UR21, UR20, UR7, UR21 ;  /* 0x00000007141512a4 */ /* 0x000fe2000f8e0215 */
[----:B------:R-:W-:Y:S01]  /*cd10*/  FSEL R171, R27, -INF , !P4 ;  /* 0xff8000001bab7808 */ /* 0x000fe20006000000 */
[----:B------:R-:W-:Y:S01]  /*cd20*/  @UP1 USHF.L.U32 UR6, UR22, 0x6, URZ ;  /* 0x0000000616061899 */ /* 0x000fe2000800063f */
[----:B------:R-:W-:Y:S01]  /*cd30*/  ISETP.LT.OR P6, PT, R5, 0x31, P6 ;  /* 0x000000310500780c */ /* 0x000fe200037c1670 */
[----:B------:R-:W-:Y:S01]  /*cd40*/  @UP1 UIADD3 UR21, UR23, UR21, URZ ;  /* 0x0000001517151290 */ /* 0x000fe2000fffe03f */
[----:B------:R-:W-:Y:S01]  /*cd50*/  ISETP.GT.AND P5, PT, R12, 0x31, P0 ;  /* 0x000000310c00780c */ /* 0x000fe200007a4270 */
[----:B------:R-:W-:Y:S01]  /*cd60*/  @UP1 UIADD3 UR7, UP0, UR14, UR6, URZ ;  /* 0x000000060e071290 */ /* 0x000fe2000ff1e03f */
[----:B------:R-:W-:Y:S01]  /*cd70*/  FMNMX.FTZ R10, R173, R10, !PT ;  /* 0x0000000aad0a7209 */ /* 0x000fe20007810000 */
[----:B------:R-:W-:Y:S01]  /*cd80*/  @UP1 USHF.L.U64.HI UR21, UR22, 0x6, UR21 ;  /* 0x0000000616151899 */ /* 0x000fe20008010215 */
[----:B------:R-:W-:Y:S02]  /*cd90*/  FMNMX.FTZ R15, R158, R13, !PT ;  /* 0x0000000d9e0f7209 */ /* 0x000fe40007810000 */
[----:B------:R-:W-:Y:S02]  /*cda0*/  FSEL R157, R30, -INF , !P6 ;  /* 0xff8000001e9d7808 */ /* 0x000fe40007000000 */
[----:B------:R-:W-:Y:S02]  /*cdb0*/  ISETP.LT.OR P5, PT, R5, 0x32, P5 ;  /* 0x000000320500780c */ /* 0x000fe40002fa1670 */
[----:B------:R-:W-:Y:S02]  /*cdc0*/  ISETP.GT.AND P4, PT, R12, 0x38, P0 ;  /* 0x000000380c00780c */ /* 0x000fe40000784270 */
[----:B------:R-:W-:Y:S02]  /*cdd0*/  FMNMX.FTZ R10, R171, R10, !PT ;  /* 0x0000000aab0a7209 */ /* 0x000fe40007810000 */
[----:B------:R-:W-:Y:S02]  /*cde0*/  FMNMX.FTZ R13, R154, R15, !PT ;  /* 0x0000000f9a0d7209 */ /* 0x000fe40007810000 */
[----:B------:R-:W-:Y:S02]  /*cdf0*/  FSEL R155, R31, -INF , !P5 ;  /* 0xff8000001f9b7808 */ /* 0x000fe40006800000 */
[----:B------:R-:W-:Y:S01]  /*ce00*/  ISETP.LT.OR P4, PT, R5, 0x39, P4 ;  /* 0x000000390500780c */ /* 0x000fe20002781670 */
[----:B------:R-:W1:Y:S01]  /*ce10*/  SHFL.BFLY PT, R2, R13, 0x2, 0x1f ;  /* 0x0c401f000d027f89 */ /* 0x000e6200000e0000 */
[----:B------:R-:W-:Y:S02]  /*ce20*/  ISETP.GT.AND P0, PT, R12, 0x39, P0 ;  /* 0x000000390c00780c */ /* 0x000fe40000704270 */
[----:B------:R-:W-:Y:S02]  /*ce30*/  FMNMX.FTZ R10, R157, R10, !PT ;  /* 0x0000000a9d0a7209 */ /* 0x000fe40007810000 */
[----:B------:R-:W-:Y:S02]  /*ce40*/  FSEL R153, R34, -INF , !P4 ;  /* 0xff80000022997808 */ /* 0x000fe40006000000 */
[----:B------:R-:W-:Y:S01]  /*ce50*/  ISETP.LT.OR P0, PT, R5, 0x3a, P0 ;  /* 0x0000003a0500780c */ /* 0x000fe20000701670 */
[----:B------:R-:W-:Y:S01]  /*ce60*/  LDSM.16.MT88.4 R28, [R134+UR4+0x100] ;  /* 0x00010004861c783b */ /* 0x000fe20008004200 */
        /* <DEDUP_REMOVED lines=13> */
[----:B------:R-:W-:Y:S05]  /*cf40*/  FSEL R161, R161, RZ, P0 ;  /* 0x000000ffa1a17208 */ /* 0x000fea0000000000 */
[--C-:B------:R-:W-:Y:S02]  /*cf50*/  FFMA.FTZ R145, R0, c[0x0][0x2d0], -R161.reuse ;  /* 0x0000b40000917a23 */ /* 0x100fe400000108a1 */
[--C-:B------:R-:W-:Y:S02]  /*cf60*/  FFMA.FTZ R149, R4, c[0x0][0x2d0], -R161.reuse ;  /* 0x0000b40004957a23 */ /* 0x100fe400000108a1 */
[----:B------:R-:W-:Y:S01]  /*cf70*/  FADD.FTZ R4, -R5, R132 ;  /* 0x0000008405047221 */ /* 0x000fe20000010100 */
[----:B------:R-:W-:Y:S01]  /*cf80*/  MOV R132, R2 ;  /* 0x0000000200847202 */ /* 0x000fe20000000f00 */
[--C-:B------:R-:W-:Y:S01]  /*cf90*/  FFMA.FTZ R150, R143, c[0x0][0x2d0], -R161.reuse ;  /* 0x0000b4008f967a23 */ /* 0x100fe200000108a1 */
[----:B--2---:R-:W-:Y:S01]  /*cfa0*/  FMNMX.FTZ R0, R13, R10, !PT ;  /* 0x0000000a0d007209 */ /* 0x004fe20007810000 */
[----:B------:R-:W-:Y:S01]  /*cfb0*/  FMUL.FTZ R12, R4, c[0x0][0x2d0] ;  /* 0x0000b400040c7a20 */ /* 0x000fe20000410000 */
[----:B------:R-:W-:Y:S01]  /*cfc0*/  MUFU.EX2 R149, R149 ;  /* 0x0000009500957308 */ /* 0x000fe20000000800 */
[--C-:B------:R-:W-:Y:S01]  /*cfd0*/  FFMA.FTZ R144, R8, c[0x0][0x2d0], -R161.reuse ;  /* 0x0000b40008907a23 */ /* 0x100fe200000108a1 */
[C---:B------:R-:W-:Y:S01]  /*cfe0*/  FSETP.NEU.FTZ.AND P0, PT, R0.reuse, -INF , PT ;  /* 0xff8000000000780b */ /* 0x040fe20003f1d000 */
[----:B------:R-:W-:Y:S02]  /*cff0*/  FMUL.FTZ R152, R0, c[0x0][0x2d0] ;  /* 0x0000b40000987a20 */ /* 0x000fe40000410000 */
[--C-:B------:R-:W-:Y:S01]  /*d000*/  FFMA.FTZ R156, R142, c[0x0][0x2d0], -R161.reuse ;  /* 0x0000b4008e9c7a23 */ /* 0x100fe200000108a1 */
[----:B------:R-:W-:Y:S01]  /*d010*/  FSEL R4, R0, RZ, P0 ;  /* 0x000000ff00047208 */ /* 0x000fe20000000000 */
[--C-:B------:R-:W-:Y:S01]  /*d020*/  FFMA.FTZ R163, R140, c[0x0][0x2d0], -R161.reuse ;  /* 0x0000b4008ca37a23 */ /* 0x100fe200000108a1 */
[----:B------:R-:W-:Y:S01]  /*d030*/  FSEL R152, R152, RZ, P0 ;  /* 0x000000ff98987208 */ /* 0x000fe20000000000 */
[----:B------:R-:W-:Y:S01]  /*d040*/  FFMA.FTZ R162, R138, c[0x0][0x2d0], -R161 ;  /* 0x0000b4008aa27a23 */ /* 0x000fe200000108a1 */
[----:B------:R-:W1:Y:S01]  /*d050*/  MUFU.EX2 R12, R12 ;  /* 0x0000000c000c7308 */ /* 0x000e620000000800 */
[----:B------:R-:W-:Y:S01]  /*d060*/  FADD.FTZ R4, -R4, R3 ;  /* 0x0000000304047221 */ /* 0x000fe20000010100 */
[----:B------:R-:W-:Y:S01]  /*d070*/  PLOP3.LUT P0, PT, PT, PT, UP1, 0x80, 0x0 ;  /* 0x000000000000781c */ /* 0x000fe20003f0f018 */
[--C-:B------:R-:W-:Y:S02]  /*d080*/  FFMA.FTZ R148, R6, c[0x0][0x2d0], -R152.reuse ;  /* 0x0000b40006947a23 */ /* 0x100fe40000010898 */
[--C-:B------:R-:W-:Y:S02]  /*d090*/  FFMA.FTZ R147, R9, c[0x0][0x2d0], -R152.reuse ;  /* 0x0000b40009937a23 */ /* 0x100fe40000010898 */
[--C-:B------:R-:W-:Y:S02]  /*d0a0*/  FFMA.FTZ R15, R7, c[0x0][0x2d0], -R152.reuse ;  /* 0x0000b400070f7a23 */ /* 0x100fe40000010898 */
[--C-:B------:R-:W-:Y:S01]  /*d0b0*/  FFMA.FTZ R146, R11, c[0x0][0x2d0], -R152.reuse ;  /* 0x0000b4000b927a23 */ /* 0x100fe20000010898 */
[----:B------:R-:W-:Y:S01]  /*d0c0*/  MUFU.EX2 R144, R144 ;  /* 0x0000009000907308 */ /* 0x000fe20000000800 */
[----:B------:R-:W-:Y:S01]  /*d0d0*/  FMUL.FTZ R3, R4, c[0x0][0x2d0] ;  /* 0x0000b40004037a20 */ /* 0x000fe20000410000 */
[----:B------:R-:W-:Y:S01]  /*d0e0*/  IADD3 R4, R135, UR4, RZ ;  /* 0x0000000487047c10 */ /* 0x000fe2000fffe0ff */
[--C-:B------:R-:W-:Y:S02]  /*d0f0*/  FFMA.FTZ R165, R136, c[0x0][0x2d0], -R161.reuse ;  /* 0x0000b40088a57a23 */ /* 0x100fe400000108a1 */
[--C-:B------:R-:W-:Y:S01]  /*d100*/  FFMA.FTZ R164, R141, c[0x0][0x2d0], -R152.reuse ;  /* 0x0000b4008da47a23 */ /* 0x100fe20000010898 */
[----:B------:R-:W-:Y:S01]  /*d110*/  IADD3 R13, R183, R4, RZ ;  /* 0x00000004b70d7210 */ /* 0x000fe20007ffe0ff */
[----:B------:R-:W-:Y:S01]  /*d120*/  LDSM.16.MT88.4 R140, [R134+UR4+0x2900] ;  /* 0x00290004868c783b */ /* 0x000fe20008004200 */
[--C-:B------:R-:W-:Y:S02]  /*d130*/  FFMA.FTZ R167, R139, c[0x0][0x2d0], -R152.reuse ;  /* 0x0000b4008ba77a23 */ /* 0x100fe40000010898 */
[----:B------:R-:W2:Y:S01]  /*d140*/  MUFU.EX2 R3, R3 ;  /* 0x0000000300037308 */ /* 0x000ea20000000800 */
[--C-:B------:R-:W-:Y:S02]  /*d150*/  FFMA.FTZ R166, R33, c[0x0][0x2d0], -R152.reuse ;  /* 0x0000b40021a67a23 */ /* 0x100fe40000010898 */
[----:B------:R-:W-:Y:S02]  /*d160*/  FFMA.FTZ R169, R137, c[0x0][0x2d0], -R152 ;  /* 0x0000b40089a97a23 */ /* 0x000fe40000010898 */
[----:B------:R-:W3:Y:S01]  /*d170*/  LDSM.16.MT88.4 R24, [R13+0x100] ;  /* 0x000100000d18783b */ /* 0x000ee20000004200 */
[C---:B-1----:R-:W-:Y:S02]  /*d180*/  FMUL.FTZ R4, R12.reuse, R128 ;  /* 0x000000800c047220 */ /* 0x042fe40000410000 */
[C---:B------:R-:W-:Y:S02]  /*d190*/  FMUL.FTZ R5, R12.reuse, R129 ;  /* 0x000000810c057220 */ /* 0x040fe40000410000 */
[----:B------:R-:W1:Y:S01]  /*d1a0*/  MUFU.EX2 R150, R150 ;  /* 0x0000009600967308 */ /* 0x000e620000000800 */
[C---:B------:R-:W-:Y:S02]  /*d1b0*/  FMUL.FTZ R8, R12.reuse, R124 ;  /* 0x0000007c0c087220 */ /* 0x040fe40000410000 */
[C---:B------:R-:W-:Y:S01]  /*d1c0*/  FMUL.FTZ R9, R12.reuse, R125 ;  /* 0x0000007d0c097220 */ /* 0x040fe20000410000 */
[----:B------:R-:W-:Y:S01]  /*d1d0*/  LDSM.16.MT88.4 R32, [R13+0x900] ;  /* 0x000900000d20783b */ /* 0x000fe20000004200 */
[C---:B------:R-:W-:Y:S02]  /*d1e0*/  FMUL.FTZ R100, R12.reuse, R100 ;  /* 0x000000640c647220 */ /* 0x040fe40000410000 */
[C---:B------:R-:W-:Y:S02]  /*d1f0*/  FMUL.FTZ R101, R12.reuse, R101 ;  /* 0x000000650c657220 */ /* 0x040fe40000410000 */
[C---:B------:R-:W-:Y:S01]  /*d200*/  FMUL.FTZ R104, R12.reuse, R104 ;  /* 0x000000680c687220 */ /* 0x040fe20000410000 */
[----:B------:R-:W4:Y:S01]  /*d210*/  MUFU.EX2 R145, R145 ;  /* 0x0000009100917308 */ /* 0x000f220000000800 */
[C---:B------:R-:W-:Y:S01]  /*d220*/  FMUL.FTZ R105, R12.reuse, R105 ;  /* 0x000000690c697220 */ /* 0x040fe20000410000 */
[----:B------:R-:W-:Y:S01]  /*d230*/  LDSM.16.MT88.4 R136, [R13+0x2900] ;  /* 0x002900000d88783b */ /* 0x000fe20000004200 */
[C---:B------:R-:W-:Y:S02]  /*d240*/  FMUL.FTZ R108, R12.reuse, R108 ;  /* 0x0000006c0c6c7220 */ /* 0x040fe40000410000 */
[C---:B--2---:R-:W-:Y:S02]  /*d250*/  FMUL.FTZ R6, R3.reuse, R130 ;  /* 0x0000008203067220 */ /* 0x044fe40000410000 */
[C---:B------:R-:W-:Y:S02]  /*d260*/  FMUL.FTZ R7, R3.reuse, R131 ;  /* 0x0000008303077220 */ /* 0x040fe40000410000 */
[C---:B------:R-:W-:Y:S01]  /*d270*/  FMUL.FTZ R10, R3.reuse, R126 ;  /* 0x0000007e030a7220 */ /* 0x040fe20000410000 */
[----:B------:R-:W-:Y:S01]  /*d280*/  MUFU.EX2 R146, R146 ;  /* 0x0000009200927308 */ /* 0x000fe20000000800 */
[C---:B------:R-:W-:Y:S01]  /*d290*/  FMUL.FTZ R11, R3.reuse, R127 ;  /* 0x0000007f030b7220 */ /* 0x040fe20000410000 */
[----:B------:R-:W-:Y:S01]  /*d2a0*/  LDSM.16.MT88.4 R128, [R135+UR4+0x2900] ;  /* 0x002900048780783b */ /* 0x000fe20008004200 */
[----:B------:R-:W-:Y:S01]  /*d2b0*/  FMUL.FTZ R102, R3, R102 ;  /* 0x0000006603667220 */ /* 0x000fe20000410000 */
[----:B-1----:R-:W-:Y:S01]  /*d2c0*/  F2FP.PACK_AB R16, R149, R150 ;  /* 0x000000969510723e */ /* 0x002fe200000000ff */
[C---:B------:R-:W-:Y:S02]  /*d2d0*/  FMUL.FTZ R103, R3.reuse, R103 ;  /* 0x0000006703677220 */ /* 0x040fe40000410000 */
[C---:B------:R-:W-:Y:S02]  /*d2e0*/  FMUL.FTZ R106, R3.reuse, R106 ;  /* 0x0000006a036a7220 */ /* 0x040fe40000410000 */
[C---:B------:R-:W-:Y:S01]  /*d2f0*/  FMUL.FTZ R107, R3.reuse, R107 ;  /* 0x0000006b036b7220 */ /* 0x040fe20000410000 */
[----:B------:R-:W-:Y:S01]  /*d300*/  MUFU.EX2 R148, R148 ;  /* 0x0000009400947308 */ /* 0x000fe20000000800 */
[C---:B------:R-:W-:Y:S02]  /*d310*/  FMUL.FTZ R109, R12.reuse, R109 ;  /* 0x0000006d0c6d7220 */ /* 0x040fe40000410000 */
[----:B------:R-:W-:Y:S01]  /*d320*/  FMUL.FTZ R110, R3, R110 ;  /* 0x0000006e036e7220 */ /* 0x000fe20000410000 */
[----:B----4-:R-:W-:Y:S01]  /*d330*/  F2FP.PACK_AB R18, R145, R144 ;  /* 0x000000909112723e */ /* 0x010fe200000000ff */
        /* <DEDUP_REMOVED lines=25> */
[----:B--2---:R-:W-:Y:S01]  /*d4d0*/  F2FP.PACK_AB R19, R146, R15 ;  /* 0x0000000f9213723e */ /* 0x004fe200000000ff */
[C---:B------:R-:W-:Y:S02]  /*d4e0*/  FMUL.FTZ R43, R3.reuse, R43 ;  /* 0x0000002b032b7220 */ /* 0x040fe40000410000 */
[C---:B------:R-:W-:Y:S02]  /*d4f0*/  FMUL.FTZ R44, R12.reuse, R44 ;  /* 0x0000002c0c2c7220 */ /* 0x040fe40000410000 */
[----:B------:R-:W-:Y:S01]  /*d500*/  FMUL.FTZ R46, R3, R46 ;  /* 0x0000002e032e7220 */ /* 0x000fe20000410000 */
[----:B------:R-:W1:Y:S01]  /*d510*/  MUFU.EX2 R163, R163 ;  /* 0x000000a300a37308 */ /* 0x000e620000000800 */
[C---:B------:R-:W-:Y:S05]  /*d520*/  HMMA.16816.F32 R4, R16.reuse, R20, R4 ;  /* 0x000000141004723c */ /* 0x040fea0000001804 */
[----:B------:R-:W-:Y:S02]  /*d530*/  FMUL.FTZ R45, R12, R45 ;  /* 0x0000002d0c2d7220 */ /* 0x000fe40000410000 */
[----:B------:R-:W-:Y:S01]  /*d540*/  IADD3 R20, R134, UR4, RZ ;  /* 0x0000000486147c10 */ /* 0x000fe2000fffe0ff */
[C---:B------:R-:W-:Y:S01]  /*d550*/  HMMA.16816.F32 R8, R16.reuse, R22, R8 ;  /* 0x000000161008723c */ /* 0x040fe20000001808 */
[----:B------:R-:W-:Y:S03]  /*d560*/  MUFU.EX2 R162, R162 ;  /* 0x000000a200a27308 */ /* 0x000fe60000000800 */
[----:B------:R-:W-:Y:S01]  /*d570*/  IADD3 R14, R183, R20, RZ ;  /* 0x00000014b70e7210 */ /* 0x000fe20007ffe0ff */
[C---:B------:R-:W-:Y:S02]  /*d580*/  FMUL.FTZ R47, R3.reuse, R47 ;  /* 0x0000002f032f7220 */ /* 0x040fe40000410000 */
[C---:B------:R-:W-:Y:S01]  /*d590*/  FMUL.FTZ R48, R12.reuse, R48 ;  /* 0x000000300c307220 */ /* 0x040fe20000410000 */
[C---:B---3--:R-:W-:Y:S01]  /*d5a0*/  HMMA.16816.F32 R100, R16.reuse, R24, R100 ;  /* 0x000000181064723c */ /* 0x048fe20000001864 */
[----:B------:R-:W2:Y:S02]  /*d5b0*/  LDSM.16.MT88.4 R20, [R14+0x100] ;  /* 0x000100000e14783b */ /* 0x000ea40000004200 */
[----:B------:R-:W3:Y:S01]  /*d5c0*/  MUFU.EX2 R165, R165 ;  /* 0x000000a500a57308 */ /* 0x000ee20000000800 */
[C---:B------:R-:W-:Y:S02]  /*d5d0*/  FMUL.FTZ R50, R3.reuse, R50 ;  /* 0x0000003203327220 */ /* 0x040fe40000410000 */
[C---:B------:R-:W-:Y:S02]  /*d5e0*/  FMUL.FTZ R49, R12.reuse, R49 ;  /* 0x000000310c317220 */ /* 0x040fe40000410000 */
[C---:B------:R-:W-:Y:S01]  /*d5f0*/  HMMA.16816.F32 R104, R16.reuse, R26, R104 ;  /* 0x0000001a1068723c */ /* 0x040fe20000001868 */
[----:B------:R-:W4:Y:S03]  /*d600*/  LDSM.16.MT88.4 R24, [R135+UR4+0x2100] ;  /* 0x002100048718783b */ /* 0x000f260008004200 */
[C---:B------:R-:W-:Y:S01]  /*d610*/  FMUL.FTZ R51, R3.reuse, R51 ;  /* 0x0000003303337220 */ /* 0x040fe20000410000 */
[----:B------:R-:W5:Y:S01]  /*d620*/  MUFU.EX2 R167, R167 ;  /* 0x000000a700a77308 */ /* 0x000f620000000800 */
[C---:B------:R-:W-:Y:S02]  /*d630*/  FMUL.FTZ R52, R12.reuse, R52 ;  /* 0x000000340c347220 */ /* 0x040fe40000410000 */
[C---:B------:R-:W-:Y:S01]  /*d640*/  HMMA.16816.F32 R108, R16.reuse, R28, R108 ;  /* 0x0000001c106c723c */ /* 0x040fe2000000186c */
[----:B------:R-:W-:Y:S03]  /*d650*/  LDSM.16.MT88.4 R124, [R14+0x900] ;  /* 0x000900000e7c783b */ /* 0x000fe60000004200 */
[C---:B------:R-:W-:Y:S02]  /*d660*/  FMUL.FTZ R54, R3.reuse, R54 ;  /* 0x0000003603367220 */ /* 0x040fe40000410000 */
[C---:B------:R-:W-:Y:S01]  /*d670*/  FMUL.FTZ R53, R12.reuse, R53 ;  /* 0x000000350c357220 */ /* 0x040fe20000410000 */
[----:B------:R-:W-:Y:S01]  /*d680*/  MUFU.EX2 R166, R166 ;  /* 0x000000a600a67308 */ /* 0x000fe20000000800 */
[C---:B------:R-:W-:Y:S01]  /*d690*/  HMMA.16816.F32 R112, R16.reuse, R30, R112 ;  /* 0x0000001e1070723c */ /* 0x040fe20000001870 */
[----:B------:R-:W1:Y:S03]  /*d6a0*/  LDSM.16.MT88.4 R28, [R13+0x2100] ;  /* 0x002100000d1c783b */ /* 0x000e660000004200 */
[C---:B------:R-:W-:Y:S02]  /*d6b0*/  FMUL.FTZ R55, R3.reuse, R55 ;  /* 0x0000003703377220 */ /* 0x040fe40000410000 */
[C---:B------:R-:W-:Y:S02]  /*d6c0*/  FMUL.FTZ R56, R12.reuse, R56 ;  /* 0x000000380c387220 */ /* 0x040fe40000410000 */
[C---:B------:R-:W-:Y:S01]  /*d6d0*/  FMUL.FTZ R58, R3.reuse, R58 ;  /* 0x0000003a033a7220 */ /* 0x040fe20000410000 */
[----:B------:R-:W1:Y:S03]  /*d6e0*/  MUFU.EX2 R169, R169 ;  /* 0x000000a900a97308 */ /* 0x000e660000000800 */
[C---:B------:R-:W-:Y:S02]  /*d6f0*/  FMUL.FTZ R57, R12.reuse, R57 ;  /* 0x000000390c397220 */ /* 0x040fe40000410000 */
[C---:B------:R-:W-:Y:S02]  /*d700*/  FMUL.FTZ R59, R3.reuse, R59 ;  /* 0x0000003b033b7220 */ /* 0x040fe40000410000 */
[C---:B------:R-:W-:Y:S01]  /*d710*/  FMUL.FTZ R60, R12.reuse, R60 ;  /* 0x0000003c0c3c7220 */ /* 0x040fe20000410000 */
[C---:B--2---:R-:W-:Y:S03]  /*d720*/  HMMA.16816.F32 R116, R16.reuse, R20, R116 ;  /* 0x000000141074723c */ /* 0x044fe60000001874 */
[C---:B------:R-:W-:Y:S02]  /*d730*/  FMUL.FTZ R62, R3.reuse, R62 ;  /* 0x0000003e033e7220 */ /* 0x040fe40000410000 */
[C---:B------:R-:W-:Y:S02]  /*d740*/  FMUL.FTZ R61, R12.reuse, R61 ;  /* 0x0000003d0c3d7220 */ /* 0x040fe40000410000 */
[C---:B------:R-:W-:Y:S01]  /*d750*/  FMUL.FTZ R63, R3.reuse, R63 ;  /* 0x0000003f033f7220 */ /* 0x040fe20000410000 */
[C---:B------:R-:W-:Y:S01]  /*d760*/  HMMA.16816.F32 R120, R16.reuse, R22, R120 ;  /* 0x000000161078723c */ /* 0x040fe20000001878 */
[----:B------:R-:W2:Y:S03]  /*d770*/  LDSM.16.MT88.4 R20, [R134+UR4+0x2100] ;  /* 0x002100048614783b */ /* 0x000ea60008004200 */
        /* <DEDUP_REMOVED lines=9> */
[C---:B-1----:R-:W-:Y:S04]  /*d810*/  HMMA.16816.F32 R44, R16.reuse, R28, R44 ;  /* 0x0000001c102c723c */ /* 0x042fe8000000182c */
[C---:B------:R-:W-:Y:S02]  /*d820*/  FMUL.FTZ R69, R12.reuse, R69 ;  /* 0x000000450c457220 */ /* 0x040fe40000410000 */
[C---:B------:R-:W-:Y:S02]  /*d830*/  FMUL.FTZ R71, R3.reuse, R71 ;  /* 0x0000004703477220 */ /* 0x040fe40000410000 */
[C---:B------:R-:W-:Y:S01]  /*d840*/  HMMA.16816.F32 R48, R16.reuse, R30, R48 ;  /* 0x0000001e1030723c */ /* 0x040fe20000001830 */
[----:B------:R-:W1:Y:S03]  /*d850*/  LDSM.16.MT88.4 R28, [R135+UR4+0x4100] ;  /* 0x00410004871c783b */ /* 0x000e660008004200 */
        /* <DEDUP_REMOVED lines=44> */
[----:B------:R-:W-:Y:S04]  /*db20*/  FFMA.FTZ R150, R12, R201, R150 ;  /* 0x000000c90c967223 */ /* 0x000fe80000010096 */
[----:B------:R-:W-:Y:S01]  /*db30*/  FFMA.FTZ R148, R3, R202, R148 ;  /* 0x000000ca03947223 */ /* 0x000fe20000010094 */
[----:B------:R-:W-:Y:S01]  /*db40*/  HMMA.16816.F32 R96, R16, R30, R96 ;  /* 0x0000001e1060723c */ /* 0x000fe20000001860 */
[----:B------:R-:W-:Y:S02]  /*db50*/  LDSM.16.MT88.4 R28, [R13+0x4900] ;  /* 0x004900000d1c783b */ /* 0x000fe40000004200 */
[--C-:B------:R-:W-:Y:S02]  /*db60*/  FFMA.FTZ R174, R174, c[0x0][0x2d0], -R161.reuse ;  /* 0x0000b400aeae7a23 */ /* 0x100fe400000108a1 */
[--C-:B------:R-:W-:Y:S02]  /*db70*/  FFMA.FTZ R179, R172, c[0x0][0x2d0], -R161.reuse ;  /* 0x0000b400acb37a23 */ /* 0x100fe400000108a1 */
[----:B------:R-:W-:Y:S01]  /*db80*/  F2FP.PACK_AB R16, R163, R156 ;  /* 0x0000009ca310723e */ /* 0x000fe200000000ff */
[--C-:B------:R-:W-:Y:S01]  /*db90*/  FFMA.FTZ R170, R170, c[0x0][0x2d0], -R161.reuse ;  /* 0x0000b400aaaa7a23 */ /* 0x100fe200000108a1 */
[----:B---3--:R-:W-:Y:S01]  /*dba0*/  F2FP.PACK_AB R18, R165, R162 ;  /* 0x000000a2a512723e */ /* 0x008fe200000000ff */
[----:B------:R-:W-:Y:S02]  /*dbb0*/  MUFU.EX2 R174, R174 ;  /* 0x000000ae00ae7308 */ /* 0x000fe40000000800 */
[----:B-----5:R-:W-:Y:S01]  /*dbc0*/  F2FP.PACK_AB R17, R167, R164 ;  /* 0x000000a4a711723e */ /* 0x020fe200000000ff */
[--C-:B------:R-:W-:Y:S01]  /*dbd0*/  FFMA.FTZ R187, R168, c[0x0][0x2d0], -R161.reuse ;  /* 0x0000b400a8bb7a23 */ /* 0x100fe200000108a1 */
[----:B------:R-:W-:Y:S01]  /*dbe0*/  F2FP.PACK_AB R19, R169, R166 ;  /* 0x000000a6a913723e */ /* 0x000fe200000000ff */
[--C-:B------:R-:W-:Y:S02]  /*dbf0*/  FFMA.FTZ R168, R177, c[0x0][0x2d0], -R152.reuse ;  /* 0x0000b400b1a87a23 */ /* 0x100fe40000010898 */
[--C-:B------:R-:W-:Y:S02]  /*dc00*/  FFMA.FTZ R175, R175, c[0x0][0x2d0], -R152.reuse ;  /* 0x0000b400afaf7a23 */ /* 0x100fe40000010898 */
[--C-:B------:R-:W-:Y:S01]  /*dc10*/  FFMA.FTZ R172, R173, c[0x0][0x2d0], -R152.reuse ;  /* 0x0000b400adac7a23 */ /* 0x100fe20000010898 */
[----:B------:R-:W1:Y:S01]  /*dc20*/  MUFU.EX2 R179, R179 ;  /* 0x000000b300b37308 */ /* 0x000e620000000800 */
[C---:B--2---:R-:W-:Y:S03]  /*dc30*/  HMMA.16816.F32 R4, R16.reuse, R20, R4 ;  /* 0x000000141004723c */ /* 0x044fe60000001804 */
[--C-:B------:R-:W-:Y:S02]  /*dc40*/  FFMA.FTZ R171, R171, c[0x0][0x2d0], -R152.reuse ;  /* 0x0000b400abab7a23 */ /* 0x100fe40000010898 */
[--C-:B------:R-:W-:Y:S02]  /*dc50*/  FFMA.FTZ R160, R160, c[0x0][0x2d0], -R161.reuse ;  /* 0x0000b400a0a07a23 */ /* 0x100fe400000108a1 */
[--C-:B------:R-:W-:Y:S01]  /*dc60*/  FFMA.FTZ R159, R159, c[0x0][0x2d0], -R161.reuse ;  /* 0x0000b4009f9f7a23 */ /* 0x100fe200000108a1 */
[C---:B------:R-:W-:Y:S01]  /*dc70*/  HMMA.16816.F32 R8, R16.reuse, R22, R8 ;  /* 0x000000161008723c */ /* 0x040fe20000001808 */
[----:B------:R-:W2:Y:S01]  /*dc80*/  LDSM.16.MT88.4 R20, [R14+0x2900] ;  /* 0x002900000e14783b */ /* 0x000ea20000004200 */
[----:B------:R-:W-:Y:S02]  /*dc90*/  MUFU.EX2 R170, R170 ;  /* 0x000000aa00aa7308 */ /* 0x000fe40000000800 */
[--C-:B------:R-:W-:Y:S02]  /*dca0*/  FFMA.FTZ R158, R158, c[0x0][0x2d0], -R161.reuse ;  /* 0x0000b4009e9e7a23 */ /* 0x100fe400000108a1 */
[----:B------:R-:W-:Y:S02]  /*dcb0*/  FFMA.FTZ R161, R154, c[0x0][0x2d0], -R161 ;  /* 0x0000b4009aa17a23 */ /* 0x000fe400000108a1 */
[C---:B------:R-:W-:Y:S04]  /*dcc0*/  HMMA.16816.F32 R100, R16.reuse, R32, R100 ;  /* 0x000000201064723c */ /* 0x040fe80000001864 */
[----:B------:R-:W3:Y:S01]  /*dcd0*/  MUFU.EX2 R187, R187 ;  /* 0x000000bb00bb7308 */ /* 0x000ee20000000800 */
[--C-:B------:R-:W-:Y:S02]  /*dce0*/  FFMA.FTZ R154, R157, c[0x0][0x2d0], -R152.reuse ;  /* 0x0000b4009d9a7a23 */ /* 0x100fe40000010898 */
[--C-:B------:R-:W-:Y:S01]  /*dcf0*/  FFMA.FTZ R155, R155, c[0x0][0x2d0], -R152.reuse ;  /* 0x0000b4009b9b7a23 */ /* 0x100fe20000010898 */
[C---:B------:R-:W-:Y:S01]  /*dd00*/  HMMA.16816.F32 R104, R16.reuse, R34, R104 ;  /* 0x000000221068723c */ /* 0x040fe20000001868 */
[----:B------:R-:W-:Y:S03]  /*dd10*/  LDSM.16.MT88.4 R32, [R134+UR4+0x4900] ;  /* 0x004900048620783b */ /* 0x000fe60008004200 */
[--C-:B------:R-:W-:Y:S02]  /*dd20*/  FFMA.FTZ R153, R153, c[0x0][0x2d0], -R152.reuse ;  /* 0x0000b40099997a23 */ /* 0x100fe40000010898 */
[----:B------:R-:W-:Y:S01]  /*dd30*/  MUFU.EX2 R168, R168 ;  /* 0x000000a800a87308 */ /* 0x000fe20000000800 */
[----:B------:R-:W-:Y:S01]  /*dd40*/  FFMA.FTZ R152, R151, c[0x0][0x2d0], -R152 ;  /* 0x0000b40097987a23 */ /* 0x000fe20000010898 */
[C---:B----4-:R-:W-:Y:S04]  /*dd50*/  HMMA.16816.F32 R108, R16.reuse, R24, R108 ;  /* 0x00000018106c723c */ /* 0x050fe8000000186c */
[----:B------:R-:W-:Y:S02]  /*dd60*/  FADD.FTZ R148, R147, R148 ;  /* 0x0000009493947221 */ /* 0x000fe40000010000 */
[----:B------:R-:W-:Y:S02]  /*dd70*/  FADD.FTZ R149, R149, R150 ;  /* 0x0000009695957221 */ /* 0x000fe40000010000 */
[C---:B------:R-:W-:Y:S01]  /*dd80*/  HMMA.16816.F32 R112, R16.reuse, R26, R112 ;  /* 0x0000001a1070723c */ /* 0x040fe20000001870 */
[----:B------:R-:W4:Y:S01]  /*dd90*/  LDSM.16.MT88.4 R24, [R135+UR4+0x4900] ;  /* 0x004900048718783b */ /* 0x000f220008004200 */
[----:B------:R-:W5:Y:S02]  /*dda0*/  MUFU.EX2 R175, R175 ;  /* 0x000000af00af7308 */ /* 0x000f640000000800 */
[----:B------:R-:W-:Y:S02]  /*ddb0*/  FADD.FTZ R15, R15, R148 ;  /* 0x000000940f0f7221 */ /* 0x000fe40000010000 */
[----:B------:R-:W-:Y:S02]  /*ddc0*/  FADD.FTZ R144, R144, R149 ;  /* 0x0000009590907221 */ /* 0x000fe40000010000 */
[C---:B------:R-:W-:Y:S04]  /*ddd0*/  HMMA.16816.F32 R116, R16.reuse, R124, R116 ;  /* 0x0000007c1074723c */ /* 0x040fe80000001874 */
[----:B------:R-:W-:Y:S01]  /*dde0*/  FADD.FTZ R15, R146, R15 ;  /* 0x0000000f920f7221 */ /* 0x000fe20000010000 */
[----:B------:R-:W-:Y:S01]  /*ddf0*/  MUFU.EX2 R172, R172 ;  /* 0x000000ac00ac7308 */ /* 0x000fe20000000800 */
[----:B------:R-:W-:Y:S02]  /*de00*/  FADD.FTZ R145, R145, R144 ;  /* 0x0000009091917221 */ /* 0x000fe40000010000 */
[C---:B------:R-:W-:Y:S01]  /*de10*/  HMMA.16816.F32 R120, R16.reuse, R126, R120 ;  /* 0x0000007e1078723c */ /* 0x040fe20000001878 */
[----:B------:R-:W-:Y:S03]  /*de20*/  LDSM.16.MT88.4 R124, [R13+0x1100] ;  /* 0x001100000d7c783b */ /* 0x000fe60000004200 */
[----:B------:R-:W-:Y:S02]  /*de30*/  FADD.FTZ R164, R164, R15 ;  /* 0x0000000fa4a47221 */ /* 0x000fe40000010000 */
[----:B------:R-:W-:Y:S01]  /*de40*/  FADD.FTZ R156, R156, R145 ;  /* 0x000000919c9c7221 */ /* 0x000fe20000010000 */
[----:B------:R-:W1:Y:S01]  /*de50*/  MUFU.EX2 R171, R171 ;  /* 0x000000ab00ab7308 */ /* 0x000e620000000800 */
[C---:B------:R-:W-:Y:S04]  /*de60*/  HMMA.16816.F32 R36, R16.reuse, R128, R36 ;  /* 0x000000801024723c */ /* 0x040fe80000001824 */
[----:B------:R-:W-:Y:S02]  /*de70*/  FADD.FTZ R163, R163, R156 ;  /* 0x0000009ca3a37221 */ /* 0x000fe40000010000 */
[----:B------:R-:W-:Y:S02]  /*de80*/  FADD.FTZ R167, R167, R164 ;  /* 0x000000a4a7a77221 */ /* 0x000fe40000010000 */
[C---:B------:R-:W-:Y:S01]  /*de90*/  HMMA.16816.F32 R40, R16.reuse, R130, R40 ;  /* 0x000000821028723c */ /* 0x040fe20000001828 */
[----:B------:R-:W-:Y:S01]  /*dea0*/  LDSM.16.MT88.4 R128, [R14+0x1100] ;  /* 0x001100000e80783b */ /* 0x000fe20000004200 */
[----:B------:R-:W-:Y:S02]  /*deb0*/  MUFU.EX2 R160, R160 ;  /* 0x000000a000a07308 */ /* 0x000fe40000000800 */
[----:B------:R-:W-:Y:S02]  /*dec0*/  FADD.FTZ R162, R162, R163 ;  /* 0x000000a3a2a27221 */ /* 0x000fe40000010000 */
[----:B------:R-:W-:Y:S02]  /*ded0*/  FADD.FTZ R166, R166, R167 ;  /* 0x000000a7a6a67221 */ /* 0x000fe40000010000 */
[C---:B------:R-:W-:Y:S04]  /*dee0*/  HMMA.16816.F32 R44, R16.reuse, R136, R44 ;  /* 0x00000088102c723c */ /* 0x040fe8000000182c */
[----:B------:R-:W1:Y:S01]  /*def0*/  MUFU.EX2 R159, R159 ;  /* 0x0000009f009f7308 */ /* 0x000e620000000800 */
[----:B------:R-:W-:Y:S02]  /*df00*/  FADD.FTZ R165, R165, R162 ;  /* 0x000000a2a5a57221 */ /* 0x000fe40000010000 */
[----:B------:R-:W-:Y:S01]  /*df10*/  FADD.FTZ R169, R169, R166 ;  /* 0x000000a6a9a97221 */ /* 0x000fe20000010000 */
[C---:B------:R-:W-:Y:S01]  /*df20*/  HMMA.16816.F32 R48, R16.reuse, R138, R48 ;  /* 0x0000008a1030723c */ /* 0x040fe20000001830 */
[----:B------:R-:W-:Y:S05]  /*df30*/  LDSM.16.MT88.4 R136, [R134+UR4+0x1900] ;  /* 0x001900048688783b */ /* 0x000fea0008004200 */
[----:B------:R-:W-:Y:S02]  /*df40*/  MUFU.EX2 R158, R158 ;  /* 0x0000009e009e7308 */ /* 0x000fe40000000800 */
[C---:B------:R-:W-:Y:S08]  /*df50*/  HMMA.16816.F32 R52, R16.reuse, R140, R52 ;  /* 0x0000008c1034723c */ /* 0x040ff00000001834 */
[C---:B------:R-:W-:Y:S01]  /*df60*/  HMMA.16816.F32 R56, R16.reuse, R142, R56 ;  /* 0x0000008e1038723c */ /* 0x040fe20000001838 */
[----:B------:R-:W-:Y:S01]  /*df70*/  LDSM.16.MT88.4 R140, [R14+0x1900] ;  /* 0x001900000e8c783b */ /* 0x000fe20000004200 */
[----:B------:R-:W1:Y:S06]  /*df80*/  MUFU.EX2 R161, R161 ;  /* 0x000000a100a17308 */ /* 0x000e6c0000000800 */
[C---:B--2---:R-:W-:Y:S04]  /*df90*/  HMMA.16816.F32 R60, R16.reuse, R20, R60 ;  /* 0x00000014103c723c */ /* 0x044fe8000000183c */
[----:B------:R-:W-:Y:S04]  /*dfa0*/  MUFU.EX2 R154, R154 ;  /* 0x0000009a009a7308 */ /* 0x000fe80000000800 */
[C---:B------:R-:W-:Y:S01]  /*dfb0*/  HMMA.16816.F32 R64, R16.reuse, R22, R64 ;  /* 0x000000161040723c */ /* 0x040fe20000001840 */
[----:B------:R-:W2:Y:S05]  /*dfc0*/  LDSM.16.MT88.4 R20, [R14+0x4900] ;  /* 0x004900000e14783b */ /* 0x000eaa0000004200 */
[----:B------:R-:W1:Y:S02]  /*dfd0*/  MUFU.EX2 R155, R155 ;  /* 0x0000009b009b7308 */ /* 0x000e640000000800 */
[C---:B----4-:R-:W-:Y:S08]  /*dfe0*/  HMMA.16816.F32 R68, R16.reuse, R24, R68 ;  /* 0x000000181044723c */ /* 0x050ff00000001844 */
[C---:B------:R-:W-:Y:S01]  /*dff0*/  HMMA.16816.F32 R72, R16.reuse, R26, R72 ;  /* 0x0000001a1048723c */ /* 0x040fe20000001848 */
[----:B------:R-:W4:Y:S01]  /*e000*/  LDSM.16.MT88.4 R24, [R135+UR4+0x1100] ;  /* 0x001100048718783b */ /* 0x000f220008004200 */
[----:B------:R-:W-:Y:S06]  /*e010*/  MUFU.EX2 R153, R153 ;  /* 0x0000009900997308 */ /* 0x000fec0000000800 */
[C---:B------:R-:W-:Y:S04]  /*e020*/  HMMA.16816.F32 R76, R16.reuse, R28, R76 ;  /* 0x0000001c104c723c */ /* 0x040fe8000000184c */
[----:B------:R-:W1:Y:S04]  /*e030*/  MUFU.EX2 R152, R152 ;  /* 0x0000009800987308 */ /* 0x000e680000000800 */
        /* <DEDUP_REMOVED lines=8> */
[----:B-1----:R-:W-:Y:S01]  /*e0c0*/  F2FP.PACK_AB R16, R179, R174 ;  /* 0x000000aeb310723e */ /* 0x002fe200000000ff */
[----:B------:R-:W-:Y:S01]  /*e0d0*/  FADD.FTZ R174, R174, R165 ;  /* 0x000000a5aeae7221 */ /* 0x000fe20000010000 */
[----:B---3--:R-:W-:Y:S03]  /*e0e0*/  F2FP.PACK_AB R18, R187, R170 ;  /* 0x000000aabb12723e */ /* 0x008fe600000000ff */
[----:B-----5:R-:W-:Y:S01]  /*e0f0*/  F2FP.PACK_AB R17, R175, R168 ;  /* 0x000000a8af11723e */ /* 0x020fe200000000ff */
[----:B------:R-:W-:Y:S01]  /*e100*/  FADD.FTZ R168, R168, R169 ;  /* 0x000000a9a8a87221 */ /* 0x000fe20000010000 */
[----:B------:R-:W-:Y:S01]  /*e110*/  F2FP.PACK_AB R19, R171, R172 ;  /* 0x000000acab13723e */ /* 0x000fe200000000ff */
[----:B------:R-:W-:Y:S02]  /*e120*/  FADD.FTZ R179, R179, R174 ;  /* 0x000000aeb3b37221 */ /* 0x000fe40000010000 */
[----:B------:R-:W-:Y:S02]  /*e130*/  FADD.FTZ R175, R175, R168 ;  /* 0x000000a8afaf7221 */ /* 0x000fe40000010000 */
[----:B------:R-:W-:Y:S02]  /*e140*/  FADD.FTZ R170, R170, R179 ;  /* 0x000000b3aaaa7221 */ /* 0x000fe40000010000 */
[C---:B----4-:R-:W-:Y:S03]  /*e150*/  HMMA.16816.F32 R4, R16.reuse, R24, R4 ;  /* 0x000000181004723c */ /* 0x050fe60000001804 */
[----:B------:R-:W-:Y:S02]  /*e160*/  FADD.FTZ R172, R172, R175 ;  /* 0x000000afacac7221 */ /* 0x000fe40000010000 */
[----:B------:R-:W-:Y:S02]  /*e170*/  FADD.FTZ R187, R187, R170 ;  /* 0x000000aabbbb7221 */ /* 0x000fe40000010000 */
[----:B------:R-:W-:Y:S01]  /*e180*/  FADD.FTZ R171, R171, R172 ;  /* 0x000000acabab7221 */ /* 0x000fe20000010000 */
        /* <DEDUP_REMOVED lines=9> */
[C---:B------:R-:W-:Y:S08]  /*e220*/  HMMA.16816.F32 R120, R16.reuse, R130, R120 ;  /* 0x000000821078723c */ /* 0x040ff00000001878 */
[C---:B------:R-:W-:Y:S08]  /*e230*/  HMMA.16816.F32 R36, R16.reuse, R32, R36 ;  /* 0x000000201024723c */ /* 0x040ff00000001824 */
        /* <DEDUP_REMOVED lines=15> */
[C---:B------:R-:W-:Y:S01]  /*e330*/  HMMA.16816.F32 R80, R16.reuse, R22, R80 ;  /* 0x000000161050723c */ /* 0x040fe20000001850 */
[----:B------:R-:W2:Y:S07]  /*e340*/  LDSM.16.MT88.4 R20, [R135+UR4+0x3900] ;  /* 0x003900048714783b */ /* 0x000eae0008004200 */
[C---:B-1----:R-:W-:Y:S08]  /*e350*/  HMMA.16816.F32 R84, R16.reuse, R24, R84 ;  /* 0x000000181054723c */ /* 0x042ff00000001854 */
[C---:B------:R-:W-:Y:S01]  /*e360*/  HMMA.16816.F32 R88, R16.reuse, R26, R88 ;  /* 0x0000001a1058723c */ /* 0x040fe20000001858 */
[----:B------:R-:W1:Y:S07]  /*e370*/  LDSM.16.MT88.4 R24, [R13+0x3900] ;  /* 0x003900000d18783b */ /* 0x000e6e0000004200 */
[C---:B---3--:R-:W-:Y:S08]  /*e380*/  HMMA.16816.F32 R92, R16.reuse, R28, R92 ;  /* 0x0000001c105c723c */ /* 0x048ff0000000185c */
[----:B------:R-:W-:Y:S01]  /*e390*/  HMMA.16816.F32 R96, R16, R30, R96 ;  /* 0x0000001e1060723c */ /* 0x000fe20000001860 */
[----:B------:R-:W3:Y:S06]  /*e3a0*/  LDSM.16.MT88.4 R28, [R134+UR4+0x3900] ;  /* 0x00390004861c783b */ /* 0x000eec0008004200 */
        /* <DEDUP_REMOVED lines=10> */
[----:B------:R-:W5:Y:S02]  /*e450*/  LDSM.16.MT88.4 R4, [R14+0x3900] ;  /* 0x003900000e04783b */ /* 0x000f640000004200 */
[----:B------:R-:W-:Y:S02]  /*e460*/  FADD.FTZ R153, R153, R154 ;  /* 0x0000009a99997221 */ /* 0x000fe40000010000 */
[----:B------:R-:W-:Y:S02]  /*e470*/  FADD.FTZ R201, R161, R158 ;  /* 0x0000009ea1c97221 */ /* 0x000fe40000010000 */
[----:B------:R-:W-:Y:S01]  /*e480*/  FADD.FTZ R202, R152, R153 ;  /* 0x0000009998ca7221 */ /* 0x000fe20000010000 */
[C---:B------:R-:W-:Y:S01]  /*e490*/  HMMA.16816.F32 R124, R16.reuse, R126, R8 ;  /* 0x0000007e107c723c */ /* 0x040fe20000001808 */
[----:B------:R-:W1:Y:S07]  /*e4a0*/  LDSM.16.MT88.4 R8, [R135+UR4+0x5900] ;  /* 0x005900048708783b */ /* 0x000e6e0008004200 */
[C---:B----4-:R-:W-:Y:S08]  /*e4b0*/  HMMA.16816.F32 R100, R16.reuse, R32, R100 ;  /* 0x000000201064723c */ /* 0x050ff00000001864 */
[C---:B------:R-:W-:Y:S08]  /*e4c0*/  HMMA.16816.F32 R104, R16.reuse, R34, R104 ;  /* 0x000000221068723c */ /* 0x040ff00000001868 */
[C---:B------:R-:W-:Y:S08]  /*e4d0*/  HMMA.16816.F32 R108, R16.reuse, R136, R108 ;  /* 0x00000088106c723c */ /* 0x040ff0000000186c */
[C---:B------:R-:W-:Y:S08]  /*e4e0*/  HMMA.16816.F32 R112, R16.reuse, R138, R112 ;  /* 0x0000008a1070723c */ /* 0x040ff00000001870 */
[C---:B------:R-:W-:Y:S08]  /*e4f0*/  HMMA.16816.F32 R116, R16.reuse, R140, R116 ;  /* 0x0000008c1074723c */ /* 0x040ff00000001874 */
[C---:B------:R-:W-:Y:S08]  /*e500*/  HMMA.16816.F32 R120, R16.reuse, R142, R120 ;  /* 0x0000008e1078723c */ /* 0x040ff00000001878 */
[C---:B--2---:R-:W-:Y:S08]  /*e510*/  HMMA.16816.F32 R36, R16.reuse, R20, R36 ;  /* 0x000000141024723c */ /* 0x044ff00000001824 */
[C---:B------:R-:W-:Y:S01]  /*e520*/  HMMA.16816.F32 R40, R16.reuse, R22, R40 ;  /* 0x000000161028723c */ /* 0x040fe20000001828 */
[----:B------:R2:W4:Y:S07]  /*e530*/  LDSM.16.MT88.4 R20, [R13+0x5900] ;  /* 0x005900000d14783b */ /* 0x00052e0000004200 */
[C---:B-1----:R-:W-:Y:S08]  /*e540*/  HMMA.16816.F32 R44, R16.reuse, R24, R44 ;  /* 0x00000018102c723c */ /* 0x042ff0000000182c */
[C---:B------:R-:W-:Y:S08]  /*e550*/  HMMA.16816.F32 R48, R16.reuse, R26, R48 ;  /* 0x0000001a1030723c */ /* 0x040ff00000001830 */
[C---:B---3--:R-:W-:Y:S08]  /*e560*/  HMMA.16816.F32 R52, R16.reuse, R28, R52 ;  /* 0x0000001c1034723c */ /* 0x048ff00000001834 */
[C---:B------:R-:W-:Y:S08]  /*e570*/  HMMA.16816.F32 R56, R16.reuse, R30, R56 ;  /* 0x0000001e1038723c */ /* 0x040ff00000001838 */
[C---:B-----5:R-:W-:Y:S07]  /*e580*/  HMMA.16816.F32 R60, R16.reuse, R4, R60 ;  /* 0x00000004103c723c */ /* 0x060fee000000183c */
[----:B------:R-:W-:Y:S01]  /*e590*/  @P0 IADD3 R4, P5, R192, UR6, RZ ;  /* 0x00000006c0040c10 */ /* 0x000fe2000ffbe0ff */
[C---:B------:R-:W-:Y:S04]  /*e5a0*/  HMMA.16816.F32 R64, R16.reuse, R6, R64 ;  /* 0x000000061040723c */ /* 0x040fe80000001840 */
[C---:B------:R-:W-:Y:S02]  /*e5b0*/  @P0 LEA R12, P4, R4.reuse, c[0x0][0x1c8], 0x1 ;  /* 0x00007200040c0a11 */ /* 0x040fe400078808ff */
[----:B------:R-:W-:Y:S02]  /*e5c0*/  @P0 IADD3.X R5, R199, UR21, RZ, P5, !PT ;  /* 0x00000015c7050c10 */ /* 0x000fe4000affe4ff */
[C---:B------:R-:W-:Y:S04]  /*e5d0*/  HMMA.16816.F32 R68, R16.reuse, R8, R68 ;  /* 0x000000081044723c */ /* 0x040fe80000001844 */
[----:B--2---:R-:W-:Y:S02]  /*e5e0*/  @P0 LEA.HI.X R13, R4, c[0x0][0x1cc], R5, 0x1, P4 ;  /* 0x00007300040d0a11 */ /* 0x004fe400020f0c05 */
[----:B------:R-:W1:Y:S01]  /*e5f0*/  LDSM.16.MT88.4 R4, [R134+UR4+0x5900] ;  /* 0x005900048604783b */ /* 0x000e620008004200 */
[----:B------:R-:W-:Y:S01]  /*e600*/  @P0 IADD3 R8, P5, R208, UR6, RZ ;  /* 0x00000006d0080c10 */ /* 0x000fe2000ffbe0ff */
[C---:B------:R-:W-:Y:S04]  /*e610*/  HMMA.16816.F32 R72, R16.reuse, R10, R72 ;  /* 0x0000000a1048723c */ /* 0x040fe80000001848 */
[C---:B------:R-:W-:Y:S02]  /*e620*/  @P0 LEA R24, P4, R8.reuse, c[0x0][0x1c8], 0x1 ;  /* 0x0000720008180a11 */ /* 0x040fe400078808ff */
[----:B------:R-:W-:Y:S02]  /*e630*/  @P0 IADD3.X R9, R207, UR21, RZ, P5, !PT ;  /* 0x00000015cf090c10 */ /* 0x000fe4000affe4ff */
[C---:B----4-:R-:W-:Y:S04]  /*e640*/  HMMA.16816.F32 R76, R16.reuse, R20, R76 ;  /* 0x00000014104c723c */ /* 0x050fe8000000184c */
[----:B------:R-:W-:Y:S02]  /*e650*/  @P0 LEA.HI.X R25, R8, c[0x0][0x1cc], R9, 0x1, P4 ;  /* 0x0000730008190a11 */ /* 0x000fe400020f0c09 */
[----:B------:R2:W3:Y:S01]  /*e660*/  LDSM.16.MT88.4 R8, [R14+0x5900] ;  /* 0x005900000e08783b */ /* 0x0004e20000004200 */
[----:B------:R-:W-:Y:S01]  /*e670*/  @P0 IADD3 R3, P4, R206, UR6, RZ ;  /* 0x00000006ce030c10 */ /* 0x000fe2000ff9e0ff */
[----:B------:R-:W-:Y:S01]  /*e680*/  @UP1 UIADD3.X UR6, UR13, UR21, URZ, UP0, !UPT ;  /* 0x000000150d061290 */ /* 0x000fe200087fe43f */
[----:B------:R-:W-:Y:S01]  /*e690*/  @P0 IADD3 R26, P5, R192, UR7, RZ ;  /* 0x00000007c01a0c10 */ /* 0x000fe2000ffbe0ff */
[C---:B------:R-:W-:Y:S01]  /*e6a0*/  HMMA.16816.F32 R80, R16.reuse, R22, R80 ;  /* 0x000000161050723c */ /* 0x040fe20000001850 */
[----:B------:R-:W-:Y:S02]  /*e6b0*/  UISETP.GE.AND UP0, UPT, UR10, UR17, UPT ;  /* 0x000000110a00728c */ /* 0x000fe4000bf06270 */
[----:B------:R-:W-:Y:S01]  /*e6c0*/  @P0 IADD3.X R30, R205, UR21, RZ, P4, !PT ;  /* 0x00000015cd1e0c10 */ /* 0x000fe2000a7fe4ff */
[----:B------:R-:W-:Y:S01]  /*e6d0*/  UISETP.GE.AND UP1, UPT, UR5, 0x1, UPT ;  /* 0x000000010500788c */ /* 0x000fe2000bf26270 */
[C---:B------:R-:W-:Y:S01]  /*e6e0*/  @P0 LEA R20, P4, R26.reuse, c[0x0][0x1c8], 0x1 ;  /* 0x000072001a140a11 */ /* 0x040fe200078808ff */
[----:B------:R-:W-:Y:S01]  /*e6f0*/  UIADD3 UR17, UR17, -0x1, URZ ;  /* 0xffffffff11117890 */ /* 0x000fe2000fffe03f */
[----:B------:R-:W-:Y:S02]  /*e700*/  @P0 IADD3.X R21, R199, UR6, RZ, P5, !PT ;  /* 0x00000006c7150c10 */ /* 0x000fe4000affe4ff */
[C---:B------:R-:W-:Y:S03]  /*e710*/  @P0 LEA R28, P6, R3.reuse, c[0x0][0x1c8], 0x1 ;  /* 0x00007200031c0a11 */ /* 0x040fe600078c08ff */
        /* <DEDUP_REMOVED lines=9> */
[----:B--2---:R-:W-:Y:S01]  /*e7b0*/  @P0 LEA R14, P4, R27, c[0x0][0x1c8], 0x1 ;  /* 0x000072001b0e0a11 */ /* 0x004fe200078808ff */
[C---:B------:R-:W-:Y:S04]  /*e7c0*/  HMMA.16816.F32 R88, R16.reuse, R6, R88 ;  /* 0x000000061058723c */ /* 0x040fe80000001858 */
[----:B------:R-:W-:Y:S02]  /*e7d0*/  @P0 LEA.HI.X R23, R3, c[0x0][0x1cc], R30, 0x1, P6 ;  /* 0x0000730003170a11 */ /* 0x000fe400030f0c1e */
[----:B------:R-:W-:Y:S02]  /*e7e0*/  @P0 SHF.L.U32 R3, R26, 0x1, RZ ;  /* 0x000000011a030819 */ /* 0x000fe400000006ff */
[----:B------:R-:W-:Y:S01]  /*e7f0*/  @P0 IADD3.X R32, R205, UR6, RZ, P5, !PT ;  /* 0x00000006cd200c10 */ /* 0x000fe2000affe4ff */
[C---:B---3--:R-:W-:Y:S01]  /*e800*/  HMMA.16816.F32 R92, R16.reuse, R8, R92 ;  /* 0x00000008105c723c */ /* 0x048fe2000000185c */
        /* <DEDUP_REMOVED lines=17> */
.L_x_2103:
        /* <DEDUP_REMOVED lines=123> */
.L_x_2076:
        /* <DEDUP_REMOVED lines=267> */
.L_x_2115:
[----:B---34-:R-:W-:Y:S05]  /*10180*/  BSYNC B0 ;  /* 0x0000000000007941 */ /* 0x018fea0003800000 */
.L_x_2114:
        /* <DEDUP_REMOVED lines=23> */
.L_x_2117:
[----:B------:R-:W-:Y:S05]  /*10300*/  BSYNC B0 ;  /* 0x0000000000007941 */ /* 0x000fea0003800000 */
.L_x_2116:
        /* <DEDUP_REMOVED lines=23> */
.L_x_2119:
[----:B------:R-:W-:Y:S05]  /*10480*/  BSYNC B0 ;  /* 0x0000000000007941 */ /* 0x000fea0003800000 */
.L_x_2118:
        /* <DEDUP_REMOVED lines=24> */
.L_x_2113:
        /* <DEDUP_REMOVED lines=40> */
.L_x_2121:
[----:B------:R-:W-:Y:S05]  /*10890*/  BSYNC B0 ;  /* 0x0000000000007941 */ /* 0x000fea0003800000 */
.L_x_2120:
        /* <DEDUP_REMOVED lines=62> */
.L_x_2123:
[----:B------:R-:W-:Y:S05]  /*10c80*/  BSYNC B0 ;  /* 0x0000000000007941 */ /* 0x000fea0003800000 */
.L_x_2122:
        /* <DEDUP_REMOVED lines=21> */
.L_x_2125:
[----:B------:R-:W-:Y:S05]  /*10de0*/  BSYNC B0 ;  /* 0x0000000000007941 */ /* 0x000fea0003800000 */
.L_x_2124:
        /* <DEDUP_REMOVED lines=21> */
.L_x_2127:
[----:B------:R-:W-:Y:S05]  /*10f40*/  BSYNC B0 ;  /* 0x0000000000007941 */ /* 0x000fea0003800000 */
.L_x_2126:
        /* <DEDUP_REMOVED lines=22> */
.L_x_2128:
        /* <DEDUP_REMOVED lines=13> */
.L_x_2602:


//--------------------- .text._ZN7cutlass13device_kernelIN5flash19enable_sm80_to_sm89INS1_16FlashAttnFwdSm80INS1_25CollectiveMainloopFwdSm80ILi8ELi2ELb0EN4cute5tupleIJNS5_1CILi128EEENS7_ILi64EEENS7_ILi192EEEEEELi192ENS_6half_tEfNS_4arch4Sm80ELb0ELb1ELb0ELb1ELb0ELb0ELb1ELb0EEENS1_21CollectiveEpilogueFwdINS6_IJS8_SA_S9_EEENS6_IJNS7_ILi1EEESI_SI_EEESC_SE_Li256ELb1ELb1ELb0ELb0EEENS1_19SingleTileSchedulerILb1ELb0ELb1ELi128EEEEEEEEEvNT_6ParamsE --------------------------
	.section	.text._ZN7cutlass13device_kernelIN5flash19enable_sm80_to_sm89INS1_16FlashAttnFwdSm80INS1_25CollectiveMainloopFwdSm80ILi8ELi2ELb0EN4cute5tupleIJNS5_1CILi128EEENS7_ILi64EEENS7_ILi192EEEEEELi192ENS_6half_tEfNS_4arch4Sm80ELb0ELb1ELb0ELb1ELb0ELb0ELb1ELb0EEENS1_21CollectiveEpilogueFwdINS6_IJS8_SA_S9_EEENS6_IJNS7_ILi1EEESI_SI_EEESC_SE_Li256ELb1ELb1ELb0ELb0EEENS1_19SingleTileSchedulerILb1ELb0ELb1ELi128EEEEEEEEEvNT_6ParamsE,"ax",@progbits
	.sectioninfo	@"SHI_REGISTERS=240"
	.align	128
.text._ZN7cutlass13device_kernelIN5flash19enable_sm80_to_sm89INS1_16FlashAttnFwdSm80INS1_25CollectiveMainloopFwdSm80ILi8ELi2ELb0EN4cute5tupleIJNS5_1CILi128EEENS7_ILi64EEENS7_ILi192EEEEEELi192ENS_6half_tEfNS_4arch4Sm80ELb0ELb1ELb0ELb1ELb0ELb0ELb1ELb0EEENS1_21CollectiveEpilogueFwdINS6_IJS8_SA_S9_EEENS6_IJNS7_ILi1EEESI_SI_EEESC_SE_Li256ELb1ELb1ELb0ELb0EEENS1_19SingleTileSchedulerILb1ELb0ELb1ELi128EEEEEEEEEvNT_6ParamsE:
        .type           _ZN7cutlass13device_kernelIN5flash19enable_sm80_to_sm89INS1_16FlashAttnFwdSm80INS1_25CollectiveMainloopFwdSm80ILi8ELi2ELb0EN4cute5tupleIJNS5_1CILi128EEENS7_ILi64EEENS7_ILi192EEEEEELi192ENS_6half_tEfNS_4arch4Sm80ELb0ELb1ELb0ELb1ELb0ELb0ELb1ELb0EEENS1_21CollectiveEpilogueFwdINS6_IJS8_SA_S9_EEENS6_IJNS7_ILi1EEESI_SI_EEESC_SE_Li256ELb1ELb1ELb0ELb0EEENS1_19SingleTileSchedulerILb1ELb0ELb1ELi128EEEEEEEEEvNT_6ParamsE,@function
        .size           _ZN7cutlass13device_kernelIN5flash19enable_sm80_to_sm89INS1_16FlashAttnFwdSm80INS1_25CollectiveMainloopFwdSm80ILi8ELi2ELb0EN4cute5tupleIJNS5_1CILi128EEENS7_ILi64EEENS7_ILi192EEEEEELi192ENS_6half_tEfNS_4arch4Sm80ELb0ELb1ELb0ELb1ELb0ELb0ELb1ELb0EEENS1_21CollectiveEpilogueFwdINS6_IJS8_SA_S9_EEENS6_IJNS7_ILi1EEESI_SI_EEESC_SE_Li256ELb1ELb1ELb0ELb0EEENS1_19SingleTileSchedulerILb1ELb0ELb1ELi128EEEEEEEEEvNT_6ParamsE,(.L_x_2603 - _ZN7cutlass13device_kernelIN5flash19enable_sm80_to_sm89INS1_16FlashAttnFwdSm80INS1_25CollectiveMainloopFwdSm80ILi8ELi2ELb0EN4cute5tupleIJNS5_1CILi128EEENS7_ILi64EEENS7_ILi192EEEEEELi192ENS_6half_tEfNS_4arch4Sm80ELb0ELb1ELb0ELb1ELb0ELb0ELb1ELb0EEENS1_21CollectiveEpilogueFwdINS6_IJS8_SA_S9_EEENS6_IJNS7_ILi1EEESI_SI_EEESC_SE_Li256ELb1ELb1ELb0ELb0EEENS1_19SingleTileSchedulerILb1ELb0ELb1ELi128EEEEEEEEEvNT_6ParamsE)
        .other          _ZN7cutlass13device_kernelIN5flash19enable_sm80_to_sm89INS1_16FlashAttnFwdSm80INS1_25CollectiveMainloopFwdSm80ILi8ELi2ELb0EN4cute5tupleIJNS5_1CILi128EEENS7_ILi64EEENS7_ILi192EEEEEELi192ENS_6half_tEfNS_4arch4Sm80ELb0ELb1ELb0ELb1ELb0ELb0ELb1ELb0EEENS1_21CollectiveEpilogueFwdINS6_IJS8_SA_S9_EEENS6_IJNS7_ILi1EEESI_SI_EEESC_SE_Li256ELb1ELb1ELb0ELb0EEENS1_19SingleTileSchedulerILb1ELb0ELb1ELi128EEEEEEEEEvNT_6ParamsE,@"STO_CUDA_ENTRY STV_DEFAULT"
_ZN7cutlass13device_kernelIN5flash19enable_sm80_to_sm89INS1_16FlashAttnFwdSm80INS1_25CollectiveMainloopFwdSm80ILi8ELi2ELb0EN4cute5tupleIJNS5_1CILi128EEENS7_ILi64EEENS7_ILi192EEEEEELi192ENS_6half_tEfNS_4arch4Sm80ELb0ELb1ELb0ELb1ELb0ELb0ELb1ELb0EEENS1_21CollectiveEpilogueFwdINS6_IJS8_SA_S9_EEENS6_IJNS7_ILi1EEESI_SI_EEESC_SE_Li256ELb1ELb1ELb0ELb0EEENS1_19SingleTileSchedulerILb1ELb0ELb1ELi128EEEEEEEEEvNT_6ParamsE:
        /* <DEDUP_REMOVED lines=16> */
.L_x_2130:
        /* <DEDUP_REMOVED lines=8> */
.L_x_2132:
[----:B------:R-:W-:-:S05]  /*0180*/  MOV R0, c[0x0][0x54c] ;  /* 0x0001530000007a02 */ /* 0x000fca0000000f00 */
.L_x_2131:
[----:B-----5:R-:W-:Y:S01]  /*0190*/  IMAD R0, R0, c[0x0][0x548], RZ ;  /* 0x0001520000007a24 */ /* 0x020fe200078e02ff */
[----:B------:R-:W-:-:S04]  /*01a0*/  SHF.L.U32 R135, R220, 0x7, RZ ;  /* 0x00000007dc877819 */ /* 0x000fc800000006ff */
[----:B------:R-:W-:-:S04]  /*01b0*/  ISETP.GE.AND P0, PT, R135, R0, PT ;  /* 0x000000008700720c */ /* 0x000fc80003f06270 */
[----:B------:R-:W-:Y:S01]  /*01c0*/  SEL R203, R203, 0xffffffff, !P0 ;  /* 0xffffffffcbcb7807 */ /* 0x000fe20004000000 */
[----:B------:R-:W-:Y:S05]  /*01d0*/  BRA `(.L_x_2133) ;  /* 0x0000012000007947 */ /* 0x000fea0003800000 */
.L_x_2129:
[----:B---3--:R-:W-:-:S04]  /*01e0*/  ISETP.NE.U32.AND P0, PT, RZ, c[0x0][0x568], PT ;  /* 0x00015a00ff007a0c */ /* 0x008fc80003f05070 */
[----:B------:R-:W-:-:S13]  /*01f0*/  ISETP.NE.AND.EX P0, PT, RZ, c[0x0][0x56c], PT, P0 ;  /* 0x00015b00ff007a0c */ /* 0x000fda0003f05300 */
[----:B------:R-:W-:Y:S05]  /*0200*/  @!P0 BRA `(.L_x_2134) ;  /* 0x0000002000008947 */ /* 0x000fea0003800000 */
[----:B------:R1:W5:Y:S01]  /*0210*/  LDG.E R0, [R2.64] ;  /* 0x0000000802007981 */ /* 0x000362000c1e1900 */
[----:B------:R-:W-:Y:S05]  /*0220*/  BRA `(.L_x_2135) ;  /* 0x0000009000007947 */ /* 0x000fea0003800000 */
.L_x_2134:
        /* <DEDUP_REMOVED lines=8> */
.L_x_2136:
[----:B------:R-:W-:-:S05]  /*02b0*/  MOV R0, c[0x0][0x54c] ;  /* 0x0001530000007a02 */ /* 0x000fca0000000f00 */
.L_x_2135:
[----:B-----5:R-:W-:Y:S01]  /*02c0*/  IMAD R0, R0, c[0x0][0x548], RZ ;  /* 0x0001520000007a24 */ /* 0x020fe200078e02ff */
[----:B------:R-:W-:-:S04]  /*02d0*/  SHF.L.U32 R135, R220, 0x7, RZ ;  /* 0x00000007dc877819 */ /* 0x000fc800000006ff */
[----:B------:R-:W-:-:S04]  /*02e0*/  ISETP.GE.AND P0, PT, R135, R0, PT ;  /* 0x000000008700720c */ /* 0x000fc80003f06270 */
[----:B------:R-:W-:-:S04]  /*02f0*/  SEL R203, R203, 0xffffffff, !P0 ;  /* 0xffffffffcbcb7807 */ /* 0x000fc80004000000 */
.L_x_2133:
        /* <DEDUP_REMOVED lines=14> */
[----:B------:R-:W-:Y:S02]  /*03e0*/  ISETP.NE.AND.EX P4, PT, RZ, c[0x0][0x354], PT, P4 ;  /* 0x0000d500ff007a0c */ /* 0x000fe40003f85340 */
[----:B------:R-:W-:Y:S01]  /*03f0*/  MOV R4, RZ ;  /* 0x000000ff00047202 */ /* 0x000fe20000000f00 */
[----:B------:R-:W-:-:S04]  /*0400*/  @P1 IMAD.WIDE R14, R203, R6, c[0x0][0x370] ;  /* 0x0000dc00cb0e1625 */ /* 0x000fc800078e0206 */
[----:B------:R-:W-:Y:S01]  /*0410*/  @P0 IMAD.WIDE R12, R203, R6, c[0x0][0x360] ;  /* 0x0000d800cb0c0625 */ /* 0x000fe200078e0206 */
[----:B------:R1:W5:Y:S04]  /*0420*/  @P1 LDG.E R8, [R14.64] ;  /* 0x000000080e081981 */ /* 0x000368000c1e1900 */
[----:B------:R1:W5:Y:S04]  /*0430*/  @P0 LDG.E R204, [R12.64] ;  /* 0x000000080ccc0981 */ /* 0x000368000c1e1900 */
[----:B------:R1:W5:Y:S04]  /*0440*/  @P3 LDG.E R4, [R10.64] ;  /* 0x000000080a043981 */ /* 0x000368000c1e1900 */
[----:B------:R1:W5:Y:S01]  /*0450*/  @P4 LDG.E R7, [R2.64] ;  /* 0x0000000802074981 */ /* 0x000362000c1e1900 */
[----:B------:R-:W-:Y:S01]  /*0460*/  MOV R195, c[0x0][0x1d0] ;  /* 0x0000740000c37a02 */ /* 0x000fe20000000f00 */
[----:B------:R-:W-:Y:S05]  /*0470*/  @P0 BRA `(.L_x_2137) ;  /* 0x0000004000000947 */ /* 0x000fea0003800000 */
[----:B------:R-:W-:Y:S05]  /*0480*/  @!P3 BRA `(.L_x_2137) ;  /* 0x000000300000b947 */ /* 0x000fea0003800000 */
[----:B-----5:R-:W2:Y:S04]  /*0490*/  LDG.E R204, [R10.64] ;  /* 0x000000080acc7981 */ /* 0x020ea8000c1e1900 */
[----:B------:R-:W2:Y:S02]  /*04a0*/  LDG.E R5, [R10.64+0x4] ;  /* 0x000004080a057981 */ /* 0x000ea4000c1e1900 */
[----:B--2---:R-:W-:-:S02]  /*04b0*/  IADD3 R204, -R204, R5, RZ ;  /* 0x00000005cccc7210 */ /* 0x004fc40007ffe1ff */
.L_x_2137:
[----:B------:R-:W-:-:S04]  /*04c0*/  ISETP.NE.U32.AND P0, PT, RZ, c[0x0][0x368], PT ;  /* 0x0000da00ff007a0c */ /* 0x000fc80003f05070 */
[----:B------:R-:W-:-:S13]  /*04d0*/  ISETP.NE.AND.EX P0, PT, RZ, c[0x0][0x36c], PT, P0 ;  /* 0x0000db00ff007a0c */ /* 0x000fda0003f05300 */
[----:B------:R-:W-:Y:S05]  /*04e0*/  @!P0 BRA `(.L_x_2138) ;  /* 0x0000003000008947 */ /* 0x000fea0003800000 */
[----:B-1----:R-:W-:-:S05]  /*04f0*/  IMAD.WIDE R2, R203, R6, c[0x0][0x368] ;  /* 0x0000da00cb027625 */ /* 0x002fca00078e0206 */
[----:B------:R1:W5:Y:S01]  /*0500*/  LDG.E R195, [R2.64] ;  /* 0x0000000802c37981 */ /* 0x000362000c1e1900 */
[----:B------:R-:W-:Y:S05]  /*0510*/  BRA `(.L_x_2139) ;  /* 0x0000004000007947 */ /* 0x000fea0003800000 */
.L_x_2138:
[----:B------:R-:W-:Y:S05]  /*0520*/  @!P4 BRA `(.L_x_2139) ;  /* 0x000000300000c947 */ /* 0x000fea0003800000 */
[----:B------:R-:W2:Y:S04]  /*0530*/  LDG.E R195, [R2.64] ;  /* 0x0000000802c37981 */ /* 0x000ea8000c1e1900 */
[----:B------:R-:W2:Y:S02]  /*0540*/  LDG.E R0, [R2.64+0x4] ;  /* 0x0000040802007981 */ /* 0x000ea4000c1e1900 */
[----:B--2---:R-:W-:Y:S02]  /*0550*/  IADD3 R195, -R195, R0, RZ ;  /* 0x00000000c3c37210 */ /* 0x004fe40007ffe1ff */
.L_x_2139:
[----:B------:R-:W-:Y:S01]  /*0560*/  IMAD.MOV.U32 R197, RZ, RZ, c[0x0][0x2c4] ;  /* 0x0000b100ffc57624 */ /* 0x000fe200078e00ff */
[----:B------:R-:W-:Y:S01]  /*0570*/  LOP3.LUT R0, R0, 0xfffffff7, RZ, 0xc0, !PT ;  /* 0xfffffff700007812 */ /* 0x000fe200078ec0ff */
[----:B------:R-:W-:Y:S01]  /*0580*/  IMAD.MOV.U32 R196, RZ, RZ, c[0x0][0x32c] ;  /* 0x0000cb00ffc47624 */ /* 0x000fe200078e00ff */
        /* <DEDUP_REMOVED lines=24> */
.L_x_2141:
[----:B------:R-:W-:-:S13]  /*0710*/  ISETP.NE.AND P0, PT, R196, 0x1, PT ;  /* 0x00000001c400780c */ /* 0x000fda0003f05270 */
[----:B------:R-:W-:-:S05]  /*0720*/  @P0 IMAD.HI.U32 R5, R3, c[0x0][0x330], RZ ;  /* 0x0000cc0003050a27 */ /* 0x000fca00078e00ff */
[----:B------:R-:W-:-:S05]  /*0730*/  @P0 SHF.R.U32.HI R3, RZ, c[0x0][0x334], R5 ;  /* 0x0000cd00ff030a19 */ /* 0x000fca0000011605 */
.L_x_2142:
[----:B------:R-:W-:-:S05]  /*0740*/  IMAD R3, R3, R196, c[0x0][0x32c] ;  /* 0x0000cb0003037624 */ /* 0x000fca00078e02c4 */
[----:B------:R-:W-:-:S04]  /*0750*/  IMNMX R8, R8, R3, PT ;  /* 0x0000000308087217 */ /* 0x000fc80003800200 */
.L_x_2140:
        /* <DEDUP_REMOVED lines=24> */
.L_x_2144:
[----:B------:R-:W-:-:S13]  /*08e0*/  ISETP.NE.AND P0, PT, R196, 0x1, PT ;  /* 0x00000001c400780c */ /* 0x000fda0003f05270 */
[----:B------:R-:W-:-:S05]  /*08f0*/  @P0 IMAD.HI.U32 R5, R7, c[0x0][0x330], RZ ;  /* 0x0000cc0007050a27 */ /* 0x000fca00078e00ff */
[----:B------:R-:W-:-:S05]  /*0900*/  @P0 SHF.R.U32.HI R7, RZ, c[0x0][0x334], R5 ;  /* 0x0000cd00ff070a19 */ /* 0x000fca0000011605 */
.L_x_2145:
[----:B------:R-:W-:-:S05]  /*0910*/  IMAD R8, R7, c[0x0][0x32c], RZ ;  /* 0x0000cb0007087a24 */ /* 0x000fca00078e02ff */
[----:B------:R-:W-:-:S04]  /*0920*/  IMNMX R3, R3, R8, !PT ;  /* 0x0000000803037217 */ /* 0x000fc80007800200 */
.L_x_2143:
        /* <DEDUP_REMOVED lines=17> */
[----:B------:R-:W-:Y:S01]  /*0a40*/  IMAD.MOV.U32 R7, RZ, RZ, RZ ;  /* 0x000000ffff077224 */ /* 0x000fe200078e00ff */
        /* <DEDUP_REMOVED lines=55> */
[----:B------:R-:W-:-:S02]  /*0dc0*/  SHF.R.S32.HI R8, RZ, 0x4, R11 ;  /* 0x00000004ff087819 */ /* 0x000fc4000001140b */
[----:B------:R-:W-:Y:S01]  /*0dd0*/  IADD3 R27, P1, R2, R14, RZ ;  /* 0x0000000e021b7210 */ /* 0x000fe20007f3e0ff */
[----:B------:R-:W-:Y:S01]  /*0de0*/  IMAD.IADD R193, R80, 0x1, -R193 ;  /* 0x0000000150c17824 */ /* 0x000fe200078e0ac1 */
[----:B------:R-:W-:Y:S01]  /*0df0*/  LEA.HI R9, R11, R8, RZ, 0x1 ;  /* 0x000000080b097211 */ /* 0x000fe200078f08ff */
[----:B------:R-:W-:Y:S01]  /*0e00*/  IMAD.IADD R25, R25, 0x1, R5 ;  /* 0x0000000119197824 */ /* 0x000fe200078e0205 */
[----:B------:R-:W-:Y:S01]  /*0e10*/  ISETP.NE.AND P5, PT, R197, 0x1, PT ;  /* 0x00000001c500780c */ /* 0x000fe20003fa5270 */
[----:B------:R-:W-:Y:S01]  /*0e20*/  IMAD.SHL.U32 R16, R193, 0x8, RZ ;  /* 0x00000008c1107824 */ /* 0x000fe200078e00ff */
[----:B------:R-:W-:Y:S01]  /*0e30*/  LOP3.LUT R9, R9, 0xfffffffe, RZ, 0xc0, !PT ;  /* 0xfffffffe09097812 */ /* 0x000fe200078ec0ff */
[----:B------:R-:W-:Y:S01]  /*0e40*/  IMAD.SHL.U32 R20, R193, 0x40, RZ ;  /* 0x00000040c1147824 */ /* 0x000fe200078e00ff */
[----:B------:R-:W-:Y:S01]  /*0e50*/  LOP3.LUT R11, R11, 0xfffffff0, RZ, 0xc0, !PT ;  /* 0xfffffff00b0b7812 */ /* 0x000fe200078ec0ff */
[----:B-1----:R-:W-:Y:S01]  /*0e60*/  IMAD.SHL.U32 R13, R14, 0x40, RZ ;  /* 0x000000400e0d7824 */ /* 0x002fe200078e00ff */
[----:B------:R-:W-:Y:S01]  /*0e70*/  SHF.R.S32.HI R18, RZ, 0x1f, R203 ;  /* 0x0000001fff127819 */ /* 0x000fe200000114cb */
[----:B------:R-:W-:Y:S01]  /*0e80*/  IMAD.IADD R4, R8, 0x1, -R9 ;  /* 0x0000000108047824 */ /* 0x000fe200078e0a09 */
[----:B------:R-:W-:Y:S01]  /*0e90*/  SHF.R.S32.HI R9, RZ, 0x1f, R2 ;  /* 0x0000001fff097819 */ /* 0x000fe20000011402 */
[----:B------:R-:W-:Y:S01]  /*0ea0*/  IMAD.IADD R22, R80, 0x1, -R11 ;  /* 0x0000000150167824 */ /* 0x000fe200078e0a0b */
[----:B------:R-:W-:Y:S01]  /*0eb0*/  LOP3.LUT R13, R13, 0x1c0, RZ, 0xc0, !PT ;  /* 0x000001c00d0d7812 */ /* 0x000fe200078ec0ff */
[----:B---3--:R-:W-:Y:S01]  /*0ec0*/  IMAD.WIDE.U32 R24, R3, c[0x0][0x1b8], R24 ;  /* 0x00006e0003187a25 */ /* 0x008fe200078e0018 */
[----:B------:R-:W-:-:S02]  /*0ed0*/  IADD3 R8, R16, 0x80, RZ ;  /* 0x0000008010087810 */ /* 0x000fc40007ffe0ff */
[----:B------:R-:W-:Y:S02]  /*0ee0*/  LOP3.LUT R5, R13, 0x38, R16, 0xf8, !PT ;  /* 0x000000380d057812 */ /* 0x000fe400078ef810 */
[----:B------:R-:W-:Y:S02]  /*0ef0*/  SHF.R.U32.HI R202, RZ, 0x3, R13 ;  /* 0x00000003ffca7819 */ /* 0x000fe4000001160d */
[----:B------:R-:W-:Y:S02]  /*0f00*/  LEA.HI.X.SX32 R10, R14, R9, 0x1, P1 ;  /* 0x000000090e0a7211 */ /* 0x000fe400008f0eff */
[----:B------:R-:W-:Y:S02]  /*0f10*/  LOP3.LUT R202, R5, R202, RZ, 0x3c, !PT ;  /* 0x000000ca05ca7212 */ /* 0x000fe400078e3cff */
[----:B------:R-:W-:Y:S01]  /*0f20*/  SHF.R.S32.HI R5, RZ, 0x1f, R3 ;  /* 0x0000001fff057819 */ /* 0x000fe20000011403 */
[----:B------:R-:W-:Y:S01]  /*0f30*/  IMAD R12, R10, c[0x0][0x1e0], RZ ;  /* 0x000078000a0c7a24 */ /* 0x000fe200078e02ff */
[----:B------:R-:W-:Y:S01]  /*0f40*/  ISETP.GE.AND P6, PT, R8, c[0x0][0x1d4], PT ;  /* 0x0000750008007a0c */ /* 0x000fe20003fc6270 */
[----:B------:R-:W-:Y:S01]  /*0f50*/  IMAD R10, R10, c[0x0][0x208], RZ ;  /* 0x000082000a0a7a24 */ /* 0x000fe200078e02ff */
[----:B------:R-:W-:Y:S01]  /*0f60*/  ISETP.GE.AND P1, PT, R8, c[0x0][0x198], PT ;  /* 0x0000660008007a0c */ /* 0x000fe20003f26270 */
[----:B------:R-:W-:Y:S01]  /*0f70*/  IMAD R8, R193, 0x20, R14 ;  /* 0x00000020c1087824 */ /* 0x000fe200078e020e */
[----:B------:R-:W-:Y:S01]  /*0f80*/  SHF.R.S32.HI R15, RZ, 0x1f, R22 ;  /* 0x0000001fff0f7819 */ /* 0x000fe20000011416 */
[----:B------:R-:W-:Y:S01]  /*0f90*/  IMAD R2, R5, c[0x0][0x1b8], RZ ;  /* 0x00006e0005027a24 */ /* 0x000fe200078e02ff */
[----:B------:R-:W-:Y:S01]  /*0fa0*/  SHF.R.S32.HI R17, RZ, 0x1f, R16 ;  /* 0x0000001fff117819 */ /* 0x000fe20000011410 */
[----:B------:R-:W-:Y:S01]  /*0fb0*/  IMAD.IADD R8, R135, 0x1, R8 ;  /* 0x0000000187087824 */ /* 0x000fe200078e0208 */
[----:B------:R-:W-:Y:S01]  /*0fc0*/  LOP3.LUT R20, R20, 0x1c0, RZ, 0xc0, !PT ;  /* 0x000001c014147812 */ /* 0x000fe200078ec0ff */
[----:B------:R-:W-:Y:S01]  /*0fd0*/  IMAD R9, R3, c[0x0][0x1bc], R2 ;  /* 0x00006f0003097a24 */ /* 0x000fe200078e0202 */
[----:B------:R-:W-:Y:S01]  /*0fe0*/  LOP3.LUT R0, R0, 0xffffffef, RZ, 0xc0, !PT ;  /* 0xffffffef00007812 */ /* 0x000fe200078ec0ff */
[----:B------:R-:W-:Y:S01]  /*0ff0*/  @P5 IMAD.HI.U32 R2, R8, c[0x0][0x2c8], RZ ;  /* 0x0000b20008025a27 */ /* 0x000fe200078e00ff */
[----:B------:R-:W-:-:S02]  /*1000*/  LOP3.LUT R7, R20, 0x8, R7, 0xf8, !PT ;  /* 0x0000000814077812 */ /* 0x000fc400078ef807 */
[----:B------:R-:W-:Y:S01]  /*1010*/  SHF.R.U32.HI R20, RZ, 0x3, R20 ;  /* 0x00000003ff147819 */ /* 0x000fe20000011614 */
[----:B------:R-:W-:Y:S01]  /*1020*/  IMAD.MOV.U32 R13, RZ, RZ, R8 ;  /* 0x000000ffff0d7224 */ /* 0x000fe200078e0008 */
[----:B------:R-:W-:Y:S01]  /*1030*/  @P5 SHF.R.U32.HI R13, RZ, c[0x0][0x2cc], R2 ;  /* 0x0000b300ff0d5a19 */ /* 0x000fe20000011602 */
[----:B------:R-:W-:Y:S01]  /*1040*/  IMAD.IADD R25, R25, 0x1, R9 ;  /* 0x0000000119197824 */ /* 0x000fe200078e0209 */
[----:B------:R-:W-:Y:S01]  /*1050*/  LEA.HI R2, R15, R22, RZ, 0x3 ;  /* 0x000000160f027211 */ /* 0x000fe200078f18ff */
[C---:B------:R-:W-:Y:S01]  /*1060*/  IMAD R12, R27.reuse, c[0x0][0x1e4], R12 ;  /* 0x000079001b0c7a24 */ /* 0x040fe200078e020c */
[----:B------:R-:W-:Y:S01]  /*1070*/  SEL R15, R18, RZ, !P3 ;  /* 0x000000ff120f7207 */ /* 0x000fe20005800000 */
[C---:B------:R-:W-:Y:S01]  /*1080*/  IMAD R10, R27.reuse, c[0x0][0x20c], R10 ;  /* 0x000083001b0a7a24 */ /* 0x040fe200078e020a */
[----:B------:R-:W-:Y:S01]  /*1090*/  LOP3.LUT R19, R2, 0xfffffff8, RZ, 0xc0, !PT ;  /* 0xfffffff802137812 */ /* 0x000fe200078ec0ff */
[----:B------:R-:W-:Y:S01]  /*10a0*/  IMAD.WIDE.U32 R28, R27, c[0x0][0x1e0], R16 ;  /* 0x000078001b1c7a25 */ /* 0x000fe200078e0010 */
[----:B------:R-:W-:-:S02]  /*10b0*/  SEL R9, R203, RZ, !P3 ;  /* 0x000000ffcb097207 */ /* 0x000fc40005800000 */
[----:B------:R-:W-:Y:S01]  /*10c0*/  IADD3 R19, R22, -R19, RZ ;  /* 0x8000001316137210 */ /* 0x000fe20007ffe0ff */
[----:B------:R-:W-:Y:S01]  /*10d0*/  IMAD R22, R15, c[0x0][0x1c0], RZ ;  /* 0x000070000f167a24 */ /* 0x000fe200078e02ff */
[----:B------:R-:W-:Y:S01]  /*10e0*/  LOP3.LUT R7, R7, R20, RZ, 0x3c, !PT ;  /* 0x0000001407077212 */ /* 0x000fe200078e3cff */
[----:B------:R-:W-:Y:S01]  /*10f0*/  IMAD.WIDE.U32 R24, R9, c[0x0][0x1c0], R24 ;  /* 0x0000700009187a25 */ /* 0x000fe200078e0018 */
[----:B------:R-:W-:Y:S02]  /*1100*/  LOP3.LUT P3, RZ, R19, 0x4, RZ, 0xc0, !PT ;  /* 0x0000000413ff7812 */ /* 0x000fe4000786c0ff */
[----:B------:R-:W-:Y:S01]  /*1110*/  LEA R190, R4, R7, 0x9 ;  /* 0x0000000704be7211 */ /* 0x000fe200078e48ff */
[----:B------:R-:W-:Y:S01]  /*1120*/  IMAD R22, R9, c[0x0][0x1c4], R22 ;  /* 0x0000710009167a24 */ /* 0x000fe200078e0216 */
[----:B------:R-:W-:Y:S01]  /*1130*/  SHF.R.S32.HI R9, RZ, 0x1f, R13 ;  /* 0x0000001fff097819 */ /* 0x000fe2000001140d */
[----:B------:R-:W-:Y:S01]  /*1140*/  IMAD.WIDE.U32 R26, R27, c[0x0][0x208], R16 ;  /* 0x000082001b1a7a25 */ /* 0x000fe200078e0010 */
[----:B------:R-:W-:-:S02]  /*1150*/  LOP3.LUT P2, RZ, R19, 0x2, RZ, 0xc0, !PT ;  /* 0x0000000213ff7812 */ /* 0x000fc4000784c0ff */
[CC--:B------:R-:W-:Y:S01]  /*1160*/  LEA.HI R21, R83.reuse, R80.reuse, RZ, 0x6 ;  /* 0x0000005053157211 */ /* 0x0c0fe200078f30ff */
[----:B------:R-:W-:Y:S01]  /*1170*/  IMAD.MOV R15, RZ, RZ, -R13 ;  /* 0x000000ffff0f7224 */ /* 0x000fe200078e0a0d */
[----:B------:R-:W-:Y:S01]  /*1180*/  LEA.HI R82, R83, R80, RZ, 0x5 ;  /* 0x0000005053527211 */ /* 0x000fe200078f28ff */
[----:B------:R-:W-:Y:S01]  /*1190*/  IMAD.IADD R27, R27, 0x1, R10 ;  /* 0x000000011b1b7824 */ /* 0x000fe200078e020a */
[----:B------:R-:W-:Y:S01]  /*11a0*/  P2R R11, PR, RZ, 0x2 ;  /* 0x00000002ff0b7803 */ /* 0x000fe20000000000 */
[----:B------:R-:W-:Y:S01]  /*11b0*/  IMAD R10, R9, c[0x0][0x1b0], RZ ;  /* 0x00006c00090a7a24 */ /* 0x000fe200078e02ff */
[----:B------:R-:W-:Y:S01]  /*11c0*/  SHF.R.S32.HI R81, RZ, 0x5, R82 ;  /* 0x00000005ff517819 */ /* 0x000fe20000011452 */
[----:B------:R-:W-:Y:S01]  /*11d0*/  IMAD R15, R15, c[0x0][0x2c4], R8 ;  /* 0x0000b1000f0f7a24 */ /* 0x000fe200078e0208 */
[----:B------:R-:W-:Y:S01]  /*11e0*/  LOP3.LUT P1, RZ, R193, 0x4, RZ, 0xc0, !PT ;  /* 0x00000004c1ff7812 */ /* 0x000fe2000782c0ff */
[----:B------:R-:W-:Y:S01]  /*11f0*/  IMAD.IADD R29, R29, 0x1, R12 ;  /* 0x000000011d1d7824 */ /* 0x000fe200078e020c */
[----:B------:R-:W-:Y:S01]  /*1200*/  ISETP.GE.AND P5, PT, R16, c[0x0][0x1d4], PT ;  /* 0x0000750010007a0c */ /* 0x000fe20003fa6270 */
[----:B------:R-:W-:-:S02]  /*1210*/  IMAD.IADD R25, R25, 0x1, R22 ;  /* 0x0000000119197824 */ /* 0x000fc400078e0216 */
[----:B------:R-:W-:Y:S02]  /*1220*/  IMAD R12, R5, c[0x0][0x210], RZ ;  /* 0x00008400050c7a24 */ /* 0x000fe400078e02ff */
[----:B------:R-:W-:-:S04]  /*1230*/  IMAD.WIDE.U32 R208, R3, c[0x0][0x1e8], R28 ;  /* 0x00007a0003d07a25 */ /* 0x000fc800078e001c */
[C---:B------:R-:W-:Y:S02]  /*1240*/  IMAD R10, R13.reuse, c[0x0][0x1b4], R10 ;  /* 0x00006d000d0a7a24 */ /* 0x040fe400078e020a */
[----:B------:R-:W-:-:S04]  /*1250*/  IMAD.WIDE.U32 R24, R13, c[0x0][0x1b0], R24 ;  /* 0x00006c000d187a25 */ /* 0x000fc800078e0018 */
[----:B------:R-:W-:Y:S02]  /*1260*/  IMAD.IADD R25, R25, 0x1, R10 ;  /* 0x0000000119197824 */ /* 0x000fe400078e020a */
[----:B------:R-:W-:Y:S02]  /*1270*/  IMAD R12, R3, c[0x0][0x214], R12 ;  /* 0x00008500030c7a24 */ /* 0x000fe400078e020c */
[----:B------:R-:W-:-:S04]  /*1280*/  IMAD.WIDE.U32 R24, R15, c[0x0][0x1a8], R24 ;  /* 0x00006a000f187a25 */ /* 0x000fc800078e0018 */
[----:B------:R-:W-:-:S04]  /*1290*/  IMAD.WIDE.U32 R26, R3, c[0x0][0x210], R26 ;  /* 0x00008400031a7a25 */ /* 0x000fc800078e001a */
[----:B------:R-:W-:Y:S02]  /*12a0*/  IMAD.SHL.U32 R19, R19, 0x40, RZ ;  /* 0x0000004013137824 */ /* 0x000fe400078e00ff */
[----:B------:R-:W-:Y:S02]  /*12b0*/  IMAD.SHL.U32 R4, R4, 0x8, RZ ;  /* 0x0000000804047824 */ /* 0x000fe400078e00ff */
[----:B------:R-:W-:Y:S01]  /*12c0*/  IMAD.IADD R13, R27, 0x1, R12 ;  /* 0x000000011b0d7824 */ /* 0x000fe200078e020c */
[----:B------:R-:W-:Y:S01]  /*12d0*/  LOP3.LUT R19, R19, 0x1c0, RZ, 0xc0, !PT ;  /* 0x000001c013137812 */ /* 0x000fe200078ec0ff */
[----:B------:R-:W-:Y:S02]  /*12e0*/  IMAD.MOV.U32 R12, RZ, RZ, R26 ;  /* 0x000000ffff0c7224 */ /* 0x000fe400078e001a */
[----:B------:R-:W-:Y:S01]  /*12f0*/  IMAD.SHL.U32 R21, R21, 0x8, RZ ;  /* 0x0000000815157824 */ /* 0x000fe200078e00ff */
[----:B------:R-:W-:Y:S02]  /*1300*/  LOP3.LUT R4, R19, 0x8, R4, 0xf8, !PT ;  /* 0x0000000813047812 */ /* 0x000fe400078ef804 */
[----:B------:R-:W-:-:S02]  /*1310*/  SHF.R.U32.HI R19, RZ, 0x3, R19 ;  /* 0x00000003ff137819 */ /* 0x000fc40000011613 */
[----:B------:R-:W-:Y:S02]  /*1320*/  LOP3.LUT R202, R202, 0xfffffe00, R21, 0xf8, !PT ;  /* 0xfffffe00caca7812 */ /* 0x000fe400078ef815 */
[----:B------:R-:W-:Y:S02]  /*1330*/  LOP3.LUT R4, R4, R19, RZ, 0x3c, !PT ;  /* 0x0000001304047212 */ /* 0x000fe400078e3cff */
[--C-:B--2---:R-:W-:Y:S01]  /*1340*/  @P0 SHF.R.S32.HI R9, RZ, 0x1f, R6.reuse ;  /* 0x0000001fff090819 */ /* 0x104fe20000011406 */
[----:B------:R-:W-:Y:S02]  /*1350*/  @P0 IMAD.MOV.U32 R8, RZ, RZ, R6 ;  /* 0x000000ffff080224 */ /* 0x000fe400078e0006 */
[----:B------:R-:W-:Y:S01]  /*1360*/  IMAD R6, R5, c[0x0][0x1e8], RZ ;  /* 0x00007a0005067a24 */ /* 0x000fe200078e02ff */
[----:B------:R-:W-:Y:S01]  /*1370*/  SHF.R.S32.HI R5, RZ, 0x1f, R15 ;  /* 0x0000001fff057819 */ /* 0x000fe2000001140f */
[----:B------:R-:W-:Y:S02]  /*1380*/  @!P0 IMAD.MOV.U32 R8, RZ, RZ, R203 ;  /* 0x000000ffff088224 */ /* 0x000fe400078e00cb */
[----:B------:R-:W-:-:S02]  /*1390*/  IMAD R6, R3, c[0x0][0x1ec], R6 ;  /* 0x00007b0003067a24 */ /* 0x000fc400078e0206 */
[----:B------:R-:W-:Y:S01]  /*13a0*/  @!P0 IMAD.MOV.U32 R9, RZ, RZ, R18 ;  /* 0x000000ffff098224 */ /* 0x000fe200078e0012 */
[----:B------:R-:W-:Y:S01]  /*13b0*/  SEL R207, R8, RZ, !P4 ;  /* 0x000000ff08cf7207 */ /* 0x000fe20006000000 */
[----:B------:R-:W-:Y:S02]  /*13c0*/  IMAD.IADD R209, R209, 0x1, R6 ;  /* 0x00000001d1d17824 */ /* 0x000fe400078e0206 */
[----:B------:R-:W-:Y:S01]  /*13d0*/  IMAD R6, R5, c[0x0][0x1a8], RZ ;  /* 0x00006a0005067a24 */ /* 0x000fe200078e02ff */
[----:B------:R-:W-:Y:S01]  /*13e0*/  SEL R8, R9, RZ, !P4 ;  /* 0x000000ff09087207 */ /* 0x000fe20006000000 */
[----:B------:R-:W-:Y:S01]  /*13f0*/  IMAD.SHL.U32 R3, R2, 0x40, RZ ;  /* 0x0000004002037824 */ /* 0x000fe200078e00ff */
[----:B------:R-:W-:Y:S01]  /*1400*/  LEA R9, P0, R24, c[0x0][0x160], 0x1 ;  /* 0x0000580018097a11 */ /* 0x000fe200078008ff */
[----:B------:R-:W-:Y:S01]  /*1410*/  IMAD R6, R15, c[0x0][0x1ac], R6 ;  /* 0x00006b000f067a24 */ /* 0x000fe200078e0206 */
[----:B------:R-:W-:Y:S01]  /*1420*/  LEA.HI R2, R83, R80, RZ, 0x3 ;  /* 0x0000005053027211 */ /* 0x000fe200078f18ff */
[----:B------:R-:W-:Y:S01]  /*1430*/  IMAD.WIDE.U32 R208, R207, c[0x0][0x1f0], R208 ;  /* 0x00007c00cfd07a25 */ /* 0x000fe200078e00d0 */
[----:B------:R-:W-:Y:S01]  /*1440*/  LOP3.LUT R4, R4, 0xfffffe00, R3, 0xf8, !PT ;  /* 0xfffffe0004047812 */ /* 0x000fe200078ef803 */
[----:B------:R1:W2:Y:S01]  /*1450*/  SHFL.IDX PT, R18, R9, RZ, 0x181f ;  /* 0x00181fff09127589 */ /* 0x0002a200000e0000 */
[----:B------:R-:W-:Y:S01]  /*1460*/  LOP3.LUT R5, R2, 0xfffffff8, RZ, 0xc0, !PT ;  /* 0xfffffff802057812 */ /* 0x000fe200078ec0ff */
[----:B------:R-:W-:Y:S01]  /*1470*/  IMAD.IADD R7, R25, 0x1, R6 ;  /* 0x0000000119077824 */ /* 0x000fe200078e0206 */
[----:B------:R-:W-:Y:S01]  /*1480*/  MOV R2, 0x10 ;  /* 0x0000001000027802 */ /* 0x000fe20000000f00 */
[----:B------:R-:W-:Y:S01]  /*1490*/  IMAD R6, R8, c[0x0][0x1f0], RZ ;  /* 0x00007c0008067a24 */ /* 0x000fe200078e02ff */
[----:B------:R-:W-:Y:S01]  /*14a0*/  IADD3 R15, R16, 0x40, RZ ;  /* 0x00000040100f7810 */ /* 0x000fe20007ffe0ff */
[----:B------:R-:W-:Y:S01]  /*14b0*/  IMAD.IADD R10, R80, 0x1, -R5 ;  /* 0x00000001500a7824 */ /* 0x000fe200078e0a05 */
[----:B------:R-:W-:Y:S01]  /*14c0*/  LEA.HI.X R7, R24, c[0x0][0x164], R7, 0x1, P0 ;  /* 0x0000590018077a11 */ /* 0x000fe200000f0c07 */
[----:B------:R-:W-:Y:S01]  /*14d0*/  IMAD R213, R207, c[0x0][0x1f4], R6 ;  /* 0x00007d00cfd57a24 */ /* 0x000fe200078e0206 */
[----:B------:R-:W-:Y:S01]  /*14e0*/  LOP3.LUT P0, RZ, R193, 0x2, RZ, 0xc0, !PT ;  /* 0x00000002c1ff7812 */ /* 0x000fe2000780c0ff */
[----:B------:R-:W-:Y:S01]  /*14f0*/  IMAD R6, R204, c[0x0][0x2c4], RZ ;  /* 0x0000b100cc067a24 */ /* 0x000fe200078e02ff */
[----:B------:R-:W-:Y:S01]  /*1500*/  SEL R2, R2, 0xfffffff0, !P2 ;  /* 0xfffffff002027807 */ /* 0x000fe20005000000 */
[----:B------:R-:W-:Y:S01]  /*1510*/  IMAD.IADD R5, R135, 0x1, R14 ;  /* 0x0000000187057824 */ /* 0x000fe200078e020e */
[----:B------:R1:W3:Y:S01]  /*1520*/  SHFL.IDX PT, R19, R7, RZ, 0x181f ;  /* 0x00181fff07137589 */ /* 0x0002e200000e0000 */
[----:B------:R-:W-:Y:S01]  /*1530*/  IMAD R8, R8, c[0x0][0x218], RZ ;  /* 0x0000860008087a24 */ /* 0x000fe200078e02ff */
[----:B------:R-:W-:Y:S01]  /*1540*/  ISETP.GE.AND P4, PT, R15, c[0x0][0x1d4], PT ;  /* 0x000075000f007a0c */ /* 0x000fe20003f86270 */
[----:B------:R-:W-:-:S02]  /*1550*/  IMAD.MOV.U32 R3, RZ, RZ, 0x20 ;  /* 0x00000020ff037424 */ /* 0x000fc400078e00ff */
[----:B------:R-:W-:Y:S02]  /*1560*/  IMAD R211, R207, c[0x0][0x21c], R8 ;  /* 0x00008700cfd37a24 */ /* 0x000fe400078e0208 */
[----:B------:R-:W-:Y:S01]  /*1570*/  IMAD.SHL.U32 R10, R10, 0x8, RZ ;  /* 0x000000080a0a7824 */ /* 0x000fe200078e00ff */
[----:B------:R-:W-:Y:S01]  /*1580*/  SEL R3, R3, 0xffffffe0, !P3 ;  /* 0xffffffe003037807 */ /* 0x000fe20005800000 */
[----:B------:R-:W-:Y:S01]  /*1590*/  IMAD.WIDE.U32 R206, R207, c[0x0][0x218], R12 ;  /* 0x00008600cfce7a25 */ /* 0x000fe200078e000c */
[----:B------:R-:W-:Y:S02]  /*15a0*/  @P0 LOP3.LUT R0, R0, 0x10, RZ, 0xfc, !PT ;  /* 0x0000001000000812 */ /* 0x000fe400078efcff */
[----:B------:R-:W-:Y:S01]  /*15b0*/  ISETP.GE.AND P0, PT, R5, R6, PT ;  /* 0x000000060500720c */ /* 0x000fe20003f06270 */
[----:B------:R-:W-:Y:S01]  /*15c0*/  IMAD.IADD R213, R209, 0x1, R213 ;  /* 0x00000001d1d57824 */ /* 0x000fe200078e02d5 */
[----:B------:R-:W-:Y:S01]  /*15d0*/  ISETP.GE.AND P2, PT, R10, c[0x0][0x198], PT ;  /* 0x000066000a007a0c */ /* 0x000fe20003f46270 */
[----:B------:R-:W-:Y:S01]  /*15e0*/  IMAD.IADD R211, R207, 0x1, R211 ;  /* 0x00000001cfd37824 */ /* 0x000fe200078e02d3 */
[----:B------:R-:W-:-:S09]  /*15f0*/  ISETP.GE.AND P3, PT, R15, c[0x0][0x198], PT ;  /* 0x000066000f007a0c */ /* 0x000fd20003f66270 */
[----:B------:R-:W-:Y:S05]  /*1600*/  @P0 BRA `(.L_x_2148) ;  /* 0x0000011000000947 */ /* 0x000fea0003800000 */
[C---:B-123--:R-:W-:Y:S02]  /*1610*/  IADD3 R0, R10.reuse, 0x80, RZ ;  /* 0x000000800a007810 */ /* 0x04efe40007ffe0ff */
[----:B------:R-:W-:Y:S02]  /*1620*/  SHF.R.S32.HI R8, RZ, 0x1f, R15 ;  /* 0x0000001fff087819 */ /* 0x000fe4000001140f */
[----:B------:R-:W-:Y:S02]  /*1630*/  LEA R20, P0, R10, R18, 0x1 ;  /* 0x000000120a147211 */ /* 0x000fe400078008ff */
        /* <DEDUP_REMOVED lines=14> */
.L_x_2148:
[----:B-123--:R-:W-:Y:S05]  /*1720*/  BSYNC B0 ;  /* 0x0000000000007941 */ /* 0x00efea0003800000 */
.L_x_2147:
[----:B------:R-:W-:Y:S01]  /*1730*/  IADD3 R13, R5, 0x20, RZ ;  /* 0x00000020050d7810 */ /* 0x000fe20007ffe0ff */
[----:B------:R1:W2:Y:S01]  /*1740*/  SHFL.IDX PT, R19, R7, 0x1, 0x181f ;  /* 0x00381f0007137f89 */ /* 0x0002a200000e0000 */
[----:B------:R-:W-:Y:S02]  /*1750*/  BSSY B0, `(.L_x_2149) ;  /* 0x0000015000007945 */ /* 0x000fe40003800000 */
[----:B------:R-:W-:Y:S01]  /*1760*/  ISETP.GE.AND P0, PT, R13, R6, PT ;  /* 0x000000060d00720c */ /* 0x000fe20003f06270 */
[----:B------:R1:W3:-:S12]  /*1770*/  SHFL.IDX PT, R18, R9, 0x1, 0x181f ;  /* 0x00381f0009127f89 */ /* 0x0002d800000e0000 */
[----:B------:R-:W-:Y:S05]  /*1780*/  @P0 BRA `(.L_x_2150) ;  /* 0x0000011000000947 */ /* 0x000fea0003800000 */
[----:B------:R-:W-:Y:S01]  /*1790*/  IADD3 R13, R10, 0x80, RZ ;  /* 0x000000800a0d7810 */ /* 0x000fe20007ffe0ff */
[----:B------:R-:W-:Y:S01]  /*17a0*/  IMAD.SHL.U32 R12, R202, 0x2, RZ ;  /* 0x00000002ca0c7824 */ /* 0x000fe200078e00ff */
[----:B------:R-:W-:Y:S02]  /*17b0*/  SHF.R.S32.HI R8, RZ, 0x1f, R15 ;  /* 0x0000001fff087819 */ /* 0x000fe4000001140f */
[----:B---3--:R-:W-:Y:S02]  /*17c0*/  LEA R20, P0, R10, R18, 0x1 ;  /* 0x000000120a147211 */ /* 0x008fe400078008ff */
[----:B------:R-:W-:Y:S02]  /*17d0*/  SHF.R.S32.HI R0, RZ, 0x1f, R13 ;  /* 0x0000001fff007819 */ /* 0x000fe4000001140d */
[----:B------:R-:W-:Y:S02]  /*17e0*/  LEA.HI R8, R8, R15, RZ, 0x3 ;  /* 0x0000000f08087211 */ /* 0x000fe400078f18ff */
[----:B--2---:R-:W-:-:S02]  /*17f0*/  LEA.HI.X R21, R10, R19, R17, 0x1, P0 ;  /* 0x000000130a157211 */ /* 0x004fc400000f0c11 */
        /* <DEDUP_REMOVED lines=10> */
.L_x_2150:
[----:B------:R-:W-:Y:S05]  /*18a0*/  BSYNC B0 ;  /* 0x0000000000007941 */ /* 0x000fea0003800000 */
.L_x_2149:
[----:B------:R-:W-:Y:S01]  /*18b0*/  IADD3 R13, R5, 0x40, RZ ;  /* 0x00000040050d7810 */ /* 0x000fe20007ffe0ff */
[----:B--2---:R2:W4:Y:S01]  /*18c0*/  SHFL.IDX PT, R19, R7, 0x2, 0x181f ;  /* 0x00581f0007137f89 */ /* 0x00452200000e0000 */
[----:B------:R-:W-:Y:S02]  /*18d0*/  BSSY B0, `(.L_x_2151) ;  /* 0x0000015000007945 */ /* 0x000fe40003800000 */
[----:B------:R-:W-:Y:S01]  /*18e0*/  ISETP.GE.AND P0, PT, R13, R6, PT ;  /* 0x000000060d00720c */ /* 0x000fe20003f06270 */
[----:B---3--:R2:W3:-:S12]  /*18f0*/  SHFL.IDX PT, R18, R9, 0x2, 0x181f ;  /* 0x00581f0009127f89 */ /* 0x0084d800000e0000 */
[----:B------:R-:W-:Y:S05]  /*1900*/  @P0 BRA `(.L_x_2152) ;  /* 0x0000011000000947 */ /* 0x000fea0003800000 */
[----:B------:R-:W-:Y:S01]  /*1910*/  IADD3 R13, R10, 0x80, RZ ;  /* 0x000000800a0d7810 */ /* 0x000fe20007ffe0ff */
[----:B------:R-:W-:Y:S01]  /*1920*/  IMAD.SHL.U32 R12, R202, 0x2, RZ ;  /* 0x00000002ca0c7824 */ /* 0x000fe200078e00ff */
[----:B------:R-:W-:Y:S02]  /*1930*/  SHF.R.S32.HI R8, RZ, 0x1f, R15 ;  /* 0x0000001fff087819 */ /* 0x000fe4000001140f */
[----:B---3--:R-:W-:Y:S02]  /*1940*/  LEA R20, P0, R10, R18, 0x1 ;  /* 0x000000120a147211 */ /* 0x008fe400078008ff */
[----:B------:R-:W-:Y:S02]  /*1950*/  SHF.R.S32.HI R0, RZ, 0x1f, R13 ;  /* 0x0000001fff007819 */ /* 0x000fe4000001140d */
[----:B------:R-:W-:Y:S02]  /*1960*/  LEA.HI R8, R8, R15, RZ, 0x3 ;  /* 0x0000000f08087211 */ /* 0x000fe400078f18ff */
[----:B----4-:R-:W-:-:S02]  /*1970*/  LEA.HI.X R21, R10, R19, R17, 0x1, P0 ;  /* 0x000000130a157211 */ /* 0x010fc400000f0c11 */
        /* <DEDUP_REMOVED lines=10> */
.L_x_2152:
[----:B------:R-:W-:Y:S05]  /*1a20*/  BSYNC B0 ;  /* 0x0000000000007941 */ /* 0x000fea0003800000 */
.L_x_2151:
[----:B---3--:R3:W5:Y:S01]  /*1a30*/  SHFL.IDX PT, R18, R9, 0x3, 0x181f ;  /* 0x00781f0009127f89 */ /* 0x00876200000e0000 */
[----:B------:R-:W-:Y:S01]  /*1a40*/  IADD3 R5, R5, 0x60, RZ ;  /* 0x0000006005057810 */ /* 0x000fe20007ffe0ff */
[----:B------:R-:W-:Y:S01]  /*1a50*/  IMAD.SHL.U32 R144, R202, 0x2, RZ ;  /* 0x00000002ca907824 */ /* 0x000fe200078e00ff */
[----:B------:R-:W-:Y:S01]  /*1a60*/  P2R R0, PR, RZ, 0x40 ;  /* 0x00000040ff007803 */ /* 0x000fe20000000000 */
[----:B----4-:R-:W4:Y:S01]  /*1a70*/  SHFL.IDX PT, R19, R7, 0x3, 0x181f ;  /* 0x00781f0007137f89 */ /* 0x010f2200000e0000 */
[----:B------:R-:W-:Y:S01]  /*1a80*/  ISETP.GE.AND P0, PT, R5, R6, PT ;  /* 0x000000060500720c */ /* 0x000fe20003f06270 */
[----:B------:R-:W-:Y:S01]  /*1a90*/  IMAD.MOV.U32 R6, RZ, RZ, 0x6 ;  /* 0x00000006ff067424 */ /* 0x000fe200078e00ff */
[----:B------:R-:W-:Y:S01]  /*1aa0*/  IADD3 R12, R10, 0x80, RZ ;  /* 0x000000800a0c7810 */ /* 0x000fe20007ffe0ff */
[----:B------:R-:W-:Y:S01]  /*1ab0*/  IMAD.MOV.U32 R210, RZ, RZ, R206 ;  /* 0x000000ffffd27224 */ /* 0x000fe200078e00ce */
[----:B------:R-:W-:Y:S01]  /*1ac0*/  P2R R8, PR, RZ, 0x2 ;  /* 0x00000002ff087803 */ /* 0x000fe20000000000 */
[----:B------:R-:W-:Y:S01]  /*1ad0*/  IMAD.MOV.U32 R201, RZ, RZ, c[0x0][0x1e0] ;  /* 0x00007800ffc97624 */ /* 0x000fe200078e00ff */
[----:B------:R-:W-:Y:S01]  /*1ae0*/  ISETP.NE.AND P1, PT, R11, RZ, PT ;  /* 0x000000ff0b00720c */ /* 0x000fe20003f25270 */
[----:B------:R-:W-:Y:S01]  /*1af0*/  IMAD.MOV.U32 R11, RZ, RZ, c[0x0][0x208] ;  /* 0x00008200ff0b7624 */ /* 0x000fe200078e00ff */
[----:B------:R-:W-:Y:S01]  /*1b00*/  IADD3 R21, R133, -0x1, RZ ;  /* 0xffffffff85157810 */ /* 0x000fe20007ffe0ff */
[----:B------:R-:W-:Y:S01]  /*1b10*/  IMAD.MOV.U32 R212, RZ, RZ, R208 ;  /* 0x000000ffffd47224 */ /* 0x000fe200078e00d0 */
[----:B------:R-:W-:Y:S01]  /*1b20*/  ULDC UR6, c[0x0][0x324] ;  /* 0x0000c90000067ab9 */ /* 0x000fe20000000800 */
[----:B------:R-:W-:Y:S01]  /*1b30*/  IMAD.MOV.U32 R198, RZ, RZ, 0x5 ;  /* 0x00000005ffc67424 */ /* 0x000fe200078e00ff */
[----:B------:R-:W-:Y:S01]  /*1b40*/  ULOP3.LUT UR6, URZ, UR6, URZ, 0x33, !UPT ;  /* 0x000000063f067292 */ /* 0x000fe2000f8e333f */
[----:B------:R-:W-:Y:S01]  /*1b50*/  IMAD.SHL.U32 R199, R11, 0x20, RZ ;  /* 0x000000200bc77824 */ /* 0x000fe200078e00ff */
[----:B------:R-:W-:Y:S01]  /*1b60*/  IADD3 R215, R144, 0x100, RZ ;  /* 0x0000010090d77810 */ /* 0x000fe20007ffe0ff */
[----:B------:R-:W-:Y:S01]  /*1b70*/  IMAD.MOV.U32 R134, RZ, RZ, 0x40 ;  /* 0x00000040ff867424 */ /* 0x000fe200078e00ff */
[-C--:B------:R-:W-:Y:S01]  /*1b80*/  SHF.L.U64.HI R200, R201, R198.reuse, c[0x0][0x1e4] ;  /* 0x00007900c9c87619 */ /* 0x080fe200000102c6 */
[----:B------:R-:W-:Y:S01]  /*1b90*/  IMAD.SHL.U32 R77, R199, 0x2, RZ ;  /* 0x00000002c74d7824 */ /* 0x000fe200078e00ff */
[C---:B------:R-:W-:Y:S01]  /*1ba0*/  SHF.L.U64.HI R198, R11.reuse, R198, c[0x0][0x20c] ;  /* 0x000083000bc67619 */ /* 0x040fe200000102c6 */
[----:B-123--:R-:W-:Y:S01]  /*1bb0*/  IMAD.SHL.U32 R9, R11, 0x40, RZ ;  /* 0x000000400b097824 */ /* 0x00efe200078e00ff */
[----:B-----5:R-:W-:Y:S01]  /*1bc0*/  @!P0 LEA R16, P6, R10, R18, 0x1 ;  /* 0x000000120a108211 */ /* 0x020fe200078c08ff */
[----:B------:R-:W-:-:S02]  /*1bd0*/  IMAD.SHL.U32 R190, R190, 0x2, RZ ;  /* 0x00000002bebe7824 */ /* 0x000fc400078e00ff */
[----:B------:R-:W-:Y:S01]  /*1be0*/  IMAD.MOV.U32 R191, RZ, RZ, 0x20 ;  /* 0x00000020ffbf7424 */ /* 0x000fe200078e00ff */
[----:B----4-:R-:W-:Y:S01]  /*1bf0*/  @!P0 LEA.HI.X R17, R10, R19, R17, 0x1, P6 ;  /* 0x000000130a118211 */ /* 0x010fe200030f0c11 */
[----:B------:R-:W-:Y:S01]  /*1c00*/  IMAD.SHL.U32 R189, R2, 0x2, RZ ;  /* 0x0000000202bd7824 */ /* 0x000fe200078e00ff */
[----:B------:R-:W-:Y:S02]  /*1c10*/  ISETP.NE.AND P6, PT, R0, RZ, PT ;  /* 0x000000ff0000720c */ /* 0x000fe40003fc5270 */
[----:B------:R-:W-:Y:S01]  /*1c20*/  @!P0 SHF.R.S32.HI R0, RZ, 0x1f, R15 ;  /* 0x0000001fff008819 */ /* 0x000fe2000001140f */
[----:B------:R-:W-:Y:S01]  /*1c30*/  @!PT LDS RZ, [RZ] ;  /* 0x00000000fffff984 */ /* 0x000fe20000000800 */
[----:B------:R1:W-:Y:S03]  /*1c40*/  @!P0 LDGSTS.E.BYPASS.LTC128B.128 [R144+0x1b100], [R16.64], !P2 ;  /* 0x1b10000010908fae */ /* 0x0003e6000d101d48 */
[----:B------:R-:W-:Y:S02]  /*1c50*/  @!P0 LEA.HI R5, R0, R15, RZ, 0x3 ;  /* 0x0000000f00058211 */ /* 0x000fe400078f18ff */
[----:B------:R-:W-:-:S02]  /*1c60*/  SHF.R.S32.HI R0, RZ, 0x1f, R21 ;  /* 0x0000001fff007819 */ /* 0x000fc40000011415 */
[----:B------:R-:W-:-:S05]  /*1c70*/  @!P0 LOP3.LUT R5, R5, 0xfffffff8, RZ, 0xc0, !PT ;  /* 0xfffffff805058812 */ /* 0x000fca00078ec0ff */
[----:B------:R-:W-:Y:S01]  /*1c80*/  @!P0 IMAD.WIDE R22, R5, 0x2, R18 ;  /* 0x0000000205168825 */ /* 0x000fe200078e0212 */
[----:B------:R-:W-:-:S04]  /*1c90*/  @!P0 SHF.R.S32.HI R5, RZ, 0x1f, R12 ;  /* 0x0000001fff058819 */ /* 0x000fc8000001140c */
[----:B------:R-:W-:Y:S01]  /*1ca0*/  @!P0 LEA.HI R5, R5, R12, RZ, 0x3 ;  /* 0x0000000c05058211 */ /* 0x000fe200078f18ff */
[----:B------:R2:W-:Y:S03]  /*1cb0*/  @!P0 LDGSTS.E.BYPASS.LTC128B.128 [R144+0x1f100], [R22.64], !P3 ;  /* 0x1f10000016908fae */ /* 0x0005e6000d901d48 */
[----:B------:R-:W-:-:S05]  /*1cc0*/  @!P0 LOP3.LUT R5, R5, 0xfffffff8, RZ, 0xc0, !PT ;  /* 0xfffffff805058812 */ /* 0x000fca00078ec0ff */
[----:B------:R-:W-:Y:S01]  /*1cd0*/  @!P0 IMAD.WIDE R18, R5, 0x2, R18 ;  /* 0x0000000205128825 */ /* 0x000fe200078e0212 */
[----:B-1----:R-:W-:Y:S02]  /*1ce0*/  SHF.L.U64.HI R16, R11, R6, c[0x0][0x20c] ;  /* 0x000083000b107619 */ /* 0x002fe40000010206 */
[----:B------:R-:W-:Y:S02]  /*1cf0*/  SHF.L.U64.HI R11, R199, 0x1, R198 ;  /* 0x00000001c70b7819 */ /* 0x000fe400000102c6 */
[----:B------:R1:W-:Y:S01]  /*1d00*/  @!P0 LDGSTS.E.BYPASS.LTC128B.128 [R144+0x23100], [R18.64], !P1 ;  /* 0x2310000012908fae */ /* 0x0003e2000c901d48 */
[----:B------:R-:W-:-:S03]  /*1d10*/  IMAD R5, R16, R21, RZ ;  /* 0x0000001510057224 */ /* 0x000fc600078e02ff */
[----:B------:R-:W0:Y:S01]  /*1d20*/  LDGDEPBAR ;  /* 0x00000000000079af */ /* 0x000e220000000000 */
[-C--:B------:R-:W-:Y:S02]  /*1d30*/  IMAD R5, R0, R9.reuse, R5 ;  /* 0x0000000900057224 */ /* 0x080fe400078e0205 */
[----:B--2---:R-:W-:-:S04]  /*1d40*/  IMAD.WIDE.U32 R22, R21, R9, R210 ;  /* 0x0000000915167225 */ /* 0x004fc800078e00d2 */
[----:B------:R-:W-:Y:S01]  /*1d50*/  IMAD.IADD R5, R23, 0x1, R5 ;  /* 0x0000000117057824 */ /* 0x000fe200078e0205 */
[----:B------:R-:W-:Y:S01]  /*1d60*/  BAR.SYNC.DEFER_BLOCKING 0x0 ;  /* 0x0000000000007b1d */ /* 0x000fe20000010000 */
[----:B-1----:R-:W-:-:S04]  /*1d70*/  LEA R18, P0, R22, c[0x0][0x1f8], 0x1 ;  /* 0x00007e0016127a11 */ /* 0x002fc800078008ff */
[----:B------:R-:W-:Y:S02]  /*1d80*/  LEA.HI.X R19, R22, c[0x0][0x1fc], R5, 0x1, P0 ;  /* 0x00007f0016137a11 */ /* 0x000fe400000f0c05 */
[----:B------:R-:W-:-:S13]  /*1d90*/  ISETP.GT.AND P0, PT, R21, R194, PT ;  /* 0x000000c21500720c */ /* 0x000fda0003f04270 */
[----:B------:R-:W-:-:S04]  /*1da0*/  @P0 IADD3 R7, R133, -0x2, RZ ;  /* 0xfffffffe85070810 */ /* 0x000fc80007ffe0ff */
[----:B------:R-:W-:Y:S01]  /*1db0*/  @P0 SHF.R.S32.HI R5, RZ, 0x1f, R7 ;  /* 0x0000001fff050819 */ /* 0x000fe20000011407 */
[----:B------:R-:W-:Y:S02]  /*1dc0*/  @P0 IMAD R16, R16, R7, RZ ;  /* 0x0000000710100224 */ /* 0x000fe400078e02ff */
[----:B------:R-:W-:-:S04]  /*1dd0*/  @P0 IMAD.WIDE.U32 R22, R7, R9, R210 ;  /* 0x0000000907160225 */ /* 0x000fc800078e00d2 */
[----:B------:R-:W-:Y:S01]  /*1de0*/  @P0 IMAD R5, R5, R9, R16 ;  /* 0x0000000905050224 */ /* 0x000fe200078e0210 */
[----:B------:R-:W-:Y:S01]  /*1df0*/  @P0 LEA R48, P2, R22, c[0x0][0x1f8], 0x1 ;  /* 0x00007e0016300a11 */ /* 0x000fe200078408ff */
[----:B------:R-:W-:Y:S01]  /*1e00*/  IMAD.SHL.U32 R7, R201, 0x40, RZ ;  /* 0x00000040c9077824 */ /* 0x000fe200078e00ff */
[----:B------:R-:W-:Y:S01]  /*1e10*/  @P0 IADD3 R16, R133, -0x2, RZ ;  /* 0xfffffffe85100810 */ /* 0x000fe20007ffe0ff */
[----:B------:R-:W-:-:S03]  /*1e20*/  @P0 IMAD.IADD R5, R23, 0x1, R5 ;  /* 0x0000000117050824 */ /* 0x000fc600078e0205 */
[----:B------:R-:W-:Y:S02]  /*1e30*/  @P0 SHF.R.S32.HI R9, RZ, 0x1f, R16 ;  /* 0x0000001fff090819 */ /* 0x000fe40000011410 */
[----:B------:R-:W-:Y:S01]  /*1e40*/  @P0 LEA.HI.X R49, R22, c[0x0][0x1fc], R5, 0x1, P2 ;  /* 0x00007f0016310a11 */ /* 0x000fe200010f0c05 */
[----:B------:R-:W-:Y:S01]  /*1e50*/  @P0 IMAD.WIDE.U32 R22, R16, R7, R212 ;  /* 0x0000000710160225 */ /* 0x000fe200078e00d4 */
[----:B------:R-:W-:-:S03]  /*1e60*/  SHF.L.U64.HI R5, R201, R6, c[0x0][0x1e4] ;  /* 0x00007900c9057619 */ /* 0x000fc60000010206 */
[----:B------:R-:W-:Y:S02]  /*1e70*/  IMAD.SHL.U32 R201, R201, 0x20, RZ ;  /* 0x00000020c9c97824 */ /* 0x000fe400078e00ff */
[C---:B------:R-:W-:Y:S01]  /*1e80*/  @P0 IMAD R6, R5.reuse, R16, RZ ;  /* 0x0000001005060224 */ /* 0x040fe200078e02ff */
[----:B------:R-:W-:Y:S01]  /*1e90*/  @P0 LEA R16, P2, R22, c[0x0][0x1c8], 0x1 ;  /* 0x0000720016100a11 */ /* 0x000fe200078408ff */
[----:B------:R-:W-:Y:S02]  /*1ea0*/  IMAD R13, R5, R21, RZ ;  /* 0x00000015050d7224 */ /* 0x000fe400078e02ff */
[-C--:B------:R-:W-:Y:S01]  /*1eb0*/  @P0 IMAD R6, R9, R7.reuse, R6 ;  /* 0x0000000709060224 */ /* 0x080fe200078e0206 */
[----:B------:R-:W-:Y:S01]  /*1ec0*/  P2R R9, PR, RZ, 0x1 ;  /* 0x00000001ff097803 */ /* 0x000fe20000000000 */
[----:B------:R-:W-:Y:S02]  /*1ed0*/  IMAD R13, R0, R7, R13 ;  /* 0x00000007000d7224 */ /* 0x000fe400078e020d */
[----:B------:R-:W-:-:S05]  /*1ee0*/  @P0 IMAD.IADD R6, R23, 0x1, R6 ;  /* 0x0000000117060824 */ /* 0x000fca00078e0206 */
[----:B------:R-:W-:Y:S01]  /*1ef0*/  @P0 LEA.HI.X R17, R22, c[0x0][0x1cc], R6, 0x1, P2 ;  /* 0x0000730016110a11 */ /* 0x000fe200010f0c06 */
[C---:B------:R-:W-:Y:S02]  /*1f00*/  IMAD.SHL.U32 R6, R21.reuse, 0x40, RZ ;  /* 0x0000004015067824 */ /* 0x040fe400078e00ff */
[----:B------:R-:W-:-:S03]  /*1f10*/  IMAD.WIDE.U32 R20, R21, R7, R212 ;  /* 0x0000000715147225 */ /* 0x000fc600078e00d4 */
[----:B------:R-:W-:Y:S01]  /*1f20*/  IADD3 R0, -R6, R195, -R14 ;  /* 0x000000c306007210 */ /* 0x000fe20007ffe90e */
[----:B------:R-:W-:-:S03]  /*1f30*/  IMAD.IADD R13, R21, 0x1, R13 ;  /* 0x00000001150d7824 */ /* 0x000fc600078e020d */
        /* <DEDUP_REMOVED lines=46> */
[C---:B------:R-:W-:Y:S01]  /*2220*/  IMAD.IADD R2, R190.reuse, 0x1, R134 ;  /* 0x00000001be027824 */ /* 0x040fe200078e0286 */
[----:B------:R-:W-:Y:S01]  /*2230*/  SEL R191, R191, 0xffffffe0, !P3 ;  /* 0xffffffe0bfbf7807 */ /* 0x000fe20005800000 */
[----:B------:R-:W0:Y:S01]  /*2240*/  LDGDEPBAR ;  /* 0x00000000000079af */ /* 0x000e220000000000 */
[----:B------:R-:W-:Y:S01]  /*2250*/  ISETP.NE.AND P2, PT, R197, 0x1, PT ;  /* 0x00000001c500780c */ /* 0x000fe20003f45270 */
[----:B------:R-:W-:Y:S01]  /*2260*/  @P0 IMAD.X R77, R11, 0x1, R49, P1 ;  /* 0x000000010b4d0824 */ /* 0x000fe200008e0631 */
[----:B------:R-:W-:Y:S01]  /*2270*/  @P0 LEA R8, P1, R201, R16, 0x1 ;  /* 0x00000010c9080211 */ /* 0x000fe200078208ff */
[----:B------:R2:W-:Y:S01]  /*2280*/  @P0 LDGSTS.E.BYPASS.LTC128B.128 [R144+0x12100], [R16.64], !P5 ;  /* 0x1210000010900fae */ /* 0x0005e2000e901d48 */
[----:B------:R-:W-:Y:S01]  /*2290*/  IMAD.IADD R85, R190, 0x1, R191 ;  /* 0x00000001be557824 */ /* 0x000fe200078e02bf */
[----:B------:R-:W-:-:S02]  /*22a0*/  ISETP.GE.AND P3, PT, R196, 0x1, PT ;  /* 0x00000001c400780c */ /* 0x000fc40003f66270 */
        /* <DEDUP_REMOVED lines=13> */
[----:B-1----:R-:W1:Y:S04]  /*2380*/  LDSM.16.M88.4 R20, [R190+0xc900] ;  /* 0x00c90000be14783b */ /* 0x002e680000000200 */
[----:B------:R-:W2:Y:S04]  /*2390*/  LDSM.16.M88.4 R64, [R190+0xd100] ;  /* 0x00d10000be40783b */ /* 0x000ea80000000200 */
[----:B------:R-:W1:Y:S04]  /*23a0*/  LDSM.16.M88.4 R40, [R190+0xd900] ;  /* 0x00d90000be28783b */ /* 0x000e680000000200 */
[----:B---3--:R-:W-:Y:S04]  /*23b0*/  LDSM.16.M88.4 R12, [R188] ;  /* 0x00000000bc0c783b */ /* 0x008fe80000000200 */
[----:B----4-:R-:W3:Y:S04]  /*23c0*/  LDSM.16.M88.4 R8, [R85+0xc100] ;  /* 0x00c100005508783b */ /* 0x010ee80000000200 */
[----:B------:R-:W4:Y:S04]  /*23d0*/  LDSM.16.M88.4 R44, [R85+0xc900] ;  /* 0x00c90000552c783b */ /* 0x000f280000000200 */
[----:B------:R-:W3:Y:S01]  /*23e0*/  LDSM.16.M88.4 R36, [R85+0xd100] ;  /* 0x00d100005524783b */ /* 0x000ee20000000200 */
[C---:B-----5:R-:W-:Y:S08]  /*23f0*/  HMMA.16816.F32 R32, R56.reuse, R28, RZ ;  /* 0x0000001c3820723c */ /* 0x060ff000000018ff */
[C---:B------:R-:W-:Y:S08]  /*2400*/  HMMA.16816.F32 R28, R56.reuse, R30, RZ ;  /* 0x0000001e381c723c */ /* 0x040ff000000018ff */
[C---:B-1----:R-:W-:Y:S08]  /*2410*/  HMMA.16816.F32 R24, R56.reuse, R20, RZ ;  /* 0x000000143818723c */ /* 0x042ff000000018ff */
[C---:B--2---:R-:W-:Y:S08]  /*2420*/  HMMA.16816.F32 R16, R56.reuse, R64, RZ ;  /* 0x000000403810723c */ /* 0x044ff000000018ff */
[C---:B------:R-:W-:Y:S08]  /*2430*/  HMMA.16816.F32 R20, R56.reuse, R22, RZ ;  /* 0x000000163814723c */ /* 0x040ff000000018ff */
[C---:B------:R-:W-:Y:S08]  /*2440*/  HMMA.16816.F32 R64, R56.reuse, R66, RZ ;  /* 0x000000423840723c */ /* 0x040ff000000018ff */
[C---:B------:R-:W-:Y:S08]  /*2450*/  HMMA.16816.F32 R60, R56.reuse, R40, RZ ;  /* 0x00000028383c723c */ /* 0x040ff000000018ff */
[----:B------:R-:W-:Y:S01]  /*2460*/  HMMA.16816.F32 R56, R56, R42, RZ ;  /* 0x0000002a3838723c */ /* 0x000fe200000018ff */
[----:B------:R-:W1:Y:S04]  /*2470*/  LDSM.16.M88.4 R40, [R85+0xd900] ;  /* 0x00d900005528783b */ /* 0x000e680000000200 */
[----:B------:R-:W-:Y:S01]  /*2480*/  @!PT LDS RZ, [RZ] ;  /* 0x00000000fffff984 */ /* 0x000fe20000000800 */
[----:B------:R-:W-:Y:S01]  /*2490*/  @!PT LDS RZ, [RZ] ;  /* 0x00000000fffff984 */ /* 0x000fe20000000800 */
[----:B------:R-:W-:Y:S01]  /*24a0*/  @!PT LDS RZ, [RZ] ;  /* 0x00000000fffff984 */ /* 0x000fe20000000800 */
[----:B------:R2:W-:Y:S03]  /*24b0*/  @P0 LDGSTS.E.BYPASS.LTC128B.128 [R144+0x6100], [R48.64], !P5 ;  /* 0x0610000030900fae */ /* 0x0005e6000e901d48 */
[C---:B---3--:R-:W-:Y:S01]  /*24c0*/  HMMA.16816.F32 R32, R12.reuse, R8, R32 ;  /* 0x000000080c20723c */ /* 0x048fe20000001820 */
[----:B------:R2:W-:Y:S04]  /*24d0*/  @P0 LDGSTS.E.BYPASS.LTC128B.128 [R144+0x8100], [R48.64+0x80], !P4 ;  /* 0x0810008030900fae */ /* 0x0005e8000e101d48 */
[----:B------:R2:W-:Y:S03]  /*24e0*/  @P0 LDGSTS.E.BYPASS.LTC128B.128 [R144+0xa100], [R48.64+0x100], !P6 ;  /* 0x0a10010030900fae */ /* 0x0005e6000f101d48 */
[C---:B------:R-:W-:Y:S01]  /*24f0*/  HMMA.16816.F32 R28, R12.reuse, R10, R28 ;  /* 0x0000000a0c1c723c */ /* 0x040fe2000000181c */
[----:B------:R3:W-:Y:S04]  /*2500*/  @P0 LDGSTS.E.BYPASS.LTC128B.128 [R144+0x7100], [R76.64], !P5 ;  /* 0x071000004c900fae */ /* 0x0007e8000e901d48 */
[----:B------:R3:W-:Y:S03]  /*2510*/  @P0 LDGSTS.E.BYPASS.LTC128B.128 [R144+0x9100], [R76.64+0x80], !P4 ;  /* 0x091000804c900fae */ /* 0x0007e6000e101d48 */
[C---:B----4-:R-:W-:Y:S01]  /*2520*/  HMMA.16816.F32 R24, R12.reuse, R44, R24 ;  /* 0x0000002c0c18723c */ /* 0x050fe20000001818 */
[----:B------:R3:W-:Y:S04]  /*2530*/  @P0 LDGSTS.E.BYPASS.LTC128B.128 [R144+0xb100], [R76.64+0x100], !P6 ;  /* 0x0b1001004c900fae */ /* 0x0007e8000f101d48 */
[----:B------:R-:W-:Y:S03]  /*2540*/  LDSM.16.M88.4 R8, [R187] ;  /* 0x00000000bb08783b */ /* 0x000fe60000000200 */
[C---:B------:R-:W-:Y:S01]  /*2550*/  HMMA.16816.F32 R20, R12.reuse, R46, R20 ;  /* 0x0000002e0c14723c */ /* 0x040fe20000001814 */
[----:B------:R-:W4:Y:S04]  /*2560*/  LDSM.16.M88.4 R72, [R2+0xc100] ;  /* 0x00c100000248783b */ /* 0x000f280000000200 */
[----:B------:R-:W5:Y:S03]  /*2570*/  LDSM.16.M88.4 R68, [R2+0xc900] ;  /* 0x00c900000244783b */ /* 0x000f660000000200 */
[C---:B------:R-:W-:Y:S01]  /*2580*/  HMMA.16816.F32 R16, R12.reuse, R36, R16 ;  /* 0x000000240c10723c */ /* 0x040fe20000001810 */
[----:B------:R-:W5:Y:S04]  /*2590*/  LDSM.16.M88.4 R52, [R2+0xd100] ;  /* 0x00d100000234783b */ /* 0x000f680000000200 */
[----:B--2---:R-:W2:Y:S03]  /*25a0*/  LDSM.16.M88.4 R48, [R2+0xd900] ;  /* 0x00d900000230783b */ /* 0x004ea60000000200 */
[C---:B------:R-:W-:Y:S01]  /*25b0*/  HMMA.16816.F32 R64, R12.reuse, R38, R64 ;  /* 0x000000260c40723c */ /* 0x040fe20000001840 */
[----:B------:R-:W-:Y:S04]  /*25c0*/  LDSM.16.M88.4 R36, [R186] ;  /* 0x00000000ba24783b */ /* 0x000fe80000000200 */
[----:B------:R-:W2:Y:S03]  /*25d0*/  LDSM.16.M88.4 R44, [R0+0xc100] ;  /* 0x00c10000002c783b */ /* 0x000ea60000000200 */
[C---:B-1----:R-:W-:Y:S01]  /*25e0*/  HMMA.16816.F32 R60, R12.reuse, R40, R60 ;  /* 0x000000280c3c723c */ /* 0x042fe2000000183c */
[----:B---3--:R-:W-:Y:S04]  /*25f0*/  LDSM.16.M88.4 R76, [R85+0x11100] ;  /* 0x01110000554c783b */ /* 0x008fe80000000200 */
[----:B------:R-:W0:Y:S03]  /*2600*/  LDGDEPBAR ;  /* 0x00000000000079af */ /* 0x000e260000000000 */
[----:B------:R-:W-:Y:S01]  /*2610*/  HMMA.16816.F32 R56, R12, R42, R56 ;  /* 0x0000002a0c38723c */ /* 0x000fe20000001838 */
[----:B------:R-:W1:Y:S04]  /*2620*/  LDSM.16.M88.4 R40, [R0+0xc900] ;  /* 0x00c900000028783b */ /* 0x000e680000000200 */
[----:B------:R-:W3:Y:S03]  /*2630*/  LDSM.16.M88.4 R12, [R0+0xd100] ;  /* 0x00d10000000c783b */ /* 0x000ee60000000200 */
[C---:B----4-:R-:W-:Y:S08]  /*2640*/  HMMA.16816.F32 R32, R8.reuse, R72, R32 ;  /* 0x000000480820723c */ /* 0x050ff00000001820 */
[C---:B------:R-:W-:Y:S01]  /*2650*/  HMMA.16816.F32 R28, R8.reuse, R74, R28 ;  /* 0x0000004a081c723c */ /* 0x040fe2000000181c */
[----:B------:R-:W4:Y:S07]  /*2660*/  LDSM.16.M88.4 R72, [R0+0xd900] ;  /* 0x00d900000048783b */ /* 0x000f2e0000000200 */
[C---:B-----5:R-:W-:Y:S08]  /*2670*/  HMMA.16816.F32 R24, R8.reuse, R68, R24 ;  /* 0x000000440818723c */ /* 0x060ff00000001818 */
[C---:B------:R-:W-:Y:S01]  /*2680*/  HMMA.16816.F32 R20, R8.reuse, R70, R20 ;  /* 0x000000460814723c */ /* 0x040fe20000001814 */
        /* <DEDUP_REMOVED lines=8> */
[C---:B------:R-:W-:Y:S08]  /*2710*/  HMMA.16816.F32 R32, R36.reuse, R44, R32 ;  /* 0x0000002c2420723c */ /* 0x040ff00000001820 */
[C---:B------:R-:W-:Y:S01]  /*2720*/  HMMA.16816.F32 R28, R36.reuse, R46, R28 ;  /* 0x0000002e241c723c */ /* 0x040fe2000000181c */
[----:B------:R-:W5:Y:S07]  /*2730*/  LDSM.16.M88.4 R44, [R190+0xf100] ;  /* 0x00f10000be2c783b */ /* 0x000f6e0000000200 */
[C---:B-1----:R-:W-:Y:S08]  /*2740*/  HMMA.16816.F32 R24, R36.reuse, R40, R24 ;  /* 0x000000282418723c */ /* 0x042ff00000001818 */
[C---:B------:R-:W-:Y:S01]  /*2750*/  HMMA.16816.F32 R20, R36.reuse, R42, R20 ;  /* 0x0000002a2414723c */ /* 0x040fe20000001814 */
[----:B------:R-:W-:Y:S07]  /*2760*/  LDSM.16.M88.4 R40, [R188+0x4000] ;  /* 0x00400000bc28783b */ /* 0x000fee0000000200 */
[C---:B---3--:R-:W-:Y:S08]  /*2770*/  HMMA.16816.F32 R16, R36.reuse, R12, R16 ;  /* 0x0000000c2410723c */ /* 0x048ff00000001810 */
[C---:B------:R-:W-:Y:S01]  /*2780*/  HMMA.16816.F32 R64, R36.reuse, R14, R64 ;  /* 0x0000000e2440723c */ /* 0x040fe20000001840 */
[----:B------:R-:W1:Y:S07]  /*2790*/  LDSM.16.M88.4 R12, [R85+0xe100] ;  /* 0x00e10000550c783b */ /* 0x000e6e0000000200 */
[C---:B----4-:R-:W-:Y:S08]  /*27a0*/  HMMA.16816.F32 R60, R36.reuse, R72, R60 ;  /* 0x00000048243c723c */ /* 0x050ff0000000183c */
[----:B------:R-:W-:Y:S01]  /*27b0*/  HMMA.16816.F32 R56, R36, R74, R56 ;  /* 0x0000004a2438723c */ /* 0x000fe20000001838 */
[----:B------:R-:W3:Y:S04]  /*27c0*/  LDSM.16.M88.4 R36, [R85+0xe900] ;  /* 0x00e900005524783b */ /* 0x000ee80000000200 */
[----:B------:R-:W-:Y:S03]  /*27d0*/  LDSM.16.M88.4 R72, [R85+0xf900] ;  /* 0x00f900005548783b */ /* 0x000fe60000000200 */
[C---:B--2---:R-:W-:Y:S08]  /*27e0*/  HMMA.16816.F32 R32, R48.reuse, R8, R32 ;  /* 0x000000083020723c */ /* 0x044ff00000001820 */
[C---:B------:R-:W-:Y:S01]  /*27f0*/  HMMA.16816.F32 R28, R48.reuse, R10, R28 ;  /* 0x0000000a301c723c */ /* 0x040fe2000000181c */
[----:B------:R-:W2:Y:S07]  /*2800*/  LDSM.16.M88.4 R8, [R85+0xf100] ;  /* 0x00f100005508783b */ /* 0x000eae0000000200 */
[C---:B------:R-:W-:Y:S08]  /*2810*/  HMMA.16816.F32 R24, R48.reuse, R68, R24 ;  /* 0x000000443018723c */ /* 0x040ff00000001818 */
[C---:B------:R-:W-:Y:S01]  /*2820*/  HMMA.16816.F32 R20, R48.reuse, R70, R20 ;  /* 0x000000463014723c */ /* 0x040fe20000001814 */
[----:B------:R-:W-:Y:S07]  /*2830*/  LDSM.16.M88.4 R68, [R2+0xe100] ;  /* 0x00e100000244783b */ /* 0x000fee0000000200 */
[C---:B-----5:R-:W-:Y:S08]  /*2840*/  HMMA.16816.F32 R16, R48.reuse, R44, R16 ;  /* 0x0000002c3010723c */ /* 0x060ff00000001810 */
[----:B------:R-:W-:Y:S01]  /*2850*/  HMMA.16816.F32 R64, R48, R46, R64 ;  /* 0x0000002e3040723c */ /* 0x000fe20000001840 */
[----:B------:R-:W4:Y:S07]  /*2860*/  LDSM.16.M88.4 R44, [R187+0x4000] ;  /* 0x00400000bb2c783b */ /* 0x000f2e0000000200 */
[C---:B-1----:R-:W-:Y:S08]  /*2870*/  HMMA.16816.F32 R32, R40.reuse, R12, R32 ;  /* 0x0000000c2820723c */ /* 0x042ff00000001820 */
[----:B------:R-:W-:Y:S01]  /*2880*/  HMMA.16816.F32 R28, R40, R14, R28 ;  /* 0x0000000e281c723c */ /* 0x000fe2000000181c */
[----:B------:R-:W1:Y:S07]  /*2890*/  LDSM.16.M88.4 R12, [R2+0xe900] ;  /* 0x00e90000020c783b */ /* 0x000e6e0000000200 */
[C---:B------:R-:W-:Y:S08]  /*28a0*/  HMMA.16816.F32 R60, R48.reuse, R52, R60 ;  /* 0x00000034303c723c */ /* 0x040ff0000000183c */
[----:B------:R-:W-:Y:S01]  /*28b0*/  HMMA.16816.F32 R56, R48, R54, R56 ;  /* 0x000000363038723c */ /* 0x000fe20000001838 */
[----:B------:R-:W5:Y:S04]  /*28c0*/  LDSM.16.M88.4 R52, [R2+0xf100] ;  /* 0x00f100000234783b */ /* 0x000f680000000200 */
[----:B------:R-:W-:Y:S03]  /*28d0*/  LDSM.16.M88.4 R48, [R2+0xf900] ;  /* 0x00f900000230783b */ /* 0x000fe60000000200 */
[C---:B---3--:R-:W-:Y:S08]  /*28e0*/  HMMA.16816.F32 R24, R40.reuse, R36, R24 ;  /* 0x000000242818723c */ /* 0x048ff00000001818 */
[C---:B------:R-:W-:Y:S01]  /*28f0*/  HMMA.16816.F32 R20, R40.reuse, R38, R20 ;  /* 0x000000262814723c */ /* 0x040fe20000001814 */
[----:B------:R-:W-:Y:S07]  /*2900*/  LDSM.16.M88.4 R36, [R0+0xe100] ;  /* 0x00e100000024783b */ /* 0x000fee0000000200 */
[C---:B--2---:R-:W-:Y:S08]  /*2910*/  HMMA.16816.F32 R16, R40.reuse, R8, R16 ;  /* 0x000000082810723c */ /* 0x044ff00000001810 */
[----:B------:R-:W-:Y:S01]  /*2920*/  HMMA.16816.F32 R64, R40, R10, R64 ;  /* 0x0000000a2840723c */ /* 0x000fe20000001840 */
[----:B------:R-:W2:Y:S07]  /*2930*/  LDSM.16.M88.4 R8, [R186+0x4000] ;  /* 0x00400000ba08783b */ /* 0x000eae0000000200 */
[C---:B----4-:R-:W-:Y:S08]  /*2940*/  HMMA.16816.F32 R32, R44.reuse, R68, R32 ;  /* 0x000000442c20723c */ /* 0x050ff00000001820 */
[----:B------:R-:W-:Y:S01]  /*2950*/  HMMA.16816.F32 R28, R44, R70, R28 ;  /* 0x000000462c1c723c */ /* 0x000fe2000000181c */
[----:B------:R-:W-:Y:S07]  /*2960*/  LDSM.16.M88.4 R68, [R0+0xf900] ;  /* 0x00f900000044783b */ /* 0x000fee0000000200 */
[C---:B------:R-:W-:Y:S08]  /*2970*/  HMMA.16816.F32 R60, R40.reuse, R72, R60 ;  /* 0x00000048283c723c */ /* 0x040ff0000000183c */
[----:B------:R-:W-:Y:S01]  /*2980*/  HMMA.16816.F32 R56, R40, R74, R56 ;  /* 0x0000004a2838723c */ /* 0x000fe20000001838 */
[----:B------:R-:W3:Y:S04]  /*2990*/  LDSM.16.M88.4 R40, [R0+0xe900] ;  /* 0x00e900000028783b */ /* 0x000ee80000000200 */
[----:B------:R-:W-:Y:S03]  /*29a0*/  LDSM.16.M88.4 R72, [R188+0x8000] ;  /* 0x00800000bc48783b */ /* 0x000fe60000000200 */
[C---:B-1----:R-:W-:Y:S08]  /*29b0*/  HMMA.16816.F32 R24, R44.reuse, R12, R24 ;  /* 0x0000000c2c18723c */ /* 0x042ff00000001818 */
[C---:B------:R-:W-:Y:S01]  /*29c0*/  HMMA.16816.F32 R20, R44.reuse, R14, R20 ;  /* 0x0000000e2c14723c */ /* 0x040fe20000001814 */
[----:B------:R-:W1:Y:S07]  /*29d0*/  LDSM.16.M88.4 R12, [R0+0xf100] ;  /* 0x00f10000000c783b */ /* 0x000e6e0000000200 */
[C---:B-----5:R-:W-:Y:S08]  /*29e0*/  HMMA.16816.F32 R16, R44.reuse, R52, R16 ;  /* 0x000000342c10723c */ /* 0x060ff00000001810 */
[----:B------:R-:W-:Y:S01]  /*29f0*/  HMMA.16816.F32 R64, R44, R54, R64 ;  /* 0x000000362c40723c */ /* 0x000fe20000001840 */
[----:B------:R-:W-:Y:S07]  /*2a00*/  LDSM.16.M88.4 R52, [R190+0x10100] ;  /* 0x01010000be34783b */ /* 0x000fee0000000200 */
[C---:B--2---:R-:W-:Y:S08]  /*2a10*/  HMMA.16816.F32 R32, R8.reuse, R36, R32 ;  /* 0x000000240820723c */ /* 0x044ff00000001820 */
[----:B------:R-:W-:Y:S01]  /*2a20*/  HMMA.16816.F32 R28, R8, R38, R28 ;  /* 0x00000026081c723c */ /* 0x000fe2000000181c */
[----:B------:R-:W2:Y:S07]  /*2a30*/  LDSM.16.M88.4 R36, [R192+0x8000] ;  /* 0x00800000c024783b */ /* 0x000eae0000000200 */
[C---:B------:R-:W-:Y:S08]  /*2a40*/  HMMA.16816.F32 R60, R44.reuse, R48, R60 ;  /* 0x000000302c3c723c */ /* 0x040ff0000000183c */
[----:B------:R-:W-:Y:S01]  /*2a50*/  HMMA.16816.F32 R56, R44, R50, R56 ;  /* 0x000000322c38723c */ /* 0x000fe20000001838 */
[----:B------:R-:W4:Y:S04]  /*2a60*/  LDSM.16.M88.4 R48, [R190+0x10900] ;  /* 0x01090000be30783b */ /* 0x000f280000000200 */
[----:B------:R-:W-:Y:S03]  /*2a70*/  LDSM.16.M88.4 R44, [R190+0x11100] ;  /* 0x01110000be2c783b */ /* 0x000fe60000000200 */
[C---:B---3--:R-:W-:Y:S08]  /*2a80*/  HMMA.16816.F32 R24, R8.reuse, R40, R24 ;  /* 0x000000280818723c */ /* 0x048ff00000001818 */
[C---:B------:R-:W-:Y:S01]  /*2a90*/  HMMA.16816.F32 R20, R8.reuse, R42, R20 ;  /* 0x0000002a0814723c */ /* 0x040fe20000001814 */
[----:B------:R-:W-:Y:S07]  /*2aa0*/  LDSM.16.M88.4 R40, [R190+0x11900] ;  /* 0x01190000be28783b */ /* 0x000fee0000000200 */
[C---:B-1----:R-:W-:Y:S08]  /*2ab0*/  HMMA.16816.F32 R16, R8.reuse, R12, R16 ;  /* 0x0000000c0810723c */ /* 0x042ff00000001810 */
[C---:B------:R-:W-:Y:S01]  /*2ac0*/  HMMA.16816.F32 R64, R8.reuse, R14, R64 ;  /* 0x0000000e0840723c */ /* 0x040fe20000001840 */
[----:B------:R-:W1:Y:S07]  /*2ad0*/  LDSM.16.M88.4 R12, [R85+0x10100] ;  /* 0x01010000550c783b */ /* 0x000e6e0000000200 */
[C---:B------:R-:W-:Y:S08]  /*2ae0*/  HMMA.16816.F32 R60, R8.reuse, R68, R60 ;  /* 0x00000044083c723c */ /* 0x040ff0000000183c */
[----:B------:R-:W-:Y:S01]  /*2af0*/  HMMA.16816.F32 R56, R8, R70, R56 ;  /* 0x000000460838723c */ /* 0x000fe20000001838 */
[----:B------:R-:W3:Y:S04]  /*2b00*/  LDSM.16.M88.4 R8, [R85+0x10900] ;  /* 0x010900005508783b */ /* 0x000ee80000000200 */
[----:B------:R-:W-:Y:S03]  /*2b10*/  LDSM.16.M88.4 R68, [R85+0x11900] ;  /* 0x011900005544783b */ /* 0x000fe60000000200 */
[C---:B--2---:R-:W-:Y:S08]  /*2b20*/  HMMA.16816.F32 R32, R36.reuse, R52, R32 ;  /* 0x000000342420723c */ /* 0x044ff00000001820 */
[C---:B------:R-:W-:Y:S01]  /*2b30*/  HMMA.16816.F32 R28, R36.reuse, R54, R28 ;  /* 0x00000036241c723c */ /* 0x040fe2000000181c */
[----:B------:R-:W-:Y:S07]  /*2b40*/  LDSM.16.M88.4 R52, [R187+0x8000] ;  /* 0x00800000bb34783b */ /* 0x000fee0000000200 */
[C---:B----4-:R-:W-:Y:S08]  /*2b50*/  HMMA.16816.F32 R24, R36.reuse, R48, R24 ;  /* 0x000000302418723c */ /* 0x050ff00000001818 */
[----:B------:R-:W-:Y:S01]  /*2b60*/  HMMA.16816.F32 R20, R36, R50, R20 ;  /* 0x000000322414723c */ /* 0x000fe20000001814 */
[----:B------:R-:W2:Y:S07]  /*2b70*/  LDSM.16.M88.4 R48, [R2+0x10100] ;  /* 0x010100000230783b */ /* 0x000eae0000000200 */
[----:B-1----:R-:W-:Y:S08]  /*2b80*/  HMMA.16816.F32 R32, R72, R12, R32 ;  /* 0x0000000c4820723c */ /* 0x002ff00000001820 */
[C---:B------:R-:W-:Y:S08]  /*2b90*/  HMMA.16816.F32 R16, R36.reuse, R44, R16 ;  /* 0x0000002c2410723c */ /* 0x040ff00000001810 */
[----:B------:R-:W-:Y:S01]  /*2ba0*/  HMMA.16816.F32 R64, R36, R46, R64 ;  /* 0x0000002e2440723c */ /* 0x000fe20000001840 */
[----:B------:R-:W1:Y:S07]  /*2bb0*/  LDSM.16.M88.4 R44, [R2+0x10900] ;  /* 0x01090000022c783b */ /* 0x000e6e0000000200 */
[C---:B------:R-:W-:Y:S01]  /*2bc0*/  HMMA.16816.F32 R28, R72.reuse, R14, R28 ;  /* 0x0000000e481c723c */ /* 0x040fe2000000181c */
[----:B------:R-:W-:Y:S07]  /*2bd0*/  LDSM.16.M88.4 R12, [R0+0x10100] ;  /* 0x01010000000c783b */ /* 0x000fee0000000200 */
[C---:B---3--:R-:W-:Y:S08]  /*2be0*/  HMMA.16816.F32 R24, R72.reuse, R8, R24 ;  /* 0x000000084818723c */ /* 0x048ff00000001818 */
[----:B------:R-:W-:Y:S01]  /*2bf0*/  HMMA.16816.F32 R20, R72, R10, R20 ;  /* 0x0000000a4814723c */ /* 0x000fe20000001814 */
[----:B------:R-:W3:Y:S07]  /*2c00*/  LDSM.16.M88.4 R8, [R186+0x8000] ;  /* 0x00800000ba08783b */ /* 0x000eee0000000200 */
[C---:B------:R-:W-:Y:S08]  /*2c10*/  HMMA.16816.F32 R60, R36.reuse, R40, R60 ;  /* 0x00000028243c723c */ /* 0x040ff0000000183c */
[----:B------:R-:W-:Y:S01]  /*2c20*/  HMMA.16816.F32 R56, R36, R42, R56 ;  /* 0x0000002a2438723c */ /* 0x000fe20000001838 */
[----:B------:R-:W4:Y:S04]  /*2c30*/  LDSM.16.M88.4 R40, [R2+0x11100] ;  /* 0x011100000228783b */ /* 0x000f280000000200 */
[----:B------:R5:W1:Y:S03]  /*2c40*/  LDSM.16.M88.4 R36, [R2+0x11900] ;  /* 0x011900000224783b */ /* 0x000a660000000200 */
[C---:B--2---:R-:W-:Y:S08]  /*2c50*/  HMMA.16816.F32 R32, R52.reuse, R48, R32 ;  /* 0x000000303420723c */ /* 0x044ff00000001820 */
[----:B------:R-:W-:Y:S08]  /*2c60*/  HMMA.16816.F32 R28, R52, R50, R28 ;  /* 0x00000032341c723c */ /* 0x000ff0000000181c */
[C---:B------:R-:W-:Y:S08]  /*2c70*/  HMMA.16816.F32 R16, R72.reuse, R76, R16 ;  /* 0x0000004c4810723c */ /* 0x040ff00000001810 */
[C---:B------:R-:W-:Y:S08]  /*2c80*/  HMMA.16816.F32 R64, R72.reuse, R78, R64 ;  /* 0x0000004e4840723c */ /* 0x040ff00000001840 */
[C---:B------:R-:W-:Y:S08]  /*2c90*/  HMMA.16816.F32 R60, R72.reuse, R68, R60 ;  /* 0x00000044483c723c */ /* 0x040ff0000000183c */
[----:B------:R-:W-:Y:S01]  /*2ca0*/  HMMA.16816.F32 R56, R72, R70, R56 ;  /* 0x000000464838723c */ /* 0x000fe20000001838 */
[----:B------:R-:W2:Y:S07]  /*2cb0*/  LDSM.16.M88.4 R68, [R0+0x10900] ;  /* 0x010900000044783b */ /* 0x000eae0000000200 */
[----:B-1----:R-:W-:Y:S07]  /*2cc0*/  HMMA.16816.F32 R24, R52, R44, R24 ;  /* 0x0000002c3418723c */ /* 0x002fee0000001818 */
[----:B------:R-:W-:Y:S01]  /*2cd0*/  LOP3.LUT R45, R82, 0xffffffe0, RZ, 0xc0, !PT ;  /* 0xffffffe0522d7812 */ /* 0x000fe200078ec0ff */
[----:B---3--:R-:W-:Y:S04]  /*2ce0*/  HMMA.16816.F32 R32, R8, R12, R32 ;  /* 0x0000000c0820723c */ /* 0x008fe80000001820 */
[----:B-----5:R-:W-:-:S03]  /*2cf0*/  IMAD.IADD R2, R80, 0x1, -R45 ;  /* 0x0000000150027824 */ /* 0x020fc600078e0a2d */
[----:B------:R-:W-:Y:S01]  /*2d00*/  LEA.HI R13, R83, R80, RZ, 0x2 ;  /* 0x00000050530d7211 */ /* 0x000fe200078f10ff */
[----:B------:R-:W-:Y:S01]  /*2d10*/  HMMA.16816.F32 R28, R8, R14, R28 ;  /* 0x0000000e081c723c */ /* 0x000fe2000000181c */
[----:B------:R-:W-:Y:S02]  /*2d20*/  SHF.R.S32.HI R12, RZ, 0x1f, R81 ;  /* 0x0000001fff0c7819 */ /* 0x000fe40000011451 */
[----:B------:R-:W-:Y:S02]  /*2d30*/  LOP3.LUT R13, R13, 0xfffffffc, RZ, 0xc0, !PT ;  /* 0xfffffffc0d0d7812 */ /* 0x000fe400078ec0ff */
[----:B------:R-:W-:Y:S02]  /*2d40*/  LEA.HI R12, R12, R81, RZ, 0x3 ;  /* 0x000000510c0c7211 */ /* 0x000fe400078f18ff */
[----:B------:R-:W-:Y:S01]  /*2d50*/  SHF.R.S32.HI R15, RZ, 0x1f, R2 ;  /* 0x0000001fff0f7819 */ /* 0x000fe20000011402 */
[----:B------:R-:W-:Y:S01]  /*2d60*/  IMAD.IADD R13, R80, 0x1, -R13 ;  /* 0x00000001500d7824 */ /* 0x000fe200078e0a0d */
[----:B----4-:R-:W-:Y:S01]  /*2d70*/  HMMA.16816.F32 R16, R52, R40, R16 ;  /* 0x000000283410723c */ /* 0x010fe20000001810 */
[----:B------:R-:W-:-:S02]  /*2d80*/  LOP3.LUT R44, R12, 0xffffff8, RZ, 0xc0, !PT ;  /* 0x0ffffff80c2c7812 */ /* 0x000fc400078ec0ff */
[----:B------:R-:W-:Y:S02]  /*2d90*/  LEA.HI R12, R15, R2, RZ, 0x2 ;  /* 0x000000020f0c7211 */ /* 0x000fe400078f10ff */
[----:B------:R-:W-:Y:S01]  /*2da0*/  LEA.HI R14, R13, R13, RZ, 0x1 ;  /* 0x0000000d0d0e7211 */ /* 0x000fe200078f08ff */
[----:B------:R-:W-:Y:S01]  /*2db0*/  IMAD.IADD R81, R81, 0x1, -R44 ;  /* 0x0000000151517824 */ /* 0x000fe200078e0a2c */
[----:B------:R-:W-:Y:S01]  /*2dc0*/  LOP3.LUT R15, R12, 0x7ffffffc, RZ, 0xc0, !PT ;  /* 0x7ffffffc0c0f7812 */ /* 0x000fe200078ec0ff */
[----:B------:R-:W-:Y:S01]  /*2dd0*/  HMMA.16816.F32 R64, R52, R42, R64 ;  /* 0x0000002a3440723c */ /* 0x000fe20000001840 */
[----:B------:R-:W1:Y:S01]  /*2de0*/  LDSM.16.M88.4 R40, [R0+0x11100] ;  /* 0x011100000028783b */ /* 0x000e620000000200 */
[----:B------:R-:W-:Y:S02]  /*2df0*/  LOP3.LUT R14, R14, 0x1ffffffe, RZ, 0xc0, !PT ;  /* 0x1ffffffe0e0e7812 */ /* 0x000fe400078ec0ff */
[----:B------:R-:W-:-:S04]  /*2e00*/  IMAD.IADD R214, R2, 0x1, -R15 ;  /* 0x0000000102d67824 */ /* 0x000fc800078e0a0f */
[----:B------:R-:W-:Y:S01]  /*2e10*/  HMMA.16816.F32 R60, R52, R36, R60 ;  /* 0x00000024343c723c */ /* 0x000fe2000000183c */
[----:B------:R-:W-:-:S05]  /*2e20*/  IMAD.SHL.U32 R214, R214, 0x2, RZ ;  /* 0x00000002d6d67824 */ /* 0x000fca00078e00ff */
[----:B------:R-:W-:Y:S02]  /*2e30*/  IADD3 R2, -R214, R195, -R6 ;  /* 0x000000c3d6027210 */ /* 0x000fe40007ffe906 */
[C---:B------:R-:W-:Y:S01]  /*2e40*/  HMMA.16816.F32 R56, R52.reuse, R38, R56 ;  /* 0x000000263438723c */ /* 0x040fe20000001838 */
[----:B------:R3:W4:Y:S07]  /*2e50*/  LDSM.16.M88.4 R36, [R0+0x11900] ;  /* 0x011900000024783b */ /* 0x00072e0000000200 */
[----:B------:R-:W-:Y:S08]  /*2e60*/  HMMA.16816.F32 R20, R52, R46, R20 ;  /* 0x0000002e3414723c */ /* 0x000ff00000001814 */
[----:B--2---:R-:W-:Y:S01]  /*2e70*/  HMMA.16816.F32 R24, R8, R68, R24 ;  /* 0x000000440818723c */ /* 0x004fe20000001818 */
[----:B---3--:R-:W-:-:S07]  /*2e80*/  LEA.HI.SX32 R0, R12, R135, 0x1e ;  /* 0x000000870c007211 */ /* 0x008fce00078ff2ff */
[----:B-1----:R-:W-:Y:S01]  /*2e90*/  HMMA.16816.F32 R16, R8, R40, R16 ;  /* 0x000000280810723c */ /* 0x002fe20000001810 */
[----:B------:R-:W-:Y:S02]  /*2ea0*/  IMAD R81, R81, 0x10, R0 ;  /* 0x0000001051517824 */ /* 0x000fe400078e0200 */
[----:B------:R-:W-:-:S05]  /*2eb0*/  IMAD.IADD R0, R13, 0x1, -R14 ;  /* 0x000000010d007824 */ /* 0x000fca00078e0a0e */
[----:B------:R-:W-:Y:S01]  /*2ec0*/  HMMA.16816.F32 R20, R8, R70, R20 ;  /* 0x000000460814723c */ /* 0x000fe20000001814 */
[----:B------:R-:W-:-:S04]  /*2ed0*/  IMAD R205, R0, 0x8, R81 ;  /* 0x0000000800cd7824 */ /* 0x000fc800078e0251 */
[----:B------:R-:W-:-:S03]  /*2ee0*/  @P2 IMAD.HI.U32 R13, R205, c[0x0][0x2c8], RZ ;  /* 0x0000b200cd0d2a27 */ /* 0x000fc600078e00ff */
[----:B------:R-:W-:Y:S01]  /*2ef0*/  HMMA.16816.F32 R64, R8, R42, R64 ;  /* 0x0000002a0840723c */ /* 0x000fe20000001840 */
[----:B------:R-:W-:Y:S01]  /*2f00*/  IMAD.MOV.U32 R0, RZ, RZ, R205 ;  /* 0x000000ffff007224 */ /* 0x000fe200078e00cd */
[----:B------:R-:W-:-:S05]  /*2f10*/  @P2 SHF.R.U32.HI R0, RZ, c[0x0][0x2cc], R13 ;  /* 0x0000b300ff002a19 */ /* 0x000fca000001160d */
[----:B------:R-:W1:Y:S01]  /*2f20*/  SHFL.IDX PT, R13, R0, RZ, 0x1c1f ;  /* 0x001c1fff000d7589 */ /* 0x000e6200000e0000 */
[C---:B----4-:R-:W-:Y:S08]  /*2f30*/  HMMA.16816.F32 R60, R8.reuse, R36, R60 ;  /* 0x00000024083c723c */ /* 0x050ff0000000183c */
[----:B------:R-:W-:Y:S07]  /*2f40*/  HMMA.16816.F32 R56, R8, R38, R56 ;  /* 0x000000260838723c */ /* 0x000fee0000001838 */
[----:B------:R-:W-:-:S04]  /*2f50*/  IADD3 R9, R195, 0x1, -R6 ;  /* 0x00000001c3097810 */ /* 0x000fc80007ffe806 */
[----:B------:R-:W-:-:S04]  /*2f60*/  IADD3 R8, -R204, R9, -R214 ;  /* 0x00000009cc087210 */ /* 0x000fc80007ffe9d6 */
[C---:B------:R-:W-:Y:S02]  /*2f70*/  IADD3 R10, R8.reuse, c[0x0][0x328], RZ ;  /* 0x0000ca00080a7a10 */ /* 0x040fe40007ffe0ff */
[----:B------:R-:W-:-:S03]  /*2f80*/  IADD3 R8, R8, UR6, RZ ;  /* 0x0000000608087c10 */ /* 0x000fc6000fffe0ff */
[--C-:B-1----:R-:W-:Y:S02]  /*2f90*/  IMAD.IADD R9, R10, 0x1, R13.reuse ;  /* 0x000000010a097824 */ /* 0x102fe400078e020d */
[----:B------:R-:W-:-:S03]  /*2fa0*/  IMAD.IADD R12, R8, 0x1, R13 ;  /* 0x00000001080c7824 */ /* 0x000fc600078e020d */
[----:B------:R-:W-:Y:S01]  /*2fb0*/  IMNMX R14, R9, R2, PT ;  /* 0x00000002090e7217 */ /* 0x000fe20003800200 */
[----:B------:R-:W-:Y:S05]  /*2fc0*/  @!P3 BRA `(.L_x_2153) ;  /* 0x000001500000b947 */ /* 0x000fea0003800000 */
[----:B------:R-:W-:Y:S01]  /*2fd0*/  IADD3 R13, -R204, R195, R13 ;  /* 0x000000c3cc0d7210 */ /* 0x000fe20007ffe10d */
        /* <DEDUP_REMOVED lines=10> */
.L_x_2155:
[----:B------:R-:W-:-:S04]  /*3080*/  MOV R9, c[0x0][0x32c] ;  /* 0x0000cb0000097a02 */ /* 0x000fc80000000f00 */
[----:B------:R-:W-:-:S13]  /*3090*/  ISETP.NE.AND P0, PT, R9, 0x1, PT ;  /* 0x000000010900780c */ /* 0x000fda0003f05270 */
[----:B------:R-:W-:-:S05]  /*30a0*/  @P0 IMAD.HI.U32 R9, R13, c[0x0][0x330], RZ ;  /* 0x0000cc000d090a27 */ /* 0x000fca00078e00ff */
[----:B------:R-:W-:Y:S02]  /*30b0*/  @P0 SHF.R.U32.HI R13, RZ, c[0x0][0x334], R9 ;  /* 0x0000cd00ff0d0a19 */ /* 0x000fe40000011609 */
.L_x_2156:
[----:B------:R-:W-:Y:S05]  /*30c0*/  BSYNC B0 ;  /* 0x0000000000007941 */ /* 0x000fea0003800000 */
.L_x_2154:
[----:B------:R-:W-:-:S04]  /*30d0*/  IMAD R11, R13, c[0x0][0x32c], -R6 ;  /* 0x0000cb000d0b7a24 */ /* 0x000fc800078e0a06 */
[----:B------:R-:W-:-:S05]  /*30e0*/  IMAD.IADD R11, R11, 0x1, -R214 ;  /* 0x000000010b0b7824 */ /* 0x000fca00078e0ad6 */
[----:B------:R-:W-:Y:S02]  /*30f0*/  IADD3 R9, R11, c[0x0][0x32c], RZ ;  /* 0x0000cb000b097a10 */ /* 0x000fe40007ffe0ff */
[----:B------:R-:W-:Y:S02]  /*3100*/  IMNMX R12, R12, R11, !PT ;  /* 0x0000000b0c0c7217 */ /* 0x000fe40007800200 */
[----:B------:R-:W-:Y:S02]  /*3110*/  IMNMX R14, R14, R9, PT ;  /* 0x000000090e0e7217 */ /* 0x000fe40003800200 */
.L_x_2153:
[----:B------:R-:W-:-:S04]  /*3120*/  ISETP.GT.AND P1, PT, R133, RZ, PT ;  /* 0x000000ff8500720c */ /* 0x000fc80003f24270 */
[----:B------:R-:W-:-:S04]  /*3130*/  ISETP.GT.AND P0, PT, R12, RZ, P1 ;  /* 0x000000ff0c00720c */ /* 0x000fc80000f04270 */
        /* <DEDUP_REMOVED lines=30> */
[----:B------:R-:W1:Y:S03]  /*3320*/  SHFL.IDX PT, R17, R0, 0x1, 0x1c1f ;  /* 0x003c1f0000117f89 */ /* 0x000e6600000e0000 */
[----:B------:R-:W-:-:S04]  /*3330*/  ISETP.LT.OR P0, PT, R14, 0x29, P0 ;  /* 0x000000290e00780c */ /* 0x000fc80000701670 */
[----:B------:R-:W-:Y:S02]  /*3340*/  FSEL R171, R64, -INF , !P0 ;  /* 0xff80000040ab7808 */ /* 0x000fe40004000000 */
[----:B------:R-:W-:-:S04]  /*3350*/  ISETP.GT.AND P0, PT, R12, 0x29, P1 ;  /* 0x000000290c00780c */ /* 0x000fc80000f04270 */
[----:B------:R-:W-:-:S04]  /*3360*/  ISETP.LT.OR P0, PT, R14, 0x2a, P0 ;  /* 0x0000002a0e00780c */ /* 0x000fc80000701670 */
[----:B------:R-:W-:Y:S02]  /*3370*/  FSEL R167, R65, -INF , !P0 ;  /* 0xff80000041a77808 */ /* 0x000fe40004000000 */
[----:B------:R-:W-:-:S04]  /*3380*/  ISETP.GT.AND P0, PT, R12, 0x30, P1 ;  /* 0x000000300c00780c */ /* 0x000fc80000f04270 */
[----:B------:R-:W-:Y:S01]  /*3390*/  ISETP.LT.OR P0, PT, R14, 0x31, P0 ;  /* 0x000000310e00780c */ /* 0x000fe20000701670 */
[----:B-1----:R-:W-:-:S03]  /*33a0*/  IMAD.IADD R15, R10, 0x1, R17 ;  /* 0x000000010a0f7824 */ /* 0x002fc600078e0211 */
[----:B------:R-:W-:Y:S02]  /*33b0*/  FSEL R177, R60, -INF , !P0 ;  /* 0xff8000003cb17808 */ /* 0x000fe40004000000 */
[----:B------:R-:W-:Y:S02]  /*33c0*/  ISETP.GT.AND P0, PT, R12, 0x31, P1 ;  /* 0x000000310c00780c */ /* 0x000fe40000f04270 */
[----:B------:R-:W-:Y:S01]  /*33d0*/  IMNMX R2, R15, R2, PT ;  /* 0x000000020f027217 */ /* 0x000fe20003800200 */
[----:B------:R-:W-:Y:S01]  /*33e0*/  IMAD.IADD R15, R8, 0x1, R17 ;  /* 0x00000001080f7824 */ /* 0x000fe200078e0211 */
[----:B------:R-:W-:-:S04]  /*33f0*/  ISETP.LT.OR P0, PT, R14, 0x32, P0 ;  /* 0x000000320e00780c */ /* 0x000fc80000701670 */
[----:B------:R-:W-:Y:S02]  /*3400*/  FSEL R175, R61, -INF , !P0 ;  /* 0xff8000003daf7808 */ /* 0x000fe40004000000 */
[----:B------:R-:W-:-:S04]  /*3410*/  ISETP.GT.AND P0, PT, R12, 0x38, P1 ;  /* 0x000000380c00780c */ /* 0x000fc80000f04270 */
[----:B------:R-:W-:-:S04]  /*3420*/  ISETP.LT.OR P0, PT, R14, 0x39, P0 ;  /* 0x000000390e00780c */ /* 0x000fc80000701670 */
[----:B------:R-:W-:Y:S02]  /*3430*/  FSEL R143, R56, -INF , !P0 ;  /* 0xff800000388f7808 */ /* 0x000fe40004000000 */
[----:B------:R-:W-:-:S04]  /*3440*/  ISETP.GT.AND P0, PT, R12, 0x39, P1 ;  /* 0x000000390c00780c */ /* 0x000fc80000f04270 */
[----:B------:R-:W-:-:S04]  /*3450*/  ISETP.LT.OR P0, PT, R14, 0x3a, P0 ;  /* 0x0000003a0e00780c */ /* 0x000fc80000701670 */
[----:B------:R-:W-:Y:S01]  /*3460*/  FSEL R141, R57, -INF , !P0 ;  /* 0xff800000398d7808 */ /* 0x000fe20004000000 */
        /* <DEDUP_REMOVED lines=12> */
.L_x_2159:
[----:B------:R-:W-:-:S04]  /*3530*/  MOV R0, c[0x0][0x32c] ;  /* 0x0000cb0000007a02 */ /* 0x000fc80000000f00 */
[----:B------:R-:W-:-:S13]  /*3540*/  ISETP.NE.AND P0, PT, R0, 0x1, PT ;  /* 0x000000010000780c */ /* 0x000fda0003f05270 */
[----:B------:R-:W-:-:S05]  /*3550*/  @P0 IMAD.HI.U32 R0, R17, c[0x0][0x330], RZ ;  /* 0x0000cc0011000a27 */ /* 0x000fca00078e00ff */
[----:B------:R-:W-:Y:S02]  /*3560*/  @P0 SHF.R.U32.HI R17, RZ, c[0x0][0x334], R0 ;  /* 0x0000cd00ff110a19 */ /* 0x000fe40000011600 */
.L_x_2160:
[----:B------:R-:W-:Y:S05]  /*3570*/  BSYNC B0 ;  /* 0x0000000000007941 */ /* 0x000fea0003800000 */
.L_x_2158:
[----:B------:R-:W-:-:S04]  /*3580*/  IMAD R17, R17, c[0x0][0x32c], -R6 ;  /* 0x0000cb0011117a24 */ /* 0x000fc800078e0a06 */
[----:B------:R-:W-:-:S05]  /*3590*/  IMAD.IADD R0, R17, 0x1, -R214 ;  /* 0x0000000111007824 */ /* 0x000fca00078e0ad6 */
[----:B------:R-:W-:Y:S02]  /*35a0*/  IADD3 R17, R0, c[0x0][0x32c], RZ ;  /* 0x0000cb0000117a10 */ /* 0x000fe40007ffe0ff */
[----:B------:R-:W-:Y:S02]  /*35b0*/  IMNMX R15, R15, R0, !PT ;  /* 0x000000000f0f7217 */ /* 0x000fe40007800200 */
[----:B------:R-:W-:Y:S02]  /*35c0*/  IMNMX R2, R2, R17, PT ;  /* 0x0000001102027217 */ /* 0x000fe40003800200 */
.L_x_2157:
[----:B------:R-:W-:Y:S01]  /*35d0*/  ISETP.GT.AND P0, PT, R15, 0x8, P1 ;  /* 0x000000080f00780c */ /* 0x000fe20000f04270 */
[----:B------:R-:W-:-:S04]  /*35e0*/  DEPBAR.LE SB0, 0x2 ;  /* 0x000080800000791a */ /* 0x000fc80000000000 */
[----:B------:R-:W-:Y:S01]  /*35f0*/  BAR.SYNC.DEFER_BLOCKING 0x0 ;  /* 0x0000000000007b1d */ /* 0x000fe20000010000 */
[----:B------:R-:W-:Y:S01]  /*3600*/  ISETP.LT.OR P0, PT, R2, 0x9, P0 ;  /* 0x000000090200780c */ /* 0x000fe20000701670 */
[----:B------:R-:W-:Y:S01]  /*3610*/  IMAD.SHL.U32 R185, R4, 0x2, RZ ;  /* 0x0000000204b97824 */ /* 0x000fe200078e00ff */
[----:B------:R-:W-:Y:S02]  /*3620*/  IADD3 R0, R133, -0x3, RZ ;  /* 0xfffffffd85007810 */ /* 0x000fe40007ffe0ff */
[----:B------:R-:W-:Y:S01]  /*3630*/  FSEL R30, R30, -INF , !P0 ;  /* 0xff8000001e1e7808 */ /* 0x000fe20004000000 */
        /* <DEDUP_REMOVED lines=8> */
[----:B------:R-:W-:-:S04]  /*36c0*/  ISETP.GT.AND P0, PT, R15, 0x10, P1 ;  /* 0x000000100f00780c */ /* 0x000fc80000f04270 */
[----:B------:R-:W-:Y:S01]  /*36d0*/  ISETP.LT.OR P0, PT, R2, 0x11, P0 ;  /* 0x000000110200780c */ /* 0x000fe20000701670 */
[----:B------:R-:W-:Y:S03]  /*36e0*/  LDSM.16.MT88.4 R40, [R185+0x2100] ;  /* 0x00210000b928783b */ /* 0x000fe60000004200 */
[----:B------:R-:W-:Y:S02]  /*36f0*/  FSEL R26, R26, -INF , !P0 ;  /* 0xff8000001a1a7808 */ /* 0x000fe40004000000 */
[----:B------:R-:W-:Y:S01]  /*3700*/  ISETP.GT.AND P0, PT, R15, 0x11, P1 ;  /* 0x000000110f00780c */ /* 0x000fe20000f04270 */
[----:B------:R-:W-:Y:S03]  /*3710*/  LDSM.16.MT88.4 R124, [R185+0x100] ;  /* 0x00010000b97c783b */ /* 0x000fe60000004200 */
[----:B------:R-:W-:Y:S01]  /*3720*/  ISETP.LT.OR P0, PT, R2, 0x12, P0 ;  /* 0x000000120200780c */ /* 0x000fe20000701670 */
[----:B------:R-:W-:Y:S03]  /*3730*/  LDSM.16.MT88.4 R104, [R172+0x100] ;  /* 0x00010000ac68783b */ /* 0x000fe60000004200 */
[----:B------:R-:W-:Y:S01]  /*3740*/  FSEL R12, R27, -INF , !P0 ;  /* 0xff8000001b0c7808 */ /* 0x000fe20004000000 */
[----:B------:R-:W-:Y:S01]  /*3750*/  LDSM.16.MT88.4 R112, [R184+0x100] ;  /* 0x00010000b870783b */ /* 0x000fe20000004200 */
[----:B------:R-:W-:-:S03]  /*3760*/  ISETP.GT.AND P0, PT, R15, 0x18, P1 ;  /* 0x000000180f00780c */ /* 0x000fc60000f04270 */
[----:B------:R-:W-:Y:S01]  /*3770*/  LDSM.16.MT88.4 R120, [R3+0x100] ;  /* 0x000100000378783b */ /* 0x000fe20000004200 */
[----:B------:R-:W-:-:S03]  /*3780*/  ISETP.LT.OR P0, PT, R2, 0x19, P0 ;  /* 0x000000190200780c */ /* 0x000fc60000701670 */
[----:B------:R-:W-:Y:S01]  /*3790*/  LDSM.16.MT88.4 R48, [R172+0x2100] ;  /* 0x00210000ac30783b */ /* 0x000fe20000004200 */
        /* <DEDUP_REMOVED lines=21> */
[----:B------:R-:W-:Y:S03]  /*38f0*/  LDSM.16.MT88.4 R64, [R163+0x2100] ;  /* 0x00210000a340783b */ /* 0x000fe60000004200 */
        /* <DEDUP_REMOVED lines=17> */
[----:B------:R-:W-:Y:S01]  /*3a10*/  ISETP.GE.AND P0, PT, R0, R194, PT ;  /* 0x000000c20000720c */ /* 0x000fe20003f06270 */
[----:B------:R-:W-:-:S12]  /*3a20*/  LDSM.16.MT88.4 R56, [R184+0x2100] ;  /* 0x00210000b838783b */ /* 0x000fd80000004200 */
[----:B------:R-:W-:Y:S01]  /*3a30*/  @P0 SHF.R.S32.HI R2, RZ, 0x1f, R0 ;  /* 0x0000001fff020819 */ /* 0x000fe20000011400 */
[----:B------:R-:W-:Y:S02]  /*3a40*/  @P0 IMAD R5, R5, R0, RZ ;  /* 0x0000000005050224 */ /* 0x000fe400078e02ff */
[----:B------:R-:W-:-:S04]  /*3a50*/  @P0 IMAD.WIDE.U32 R16, R0, R7, R212 ;  /* 0x0000000700100225 */ /* 0x000fc800078e00d4 */
[----:B------:R-:W-:Y:S01]  /*3a60*/  @P0 IMAD R0, R2, R7, R5 ;  /* 0x0000000702000224 */ /* 0x000fe200078e0205 */
[----:B------:R-:W-:Y:S02]  /*3a70*/  @P0 LEA R148, P1, R16, c[0x0][0x1c8], 0x1 ;  /* 0x0000720010940a11 */ /* 0x000fe400078208ff */
[----:B------:R-:W-:Y:S01]  /*3a80*/  FMNMX.FTZ R5, R34, R14, !PT ;  /* 0x0000000e22057209 */ /* 0x000fe20007810000 */
[----:B------:R-:W-:-:S03]  /*3a90*/  @P0 IMAD.IADD R0, R17, 0x1, R0 ;  /* 0x0000000111000824 */ /* 0x000fc600078e0200 */
[----:B------:R-:W-:Y:S02]  /*3aa0*/  FMNMX.FTZ R5, R30, R5, !PT ;  /* 0x000000051e057209 */ /* 0x000fe40007810000 */
[----:B------:R-:W-:Y:S02]  /*3ab0*/  @P0 LEA.HI.X R149, R16, c[0x0][0x1cc], R0, 0x1, P1 ;  /* 0x0000730010950a11 */ /* 0x000fe400008f0c00 */
[----:B------:R-:W-:Y:S02]  /*3ac0*/  FMNMX.FTZ R0, R32, R33, !PT ;  /* 0x0000002120007209 */ /* 0x000fe40007810000 */
[----:B------:R-:W-:Y:S02]  /*3ad0*/  FMNMX.FTZ R5, R6, R5, !PT ;  /* 0x0000000506057209 */ /* 0x000fe40007810000 */
[----:B------:R-:W-:Y:S02]  /*3ae0*/  FMNMX.FTZ R0, R13, R0, !PT ;  /* 0x000000000d007209 */ /* 0x000fe40007810000 */
[----:B------:R-:W-:-:S02]  /*3af0*/  FMNMX.FTZ R5, R26, R5, !PT ;  /* 0x000000051a057209 */ /* 0x000fc40007810000 */
[----:B------:R-:W-:Y:S02]  /*3b00*/  FMNMX.FTZ R0, R29, R0, !PT ;  /* 0x000000001d007209 */ /* 0x000fe40007810000 */
[----:B------:R-:W-:Y:S02]  /*3b10*/  FMNMX.FTZ R5, R12, R5, !PT ;  /* 0x000000050c057209 */ /* 0x000fe40007810000 */
        /* <DEDUP_REMOVED lines=21> */
[----:B------:R-:W-:Y:S01]  /*3c70*/  @P0 LEA R146, P1, R201, R148, 0x1 ;  /* 0x00000094c9920211 */ /* 0x000fe200078208ff */
[----:B------:R-:W1:Y:S01]  /*3c80*/  SHFL.BFLY PT, R5, R16, 0x2, 0x1f ;  /* 0x0c401f0010057f89 */ /* 0x000e6200000e0000 */
[----:B------:R-:W-:-:S02]  /*3c90*/  FMNMX.FTZ R0, R141, R0, !PT ;  /* 0x000000008d007209 */ /* 0x000fc40007810000 */
[----:B------:R-:W-:-:S03]  /*3ca0*/  @P0 LEA.HI.X R147, R201, R149, R200, 0x1, P1 ;  /* 0x00000095c9930211 */ /* 0x000fc600008f0cc8 */
[----:B------:R-:W2:Y:S01]  /*3cb0*/  SHFL.BFLY PT, R7, R0, 0x2, 0x1f ;  /* 0x0c401f0000077f89 */ /* 0x000ea200000e0000 */
[----:B-1----:R-:W-:-:S03]  /*3cc0*/  FMNMX.FTZ R5, R16, R5, !PT ;  /* 0x0000000510057209 */ /* 0x002fc60007810000 */
[----:B------:R-:W-:Y:S01]  /*3cd0*/  LDSM.16.MT88.4 R16, [R184+0x2900] ;  /* 0x00290000b810783b */ /* 0x000fe20000004200 */
[----:B--2---:R-:W-:-:S03]  /*3ce0*/  FMNMX.FTZ R7, R0, R7, !PT ;  /* 0x0000000700077209 */ /* 0x004fc60007810000 */
[----:B------:R-:W1:Y:S04]  /*3cf0*/  SHFL.BFLY PT, R0, R5, 0x1, 0x1f ;  /* 0x0c201f0005007f89 */ /* 0x000e6800000e0000 */
[----:B------:R-:W2:Y:S01]  /*3d00*/  SHFL.BFLY PT, R2, R7, 0x1, 0x1f ;  /* 0x0c201f0007027f89 */ /* 0x000ea200000e0000 */
[----:B-1----:R-:W-:Y:S02]  /*3d10*/  FMNMX.FTZ R0, R5, R0, !PT ;  /* 0x0000000005007209 */ /* 0x002fe40007810000 */
[----:B--2---:R-:W-:-:S03]  /*3d20*/  FMNMX.FTZ R2, R7, R2, !PT ;  /* 0x0000000207027209 */ /* 0x004fc60007810000 */
[----:B------:R-:W-:Y:S01]  /*3d30*/  FMUL.FTZ R169, R0, c[0x0][0x2d0] ;  /* 0x0000b40000a97a20 */ /* 0x000fe20000410000 */
[C---:B------:R-:W-:Y:S01]  /*3d40*/  FSETP.NEU.FTZ.AND P1, PT, R2.reuse, -INF , PT ;  /* 0xff8000000200780b */ /* 0x040fe20003f3d000 */
[----:B------:R-:W-:-:S05]  /*3d50*/  FMUL.FTZ R180, R2, c[0x0][0x2d0] ;  /* 0x0000b40002b47a20 */ /* 0x000fca0000410000 */
[----:B------:R-:W-:Y:S02]  /*3d60*/  FSEL R180, R180, RZ, P1 ;  /* 0x000000ffb4b47208 */ /* 0x000fe40000800000 */
[----:B------:R-:W-:-:S03]  /*3d70*/  FSETP.NEU.FTZ.AND P1, PT, R0, -INF , PT ;  /* 0xff8000000000780b */ /* 0x000fc60003f3d000 */
[--C-:B------:R-:W-:Y:S01]  /*3d80*/  FFMA.FTZ R160, R32, c[0x0][0x2d0], -R180.reuse ;  /* 0x0000b40020a07a23 */ /* 0x100fe200000108b4 */
[----:B------:R-:W-:Y:S01]  /*3d90*/  FSEL R169, R169, RZ, P1 ;  /* 0x000000ffa9a97208 */ /* 0x000fe20000800000 */
[--C-:B------:R-:W-:Y:S02]  /*3da0*/  FFMA.FTZ R159, R33, c[0x0][0x2d0], -R180.reuse ;  /* 0x0000b400219f7a23 */ /* 0x100fe400000108b4 */
[--C-:B------:R-:W-:Y:S02]  /*3db0*/  FFMA.FTZ R157, R13, c[0x0][0x2d0], -R180.reuse ;  /* 0x0000b4000d9d7a23 */ /* 0x100fe400000108b4 */
[----:B------:R-:W-:Y:S01]  /*3dc0*/  FFMA.FTZ R154, R29, c[0x0][0x2d0], -R180 ;  /* 0x0000b4001d9a7a23 */ /* 0x000fe200000108b4 */
[----:B------:R-:W-:Y:S01]  /*3dd0*/  MUFU.EX2 R160, R160 ;  /* 0x000000a000a07308 */ /* 0x000fe20000000800 */
[--C-:B------:R-:W-:Y:S02]  /*3de0*/  FFMA.FTZ R162, R34, c[0x0][0x2d0], -R169.reuse ;  /* 0x0000b40022a27a23 */ /* 0x100fe400000108a9 */
[--C-:B------:R-:W-:Y:S01]  /*3df0*/  FFMA.FTZ R161, R14, c[0x0][0x2d0], -R169.reuse ;  /* 0x0000b4000ea17a23 */ /* 0x100fe200000108a9 */
[----:B------:R-:W-:Y:S01]  /*3e00*/  LDSM.16.MT88.4 R32, [R184+0x900] ;  /* 0x00090000b820783b */ /* 0x000fe20000004200 */
[----:B------:R-:W-:-:S02]  /*3e10*/  FFMA.FTZ R164, R30, c[0x0][0x2d0], -R169 ;  /* 0x0000b4001ea47a23 */ /* 0x000fc400000108a9 */
[--C-:B------:R-:W-:Y:S01]  /*3e20*/  FFMA.FTZ R155, R6, c[0x0][0x2d0], -R169.reuse ;  /* 0x0000b400069b7a23 */ /* 0x100fe200000108a9 */
[----:B------:R-:W1:Y:S01]  /*3e30*/  MUFU.EX2 R159, R159 ;  /* 0x0000009f009f7308 */ /* 0x000e620000000800 */
[----:B------:R2:W3:Y:S01]  /*3e40*/  LDSM.16.MT88.4 R4, [R3+0x4100] ;  /* 0x004100000304783b */ /* 0x0004e20000004200 */
[--C-:B------:R-:W-:Y:S02]  /*3e50*/  FFMA.FTZ R158, R11, c[0x0][0x2d0], -R180.reuse ;  /* 0x0000b4000b9e7a23 */ /* 0x100fe400000108b4 */
[--C-:B------:R-:W-:Y:S01]  /*3e60*/  FFMA.FTZ R152, R9, c[0x0][0x2d0], -R180.reuse ;  /* 0x0000b40009987a23 */ /* 0x100fe200000108b4 */
[----:B------:R-:W-:Y:S01]  /*3e70*/  LDSM.16.MT88.4 R28, [R163+0x900] ;  /* 0x00090000a31c783b */ /* 0x000fe20000004200 */
[----:B------:R-:W-:Y:S02]  /*3e80*/  FFMA.FTZ R150, R10, c[0x0][0x2d0], -R169 ;  /* 0x0000b4000a967a23 */ /* 0x000fe400000108a9 */
[----:B------:R-:W-:Y:S01]  /*3e90*/  MUFU.EX2 R157, R157 ;  /* 0x0000009d009d7308 */ /* 0x000fe20000000800 */
[----:B------:R-:W-:-:S02]  /*3ea0*/  FFMA.FTZ R153, R25, c[0x0][0x2d0], -R180 ;  /* 0x0000b40019997a23 */ /* 0x000fc400000108b4 */
[--C-:B------:R-:W-:Y:S02]  /*3eb0*/  FFMA.FTZ R145, R21, c[0x0][0x2d0], -R180.reuse ;  /* 0x0000b40015917a23 */ /* 0x100fe400000108b4 */
[--C-:B------:R-:W-:Y:S01]  /*3ec0*/  FFMA.FTZ R156, R26, c[0x0][0x2d0], -R169.reuse ;  /* 0x0000b4001a9c7a23 */ /* 0x100fe200000108a9 */
[----:B------:R-:W-:Y:S01]  /*3ed0*/  LDSM.16.MT88.4 R20, [R185+0x900] ;  /* 0x00090000b914783b */ /* 0x000fe20000004200 */
[--C-:B------:R-:W-:Y:S01]  /*3ee0*/  FFMA.FTZ R151, R12, c[0x0][0x2d0], -R169.reuse ;  /* 0x0000b4000c977a23 */ /* 0x100fe200000108a9 */
[----:B------:R-:W4:Y:S01]  /*3ef0*/  MUFU.EX2 R154, R154 ;  /* 0x0000009a009a7308 */ /* 0x000f220000000800 */
[----:B-1----:R-:W-:Y:S01]  /*3f00*/  F2FP.PACK_AB R96, R159, R160 ;  /* 0x000000a09f60723e */ /* 0x002fe200000000ff */
[----:B------:R-:W-:Y:S01]  /*3f10*/  LDSM.16.MT88.4 R12, [R163+0x2900] ;  /* 0x00290000a30c783b */ /* 0x000fe20000004200 */
[--C-:B------:R-:W-:Y:S02]  /*3f20*/  FFMA.FTZ R168, R173, c[0x0][0x2d0], -R180.reuse ;  /* 0x0000b400ada87a23 */ /* 0x100fe400000108b4 */
[--C-:B------:R-:W-:Y:S01]  /*3f30*/  FFMA.FTZ R166, R171, c[0x0][0x2d0], -R180.reuse ;  /* 0x0000b400aba67a23 */ /* 0x100fe200000108b4 */
[----:B------:R-:W-:Y:S01]  /*3f40*/  LDSM.16.MT88.4 R24, [R172+0x2900] ;  /* 0x00290000ac18783b */ /* 0x000fe20000004200 */
[----:B------:R-:W-:Y:S01]  /*3f50*/  FFMA.FTZ R165, R165, c[0x0][0x2d0], -R180 ;  /* 0x0000b400a5a57a23 */ /* 0x000fe200000108b4 */
[----:B------:R-:W-:Y:S01]  /*3f60*/  MUFU.EX2 R162, R162 ;  /* 0x000000a200a27308 */ /* 0x000fe20000000800 */
[----:B--2---:R-:W-:-:S02]  /*3f70*/  FFMA.FTZ R3, R8, c[0x0][0x2d0], -R169 ;  /* 0x0000b40008037a23 */ /* 0x004fc400000108a9 */
[----:B------:R-:W1:Y:S01]  /*3f80*/  LDSM.16.MT88.4 R8, [R185+0x2900] ;  /* 0x00290000b908783b */ /* 0x000e620000004200 */
[----:B------:R-:W-:Y:S02]  /*3f90*/  FFMA.FTZ R167, R167, c[0x0][0x2d0], -R180 ;  /* 0x0000b400a7a77a23 */ /* 0x000fe400000108b4 */
[--C-:B------:R-:W-:Y:S02]  /*3fa0*/  FFMA.FTZ R171, R216, c[0x0][0x2d0], -R169.reuse ;  /* 0x0000b400d8ab7a23 */ /* 0x100fe400000108a9 */
[----:B------:R-:W2:Y:S01]  /*3fb0*/  MUFU.EX2 R161, R161 ;  /* 0x000000a100a17308 */ /* 0x000ea20000000800 */
[----:B----4-:R-:W-:Y:S01]  /*3fc0*/  F2FP.PACK_AB R98, R154, R157 ;  /* 0x0000009d9a62723e */ /* 0x010fe200000000ff */
[--C-:B------:R-:W-:Y:S02]  /*3fd0*/  FFMA.FTZ R174, R174, c[0x0][0x2d0], -R169.reuse ;  /* 0x0000b400aeae7a23 */ /* 0x100fe400000108a9 */
[--C-:B------:R-:W-:Y:S02]  /*3fe0*/  FFMA.FTZ R173, R182, c[0x0][0x2d0], -R169.reuse ;  /* 0x0000b400b6ad7a23 */ /* 0x100fe400000108a9 */
[----:B------:R-:W-:-:S02]  /*3ff0*/  FFMA.FTZ R178, R178, c[0x0][0x2d0], -R169 ;  /* 0x0000b400b2b27a23 */ /* 0x000fc400000108a9 */
        /* <DEDUP_REMOVED lines=65> */
[C---:B---3--:R-:W-:Y:S07]  /*4410*/  HMMA.16816.F32 R92, R96.reuse, R4, RZ ;  /* 0x00000004605c723c */ /* 0x048fee00000018ff */
        /* <DEDUP_REMOVED lines=8> */
[----:B-----5:R-:W-:Y:S01]  /*44a0*/  F2FP.PACK_AB R7, R3, R150 ;  /* 0x000000960307723e */ /* 0x020fe200000000ff */
        /* <DEDUP_REMOVED lines=152> */
.L_x_2162:
[----:B------:R-:W-:-:S13]  /*4e30*/  ISETP.NE.AND P0, PT, R3, 0x1, PT ;  /* 0x000000010300780c */ /* 0x000fda0003f05270 */
[----:B------:R-:W-:-:S05]  /*4e40*/  @P0 IMAD.HI.U32 R5, R6, c[0x0][0x330], RZ ;  /* 0x0000cc0006050a27 */ /* 0x000fca00078e00ff */
[----:B------:R-:W-:-:S05]  /*4e50*/  @P0 SHF.R.U32.HI R6, RZ, c[0x0][0x334], R5 ;  /* 0x0000cd00ff060a19 */ /* 0x000fca0000011605 */
.L_x_2163:
[----:B------:R-:W-:-:S05]  /*4e60*/  IMAD R3, R6, R3, c[0x0][0x32c] ;  /* 0x0000cb0006037624 */ /* 0x000fca00078e0203 */
[----:B------:R-:W-:-:S04]  /*4e70*/  IMNMX R4, R4, R3, PT ;  /* 0x0000000304047217 */ /* 0x000fc80003800200 */
.L_x_2161:
        /* <DEDUP_REMOVED lines=26> */
.L_x_2173:
[----:B------:R-:W-:Y:S04]  /*5020*/  DEPBAR.LE SB0, 0x2 ;  /* 0x000080800000791a */ /* 0x000fe80000000000 */
[----:B------:R-:W-:Y:S01]  /*5030*/  BAR.SYNC.DEFER_BLOCKING 0x0 ;  /* 0x0000000000007b1d */ /* 0x000fe20000010000 */
[----:B------:R-:W-:Y:S01]  /*5040*/  UIMAD UR4, UR5, 0x6000, URZ ;  /* 0x00006000050478a4 */ /* 0x000fe2000f8e023f */
[----:B------:R-:W-:Y:S02]  /*5050*/  ISETP.GE.AND P0, PT, R194, R219, PT ;  /* 0x000000dbc200720c */ /* 0x000fe40003f06270 */
[----:B------:R-:W-:Y:S02]  /*5060*/  ISETP.NE.AND P2, PT, R197, 0x1, PT ;  /* 0x00000001c500780c */ /* 0x000fe40003f45270 */
[----:B------:R-:W-:Y:S02]  /*5070*/  ISETP.GE.AND P3, PT, R196, 0x1, PT ;  /* 0x00000001c400780c */ /* 0x000fe40003f66270 */
[----:B------:R-:W-:Y:S05]  /*5080*/  IADD3 R135, R190, UR4, RZ ;  /* 0x00000004be877c10 */ /* 0x000fea000fffe0ff */
[--C-:B------:R-:W-:Y:S02]  /*5090*/  IMAD.IADD R133, R191, 0x1, R135.reuse ;  /* 0x00000001bf857824 */ /* 0x100fe400078e0287 */
[----:B------:R-:W-:Y:S01]  /*50a0*/  @!P0 IADD3 R176, R219, -0x1, RZ ;  /* 0xffffffffdbb08810 */ /* 0x000fe20007ffe0ff */
[C---:B------:R-:W-:Y:S01]  /*50b0*/  IMAD.IADD R0, R134.reuse, 0x1, R135 ;  /* 0x0000000186007824 */ /* 0x040fe200078e0287 */
[----:B------:R-:W-:Y:S01]  /*50c0*/  IADD3 R135, R191, R135, R134 ;  /* 0x00000087bf877210 */ /* 0x000fe20007ffe086 */
[----:B------:R-:W-:Y:S01]  /*50d0*/  IMAD.IADD R2, R134, 0x1, R133 ;  /* 0x0000000186027824 */ /* 0x000fe200078e0285 */
[----:B------:R-:W-:Y:S01]  /*50e0*/  @!P0 SHF.R.S32.HI R183, RZ, 0x1f, R176 ;  /* 0x0000001fffb78819 */ /* 0x000fe200000114b0 */
[----:B------:R-:W-:Y:S04]  /*50f0*/  LDSM.16.M88.4 R136, [R192] ;  /* 0x00000000c088783b */ /* 0x000fe80000000200 */
[----:B------:R-:W-:Y:S01]  /*5100*/  @!P0 IMAD R183, R183, c[0x0][0x208], RZ ;  /* 0x00008200b7b78a24 */ /* 0x000fe200078e02ff */
[----:B------:R-:W1:Y:S03]  /*5110*/  LDSM.16.M88.4 R140, [R190+UR4+0xc100] ;  /* 0x00c10004be8c783b */ /* 0x000e660008000200 */
[C---:B------:R-:W-:Y:S02]  /*5120*/  @!P0 IMAD R183, R176.reuse, c[0x0][0x20c], R183 ;  /* 0x00008300b0b78a24 */ /* 0x040fe400078e02b7 */
[----:B------:R-:W-:Y:S01]  /*5130*/  @!P0 IMAD.WIDE.U32 R176, R176, c[0x0][0x208], RZ ;  /* 0x00008200b0b08a25 */ /* 0x000fe200078e00ff */
[----:B------:R-:W2:Y:S03]  /*5140*/  LDSM.16.M88.4 R144, [R190+UR4+0xc900] ;  /* 0x00c90004be90783b */ /* 0x000ea60008000200 */
[----:B------:R-:W-:Y:S02]  /*5150*/  @!P0 IMAD.SHL.U32 R182, R176, 0x40, RZ ;  /* 0x00000040b0b68824 */ /* 0x000fe400078e00ff */
[----:B------:R-:W-:Y:S01]  /*5160*/  @!P0 IMAD.IADD R183, R177, 0x1, R183 ;  /* 0x00000001b1b78824 */ /* 0x000fe200078e02b7 */
[----:B------:R-:W3:Y:S02]  /*5170*/  LDSM.16.M88.4 R148, [R190+UR4+0xd100] ;  /* 0x00d10004be94783b */ /* 0x000ee40008000200 */
[----:B------:R-:W-:Y:S02]  /*5180*/  @!P0 IADD3 R178, P1, R182, R206, RZ ;  /* 0x000000ceb6b28210 */ /* 0x000fe40007f3e0ff */
[----:B------:R-:W-:Y:S01]  /*5190*/  @!P0 SHF.L.U64.HI R183, R176, 0x6, R183 ;  /* 0x00000006b0b78819 */ /* 0x000fe200000102b7 */
[----:B------:R-:W4:Y:S04]  /*51a0*/  LDSM.16.M88.4 R152, [R190+UR4+0xd900] ;  /* 0x00d90004be98783b */ /* 0x000f280008000200 */
[C---:B------:R-:W-:Y:S01]  /*51b0*/  @!P0 IMAD.X R177, R183.reuse, 0x1, R211, P1 ;  /* 0x00000001b7b18824 */ /* 0x040fe200008e06d3 */
[C---:B------:R-:W-:Y:S01]  /*51c0*/  @!P0 LEA R176, P1, R178.reuse, c[0x0][0x1f8], 0x1 ;  /* 0x00007e00b2b08a11 */ /* 0x040fe200078208ff */
[----:B------:R-:W-:Y:S03]  /*51d0*/  LDSM.16.M88.4 R156, [R133+0xd100] ;  /* 0x00d10000859c783b */ /* 0x000fe60000000200 */
[----:B------:R-:W-:Y:S02]  /*51e0*/  @!P0 LEA.HI.X R177, R178, c[0x0][0x1fc], R177, 0x1, P1 ;  /* 0x00007f00b2b18a11 */ /* 0x000fe400008f0cb1 */
[----:B------:R-:W-:Y:S01]  /*51f0*/  LDSM.16.M88.4 R160, [R133+0xd900] ;  /* 0x00d9000085a0783b */ /* 0x000fe20000000200 */
[C---:B------:R-:W-:Y:S05]  /*5200*/  @!P0 IADD3 R179, P1, R182.reuse, R229, RZ ;  /* 0x000000e5b6b38210 */ /* 0x040fea0007f3e0ff */
[----:B------:R-:W-:Y:S01]  /*5210*/  @!P0 IMAD.X R180, R183, 0x1, R228, P1 ;  /* 0x00000001b7b48824 */ /* 0x000fe200008e06e4 */
[C---:B------:R-:W-:Y:S04]  /*5220*/  @!P0 LEA R178, P1, R179.reuse, c[0x0][0x1f8], 0x1 ;  /* 0x00007e00b3b28a11 */ /* 0x040fe800078208ff */
[----:B------:R-:W-:Y:S02]  /*5230*/  @!P0 LEA.HI.X R179, R179, c[0x0][0x1fc], R180, 0x1, P1 ;  /* 0x00007f00b3b38a11 */ /* 0x000fe400008f0cb4 */
[----:B------:R-:W-:Y:S01]  /*5240*/  @!P0 IADD3 R181, P1, R182, R227, RZ ;  /* 0x000000e3b6b58210 */ /* 0x000fe20007f3e0ff */
[C---:B-1----:R-:W-:Y:S04]  /*5250*/  HMMA.16816.F32 R4, R136.reuse, R140, RZ ;  /* 0x0000008c8804723c */ /* 0x042fe800000018ff */
[----:B------:R-:W-:Y:S01]  /*5260*/  @!P0 IMAD.X R232, R183, 0x1, R226, P1 ;  /* 0x00000001b7e88824 */ /* 0x000fe200008e06e2 */
[C---:B------:R-:W-:Y:S03]  /*5270*/  @!P0 LEA R180, P1, R181.reuse, c[0x0][0x1f8], 0x1 ;  /* 0x00007e00b5b48a11 */ /* 0x040fe600078208ff */
[C---:B------:R-:W-:Y:S01]  /*5280*/  HMMA.16816.F32 R8, R136.reuse, R142, RZ ;  /* 0x0000008e8808723c */ /* 0x040fe200000018ff */
[----:B------:R-:W-:Y:S03]  /*5290*/  LDSM.16.M88.4 R140, [R188] ;  /* 0x00000000bc8c783b */ /* 0x000fe60000000200 */
[----:B------:R-:W-:Y:S02]  /*52a0*/  @!P0 LEA.HI.X R181, R181, c[0x0][0x1fc], R232, 0x1, P1 ;  /* 0x00007f00b5b58a11 */ /* 0x000fe400008f0ce8 */
[----:B------:R-:W-:Y:S02]  /*52b0*/  @!P0 IADD3 R182, P1, R199, R182, RZ ;  /* 0x000000b6c7b68210 */ /* 0x000fe40007f3e0ff */
[C---:B--2---:R-:W-:Y:S04]  /*52c0*/  HMMA.16816.F32 R12, R136.reuse, R144, RZ ;  /* 0x00000090880c723c */ /* 0x044fe800000018ff */
[----:B------:R-:W-:Y:S01]  /*52d0*/  @!P0 IMAD.X R183, R198, 0x1, R183, P1 ;  /* 0x00000001c6b78824 */ /* 0x000fe200008e06b7 */
[C---:B------:R-:W-:Y:S03]  /*52e0*/  @!P0 IADD3 R231, P1, R182.reuse, R206, RZ ;  /* 0x000000ceb6e78210 */ /* 0x040fe60007f3e0ff */
[C---:B------:R-:W-:Y:S01]  /*52f0*/  HMMA.16816.F32 R16, R136.reuse, R146, RZ ;  /* 0x000000928810723c */ /* 0x040fe200000018ff */
[----:B------:R-:W1:Y:S03]  /*5300*/  LDSM.16.M88.4 R144, [R133+0xc100] ;  /* 0x00c100008590783b */ /* 0x000e660000000200 */
[----:B------:R-:W-:Y:S01]  /*5310*/  @!P0 IMAD.X R234, R183, 0x1, R211, P1 ;  /* 0x00000001b7ea8824 */ /* 0x000fe200008e06d3 */
[C---:B------:R-:W-:Y:S03]  /*5320*/  @!P0 LEA R232, P1, R231.reuse, c[0x0][0x1f8], 0x1 ;  /* 0x00007e00e7e88a11 */ /* 0x040fe600078208ff */
[C---:B---3--:R-:W-:Y:S01]  /*5330*/  HMMA.16816.F32 R20, R136.reuse, R148, RZ ;  /* 0x000000948814723c */ /* 0x048fe200000018ff */
[----:B------:R-:W-:Y:S03]  /*5340*/  @!P0 LEA.HI.X R233, R231, c[0x0][0x1fc], R234, 0x1, P1 ;  /* 0x00007f00e7e98a11 */ /* 0x000fe600008f0cea */
[C---:B------:R-:W-:Y:S04]  /*5350*/  @!P0 IADD3 R231, P1, R182.reuse, R229, RZ ;  /* 0x000000e5b6e78210 */ /* 0x040fe80007f3e0ff */
[C---:B------:R-:W-:Y:S01]  /*5360*/  HMMA.16816.F32 R24, R136.reuse, R150, RZ ;  /* 0x000000968818723c */ /* 0x040fe200000018ff */
[----:B------:R-:W2:Y:S03]  /*5370*/  LDSM.16.M88.4 R148, [R133+0xc900] ;  /* 0x00c900008594783b */ /* 0x000ea60000000200 */
[----:B------:R-:W-:Y:S01]  /*5380*/  @!P0 IMAD.X R236, R183, 0x1, R228, P1 ;  /* 0x00000001b7ec8824 */ /* 0x000fe200008e06e4 */
[C---:B------:R-:W-:Y:S03]  /*5390*/  @!P0 LEA R234, P1, R231.reuse, c[0x0][0x1f8], 0x1 ;  /* 0x00007e00e7ea8a11 */ /* 0x040fe600078208ff */
[C---:B----4-:R-:W-:Y:S01]  /*53a0*/  HMMA.16816.F32 R28, R136.reuse, R152, RZ ;  /* 0x00000098881c723c */ /* 0x050fe200000018ff */
[----:B------:R-:W-:Y:S03]  /*53b0*/  @!P0 LEA.HI.X R235, R231, c[0x0][0x1fc], R236, 0x1, P1 ;  /* 0x00007f00e7eb8a11 */ /* 0x000fe600008f0cec */
[----:B------:R-:W-:Y:S04]  /*53c0*/  @!P0 IADD3 R182, P1, R182, R227, RZ ;  /* 0x000000e3b6b68210 */ /* 0x000fe80007f3e0ff */
[----:B------:R-:W-:Y:S01]  /*53d0*/  HMMA.16816.F32 R32, R136, R154, RZ ;  /* 0x0000009a8820723c */ /* 0x000fe200000018ff */
[----:B------:R-:W-:Y:S03]  /*53e0*/  @!P0 IMAD.X R231, R183, 0x1, R226, P1 ;  /* 0x00000001b7e78824 */ /* 0x000fe600008e06e2 */
[----:B------:R-:W-:Y:S01]  /*53f0*/  @!P0 IMAD R183, R216, 0x6000, R215 ;  /* 0x00006000d8b78824 */ /* 0x000fe200078e02d7 */
[C---:B------:R-:W-:Y:S03]  /*5400*/  @!P0 LEA R236, P1, R182.reuse, c[0x0][0x1f8], 0x1 ;  /* 0x00007e00b6ec8a11 */ /* 0x040fe600078208ff */
[C---:B-1----:R-:W-:Y:S01]  /*5410*/  HMMA.16816.F32 R4, R140.reuse, R144, R4 ;  /* 0x000000908c04723c */ /* 0x042fe20000001804 */
[----:B------:R-:W-:Y:S01]  /*5420*/  @!PT LDS RZ, [RZ] ;  /* 0x00000000fffff984 */ /* 0x000fe20000000800 */
[----:B------:R-:W-:Y:S01]  /*5430*/  @!PT LDS RZ, [RZ] ;  /* 0x00000000fffff984 */ /* 0x000fe20000000800 */
[----:B------:R-:W-:Y:S01]  /*5440*/  @!PT LDS RZ, [RZ] ;  /* 0x00000000fffff984 */ /* 0x000fe20000000800 */
[----:B------:R1:W-:Y:S04]  /*5450*/  @!P0 LDGSTS.E.BYPASS.LTC128B.128 [R183], [R176.64], !P5 ;  /* 0x00000000b0b78fae */ /* 0x0003e8000e901d48 */
[----:B------:R-:W-:Y:S01]  /*5460*/  @!P0 LEA.HI.X R237, R182, c[0x0][0x1fc], R231, 0x1, P1 ;  /* 0x00007f00b6ed8a11 */ /* 0x000fe200008f0ce7 */
[----:B------:R1:W-:Y:S02]  /*5470*/  @!P0 LDGSTS.E.BYPASS.LTC128B.128 [R183+0x2000], [R178.64], !P4 ;  /* 0x02000000b2b78fae */ /* 0x0003e4000e101d48 */
[C---:B------:R-:W-:Y:S03]  /*5480*/  HMMA.16816.F32 R8, R140.reuse, R146, R8 ;  /* 0x000000928c08723c */ /* 0x040fe60000001808 */
[----:B------:R3:W-:Y:S05]  /*5490*/  @!P0 LDGSTS.E.BYPASS.LTC128B.128 [R183+0x4000], [R180.64], !P6 ;  /* 0x04000000b4b78fae */ /* 0x0007ea000f101d48 */
[C---:B--2---:R-:W-:Y:S01]  /*54a0*/  HMMA.16816.F32 R12, R140.reuse, R148, R12 ;  /* 0x000000948c0c723c */ /* 0x044fe2000000180c */
[----:B------:R3:W-:Y:S05]  /*54b0*/  @!P0 LDGSTS.E.BYPASS.LTC128B.128 [R183+0x1000], [R232.64], !P5 ;  /* 0x01000000e8b78fae */ /* 0x0007ea000e901d48 */
[----:B------:R3:W-:Y:S02]  /*54c0*/  @!P0 LDGSTS.E.BYPASS.LTC128B.128 [R183+0x3000], [R234.64], !P4 ;  /* 0x03000000eab78fae */ /* 0x0007e4000e101d48 */
[C---:B------:R-:W-:Y:S03]  /*54d0*/  HMMA.16816.F32 R16, R140.reuse, R150, R16 ;  /* 0x000000968c10723c */ /* 0x040fe60000001810 */
[----:B------:R3:W-:Y:S01]  /*54e0*/  @!P0 LDGSTS.E.BYPASS.LTC128B.128 [R183+0x5000], [R236.64], !P6 ;  /* 0x05000000ecb78fae */ /* 0x0007e2000f101d48 */
[C---:B------:R-:W-:Y:S02]  /*54f0*/  ISETP.GE.AND P0, PT, R216.reuse, 0x1, PT ;  /* 0x00000001d800780c */ /* 0x040fe40003f06270 */
[----:B------:R-:W-:Y:S02]  /*5500*/  IADD3 R216, R216, 0x1, RZ ;  /* 0x00000001d8d87810 */ /* 0x000fe40007ffe0ff */
[C---:B------:R-:W-:Y:S01]  /*5510*/  HMMA.16816.F32 R20, R140.reuse, R156, R20 ;  /* 0x0000009c8c14723c */ /* 0x040fe20000001814 */
[----:B------:R-:W-:Y:S03]  /*5520*/  LDSM.16.M88.4 R136, [R187] ;  /* 0x00000000bb88783b */ /* 0x000fe60000000200 */
[----:B------:R-:W-:Y:S02]  /*5530*/  SEL R216, R216, RZ, !P0 ;  /* 0x000000ffd8d87207 */ /* 0x000fe40004000000 */
[----:B------:R-:W2:Y:S02]  /*5540*/  LDSM.16.M88.4 R152, [R0+0xc100] ;  /* 0x00c100000098783b */ /* 0x000ea40000000200 */
[C---:B------:R-:W-:Y:S03]  /*5550*/  HMMA.16816.F32 R24, R140.reuse, R158, R24 ;  /* 0x0000009e8c18723c */ /* 0x040fe60000001818 */
[----:B------:R-:W4:Y:S05]  /*5560*/  LDSM.16.M88.4 R164, [R0+0xc900] ;  /* 0x00c9000000a4783b */ /* 0x000f2a0000000200 */
[C---:B------:R-:W-:Y:S01]  /*5570*/  HMMA.16816.F32 R28, R140.reuse, R160, R28 ;  /* 0x000000a08c1c723c */ /* 0x040fe2000000181c */
[----:B------:R-:W5:Y:S05]  /*5580*/  LDSM.16.M88.4 R168, [R0+0xd100] ;  /* 0x00d1000000a8783b */ /* 0x000f6a0000000200 */
[----:B------:R-:W4:Y:S02]  /*5590*/  LDSM.16.M88.4 R172, [R0+0xd900] ;  /* 0x00d9000000ac783b */ /* 0x000f240000000200 */
[----:B------:R-:W-:Y:S03]  /*55a0*/  HMMA.16816.F32 R32, R140, R162, R32 ;  /* 0x000000a28c20723c */ /* 0x000fe60000001820 */
[----:B------:R-:W-:Y:S05]  /*55b0*/  LDSM.16.M88.4 R144, [R186] ;  /* 0x00000000ba90783b */ /* 0x000fea0000000200 */
[----:B------:R-:W5:Y:S05]  /*55c0*/  LDSM.16.M88.4 R148, [R2+0xc100] ;  /* 0x00c100000294783b */ /* 0x000f6a0000000200 */
[----:B------:R-:W5:Y:S05]  /*55d0*/  LDSM.16.M88.4 R156, [R2+0xc900] ;  /* 0x00c90000029c783b */ /* 0x000f6a0000000200 */
[----:B-1----:R-:W1:Y:S01]  /*55e0*/  LDSM.16.M88.4 R176, [R2+0xd100] ;  /* 0x00d1000002b0783b */ /* 0x002e620000000200 */
[C---:B--2---:R-:W-:Y:S04]  /*55f0*/  HMMA.16816.F32 R4, R136.reuse, R152, R4 ;  /* 0x000000988804723c */ /* 0x044fe80000001804 */
[----:B---3--:R-:W2:Y:S05]  /*5600*/  LDSM.16.M88.4 R180, [R2+0xd900] ;  /* 0x00d9000002b4783b */ /* 0x008eaa0000000200 */
[----:B------:R-:W-:Y:S01]  /*5610*/  LDSM.16.M88.4 R140, [R192+0x4000] ;  /* 0x00400000c08c783b */ /* 0x000fe20000000200 */
[C---:B------:R-:W-:Y:S04]  /*5620*/  HMMA.16816.F32 R8, R136.reuse, R154, R8 ;  /* 0x0000009a8808723c */ /* 0x040fe80000001808 */
[----:B------:R-:W3:Y:S04]  /*5630*/  LDSM.16.M88.4 R152, [R190+UR4+0xe100] ;  /* 0x00e10004be98783b */ /* 0x000ee80008000200 */
[C---:B----4-:R-:W-:Y:S01]  /*5640*/  HMMA.16816.F32 R12, R136.reuse, R164, R12 ;  /* 0x000000a4880c723c */ /* 0x050fe2000000180c */
[----:B------:R-:W4:Y:S05]  /*5650*/  LDSM.16.M88.4 R160, [R190+UR4+0xe900] ;  /* 0x00e90004bea0783b */ /* 0x000f2a0008000200 */
[----:B------:R-:W0:Y:S02]  /*5660*/  LDGDEPBAR ;  /* 0x00000000000079af */ /* 0x000e240000000000 */
[C---:B------:R-:W-:Y:S03]  /*5670*/  HMMA.16816.F32 R16, R136.reuse, R166, R16 ;  /* 0x000000a68810723c */ /* 0x040fe60000001810 */
[----:B------:R-:W1:Y:S05]  /*5680*/  LDSM.16.M88.4 R164, [R190+UR4+0xf100] ;  /* 0x00f10004bea4783b */ /* 0x000e6a0008000200 */
[C---:B-----5:R-:W-:Y:S08]  /*5690*/  HMMA.16816.F32 R20, R136.reuse, R168, R20 ;  /* 0x000000a88814723c */ /* 0x060ff00000001814 */
[C---:B------:R-:W-:Y:S01]  /*56a0*/  HMMA.16816.F32 R24, R136.reuse, R170, R24 ;  /* 0x000000aa8818723c */ /* 0x040fe20000001818 */
[----:B------:R-:W5:Y:S07]  /*56b0*/  LDSM.16.M88.4 R168, [R190+UR4+0xf900] ;  /* 0x00f90004bea8783b */ /* 0x000f6e0008000200 */
[C---:B------:R-:W-:Y:S08]  /*56c0*/  HMMA.16816.F32 R28, R136.reuse, R172, R28 ;  /* 0x000000ac881c723c */ /* 0x040ff0000000181c */
[----:B------:R-:W-:Y:S01]  /*56d0*/  HMMA.16816.F32 R32, R136, R174, R32 ;  /* 0x000000ae8820723c */ /* 0x000fe20000001820 */
[----:B------:R-:W-:Y:S05]  /*56e0*/  LDSM.16.M88.4 R136, [R188+0x4000] ;  /* 0x00400000bc88783b */ /* 0x000fea0000000200 */
[----:B------:R-:W-:Y:S02]  /*56f0*/  LDSM.16.M88.4 R172, [R133+0xf100] ;  /* 0x00f1000085ac783b */ /* 0x000fe40000000200 */
[C---:B------:R-:W-:Y:S08]  /*5700*/  HMMA.16816.F32 R4, R144.reuse, R148, R4 ;  /* 0x000000949004723c */ /* 0x040ff00000001804 */
[C---:B------:R-:W-:Y:S01]  /*5710*/  HMMA.16816.F32 R8, R144.reuse, R150, R8 ;  /* 0x000000969008723c */ /* 0x040fe20000001808 */
[----:B------:R-:W3:Y:S07]  /*5720*/  LDSM.16.M88.4 R148, [R133+0xe100] ;  /* 0x00e100008594783b */ /* 0x000eee0000000200 */
        /* <DEDUP_REMOVED lines=8> */
[----:B------:R-:W-:Y:S05]  /*57b0*/  LDSM.16.M88.4 R144, [R187+0x4000] ;  /* 0x00400000bb90783b */ /* 0x000fea0000000200 */
[----:B------:R-:W-:Y:S02]  /*57c0*/  LDSM.16.M88.4 R180, [R0+0xf900] ;  /* 0x00f9000000b4783b */ /* 0x000fe40000000200 */
[C---:B---3--:R-:W-:Y:S08]  /*57d0*/  HMMA.16816.F32 R4, R140.reuse, R152, R4 ;  /* 0x000000988c04723c */ /* 0x048ff00000001804 */
[C---:B------:R-:W-:Y:S01]  /*57e0*/  HMMA.16816.F32 R8, R140.reuse, R154, R8 ;  /* 0x0000009a8c08723c */ /* 0x040fe20000001808 */
[----:B------:R-:W2:Y:S07]  /*57f0*/  LDSM.16.M88.4 R152, [R0+0xe100] ;  /* 0x00e100000098783b */ /* 0x000eae0000000200 */
[C---:B----4-:R-:W-:Y:S08]  /*5800*/  HMMA.16816.F32 R12, R140.reuse, R160, R12 ;  /* 0x000000a08c0c723c */ /* 0x050ff0000000180c */
[C---:B------:R-:W-:Y:S01]  /*5810*/  HMMA.16816.F32 R16, R140.reuse, R162, R16 ;  /* 0x000000a28c10723c */ /* 0x040fe20000001810 */
[----:B------:R-:W3:Y:S07]  /*5820*/  LDSM.16.M88.4 R160, [R0+0xe900] ;  /* 0x00e9000000a0783b */ /* 0x000eee0000000200 */
[C---:B------:R-:W-:Y:S08]  /*5830*/  HMMA.16816.F32 R20, R140.reuse, R164, R20 ;  /* 0x000000a48c14723c */ /* 0x040ff00000001814 */
[C---:B------:R-:W-:Y:S01]  /*5840*/  HMMA.16816.F32 R24, R140.reuse, R166, R24 ;  /* 0x000000a68c18723c */ /* 0x040fe20000001818 */
[----:B------:R-:W4:Y:S07]  /*5850*/  LDSM.16.M88.4 R164, [R0+0xf100] ;  /* 0x00f1000000a4783b */ /* 0x000f2e0000000200 */
[C---:B-----5:R-:W-:Y:S08]  /*5860*/  HMMA.16816.F32 R28, R140.reuse, R168, R28 ;  /* 0x000000a88c1c723c */ /* 0x060ff0000000181c */
[----:B------:R-:W-:Y:S01]  /*5870*/  HMMA.16816.F32 R32, R140, R170, R32 ;  /* 0x000000aa8c20723c */ /* 0x000fe20000001820 */
[----:B------:R-:W-:Y:S05]  /*5880*/  LDSM.16.M88.4 R140, [R186+0x4000] ;  /* 0x00400000ba8c783b */ /* 0x000fea0000000200 */
[----:B------:R-:W-:Y:S02]  /*5890*/  LDSM.16.M88.4 R168, [R135+0xf100] ;  /* 0x00f1000087a8783b */ /* 0x000fe40000000200 */
[C---:B------:R-:W-:Y:S08]  /*58a0*/  HMMA.16816.F32 R4, R136.reuse, R148, R4 ;  /* 0x000000948804723c */ /* 0x040ff00000001804 */
[C---:B------:R-:W-:Y:S01]  /*58b0*/  HMMA.16816.F32 R8, R136.reuse, R150, R8 ;  /* 0x000000968808723c */ /* 0x040fe20000001808 */
[----:B------:R-:W5:Y:S07]  /*58c0*/  LDSM.16.M88.4 R148, [R2+0xe100] ;  /* 0x00e100000294783b */ /* 0x000f6e0000000200 */
        /* <DEDUP_REMOVED lines=8> */
[----:B------:R-:W-:Y:S05]  /*5950*/  LDSM.16.M88.4 R136, [R192+0x8000] ;  /* 0x00800000c088783b */ /* 0x000fea0000000200 */
[----:B------:R-:W-:Y:S02]  /*5960*/  LDSM.16.M88.4 R176, [R190+UR4+0x11900] ;  /* 0x01190004beb0783b */ /* 0x000fe40008000200 */
[C---:B--2---:R-:W-:Y:S08]  /*5970*/  HMMA.16816.F32 R4, R144.reuse, R152, R4 ;  /* 0x000000989004723c */ /* 0x044ff00000001804 */
[C---:B------:R-:W-:Y:S01]  /*5980*/  HMMA.16816.F32 R8, R144.reuse, R154, R8 ;  /* 0x0000009a9008723c */ /* 0x040fe20000001808 */
[----:B------:R-:W1:Y:S07]  /*5990*/  LDSM.16.M88.4 R152, [R190+UR4+0x10100] ;  /* 0x01010004be98783b */ /* 0x000e6e0008000200 */
[C---:B---3--:R-:W-:Y:S08]  /*59a0*/  HMMA.16816.F32 R12, R144.reuse, R160, R12 ;  /* 0x000000a0900c723c */ /* 0x048ff0000000180c */
[C---:B------:R-:W-:Y:S01]  /*59b0*/  HMMA.16816.F32 R16, R144.reuse, R162, R16 ;  /* 0x000000a29010723c */ /* 0x040fe20000001810 */
[----:B------:R-:W2:Y:S07]  /*59c0*/  LDSM.16.M88.4 R160, [R190+UR4+0x10900] ;  /* 0x01090004bea0783b */ /* 0x000eae0008000200 */
[C---:B----4-:R-:W-:Y:S08]  /*59d0*/  HMMA.16816.F32 R20, R144.reuse, R164, R20 ;  /* 0x000000a49014723c */ /* 0x050ff00000001814 */
[C---:B------:R-:W-:Y:S01]  /*59e0*/  HMMA.16816.F32 R24, R144.reuse, R166, R24 ;  /* 0x000000a69018723c */ /* 0x040fe20000001818 */
[----:B------:R-:W3:Y:S07]  /*59f0*/  LDSM.16.M88.4 R164, [R190+UR4+0x11100] ;  /* 0x01110004bea4783b */ /* 0x000eee0008000200 */
[C---:B------:R-:W-:Y:S08]  /*5a00*/  HMMA.16816.F32 R28, R144.reuse, R180, R28 ;  /* 0x000000b4901c723c */ /* 0x040ff0000000181c */
[----:B------:R-:W-:Y:S01]  /*5a10*/  HMMA.16816.F32 R32, R144, R182, R32 ;  /* 0x000000b69020723c */ /* 0x000fe20000001820 */
[----:B------:R-:W-:Y:S05]  /*5a20*/  LDSM.16.M88.4 R144, [R188+0x8000] ;  /* 0x00800000bc90783b */ /* 0x000fea0000000200 */
[----:B------:R-:W-:Y:S02]  /*5a30*/  LDSM.16.M88.4 R180, [R133+0x11900] ;  /* 0x0119000085b4783b */ /* 0x000fe40000000200 */
[C---:B-----5:R-:W-:Y:S08]  /*5a40*/  HMMA.16816.F32 R4, R140.reuse, R148, R4 ;  /* 0x000000948c04723c */ /* 0x060ff00000001804 */
[C---:B------:R-:W-:Y:S01]  /*5a50*/  HMMA.16816.F32 R8, R140.reuse, R150, R8 ;  /* 0x000000968c08723c */ /* 0x040fe20000001808 */
[----:B------:R-:W4:Y:S07]  /*5a60*/  LDSM.16.M88.4 R148, [R133+0x10100] ;  /* 0x010100008594783b */ /* 0x000f2e0000000200 */
[C---:B------:R-:W-:Y:S08]  /*5a70*/  HMMA.16816.F32 R12, R140.reuse, R156, R12 ;  /* 0x0000009c8c0c723c */ /* 0x040ff0000000180c */
        /* <DEDUP_REMOVED lines=17> */
[C---:B------:R-:W-:Y:S07]  /*5b90*/  HMMA.16816.F32 R28, R136.reuse, R176, R28 ;  /* 0x000000b0881c723c */ /* 0x040fee000000181c */
[----:B------:R-:W-:Y:S01]  /*5ba0*/  IMAD.MOV.U32 R176, RZ, RZ, R205 ;  /* 0x000000ffffb07224 */ /* 0x000fe200078e00cd */
[----:B------:R-:W-:Y:S01]  /*5bb0*/  HMMA.16816.F32 R32, R136, R178, R32 ;  /* 0x000000b28820723c */ /* 0x000fe20000001820 */
[----:B------:R-:W-:Y:S03]  /*5bc0*/  LDSM.16.M88.4 R136, [R0+0x11100] ;  /* 0x011100000088783b */ /* 0x000fe60000000200 */
[----:B------:R-:W-:Y:S02]  /*5bd0*/  @P2 IMAD.MOV.U32 R176, RZ, RZ, R221 ;  /* 0x000000ffffb02224 */ /* 0x000fe400078e00dd */
[----:B------:R-:W-:Y:S02]  /*5be0*/  IMAD.SHL.U32 R177, R219, 0x40, RZ ;  /* 0x00000040dbb17824 */ /* 0x000fe400078e00ff */
[C---:B----4-:R-:W-:Y:S05]  /*5bf0*/  HMMA.16816.F32 R4, R144.reuse, R148, R4 ;  /* 0x000000949004723c */ /* 0x050fea0000001804 */
[----:B------:R-:W-:Y:S03]  /*5c00*/  IADD3 R178, -R214, 0x1, -R177 ;  /* 0x00000001d6b27810 */ /* 0x000fe60007ffe9b1 */
[C---:B------:R-:W-:Y:S01]  /*5c10*/  HMMA.16816.F32 R8, R144.reuse, R150, R8 ;  /* 0x000000969008723c */ /* 0x040fe20000001808 */
[----:B------:R-:W-:Y:S03]  /*5c20*/  LDSM.16.M88.4 R148, [R186+0x8000] ;  /* 0x00800000ba94783b */ /* 0x000fe60000000200 */
[----:B------:R-:W-:Y:S04]  /*5c30*/  IADD3 R178, -R204, R178, R195 ;  /* 0x000000b2ccb27210 */ /* 0x000fe80007ffe1c3 */
[C---:B-----5:R-:W-:Y:S04]  /*5c40*/  HMMA.16816.F32 R12, R144.reuse, R156, R12 ;  /* 0x0000009c900c723c */ /* 0x060fe8000000180c */
[C---:B------:R-:W-:Y:S02]  /*5c50*/  IADD3 R179, R178.reuse, c[0x0][0x328], RZ ;  /* 0x0000ca00b2b37a10 */ /* 0x040fe40007ffe0ff */
[----:B------:R-:W-:Y:S02]  /*5c60*/  IADD3 R178, R178, UR6, RZ ;  /* 0x00000006b2b27c10 */ /* 0x000fe4000fffe0ff */
[C---:B------:R-:W-:Y:S01]  /*5c70*/  HMMA.16816.F32 R16, R144.reuse, R158, R16 ;  /* 0x0000009e9010723c */ /* 0x040fe20000001810 */
[----:B------:R-:W-:Y:S07]  /*5c80*/  LDSM.16.M88.4 R156, [R135+0x10900] ;  /* 0x01090000879c783b */ /* 0x000fee0000000200 */
[C---:B------:R-:W-:Y:S08]  /*5c90*/  HMMA.16816.F32 R20, R144.reuse, R168, R20 ;  /* 0x000000a89014723c */ /* 0x040ff00000001814 */
[C---:B------:R-:W-:Y:S08]  /*5ca0*/  HMMA.16816.F32 R24, R144.reuse, R170, R24 ;  /* 0x000000aa9018723c */ /* 0x040ff00000001818 */
[C---:B------:R-:W-:Y:S08]  /*5cb0*/  HMMA.16816.F32 R28, R144.reuse, R180, R28 ;  /* 0x000000b4901c723c */ /* 0x040ff0000000181c */
[----:B------:R-:W-:Y:S01]  /*5cc0*/  HMMA.16816.F32 R32, R144, R182, R32 ;  /* 0x000000b69020723c */ /* 0x000fe20000001820 */
[----:B------:R-:W-:Y:S05]  /*5cd0*/  LDSM.16.M88.4 R144, [R0+0x11900] ;  /* 0x011900000090783b */ /* 0x000fea0000000200 */
[----:B------:R-:W3:Y:S02]  /*5ce0*/  SHFL.IDX PT, R182, R176, RZ, 0x1c1f ;  /* 0x001c1fffb0b67589 */ /* 0x000ee400000e0000 */
[C---:B-1----:R-:W-:Y:S08]  /*5cf0*/  HMMA.16816.F32 R4, R140.reuse, R152, R4 ;  /* 0x000000988c04723c */ /* 0x042ff00000001804 */
[C---:B------:R-:W-:Y:S01]  /*5d00*/  HMMA.16816.F32 R8, R140.reuse, R154, R8 ;  /* 0x0000009a8c08723c */ /* 0x040fe20000001808 */
[----:B------:R-:W1:Y:S07]  /*5d10*/  LDSM.16.M88.4 R152, [R2+0x10100] ;  /* 0x010100000298783b */ /* 0x000e6e0000000200 */
[C---:B--2---:R-:W-:Y:S04]  /*5d20*/  HMMA.16816.F32 R12, R140.reuse, R160, R12 ;  /* 0x000000a08c0c723c */ /* 0x044fe8000000180c */
[--C-:B---3--:R-:W-:Y:S04]  /*5d30*/  IMAD.IADD R181, R179, 0x1, R182.reuse ;  /* 0x00000001b3b57824 */ /* 0x108fe800078e02b6 */
[C---:B------:R-:W-:Y:S01]  /*5d40*/  HMMA.16816.F32 R16, R140.reuse, R162, R16 ;  /* 0x000000a28c10723c */ /* 0x040fe20000001810 */
[----:B------:R-:W2:Y:S03]  /*5d50*/  LDSM.16.M88.4 R160, [R135+0x11900] ;  /* 0x0119000087a0783b */ /* 0x000ea60000000200 */
[----:B------:R-:W-:Y:S04]  /*5d60*/  IMAD.IADD R180, R178, 0x1, R182 ;  /* 0x00000001b2b47824 */ /* 0x000fe800078e02b6 */
[C---:B------:R-:W-:Y:S08]  /*5d70*/  HMMA.16816.F32 R20, R140.reuse, R136, R20 ;  /* 0x000000888c14723c */ /* 0x040ff00000001814 */
[C---:B------:R-:W-:Y:S08]  /*5d80*/  HMMA.16816.F32 R24, R140.reuse, R138, R24 ;  /* 0x0000008a8c18723c */ /* 0x040ff00000001818 */
[C---:B------:R-:W-:Y:S08]  /*5d90*/  HMMA.16816.F32 R28, R140.reuse, R144, R28 ;  /* 0x000000908c1c723c */ /* 0x040ff0000000181c */
[----:B------:R-:W-:Y:S08]  /*5da0*/  HMMA.16816.F32 R32, R140, R146, R32 ;  /* 0x000000928c20723c */ /* 0x000ff00000001820 */
[C---:B-1----:R-:W-:Y:S08]  /*5db0*/  HMMA.16816.F32 R4, R148.reuse, R152, R4 ;  /* 0x000000989404723c */ /* 0x042ff00000001804 */
[C---:B------:R-:W-:Y:S08]  /*5dc0*/  HMMA.16816.F32 R8, R148.reuse, R154, R8 ;  /* 0x0000009a9408723c */ /* 0x040ff00000001808 */
[C---:B------:R-:W-:Y:S08]  /*5dd0*/  HMMA.16816.F32 R12, R148.reuse, R156, R12 ;  /* 0x0000009c940c723c */ /* 0x040ff0000000180c */
[C---:B------:R-:W-:Y:S08]  /*5de0*/  HMMA.16816.F32 R16, R148.reuse, R158, R16 ;  /* 0x0000009e9410723c */ /* 0x040ff00000001810 */
[C---:B------:R-:W-:Y:S08]  /*5df0*/  HMMA.16816.F32 R20, R148.reuse, R164, R20 ;  /* 0x000000a49414723c */ /* 0x040ff00000001814 */
[C---:B------:R-:W-:Y:S08]  /*5e00*/  HMMA.16816.F32 R24, R148.reuse, R166, R24 ;  /* 0x000000a69418723c */ /* 0x040ff00000001818 */
[C---:B--2---:R-:W-:Y:S08]  /*5e10*/  HMMA.16816.F32 R28, R148.reuse, R160, R28 ;  /* 0x000000a0941c723c */ /* 0x044ff0000000181c */
[----:B------:R-:W-:Y:S01]  /*5e20*/  HMMA.16816.F32 R32, R148, R162, R32 ;  /* 0x000000a29420723c */ /* 0x000fe20000001820 */
[----:B------:R-:W-:-:S07]  /*5e30*/  @!P3 BRA `(.L_x_2165) ;  /* 0x000001800000b947 */ /* 0x000fce0003800000 */
        /* <DEDUP_REMOVED lines=13> */
.L_x_2167:
[----:B------:R-:W-:Y:S04]  /*5f10*/  MOV R0, c[0x0][0x32c] ;  /* 0x0000cb0000007a02 */ /* 0x000fe80000000f00 */
[----:B------:R-:W-:Y:S11]  /*5f20*/  ISETP.NE.AND P0, PT, R0, 0x1, PT ;  /* 0x000000010000780c */ /* 0x000ff60003f05270 */
[----:B------:R-:W-:Y:S02]  /*5f30*/  @!UPT UIADD3 URZ, URZ, URZ, URZ ;  /* 0x0000003f3f3ff290 */ /* 0x000fe4000fffe03f */
[----:B------:R-:W-:Y:S05]  /*5f40*/  @P0 IMAD.HI.U32 R0, R182, c[0x0][0x330], RZ ;  /* 0x0000cc00b6000a27 */ /* 0x000fea00078e00ff */
[----:B------:R-:W-:Y:S02]  /*5f50*/  @P0 SHF.R.U32.HI R182, RZ, c[0x0][0x334], R0 ;  /* 0x0000cd00ffb60a19 */ /* 0x000fe40000011600 */
.L_x_2168:
[----:B------:R-:W-:Y:S05]  /*5f60*/  BSYNC B0 ;  /* 0x0000000000007941 */ /* 0x000fea0003800000 */
.L_x_2166:
[----:B------:R-:W-:Y:S04]  /*5f70*/  IMAD R133, R182, c[0x0][0x32c], -R177 ;  /* 0x0000cb00b6857a24 */ /* 0x000fe800078e0ab1 */
[----:B------:R-:W-:Y:S05]  /*5f80*/  IMAD.IADD R133, R133, 0x1, -R214 ;  /* 0x0000000185857824 */ /* 0x000fea00078e0ad6 */
[----:B------:R-:W-:Y:S02]  /*5f90*/  IADD3 R0, R133, c[0x0][0x32c], RZ ;  /* 0x0000cb0085007a10 */ /* 0x000fe40007ffe0ff */
[----:B------:R-:W-:Y:S02]  /*5fa0*/  IMNMX R180, R180, R133, !PT ;  /* 0x00000085b4b47217 */ /* 0x000fe40007800200 */
[----:B------:R-:W-:Y:S02]  /*5fb0*/  IMNMX R181, R181, R0, PT ;  /* 0x00000000b5b57217 */ /* 0x000fe40003800200 */
.L_x_2165:
[----:B------:R-:W-:Y:S01]  /*5fc0*/  ISETP.GT.AND P2, PT, R219, -0x1, PT ;  /* 0xffffffffdb00780c */ /* 0x000fe20003f44270 */
[----:B------:R-:W1:Y:S03]  /*5fd0*/  SHFL.IDX PT, R2, R176, 0x1, 0x1c1f ;  /* 0x003c1f00b0027f89 */ /* 0x000e6600000e0000 */
[----:B------:R-:W-:Y:S04]  /*5fe0*/  ISETP.GT.AND P0, PT, R180, RZ, P2 ;  /* 0x000000ffb400720c */ /* 0x000fe80001704270 */
[C---:B------:R-:W-:Y:S04]  /*5ff0*/  ISETP.LT.OR P0, PT, R181.reuse, 0x1, P0 ;  /* 0x00000001b500780c */ /* 0x040fe80000701670 */
[----:B------:R-:W-:Y:S02]  /*6000*/  FSEL R135, R4, -INF , !P0 ;  /* 0xff80000004877808 */ /* 0x000fe40004000000 */
[C---:B------:R-:W-:Y:S04]  /*6010*/  ISETP.GT.AND P0, PT, R180.reuse, 0x1, P2 ;  /* 0x00000001b400780c */ /* 0x040fe80001704270 */
[----:B------:R-:W-:Y:S04]  /*6020*/  ISETP.LT.OR P0, PT, R181, 0x2, P0 ;  /* 0x00000002b500780c */ /* 0x000fe80000701670 */
[----:B------:R-:W-:Y:S02]  /*6030*/  FSEL R133, R5, -INF , !P0 ;  /* 0xff80000005857808 */ /* 0x000fe40004000000 */
[----:B------:R-:W-:Y:S01]  /*6040*/  ISETP.GT.AND P0, PT, R180, 0x8, P2 ;  /* 0x00000008b400780c */ /* 0x000fe20001704270 */
[--C-:B-1----:R-:W-:Y:S02]  /*6050*/  IMAD.IADD R179, R179, 0x1, R2.reuse ;  /* 0x00000001b3b37824 */ /* 0x102fe400078e0202 */
[----:B------:R-:W-:Y:S01]  /*6060*/  IMAD.IADD R0, R178, 0x1, R2 ;  /* 0x00000001b2007824 */ /* 0x000fe200078e0202 */
[C---:B------:R-:W-:Y:S04]  /*6070*/  ISETP.LT.OR P0, PT, R181.reuse, 0x9, P0 ;  /* 0x00000009b500780c */ /* 0x040fe80000701670 */
        /* <DEDUP_REMOVED lines=54> */
.L_x_2171:
[----:B------:R-:W-:Y:S04]  /*63e0*/  MOV R2, c[0x0][0x32c] ;  /* 0x0000cb0000027a02 */ /* 0x000fe80000000f00 */
[----:B------:R-:W-:Y:S11]  /*63f0*/  ISETP.NE.AND P0, PT, R2, 0x1, PT ;  /* 0x000000010200780c */ /* 0x000ff60003f05270 */
[----:B------:R-:W-:Y:S02]  /*6400*/  @!UPT UIADD3 URZ, URZ, URZ, URZ ;  /* 0x0000003f3f3ff290 */ /* 0x000fe4000fffe03f */
[----:B------:R-:W-:Y:S05]  /*6410*/  @P0 IMAD.HI.U32 R2, R4, c[0x0][0x330], RZ ;  /* 0x0000cc0004020a27 */ /* 0x000fea00078e00ff */
[----:B------:R-:W-:Y:S02]  /*6420*/  @P0 SHF.R.U32.HI R4, RZ, c[0x0][0x334], R2 ;  /* 0x0000cd00ff040a19 */ /* 0x000fe40000011602 */
.L_x_2172:
[----:B------:R-:W-:Y:S05]  /*6430*/  BSYNC B0 ;  /* 0x0000000000007941 */ /* 0x000fea0003800000 */
.L_x_2170:
[----:B------:R-:W-:Y:S04]  /*6440*/  IMAD R177, R4, c[0x0][0x32c], -R177 ;  /* 0x0000cb0004b17a24 */ /* 0x000fe800078e0ab1 */
[----:B------:R-:W-:Y:S05]  /*6450*/  IMAD.IADD R177, R177, 0x1, -R214 ;  /* 0x00000001b1b17824 */ /* 0x000fea00078e0ad6 */
[----:B------:R-:W-:Y:S02]  /*6460*/  IADD3 R2, R177, c[0x0][0x32c], RZ ;  /* 0x0000cb00b1027a10 */ /* 0x000fe40007ffe0ff */
[----:B------:R-:W-:Y:S02]  /*6470*/  IMNMX R0, R0, R177, !PT ;  /* 0x000000b100007217 */ /* 0x000fe40007800200 */
[----:B------:R-:W-:Y:S02]  /*6480*/  IMNMX R179, R179, R2, PT ;  /* 0x00000002b3b37217 */ /* 0x000fe40003800200 */
.L_x_2169:
        /* <DEDUP_REMOVED lines=8> */
[C---:B------:R-:W-:Y:S01]  /*6510*/  ISETP.GT.AND P0, PT, R0.reuse, 0x1, P2 ;  /* 0x000000010000780c */ /* 0x040fe20001704270 */
        /* <DEDUP_REMOVED lines=63> */
[----:B------:R-:W-:Y:S02]  /*6910*/  ISETP.GT.AND P1, PT, R0, 0x38, P2 ;  /* 0x000000380000780c */ /* 0x000fe40001724270 */
[----:B------:R-:W-:Y:S02]  /*6920*/  FMNMX.FTZ R11, R172, R11, !PT ;  /* 0x0000000bac0b7209 */ /* 0x000fe40007810000 */
[----:B------:R-:W-:Y:S02]  /*6930*/  FMNMX.FTZ R2, R147, R4, !PT ;  /* 0x0000000493027209 */ /* 0x000fe40007810000 */
[----:B------:R-:W-:Y:S02]  /*6940*/  FSEL R156, R31, -INF , !P0 ;  /* 0xff8000001f9c7808 */ /* 0x000fe40004000000 */
[----:B------:R-:W-:Y:S01]  /*6950*/  ISETP.GT.AND P0, PT, R0, 0x39, P2 ;  /* 0x000000390000780c */ /* 0x000fe20001704270 */
[----:B------:R-:W1:Y:S01]  /*6960*/  SHFL.BFLY PT, R7, R2, 0x2, 0x1f ;  /* 0x0c401f0002077f89 */ /* 0x000e6200000e0000 */
[C---:B------:R-:W-:Y:S02]  /*6970*/  ISETP.LT.OR P1, PT, R179.reuse, 0x39, P1 ;  /* 0x00000039b300780c */ /* 0x040fe40000f21670 */
[----:B------:R-:W-:Y:S02]  /*6980*/  FMNMX.FTZ R11, R158, R11, !PT ;  /* 0x0000000b9e0b7209 */ /* 0x000fe40007810000 */
[----:B------:R-:W-:Y:S02]  /*6990*/  FSEL R146, R34, -INF , !P1 ;  /* 0xff80000022927808 */ /* 0x000fe40004800000 */
[----:B------:R-:W-:Y:S01]  /*69a0*/  ISETP.LT.OR P0, PT, R179, 0x3a, P0 ;  /* 0x0000003ab300780c */ /* 0x000fe20000701670 */
[----:B------:R-:W-:Y:S01]  /*69b0*/  LDSM.16.MT88.4 R28, [R184+UR4+0x100] ;  /* 0x00010004b81c783b */ /* 0x000fe20008004200 */
[----:B------:R-:W-:Y:S02]  /*69c0*/  FMNMX.FTZ R11, R156, R11, !PT ;  /* 0x0000000b9c0b7209 */ /* 0x000fe40007810000 */
[----:B------:R-:W-:Y:S02]  /*69d0*/  FSEL R144, R35, -INF , !P0 ;  /* 0xff80000023907808 */ /* 0x000fe40004000000 */
[----:B------:R-:W-:Y:S02]  /*69e0*/  FMNMX.FTZ R15, R146, R11, !PT ;  /* 0x0000000b920f7209 */ /* 0x000fe40007810000 */
[----:B------:R-:W-:Y:S02]  /*69f0*/  IADD3 R16, R184, UR4, RZ ;  /* 0x00000004b8107c10 */ /* 0x000fe4000fffe0ff */
        /* <DEDUP_REMOVED lines=12> */
[--C-:B------:R-:W-:Y:S01]  /*6ac0*/  FFMA.FTZ R153, R135, c[0x0][0x2d0], -R162.reuse ;  /* 0x0000b40087997a23 */ /* 0x100fe200000108a2 */
[----:B------:R-:W-:Y:S01]  /*6ad0*/  IADD3 R135, R189, R16, RZ ;  /* 0x00000010bd877210 */ /* 0x000fe20007ffe0ff */
        /* <DEDUP_REMOVED lines=13> */
[----:B------:R-:W-:Y:S02]  /*6bb0*/  FADD.FTZ R4, -R4, R3 ;  /* 0x0000000304047221 */ /* 0x000fe40000010100 */
[--C-:B------:R-:W-:Y:S02]  /*6bc0*/  FFMA.FTZ R155, R12, c[0x0][0x2d0], -R145.reuse ;  /* 0x0000b4000c9b7a23 */ /* 0x100fe40000010891 */
[----:B------:R-:W2:Y:S01]  /*6bd0*/  LDSM.16.MT88.4 R12, [R185+UR4+0x100] ;  /* 0x00010004b90c783b */ /* 0x000ea20008004200 */
        /* <DEDUP_REMOVED lines=9> */
[--C-:B------:R-:W-:Y:S02]  /*6c70*/  FFMA.FTZ R163, R143, c[0x0][0x2d0], -R162.reuse ;  /* 0x0000b4008fa37a23 */ /* 0x100fe400000108a2 */
[--C-:B------:R-:W-:Y:S01]  /*6c80*/  FFMA.FTZ R165, R170, c[0x0][0x2d0], -R145.reuse ;  /* 0x0000b400aaa57a23 */ /* 0x100fe20000010891 */
[----:B------:R-:W3:Y:S01]  /*6c90*/  MUFU.EX2 R148, R148 ;  /* 0x0000009400947308 */ /* 0x000ee20000000800 */
[----:B------:R-:W4:Y:S01]  /*6ca0*/  LDSM.16.MT88.4 R20, [R133+0x100] ;  /* 0x000100008514783b */ /* 0x000f220000004200 */
[--C-:B------:R-:W-:Y:S01]  /*6cb0*/  FFMA.FTZ R170, R140, c[0x0][0x2d0], -R145.reuse ;  /* 0x0000b4008caa7a23 */ /* 0x100fe20000010891 */
[----:B-1----:R-:W-:Y:S01]  /*6cc0*/  F2FP.PACK_AB R136, R150, R153 ;  /* 0x000000999688723e */ /* 0x002fe200000000ff */
[--C-:B------:R-:W-:Y:S02]  /*6cd0*/  FFMA.FTZ R168, R168, c[0x0][0x2d0], -R145.reuse ;  /* 0x0000b400a8a87a23 */ /* 0x100fe40000010891 */
[--C-:B------:R-:W-:Y:S02]  /*6ce0*/  FFMA.FTZ R175, R175, c[0x0][0x2d0], -R162.reuse ;  /* 0x0000b400afaf7a23 */ /* 0x100fe400000108a2 */
[--C-:B------:R-:W-:Y:S01]  /*6cf0*/  FFMA.FTZ R180, R173, c[0x0][0x2d0], -R162.reuse ;  /* 0x0000b400adb47a23 */ /* 0x100fe200000108a2 */
[----:B------:R-:W-:Y:S01]  /*6d00*/  LDSM.16.MT88.4 R140, [R184+UR4+0x2900] ;  /* 0x00290004b88c783b */ /* 0x000fe20008004200 */
        /* <DEDUP_REMOVED lines=9> */
[----:B---3--:R-:W-:Y:S01]  /*6da0*/  F2FP.PACK_AB R138, R148, R151 ;  /* 0x00000097948a723e */ /* 0x008fe200000000ff */
[--C-:B------:R-:W-:Y:S02]  /*6db0*/  FFMA.FTZ R159, R159, c[0x0][0x2d0], -R162.reuse ;  /* 0x0000b4009f9f7a23 */ /* 0x100fe400000108a2 */
[--C-:B------:R-:W-:Y:S02]  /*6dc0*/  FFMA.FTZ R157, R157, c[0x0][0x2d0], -R162.reuse ;  /* 0x0000b4009d9d7a23 */ /* 0x100fe400000108a2 */
[----:B------:R-:W-:Y:S01]  /*6dd0*/  FFMA.FTZ R162, R147, c[0x0][0x2d0], -R162 ;  /* 0x0000b40093a27a23 */ /* 0x000fe200000108a2 */
[----:B------:R-:W3:Y:S01]  /*6de0*/  MUFU.EX2 R154, R154 ;  /* 0x0000009a009a7308 */ /* 0x000ee20000000800 */
[--C-:B------:R-:W-:Y:S02]  /*6df0*/  FFMA.FTZ R158, R158, c[0x0][0x2d0], -R145.reuse ;  /* 0x0000b4009e9e7a23 */ /* 0x100fe40000010891 */
[--C-:B------:R-:W-:Y:S02]  /*6e00*/  FFMA.FTZ R177, R156, c[0x0][0x2d0], -R145.reuse ;  /* 0x0000b4009cb17a23 */ /* 0x100fe40000010891 */
[C---:B-1----:R-:W-:Y:S02]  /*6e10*/  FMUL.FTZ R4, R132.reuse, R128 ;  /* 0x0000008084047220 */ /* 0x042fe40000410000 */
        /* <DEDUP_REMOVED lines=10> */
[----:B------:R-:W-:Y:S01]  /*6ec0*/  FMUL.FTZ R33, R132, R121 ;  /* 0x0000007984217220 */ /* 0x000fe20000410000 */
[----:B---3--:R-:W-:Y:S01]  /*6ed0*/  F2FP.PACK_AB R137, R154, R155 ;  /* 0x0000009b9a89723e */ /* 0x008fe200000000ff */
[C---:B------:R-:W-:Y:S02]  /*6ee0*/  FMUL.FTZ R36, R132.reuse, R36 ;  /* 0x0000002484247220 */ /* 0x040fe40000410000 */
[----:B------:R-:W-:Y:S02]  /*6ef0*/  FMUL.FTZ R37, R132, R37 ;  /* 0x0000002584257220 */ /* 0x000fe40000410000 */
        /* <DEDUP_REMOVED lines=33> */
[----:B------:R-:W-:Y:S01]  /*7110*/  LDSM.16.MT88.4 R104, [R185+UR4+0x2100] ;  /* 0x00210004b968783b */ /* 0x000fe20008004200 */
[C---:B------:R-:W-:Y:S01]  /*7120*/  FMUL.FTZ R15, R3.reuse, R103 ;  /* 0x00000067030f7220 */ /* 0x040fe20000410000 */
[----:B------:R-:W2:Y:S01]  /*7130*/  MUFU.EX2 R166, R166 ;  /* 0x000000a600a67308 */ /* 0x000ea20000000800 */
[C---:B------:R-:W-:Y:S02]  /*7140*/  FMUL.FTZ R26, R3.reuse, R114 ;  /* 0x00000072031a7220 */ /* 0x040fe40000410000 */
[C---:B------:R-:W-:Y:S02]  /*7150*/  FMUL.FTZ R27, R3.reuse, R115 ;  /* 0x00000073031b7220 */ /* 0x040fe40000410000 */
[C---:B------:R-:W-:Y:S01]  /*7160*/  FMUL.FTZ R34, R3.reuse, R122 ;  /* 0x0000007a03227220 */ /* 0x040fe20000410000 */
[C---:B----4-:R-:W-:Y:S01]  /*7170*/  HMMA.16816.F32 R12, R136.reuse, R20, R12 ;  /* 0x00000014880c723c */ /* 0x050fe2000000180c */
[----:B------:R-:W3:Y:S02]  /*7180*/  LDSM.16.MT88.4 R100, [R135+0x100] ;  /* 0x000100008764783b */ /* 0x000ee40000004200 */
        /* <DEDUP_REMOVED lines=8> */
[----:B------:R-:W4:Y:S01]  /*7210*/  MUFU.EX2 R168, R168 ;  /* 0x000000a800a87308 */ /* 0x000f220000000800 */
[C---:B------:R-:W-:Y:S01]  /*7220*/  FMUL.FTZ R22, R3.reuse, R110 ;  /* 0x0000006e03167220 */ /* 0x040fe20000410000 */
[----:B------:R-:W-:Y:S03]  /*7230*/  LDSM.16.MT88.4 R120, [R184+UR4+0x900] ;  /* 0x00090004b878783b */ /* 0x000fe60008004200 */
[C---:B------:R-:W-:Y:S02]  /*7240*/  FMUL.FTZ R23, R3.reuse, R111 ;  /* 0x0000006f03177220 */ /* 0x040fe40000410000 */
[C---:B------:R-:W-:Y:S02]  /*7250*/  FMUL.FTZ R42, R3.reuse, R42 ;  /* 0x0000002a032a7220 */ /* 0x040fe40000410000 */
[C---:B------:R-:W-:Y:S01]  /*7260*/  FMUL.FTZ R43, R3.reuse, R43 ;  /* 0x0000002b032b7220 */ /* 0x040fe20000410000 */
[----:B------:R-:W5:Y:S01]  /*7270*/  LDSM.16.MT88.4 R108, [R133+0x2100] ;  /* 0x00210000856c783b */ /* 0x000f620000004200 */
[C---:B------:R-:W-:Y:S01]  /*7280*/  FMUL.FTZ R46, R3.reuse, R46 ;  /* 0x0000002e032e7220 */ /* 0x040fe20000410000 */
[C---:B------:R-:W-:Y:S01]  /*7290*/  HMMA.16816.F32 R20, R136.reuse, R28, R20 ;  /* 0x0000001c8814723c */ /* 0x040fe20000001814 */
[----:B------:R-:W-:Y:S02]  /*72a0*/  MUFU.EX2 R167, R167 ;  /* 0x000000a700a77308 */ /* 0x000fe40000000800 */
[C---:B------:R-:W-:Y:S02]  /*72b0*/  FMUL.FTZ R47, R3.reuse, R47 ;  /* 0x0000002f032f7220 */ /* 0x040fe40000410000 */
[C---:B------:R-:W-:Y:S02]  /*72c0*/  FMUL.FTZ R50, R3.reuse, R50 ;  /* 0x0000003203327220 */ /* 0x040fe40000410000 */
[C---:B------:R-:W-:Y:S01]  /*72d0*/  FMUL.FTZ R28, R132.reuse, R116 ;  /* 0x00000074841c7220 */ /* 0x040fe20000410000 */
[C---:B------:R-:W-:Y:S03]  /*72e0*/  HMMA.16816.F32 R24, R136.reuse, R30, R24 ;  /* 0x0000001e8818723c */ /* 0x040fe60000001818 */
[----:B------:R-:W1:Y:S01]  /*72f0*/  MUFU.EX2 R170, R170 ;  /* 0x000000aa00aa7308 */ /* 0x000e620000000800 */
        /* <DEDUP_REMOVED lines=10> */
[----:B------:R-:W3:Y:S01]  /*73a0*/  MUFU.EX2 R180, R180 ;  /* 0x000000b400b47308 */ /* 0x000ee20000000800 */
[C---:B------:R-:W-:Y:S02]  /*73b0*/  FMUL.FTZ R59, R3.reuse, R59 ;  /* 0x0000003b033b7220 */ /* 0x040fe40000410000 */
[C---:B------:R-:W-:Y:S01]  /*73c0*/  FMUL.FTZ R61, R132.reuse, R61 ;  /* 0x0000003d843d7220 */ /* 0x040fe20000410000 */
[C---:B------:R-:W-:Y:S01]  /*73d0*/  HMMA.16816.F32 R32, R136.reuse, R102, R32 ;  /* 0x000000668820723c */ /* 0x040fe20000001820 */
[----:B------:R-:W1:Y:S03]  /*73e0*/  LDSM.16.MT88.4 R100, [R184+UR4+0x2100] ;  /* 0x00210004b864783b */ /* 0x000e660008004200 */
[C---:B------:R-:W-:Y:S02]  /*73f0*/  FMUL.FTZ R62, R3.reuse, R62 ;  /* 0x0000003e033e7220 */ /* 0x040fe40000410000 */
[C---:B------:R-:W-:Y:S01]  /*7400*/  FMUL.FTZ R63, R3.reuse, R63 ;  /* 0x0000003f033f7220 */ /* 0x040fe20000410000 */
[----:B------:R-:W-:Y:S01]  /*7410*/  MUFU.EX2 R171, R171 ;  /* 0x000000ab00ab7308 */ /* 0x000fe20000000800 */
[C---:B------:R-:W-:Y:S04]  /*7420*/  HMMA.16816.F32 R36, R136.reuse, R104, R36 ;  /* 0x000000688824723c */ /* 0x040fe80000001824 */
[C---:B------:R-:W-:Y:S02]  /*7430*/  FMUL.FTZ R64, R132.reuse, R64 ;  /* 0x0000004084407220 */ /* 0x040fe40000410000 */
[C---:B------:R-:W-:Y:S02]  /*7440*/  FMUL.FTZ R65, R132.reuse, R65 ;  /* 0x0000004184417220 */ /* 0x040fe40000410000 */
[C---:B------:R-:W-:Y:S01]  /*7450*/  HMMA.16816.F32 R40, R136.reuse, R106, R40 ;  /* 0x0000006a8828723c */ /* 0x040fe20000001828 */
[----:B------:R-:W2:Y:S01]  /*7460*/  LDSM.16.MT88.4 R104, [R135+0x2100] ;  /* 0x002100008768783b */ /* 0x000ea20000004200 */
[----:B------:R-:W2:Y:S02]  /*7470*/  MUFU.EX2 R182, R182 ;  /* 0x000000b600b67308 */ /* 0x000ea40000000800 */
[C---:B------:R-:W-:Y:S02]  /*7480*/  FMUL.FTZ R66, R3.reuse, R66 ;  /* 0x0000004203427220 */ /* 0x040fe40000410000 */
[C---:B------:R-:W-:Y:S02]  /*7490*/  FMUL.FTZ R67, R3.reuse, R67 ;  /* 0x0000004303437220 */ /* 0x040fe40000410000 */
[C---:B-----5:R-:W-:Y:S04]  /*74a0*/  HMMA.16816.F32 R44, R136.reuse, R108, R44 ;  /* 0x0000006c882c723c */ /* 0x060fe8000000182c */
[C---:B------:R-:W-:Y:S01]  /*74b0*/  FMUL.FTZ R68, R132.reuse, R68 ;  /* 0x0000004484447220 */ /* 0x040fe20000410000 */
[----:B------:R-:W-:Y:S01]  /*74c0*/  MUFU.EX2 R169, R169 ;  /* 0x000000a900a97308 */ /* 0x000fe20000000800 */
[C---:B------:R-:W-:Y:S02]  /*74d0*/  FMUL.FTZ R69, R132.reuse, R69 ;  /* 0x0000004584457220 */ /* 0x040fe40000410000 */
[C---:B------:R-:W-:Y:S01]  /*74e0*/  HMMA.16816.F32 R48, R136.reuse, R110, R48 ;  /* 0x0000006e8830723c */ /* 0x040fe20000001830 */
[----:B------:R-:W5:Y:S03]  /*74f0*/  LDSM.16.MT88.4 R108, [R185+UR4+0x4100] ;  /* 0x00410004b96c783b */ /* 0x000f660008004200 */
[C---:B------:R-:W-:Y:S02]  /*7500*/  FMUL.FTZ R70, R3.reuse, R70 ;  /* 0x0000004603467220 */ /* 0x040fe40000410000 */
[C---:B------:R-:W-:Y:S01]  /*7510*/  FMUL.FTZ R71, R3.reuse, R71 ;  /* 0x0000004703477220 */ /* 0x040fe20000410000 */
[----:B------:R-:W3:Y:S01]  /*7520*/  MUFU.EX2 R176, R176 ;  /* 0x000000b000b07308 */ /* 0x000ee20000000800 */
[C---:B------:R-:W-:Y:S01]  /*7530*/  FMUL.FTZ R72, R132.reuse, R72 ;  /* 0x0000004884487220 */ /* 0x040fe20000410000 */
[C---:B-1----:R-:W-:Y:S03]  /*7540*/  HMMA.16816.F32 R52, R136.reuse, R100, R52 ;  /* 0x000000648834723c */ /* 0x042fe60000001834 */
        /* <DEDUP_REMOVED lines=8> */
[C---:B--2---:R-:W-:Y:S04]  /*75d0*/  HMMA.16816.F32 R60, R136.reuse, R104, R60 ;  /* 0x00000068883c723c */ /* 0x044fe8000000183c */
[C---:B------:R-:W-:Y:S01]  /*75e0*/  FMUL.FTZ R78, R3.reuse, R78 ;  /* 0x0000004e034e7220 */ /* 0x040fe20000410000 */
[----:B------:R-:W2:Y:S01]  /*75f0*/  MUFU.EX2 R172, R172 ;  /* 0x000000ac00ac7308 */ /* 0x000ea20000000800 */
[C---:B------:R-:W-:Y:S02]  /*7600*/  FMUL.FTZ R79, R3.reuse, R79 ;  /* 0x0000004f034f7220 */ /* 0x040fe40000410000 */
[C---:B------:R-:W-:Y:S01]  /*7610*/  HMMA.16816.F32 R64, R136.reuse, R106, R64 ;  /* 0x0000006a8840723c */ /* 0x040fe20000001840 */
[----:B------:R-:W2:Y:S03]  /*7620*/  LDSM.16.MT88.4 R104, [R184+UR4+0x4100] ;  /* 0x00410004b868783b */ /* 0x000ea60008004200 */
[C---:B------:R-:W-:Y:S02]  /*7630*/  FMUL.FTZ R80, R132.reuse, R80 ;  /* 0x0000005084507220 */ /* 0x040fe40000410000 */
[C---:B------:R-:W-:Y:S01]  /*7640*/  FMUL.FTZ R81, R132.reuse, R81 ;  /* 0x0000005184517220 */ /* 0x040fe20000410000 */
[----:B------:R-:W-:Y:S01]  /*7650*/  MUFU.EX2 R160, R160 ;  /* 0x000000a000a07308 */ /* 0x000fe20000000800 */
[C---:B-----5:R-:W-:Y:S04]  /*7660*/  HMMA.16816.F32 R68, R136.reuse, R108, R68 ;  /* 0x0000006c8844723c */ /* 0x060fe80000001844 */
[C---:B------:R-:W-:Y:S02]  /*7670*/  FMUL.FTZ R82, R3.reuse, R82 ;  /* 0x0000005203527220 */ /* 0x040fe40000410000 */
[C---:B------:R-:W-:Y:S02]  /*7680*/  FMUL.FTZ R83, R3.reuse, R83 ;  /* 0x0000005303537220 */ /* 0x040fe40000410000 */
[C---:B------:R-:W-:Y:S01]  /*7690*/  HMMA.16816.F32 R72, R136.reuse, R110, R72 ;  /* 0x0000006e8848723c */ /* 0x040fe20000001848 */
[----:B------:R-:W5:Y:S01]  /*76a0*/  LDSM.16.MT88.4 R108, [R135+0x4100] ;  /* 0x00410000876c783b */ /* 0x000f620000004200 */
[----:B------:R-:W3:Y:S02]  /*76b0*/  MUFU.EX2 R159, R159 ;  /* 0x0000009f009f7308 */ /* 0x000ee40000000800 */
[C---:B------:R-:W-:Y:S02]  /*76c0*/  FMUL.FTZ R84, R132.reuse, R84 ;  /* 0x0000005484547220 */ /* 0x040fe40000410000 */
[C---:B------:R-:W-:Y:S02]  /*76d0*/  FMUL.FTZ R85, R132.reuse, R85 ;  /* 0x0000005584557220 */ /* 0x040fe40000410000 */
[C---:B------:R-:W-:Y:S01]  /*76e0*/  FMUL.FTZ R86, R3.reuse, R86 ;  /* 0x0000005603567220 */ /* 0x040fe20000410000 */
[C---:B-1----:R-:W-:Y:S03]  /*76f0*/  HMMA.16816.F32 R76, R136.reuse, R100, R76 ;  /* 0x00000064884c723c */ /* 0x042fe6000000184c */
[C---:B------:R-:W-:Y:S01]  /*7700*/  FMUL.FTZ R87, R3.reuse, R87 ;  /* 0x0000005703577220 */ /* 0x040fe20000410000 */
[----:B------:R-:W-:Y:S01]  /*7710*/  MUFU.EX2 R157, R157 ;  /* 0x0000009d009d7308 */ /* 0x000fe20000000800 */
[C---:B------:R-:W-:Y:S02]  /*7720*/  FMUL.FTZ R88, R132.reuse, R88 ;  /* 0x0000005884587220 */ /* 0x040fe40000410000 */
[----:B------:R-:W-:Y:S01]  /*7730*/  FMUL.FTZ R89, R132, R89 ;  /* 0x0000005984597220 */ /* 0x000fe20000410000 */
[C---:B------:R-:W-:Y:S04]  /*7740*/  HMMA.16816.F32 R80, R136.reuse, R102, R80 ;  /* 0x000000668850723c */ /* 0x040fe80000001850 */
[C---:B------:R-:W-:Y:S01]  /*7750*/  FMUL.FTZ R90, R3.reuse, R90 ;  /* 0x0000005a035a7220 */ /* 0x040fe20000410000 */
[----:B------:R-:W-:Y:S01]  /*7760*/  F2FP.PACK_AB R100, R164, R161 ;  /* 0x000000a1a464723e */ /* 0x000fe200000000ff */
[C---:B------:R-:W-:Y:S01]  /*7770*/  FMUL.FTZ R91, R3.reuse, R91 ;  /* 0x0000005b035b7220 */ /* 0x040fe20000410000 */
[----:B------:R-:W-:Y:S01]  /*7780*/  F2FP.PACK_AB R102, R166, R163 ;  /* 0x000000a3a666723e */ /* 0x000fe200000000ff */
[C---:B--2---:R-:W-:Y:S01]  /*7790*/  HMMA.16816.F32 R84, R136.reuse, R104, R84 ;  /* 0x000000688854723c */ /* 0x044fe20000001854 */
[----:B------:R-:W-:Y:S03]  /*77a0*/  MUFU.EX2 R162, R162 ;  /* 0x000000a200a27308 */ /* 0x000fe60000000800 */
[----:B------:R-:W-:Y:S01]  /*77b0*/  FMUL.FTZ R92, R132, R92 ;  /* 0x0000005c845c7220 */ /* 0x000fe20000410000 */
[----:B----4-:R-:W-:Y:S01]  /*77c0*/  F2FP.PACK_AB R101, R168, R165 ;  /* 0x000000a5a865723e */ /* 0x010fe200000000ff */
[----:B------:R-:W-:Y:S01]  /*77d0*/  FMUL.FTZ R93, R132, R93 ;  /* 0x0000005d845d7220 */ /* 0x000fe20000410000 */
[----:B------:R-:W-:Y:S01]  /*77e0*/  F2FP.PACK_AB R103, R170, R167 ;  /* 0x000000a7aa67723e */ /* 0x000fe200000000ff */
[C---:B------:R-:W-:Y:S01]  /*77f0*/  HMMA.16816.F32 R88, R136.reuse, R106, R88 ;  /* 0x0000006a8858723c */ /* 0x040fe20000001858 */
[----:B------:R-:W1:Y:S02]  /*7800*/  LDSM.16.MT88.4 R104, [R135+0x900] ;  /* 0x000900008768783b */ /* 0x000e640000004200 */
[----:B------:R-:W-:Y:S01]  /*7810*/  MUFU.EX2 R158, R158 ;  /* 0x0000009e009e7308 */ /* 0x000fe20000000800 */
[C---:B------:R-:W-:Y:S02]  /*7820*/  FMUL.FTZ R94, R3.reuse, R94 ;  /* 0x0000005e035e7220 */ /* 0x040fe40000410000 */
[C---:B------:R-:W-:Y:S02]  /*7830*/  FMUL.FTZ R95, R3.reuse, R95 ;  /* 0x0000005f035f7220 */ /* 0x040fe40000410000 */
[C---:B------:R-:W-:Y:S04]  /*7840*/  FMUL.FTZ R96, R132.reuse, R96 ;  /* 0x0000006084607220 */ /* 0x040fe80000410000 */
[C---:B------:R-:W-:Y:S01]  /*7850*/  FMUL.FTZ R97, R132.reuse, R97 ;  /* 0x0000006184617220 */ /* 0x040fe20000410000 */
[C---:B-----5:R-:W-:Y:S01]  /*7860*/  HMMA.16816.F32 R92, R136.reuse, R108, R92 ;  /* 0x0000006c885c723c */ /* 0x060fe2000000185c */
[----:B------:R-:W2:Y:S02]  /*7870*/  MUFU.EX2 R177, R177 ;  /* 0x000000b100b17308 */ /* 0x000ea40000000800 */
[C---:B------:R-:W-:Y:S02]  /*7880*/  FMUL.FTZ R98, R3.reuse, R98 ;  /* 0x0000006203627220 */ /* 0x040fe40000410000 */
[C---:B------:R-:W-:Y:S02]  /*7890*/  FMUL.FTZ R99, R3.reuse, R99 ;  /* 0x0000006303637220 */ /* 0x040fe40000410000 */
[----:B------:R-:W-:Y:S02]  /*78a0*/  FFMA.FTZ R155, R3, R218, R155 ;  /* 0x000000da039b7223 */ /* 0x000fe4000001009b */
[----:B------:R-:W-:Y:S02]  /*78b0*/  FFMA.FTZ R153, R132, R217, R153 ;  /* 0x000000d984997223 */ /* 0x000fe40000010099 */
[----:B------:R-:W4:Y:S01]  /*78c0*/  MUFU.EX2 R156, R156 ;  /* 0x0000009c009c7308 */ /* 0x000f220000000800 */
[----:B------:R-:W-:Y:S01]  /*78d0*/  HMMA.16816.F32 R96, R136, R110, R96 ;  /* 0x0000006e8860723c */ /* 0x000fe20000001860 */
[----:B------:R-:W5:Y:S02]  /*78e0*/  LDSM.16.MT88.4 R108, [R135+0x2900] ;  /* 0x00290000876c783b */ /* 0x000f640000004200 */
[----:B------:R-:W-:Y:S01]  /*78f0*/  MOV R132, R2 ;  /* 0x0000000200847202 */ /* 0x000fe20000000f00 */
[----:B------:R-:W-:Y:S02]  /*7900*/  FADD.FTZ R150, R150, R153 ;  /* 0x0000009996967221 */ /* 0x000fe40000010000 */
[----:B------:R-:W-:Y:S02]  /*7910*/  FADD.FTZ R154, R154, R155 ;  /* 0x0000009b9a9a7221 */ /* 0x000fe40000010000 */
[C---:B------:R-:W-:Y:S01]  /*7920*/  HMMA.16816.F32 R4, R100.reuse, R112, R4 ;  /* 0x000000706404723c */ /* 0x040fe20000001804 */
[----:B------:R-:W-:Y:S04]  /*7930*/  LDSM.16.MT88.4 R136, [R184+UR4+0x3100] ;  /* 0x00310004b888783b */ /* 0x000fe80008004200 */
        /* <DEDUP_REMOVED lines=32> */
[C---:B-----5:R-:W-:Y:S08]  /*7b40*/  HMMA.16816.F32 R60, R100.reuse, R108, R60 ;  /* 0x0000006c643c723c */ /* 0x060ff0000000183c */
[C---:B------:R-:W-:Y:S01]  /*7b50*/  HMMA.16816.F32 R64, R100.reuse, R110, R64 ;  /* 0x0000006e6440723c */ /* 0x040fe20000001840 */
[----:B------:R-:W5:Y:S07]  /*7b60*/  LDSM.16.MT88.4 R108, [R135+0x4900] ;  /* 0x00490000876c783b */ /* 0x000f6e0000004200 */
[C---:B-1----:R-:W-:Y:S08]  /*7b70*/  HMMA.16816.F32 R68, R100.reuse, R104, R68 ;  /* 0x000000686444723c */ /* 0x042ff00000001844 */
[C---:B------:R-:W-:Y:S01]  /*7b80*/  HMMA.16816.F32 R72, R100.reuse, R106, R72 ;  /* 0x0000006a6448723c */ /* 0x040fe20000001848 */
[----:B------:R-:W1:Y:S07]  /*7b90*/  LDSM.16.MT88.4 R104, [R185+UR4+0x1100] ;  /* 0x00110004b968783b */ /* 0x000e6e0008004200 */
[C---:B------:R-:W-:Y:S08]  /*7ba0*/  HMMA.16816.F32 R76, R100.reuse, R112, R76 ;  /* 0x00000070644c723c */ /* 0x040ff0000000184c */
[C---:B------:R-:W-:Y:S01]  /*7bb0*/  HMMA.16816.F32 R80, R100.reuse, R114, R80 ;  /* 0x000000726450723c */ /* 0x040fe20000001850 */
[----:B------:R-:W1:Y:S07]  /*7bc0*/  LDSM.16.MT88.4 R112, [R133+0x1100] ;  /* 0x001100008570783b */ /* 0x000e6e0000004200 */
[C---:B------:R-:W-:Y:S08]  /*7bd0*/  HMMA.16816.F32 R84, R100.reuse, R116, R84 ;  /* 0x000000746454723c */ /* 0x040ff00000001854 */
[C---:B------:R-:W-:Y:S01]  /*7be0*/  HMMA.16816.F32 R88, R100.reuse, R118, R88 ;  /* 0x000000766458723c */ /* 0x040fe20000001858 */
[----:B------:R-:W2:Y:S07]  /*7bf0*/  LDSM.16.MT88.4 R116, [R135+0x1100] ;  /* 0x001100008774783b */ /* 0x000eae0000004200 */
[C---:B-----5:R-:W-:Y:S08]  /*7c00*/  HMMA.16816.F32 R92, R100.reuse, R108, R92 ;  /* 0x0000006c645c723c */ /* 0x060ff0000000185c */
[----:B------:R-:W-:Y:S01]  /*7c10*/  HMMA.16816.F32 R96, R100, R110, R96 ;  /* 0x0000006e6460723c */ /* 0x000fe20000001860 */
[----:B------:R-:W5:Y:S06]  /*7c20*/  LDSM.16.MT88.4 R108, [R135+0x3100] ;  /* 0x00310000876c783b */ /* 0x000f6c0000004200 */
[----:B---3--:R-:W-:Y:S01]  /*7c30*/  F2FP.PACK_AB R100, R180, R175 ;  /* 0x000000afb464723e */ /* 0x008fe200000000ff */
        /* <DEDUP_REMOVED lines=14> */
[C---:B------:R-:W-:Y:S08]  /*7d20*/  HMMA.16816.F32 R12, R100.reuse, R112, R12 ;  /* 0x00000070640c723c */ /* 0x040ff0000000180c */
[C---:B------:R-:W-:Y:S01]  /*7d30*/  HMMA.16816.F32 R16, R100.reuse, R114, R16 ;  /* 0x000000726410723c */ /* 0x040fe20000001810 */
[----:B------:R-:W3:Y:S07]  /*7d40*/  LDSM.16.MT88.4 R112, [R133+0x5100] ;  /* 0x005100008570783b */ /* 0x000eee0000004200 */
[C---:B------:R-:W-:Y:S08]  /*7d50*/  HMMA.16816.F32 R20, R100.reuse, R120, R20 ;  /* 0x000000786414723c */ /* 0x040ff00000001814 */
[C---:B------:R-:W-:Y:S01]  /*7d60*/  HMMA.16816.F32 R24, R100.reuse, R122, R24 ;  /* 0x0000007a6418723c */ /* 0x040fe20000001818 */
[----:B------:R-:W-:Y:S07]  /*7d70*/  LDSM.16.MT88.4 R120, [R135+0x1900] ;  /* 0x001900008778783b */ /* 0x000fee0000004200 */
[C---:B--2---:R-:W-:Y:S08]  /*7d80*/  HMMA.16816.F32 R28, R100.reuse, R116, R28 ;  /* 0x00000074641c723c */ /* 0x044ff0000000181c */
[C---:B------:R-:W-:Y:S01]  /*7d90*/  HMMA.16816.F32 R32, R100.reuse, R118, R32 ;  /* 0x000000766420723c */ /* 0x040fe20000001820 */
[----:B------:R-:W2:Y:S07]  /*7da0*/  LDSM.16.MT88.4 R116, [R184+UR4+0x5100] ;  /* 0x00510004b874783b */ /* 0x000eae0008004200 */
        /* <DEDUP_REMOVED lines=11> */
[C---:B-----5:R-:W-:Y:S04]  /*7e60*/  HMMA.16816.F32 R60, R100.reuse, R108, R60 ;  /* 0x0000006c643c723c */ /* 0x060fe8000000183c */
[----:B----4-:R-:W-:Y:S01]  /*7e70*/  F2FP.PACK_AB R139, R179, R156 ;  /* 0x0000009cb38b723e */ /* 0x010fe200000000ff */
[----:B------:R-:W-:Y:S02]  /*7e80*/  FADD.FTZ R158, R158, R173 ;  /* 0x000000ad9e9e7221 */ /* 0x000fe40000010000 */
[----:B------:R-:W-:Y:S01]  /*7e90*/  FADD.FTZ R160, R159, R160 ;  /* 0x000000a09fa07221 */ /* 0x000fe20000010000 */
[C---:B------:R-:W-:Y:S01]  /*7ea0*/  HMMA.16816.F32 R64, R100.reuse, R110, R64 ;  /* 0x0000006e6440723c */ /* 0x040fe20000001840 */
[----:B------:R-:W4:Y:S03]  /*7eb0*/  LDSM.16.MT88.4 R108, [R135+0x5100] ;  /* 0x00510000876c783b */ /* 0x000f260000004200 */
        /* <DEDUP_REMOVED lines=9> */
[C---:B------:R-:W-:Y:S01]  /*7f50*/  HMMA.16816.F32 R80, R100.reuse, R114, R80 ;  /* 0x000000726450723c */ /* 0x040fe20000001850 */
[----:B------:R-:W3:Y:S07]  /*7f60*/  LDSM.16.MT88.4 R112, [R184+UR4+0x1900] ;  /* 0x00190004b870783b */ /* 0x000eee0008004200 */
[C---:B--2---:R-:W-:Y:S08]  /*7f70*/  HMMA.16816.F32 R84, R100.reuse, R116, R84 ;  /* 0x000000746454723c */ /* 0x044ff00000001854 */
[C---:B------:R-:W-:Y:S08]  /*7f80*/  HMMA.16816.F32 R88, R100.reuse, R118, R88 ;  /* 0x000000766458723c */ /* 0x040ff00000001858 */
[C---:B----4-:R-:W-:Y:S08]  /*7f90*/  HMMA.16816.F32 R92, R100.reuse, R108, R92 ;  /* 0x0000006c645c723c */ /* 0x050ff0000000185c */
[----:B------:R-:W-:Y:S08]  /*7fa0*/  HMMA.16816.F32 R96, R100, R110, R96 ;  /* 0x0000006e6460723c */ /* 0x000ff00000001860 */
[C---:B------:R-:W-:Y:S01]  /*7fb0*/  HMMA.16816.F32 R128, R136.reuse, R124, R4 ;  /* 0x0000007c8880723c */ /* 0x040fe20000001804 */
[----:B------:R-:W2:Y:S07]  /*7fc0*/  LDSM.16.MT88.4 R4, [R184+UR4+0x3900] ;  /* 0x00390004b804783b */ /* 0x000eae0008004200 */
[C---:B------:R-:W-:Y:S01]  /*7fd0*/  HMMA.16816.F32 R124, R136.reuse, R126, R8 ;  /* 0x0000007e887c723c */ /* 0x040fe20000001808 */
[----:B------:R-:W4:Y:S07]  /*7fe0*/  LDSM.16.MT88.4 R8, [R135+0x3900] ;  /* 0x003900008708783b */ /* 0x000f2e0000004200 */
[C---:B-1----:R-:W-:Y:S07]  /*7ff0*/  HMMA.16816.F32 R100, R136.reuse, R104, R12 ;  /* 0x000000688864723c */ /* 0x042fee000000180c */
[----:B------:R-:W-:Y:S01]  /*8000*/  IADD3 R13, R219, -0x2, RZ ;  /* 0xfffffffedb0d7810 */ /* 0x000fe20007ffe0ff */
[C---:B------:R-:W-:Y:S03]  /*8010*/  HMMA.16816.F32 R104, R136.reuse, R106, R16 ;  /* 0x0000006a8868723c */ /* 0x040fe60000001810 */
[C---:B------:R-:W-:Y:S05]  /*8020*/  ISETP.GE.AND P0, PT, R13.reuse, R194, PT ;  /* 0x000000c20d00720c */ /* 0x040fea0003f06270 */
[C---:B---3--:R-:W-:Y:S08]  /*8030*/  HMMA.16816.F32 R108, R136.reuse, R112, R20 ;  /* 0x00000070886c723c */ /* 0x048ff00000001814 */
[C---:B------:R-:W-:Y:S04]  /*8040*/  HMMA.16816.F32 R112, R136.reuse, R114, R24 ;  /* 0x000000728870723c */ /* 0x040fe80000001818 */
[----:B------:R-:W-:Y:S01]  /*8050*/  @P0 SHF.R.S32.HI R16, RZ, 0x1f, R13 ;  /* 0x0000001fff100819 */ /* 0x000fe2000001140d */
[C---:B------:R-:W-:Y:S03]  /*8060*/  @P0 IMAD.WIDE.U32 R18, R13.reuse, c[0x0][0x1e0], RZ ;  /* 0x000078000d120a25 */ /* 0x040fe600078e00ff */
[C---:B------:R-:W-:Y:S04]  /*8070*/  HMMA.16816.F32 R116, R136.reuse, R120, R28 ;  /* 0x000000788874723c */ /* 0x040fe8000000181c */
[----:B------:R-:W-:Y:S01]  /*8080*/  @P0 SHF.L.U32 R24, R18, 0x6, RZ ;  /* 0x0000000612180819 */ /* 0x000fe200000006ff */
[----:B------:R-:W-:Y:S03]  /*8090*/  @P0 IMAD R16, R16, c[0x0][0x1e0], RZ ;  /* 0x0000780010100a24 */ /* 0x000fe600078e02ff */
[C---:B------:R-:W-:Y:S04]  /*80a0*/  HMMA.16816.F32 R120, R136.reuse, R122, R32 ;  /* 0x0000007a8878723c */ /* 0x040fe80000001820 */
[----:B------:R-:W-:Y:S02]  /*80b0*/  @P0 IMAD R16, R13, c[0x0][0x1e4], R16 ;  /* 0x000079000d100a24 */ /* 0x000fe400078e0210 */
[----:B------:R-:W1:Y:S02]  /*80c0*/  LDSM.16.MT88.4 R12, [R185+UR4+0x5900] ;  /* 0x00590004b90c783b */ /* 0x000e640008004200 */
[C---:B------:R-:W-:Y:S04]  /*80d0*/  HMMA.16816.F32 R36, R136.reuse, R140, R36 ;  /* 0x0000008c8824723c */ /* 0x040fe80000001824 */
[----:B------:R-:W-:Y:S02]  /*80e0*/  @P0 IADD3 R25, R19, R16, RZ ;  /* 0x0000001013190210 */ /* 0x000fe40007ffe0ff */
[----:B------:R-:W-:Y:S02]  /*80f0*/  @P0 IADD3 R16, P1, R24, R208, RZ ;  /* 0x000000d018100210 */ /* 0x000fe40007f3e0ff */
[C---:B------:R-:W-:Y:S04]  /*8100*/  HMMA.16816.F32 R40, R136.reuse, R142, R40 ;  /* 0x0000008e8828723c */ /* 0x040fe80000001828 */
[----:B------:R-:W-:Y:S04]  /*8110*/  @P0 SHF.L.U64.HI R25, R18, 0x6, R25 ;  /* 0x0000000612190819 */ /* 0x000fe80000010219 */
[C---:B------:R-:W-:Y:S08]  /*8120*/  HMMA.16816.F32 R44, R136.reuse, R144, R44 ;  /* 0x00000090882c723c */ /* 0x040ff0000000182c */
[C---:B------:R-:W-:Y:S08]  /*8130*/  HMMA.16816.F32 R48, R136.reuse, R146, R48 ;  /* 0x000000928830723c */ /* 0x040ff00000001830 */
[C---:B--2---:R-:W-:Y:S07]  /*8140*/  HMMA.16816.F32 R52, R136.reuse, R4, R52 ;  /* 0x000000048834723c */ /* 0x044fee0000001834 */
[C---:B------:R-:W-:Y:S01]  /*8150*/  @P0 IADD3.X R5, R25.reuse, R213, RZ, P1, !PT ;  /* 0x000000d519050210 */ /* 0x040fe20000ffe4ff */
[C---:B------:R-:W-:Y:S04]  /*8160*/  HMMA.16816.F32 R56, R136.reuse, R6, R56 ;  /* 0x000000068838723c */ /* 0x040fe80000001838 */
[C---:B------:R-:W-:Y:S04]  /*8170*/  @P0 LEA R20, P1, R16.reuse, c[0x0][0x1c8], 0x1 ;  /* 0x0000720010140a11 */ /* 0x040fe800078208ff */
[C---:B----4-:R-:W-:Y:S04]  /*8180*/  HMMA.16816.F32 R60, R136.reuse, R8, R60 ;  /* 0x00000008883c723c */ /* 0x050fe8000000183c */
[----:B------:R-:W-:Y:S02]  /*8190*/  @P0 LEA.HI.X R21, R16, c[0x0][0x1cc], R5, 0x1, P1 ;  /* 0x0000730010150a11 */ /* 0x000fe400008f0c05 */
[----:B------:R-:W2:Y:S01]  /*81a0*/  LDSM.16.MT88.4 R16, [R133+0x5900] ;  /* 0x005900008510783b */ /* 0x000ea20000004200 */
[----:B------:R-:W-:Y:S01]  /*81b0*/  @P0 IADD3 R4, P1, R24, R225, RZ ;  /* 0x000000e118040210 */ /* 0x000fe20007f3e0ff */
[C---:B------:R-:W-:Y:S04]  /*81c0*/  HMMA.16816.F32 R64, R136.reuse, R10, R64 ;  /* 0x0000000a8840723c */ /* 0x040fe80000001840 */
[C---:B------:R-:W-:Y:S02]  /*81d0*/  @P0 IADD3.X R5, R25.reuse, R224, RZ, P1, !PT ;  /* 0x000000e019050210 */ /* 0x040fe40000ffe4ff */
        /* <DEDUP_REMOVED lines=41> */
[C---:B------:R-:W-:Y:S02]  /*8470*/  ISETP.GT.AND P0, PT, R219.reuse, R230, PT ;  /* 0x000000e6db00720c */ /* 0x040fe40003f04270 */
[----:B------:R-:W-:Y:S05]  /*8480*/  IADD3 R219, R219, -0x1, RZ ;  /* 0xffffffffdbdb7810 */ /* 0x000fea0007ffe0ff */
[----:B------:R-:W0:Y:S01]  /*8490*/  LDGDEPBAR ;  /* 0x00000000000079af */ /* 0x000e220000000000 */
[----:B-1----:R-:W-:Y:S05]  /*84a0*/  MOV R3, R0 ;  /* 0x0000000000037202 */ /* 0x002fea0000000f00 */
[----:B------:R-:W-:-:S05]  /*84b0*/  @P0 BRA `(.L_x_2173) ;  /* 0xffffcb6000000947 */ /* 0x000fca000383ffff */
.L_x_2164:
        /* <DEDUP_REMOVED lines=18> */
.L_x_2175:
[----:B------:R-:W-:-:S04]  /*85e0*/  MOV R3, c[0x0][0x32c] ;  /* 0x0000cb0000037a02 */ /* 0x000fc80000000f00 */
[----:B------:R-:W-:-:S13]  /*85f0*/  ISETP.NE.AND P0, PT, R3, 0x1, PT ;  /* 0x000000010300780c */ /* 0x000fda0003f05270 */
[----:B------:R-:W-:-:S05]  /*8600*/  @P0 IMAD.HI.U32 R3, R5, c[0x0][0x330], RZ ;  /* 0x0000cc0005030a27 */ /* 0x000fca00078e00ff */
[----:B------:R-:W-:-:S05]  /*8610*/  @P0 SHF.R.U32.HI R5, RZ, c[0x0][0x334], R3 ;  /* 0x0000cd00ff050a19 */ /* 0x000fca0000011603 */
.L_x_2176:
[----:B------:R-:W-:-:S05]  /*8620*/  IMAD R5, R5, c[0x0][0x32c], RZ ;  /* 0x0000cb0005057a24 */ /* 0x000fca00078e02ff */
[----:B------:R-:W-:-:S04]  /*8630*/  IMNMX R4, R4, R5, !PT ;  /* 0x0000000504047217 */ /* 0x000fc80007800200 */
.L_x_2174:
        /* <DEDUP_REMOVED lines=21> */
.L_x_2178:
[----:B------:R-:W-:Y:S04]  /*8790*/  DEPBAR.LE SB0, 0x2 ;  /* 0x000080800000791a */ /* 0x000fe80000000000 */
[----:B------:R-:W-:Y:S01]  /*87a0*/  BAR.SYNC.DEFER_BLOCKING 0x0 ;  /* 0x0000000000007b1d */ /* 0x000fe20000010000 */
[----:B------:R-:W-:Y:S01]  /*87b0*/  UIMAD UR4, UR5, 0x6000, URZ ;  /* 0x00006000050478a4 */ /* 0x000fe2000f8e023f */
[----:B------:R-:W-:Y:S01]  /*87c0*/  ISETP.GE.AND P0, PT, R194, R221, PT ;  /* 0x000000ddc200720c */ /* 0x000fe20003f06270 */
[----:B------:R-:W-:Y:S01]  /*87d0*/  UIADD3 UR7, UR5, 0x1, URZ ;  /* 0x0000000105077890 */ /* 0x000fe2000fffe03f */
[----:B------:R-:W-:Y:S01]  /*87e0*/  IADD3 R219, R221, -0x1, RZ ;  /* 0xffffffffdddb7810 */ /* 0x000fe20007ffe0ff */
[----:B------:R-:W-:Y:S04]  /*87f0*/  UISETP.GE.AND UP0, UPT, UR5, 0x1, UPT ;  /* 0x000000010500788c */ /* 0x000fe8000bf06270 */
[----:B------:R-:W-:Y:S06]  /*8800*/  USEL UR5, UR7, URZ, !UP0 ;  /* 0x0000003f07057287 */ /* 0x000fec000c000000 */
[----:B------:R-:W-:Y:S01]  /*8810*/  @!P0 SHF.R.S32.HI R153, RZ, 0x1f, R219 ;  /* 0x0000001fff998819 */ /* 0x000fe200000114db */
[----:B------:R-:W-:Y:S04]  /*8820*/  @!P0 IMAD.WIDE.U32 R4, R219, c[0x0][0x208], RZ ;  /* 0x00008200db048a25 */ /* 0x000fe800078e00ff */
[----:B------:R-:W-:Y:S01]  /*8830*/  @!P0 IMAD R153, R153, c[0x0][0x208], RZ ;  /* 0x0000820099998a24 */ /* 0x000fe200078e02ff */
[----:B------:R-:W-:Y:S01]  /*8840*/  @!P0 SHF.L.U32 R0, R4, 0x6, RZ ;  /* 0x0000000604008819 */ /* 0x000fe200000006ff */
[----:B------:R-:W-:Y:S01]  /*8850*/  @!P0 IMAD R171, R216, 0x6000, R215 ;  /* 0x00006000d8ab8824 */ /* 0x000fe200078e02d7 */
[----:B------:R-:W-:Y:S01]  /*8860*/  LDSM.16.M88.4 R32, [R192] ;  /* 0x00000000c020783b */ /* 0x000fe20000000200 */
[----:B------:R-:W-:Y:S05]  /*8870*/  @!P0 IMAD R153, R219, c[0x0][0x20c], R153 ;  /* 0x00008300db998a24 */ /* 0x000fea00078e0299 */
[----:B------:R-:W-:Y:S02]  /*8880*/  @!P0 IADD3 R153, R5, R153, RZ ;  /* 0x0000009905998210 */ /* 0x000fe40007ffe0ff */
[----:B------:R-:W1:Y:S01]  /*8890*/  LDSM.16.M88.4 R8, [R190+UR4+0xc100] ;  /* 0x00c10004be08783b */ /* 0x000e620008000200 */
[----:B------:R-:W-:Y:S02]  /*88a0*/  @!P0 IADD3 R5, P1, R0, R206, RZ ;  /* 0x000000ce00058210 */ /* 0x000fe40007f3e0ff */
[----:B------:R-:W-:Y:S04]  /*88b0*/  @!P0 SHF.L.U64.HI R153, R4, 0x6, R153 ;  /* 0x0000000604998819 */ /* 0x000fe80000010299 */
[----:B------:R-:W-:Y:S01]  /*88c0*/  @!P0 IADD3.X R2, R153, R211, RZ, P1, !PT ;  /* 0x000000d399028210 */ /* 0x000fe20000ffe4ff */
[----:B------:R-:W2:Y:S01]  /*88d0*/  LDSM.16.M88.4 R16, [R190+UR4+0xc900] ;  /* 0x00c90004be10783b */ /* 0x000ea20008000200 */
[C---:B------:R-:W-:Y:S04]  /*88e0*/  @!P0 LEA R160, P1, R5.reuse, c[0x0][0x1f8], 0x1 ;  /* 0x00007e0005a08a11 */ /* 0x040fe800078208ff */
[----:B------:R-:W-:Y:S02]  /*88f0*/  @!P0 LEA.HI.X R161, R5, c[0x0][0x1fc], R2, 0x1, P1 ;  /* 0x00007f0005a18a11 */ /* 0x000fe400008f0c02 */
[----:B------:R-:W-:Y:S01]  /*8900*/  IADD3 R2, R190, UR4, RZ ;  /* 0x00000004be027c10 */ /* 0x000fe2000fffe0ff */
[----:B------:R-:W3:Y:S01]  /*8910*/  LDSM.16.M88.4 R24, [R190+UR4+0xd100] ;  /* 0x00d10004be18783b */ /* 0x000ee20008000200 */
[----:B------:R-:W-:Y:S02]  /*8920*/  @!P0 IADD3 R12, P1, R0, R183, RZ ;  /* 0x000000b7000c8210 */ /* 0x000fe40007f3e0ff */
[----:B------:R-:W-:Y:S02]  /*8930*/  IADD3 R135, R191, R2, RZ ;  /* 0x00000002bf877210 */ /* 0x000fe40007ffe0ff */
[C---:B------:R-:W-:Y:S02]  /*8940*/  @!P0 IADD3.X R13, R153.reuse, R182, RZ, P1, !PT ;  /* 0x000000b6990d8210 */ /* 0x040fe40000ffe4ff */
[----:B------:R-:W-:Y:S01]  /*8950*/  IADD3 R172, R134, R135, RZ ;  /* 0x0000008786ac7210 */ /* 0x000fe20007ffe0ff */
[----:B------:R-:W4:Y:S01]  /*8960*/  LDSM.16.M88.4 R136, [R190+UR4+0xd900] ;  /* 0x00d90004be88783b */ /* 0x000f220008000200 */
[C---:B------:R-:W-:Y:S04]  /*8970*/  @!P0 LEA R164, P1, R12.reuse, c[0x0][0x1f8], 0x1 ;  /* 0x00007e000ca48a11 */ /* 0x040fe800078208ff */
[----:B------:R-:W-:Y:S02]  /*8980*/  @!P0 LEA.HI.X R165, R12, c[0x0][0x1fc], R13, 0x1, P1 ;  /* 0x00007f000ca58a11 */ /* 0x000fe400008f0c0d */
[----:B------:R-:W-:Y:S01]  /*8990*/  @!P0 IADD3 R21, P1, R0, R181, RZ ;  /* 0x000000b500158210 */ /* 0x000fe20007f3e0ff */
[----:B------:R-:W-:Y:S03]  /*89a0*/  LDSM.16.M88.4 R140, [R188] ;  /* 0x00000000bc8c783b */ /* 0x000fe60000000200 */
[----:B------:R-:W-:Y:S02]  /*89b0*/  @!P0 IADD3.X R20, R153, R180, RZ, P1, !PT ;  /* 0x000000b499148210 */ /* 0x000fe40000ffe4ff */
[C---:B------:R-:W-:Y:S01]  /*89c0*/  @!P0 LEA R166, P1, R21.reuse, c[0x0][0x1f8], 0x1 ;  /* 0x00007e0015a68a11 */ /* 0x040fe200078208ff */
[C---:B-1----:R-:W-:Y:S02]  /*89d0*/  HMMA.16816.F32 R4, R32.reuse, R8, RZ ;  /* 0x000000082004723c */ /* 0x042fe400000018ff */
[----:B------:R-:W1:Y:S01]  /*89e0*/  LDSM.16.M88.4 R144, [R135+0xc100] ;  /* 0x00c100008790783b */ /* 0x000e620000000200 */
[----:B------:R-:W-:Y:S02]  /*89f0*/  @!P0 LEA.HI.X R167, R21, c[0x0][0x1fc], R20, 0x1, P1 ;  /* 0x00007f0015a78a11 */ /* 0x000fe400008f0c14 */
[----:B------:R-:W-:Y:S03]  /*8a00*/  @!P0 IADD3 R0, P1, R199, R0, RZ ;  /* 0x00000000c7008210 */ /* 0x000fe60007f3e0ff */
[C---:B------:R-:W-:Y:S02]  /*8a10*/  HMMA.16816.F32 R8, R32.reuse, R10, RZ ;  /* 0x0000000a2008723c */ /* 0x040fe400000018ff */
[----:B------:R-:W5:Y:S02]  /*8a20*/  LDSM.16.M88.4 R148, [R135+0xc900] ;  /* 0x00c900008794783b */ /* 0x000f640000000200 */
[----:B------:R-:W-:Y:S02]  /*8a30*/  @!P0 IADD3.X R153, R198, R153, RZ, P1, !PT ;  /* 0x00000099c6998210 */ /* 0x000fe40000ffe4ff */
[----:B------:R-:W-:Y:S02]  /*8a40*/  @!P0 IADD3 R28, P1, R0, R206, RZ ;  /* 0x000000ce001c8210 */ /* 0x000fe40007f3e0ff */
[C---:B--2---:R-:W-:Y:S04]  /*8a50*/  HMMA.16816.F32 R12, R32.reuse, R16, RZ ;  /* 0x00000010200c723c */ /* 0x044fe800000018ff */
[C---:B------:R-:W-:Y:S02]  /*8a60*/  @!P0 IADD3.X R29, R153.reuse, R211, RZ, P1, !PT ;  /* 0x000000d3991d8210 */ /* 0x040fe40000ffe4ff */
[C---:B------:R-:W-:Y:S02]  /*8a70*/  @!P0 LEA R168, P1, R28.reuse, c[0x0][0x1f8], 0x1 ;  /* 0x00007e001ca88a11 */ /* 0x040fe400078208ff */
[C---:B------:R-:W-:Y:S04]  /*8a80*/  HMMA.16816.F32 R16, R32.reuse, R18, RZ ;  /* 0x000000122010723c */ /* 0x040fe800000018ff */
[----:B------:R-:W-:Y:S02]  /*8a90*/  @!P0 LEA.HI.X R169, R28, c[0x0][0x1fc], R29, 0x1, P1 ;  /* 0x00007f001ca98a11 */ /* 0x000fe400008f0c1d */
[C---:B------:R-:W-:Y:S02]  /*8aa0*/  @!P0 IADD3 R155, P1, R0.reuse, R183, RZ ;  /* 0x000000b7009b8210 */ /* 0x040fe40007f3e0ff */
[C---:B---3--:R-:W-:Y:S04]  /*8ab0*/  HMMA.16816.F32 R20, R32.reuse, R24, RZ ;  /* 0x000000182014723c */ /* 0x048fe800000018ff */
[----:B------:R-:W-:Y:S02]  /*8ac0*/  @!P0 IADD3.X R132, R153, R182, RZ, P1, !PT ;  /* 0x000000b699848210 */ /* 0x000fe40000ffe4ff */
[C---:B------:R-:W-:Y:S02]  /*8ad0*/  @!P0 LEA R174, P1, R155.reuse, c[0x0][0x1f8], 0x1 ;  /* 0x00007e009bae8a11 */ /* 0x040fe400078208ff */
[C---:B------:R-:W-:Y:S04]  /*8ae0*/  HMMA.16816.F32 R24, R32.reuse, R26, RZ ;  /* 0x0000001a2018723c */ /* 0x040fe800000018ff */
[----:B------:R-:W-:Y:S02]  /*8af0*/  @!P0 LEA.HI.X R175, R155, c[0x0][0x1fc], R132, 0x1, P1 ;  /* 0x00007f009baf8a11 */ /* 0x000fe400008f0c84 */
[----:B------:R-:W-:Y:S02]  /*8b00*/  @!P0 IADD3 R0, P1, R0, R181, RZ ;  /* 0x000000b500008210 */ /* 0x000fe40007f3e0ff */
[C---:B----4-:R-:W-:Y:S04]  /*8b10*/  HMMA.16816.F32 R28, R32.reuse, R136, RZ ;  /* 0x00000088201c723c */ /* 0x050fe800000018ff */
[----:B------:R-:W-:Y:S02]  /*8b20*/  @!P0 IADD3.X R153, R153, R180, RZ, P1, !PT ;  /* 0x000000b499998210 */ /* 0x000fe40000ffe4ff */
[C---:B------:R-:W-:Y:S02]  /*8b30*/  @!P0 LEA R222, P1, R0.reuse, c[0x0][0x1f8], 0x1 ;  /* 0x00007e0000de8a11 */ /* 0x040fe400078208ff */
[----:B------:R-:W-:Y:S01]  /*8b40*/  HMMA.16816.F32 R32, R32, R138, RZ ;  /* 0x0000008a2020723c */ /* 0x000fe200000018ff */
[----:B------:R-:W2:Y:S03]  /*8b50*/  LDSM.16.M88.4 R136, [R135+0xd100] ;  /* 0x00d100008788783b */ /* 0x000ea60000000200 */
[----:B------:R-:W-:Y:S02]  /*8b60*/  @!P0 LEA.HI.X R223, R0, c[0x0][0x1fc], R153, 0x1, P1 ;  /* 0x00007f0000df8a11 */ /* 0x000fe400008f0c99 */
[-C--:B------:R-:W-:Y:S02]  /*8b70*/  IADD3 R0, R134, R2.reuse, RZ ;  /* 0x0000000286007210 */ /* 0x080fe40007ffe0ff */
[C---:B-1----:R-:W-:Y:S01]  /*8b80*/  HMMA.16816.F32 R4, R140.reuse, R144, R4 ;  /* 0x000000908c04723c */ /* 0x042fe20000001804 */
[----:B------:R-:W1:Y:S04]  /*8b90*/  LDSM.16.M88.4 R152, [R135+0xd900] ;  /* 0x00d900008798783b */ /* 0x000e680000000200 */
[----:B------:R-:W-:Y:S03]  /*8ba0*/  IADD3 R2, R191, R2, R134 ;  /* 0x00000002bf027210 */ /* 0x000fe60007ffe086 */
[C---:B------:R-:W-:Y:S01]  /*8bb0*/  HMMA.16816.F32 R8, R140.reuse, R146, R8 ;  /* 0x000000928c08723c */ /* 0x040fe20000001808 */
[----:B------:R-:W-:Y:S01]  /*8bc0*/  @!PT LDS RZ, [RZ] ;  /* 0x00000000fffff984 */ /* 0x000fe20000000800 */
[----:B------:R-:W-:Y:S01]  /*8bd0*/  @!PT LDS RZ, [RZ] ;  /* 0x00000000fffff984 */ /* 0x000fe20000000800 */
[----:B------:R-:W-:Y:S01]  /*8be0*/  @!PT LDS RZ, [RZ] ;  /* 0x00000000fffff984 */ /* 0x000fe20000000800 */
[----:B------:R3:W-:Y:S07]  /*8bf0*/  @!P0 LDGSTS.E.BYPASS.LTC128B.128 [R171], [R160.64], !P5 ;  /* 0x00000000a0ab8fae */ /* 0x0007ee000e901d48 */
        /* <DEDUP_REMOVED lines=9> */
[----:B------:R2:W-:Y:S07]  /*8c90*/  @!P0 LDGSTS.E.BYPASS.LTC128B.128 [R171+0x5000], [R222.64], !P6 ;  /* 0x05000000deab8fae */ /* 0x0005ee000f101d48 */
[----:B------:R-:W-:Y:S01]  /*8ca0*/  HMMA.16816.F32 R32, R140, R154, R32 ;  /* 0x0000009a8c20723c */ /* 0x000fe20000001820 */
[----:B------:R-:W-:Y:S08]  /*8cb0*/  LDSM.16.M88.4 R144, [R187] ;  /* 0x00000000bb90783b */ /* 0x000ff00000000200 */
[----:B------:R-:W1:Y:S08]  /*8cc0*/  LDSM.16.M88.4 R156, [R0+0xc100] ;  /* 0x00c10000009c783b */ /* 0x000e700000000200 */
[----:B---3--:R-:W3:Y:S08]  /*8cd0*/  LDSM.16.M88.4 R160, [R0+0xc900] ;  /* 0x00c9000000a0783b */ /* 0x008ef00000000200 */
[----:B------:R-:W5:Y:S08]  /*8ce0*/  LDSM.16.M88.4 R148, [R0+0xd100] ;  /* 0x00d100000094783b */ /* 0x000f700000000200 */
[----:B------:R-:W0:Y:S08]  /*8cf0*/  LDGDEPBAR ;  /* 0x00000000000079af */ /* 0x000e300000000000 */
[----:B----4-:R-:W4:Y:S01]  /*8d00*/  LDSM.16.M88.4 R164, [R0+0xd900] ;  /* 0x00d9000000a4783b */ /* 0x010f220000000200 */
[C---:B-1----:R-:W-:Y:S07]  /*8d10*/  HMMA.16816.F32 R4, R144.reuse, R156, R4 ;  /* 0x0000009c9004723c */ /* 0x042fee0000001804 */
[----:B------:R-:W-:Y:S01]  /*8d20*/  LDSM.16.M88.4 R136, [R186] ;  /* 0x00000000ba88783b */ /* 0x000fe20000000200 */
[C---:B------:R-:W-:Y:S07]  /*8d30*/  HMMA.16816.F32 R8, R144.reuse, R158, R8 ;  /* 0x0000009e9008723c */ /* 0x040fee0000001808 */
[----:B--2---:R-:W1:Y:S01]  /*8d40*/  LDSM.16.M88.4 R168, [R172+0xc100] ;  /* 0x00c10000aca8783b */ /* 0x004e620000000200 */
[C---:B---3--:R-:W-:Y:S07]  /*8d50*/  HMMA.16816.F32 R12, R144.reuse, R160, R12 ;  /* 0x000000a0900c723c */ /* 0x048fee000000180c */
[----:B------:R-:W2:Y:S01]  /*8d60*/  LDSM.16.M88.4 R140, [R172+0xc900] ;  /* 0x00c90000ac8c783b */ /* 0x000ea20000000200 */
[C---:B------:R-:W-:Y:S07]  /*8d70*/  HMMA.16816.F32 R16, R144.reuse, R162, R16 ;  /* 0x000000a29010723c */ /* 0x040fee0000001810 */
[----:B------:R-:W3:Y:S01]  /*8d80*/  LDSM.16.M88.4 R152, [R172+0xd100] ;  /* 0x00d10000ac98783b */ /* 0x000ee20000000200 */
[C---:B-----5:R-:W-:Y:S07]  /*8d90*/  HMMA.16816.F32 R20, R144.reuse, R148, R20 ;  /* 0x000000949014723c */ /* 0x060fee0000001814 */
[----:B------:R-:W5:Y:S01]  /*8da0*/  LDSM.16.M88.4 R156, [R172+0xd900] ;  /* 0x00d90000ac9c783b */ /* 0x000f620000000200 */
[C---:B------:R-:W-:Y:S07]  /*8db0*/  HMMA.16816.F32 R24, R144.reuse, R150, R24 ;  /* 0x000000969018723c */ /* 0x040fee0000001818 */
[----:B------:R-:W-:Y:S01]  /*8dc0*/  LDSM.16.M88.4 R148, [R190+UR4+0xe100] ;  /* 0x00e10004be94783b */ /* 0x000fe20008000200 */
[C---:B----4-:R-:W-:Y:S07]  /*8dd0*/  HMMA.16816.F32 R28, R144.reuse, R164, R28 ;  /* 0x000000a4901c723c */ /* 0x050fee000000181c */
[----:B------:R-:W-:Y:S01]  /*8de0*/  LDSM.16.M88.4 R160, [R190+UR4+0xe900] ;  /* 0x00e90004bea0783b */ /* 0x000fe20008000200 */
[----:B------:R-:W-:Y:S07]  /*8df0*/  HMMA.16816.F32 R32, R144, R166, R32 ;  /* 0x000000a69020723c */ /* 0x000fee0000001820 */
[----:B------:R-:W4:Y:S01]  /*8e00*/  LDSM.16.M88.4 R144, [R192+0x4000] ;  /* 0x00400000c090783b */ /* 0x000f220000000200 */
[C---:B-1----:R-:W-:Y:S07]  /*8e10*/  HMMA.16816.F32 R4, R136.reuse, R168, R4 ;  /* 0x000000a88804723c */ /* 0x042fee0000001804 */
[----:B------:R-:W-:Y:S01]  /*8e20*/  LDSM.16.M88.4 R164, [R188+0x4000] ;  /* 0x00400000bca4783b */ /* 0x000fe20000000200 */
[C---:B------:R-:W-:Y:S07]  /*8e30*/  HMMA.16816.F32 R8, R136.reuse, R170, R8 ;  /* 0x000000aa8808723c */ /* 0x040fee0000001808 */
[----:B------:R-:W-:Y:S01]  /*8e40*/  LDSM.16.M88.4 R168, [R135+0xe100] ;  /* 0x00e1000087a8783b */ /* 0x000fe20000000200 */
[C---:B--2---:R-:W-:Y:S08]  /*8e50*/  HMMA.16816.F32 R12, R136.reuse, R140, R12 ;  /* 0x0000008c880c723c */ /* 0x044ff0000000180c */
[C---:B------:R-:W-:Y:S01]  /*8e60*/  HMMA.16816.F32 R16, R136.reuse, R142, R16 ;  /* 0x0000008e8810723c */ /* 0x040fe20000001810 */
[----:B------:R-:W1:Y:S07]  /*8e70*/  LDSM.16.M88.4 R140, [R190+UR4+0xf100] ;  /* 0x00f10004be8c783b */ /* 0x000e6e0008000200 */
[C---:B---3--:R-:W-:Y:S08]  /*8e80*/  HMMA.16816.F32 R20, R136.reuse, R152, R20 ;  /* 0x000000988814723c */ /* 0x048ff00000001814 */
[C---:B------:R-:W-:Y:S01]  /*8e90*/  HMMA.16816.F32 R24, R136.reuse, R154, R24 ;  /* 0x0000009a8818723c */ /* 0x040fe20000001818 */
[----:B------:R-:W2:Y:S07]  /*8ea0*/  LDSM.16.M88.4 R152, [R190+UR4+0xf900] ;  /* 0x00f90004be98783b */ /* 0x000eae0008000200 */
[C---:B-----5:R-:W-:Y:S08]  /*8eb0*/  HMMA.16816.F32 R28, R136.reuse, R156, R28 ;  /* 0x0000009c881c723c */ /* 0x060ff0000000181c */
        /* <DEDUP_REMOVED lines=76> */
[C---:B------:R-:W-:Y:S08]  /*9380*/  HMMA.16816.F32 R24, R144.reuse, R150, R24 ;  /* 0x000000969018723c */ /* 0x040ff00000001818 */
[C---:B------:R-:W-:Y:S08]  /*9390*/  HMMA.16816.F32 R28, R144.reuse, R152, R28 ;  /* 0x00000098901c723c */ /* 0x040ff0000000181c */
[----:B------:R-:W-:Y:S01]  /*93a0*/  HMMA.16816.F32 R32, R144, R154, R32 ;  /* 0x0000009a9020723c */ /* 0x000fe20000001820 */
[----:B------:R-:W3:Y:S07]  /*93b0*/  LDSM.16.M88.4 R144, [R2+0x10900] ;  /* 0x010900000290783b */ /* 0x000eee0000000200 */
[C---:B-----5:R-:W-:Y:S08]  /*93c0*/  HMMA.16816.F32 R4, R160.reuse, R164, R4 ;  /* 0x000000a4a004723c */ /* 0x060ff00000001804 */
[C---:B------:R-:W-:Y:S08]  /*93d0*/  HMMA.16816.F32 R8, R160.reuse, R166, R8 ;  /* 0x000000a6a008723c */ /* 0x040ff00000001808 */
[C---:B----4-:R-:W-:Y:S08]  /*93e0*/  HMMA.16816.F32 R12, R160.reuse, R140, R12 ;  /* 0x0000008ca00c723c */ /* 0x050ff0000000180c */
[C---:B------:R-:W-:Y:S01]  /*93f0*/  HMMA.16816.F32 R16, R160.reuse, R142, R16 ;  /* 0x0000008ea010723c */ /* 0x040fe20000001810 */
[----:B------:R-:W4:Y:S07]  /*9400*/  LDSM.16.M88.4 R140, [R2+0x11100] ;  /* 0x01110000028c783b */ /* 0x000f2e0000000200 */
[C---:B-1----:R-:W-:Y:S08]  /*9410*/  HMMA.16816.F32 R20, R160.reuse, R156, R20 ;  /* 0x0000009ca014723c */ /* 0x042ff00000001814 */
[C---:B------:R-:W-:Y:S08]  /*9420*/  HMMA.16816.F32 R24, R160.reuse, R158, R24 ;  /* 0x0000009ea018723c */ /* 0x040ff00000001818 */
[C---:B--2---:R-:W-:Y:S08]  /*9430*/  HMMA.16816.F32 R28, R160.reuse, R136, R28 ;  /* 0x00000088a01c723c */ /* 0x044ff0000000181c */
[----:B------:R-:W-:Y:S01]  /*9440*/  HMMA.16816.F32 R32, R160, R138, R32 ;  /* 0x0000008aa020723c */ /* 0x000fe20000001820 */
[----:B------:R1:W2:Y:S01]  /*9450*/  LDSM.16.M88.4 R136, [R2+0x11900] ;  /* 0x011900000288783b */ /* 0x0002a20000000200 */
[----:B------:R-:W-:Y:S06]  /*9460*/  DEPBAR.LE SB0, 0x2 ;  /* 0x000080800000791a */ /* 0x000fec0000000000 */
[C---:B------:R-:W-:Y:S01]  /*9470*/  HMMA.16816.F32 R4, R168.reuse, R172, R4 ;  /* 0x000000aca804723c */ /* 0x040fe20000001804 */
[----:B------:R-:W-:Y:S07]  /*9480*/  BAR.SYNC.DEFER_BLOCKING 0x0 ;  /* 0x0000000000007b1d */ /* 0x000fee0000010000 */
[C---:B------:R-:W-:Y:S08]  /*9490*/  HMMA.16816.F32 R8, R168.reuse, R174, R8 ;  /* 0x000000aea808723c */ /* 0x040ff00000001808 */
[C---:B---3--:R-:W-:Y:S08]  /*94a0*/  HMMA.16816.F32 R12, R168.reuse, R144, R12 ;  /* 0x00000090a80c723c */ /* 0x048ff0000000180c */
[C---:B------:R-:W-:Y:S01]  /*94b0*/  HMMA.16816.F32 R16, R168.reuse, R146, R16 ;  /* 0x00000092a810723c */ /* 0x040fe20000001810 */
[----:B------:R-:W-:Y:S03]  /*94c0*/  LDSM.16.MT88.4 R148, [R185+UR4+0x2900] ;  /* 0x00290004b994783b */ /* 0x000fe60008004200 */
[----:B------:R-:W-:Y:S02]  /*94d0*/  FMNMX.FTZ R0, R4, R133, !PT ;  /* 0x0000008504007209 */ /* 0x000fe40007810000 */
[----:B------:R-:W-:Y:S02]  /*94e0*/  FMNMX.FTZ R132, R6, R3, !PT ;  /* 0x0000000306847209 */ /* 0x000fe40007810000 */
[C---:B----4-:R-:W-:Y:S04]  /*94f0*/  HMMA.16816.F32 R20, R168.reuse, R140, R20 ;  /* 0x0000008ca814723c */ /* 0x050fe80000001814 */
[----:B------:R-:W-:Y:S03]  /*9500*/  FMNMX.FTZ R135, R5, R0, !PT ;  /* 0x0000000005877209 */ /* 0x000fe60007810000 */
[----:B------:R-:W-:Y:S01]  /*9510*/  FMNMX.FTZ R141, R7, R132, !PT ;  /* 0x00000084078d7209 */ /* 0x000fe20007810000 */
[C---:B------:R-:W-:Y:S04]  /*9520*/  HMMA.16816.F32 R24, R168.reuse, R142, R24 ;  /* 0x0000008ea818723c */ /* 0x040fe80000001818 */
[----:B------:R-:W-:Y:S02]  /*9530*/  FMNMX.FTZ R0, R8, R135, !PT ;  /* 0x0000008708007209 */ /* 0x000fe40007810000 */
[----:B-1----:R-:W-:Y:S02]  /*9540*/  FMNMX.FTZ R2, R10, R141, !PT ;  /* 0x0000008d0a027209 */ /* 0x002fe40007810000 */
        /* <DEDUP_REMOVED lines=34> */
[----:B-1----:R-:W-:Y:S07]  /*9770*/  FMNMX.FTZ R2, R137, R2, !PT ;  /* 0x0000000289027209 */ /* 0x002fee0007810000 */
[----:B------:R-:W1:Y:S01]  /*9780*/  LDSM.16.MT88.4 R136, [R185+UR4+0x100] ;  /* 0x00010004b988783b */ /* 0x000e620008004200 */
[C---:B------:R-:W-:Y:S02]  /*9790*/  FADD.FTZ R133, -R2.reuse, R133 ;  /* 0x0000008502857221 */ /* 0x040fe40000010100 */
[----:B------:R-:W-:Y:S01]  /*97a0*/  FMUL.FTZ R165, R2, c[0x0][0x2d0] ;  /* 0x0000b40002a57a20 */ /* 0x000fe20000410000 */
[----:B--2---:R-:W-:Y:S01]  /*97b0*/  FMNMX.FTZ R0, R135, R0, !PT ;  /* 0x0000000087007209 */ /* 0x004fe20007810000 */
[----:B------:R-:W-:Y:S02]  /*97c0*/  FMUL.FTZ R132, R133, c[0x0][0x2d0] ;  /* 0x0000b40085847a20 */ /* 0x000fe40000410000 */
[----:B------:R-:W-:Y:S02]  /*97d0*/  FFMA.FTZ R157, R8, c[0x0][0x2d0], -R165 ;  /* 0x0000b400089d7a23 */ /* 0x000fe400000108a5 */
[C---:B------:R-:W-:Y:S02]  /*97e0*/  FADD.FTZ R133, -R0.reuse, R3 ;  /* 0x0000000300857221 */ /* 0x040fe40000010100 */
[----:B------:R-:W-:Y:S01]  /*97f0*/  FMUL.FTZ R160, R0, c[0x0][0x2d0] ;  /* 0x0000b40000a07a20 */ /* 0x000fe20000410000 */
[----:B------:R-:W2:Y:S01]  /*9800*/  MUFU.EX2 R132, R132 ;  /* 0x0000008400847308 */ /* 0x000ea20000000800 */
[----:B------:R-:W-:Y:S02]  /*9810*/  FMUL.FTZ R3, R133, c[0x0][0x2d0] ;  /* 0x0000b40085037a20 */ /* 0x000fe40000410000 */
[--C-:B------:R-:W-:Y:S02]  /*9820*/  FFMA.FTZ R152, R9, c[0x0][0x2d0], -R165.reuse ;  /* 0x0000b40009987a23 */ /* 0x100fe400000108a5 */
[--C-:B------:R-:W-:Y:S02]  /*9830*/  FFMA.FTZ R155, R10, c[0x0][0x2d0], -R160.reuse ;  /* 0x0000b4000a9b7a23 */ /* 0x100fe400000108a0 */
[--C-:B------:R-:W-:Y:S02]  /*9840*/  FFMA.FTZ R156, R11, c[0x0][0x2d0], -R160.reuse ;  /* 0x0000b4000b9c7a23 */ /* 0x100fe400000108a0 */
[--C-:B------:R-:W-:Y:S01]  /*9850*/  FFMA.FTZ R153, R4, c[0x0][0x2d0], -R165.reuse ;  /* 0x0000b40004997a23 */ /* 0x100fe200000108a5 */
[----:B------:R-:W3:Y:S01]  /*9860*/  MUFU.EX2 R3, R3 ;  /* 0x0000000300037308 */ /* 0x000ee20000000800 */
[--C-:B------:R-:W-:Y:S01]  /*9870*/  FFMA.FTZ R154, R5, c[0x0][0x2d0], -R165.reuse ;  /* 0x0000b400059a7a23 */ /* 0x100fe200000108a5 */
[----:B------:R-:W-:Y:S01]  /*9880*/  IADD3 R4, R185, UR4, RZ ;  /* 0x00000004b9047c10 */ /* 0x000fe2000fffe0ff */
[--C-:B------:R-:W-:Y:S02]  /*9890*/  FFMA.FTZ R158, R6, c[0x0][0x2d0], -R160.reuse ;  /* 0x0000b400069e7a23 */ /* 0x100fe400000108a0 */
[--C-:B------:R-:W-:Y:S01]  /*98a0*/  FFMA.FTZ R159, R7, c[0x0][0x2d0], -R160.reuse ;  /* 0x0000b400079f7a23 */ /* 0x100fe200000108a0 */
[----:B------:R-:W-:Y:S01]  /*98b0*/  IADD3 R133, R189, R4, RZ ;  /* 0x00000004bd857210 */ /* 0x000fe20007ffe0ff */
[--C-:B------:R-:W-:Y:S02]  /*98c0*/  FFMA.FTZ R163, R16, c[0x0][0x2d0], -R165.reuse ;  /* 0x0000b40010a37a23 */ /* 0x100fe400000108a5 */
[--C-:B------:R-:W-:Y:S01]  /*98d0*/  FFMA.FTZ R164, R17, c[0x0][0x2d0], -R165.reuse ;  /* 0x0000b40011a47a23 */ /* 0x100fe200000108a5 */
[----:B------:R-:W-:Y:S01]  /*98e0*/  MUFU.EX2 R153, R153 ;  /* 0x0000009900997308 */ /* 0x000fe20000000800 */
[----:B------:R-:W4:Y:S01]  /*98f0*/  LDSM.16.MT88.4 R140, [R133+0x100] ;  /* 0x00010000858c783b */ /* 0x000f220000004200 */
[--C-:B------:R-:W-:Y:S02]  /*9900*/  FFMA.FTZ R168, R18, c[0x0][0x2d0], -R160.reuse ;  /* 0x0000b40012a87a23 */ /* 0x100fe400000108a0 */
[C---:B--2---:R-:W-:Y:S02]  /*9910*/  FMUL.FTZ R4, R132.reuse, R128 ;  /* 0x0000008084047220 */ /* 0x044fe40000410000 */
[C---:B------:R-:W-:Y:S02]  /*9920*/  FMUL.FTZ R5, R132.reuse, R129 ;  /* 0x0000008184057220 */ /* 0x040fe40000410000 */
[C---:B------:R-:W-:Y:S02]  /*9930*/  FMUL.FTZ R8, R132.reuse, R124 ;  /* 0x0000007c84087220 */ /* 0x040fe40000410000 */
[----:B------:R-:W2:Y:S01]  /*9940*/  MUFU.EX2 R154, R154 ;  /* 0x0000009a009a7308 */ /* 0x000ea20000000800 */
[C---:B------:R-:W-:Y:S02]  /*9950*/  FMUL.FTZ R9, R132.reuse, R125 ;  /* 0x0000007d84097220 */ /* 0x040fe40000410000 */
[C---:B------:R-:W-:Y:S02]  /*9960*/  FMUL.FTZ R100, R132.reuse, R100 ;  /* 0x0000006484647220 */ /* 0x040fe40000410000 */
[C---:B---3--:R-:W-:Y:S02]  /*9970*/  FMUL.FTZ R6, R3.reuse, R130 ;  /* 0x0000008203067220 */ /* 0x048fe40000410000 */
[C---:B------:R-:W-:Y:S02]  /*9980*/  FMUL.FTZ R7, R3.reuse, R131 ;  /* 0x0000008303077220 */ /* 0x040fe40000410000 */
[C---:B------:R-:W-:Y:S01]  /*9990*/  FMUL.FTZ R10, R3.reuse, R126 ;  /* 0x0000007e030a7220 */ /* 0x040fe20000410000 */
[----:B------:R-:W-:Y:S01]  /*99a0*/  MUFU.EX2 R157, R157 ;  /* 0x0000009d009d7308 */ /* 0x000fe20000000800 */
[C---:B------:R-:W-:Y:S02]  /*99b0*/  FMUL.FTZ R11, R3.reuse, R127 ;  /* 0x0000007f030b7220 */ /* 0x040fe40000410000 */
[----:B------:R-:W3:Y:S01]  /*99c0*/  LDSM.16.MT88.4 R124, [R184+UR4+0x100] ;  /* 0x00010004b87c783b */ /* 0x000ee20008004200 */
        /* <DEDUP_REMOVED lines=37> */
[----:B------:R-:W-:Y:S01]  /*9c20*/  LDSM.16.MT88.4 R16, [R133+0x900] ;  /* 0x000900008510783b */ /* 0x000fe20000004200 */
[--C-:B------:R-:W-:Y:S02]  /*9c30*/  FFMA.FTZ R170, R22, c[0x0][0x2d0], -R160.reuse ;  /* 0x0000b40016aa7a23 */ /* 0x100fe400000108a0 */
[--C-:B------:R-:W-:Y:S02]  /*9c40*/  FFMA.FTZ R171, R23, c[0x0][0x2d0], -R160.reuse ;  /* 0x0000b40017ab7a23 */ /* 0x100fe400000108a0 */
[--C-:B------:R-:W-:Y:S02]  /*9c50*/  FFMA.FTZ R172, R26, c[0x0][0x2d0], -R160.reuse ;  /* 0x0000b4001aac7a23 */ /* 0x100fe400000108a0 */
[--C-:B------:R-:W-:Y:S02]  /*9c60*/  FFMA.FTZ R173, R27, c[0x0][0x2d0], -R160.reuse ;  /* 0x0000b4001bad7a23 */ /* 0x100fe400000108a0 */
[C---:B------:R-:W-:Y:S01]  /*9c70*/  FMUL.FTZ R40, R132.reuse, R40 ;  /* 0x0000002884287220 */ /* 0x040fe20000410000 */
[----:B------:R-:W2:Y:S01]  /*9c80*/  MUFU.EX2 R164, R164 ;  /* 0x000000a400a47308 */ /* 0x000ea20000000800 */
[----:B------:R-:W-:Y:S01]  /*9c90*/  FMUL.FTZ R41, R132, R41 ;  /* 0x0000002984297220 */ /* 0x000fe20000410000 */
[----:B-----5:R-:W-:Y:S01]  /*9ca0*/  F2FP.PACK_AB R131, R156, R155 ;  /* 0x0000009b9c83723e */ /* 0x020fe200000000ff */
[C---:B------:R-:W-:Y:S02]  /*9cb0*/  FMUL.FTZ R42, R3.reuse, R42 ;  /* 0x0000002a032a7220 */ /* 0x040fe40000410000 */
[----:B------:R-:W-:Y:S02]  /*9cc0*/  FMUL.FTZ R43, R3, R43 ;  /* 0x0000002b032b7220 */ /* 0x000fe40000410000 */
[C---:B------:R-:W-:Y:S02]  /*9cd0*/  FMUL.FTZ R44, R132.reuse, R44 ;  /* 0x0000002c842c7220 */ /* 0x040fe40000410000 */
        /* <DEDUP_REMOVED lines=9> */
[C---:B----4-:R-:W-:Y:S01]  /*9d70*/  HMMA.16816.F32 R100, R128.reuse, R140, R100 ;  /* 0x0000008c8064723c */ /* 0x050fe20000001864 */
[----:B------:R-:W4:Y:S03]  /*9d80*/  LDSM.16.MT88.4 R136, [R135+0x100] ;  /* 0x000100008788783b */ /* 0x000f260000004200 */
        /* <DEDUP_REMOVED lines=8> */
[C---:B---3--:R-:W-:Y:S01]  /*9e10*/  HMMA.16816.F32 R108, R128.reuse, R124, R108 ;  /* 0x0000007c806c723c */ /* 0x048fe2000000186c */
[----:B------:R-:W-:Y:S03]  /*9e20*/  LDSM.16.MT88.4 R144, [R135+0x900] ;  /* 0x000900008790783b */ /* 0x000fe60000004200 */
[C---:B------:R-:W-:Y:S02]  /*9e30*/  FMUL.FTZ R52, R132.reuse, R52 ;  /* 0x0000003484347220 */ /* 0x040fe40000410000 */
[C---:B------:R-:W-:Y:S02]  /*9e40*/  FMUL.FTZ R53, R132.reuse, R53 ;  /* 0x0000003584357220 */ /* 0x040fe40000410000 */
[C---:B------:R-:W-:Y:S01]  /*9e50*/  HMMA.16816.F32 R112, R128.reuse, R126, R112 ;  /* 0x0000007e8070723c */ /* 0x040fe20000001870 */
[----:B------:R-:W3:Y:S01]  /*9e60*/  LDSM.16.MT88.4 R124, [R133+0x2100] ;  /* 0x00210000857c783b */ /* 0x000ee20000004200 */
        /* <DEDUP_REMOVED lines=8> */
[C---:B----4-:R-:W-:Y:S03]  /*9ef0*/  HMMA.16816.F32 R116, R128.reuse, R136, R116 ;  /* 0x000000888074723c */ /* 0x050fe60000001874 */
[C---:B------:R-:W-:Y:S02]  /*9f00*/  FMUL.FTZ R60, R132.reuse, R60 ;  /* 0x0000003c843c7220 */ /* 0x040fe40000410000 */
[C---:B------:R-:W-:Y:S02]  /*9f10*/  FMUL.FTZ R61, R132.reuse, R61 ;  /* 0x0000003d843d7220 */ /* 0x040fe40000410000 */
[C---:B------:R-:W-:Y:S01]  /*9f20*/  FMUL.FTZ R62, R3.reuse, R62 ;  /* 0x0000003e033e7220 */ /* 0x040fe20000410000 */
[C---:B------:R-:W-:Y:S01]  /*9f30*/  HMMA.16816.F32 R120, R128.reuse, R138, R120 ;  /* 0x0000008a8078723c */ /* 0x040fe20000001878 */
[----:B------:R-:W4:Y:S03]  /*9f40*/  LDSM.16.MT88.4 R136, [R184+UR4+0x2100] ;  /* 0x00210004b888783b */ /* 0x000f260008004200 */
[C---:B------:R-:W-:Y:S02]  /*9f50*/  FMUL.FTZ R63, R3.reuse, R63 ;  /* 0x0000003f033f7220 */ /* 0x040fe40000410000 */
[C---:B------:R-:W-:Y:S02]  /*9f60*/  FMUL.FTZ R64, R132.reuse, R64 ;  /* 0x0000004084407220 */ /* 0x040fe40000410000 */
[C---:B-----5:R-:W-:Y:S04]  /*9f70*/  HMMA.16816.F32 R36, R128.reuse, R140, R36 ;  /* 0x0000008c8024723c */ /* 0x060fe80000001824 */
[C---:B------:R-:W-:Y:S02]  /*9f80*/  FMUL.FTZ R65, R132.reuse, R65 ;  /* 0x0000004184417220 */ /* 0x040fe40000410000 */
[C---:B------:R-:W-:Y:S02]  /*9f90*/  FMUL.FTZ R66, R3.reuse, R66 ;  /* 0x0000004203427220 */ /* 0x040fe40000410000 */
[C---:B------:R-:W-:Y:S01]  /*9fa0*/  HMMA.16816.F32 R40, R128.reuse, R142, R40 ;  /* 0x0000008e8028723c */ /* 0x040fe20000001828 */
[----:B------:R-:W5:Y:S03]  /*9fb0*/  LDSM.16.MT88.4 R140, [R135+0x2100] ;  /* 0x00210000878c783b */ /* 0x000f660000004200 */
[C---:B------:R-:W-:Y:S02]  /*9fc0*/  FMUL.FTZ R67, R3.reuse, R67 ;  /* 0x0000004303437220 */ /* 0x040fe40000410000 */
[C---:B------:R-:W-:Y:S02]  /*9fd0*/  FMUL.FTZ R68, R132.reuse, R68 ;  /* 0x0000004484447220 */ /* 0x040fe40000410000 */
[C---:B---3--:R-:W-:Y:S04]  /*9fe0*/  HMMA.16816.F32 R44, R128.reuse, R124, R44 ;  /* 0x0000007c802c723c */ /* 0x048fe8000000182c */
[C---:B------:R-:W-:Y:S02]  /*9ff0*/  FMUL.FTZ R69, R132.reuse, R69 ;  /* 0x0000004584457220 */ /* 0x040fe40000410000 */
[C---:B------:R-:W-:Y:S02]  /*a000*/  FMUL.FTZ R70, R3.reuse, R70 ;  /* 0x0000004603467220 */ /* 0x040fe40000410000 */
[C---:B------:R-:W-:Y:S01]  /*a010*/  HMMA.16816.F32 R48, R128.reuse, R126, R48 ;  /* 0x0000007e8030723c */ /* 0x040fe20000001830 */
[----:B------:R-:W3:Y:S03]  /*a020*/  LDSM.16.MT88.4 R124, [R185+UR4+0x4100] ;  /* 0x00410004b97c783b */ /* 0x000ee60008004200 */
[C---:B------:R-:W-:Y:S02]  /*a030*/  FMUL.FTZ R71, R3.reuse, R71 ;  /* 0x0000004703477220 */ /* 0x040fe40000410000 */
[C---:B------:R-:W-:Y:S02]  /*a040*/  FMUL.FTZ R72, R132.reuse, R72 ;  /* 0x0000004884487220 */ /* 0x040fe40000410000 */
[C---:B------:R-:W-:Y:S01]  /*a050*/  FMUL.FTZ R73, R132.reuse, R73 ;  /* 0x0000004984497220 */ /* 0x040fe20000410000 */
[C---:B----4-:R-:W-:Y:S03]  /*a060*/  HMMA.16816.F32 R52, R128.reuse, R136, R52 ;  /* 0x000000888034723c */ /* 0x050fe60000001834 */
[C---:B------:R-:W-:Y:S02]  /*a070*/  FMUL.FTZ R74, R3.reuse, R74 ;  /* 0x0000004a034a7220 */ /* 0x040fe40000410000 */
[C---:B------:R-:W-:Y:S02]  /*a080*/  FMUL.FTZ R75, R3.reuse, R75 ;  /* 0x0000004b034b7220 */ /* 0x040fe40000410000 */
[C---:B------:R-:W-:Y:S01]  /*a090*/  FMUL.FTZ R76, R132.reuse, R76 ;  /* 0x0000004c844c7220 */ /* 0x040fe20000410000 */
[C---:B------:R-:W-:Y:S01]  /*a0a0*/  HMMA.16816.F32 R56, R128.reuse, R138, R56 ;  /* 0x0000008a8038723c */ /* 0x040fe20000001838 */
[----:B------:R-:W4:Y:S03]  /*a0b0*/  LDSM.16.MT88.4 R136, [R133+0x4100] ;  /* 0x004100008588783b */ /* 0x000f260000004200 */
        /* <DEDUP_REMOVED lines=17> */
[C---:B----4-:R-:W-:Y:S03]  /*a1d0*/  HMMA.16816.F32 R76, R128.reuse, R136, R76 ;  /* 0x00000088804c723c */ /* 0x050fe6000000184c */
[C---:B------:R-:W-:Y:S02]  /*a1e0*/  FMUL.FTZ R88, R132.reuse, R88 ;  /* 0x0000005884587220 */ /* 0x040fe40000410000 */
[----:B------:R-:W-:Y:S02]  /*a1f0*/  FMUL.FTZ R89, R132, R89 ;  /* 0x0000005984597220 */ /* 0x000fe40000410000 */
[----:B------:R-:W-:Y:S01]  /*a200*/  FMUL.FTZ R90, R3, R90 ;  /* 0x0000005a035a7220 */ /* 0x000fe20000410000 */
[C---:B------:R-:W-:Y:S01]  /*a210*/  HMMA.16816.F32 R80, R128.reuse, R138, R80 ;  /* 0x0000008a8050723c */ /* 0x040fe20000001850 */
[----:B------:R-:W4:Y:S03]  /*a220*/  LDSM.16.MT88.4 R136, [R185+UR4+0x900] ;  /* 0x00090004b988783b */ /* 0x000f260008004200 */
[--C-:B------:R-:W-:Y:S02]  /*a230*/  FFMA.FTZ R161, R12, c[0x0][0x2d0], -R165.reuse ;  /* 0x0000b4000ca17a23 */ /* 0x100fe400000108a5 */
[--C-:B------:R-:W-:Y:S02]  /*a240*/  FFMA.FTZ R162, R13, c[0x0][0x2d0], -R165.reuse ;  /* 0x0000b4000da27a23 */ /* 0x100fe400000108a5 */
[C---:B-----5:R-:W-:Y:S02]  /*a250*/  HMMA.16816.F32 R84, R128.reuse, R140, R84 ;  /* 0x0000008c8054723c */ /* 0x060fe40000001854 */
[----:B------:R-:W-:Y:S02]  /*a260*/  MUFU.EX2 R161, R161 ;  /* 0x000000a100a17308 */ /* 0x000fe40000000800 */
[--C-:B------:R-:W-:Y:S01]  /*a270*/  FFMA.FTZ R166, R14, c[0x0][0x2d0], -R160.reuse ;  /* 0x0000b4000ea67a23 */ /* 0x100fe200000108a0 */
[----:B--2---:R-:W-:Y:S01]  /*a280*/  F2FP.PACK_AB R14, R164, R163 ;  /* 0x000000a3a40e723e */ /* 0x004fe200000000ff */
[--C-:B------:R-:W-:Y:S01]  /*a290*/  FFMA.FTZ R167, R15, c[0x0][0x2d0], -R160.reuse ;  /* 0x0000b4000fa77a23 */ /* 0x100fe200000108a0 */
[----:B-1----:R-:W-:Y:S01]  /*a2a0*/  F2FP.PACK_AB R15, R169, R168 ;  /* 0x000000a8a90f723e */ /* 0x002fe200000000ff */
[C---:B------:R-:W-:Y:S04]  /*a2b0*/  FMUL.FTZ R91, R3.reuse, R91 ;  /* 0x0000005b035b7220 */ /* 0x040fe80000410000 */
[----:B------:R-:W-:Y:S01]  /*a2c0*/  MUFU.EX2 R166, R166 ;  /* 0x000000a600a67308 */ /* 0x000fe20000000800 */
[C---:B------:R-:W-:Y:S02]  /*a2d0*/  FMUL.FTZ R92, R132.reuse, R92 ;  /* 0x0000005c845c7220 */ /* 0x040fe40000410000 */
[C---:B------:R-:W-:Y:S01]  /*a2e0*/  HMMA.16816.F32 R88, R128.reuse, R142, R88 ;  /* 0x0000008e8058723c */ /* 0x040fe20000001858 */
[----:B------:R-:W1:Y:S02]  /*a2f0*/  LDSM.16.MT88.4 R140, [R184+UR4+0x900] ;  /* 0x00090004b88c783b */ /* 0x000e640008004200 */
[C---:B------:R-:W-:Y:S02]  /*a300*/  FMUL.FTZ R93, R132.reuse, R93 ;  /* 0x0000005d845d7220 */ /* 0x040fe40000410000 */
[C---:B------:R-:W-:Y:S02]  /*a310*/  FMUL.FTZ R94, R3.reuse, R94 ;  /* 0x0000005e035e7220 */ /* 0x040fe40000410000 */
[----:B------:R-:W2:Y:S01]  /*a320*/  MUFU.EX2 R162, R162 ;  /* 0x000000a200a27308 */ /* 0x000ea20000000800 */
[C---:B------:R-:W-:Y:S04]  /*a330*/  FMUL.FTZ R95, R3.reuse, R95 ;  /* 0x0000005f035f7220 */ /* 0x040fe80000410000 */
[C---:B------:R-:W-:Y:S02]  /*a340*/  FMUL.FTZ R96, R132.reuse, R96 ;  /* 0x0000006084607220 */ /* 0x040fe40000410000 */
[----:B------:R-:W-:Y:S01]  /*a350*/  FMUL.FTZ R97, R132, R97 ;  /* 0x0000006184617220 */ /* 0x000fe20000410000 */
[C---:B---3--:R-:W-:Y:S02]  /*a360*/  HMMA.16816.F32 R92, R128.reuse, R124, R92 ;  /* 0x0000007c805c723c */ /* 0x048fe4000000185c */
[----:B------:R-:W3:Y:S01]  /*a370*/  MUFU.EX2 R167, R167 ;  /* 0x000000a700a77308 */ /* 0x000ee20000000800 */
[C---:B------:R-:W-:Y:S02]  /*a380*/  FMUL.FTZ R98, R3.reuse, R98 ;  /* 0x0000006203627220 */ /* 0x040fe40000410000 */
[C---:B------:R-:W-:Y:S02]  /*a390*/  FMUL.FTZ R99, R3.reuse, R99 ;  /* 0x0000006303637220 */ /* 0x040fe40000410000 */
[----:B------:R-:W-:Y:S02]  /*a3a0*/  FFMA.FTZ R32, R32, c[0x0][0x2d0], -R165 ;  /* 0x0000b40020207a23 */ /* 0x000fe400000108a5 */
[----:B------:R-:W-:Y:S03]  /*a3b0*/  FFMA.FTZ R34, R34, c[0x0][0x2d0], -R160 ;  /* 0x0000b40022227a23 */ /* 0x000fe600000108a0 */
[----:B------:R-:W-:Y:S01]  /*a3c0*/  HMMA.16816.F32 R96, R128, R126, R96 ;  /* 0x0000007e8060723c */ /* 0x000fe20000001860 */
[----:B------:R-:W5:Y:S01]  /*a3d0*/  LDSM.16.MT88.4 R124, [R133+0x2900] ;  /* 0x00290000857c783b */ /* 0x000f620000004200 */
[----:B------:R-:W-:Y:S01]  /*a3e0*/  MUFU.EX2 R32, R32 ;  /* 0x0000002000207308 */ /* 0x000fe20000000800 */
[----:B------:R-:W-:Y:S01]  /*a3f0*/  FFMA.FTZ R158, R3, R218, R158 ;  /* 0x000000da039e7223 */ /* 0x000fe2000001009e */
[----:B--2---:R-:W-:Y:S01]  /*a400*/  F2FP.PACK_AB R12, R162, R161 ;  /* 0x000000a1a20c723e */ /* 0x004fe200000000ff */
[----:B------:R-:W-:Y:S02]  /*a410*/  FFMA.FTZ R153, R132, R217, R153 ;  /* 0x000000d984997223 */ /* 0x000fe40000010099 */
[----:B------:R-:W-:Y:S02]  /*a420*/  FADD.FTZ R158, R159, R158 ;  /* 0x0000009e9f9e7221 */ /* 0x000fe40000010000 */
[----:B------:R-:W2:Y:S03]  /*a430*/  LDSM.16.MT88.4 R128, [R184+UR4+0x2900] ;  /* 0x00290004b880783b */ /* 0x000ea60008004200 */
[----:B------:R-:W-:Y:S01]  /*a440*/  MUFU.EX2 R34, R34 ;  /* 0x0000002200227308 */ /* 0x000fe20000000800 */
[----:B------:R-:W-:Y:S01]  /*a450*/  FADD.FTZ R3, R155, R158 ;  /* 0x0000009e9b037221 */ /* 0x000fe20000010000 */
[----:B---3--:R-:W-:Y:S01]  /*a460*/  F2FP.PACK_AB R13, R167, R166 ;  /* 0x000000a6a70d723e */ /* 0x008fe200000000ff */
[----:B------:R-:W-:Y:S02]  /*a470*/  FADD.FTZ R154, R154, R153 ;  /* 0x000000999a9a7221 */ /* 0x000fe40000010000 */
[----:B------:R-:W-:Y:S02]  /*a480*/  FADD.FTZ R3, R156, R3 ;  /* 0x000000039c037221 */ /* 0x000fe40000010000 */
[----:B------:R-:W-:Y:S02]  /*a490*/  FADD.FTZ R157, R157, R154 ;  /* 0x0000009a9d9d7221 */ /* 0x000fe40000010000 */
[C---:B----4-:R-:W-:Y:S05]  /*a4a0*/  HMMA.16816.F32 R4, R12.reuse, R136, R4 ;  /* 0x000000880c04723c */ /* 0x050fea0000001804 */
[----:B------:R-:W-:Y:S02]  /*a4b0*/  FADD.FTZ R166, R166, R3 ;  /* 0x00000003a6a67221 */ /* 0x000fe40000010000 */
[----:B------:R-:W-:Y:S01]  /*a4c0*/  FADD.FTZ R152, R152, R157 ;  /* 0x0000009d98987221 */ /* 0x000fe20000010000 */
        /* <DEDUP_REMOVED lines=11> */
[C---:B-1----:R-:W-:Y:S04]  /*a580*/  HMMA.16816.F32 R108, R12.reuse, R140, R108 ;  /* 0x0000008c0c6c723c */ /* 0x042fe8000000186c */
[----:B------:R-:W-:Y:S04]  /*a590*/  FADD.FTZ R163, R164, R163 ;  /* 0x000000a3a4a37221 */ /* 0x000fe80000010000 */
[C---:B------:R-:W-:Y:S01]  /*a5a0*/  HMMA.16816.F32 R112, R12.reuse, R142, R112 ;  /* 0x0000008e0c70723c */ /* 0x040fe20000001870 */
[----:B------:R-:W-:Y:S07]  /*a5b0*/  LDSM.16.MT88.4 R140, [R135+0x4900] ;  /* 0x00490000878c783b */ /* 0x000fee0000004200 */
[C---:B------:R-:W-:Y:S08]  /*a5c0*/  HMMA.16816.F32 R116, R12.reuse, R144, R116 ;  /* 0x000000900c74723c */ /* 0x040ff00000001874 */
[C---:B------:R-:W-:Y:S01]  /*a5d0*/  HMMA.16816.F32 R120, R12.reuse, R146, R120 ;  /* 0x000000920c78723c */ /* 0x040fe20000001878 */
[----:B------:R-:W-:Y:S07]  /*a5e0*/  LDSM.16.MT88.4 R144, [R184+UR4+0x1100] ;  /* 0x00110004b890783b */ /* 0x000fee0008004200 */
[C---:B------:R-:W-:Y:S07]  /*a5f0*/  HMMA.16816.F32 R36, R12.reuse, R148, R36 ;  /* 0x000000940c24723c */ /* 0x040fee0000001824 */
[--C-:B------:R-:W-:Y:S01]  /*a600*/  FFMA.FTZ R148, R20, c[0x0][0x2d0], -R165.reuse ;  /* 0x0000b40014947a23 */ /* 0x100fe200000108a5 */
[C---:B------:R-:W-:Y:S04]  /*a610*/  HMMA.16816.F32 R40, R12.reuse, R150, R40 ;  /* 0x000000960c28723c */ /* 0x040fe80000001828 */
[--C-:B------:R-:W-:Y:S01]  /*a620*/  FFMA.FTZ R149, R21, c[0x0][0x2d0], -R165.reuse ;  /* 0x0000b40015957a23 */ /* 0x100fe200000108a5 */
[----:B------:R-:W-:Y:S01]  /*a630*/  MUFU.EX2 R148, R148 ;  /* 0x0000009400947308 */ /* 0x000fe20000000800 */
[----:B------:R-:W-:Y:S01]  /*a640*/  LDSM.16.MT88.4 R20, [R133+0x1100] ;  /* 0x001100008514783b */ /* 0x000fe20000004200 */
[--C-:B------:R-:W-:Y:S01]  /*a650*/  FFMA.FTZ R150, R24, c[0x0][0x2d0], -R165.reuse ;  /* 0x0000b40018967a23 */ /* 0x100fe200000108a5 */
[C---:B-----5:R-:W-:Y:S04]  /*a660*/  HMMA.16816.F32 R44, R12.reuse, R124, R44 ;  /* 0x0000007c0c2c723c */ /* 0x060fe8000000182c */
[----:B------:R-:W-:Y:S02]  /*a670*/  FFMA.FTZ R151, R25, c[0x0][0x2d0], -R165 ;  /* 0x0000b40019977a23 */ /* 0x000fe400000108a5 */
[----:B------:R-:W-:Y:S01]  /*a680*/  LDSM.16.MT88.4 R24, [R135+0x1100] ;  /* 0x001100008718783b */ /* 0x000fe20000004200 */
[----:B------:R-:W1:Y:S01]  /*a690*/  MUFU.EX2 R149, R149 ;  /* 0x0000009500957308 */ /* 0x000e620000000800 */
[C---:B------:R-:W-:Y:S06]  /*a6a0*/  HMMA.16816.F32 R48, R12.reuse, R126, R48 ;  /* 0x0000007e0c30723c */ /* 0x040fec0000001830 */
[----:B------:R-:W4:Y:S02]  /*a6b0*/  LDSM.16.MT88.4 R124, [R133+0x4900] ;  /* 0x00490000857c783b */ /* 0x000f240000004200 */
[C---:B--2---:R-:W-:Y:S01]  /*a6c0*/  HMMA.16816.F32 R52, R12.reuse, R128, R52 ;  /* 0x000000800c34723c */ /* 0x044fe20000001834 */
[----:B------:R-:W-:Y:S07]  /*a6d0*/  MUFU.EX2 R150, R150 ;  /* 0x0000009600967308 */ /* 0x000fee0000000800 */
[C---:B------:R-:W-:Y:S01]  /*a6e0*/  HMMA.16816.F32 R56, R12.reuse, R130, R56 ;  /* 0x000000820c38723c */ /* 0x040fe20000001838 */
[----:B------:R-:W2:Y:S02]  /*a6f0*/  LDSM.16.MT88.4 R128, [R184+UR4+0x4900] ;  /* 0x00490004b880783b */ /* 0x000ea40008004200 */
[----:B------:R-:W5:Y:S05]  /*a700*/  MUFU.EX2 R151, R151 ;  /* 0x0000009700977308 */ /* 0x000f6a0000000800 */
[C---:B---3--:R-:W-:Y:S08]  /*a710*/  HMMA.16816.F32 R60, R12.reuse, R16, R60 ;  /* 0x000000100c3c723c */ /* 0x048ff0000000183c */
[C---:B------:R-:W-:Y:S01]  /*a720*/  HMMA.16816.F32 R64, R12.reuse, R18, R64 ;  /* 0x000000120c40723c */ /* 0x040fe20000001840 */
[----:B------:R-:W3:Y:S07]  /*a730*/  LDSM.16.MT88.4 R16, [R185+UR4+0x1100] ;  /* 0x00110004b910783b */ /* 0x000eee0008004200 */
        /* <DEDUP_REMOVED lines=8> */
[----:B------:R-:W-:Y:S07]  /*a7c0*/  LDSM.16.MT88.4 R128, [R133+0x5100] ;  /* 0x005100008580783b */ /* 0x000fee0000004200 */
[C---:B------:R-:W-:Y:S08]  /*a7d0*/  HMMA.16816.F32 R92, R12.reuse, R140, R92 ;  /* 0x0000008c0c5c723c */ /* 0x040ff0000000185c */
[----:B------:R-:W-:Y:S01]  /*a7e0*/  HMMA.16816.F32 R96, R12, R142, R96 ;  /* 0x0000008e0c60723c */ /* 0x000fe20000001860 */
[----:B------:R-:W-:Y:S06]  /*a7f0*/  LDSM.16.MT88.4 R140, [R135+0x5100] ;  /* 0x00510000878c783b */ /* 0x000fec0000004200 */
[----:B-1----:R-:W-:Y:S01]  /*a800*/  F2FP.PACK_AB R12, R149, R148 ;  /* 0x00000094950c723e */ /* 0x002fe200000000ff */
[----:B------:R-:W-:Y:S01]  /*a810*/  FADD.FTZ R148, R148, R163 ;  /* 0x000000a394947221 */ /* 0x000fe20000010000 */
[----:B-----5:R-:W-:Y:S03]  /*a820*/  F2FP.PACK_AB R14, R151, R150 ;  /* 0x00000096970e723e */ /* 0x020fe600000000ff */
[----:B------:R-:W-:Y:S01]  /*a830*/  F2FP.PACK_AB R13, R171, R170 ;  /* 0x000000aaab0d723e */ /* 0x000fe200000000ff */
[----:B------:R-:W-:Y:S01]  /*a840*/  FADD.FTZ R170, R170, R169 ;  /* 0x000000a9aaaa7221 */ /* 0x000fe20000010000 */
[----:B------:R-:W-:Y:S01]  /*a850*/  F2FP.PACK_AB R15, R173, R172 ;  /* 0x000000acad0f723e */ /* 0x000fe200000000ff */
        /* <DEDUP_REMOVED lines=8> */
[----:B------:R-:W1:Y:S07]  /*a8e0*/  LDSM.16.MT88.4 R16, [R133+0x3100] ;  /* 0x003100008510783b */ /* 0x000e6e0000004200 */
[C---:B------:R-:W-:Y:S08]  /*a8f0*/  HMMA.16816.F32 R100, R12.reuse, R20, R100 ;  /* 0x000000140c64723c */ /* 0x040ff00000001864 */
[C---:B------:R-:W-:Y:S01]  /*a900*/  HMMA.16816.F32 R104, R12.reuse, R22, R104 ;  /* 0x000000160c68723c */ /* 0x040fe20000001868 */
[----:B------:R-:W2:Y:S07]  /*a910*/  LDSM.16.MT88.4 R20, [R184+UR4+0x3100] ;  /* 0x00310004b814783b */ /* 0x000eae0008004200 */
[C---:B------:R-:W-:Y:S07]  /*a920*/  HMMA.16816.F32 R108, R12.reuse, R144, R108 ;  /* 0x000000900c6c723c */ /* 0x040fee000000186c */
[--C-:B------:R-:W-:Y:S01]  /*a930*/  FFMA.FTZ R144, R28, c[0x0][0x2d0], -R165.reuse ;  /* 0x0000b4001c907a23 */ /* 0x100fe200000108a5 */
[C---:B------:R-:W-:Y:S04]  /*a940*/  HMMA.16816.F32 R112, R12.reuse, R146, R112 ;  /* 0x000000920c70723c */ /* 0x040fe80000001870 */
[--C-:B------:R-:W-:Y:S01]  /*a950*/  FFMA.FTZ R145, R29, c[0x0][0x2d0], -R165.reuse ;  /* 0x0000b4001d917a23 */ /* 0x100fe200000108a5 */
[----:B------:R-:W-:Y:S01]  /*a960*/  MUFU.EX2 R144, R144 ;  /* 0x0000009000907308 */ /* 0x000fe20000000800 */
[----:B------:R-:W-:Y:S02]  /*a970*/  FFMA.FTZ R165, R33, c[0x0][0x2d0], -R165 ;  /* 0x0000b40021a57a23 */ /* 0x000fe400000108a5 */
[C---:B------:R-:W-:Y:S04]  /*a980*/  HMMA.16816.F32 R116, R12.reuse, R24, R116 ;  /* 0x000000180c74723c */ /* 0x040fe80000001874 */
[--C-:B------:R-:W-:Y:S02]  /*a990*/  FFMA.FTZ R33, R30, c[0x0][0x2d0], -R160.reuse ;  /* 0x0000b4001e217a23 */ /* 0x100fe400000108a0 */
[--C-:B------:R-:W-:Y:S01]  /*a9a0*/  FFMA.FTZ R146, R31, c[0x0][0x2d0], -R160.reuse ;  /* 0x0000b4001f927a23 */ /* 0x100fe200000108a0 */
[----:B------:R-:W3:Y:S01]  /*a9b0*/  MUFU.EX2 R145, R145 ;  /* 0x0000009100917308 */ /* 0x000ee20000000800 */
[C---:B------:R-:W-:Y:S01]  /*a9c0*/  HMMA.16816.F32 R120, R12.reuse, R26, R120 ;  /* 0x0000001a0c78723c */ /* 0x040fe20000001878 */
[----:B------:R-:W5:Y:S03]  /*a9d0*/  LDSM.16.MT88.4 R24, [R135+0x3100] ;  /* 0x003100008718783b */ /* 0x000f660000004200 */
[----:B------:R-:W-:Y:S04]  /*a9e0*/  FFMA.FTZ R160, R35, c[0x0][0x2d0], -R160 ;  /* 0x0000b40023a07a23 */ /* 0x000fe800000108a0 */
[C---:B----4-:R-:W-:Y:S01]  /*a9f0*/  HMMA.16816.F32 R36, R12.reuse, R124, R36 ;  /* 0x0000007c0c24723c */ /* 0x050fe20000001824 */
[----:B------:R-:W-:Y:S01]  /*aa00*/  LDSM.16.MT88.4 R28, [R184+UR4+0x1900] ;  /* 0x00190004b81c783b */ /* 0x000fe20008004200 */
[----:B------:R-:W4:Y:S06]  /*aa10*/  MUFU.EX2 R165, R165 ;  /* 0x000000a500a57308 */ /* 0x000f2c0000000800 */
[C---:B------:R-:W-:Y:S01]  /*aa20*/  HMMA.16816.F32 R40, R12.reuse, R126, R40 ;  /* 0x0000007e0c28723c */ /* 0x040fe20000001828 */
[----:B------:R-:W3:Y:S03]  /*aa30*/  LDSM.16.MT88.4 R124, [R185+UR4+0x5100] ;  /* 0x00510004b97c783b */ /* 0x000ee60008004200 */
[----:B------:R-:W-:Y:S04]  /*aa40*/  MUFU.EX2 R33, R33 ;  /* 0x0000002100217308 */ /* 0x000fe80000000800 */
[C---:B-1----:R-:W-:Y:S06]  /*aa50*/  HMMA.16816.F32 R44, R12.reuse, R16, R44 ;  /* 0x000000100c2c723c */ /* 0x042fec000000182c */
[----:B------:R-:W1:Y:S02]  /*aa60*/  MUFU.EX2 R146, R146 ;  /* 0x0000009200927308 */ /* 0x000e640000000800 */
[C---:B------:R-:W-:Y:S01]  /*aa70*/  HMMA.16816.F32 R48, R12.reuse, R18, R48 ;  /* 0x000000120c30723c */ /* 0x040fe20000001830 */
[----:B------:R-:W1:Y:S07]  /*aa80*/  LDSM.16.MT88.4 R16, [R185+UR4+0x1900] ;  /* 0x00190004b910783b */ /* 0x000e6e0008004200 */
[C---:B--2---:R-:W-:Y:S01]  /*aa90*/  HMMA.16816.F32 R52, R12.reuse, R20, R52 ;  /* 0x000000140c34723c */ /* 0x044fe20000001834 */
[----:B------:R-:W2:Y:S07]  /*aaa0*/  MUFU.EX2 R35, R160 ;  /* 0x000000a000237308 */ /* 0x000eae0000000800 */
[C---:B------:R-:W-:Y:S01]  /*aab0*/  HMMA.16816.F32 R56, R12.reuse, R22, R56 ;  /* 0x000000160c38723c */ /* 0x040fe20000001838 */
[----:B------:R-:W1:Y:S07]  /*aac0*/  LDSM.16.MT88.4 R20, [R133+0x1900] ;  /* 0x001900008514783b */ /* 0x000e6e0000004200 */
[C---:B-----5:R-:W-:Y:S08]  /*aad0*/  HMMA.16816.F32 R60, R12.reuse, R24, R60 ;  /* 0x000000180c3c723c */ /* 0x060ff0000000183c */
[C---:B------:R-:W-:Y:S01]  /*aae0*/  HMMA.16816.F32 R64, R12.reuse, R26, R64 ;  /* 0x0000001a0c40723c */ /* 0x040fe20000001840 */
[----:B------:R-:W5:Y:S07]  /*aaf0*/  LDSM.16.MT88.4 R24, [R135+0x1900] ;  /* 0x001900008718783b */ /* 0x000f6e0000004200 */
[C---:B---3--:R-:W-:Y:S08]  /*ab00*/  HMMA.16816.F32 R68, R12.reuse, R124, R68 ;  /* 0x0000007c0c44723c */ /* 0x048ff00000001844 */
[C---:B------:R-:W-:Y:S08]  /*ab10*/  HMMA.16816.F32 R72, R12.reuse, R126, R72 ;  /* 0x0000007e0c48723c */ /* 0x040ff00000001848 */
[C---:B------:R-:W-:Y:S08]  /*ab20*/  HMMA.16816.F32 R76, R12.reuse, R128, R76 ;  /* 0x000000800c4c723c */ /* 0x040ff0000000184c */
[C---:B------:R-:W-:Y:S08]  /*ab30*/  HMMA.16816.F32 R80, R12.reuse, R130, R80 ;  /* 0x000000820c50723c */ /* 0x040ff00000001850 */
[C---:B------:R-:W-:Y:S08]  /*ab40*/  HMMA.16816.F32 R84, R12.reuse, R136, R84 ;  /* 0x000000880c54723c */ /* 0x040ff00000001854 */
[C---:B------:R-:W-:Y:S08]  /*ab50*/  HMMA.16816.F32 R88, R12.reuse, R138, R88 ;  /* 0x0000008a0c58723c */ /* 0x040ff00000001858 */
[C---:B------:R-:W-:Y:S08]  /*ab60*/  HMMA.16816.F32 R92, R12.reuse, R140, R92 ;  /* 0x0000008c0c5c723c */ /* 0x040ff0000000185c */
[----:B------:R-:W-:Y:S07]  /*ab70*/  HMMA.16816.F32 R96, R12, R142, R96 ;  /* 0x0000008e0c60723c */ /* 0x000fee0000001860 */
[----:B------:R-:W-:Y:S01]  /*ab80*/  F2FP.PACK_AB R12, R145, R144 ;  /* 0x00000090910c723e */ /* 0x000fe200000000ff */
[----:B------:R-:W-:Y:S01]  /*ab90*/  FADD.FTZ R144, R144, R151 ;  /* 0x0000009790907221 */ /* 0x000fe20000010000 */
[----:B----4-:R-:W-:Y:S03]  /*aba0*/  F2FP.PACK_AB R14, R165, R32 ;  /* 0x00000020a50e723e */ /* 0x010fe600000000ff */
[C---:B-1----:R-:W-:Y:S01]  /*abb0*/  F2FP.PACK_AB R13, R146.reuse, R33 ;  /* 0x00000021920d723e */ /* 0x042fe200000000ff */
[----:B------:R-:W-:Y:S01]  /*abc0*/  FADD.FTZ R33, R33, R172 ;  /* 0x000000ac21217221 */ /* 0x000fe20000010000 */
[----:B--2---:R-:W-:Y:S01]  /*abd0*/  F2FP.PACK_AB R15, R35, R34 ;  /* 0x00000022230f723e */ /* 0x004fe200000000ff */
[----:B------:R-:W-:Y:S02]  /*abe0*/  FADD.FTZ R145, R145, R144 ;  /* 0x0000009091917221 */ /* 0x000fe40000010000 */
[----:B------:R-:W-:Y:S02]  /*abf0*/  FADD.FTZ R33, R146, R33 ;  /* 0x0000002192217221 */ /* 0x000fe40000010000 */
[----:B------:R-:W-:Y:S02]  /*ac00*/  FADD.FTZ R32, R32, R145 ;  /* 0x0000009120207221 */ /* 0x000fe40000010000 */
[C---:B------:R-:W-:Y:S01]  /*ac10*/  HMMA.16816.F32 R128, R12.reuse, R16, R4 ;  /* 0x000000100c80723c */ /* 0x040fe20000001804 */
[----:B------:R-:W1:Y:S02]  /*ac20*/  LDSM.16.MT88.4 R4, [R185+UR4+0x3900] ;  /* 0x00390004b904783b */ /* 0x000e640008004200 */
[----:B------:R-:W-:Y:S02]  /*ac30*/  FADD.FTZ R34, R34, R33 ;  /* 0x0000002122227221 */ /* 0x000fe40000010000 */
[----:B------:R-:W-:Y:S02]  /*ac40*/  FADD.FTZ R217, R165, R32 ;  /* 0x00000020a5d97221 */ /* 0x000fe40000010000 */
[----:B------:R-:W-:Y:S01]  /*ac50*/  FADD.FTZ R218, R35, R34 ;  /* 0x0000002223da7221 */ /* 0x000fe20000010000 */
[C---:B------:R-:W-:Y:S01]  /*ac60*/  HMMA.16816.F32 R124, R12.reuse, R18, R8 ;  /* 0x000000120c7c723c */ /* 0x040fe20000001808 */
[----:B------:R-:W2:Y:S07]  /*ac70*/  LDSM.16.MT88.4 R8, [R133+0x3900] ;  /* 0x003900008508783b */ /* 0x000eae0000004200 */
[C---:B------:R-:W-:Y:S01]  /*ac80*/  HMMA.16816.F32 R100, R12.reuse, R20, R100 ;  /* 0x000000140c64723c */ /* 0x040fe20000001864 */
[----:B------:R-:W3:Y:S07]  /*ac90*/  LDSM.16.MT88.4 R16, [R184+UR4+0x3900] ;  /* 0x00390004b810783b */ /* 0x000eee0008004200 */
[C---:B------:R-:W-:Y:S08]  /*aca0*/  HMMA.16816.F32 R104, R12.reuse, R22, R104 ;  /* 0x000000160c68723c */ /* 0x040ff00000001868 */
[C---:B------:R-:W-:Y:S07]  /*acb0*/  HMMA.16816.F32 R108, R12.reuse, R28, R108 ;  /* 0x0000001c0c6c723c */ /* 0x040fee000000186c */
[----:B------:R-:W-:Y:S01]  /*acc0*/  IADD3 R29, R221, -0x2, RZ ;  /* 0xfffffffedd1d7810 */ /* 0x000fe20007ffe0ff */
[C---:B------:R-:W-:Y:S03]  /*acd0*/  HMMA.16816.F32 R112, R12.reuse, R30, R112 ;  /* 0x0000001e0c70723c */ /* 0x040fe60000001870 */
[C---:B------:R-:W-:Y:S05]  /*ace0*/  ISETP.GE.AND P0, PT, R29.reuse, R194, PT ;  /* 0x000000c21d00720c */ /* 0x040fea0003f06270 */
[C---:B-----5:R-:W-:Y:S08]  /*acf0*/  HMMA.16816.F32 R116, R12.reuse, R24, R116 ;  /* 0x000000180c74723c */ /* 0x060ff00000001874 */
[C---:B------:R-:W-:Y:S04]  /*ad00*/  HMMA.16816.F32 R120, R12.reuse, R26, R120 ;  /* 0x0000001a0c78723c */ /* 0x040fe80000001878 */
[----:B------:R-:W-:Y:S04]  /*ad10*/  @P0 SHF.R.S32.HI R20, RZ, 0x1f, R29 ;  /* 0x0000001fff140819 */ /* 0x000fe8000001141d */
[C---:B-1----:R-:W-:Y:S07]  /*ad20*/  HMMA.16816.F32 R36, R12.reuse, R4, R36 ;  /* 0x000000040c24723c */ /* 0x042fee0000001824 */
[----:B------:R-:W-:Y:S01]  /*ad30*/  @P0 IMAD R4, R20, c[0x0][0x1e0], RZ ;  /* 0x0000780014040a24 */ /* 0x000fe200078e02ff */
[C---:B------:R-:W-:Y:S01]  /*ad40*/  HMMA.16816.F32 R40, R12.reuse, R6, R40 ;  /* 0x000000060c28723c */ /* 0x040fe20000001828 */
[----:B------:R-:W1:Y:S03]  /*ad50*/  LDSM.16.MT88.4 R20, [R135+0x3900] ;  /* 0x003900008714783b */ /* 0x000e660000004200 */
[C---:B------:R-:W-:Y:S03]  /*ad60*/  @P0 IMAD R4, R29.reuse, c[0x0][0x1e4], R4 ;  /* 0x000079001d040a24 */ /* 0x040fe600078e0204 */
[----:B------:R-:W-:Y:S01]  /*ad70*/  @P0 IMAD.WIDE.U32 R6, R29, c[0x0][0x1e0], RZ ;  /* 0x000078001d060a25 */ /* 0x000fe200078e00ff */
[C---:B--2---:R-:W-:Y:S04]  /*ad80*/  HMMA.16816.F32 R44, R12.reuse, R8, R44 ;  /* 0x000000080c2c723c */ /* 0x044fe8000000182c */
[----:B------:R-:W-:Y:S02]  /*ad90*/  @P0 IADD3 R29, R7, R4, RZ ;  /* 0x00000004071d0210 */ /* 0x000fe40007ffe0ff */
[C---:B------:R-:W-:Y:S02]  /*ada0*/  @P0 SHF.L.U32 R28, R6.reuse, 0x6, RZ ;  /* 0x00000006061c0819 */ /* 0x040fe400000006ff */
[C---:B------:R-:W-:Y:S04]  /*adb0*/  HMMA.16816.F32 R48, R12.reuse, R10, R48 ;  /* 0x0000000a0c30723c */ /* 0x040fe80000001830 */
[----:B------:R-:W-:Y:S02]  /*adc0*/  @P0 SHF.L.U64.HI R29, R6, 0x6, R29 ;  /* 0x00000006061d0819 */ /* 0x000fe4000001021d */
[----:B------:R-:W-:Y:S01]  /*add0*/  @P0 IADD3 R8, P1, R28, R208, RZ ;  /* 0x000000d01c080210 */ /* 0x000fe20007f3e0ff */
[----:B------:R-:W2:Y:S01]  /*ade0*/  LDSM.16.MT88.4 R4, [R185+UR4+0x5900] ;  /* 0x00590004b904783b */ /* 0x000ea20008004200 */
[C---:B---3--:R-:W-:Y:S04]  /*adf0*/  HMMA.16816.F32 R52, R12.reuse, R16, R52 ;  /* 0x000000100c34723c */ /* 0x048fe80000001834 */
[C---:B------:R-:W-:Y:S02]  /*ae00*/  @P0 IADD3.X R9, R29.reuse, R213, RZ, P1, !PT ;  /* 0x000000d51d090210 */ /* 0x040fe40000ffe4ff */
[C---:B------:R-:W-:Y:S02]  /*ae10*/  @P0 LEA R24, P1, R8.reuse, c[0x0][0x1c8], 0x1 ;  /* 0x0000720008180a11 */ /* 0x040fe400078208ff */
[C---:B------:R-:W-:Y:S04]  /*ae20*/  HMMA.16816.F32 R56, R12.reuse, R18, R56 ;  /* 0x000000120c38723c */ /* 0x040fe80000001838 */
[----:B------:R-:W-:Y:S02]  /*ae30*/  @P0 LEA.HI.X R25, R8, c[0x0][0x1cc], R9, 0x1, P1 ;  /* 0x0000730008190a11 */ /* 0x000fe400008f0c09 */
[C---:B------:R-:W-:Y:S02]  /*ae40*/  @P0 IADD3 R9, P1, R28.reuse, R179, RZ ;  /* 0x000000b31c090210 */ /* 0x040fe40007f3e0ff */
[C---:B-1----:R-:W-:Y:S04]  /*ae50*/  HMMA.16816.F32 R60, R12.reuse, R20, R60 ;  /* 0x000000140c3c723c */ /* 0x042fe8000000183c */
[----:B------:R-:W-:Y:S02]  /*ae60*/  @P0 IADD3.X R8, R29, R178, RZ, P1, !PT ;  /* 0x000000b21d080210 */ /* 0x000fe40000ffe4ff */
[C---:B------:R-:W-:Y:S02]  /*ae70*/  @P0 LEA R26, P1, R9.reuse, c[0x0][0x1c8], 0x1 ;  /* 0x00007200091a0a11 */ /* 0x040fe400078208ff */
[C---:B------:R-:W-:Y:S04]  /*ae80*/  HMMA.16816.F32 R64, R12.reuse, R22, R64 ;  /* 0x000000160c40723c */ /* 0x040fe80000001840 */
[----:B------:R-:W-:Y:S02]  /*ae90*/  @P0 LEA.HI.X R27, R9, c[0x0][0x1cc], R8, 0x1, P1 ;  /* 0x00007300091b0a11 */ /* 0x000fe400008f0c08 */
[----:B------:R1:W3:Y:S01]  /*aea0*/  LDSM.16.MT88.4 R8, [R133+0x5900] ;  /* 0x005900008508783b */ /* 0x0002e20000004200 */
[----:B------:R-:W-:Y:S05]  /*aeb0*/  @P0 IADD3 R16, P1, R28, R177, RZ ;  /* 0x000000b11c100210 */ /* 0x000fea0007f3e0ff */
        /* <DEDUP_REMOVED lines=8> */
[C---:B------:R-:W-:Y:S02]  /*af40*/  @P0 IADD3 R23, P1, R28.reuse, R208, RZ ;  /* 0x000000d01c170210 */ /* 0x040fe40007f3e0ff */
[----:B-1----:R-:W-:Y:S04]  /*af50*/  MOV R133, R2 ;  /* 0x0000000200857202 */ /* 0x002fe80000000f00 */
[----:B------:R-:W-:Y:S02]  /*af60*/  @P0 IADD3.X R4, R29, R213, RZ, P1, !PT ;  /* 0x000000d51d040210 */ /* 0x000fe40000ffe4ff */
[C---:B------:R-:W-:Y:S04]  /*af70*/  @P0 LEA R22, P1, R23.reuse, c[0x0][0x1c8], 0x1 ;  /* 0x0000720017160a11 */ /* 0x040fe800078208ff */
[----:B------:R-:W-:Y:S02]  /*af80*/  @P0 LEA.HI.X R23, R23, c[0x0][0x1cc], R4, 0x1, P1 ;  /* 0x0000730017170a11 */ /* 0x000fe400008f0c04 */
[----:B------:R-:W-:Y:S01]  /*af90*/  @P0 IADD3 R4, P1, R28, R179, RZ ;  /* 0x000000b31c040210 */ /* 0x000fe20007f3e0ff */
[C---:B---3--:R-:W-:Y:S03]  /*afa0*/  HMMA.16816.F32 R76, R12.reuse, R8, R76 ;  /* 0x000000080c4c723c */ /* 0x048fe6000000184c */
[C---:B------:R-:W-:Y:S02]  /*afb0*/  @P0 IADD3.X R5, R29.reuse, R178, RZ, P1, !PT ;  /* 0x000000b21d050210 */ /* 0x040fe40000ffe4ff */
[C---:B------:R-:W-:Y:S03]  /*afc0*/  @P0 LEA R30, P1, R4.reuse, c[0x0][0x1c8], 0x1 ;  /* 0x00007200041e0a11 */ /* 0x040fe600078208ff */
[C---:B------:R-:W-:Y:S04]  /*afd0*/  HMMA.16816.F32 R80, R12.reuse, R10, R80 ;  /* 0x0000000a0c50723c */ /* 0x040fe80000001850 */
[----:B------:R-:W-:Y:S02]  /*afe0*/  @P0 LEA.HI.X R31, R4, c[0x0][0x1cc], R5, 0x1, P1 ;  /* 0x00007300041f0a11 */ /* 0x000fe400008f0c05 */
[----:B------:R-:W1:Y:S01]  /*aff0*/  LDSM.16.MT88.4 R4, [R135+0x5900] ;  /* 0x005900008704783b */ /* 0x000e620000004200 */
[C---:B------:R-:W-:Y:S01]  /*b000*/  ISETP.GE.AND P1, PT, R216.reuse, 0x1, PT ;  /* 0x00000001d800780c */ /* 0x040fe20003f26270 */
[C---:B--2---:R-:W-:Y:S04]  /*b010*/  HMMA.16816.F32 R84, R12.reuse, R16, R84 ;  /* 0x000000100c54723c */ /* 0x044fe80000001854 */
[----:B------:R-:W-:Y:S04]  /*b020*/  IADD3 R216, R216, 0x1, RZ ;  /* 0x00000001d8d87810 */ /* 0x000fe80007ffe0ff */
[----:B------:R-:W-:Y:S01]  /*b030*/  SEL R216, R216, RZ, !P1 ;  /* 0x000000ffd8d87207 */ /* 0x000fe20004800000 */
[C---:B------:R-:W-:Y:S03]  /*b040*/  HMMA.16816.F32 R88, R12.reuse, R18, R88 ;  /* 0x000000120c58723c */ /* 0x040fe60000001858 */
[----:B------:R-:W-:Y:S01]  /*b050*/  @P0 IADD3 R28, P1, R28, R177, RZ ;  /* 0x000000b11c1c0210 */ /* 0x000fe20007f3e0ff */
[----:B------:R-:W-:Y:S03]  /*b060*/  @P0 IMAD R10, R216, 0x3000, R202 ;  /* 0x00003000d80a0824 */ /* 0x000fe600078e02ca */
[----:B------:R-:W-:Y:S02]  /*b070*/  @P0 IADD3.X R29, R29, R176, RZ, P1, !PT ;  /* 0x000000b01d1d0210 */ /* 0x000fe40000ffe4ff */
[----:B------:R-:W-:Y:S03]  /*b080*/  @P0 SHF.L.U32 R3, R10, 0x1, RZ ;  /* 0x000000010a030819 */ /* 0x000fe600000006ff */
[C---:B------:R-:W-:Y:S02]  /*b090*/  @P0 LEA R8, P1, R28.reuse, c[0x0][0x1c8], 0x1 ;  /* 0x000072001c080a11 */ /* 0x040fe400078208ff */
[----:B------:R-:W-:Y:S01]  /*b0a0*/  @!PT LDS RZ, [RZ] ;  /* 0x00000000fffff984 */ /* 0x000fe20000000800 */
[----:B------:R-:W-:Y:S01]  /*b0b0*/  @!PT LDS RZ, [RZ] ;  /* 0x00000000fffff984 */ /* 0x000fe20000000800 */
[----:B------:R-:W-:Y:S01]  /*b0c0*/  @!PT LDS RZ, [RZ] ;  /* 0x00000000fffff984 */ /* 0x000fe20000000800 */
[----:B------:R2:W-:Y:S02]  /*b0d0*/  @P0 LDGSTS.E.BYPASS.LTC128B.128 [R3+0xc100], [R24.64], !P5 ;  /* 0x0c10000018030fae */ /* 0x0005e4000e901d48 */
[----:B------:R-:W-:Y:S06]  /*b0e0*/  @P0 LEA.HI.X R9, R28, c[0x0][0x1cc], R29, 0x1, P1 ;  /* 0x000073001c090a11 */ /* 0x000fec00008f0c1d */
[----:B------:R2:W-:Y:S01]  /*b0f0*/  @P0 LDGSTS.E.BYPASS.LTC128B.128 [R3+0xe100], [R26.64], !P4 ;  /* 0x0e1000001a030fae */ /* 0x0005e2000e101d48 */
[C---:B-1----:R-:W-:Y:S07]  /*b100*/  HMMA.16816.F32 R92, R12.reuse, R4, R92 ;  /* 0x000000040c5c723c */ /* 0x042fee000000185c */
[----:B------:R2:W-:Y:S01]  /*b110*/  @P0 LDGSTS.E.BYPASS.LTC128B.128 [R3+0x10100], [R20.64], !P6 ;  /* 0x1010000014030fae */ /* 0x0005e2000f101d48 */
[----:B------:R-:W-:Y:S07]  /*b120*/  HMMA.16816.F32 R96, R12, R6, R96 ;  /* 0x000000060c60723c */ /* 0x000fee0000001860 */
[----:B------:R2:W-:Y:S08]  /*b130*/  @P0 LDGSTS.E.BYPASS.LTC128B.128 [R3+0xd100], [R22.64], !P5 ;  /* 0x0d10000016030fae */ /* 0x0005f0000e901d48 */
[----:B------:R2:W-:Y:S08]  /*b140*/  @P0 LDGSTS.E.BYPASS.LTC128B.128 [R3+0xf100], [R30.64], !P4 ;  /* 0x0f1000001e030fae */ /* 0x0005f0000e101d48 */
[----:B------:R2:W-:Y:S01]  /*b150*/  @P0 LDGSTS.E.BYPASS.LTC128B.128 [R3+0x11100], [R8.64], !P6 ;  /* 0x1110000008030fae */ /* 0x0005e2000f101d48 */
[----:B------:R-:W-:Y:S02]  /*b160*/  ISETP.GT.AND P0, PT, R221, R220, PT ;  /* 0x000000dcdd00720c */ /* 0x000fe40003f04270 */
[----:B------:R-:W-:Y:S05]  /*b170*/  MOV R221, R219 ;  /* 0x000000db00dd7202 */ /* 0x000fea0000000f00 */
[----:B------:R-:W0:Y:S01]  /*b180*/  LDGDEPBAR ;  /* 0x00000000000079af */ /* 0x000e220000000000 */
[----:B--2---:R-:W-:Y:S05]  /*b190*/  MOV R3, R0 ;  /* 0x0000000000037202 */ /* 0x004fea0000000f00 */
[----:B------:R-:W-:-:S05]  /*b1a0*/  @P0 BRA `(.L_x_2178) ;  /* 0xffffd5e000000947 */ /* 0x000fca000383ffff */
.L_x_2177:
[----:B------:R-:W-:-:S13]  /*b1b0*/  ISETP.GE.AND P0, PT, R219, R194, PT ;  /* 0x000000c2db00720c */ /* 0x000fda0003f06270 */
[----:B------:R-:W-:Y:S05]  /*b1c0*/  @!P0 BRA `(.L_x_2179) ;  /* 0x000035b000008947 */ /* 0x000fea0003800000 */
[----:B------:R-:W-:Y:S01]  /*b1d0*/  LOP3.LUT P0, RZ, R193, 0x4, RZ, 0xc0, !PT ;  /* 0x00000004c1ff7812 */ /* 0x000fe2000780c0ff */
[----:B------:R-:W-:Y:S01]  /*b1e0*/  IMAD.MOV.U32 R193, RZ, RZ, 0x40 ;  /* 0x00000040ffc17424 */ /* 0x000fe200078e00ff */
[----:B------:R-:W-:Y:S01]  /*b1f0*/  ISETP.NE.AND P2, PT, R197, 0x1, PT ;  /* 0x00000001c500780c */ /* 0x000fe20003f45270 */
        /* <DEDUP_REMOVED lines=13> */
.L_x_2188:
[----:B------:R-:W-:Y:S01]  /*b2d0*/  ISETP.GE.AND P0, PT, R194, R219, PT ;  /* 0x000000dbc200720c */ /* 0x000fe20003f06270 */
[----:B------:R-:W-:Y:S04]  /*b2e0*/  DEPBAR.LE SB0, 0x2 ;  /* 0x000080800000791a */ /* 0x000fe80000000000 */
[----:B------:R-:W-:Y:S01]  /*b2f0*/  BAR.SYNC.DEFER_BLOCKING 0x0 ;  /* 0x0000000000007b1d */ /* 0x000fe20000010000 */
[----:B------:R-:W-:Y:S01]  /*b300*/  UIMAD UR4, UR5, 0x6000, URZ ;  /* 0x00006000050478a4 */ /* 0x000fe2000f8e023f */
[----:B------:R-:W-:Y:S02]  /*b310*/  ISETP.NE.AND P2, PT, R197, 0x1, PT ;  /* 0x00000001c500780c */ /* 0x000fe40003f45270 */
[----:B------:R-:W-:Y:S04]  /*b320*/  ISETP.GE.AND P3, PT, R196, 0x1, PT ;  /* 0x00000001c400780c */ /* 0x000fe80003f66270 */
[----:B------:R-:W-:Y:S04]  /*b330*/  @!P0 IADD3 R0, R219, -0x1, RZ ;  /* 0xffffffffdb008810 */ /* 0x000fe80007ffe0ff */
[----:B------:R-:W-:Y:S01]  /*b340*/  @!P0 SHF.R.S32.HI R13, RZ, 0x1f, R0 ;  /* 0x0000001fff0d8819 */ /* 0x000fe20000011400 */
[----:B------:R-:W-:Y:S04]  /*b350*/  @!P0 IMAD.WIDE.U32 R6, R0, c[0x0][0x208], RZ ;  /* 0x0000820000068a25 */ /* 0x000fe800078e00ff */
[----:B------:R-:W-:Y:S02]  /*b360*/  @!P0 IMAD R13, R13, c[0x0][0x208], RZ ;  /* 0x000082000d0d8a24 */ /* 0x000fe400078e02ff */
[----:B------:R-:W-:Y:S02]  /*b370*/  @!P0 IMAD.SHL.U32 R5, R6, 0x40, RZ ;  /* 0x0000004006058824 */ /* 0x000fe400078e00ff */
[----:B------:R-:W-:Y:S03]  /*b380*/  @!P0 IMAD R13, R0, c[0x0][0x20c], R13 ;  /* 0x00008300000d8a24 */ /* 0x000fe600078e020d */
[----:B------:R-:W-:Y:S01]  /*b390*/  @!P0 IADD3 R9, P1, R5, R206, RZ ;  /* 0x000000ce05098210 */ /* 0x000fe20007f3e0ff */
[----:B------:R-:W-:Y:S01]  /*b3a0*/  @!P0 IMAD.IADD R13, R7, 0x1, R13 ;  /* 0x00000001070d8824 */ /* 0x000fe200078e020d */
[----:B------:R-:W-:Y:S04]  /*b3b0*/  LDSM.16.M88.4 R32, [R192] ;  /* 0x00000000c020783b */ /* 0x000fe80000000200 */
[----:B------:R-:W-:Y:S01]  /*b3c0*/  @!P0 SHF.L.U64.HI R13, R6, 0x6, R13 ;  /* 0x00000006060d8819 */ /* 0x000fe2000001020d */
[----:B------:R-:W-:Y:S04]  /*b3d0*/  LDSM.16.M88.4 R16, [R190+UR4+0xc900] ;  /* 0x00c90004be10783b */ /* 0x000fe80008000200 */
[----:B------:R-:W-:Y:S01]  /*b3e0*/  @!P0 IMAD.X R2, R13, 0x1, R211, P1 ;  /* 0x000000010d028824 */ /* 0x000fe200008e06d3 */
[----:B------:R-:W-:Y:S01]  /*b3f0*/  @!P0 IADD3 R7, P1, R5, R220, RZ ;  /* 0x000000dc05078210 */ /* 0x000fe20007f3e0ff */
[----:B------:R-:W-:Y:S04]  /*b400*/  LDSM.16.M88.4 R24, [R190+UR4+0xd100] ;  /* 0x00d10004be18783b */ /* 0x000fe80008000200 */
[----:B------:R-:W-:Y:S01]  /*b410*/  @!P0 IMAD.X R0, R13, 0x1, R228, P1 ;  /* 0x000000010d008824 */ /* 0x000fe200008e06e4 */
[C---:B------:R-:W-:Y:S01]  /*b420*/  @!P0 LEA R22, P1, R9.reuse, c[0x0][0x1f8], 0x1 ;  /* 0x00007e0009168a11 */ /* 0x040fe200078208ff */
[----:B------:R-:W-:Y:S03]  /*b430*/  LDSM.16.M88.4 R136, [R190+UR4+0xd900] ;  /* 0x00d90004be88783b */ /* 0x000fe60008000200 */
[----:B------:R-:W-:Y:S02]  /*b440*/  @!P0 LEA.HI.X R23, R9, c[0x0][0x1fc], R2, 0x1, P1 ;  /* 0x00007f0009178a11 */ /* 0x000fe400008f0c02 */
[C---:B------:R-:W-:Y:S01]  /*b450*/  @!P0 LEA R20, P1, R7.reuse, c[0x0][0x1f8], 0x1 ;  /* 0x00007e0007148a11 */ /* 0x040fe200078208ff */
[----:B------:R-:W1:Y:S03]  /*b460*/  LDSM.16.M88.4 R8, [R190+UR4+0xc100] ;  /* 0x00c10004be08783b */ /* 0x000e660008000200 */
[----:B------:R-:W-:Y:S02]  /*b470*/  @!P0 LEA.HI.X R21, R7, c[0x0][0x1fc], R0, 0x1, P1 ;  /* 0x00007f0007158a11 */ /* 0x000fe400008f0c00 */
[----:B------:R-:W-:Y:S01]  /*b480*/  @!P0 IADD3 R7, P1, R5, R227, RZ ;  /* 0x000000e305078210 */ /* 0x000fe20007f3e0ff */
[----:B------:R-:W-:Y:S04]  /*b490*/  LDSM.16.M88.4 R140, [R188] ;  /* 0x00000000bc8c783b */ /* 0x000fe80000000200 */
[----:B------:R-:W-:Y:S01]  /*b4a0*/  @!P0 IMAD.X R0, R13, 0x1, R226, P1 ;  /* 0x000000010d008824 */ /* 0x000fe200008e06e2 */
[C---:B------:R-:W-:Y:S04]  /*b4b0*/  @!P0 LEA R30, P1, R7.reuse, c[0x0][0x1f8], 0x1 ;  /* 0x00007e00071e8a11 */ /* 0x040fe800078208ff */
[----:B------:R-:W-:Y:S02]  /*b4c0*/  @!P0 LEA.HI.X R31, R7, c[0x0][0x1fc], R0, 0x1, P1 ;  /* 0x00007f00071f8a11 */ /* 0x000fe400008f0c00 */
[----:B------:R-:W-:Y:S05]  /*b4d0*/  @!P0 IADD3 R5, P1, R199, R5, RZ ;  /* 0x00000005c7058210 */ /* 0x000fea0007f3e0ff */
[----:B------:R-:W-:Y:S01]  /*b4e0*/  @!P0 IMAD.X R13, R198, 0x1, R13, P1 ;  /* 0x00000001c60d8824 */ /* 0x000fe200008e060d */
[----:B------:R-:W-:Y:S05]  /*b4f0*/  @!P0 IADD3 R7, P1, R5, R206, RZ ;  /* 0x000000ce05078210 */ /* 0x000fea0007f3e0ff */
[----:B------:R-:W-:Y:S01]  /*b500*/  @!P0 IMAD.X R0, R13, 0x1, R211, P1 ;  /* 0x000000010d008824 */ /* 0x000fe200008e06d3 */
[C---:B------:R-:W-:Y:S04]  /*b510*/  @!P0 LEA R28, P1, R7.reuse, c[0x0][0x1f8], 0x1 ;  /* 0x00007e00071c8a11 */ /* 0x040fe800078208ff */
[----:B------:R-:W-:Y:S02]  /*b520*/  @!P0 LEA.HI.X R29, R7, c[0x0][0x1fc], R0, 0x1, P1 ;  /* 0x00007f00071d8a11 */ /* 0x000fe400008f0c00 */
[----:B------:R-:W-:Y:S02]  /*b530*/  @!P0 IADD3 R7, P1, R5, R220, RZ ;  /* 0x000000dc05078210 */ /* 0x000fe40007f3e0ff */
[----:B------:R-:W-:Y:S03]  /*b540*/  IADD3 R0, R190, UR4, RZ ;  /* 0x00000004be007c10 */ /* 0x000fe6000fffe0ff */
[----:B------:R-:W-:Y:S01]  /*b550*/  @!P0 IMAD.X R2, R13, 0x1, R228, P1 ;  /* 0x000000010d028824 */ /* 0x000fe200008e06e4 */
[----:B------:R-:W-:Y:S01]  /*b560*/  @!P0 LEA R172, P1, R7, c[0x0][0x1f8], 0x1 ;  /* 0x00007e0007ac8a11 */ /* 0x000fe200078208ff */
[--C-:B------:R-:W-:Y:S02]  /*b570*/  IMAD.IADD R134, R191, 0x1, R0.reuse ;  /* 0x00000001bf867824 */ /* 0x100fe400078e0200 */
[----:B------:R-:W-:Y:S01]  /*b580*/  IMAD.IADD R0, R193, 0x1, R0 ;  /* 0x00000001c1007824 */ /* 0x000fe200078e0200 */
[----:B------:R-:W-:Y:S01]  /*b590*/  @!P0 LEA.HI.X R173, R7, c[0x0][0x1fc], R2, 0x1, P1 ;  /* 0x00007f0007ad8a11 */ /* 0x000fe200008f0c02 */
[----:B------:R-:W-:Y:S01]  /*b5a0*/  @!P0 IMAD R2, R216, 0x6000, R215 ;  /* 0x00006000d8028824 */ /* 0x000fe200078e02d7 */
[----:B------:R-:W-:Y:S01]  /*b5b0*/  @!P0 IADD3 R12, P1, R5, R227, RZ ;  /* 0x000000e3050c8210 */ /* 0x000fe20007f3e0ff */
[----:B------:R-:W2:Y:S01]  /*b5c0*/  LDSM.16.M88.4 R144, [R134+0xc100] ;  /* 0x00c100008690783b */ /* 0x000ea20000000200 */
[C---:B-1----:R-:W-:Y:S04]  /*b5d0*/  HMMA.16816.F32 R4, R32.reuse, R8, RZ ;  /* 0x000000082004723c */ /* 0x042fe800000018ff */
[----:B------:R-:W1:Y:S03]  /*b5e0*/  LDSM.16.M88.4 R148, [R134+0xc900] ;  /* 0x00c900008694783b */ /* 0x000e660000000200 */
[----:B------:R-:W-:Y:S01]  /*b5f0*/  @!P0 IMAD.X R9, R13, 0x1, R226, P1 ;  /* 0x000000010d098824 */ /* 0x000fe200008e06e2 */
[C---:B------:R-:W-:Y:S01]  /*b600*/  @!P0 LEA R174, P1, R12.reuse, c[0x0][0x1f8], 0x1 ;  /* 0x00007e000cae8a11 */ /* 0x040fe200078208ff */
[----:B------:R-:W3:Y:S03]  /*b610*/  LDSM.16.M88.4 R152, [R134+0xd100] ;  /* 0x00d100008698783b */ /* 0x000ee60000000200 */
[----:B------:R-:W-:Y:S02]  /*b620*/  @!P0 LEA.HI.X R175, R12, c[0x0][0x1fc], R9, 0x1, P1 ;  /* 0x00007f000caf8a11 */ /* 0x000fe400008f0c09 */
[C---:B------:R-:W-:Y:S01]  /*b630*/  HMMA.16816.F32 R8, R32.reuse, R10, RZ ;  /* 0x0000000a2008723c */ /* 0x040fe200000018ff */
[----:B------:R-:W4:Y:S05]  /*b640*/  LDSM.16.M88.4 R156, [R134+0xd900] ;  /* 0x00d90000869c783b */ /* 0x000f2a0000000200 */
[----:B------:R-:W-:Y:S01]  /*b650*/  @!PT LDS RZ, [RZ] ;  /* 0x00000000fffff984 */ /* 0x000fe20000000800 */
[----:B------:R-:W-:Y:S01]  /*b660*/  @!PT LDS RZ, [RZ] ;  /* 0x00000000fffff984 */ /* 0x000fe20000000800 */
[----:B------:R-:W-:Y:S01]  /*b670*/  @!PT LDS RZ, [RZ] ;  /* 0x00000000fffff984 */ /* 0x000fe20000000800 */
[----:B------:R5:W-:Y:S02]  /*b680*/  @!P0 LDGSTS.E.BYPASS.LTC128B.128 [R2], [R22.64], !P5 ;  /* 0x0000000016028fae */ /* 0x000be4000e901d48 */
[C---:B------:R-:W-:Y:S03]  /*b690*/  HMMA.16816.F32 R12, R32.reuse, R16, RZ ;  /* 0x00000010200c723c */ /* 0x040fe600000018ff */
[----:B------:R5:W-:Y:S05]  /*b6a0*/  @!P0 LDGSTS.E.BYPASS.LTC128B.128 [R2+0x2000], [R20.64], !P4 ;  /* 0x0200000014028fae */ /* 0x000bea000e101d48 */
[C---:B------:R-:W-:Y:S01]  /*b6b0*/  HMMA.16816.F32 R16, R32.reuse, R18, RZ ;  /* 0x000000122010723c */ /* 0x040fe200000018ff */
[----:B------:R1:W-:Y:S05]  /*b6c0*/  @!P0 LDGSTS.E.BYPASS.LTC128B.128 [R2+0x4000], [R30.64], !P6 ;  /* 0x040000001e028fae */ /* 0x0003ea000f101d48 */
[----:B------:R1:W-:Y:S05]  /*b6d0*/  @!P0 LDGSTS.E.BYPASS.LTC128B.128 [R2+0x1000], [R28.64], !P5 ;  /* 0x010000001c028fae */ /* 0x0003ea000e901d48 */
[----:B------:R1:W-:Y:S05]  /*b6e0*/  @!P0 LDGSTS.E.BYPASS.LTC128B.128 [R2+0x3000], [R172.64], !P4 ;  /* 0x03000000ac028fae */ /* 0x0003ea000e101d48 */
[----:B------:R2:W-:Y:S01]  /*b6f0*/  @!P0 LDGSTS.E.BYPASS.LTC128B.128 [R2+0x5000], [R174.64], !P6 ;  /* 0x05000000ae028fae */ /* 0x0005e2000f101d48 */
[C---:B------:R-:W-:Y:S02]  /*b700*/  ISETP.GE.AND P0, PT, R216.reuse, 0x1, PT ;  /* 0x00000001d800780c */ /* 0x040fe40003f06270 */
[----:B------:R-:W-:Y:S02]  /*b710*/  IADD3 R216, R216, 0x1, RZ ;  /* 0x00000001d8d87810 */ /* 0x000fe40007ffe0ff */
[----:B------:R-:W-:Y:S01]  /*b720*/  LDSM.16.M88.4 R160, [R187] ;  /* 0x00000000bba0783b */ /* 0x000fe20000000200 */
[C---:B-----5:R-:W-:Y:S01]  /*b730*/  HMMA.16816.F32 R20, R32.reuse, R24, RZ ;  /* 0x000000182014723c */ /* 0x060fe200000018ff */
[----:B------:R-:W-:Y:S03]  /*b740*/  SEL R216, R216, RZ, !P0 ;  /* 0x000000ffd8d87207 */ /* 0x000fe60004000000 */
[----:B------:R-:W5:Y:S04]  /*b750*/  LDSM.16.M88.4 R164, [R0+0xc100] ;  /* 0x00c1000000a4783b */ /* 0x000f680000000200 */
[C---:B------:R-:W-:Y:S01]  /*b760*/  HMMA.16816.F32 R24, R32.reuse, R26, RZ ;  /* 0x0000001a2018723c */ /* 0x040fe200000018ff */
[----:B------:R-:W3:Y:S05]  /*b770*/  LDSM.16.M88.4 R168, [R0+0xc900] ;  /* 0x00c9000000a8783b */ /* 0x000eea0000000200 */
[----:B------:R-:W0:Y:S02]  /*b780*/  LDGDEPBAR ;  /* 0x00000000000079af */ /* 0x000e240000000000 */
[C---:B-1----:R-:W-:Y:S03]  /*b790*/  HMMA.16816.F32 R28, R32.reuse, R136, RZ ;  /* 0x00000088201c723c */ /* 0x042fe600000018ff */
[----:B--2---:R-:W-:Y:S01]  /*b7a0*/  LDSM.16.M88.4 R172, [R186] ;  /* 0x00000000baac783b */ /* 0x004fe20000000200 */
[C---:B------:R-:W-:Y:S04]  /*b7b0*/  IMAD.IADD R2, R193.reuse, 0x1, R134 ;  /* 0x00000001c1027824 */ /* 0x040fe800078e0286 */
[----:B------:R-:W-:Y:S01]  /*b7c0*/  HMMA.16816.F32 R32, R32, R138, RZ ;  /* 0x0000008a2020723c */ /* 0x000fe200000018ff */
[----:B------:R-:W1:Y:S05]  /*b7d0*/  LDSM.16.M88.4 R136, [R0+0xd100] ;  /* 0x00d100000088783b */ /* 0x000e6a0000000200 */
[----:B------:R-:W-:Y:S02]  /*b7e0*/  LDSM.16.M88.4 R176, [R2+0xc100] ;  /* 0x00c1000002b0783b */ /* 0x000fe40000000200 */
[C---:B------:R-:W-:Y:S03]  /*b7f0*/  HMMA.16816.F32 R4, R140.reuse, R144, R4 ;  /* 0x000000908c04723c */ /* 0x040fe60000001804 */
[----:B------:R-:W-:Y:S05]  /*b800*/  LDSM.16.M88.4 R180, [R2+0xc900] ;  /* 0x00c9000002b4783b */ /* 0x000fea0000000200 */
[C---:B------:R-:W-:Y:S01]  /*b810*/  HMMA.16816.F32 R8, R140.reuse, R146, R8 ;  /* 0x000000928c08723c */ /* 0x040fe20000001808 */
[----:B------:R-:W2:Y:S07]  /*b820*/  LDSM.16.M88.4 R144, [R0+0xd900] ;  /* 0x00d900000090783b */ /* 0x000eae0000000200 */
[C---:B------:R-:W-:Y:S08]  /*b830*/  HMMA.16816.F32 R12, R140.reuse, R148, R12 ;  /* 0x000000948c0c723c */ /* 0x040ff0000000180c */
[C---:B------:R-:W-:Y:S01]  /*b840*/  HMMA.16816.F32 R16, R140.reuse, R150, R16 ;  /* 0x000000968c10723c */ /* 0x040fe20000001810 */
[----:B------:R-:W-:Y:S07]  /*b850*/  LDSM.16.M88.4 R148, [R2+0xd900] ;  /* 0x00d900000294783b */ /* 0x000fee0000000200 */
[C---:B---3--:R-:W-:Y:S08]  /*b860*/  HMMA.16816.F32 R20, R140.reuse, R152, R20 ;  /* 0x000000988c14723c */ /* 0x048ff00000001814 */
[C---:B------:R-:W-:Y:S01]  /*b870*/  HMMA.16816.F32 R24, R140.reuse, R154, R24 ;  /* 0x0000009a8c18723c */ /* 0x040fe20000001818 */
[----:B------:R-:W-:Y:S07]  /*b880*/  LDSM.16.M88.4 R152, [R190+UR4+0xe900] ;  /* 0x00e90004be98783b */ /* 0x000fee0008000200 */
[C---:B----4-:R-:W-:Y:S08]  /*b890*/  HMMA.16816.F32 R28, R140.reuse, R156, R28 ;  /* 0x0000009c8c1c723c */ /* 0x050ff0000000181c */
[----:B------:R-:W-:Y:S01]  /*b8a0*/  HMMA.16816.F32 R32, R140, R158, R32 ;  /* 0x0000009e8c20723c */ /* 0x000fe20000001820 */
[----:B------:R-:W3:Y:S05]  /*b8b0*/  LDSM.16.M88.4 R140, [R2+0xd100] ;  /* 0x00d10000028c783b */ /* 0x000eea0000000200 */
[----:B------:R-:W-:Y:S02]  /*b8c0*/  LDSM.16.M88.4 R156, [R190+UR4+0xf900] ;  /* 0x00f90004be9c783b */ /* 0x000fe40008000200 */
[C---:B-----5:R-:W-:Y:S08]  /*b8d0*/  HMMA.16816.F32 R4, R160.reuse, R164, R4 ;  /* 0x000000a4a004723c */ /* 0x060ff00000001804 */
[C---:B------:R-:W-:Y:S01]  /*b8e0*/  HMMA.16816.F32 R8, R160.reuse, R166, R8 ;  /* 0x000000a6a008723c */ /* 0x040fe20000001808 */
[----:B------:R-:W-:Y:S07]  /*b8f0*/  LDSM.16.M88.4 R164, [R134+0xe100] ;  /* 0x00e1000086a4783b */ /* 0x000fee0000000200 */
[C---:B------:R-:W-:Y:S08]  /*b900*/  HMMA.16816.F32 R12, R160.reuse, R168, R12 ;  /* 0x000000a8a00c723c */ /* 0x040ff0000000180c */
[C---:B------:R-:W-:Y:S01]  /*b910*/  HMMA.16816.F32 R16, R160.reuse, R170, R16 ;  /* 0x000000aaa010723c */ /* 0x040fe20000001810 */
[----:B------:R-:W-:Y:S07]  /*b920*/  LDSM.16.M88.4 R168, [R134+0xf900] ;  /* 0x00f9000086a8783b */ /* 0x000fee0000000200 */
[C---:B-1----:R-:W-:Y:S08]  /*b930*/  HMMA.16816.F32 R20, R160.reuse, R136, R20 ;  /* 0x00000088a014723c */ /* 0x042ff00000001814 */
[C---:B------:R-:W-:Y:S01]  /*b940*/  HMMA.16816.F32 R24, R160.reuse, R138, R24 ;  /* 0x0000008aa018723c */ /* 0x040fe20000001818 */
[----:B------:R-:W-:Y:S07]  /*b950*/  LDSM.16.M88.4 R136, [R192+0x4000] ;  /* 0x00400000c088783b */ /* 0x000fee0000000200 */
[C---:B--2---:R-:W-:Y:S08]  /*b960*/  HMMA.16816.F32 R28, R160.reuse, R144, R28 ;  /* 0x00000090a01c723c */ /* 0x044ff0000000181c */
[----:B------:R-:W-:Y:S01]  /*b970*/  HMMA.16816.F32 R32, R160, R146, R32 ;  /* 0x00000092a020723c */ /* 0x000fe20000001820 */
[----:B------:R-:W1:Y:S05]  /*b980*/  LDSM.16.M88.4 R144, [R190+UR4+0xe100] ;  /* 0x00e10004be90783b */ /* 0x000e6a0008000200 */
[----:B------:R-:W-:Y:S02]  /*b990*/  LDSM.16.M88.4 R160, [R188+0x4000] ;  /* 0x00400000bca0783b */ /* 0x000fe40000000200 */
[C---:B------:R-:W-:Y:S08]  /*b9a0*/  HMMA.16816.F32 R4, R172.reuse, R176, R4 ;  /* 0x000000b0ac04723c */ /* 0x040ff00000001804 */
[C---:B------:R-:W-:Y:S08]  /*b9b0*/  HMMA.16816.F32 R8, R172.reuse, R178, R8 ;  /* 0x000000b2ac08723c */ /* 0x040ff00000001808 */
[C---:B------:R-:W-:Y:S08]  /*b9c0*/  HMMA.16816.F32 R12, R172.reuse, R180, R12 ;  /* 0x000000b4ac0c723c */ /* 0x040ff0000000180c */
[C---:B------:R-:W-:Y:S08]  /*b9d0*/  HMMA.16816.F32 R16, R172.reuse, R182, R16 ;  /* 0x000000b6ac10723c */ /* 0x040ff00000001810 */
[C---:B---3--:R-:W-:Y:S08]  /*b9e0*/  HMMA.16816.F32 R20, R172.reuse, R140, R20 ;  /* 0x0000008cac14723c */ /* 0x048ff00000001814 */
[C---:B------:R-:W-:Y:S01]  /*b9f0*/  HMMA.16816.F32 R24, R172.reuse, R142, R24 ;  /* 0x0000008eac18723c */ /* 0x040fe20000001818 */
[----:B------:R-:W2:Y:S07]  /*ba00*/  LDSM.16.M88.4 R140, [R190+UR4+0xf100] ;  /* 0x00f10004be8c783b */ /* 0x000eae0008000200 */
[C---:B------:R-:W-:Y:S08]  /*ba10*/  HMMA.16816.F32 R28, R172.reuse, R148, R28 ;  /* 0x00000094ac1c723c */ /* 0x040ff0000000181c */
[----:B------:R-:W-:Y:S01]  /*ba20*/  HMMA.16816.F32 R32, R172, R150, R32 ;  /* 0x00000096ac20723c */ /* 0x000fe20000001820 */
[----:B------:R-:W3:Y:S07]  /*ba30*/  LDSM.16.M88.4 R148, [R134+0xe900] ;  /* 0x00e900008694783b */ /* 0x000eee0000000200 */
        /* <DEDUP_REMOVED lines=11> */
[----:B------:R-:W2:Y:S05]  /*baf0*/  LDSM.16.M88.4 R136, [R187+0x4000] ;  /* 0x00400000bb88783b */ /* 0x000eaa0000000200 */
[----:B------:R-:W4:Y:S02]  /*bb00*/  LDSM.16.M88.4 R156, [R0+0xf100] ;  /* 0x00f10000009c783b */ /* 0x000f240000000200 */
[C---:B------:R-:W-:Y:S08]  /*bb10*/  HMMA.16816.F32 R4, R160.reuse, R164, R4 ;  /* 0x000000a4a004723c */ /* 0x040ff00000001804 */
[C---:B------:R-:W-:Y:S01]  /*bb20*/  HMMA.16816.F32 R8, R160.reuse, R166, R8 ;  /* 0x000000a6a008723c */ /* 0x040fe20000001808 */
[----:B------:R-:W5:Y:S07]  /*bb30*/  LDSM.16.M88.4 R164, [R0+0xf900] ;  /* 0x00f9000000a4783b */ /* 0x000f6e0000000200 */
[C---:B---3--:R-:W-:Y:S08]  /*bb40*/  HMMA.16816.F32 R12, R160.reuse, R148, R12 ;  /* 0x00000094a00c723c */ /* 0x048ff0000000180c */
[C---:B------:R-:W-:Y:S01]  /*bb50*/  HMMA.16816.F32 R16, R160.reuse, R150, R16 ;  /* 0x00000096a010723c */ /* 0x040fe20000001810 */
[----:B------:R-:W-:Y:S07]  /*bb60*/  LDSM.16.M88.4 R148, [R2+0xe100] ;  /* 0x00e100000294783b */ /* 0x000fee0000000200 */
[C---:B-1----:R-:W-:Y:S07]  /*bb70*/  HMMA.16816.F32 R20, R160.reuse, R144, R20 ;  /* 0x00000090a014723c */ /* 0x042fee0000001814 */
[----:B------:R-:W-:Y:S01]  /*bb80*/  IADD3 R144, R193, UR4, R190 ;  /* 0x00000004c1907c10 */ /* 0x000fe2000fffe0be */
[C---:B------:R-:W-:Y:S04]  /*bb90*/  HMMA.16816.F32 R24, R160.reuse, R146, R24 ;  /* 0x00000092a018723c */ /* 0x040fe80000001818 */
[----:B------:R-:W-:Y:S02]  /*bba0*/  IMAD.IADD R133, R191, 0x1, R144 ;  /* 0x00000001bf857824 */ /* 0x000fe400078e0290 */
[----:B------:R-:W1:Y:S02]  /*bbb0*/  LDSM.16.M88.4 R144, [R186+0x4000] ;  /* 0x00400000ba90783b */ /* 0x000e640000000200 */
[C---:B------:R-:W-:Y:S03]  /*bbc0*/  HMMA.16816.F32 R28, R160.reuse, R168, R28 ;  /* 0x000000a8a01c723c */ /* 0x040fe6000000181c */
[----:B------:R-:W3:Y:S05]  /*bbd0*/  LDSM.16.M88.4 R172, [R133+0xe900] ;  /* 0x00e9000085ac783b */ /* 0x000eea0000000200 */
[----:B------:R-:W-:Y:S01]  /*bbe0*/  HMMA.16816.F32 R32, R160, R170, R32 ;  /* 0x000000aaa020723c */ /* 0x000fe20000001820 */
[----:B------:R-:W1:Y:S05]  /*bbf0*/  LDSM.16.M88.4 R176, [R133+0xf100] ;  /* 0x00f1000085b0783b */ /* 0x000e6a0000000200 */
[----:B------:R-:W1:Y:S02]  /*bc00*/  LDSM.16.M88.4 R180, [R133+0xf900] ;  /* 0x00f9000085b4783b */ /* 0x000e640000000200 */
[C---:B--2---:R-:W-:Y:S03]  /*bc10*/  HMMA.16816.F32 R4, R136.reuse, R140, R4 ;  /* 0x0000008c8804723c */ /* 0x044fe60000001804 */
[----:B------:R-:W-:Y:S05]  /*bc20*/  LDSM.16.M88.4 R160, [R190+UR4+0x11100] ;  /* 0x01110004bea0783b */ /* 0x000fea0008000200 */
[C---:B------:R-:W-:Y:S01]  /*bc30*/  HMMA.16816.F32 R8, R136.reuse, R142, R8 ;  /* 0x0000008e8808723c */ /* 0x040fe20000001808 */
[----:B------:R-:W-:Y:S05]  /*bc40*/  LDSM.16.M88.4 R140, [R192+0x8000] ;  /* 0x00800000c08c783b */ /* 0x000fea0000000200 */
[----:B------:R-:W-:Y:S02]  /*bc50*/  LDSM.16.M88.4 R168, [R190+UR4+0x11900] ;  /* 0x01190004bea8783b */ /* 0x000fe40008000200 */
[C---:B------:R-:W-:Y:S08]  /*bc60*/  HMMA.16816.F32 R12, R136.reuse, R152, R12 ;  /* 0x00000098880c723c */ /* 0x040ff0000000180c */
[C---:B------:R-:W-:Y:S01]  /*bc70*/  HMMA.16816.F32 R16, R136.reuse, R154, R16 ;  /* 0x0000009a8810723c */ /* 0x040fe20000001810 */
[----:B------:R-:W2:Y:S07]  /*bc80*/  LDSM.16.M88.4 R152, [R190+UR4+0x10100] ;  /* 0x01010004be98783b */ /* 0x000eae0008000200 */
[C---:B----4-:R-:W-:Y:S08]  /*bc90*/  HMMA.16816.F32 R20, R136.reuse, R156, R20 ;  /* 0x0000009c8814723c */ /* 0x050ff00000001814 */
[C---:B------:R-:W-:Y:S01]  /*bca0*/  HMMA.16816.F32 R24, R136.reuse, R158, R24 ;  /* 0x0000009e8818723c */ /* 0x040fe20000001818 */
[----:B------:R-:W4:Y:S07]  /*bcb0*/  LDSM.16.M88.4 R156, [R190+UR4+0x10900] ;  /* 0x01090004be9c783b */ /* 0x000f2e0008000200 */
[C---:B-----5:R-:W-:Y:S08]  /*bcc0*/  HMMA.16816.F32 R28, R136.reuse, R164, R28 ;  /* 0x000000a4881c723c */ /* 0x060ff0000000181c */
[----:B------:R-:W-:Y:S01]  /*bcd0*/  HMMA.16816.F32 R32, R136, R166, R32 ;  /* 0x000000a68820723c */ /* 0x000fe20000001820 */
[----:B------:R-:W-:Y:S05]  /*bce0*/  LDSM.16.M88.4 R136, [R188+0x8000] ;  /* 0x00800000bc88783b */ /* 0x000fea0000000200 */
[----:B------:R-:W-:Y:S02]  /*bcf0*/  LDSM.16.M88.4 R164, [R134+0x10900] ;  /* 0x0109000086a4783b */ /* 0x000fe40000000200 */
        /* <DEDUP_REMOVED lines=8> */
[----:B------:R-:W5:Y:S07]  /*bd80*/  LDSM.16.M88.4 R176, [R134+0x11900] ;  /* 0x0119000086b0783b */ /* 0x000f6e0000000200 */
[C---:B------:R-:W-:Y:S08]  /*bd90*/  HMMA.16816.F32 R28, R144.reuse, R180, R28 ;  /* 0x000000b4901c723c */ /* 0x040ff0000000181c */
[----:B------:R-:W-:Y:S01]  /*bda0*/  HMMA.16816.F32 R32, R144, R182, R32 ;  /* 0x000000b69020723c */ /* 0x000fe20000001820 */
        /* <DEDUP_REMOVED lines=9> */
[----:B------:R-:W-:Y:S07]  /*be40*/  LDSM.16.M88.4 R160, [R133+0x10900] ;  /* 0x0109000085a0783b */ /* 0x000fee0000000200 */
[C---:B------:R-:W-:Y:S08]  /*be50*/  HMMA.16816.F32 R28, R140.reuse, R168, R28 ;  /* 0x000000a88c1c723c */ /* 0x040ff0000000181c */
[----:B------:R-:W-:Y:S01]  /*be60*/  HMMA.16816.F32 R32, R140, R170, R32 ;  /* 0x000000aa8c20723c */ /* 0x000fe20000001820 */
[----:B------:R-:W2:Y:S07]  /*be70*/  LDSM.16.M88.4 R140, [R0+0x11100] ;  /* 0x01110000008c783b */ /* 0x000eae0000000200 */
[C---:B-1----:R-:W-:Y:S08]  /*be80*/  HMMA.16816.F32 R4, R136.reuse, R148, R4 ;  /* 0x000000948804723c */ /* 0x042ff00000001804 */
[C---:B------:R-:W-:Y:S01]  /*be90*/  HMMA.16816.F32 R8, R136.reuse, R150, R8 ;  /* 0x000000968808723c */ /* 0x040fe20000001808 */
[----:B------:R-:W-:Y:S07]  /*bea0*/  LDSM.16.M88.4 R148, [R186+0x8000] ;  /* 0x00800000ba94783b */ /* 0x000fee0000000200 */
[C---:B------:R-:W-:Y:S08]  /*beb0*/  HMMA.16816.F32 R12, R136.reuse, R164, R12 ;  /* 0x000000a4880c723c */ /* 0x040ff0000000180c */
[C---:B------:R-:W-:Y:S01]  /*bec0*/  HMMA.16816.F32 R16, R136.reuse, R166, R16 ;  /* 0x000000a68810723c */ /* 0x040fe20000001810 */
[----:B------:R-:W-:Y:S07]  /*bed0*/  LDSM.16.M88.4 R164, [R133+0x11100] ;  /* 0x0111000085a4783b */ /* 0x000fee0000000200 */
[C---:B---3--:R-:W-:Y:S08]  /*bee0*/  HMMA.16816.F32 R20, R136.reuse, R172, R20 ;  /* 0x000000ac8814723c */ /* 0x048ff00000001814 */
[C---:B------:R-:W-:Y:S08]  /*bef0*/  HMMA.16816.F32 R24, R136.reuse, R174, R24 ;  /* 0x000000ae8818723c */ /* 0x040ff00000001818 */
[C---:B-----5:R-:W-:Y:S08]  /*bf00*/  HMMA.16816.F32 R28, R136.reuse, R176, R28 ;  /* 0x000000b0881c723c */ /* 0x060ff0000000181c */
[----:B------:R-:W-:Y:S01]  /*bf10*/  HMMA.16816.F32 R32, R136, R178, R32 ;  /* 0x000000b28820723c */ /* 0x000fe20000001820 */
[----:B------:R1:W3:Y:S07]  /*bf20*/  LDSM.16.M88.4 R136, [R0+0x11900] ;  /* 0x011900000088783b */ /* 0x0002ee0000000200 */
[C---:B--2---:R-:W-:Y:S08]  /*bf30*/  HMMA.16816.F32 R4, R144.reuse, R152, R4 ;  /* 0x000000989004723c */ /* 0x044ff00000001804 */
[C---:B------:R-:W-:Y:S01]  /*bf40*/  HMMA.16816.F32 R8, R144.reuse, R154, R8 ;  /* 0x0000009a9008723c */ /* 0x040fe20000001808 */
[----:B------:R-:W2:Y:S07]  /*bf50*/  LDSM.16.M88.4 R152, [R2+0x10100] ;  /* 0x010100000298783b */ /* 0x000eae0000000200 */
[C---:B----4-:R-:W-:Y:S04]  /*bf60*/  HMMA.16816.F32 R12, R144.reuse, R156, R12 ;  /* 0x0000009c900c723c */ /* 0x050fe8000000180c */
[----:B-1----:R-:W-:Y:S02]  /*bf70*/  IMAD.MOV.U32 R0, RZ, RZ, R205 ;  /* 0x000000ffff007224 */ /* 0x002fe400078e00cd */
[----:B------:R-:W-:Y:S02]  /*bf80*/  @P2 IMAD.MOV.U32 R0, RZ, RZ, R221 ;  /* 0x000000ffff002224 */ /* 0x000fe400078e00dd */
[C---:B------:R-:W-:Y:S01]  /*bf90*/  HMMA.16816.F32 R16, R144.reuse, R158, R16 ;  /* 0x0000009e9010723c */ /* 0x040fe20000001810 */
[----:B------:R1:W-:Y:S05]  /*bfa0*/  LDSM.16.M88.4 R156, [R133+0x11900] ;  /* 0x01190000859c783b */ /* 0x0003ea0000000200 */
[----:B------:R-:W4:Y:S02]  /*bfb0*/  SHFL.IDX PT, R134, R0, RZ, 0x1c1f ;  /* 0x001c1fff00867589 */ /* 0x000f2400000e0000 */
[C---:B------:R-:W-:Y:S08]  /*bfc0*/  HMMA.16816.F32 R20, R144.reuse, R140, R20 ;  /* 0x0000008c9014723c */ /* 0x040ff00000001814 */
[C---:B------:R-:W-:Y:S08]  /*bfd0*/  HMMA.16816.F32 R24, R144.reuse, R142, R24 ;  /* 0x0000008e9018723c */ /* 0x040ff00000001818 */
[C---:B---3--:R-:W-:Y:S04]  /*bfe0*/  HMMA.16816.F32 R28, R144.reuse, R136, R28 ;  /* 0x00000088901c723c */ /* 0x048fe8000000181c */
[----:B-1----:R-:W-:Y:S04]  /*bff0*/  IMAD.SHL.U32 R133, R219, 0x40, RZ ;  /* 0x00000040db857824 */ /* 0x002fe800078e00ff */
[----:B------:R-:W-:Y:S04]  /*c000*/  HMMA.16816.F32 R32, R144, R138, R32 ;  /* 0x0000008a9020723c */ /* 0x000fe80000001820 */
[----:B------:R-:W-:Y:S04]  /*c010*/  IADD3 R2, -R214, 0x1, -R133 ;  /* 0x00000001d6027810 */ /* 0x000fe80007ffe985 */
[C---:B--2---:R-:W-:Y:S05]  /*c020*/  HMMA.16816.F32 R4, R148.reuse, R152, R4 ;  /* 0x000000989404723c */ /* 0x044fea0000001804 */
[----:B------:R-:W-:Y:S03]  /*c030*/  IADD3 R2, -R204, R2, R195 ;  /* 0x00000002cc027210 */ /* 0x000fe60007ffe1c3 */
[C---:B------:R-:W-:Y:S04]  /*c040*/  HMMA.16816.F32 R8, R148.reuse, R154, R8 ;  /* 0x0000009a9408723c */ /* 0x040fe80000001808 */
[C---:B------:R-:W-:Y:S02]  /*c050*/  IADD3 R135, R2.reuse, c[0x0][0x328], RZ ;  /* 0x0000ca0002877a10 */ /* 0x040fe40007ffe0ff */
[----:B------:R-:W-:Y:S02]  /*c060*/  IADD3 R2, R2, UR6, RZ ;  /* 0x0000000602027c10 */ /* 0x000fe4000fffe0ff */
[C---:B------:R-:W-:Y:S04]  /*c070*/  HMMA.16816.F32 R12, R148.reuse, R160, R12 ;  /* 0x000000a0940c723c */ /* 0x040fe8000000180c */
[--C-:B----4-:R-:W-:Y:S02]  /*c080*/  IMAD.IADD R141, R135, 0x1, R134.reuse ;  /* 0x00000001878d7824 */ /* 0x110fe400078e0286 */
[----:B------:R-:W-:Y:S02]  /*c090*/  IMAD.IADD R137, R2, 0x1, R134 ;  /* 0x0000000102897824 */ /* 0x000fe400078e0286 */
[C---:B------:R-:W-:Y:S08]  /*c0a0*/  HMMA.16816.F32 R16, R148.reuse, R162, R16 ;  /* 0x000000a29410723c */ /* 0x040ff00000001810 */
[C---:B------:R-:W-:Y:S08]  /*c0b0*/  HMMA.16816.F32 R20, R148.reuse, R164, R20 ;  /* 0x000000a49414723c */ /* 0x040ff00000001814 */
[C---:B------:R-:W-:Y:S08]  /*c0c0*/  HMMA.16816.F32 R24, R148.reuse, R166, R24 ;  /* 0x000000a69418723c */ /* 0x040ff00000001818 */
[C---:B------:R-:W-:Y:S08]  /*c0d0*/  HMMA.16816.F32 R28, R148.reuse, R156, R28 ;  /* 0x0000009c941c723c */ /* 0x040ff0000000181c */
        /* <DEDUP_REMOVED lines=15> */
.L_x_2182:
[----:B------:R-:W-:Y:S04]  /*c1d0*/  MOV R134, c[0x0][0x32c] ;  /* 0x0000cb0000867a02 */ /* 0x000fe80000000f00 */
[----:B------:R-:W-:Y:S11]  /*c1e0*/  ISETP.NE.AND P0, PT, R134, 0x1, PT ;  /* 0x000000018600780c */ /* 0x000ff60003f05270 */
[----:B------:R-:W-:Y:S02]  /*c1f0*/  @!UPT UIADD3 URZ, URZ, URZ, URZ ;  /* 0x0000003f3f3ff290 */ /* 0x000fe4000fffe03f */
[----:B------:R-:W-:Y:S05]  /*c200*/  @P0 IMAD.HI.U32 R134, R136, c[0x0][0x330], RZ ;  /* 0x0000cc0088860a27 */ /* 0x000fea00078e00ff */
[----:B------:R-:W-:Y:S02]  /*c210*/  @P0 SHF.R.U32.HI R136, RZ, c[0x0][0x334], R134 ;  /* 0x0000cd00ff880a19 */ /* 0x000fe40000011686 */
.L_x_2183:
[----:B------:R-:W-:Y:S05]  /*c220*/  BSYNC B0 ;  /* 0x0000000000007941 */ /* 0x000fea0003800000 */
.L_x_2181:
[----:B------:R-:W-:Y:S04]  /*c230*/  IMAD R139, R136, c[0x0][0x32c], -R133 ;  /* 0x0000cb00888b7a24 */ /* 0x000fe800078e0a85 */
[----:B------:R-:W-:Y:S05]  /*c240*/  IMAD.IADD R136, R139, 0x1, -R214 ;  /* 0x000000018b887824 */ /* 0x000fea00078e0ad6 */
[----:B------:R-:W-:Y:S02]  /*c250*/  IADD3 R134, R136, c[0x0][0x32c], RZ ;  /* 0x0000cb0088867a10 */ /* 0x000fe40007ffe0ff */
[----:B------:R-:W-:Y:S02]  /*c260*/  IMNMX R137, R137, R136, !PT ;  /* 0x0000008889897217 */ /* 0x000fe40007800200 */
[----:B------:R-:W-:Y:S02]  /*c270*/  IMNMX R141, R141, R134, PT ;  /* 0x000000868d8d7217 */ /* 0x000fe40003800200 */
.L_x_2180:
[----:B------:R-:W-:Y:S01]  /*c280*/  ISETP.GT.AND P2, PT, R219, -0x1, PT ;  /* 0xffffffffdb00780c */ /* 0x000fe20003f44270 */
[----:B------:R-:W1:Y:S03]  /*c290*/  SHFL.IDX PT, R0, R0, 0x1, 0x1c1f ;  /* 0x003c1f0000007f89 */ /* 0x000e6600000e0000 */
[----:B------:R-:W-:Y:S04]  /*c2a0*/  ISETP.GT.AND P0, PT, R137, RZ, P2 ;  /* 0x000000ff8900720c */ /* 0x000fe80001704270 */
[----:B------:R-:W-:Y:S04]  /*c2b0*/  ISETP.LT.OR P0, PT, R141, 0x1, P0 ;  /* 0x000000018d00780c */ /* 0x000fe80000701670 */
[----:B------:R-:W-:Y:S02]  /*c2c0*/  FSEL R139, R4, -INF , !P0 ;  /* 0xff800000048b7808 */ /* 0x000fe40004000000 */
[----:B------:R-:W-:Y:S04]  /*c2d0*/  ISETP.GT.AND P0, PT, R137, 0x1, P2 ;  /* 0x000000018900780c */ /* 0x000fe80001704270 */
[----:B------:R-:W-:Y:S04]  /*c2e0*/  ISETP.LT.OR P0, PT, R141, 0x2, P0 ;  /* 0x000000028d00780c */ /* 0x000fe80000701670 */
[----:B------:R-:W-:Y:S02]  /*c2f0*/  FSEL R140, R5, -INF , !P0 ;  /* 0xff800000058c7808 */ /* 0x000fe40004000000 */
[----:B------:R-:W-:Y:S01]  /*c300*/  ISETP.GT.AND P0, PT, R137, 0x8, P2 ;  /* 0x000000088900780c */ /* 0x000fe20001704270 */
[--C-:B-1----:R-:W-:Y:S02]  /*c310*/  IMAD.IADD R5, R135, 0x1, R0.reuse ;  /* 0x0000000187057824 */ /* 0x102fe400078e0200 */
[----:B------:R-:W-:Y:S01]  /*c320*/  IMAD.IADD R2, R2, 0x1, R0 ;  /* 0x0000000102027824 */ /* 0x000fe200078e0200 */
        /* <DEDUP_REMOVED lines=55> */
.L_x_2186:
[----:B------:R-:W-:Y:S04]  /*c6a0*/  MOV R0, c[0x0][0x32c] ;  /* 0x0000cb0000007a02 */ /* 0x000fe80000000f00 */
[----:B------:R-:W-:Y:S11]  /*c6b0*/  ISETP.NE.AND P0, PT, R0, 0x1, PT ;  /* 0x000000010000780c */ /* 0x000ff60003f05270 */
[----:B------:R-:W-:Y:S02]  /*c6c0*/  @!UPT UIADD3 URZ, URZ, URZ, URZ ;  /* 0x0000003f3f3ff290 */ /* 0x000fe4000fffe03f */
[----:B------:R-:W-:Y:S05]  /*c6d0*/  @P0 IMAD.HI.U32 R0, R12, c[0x0][0x330], RZ ;  /* 0x0000cc000c000a27 */ /* 0x000fea00078e00ff */
[----:B------:R-:W-:Y:S02]  /*c6e0*/  @P0 SHF.R.U32.HI R12, RZ, c[0x0][0x334], R0 ;  /* 0x0000cd00ff0c0a19 */ /* 0x000fe40000011600 */
.L_x_2187:
[----:B------:R-:W-:Y:S05]  /*c6f0*/  BSYNC B0 ;  /* 0x0000000000007941 */ /* 0x000fea0003800000 */
.L_x_2185:
[----:B------:R-:W-:Y:S04]  /*c700*/  IMAD R133, R12, c[0x0][0x32c], -R133 ;  /* 0x0000cb000c857a24 */ /* 0x000fe800078e0a85 */
[----:B------:R-:W-:Y:S05]  /*c710*/  IMAD.IADD R133, R133, 0x1, -R214 ;  /* 0x0000000185857824 */ /* 0x000fea00078e0ad6 */
[----:B------:R-:W-:Y:S02]  /*c720*/  IADD3 R0, R133, c[0x0][0x32c], RZ ;  /* 0x0000cb0085007a10 */ /* 0x000fe40007ffe0ff */
[----:B------:R-:W-:Y:S02]  /*c730*/  IMNMX R2, R2, R133, !PT ;  /* 0x0000008502027217 */ /* 0x000fe40007800200 */
[----:B------:R-:W-:Y:S02]  /*c740*/  IMNMX R5, R5, R0, PT ;  /* 0x0000000005057217 */ /* 0x000fe40003800200 */
.L_x_2184:
        /* <DEDUP_REMOVED lines=54> */
[----:B------:R-:W-:Y:S01]  /*cab0*/  ISETP.GT.AND P0, PT, R2, 0x28, P2 ;  /* 0x000000280200780c */ /* 0x000fe20001704270 */
[----:B------:R-:W-:Y:S01]  /*cac0*/  LDSM.16.MT88.4 R20, [R185+UR4+0x100] ;  /* 0x00010004b914783b */ /* 0x000fe20008004200 */
[----:B------:R-:W-:Y:S02]  /*cad0*/  FMNMX.FTZ R13, R152, R13, !PT ;  /* 0x0000000d980d7209 */ /* 0x000fe40007810000 */
        /* <DEDUP_REMOVED lines=19> */
[C---:B------:R-:W-:Y:S02]  /*cc10*/  ISETP.GT.AND P1, PT, R2.reuse, 0x38, P2 ;  /* 0x000000380200780c */ /* 0x040fe40001724270 */
[----:B------:R-:W-:Y:S02]  /*cc20*/  FSEL R151, R31, -INF , !P0 ;  /* 0xff8000001f977808 */ /* 0x000fe40004000000 */
[----:B------:R-:W-:Y:S01]  /*cc30*/  ISETP.LT.OR P1, PT, R5, 0x39, P1 ;  /* 0x000000390500780c */ /* 0x000fe20000f21670 */
[----:B------:R-:W-:Y:S01]  /*cc40*/  LDSM.16.MT88.4 R28, [R184+UR4+0x100] ;  /* 0x00010004b81c783b */ /* 0x000fe20008004200 */
[----:B------:R-:W-:Y:S02]  /*cc50*/  ISETP.GT.AND P0, PT, R2, 0x39, P2 ;  /* 0x000000390200780c */ /* 0x000fe40001704270 */
[----:B------:R-:W-:Y:S02]  /*cc60*/  FMNMX.FTZ R2, R153, R10, !PT ;  /* 0x0000000a99027209 */ /* 0x000fe40007810000 */
[----:B------:R-:W-:Y:S02]  /*cc70*/  FSEL R149, R34, -INF , !P1 ;  /* 0xff80000022957808 */ /* 0x000fe40004800000 */
[----:B------:R-:W-:Y:S04]  /*cc80*/  ISETP.LT.OR P0, PT, R5, 0x3a, P0 ;  /* 0x0000003a0500780c */ /* 0x000fe80000701670 */
        /* <DEDUP_REMOVED lines=9> */
[C---:B------:R-:W-:Y:S03]  /*cd20*/  FMUL.FTZ R157, R2.reuse, c[0x0][0x2d0] ;  /* 0x0000b400029d7a20 */ /* 0x040fe60000410000 */
[----:B------:R-:W-:Y:S02]  /*cd30*/  FSEL R5, R2, RZ, P0 ;  /* 0x000000ff02057208 */ /* 0x000fe40000000000 */
[----:B--2---:R-:W-:Y:S02]  /*cd40*/  FMNMX.FTZ R13, R15, R0, !PT ;  /* 0x000000000f0d7209 */ /* 0x004fe40007810000 */
[----:B------:R-:W-:Y:S03]  /*cd50*/  FSEL R157, R157, RZ, P0 ;  /* 0x000000ff9d9d7208 */ /* 0x000fe60000000000 */
[----:B------:R-:W1:Y:S02]  /*cd60*/  SHFL.BFLY PT, R0, R13, 0x1, 0x1f ;  /* 0x0c201f000d007f89 */ /* 0x000e6400000e0000 */
[--C-:B------:R-:W-:Y:S02]  /*cd70*/  FFMA.FTZ R142, R140, c[0x0][0x2d0], -R157.reuse ;  /* 0x0000b4008c8e7a23 */ /* 0x100fe4000001089d */
[--C-:B------:R-:W-:Y:S02]  /*cd80*/  FFMA.FTZ R140, R4, c[0x0][0x2d0], -R157.reuse ;  /* 0x0000b400048c7a23 */ /* 0x100fe4000001089d */
[----:B------:R-:W-:Y:S02]  /*cd90*/  FADD.FTZ R4, -R5, R132 ;  /* 0x0000008405047221 */ /* 0x000fe40000010100 */
[--C-:B------:R-:W-:Y:S01]  /*cda0*/  FFMA.FTZ R143, R139, c[0x0][0x2d0], -R157.reuse ;  /* 0x0000b4008b8f7a23 */ /* 0x100fe2000001089d */
[----:B------:R-:W-:Y:S01]  /*cdb0*/  MUFU.EX2 R142, R142 ;  /* 0x0000008e008e7308 */ /* 0x000fe20000000800 */
[----:B------:R-:W-:Y:S02]  /*cdc0*/  FMUL.FTZ R12, R4, c[0x0][0x2d0] ;  /* 0x0000b400040c7a20 */ /* 0x000fe40000410000 */
[--C-:B------:R-:W-:Y:S02]  /*cdd0*/  FFMA.FTZ R15, R8, c[0x0][0x2d0], -R157.reuse ;  /* 0x0000b400080f7a23 */ /* 0x100fe4000001089d */
        /* <DEDUP_REMOVED lines=16> */
[----:B------:R-:W-:Y:S02]  /*cee0*/  FFMA.FTZ R154, R154, c[0x0][0x2d0], -R157 ;  /* 0x0000b4009a9a7a23 */ /* 0x000fe4000001089d */
[----:B------:R-:W-:Y:S02]  /*cef0*/  FADD.FTZ R4, -R4, R3 ;  /* 0x0000000304047221 */ /* 0x000fe40000010100 */
[--C-:B------:R-:W-:Y:S01]  /*cf00*/  FFMA.FTZ R146, R6, c[0x0][0x2d0], -R148.reuse ;  /* 0x0000b40006927a23 */ /* 0x100fe20000010894 */
[----:B------:R-:W1:Y:S01]  /*cf10*/  MUFU.EX2 R143, R143 ;  /* 0x0000008f008f7308 */ /* 0x000e620000000800 */
[--C-:B------:R-:W-:Y:S02]  /*cf20*/  FFMA.FTZ R145, R9, c[0x0][0x2d0], -R148.reuse ;  /* 0x0000b40009917a23 */ /* 0x100fe40000010894 */
[--C-:B------:R-:W-:Y:S02]  /*cf30*/  FFMA.FTZ R141, R7, c[0x0][0x2d0], -R148.reuse ;  /* 0x0000b400078d7a23 */ /* 0x100fe40000010894 */
[--C-:B------:R-:W-:Y:S02]  /*cf40*/  FFMA.FTZ R144, R11, c[0x0][0x2d0], -R148.reuse ;  /* 0x0000b4000b907a23 */ /* 0x100fe40000010894 */
[----:B------:R-:W-:Y:S01]  /*cf50*/  FMUL.FTZ R3, R4, c[0x0][0x2d0] ;  /* 0x0000b40004037a20 */ /* 0x000fe20000410000 */
[----:B------:R-:W-:Y:S01]  /*cf60*/  IADD3 R4, R185, UR4, RZ ;  /* 0x00000004b9047c10 */ /* 0x000fe2000fffe0ff */
[C---:B--2---:R-:W-:Y:S01]  /*cf70*/  FMUL.FTZ R5, R12.reuse, R129 ;  /* 0x000000810c057220 */ /* 0x044fe20000410000 */
[----:B------:R-:W-:Y:S01]  /*cf80*/  MUFU.EX2 R146, R146 ;  /* 0x0000009200927308 */ /* 0x000fe20000000800 */
[C---:B------:R-:W-:Y:S01]  /*cf90*/  FMUL.FTZ R8, R12.reuse, R124 ;  /* 0x0000007c0c087220 */ /* 0x040fe20000410000 */
[----:B------:R-:W-:Y:S01]  /*cfa0*/  IADD3 R13, R189, R4, RZ ;  /* 0x00000004bd0d7210 */ /* 0x000fe20007ffe0ff */
[C---:B------:R-:W-:Y:S02]  /*cfb0*/  FMUL.FTZ R4, R12.reuse, R128 ;  /* 0x000000800c047220 */ /* 0x040fe40000410000 */
[C---:B------:R-:W-:Y:S02]  /*cfc0*/  FMUL.FTZ R9, R12.reuse, R125 ;  /* 0x0000007d0c097220 */ /* 0x040fe40000410000 */
[----:B------:R-:W2:Y:S01]  /*cfd0*/  LDSM.16.MT88.4 R24, [R13+0x100] ;  /* 0x000100000d18783b */ /* 0x000ea20000004200 */
[C---:B------:R-:W-:Y:S02]  /*cfe0*/  FMUL.FTZ R100, R12.reuse, R100 ;  /* 0x000000640c647220 */ /* 0x040fe40000410000 */
[----:B------:R-:W3:Y:S01]  /*cff0*/  MUFU.EX2 R3, R3 ;  /* 0x0000000300037308 */ /* 0x000ee20000000800 */
[C---:B------:R-:W-:Y:S02]  /*d000*/  FMUL.FTZ R101, R12.reuse, R101 ;  /* 0x000000650c657220 */ /* 0x040fe40000410000 */
[----:B------:R-:W-:Y:S01]  /*d010*/  FMUL.FTZ R104, R12, R104 ;  /* 0x000000680c687220 */ /* 0x000fe20000410000 */
        /* <DEDUP_REMOVED lines=10> */
[----:B------:R-:W4:Y:S01]  /*d0c0*/  MUFU.EX2 R145, R145 ;  /* 0x0000009100917308 */ /* 0x000f220000000800 */
[----:B------:R-:W-:Y:S02]  /*d0d0*/  FMUL.FTZ R121, R12, R121 ;  /* 0x000000790c797220 */ /* 0x000fe40000410000 */
[--C-:B------:R-:W-:Y:S02]  /*d0e0*/  FFMA.FTZ R160, R137, c[0x0][0x2d0], -R148.reuse ;  /* 0x0000b40089a07a23 */ /* 0x100fe40000010894 */
[C---:B---3--:R-:W-:Y:S01]  /*d0f0*/  FMUL.FTZ R6, R3.reuse, R130 ;  /* 0x0000008203067220 */ /* 0x048fe20000410000 */
[----:B------:R-:W-:Y:S01]  /*d100*/  LDSM.16.MT88.4 R136, [R184+UR4+0x2900] ;  /* 0x00290004b888783b */ /* 0x000fe20008004200 */
[C---:B------:R-:W-:Y:S02]  /*d110*/  FMUL.FTZ R7, R3.reuse, R131 ;  /* 0x0000008303077220 */ /* 0x040fe40000410000 */
[C---:B------:R-:W-:Y:S01]  /*d120*/  FMUL.FTZ R10, R3.reuse, R126 ;  /* 0x0000007e030a7220 */ /* 0x040fe20000410000 */
[----:B------:R-:W-:Y:S01]  /*d130*/  MUFU.EX2 R141, R141 ;  /* 0x0000008d008d7308 */ /* 0x000fe20000000800 */
[C---:B------:R-:W-:Y:S02]  /*d140*/  FMUL.FTZ R11, R3.reuse, R127 ;  /* 0x0000007f030b7220 */ /* 0x040fe40000410000 */
[C---:B------:R-:W-:Y:S01]  /*d150*/  FMUL.FTZ R102, R3.reuse, R102 ;  /* 0x0000006603667220 */ /* 0x040fe20000410000 */
[----:B-1----:R-:W-:Y:S01]  /*d160*/  F2FP.PACK_AB R18, R140, R15 ;  /* 0x0000000f8c12723e */ /* 0x002fe200000000ff */
[C---:B------:R-:W-:Y:S01]  /*d170*/  FMUL.FTZ R103, R3.reuse, R103 ;  /* 0x0000006703677220 */ /* 0x040fe20000410000 */
[----:B------:R-:W-:Y:S01]  /*d180*/  LDSM.16.MT88.4 R124, [R184+UR4+0x900] ;  /* 0x00090004b87c783b */ /* 0x000fe20008004200 */
[C---:B------:R-:W-:Y:S02]  /*d190*/  FMUL.FTZ R106, R3.reuse, R106 ;  /* 0x0000006a036a7220 */ /* 0x040fe40000410000 */
[C---:B------:R-:W-:Y:S01]  /*d1a0*/  FMUL.FTZ R107, R3.reuse, R107 ;  /* 0x0000006b036b7220 */ /* 0x040fe20000410000 */
[----:B------:R-:W1:Y:S01]  /*d1b0*/  MUFU.EX2 R144, R144 ;  /* 0x0000009000907308 */ /* 0x000e620000000800 */
[C---:B------:R-:W-:Y:S02]  /*d1c0*/  FMUL.FTZ R110, R3.reuse, R110 ;  /* 0x0000006e036e7220 */ /* 0x040fe40000410000 */
[----:B------:R-:W-:Y:S01]  /*d1d0*/  FMUL.FTZ R111, R3, R111 ;  /* 0x0000006f036f7220 */ /* 0x000fe20000410000 */
[----:B----4-:R-:W-:Y:S01]  /*d1e0*/  F2FP.PACK_AB R17, R145, R146 ;  /* 0x000000929111723e */ /* 0x010fe200000000ff */
[C---:B------:R-:W-:Y:S01]  /*d1f0*/  FMUL.FTZ R114, R3.reuse, R114 ;  /* 0x0000007203727220 */ /* 0x040fe20000410000 */
[----:B------:R-:W-:Y:S01]  /*d200*/  LDSM.16.MT88.4 R128, [R185+UR4+0x2900] ;  /* 0x00290004b980783b */ /* 0x000fe20008004200 */
[C---:B------:R-:W-:Y:S02]  /*d210*/  FMUL.FTZ R115, R3.reuse, R115 ;  /* 0x0000007303737220 */ /* 0x040fe40000410000 */
[C---:B------:R-:W-:Y:S01]  /*d220*/  FMUL.FTZ R118, R3.reuse, R118 ;  /* 0x0000007603767220 */ /* 0x040fe20000410000 */
[----:B------:R-:W-:Y:S01]  /*d230*/  MUFU.EX2 R156, R156 ;  /* 0x0000009c009c7308 */ /* 0x000fe20000000800 */
[C---:B------:R-:W-:Y:S02]  /*d240*/  FMUL.FTZ R119, R3.reuse, R119 ;  /* 0x0000007703777220 */ /* 0x040fe40000410000 */
[C---:B------:R-:W-:Y:S02]  /*d250*/  FMUL.FTZ R122, R3.reuse, R122 ;  /* 0x0000007a037a7220 */ /* 0x040fe40000410000 */
[----:B------:R-:W-:Y:S02]  /*d260*/  FMUL.FTZ R123, R3, R123 ;  /* 0x0000007b037b7220 */ /* 0x000fe40000410000 */
[--C-:B------:R-:W-:Y:S02]  /*d270*/  FFMA.FTZ R163, R135, c[0x0][0x2d0], -R148.reuse ;  /* 0x0000b40087a37a23 */ /* 0x100fe40000010894 */
[--C-:B------:R-:W-:Y:S01]  /*d280*/  FFMA.FTZ R162, R33, c[0x0][0x2d0], -R148.reuse ;  /* 0x0000b40021a27a23 */ /* 0x100fe20000010894 */
[----:B------:R-:W3:Y:S01]  /*d290*/  MUFU.EX2 R159, R159 ;  /* 0x0000009f009f7308 */ /* 0x000ee20000000800 */
[----:B------:R-:W-:Y:S01]  /*d2a0*/  LDSM.16.MT88.4 R32, [R13+0x900] ;  /* 0x000900000d20783b */ /* 0x000fe20000004200 */
[----:B------:R-:W-:Y:S01]  /*d2b0*/  FFMA.FTZ R165, R133, c[0x0][0x2d0], -R148 ;  /* 0x0000b40085a57a23 */ /* 0x000fe20000010894 */
[----:B-1----:R-:W-:Y:S01]  /*d2c0*/  F2FP.PACK_AB R19, R144, R141 ;  /* 0x0000008d9013723e */ /* 0x002fe200000000ff */
[C---:B------:R-:W-:Y:S02]  /*d2d0*/  FMUL.FTZ R36, R12.reuse, R36 ;  /* 0x000000240c247220 */ /* 0x040fe40000410000 */
[C---:B------:R-:W-:Y:S03]  /*d2e0*/  FMUL.FTZ R38, R3.reuse, R38 ;  /* 0x0000002603267220 */ /* 0x040fe60000410000 */
[----:B------:R-:W-:Y:S01]  /*d2f0*/  LDSM.16.MT88.4 R132, [R13+0x2900] ;  /* 0x002900000d84783b */ /* 0x000fe20000004200 */
[----:B------:R-:W-:Y:S01]  /*d300*/  FMUL.FTZ R37, R12, R37 ;  /* 0x000000250c257220 */ /* 0x000fe20000410000 */
[C---:B------:R-:W-:Y:S01]  /*d310*/  HMMA.16816.F32 R4, R16.reuse, R20, R4 ;  /* 0x000000141004723c */ /* 0x040fe20000001804 */
        /* <DEDUP_REMOVED lines=8> */
[C---:B--2---:R-:W-:Y:S01]  /*d3a0*/  HMMA.16816.F32 R100, R16.reuse, R24, R100 ;  /* 0x000000181064723c */ /* 0x044fe20000001864 */
[----:B------:R-:W2:Y:S03]  /*d3b0*/  LDSM.16.MT88.4 R20, [R14+0x100] ;  /* 0x000100000e14783b */ /* 0x000ea60000004200 */
[C---:B------:R-:W-:Y:S01]  /*d3c0*/  FMUL.FTZ R41, R12.reuse, R41 ;  /* 0x000000290c297220 */ /* 0x040fe20000410000 */
[----:B------:R-:W-:Y:S01]  /*d3d0*/  MUFU.EX2 R160, R160 ;  /* 0x000000a000a07308 */ /* 0x000fe20000000800 */
[C---:B------:R-:W-:Y:S02]  /*d3e0*/  FMUL.FTZ R43, R3.reuse, R43 ;  /* 0x0000002b032b7220 */ /* 0x040fe40000410000 */
[C---:B------:R-:W-:Y:S01]  /*d3f0*/  HMMA.16816.F32 R104, R16.reuse, R26, R104 ;  /* 0x0000001a1068723c */ /* 0x040fe20000001868 */
[----:B------:R-:W4:Y:S03]  /*d400*/  LDSM.16.MT88.4 R24, [R185+UR4+0x2100] ;  /* 0x00210004b918783b */ /* 0x000f260008004200 */
[C---:B------:R-:W-:Y:S02]  /*d410*/  FMUL.FTZ R44, R12.reuse, R44 ;  /* 0x0000002c0c2c7220 */ /* 0x040fe40000410000 */
[C---:B------:R-:W-:Y:S01]  /*d420*/  FMUL.FTZ R46, R3.reuse, R46 ;  /* 0x0000002e032e7220 */ /* 0x040fe20000410000 */
[----:B------:R-:W5:Y:S01]  /*d430*/  MUFU.EX2 R163, R163 ;  /* 0x000000a300a37308 */ /* 0x000f620000000800 */
        /* <DEDUP_REMOVED lines=8> */
[C---:B------:R-:W-:Y:S04]  /*d4c0*/  FMUL.FTZ R49, R12.reuse, R49 ;  /* 0x000000310c317220 */ /* 0x040fe80000410000 */
[C---:B------:R-:W-:Y:S01]  /*d4d0*/  FMUL.FTZ R51, R3.reuse, R51 ;  /* 0x0000003303337220 */ /* 0x040fe20000410000 */
[----:B------:R-:W1:Y:S01]  /*d4e0*/  MUFU.EX2 R165, R165 ;  /* 0x000000a500a57308 */ /* 0x000e620000000800 */
[C---:B------:R-:W-:Y:S02]  /*d4f0*/  FMUL.FTZ R52, R12.reuse, R52 ;  /* 0x000000340c347220 */ /* 0x040fe40000410000 */
[C---:B------:R-:W-:Y:S01]  /*d500*/  FMUL.FTZ R54, R3.reuse, R54 ;  /* 0x0000003603367220 */ /* 0x040fe20000410000 */
[C---:B--2---:R-:W-:Y:S03]  /*d510*/  HMMA.16816.F32 R116, R16.reuse, R20, R116 ;  /* 0x000000141074723c */ /* 0x044fe60000001874 */
[C---:B------:R-:W-:Y:S02]  /*d520*/  FMUL.FTZ R53, R12.reuse, R53 ;  /* 0x000000350c357220 */ /* 0x040fe40000410000 */
[C---:B------:R-:W-:Y:S01]  /*d530*/  FMUL.FTZ R55, R3.reuse, R55 ;  /* 0x0000003703377220 */ /* 0x040fe20000410000 */
[----:B------:R-:W-:Y:S01]  /*d540*/  MUFU.EX2 R170, R170 ;  /* 0x000000aa00aa7308 */ /* 0x000fe20000000800 */
[C---:B------:R-:W-:Y:S01]  /*d550*/  FMUL.FTZ R56, R12.reuse, R56 ;  /* 0x000000380c387220 */ /* 0x040fe20000410000 */
[C---:B------:R-:W-:Y:S01]  /*d560*/  HMMA.16816.F32 R120, R16.reuse, R22, R120 ;  /* 0x000000161078723c */ /* 0x040fe20000001878 */
[----:B------:R-:W2:Y:S03]  /*d570*/  LDSM.16.MT88.4 R20, [R184+UR4+0x2100] ;  /* 0x00210004b814783b */ /* 0x000ea60008004200 */
[C---:B------:R-:W-:Y:S02]  /*d580*/  FMUL.FTZ R58, R3.reuse, R58 ;  /* 0x0000003a033a7220 */ /* 0x040fe40000410000 */
[C---:B------:R-:W-:Y:S02]  /*d590*/  FMUL.FTZ R57, R12.reuse, R57 ;  /* 0x000000390c397220 */ /* 0x040fe40000410000 */
[C---:B----4-:R-:W-:Y:S01]  /*d5a0*/  HMMA.16816.F32 R36, R16.reuse, R24, R36 ;  /* 0x000000181024723c */ /* 0x050fe20000001824 */
[----:B------:R-:W4:Y:S03]  /*d5b0*/  MUFU.EX2 R175, R175 ;  /* 0x000000af00af7308 */ /* 0x000f260000000800 */
[C---:B------:R-:W-:Y:S02]  /*d5c0*/  FMUL.FTZ R59, R3.reuse, R59 ;  /* 0x0000003b033b7220 */ /* 0x040fe40000410000 */
[C---:B------:R-:W-:Y:S02]  /*d5d0*/  FMUL.FTZ R60, R12.reuse, R60 ;  /* 0x0000003c0c3c7220 */ /* 0x040fe40000410000 */
[C---:B------:R-:W-:Y:S01]  /*d5e0*/  HMMA.16816.F32 R40, R16.reuse, R26, R40 ;  /* 0x0000001a1028723c */ /* 0x040fe20000001828 */
[----:B------:R-:W3:Y:S02]  /*d5f0*/  LDSM.16.MT88.4 R24, [R14+0x2100] ;  /* 0x002100000e18783b */ /* 0x000ee40000004200 */
[----:B------:R-:W-:Y:S01]  /*d600*/  MUFU.EX2 R166, R166 ;  /* 0x000000a600a67308 */ /* 0x000fe20000000800 */
[C---:B------:R-:W-:Y:S02]  /*d610*/  FMUL.FTZ R62, R3.reuse, R62 ;  /* 0x0000003e033e7220 */ /* 0x040fe40000410000 */
[C---:B------:R-:W-:Y:S02]  /*d620*/  FMUL.FTZ R61, R12.reuse, R61 ;  /* 0x0000003d0c3d7220 */ /* 0x040fe40000410000 */
[C---:B-1----:R-:W-:Y:S04]  /*d630*/  HMMA.16816.F32 R44, R16.reuse, R28, R44 ;  /* 0x0000001c102c723c */ /* 0x042fe8000000182c */
[C---:B------:R-:W-:Y:S01]  /*d640*/  FMUL.FTZ R63, R3.reuse, R63 ;  /* 0x0000003f033f7220 */ /* 0x040fe20000410000 */
[----:B------:R-:W1:Y:S01]  /*d650*/  MUFU.EX2 R177, R177 ;  /* 0x000000b100b17308 */ /* 0x000e620000000800 */
[C---:B------:R-:W-:Y:S02]  /*d660*/  FMUL.FTZ R64, R12.reuse, R64 ;  /* 0x000000400c407220 */ /* 0x040fe40000410000 */
[C---:B------:R-:W-:Y:S01]  /*d670*/  HMMA.16816.F32 R48, R16.reuse, R30, R48 ;  /* 0x0000001e1030723c */ /* 0x040fe20000001830 */
[----:B------:R-:W1:Y:S03]  /*d680*/  LDSM.16.MT88.4 R28, [R185+UR4+0x4100] ;  /* 0x00410004b91c783b */ /* 0x000e660008004200 */
[C---:B------:R-:W-:Y:S02]  /*d690*/  FMUL.FTZ R66, R3.reuse, R66 ;  /* 0x0000004203427220 */ /* 0x040fe40000410000 */
[C---:B------:R-:W-:Y:S01]  /*d6a0*/  FMUL.FTZ R65, R12.reuse, R65 ;  /* 0x000000410c417220 */ /* 0x040fe20000410000 */
[----:B------:R-:W-:Y:S01]  /*d6b0*/  MUFU.EX2 R155, R155 ;  /* 0x0000009b009b7308 */ /* 0x000fe20000000800 */
[C---:B------:R-:W-:Y:S01]  /*d6c0*/  FMUL.FTZ R67, R3.reuse, R67 ;  /* 0x0000004303437220 */ /* 0x040fe20000410000 */
[C---:B--2---:R-:W-:Y:S03]  /*d6d0*/  HMMA.16816.F32 R52, R16.reuse, R20, R52 ;  /* 0x000000141034723c */ /* 0x044fe60000001834 */
[C---:B------:R-:W-:Y:S02]  /*d6e0*/  FMUL.FTZ R68, R12.reuse, R68 ;  /* 0x000000440c447220 */ /* 0x040fe40000410000 */
[C---:B------:R-:W-:Y:S02]  /*d6f0*/  FMUL.FTZ R70, R3.reuse, R70 ;  /* 0x0000004603467220 */ /* 0x040fe40000410000 */
[C---:B------:R-:W-:Y:S01]  /*d700*/  FMUL.FTZ R69, R12.reuse, R69 ;  /* 0x000000450c457220 */ /* 0x040fe20000410000 */
[C---:B------:R-:W-:Y:S01]  /*d710*/  HMMA.16816.F32 R56, R16.reuse, R22, R56 ;  /* 0x000000161038723c */ /* 0x040fe20000001838 */
[----:B------:R-:W2:Y:S01]  /*d720*/  LDSM.16.MT88.4 R20, [R13+0x4100] ;  /* 0x004100000d14783b */ /* 0x000ea20000004200 */
[----:B------:R-:W-:Y:S02]  /*d730*/  MUFU.EX2 R154, R154 ;  /* 0x0000009a009a7308 */ /* 0x000fe40000000800 */
        /* <DEDUP_REMOVED lines=23> */
[----:B------:R-:W2:Y:S02]  /*d8b0*/  LDSM.16.MT88.4 R20, [R185+UR4+0x900] ;  /* 0x00090004b914783b */ /* 0x000ea40008004200 */
        /* <DEDUP_REMOVED lines=18> */
[----:B------:R-:W-:Y:S02]  /*d9e0*/  FFMA.FTZ R143, R12, R217, R143 ;  /* 0x000000d90c8f7223 */ /* 0x000fe4000001008f */
[----:B------:R-:W-:Y:S03]  /*d9f0*/  FFMA.FTZ R146, R3, R218, R146 ;  /* 0x000000da03927223 */ /* 0x000fe60000010092 */
[----:B------:R-:W-:Y:S01]  /*da00*/  HMMA.16816.F32 R96, R16, R30, R96 ;  /* 0x0000001e1060723c */ /* 0x000fe20000001860 */
[----:B------:R-:W-:Y:S02]  /*da10*/  LDSM.16.MT88.4 R28, [R13+0x4900] ;  /* 0x004900000d1c783b */ /* 0x000fe40000004200 */
[--C-:B------:R-:W-:Y:S02]  /*da20*/  FFMA.FTZ R164, R173, c[0x0][0x2d0], -R148.reuse ;  /* 0x0000b400ada47a23 */ /* 0x100fe40000010894 */
[--C-:B------:R-:W-:Y:S02]  /*da30*/  FFMA.FTZ R171, R171, c[0x0][0x2d0], -R148.reuse ;  /* 0x0000b400abab7a23 */ /* 0x100fe40000010894 */
[----:B------:R-:W-:Y:S01]  /*da40*/  F2FP.PACK_AB R16, R159, R156 ;  /* 0x0000009c9f10723e */ /* 0x000fe200000000ff */
[--C-:B------:R-:W-:Y:S01]  /*da50*/  FFMA.FTZ R168, R169, c[0x0][0x2d0], -R148.reuse ;  /* 0x0000b400a9a87a23 */ /* 0x100fe20000010894 */
[----:B------:R-:W-:Y:S01]  /*da60*/  F2FP.PACK_AB R18, R161, R158 ;  /* 0x0000009ea112723e */ /* 0x000fe200000000ff */
[----:B------:R-:W-:Y:S02]  /*da70*/  MUFU.EX2 R164, R164 ;  /* 0x000000a400a47308 */ /* 0x000fe40000000800 */
[----:B-----5:R-:W-:Y:S01]  /*da80*/  F2FP.PACK_AB R17, R163, R160 ;  /* 0x000000a0a311723e */ /* 0x020fe200000000ff */
[--C-:B------:R-:W-:Y:S01]  /*da90*/  FFMA.FTZ R167, R167, c[0x0][0x2d0], -R148.reuse ;  /* 0x0000b400a7a77a23 */ /* 0x100fe20000010894 */
[----:B------:R-:W-:Y:S01]  /*daa0*/  F2FP.PACK_AB R19, R165, R162 ;  /* 0x000000a2a513723e */ /* 0x000fe200000000ff */
[--C-:B------:R-:W-:Y:S02]  /*dab0*/  FFMA.FTZ R152, R152, c[0x0][0x2d0], -R157.reuse ;  /* 0x0000b40098987a23 */ /* 0x100fe4000001089d */
[----:B------:R-:W-:Y:S02]  /*dac0*/  FFMA.FTZ R157, R150, c[0x0][0x2d0], -R157 ;  /* 0x0000b400969d7a23 */ /* 0x000fe4000001089d */
[--C-:B------:R-:W-:Y:S01]  /*dad0*/  FFMA.FTZ R150, R153, c[0x0][0x2d0], -R148.reuse ;  /* 0x0000b40099967a23 */ /* 0x100fe20000010894 */
[----:B------:R-:W1:Y:S01]  /*dae0*/  MUFU.EX2 R171, R171 ;  /* 0x000000ab00ab7308 */ /* 0x000e620000000800 */
[C---:B--2---:R-:W-:Y:S03]  /*daf0*/  HMMA.16816.F32 R4, R16.reuse, R20, R4 ;  /* 0x000000141004723c */ /* 0x044fe60000001804 */
[--C-:B------:R-:W-:Y:S02]  /*db00*/  FFMA.FTZ R151, R151, c[0x0][0x2d0], -R148.reuse ;  /* 0x0000b40097977a23 */ /* 0x100fe40000010894 */
[--C-:B------:R-:W-:Y:S02]  /*db10*/  FFMA.FTZ R149, R149, c[0x0][0x2d0], -R148.reuse ;  /* 0x0000b40095957a23 */ /* 0x100fe40000010894 */
[----:B------:R-:W-:Y:S01]  /*db20*/  FFMA.FTZ R148, R147, c[0x0][0x2d0], -R148 ;  /* 0x0000b40093947a23 */ /* 0x000fe20000010894 */
[C---:B------:R-:W-:Y:S01]  /*db30*/  HMMA.16816.F32 R8, R16.reuse, R22, R8 ;  /* 0x000000161008723c */ /* 0x040fe20000001808 */
[----:B------:R-:W2:Y:S01]  /*db40*/  LDSM.16.MT88.4 R20, [R14+0x2900] ;  /* 0x002900000e14783b */ /* 0x000ea20000004200 */
[----:B------:R-:W-:Y:S02]  /*db50*/  MUFU.EX2 R168, R168 ;  /* 0x000000a800a87308 */ /* 0x000fe40000000800 */
[----:B------:R-:W-:Y:S02]  /*db60*/  FADD.FTZ R142, R142, R143 ;  /* 0x0000008f8e8e7221 */ /* 0x000fe40000010000 */
[----:B------:R-:W-:Y:S02]  /*db70*/  FADD.FTZ R146, R145, R146 ;  /* 0x0000009291927221 */ /* 0x000fe40000010000 */
[C---:B------:R-:W-:Y:S04]  /*db80*/  HMMA.16816.F32 R100, R16.reuse, R32, R100 ;  /* 0x000000201064723c */ /* 0x040fe80000001864 */
[----:B------:R-:W5:Y:S01]  /*db90*/  MUFU.EX2 R167, R167 ;  /* 0x000000a700a77308 */ /* 0x000f620000000800 */
[----:B------:R-:W-:Y:S02]  /*dba0*/  FADD.FTZ R15, R15, R142 ;  /* 0x0000008e0f0f7221 */ /* 0x000fe40000010000 */
[----:B------:R-:W-:Y:S01]  /*dbb0*/  FADD.FTZ R141, R141, R146 ;  /* 0x000000928d8d7221 */ /* 0x000fe20000010000 */
[C---:B------:R-:W-:Y:S01]  /*dbc0*/  HMMA.16816.F32 R104, R16.reuse, R34, R104 ;  /* 0x000000221068723c */ /* 0x040fe20000001868 */
[----:B------:R-:W-:Y:S03]  /*dbd0*/  LDSM.16.MT88.4 R32, [R184+UR4+0x4900] ;  /* 0x00490004b820783b */ /* 0x000fe60008004200 */
[----:B------:R-:W-:Y:S02]  /*dbe0*/  FADD.FTZ R15, R140, R15 ;  /* 0x0000000f8c0f7221 */ /* 0x000fe40000010000 */
[----:B------:R-:W-:Y:S01]  /*dbf0*/  MUFU.EX2 R152, R152 ;  /* 0x0000009800987308 */ /* 0x000fe20000000800 */
[----:B------:R-:W-:Y:S01]  /*dc00*/  FADD.FTZ R141, R144, R141 ;  /* 0x0000008d908d7221 */ /* 0x000fe20000010000 */
[C---:B------:R-:W-:Y:S04]  /*dc10*/  HMMA.16816.F32 R108, R16.reuse, R124, R108 ;  /* 0x0000007c106c723c */ /* 0x040fe8000000186c */
[----:B------:R-:W-:Y:S02]  /*dc20*/  FADD.FTZ R156, R156, R15 ;  /* 0x0000000f9c9c7221 */ /* 0x000fe40000010000 */
[----:B------:R-:W-:Y:S02]  /*dc30*/  FADD.FTZ R160, R160, R141 ;  /* 0x0000008da0a07221 */ /* 0x000fe40000010000 */
[C---:B------:R-:W-:Y:S01]  /*dc40*/  HMMA.16816.F32 R112, R16.reuse, R126, R112 ;  /* 0x0000007e1070723c */ /* 0x040fe20000001870 */
[----:B------:R-:W-:Y:S01]  /*dc50*/  LDSM.16.MT88.4 R124, [R184+UR4+0x1100] ;  /* 0x00110004b87c783b */ /* 0x000fe20008004200 */
[----:B------:R-:W1:Y:S02]  /*dc60*/  MUFU.EX2 R157, R157 ;  /* 0x0000009d009d7308 */ /* 0x000e640000000800 */
[----:B------:R-:W-:Y:S02]  /*dc70*/  FADD.FTZ R159, R159, R156 ;  /* 0x0000009c9f9f7221 */ /* 0x000fe40000010000 */
[----:B------:R-:W-:Y:S02]  /*dc80*/  FADD.FTZ R163, R163, R160 ;  /* 0x000000a0a3a37221 */ /* 0x000fe40000010000 */
[C---:B---3--:R-:W-:Y:S04]  /*dc90*/  HMMA.16816.F32 R116, R16.reuse, R24, R116 ;  /* 0x000000181074723c */ /* 0x048fe80000001874 */
[----:B------:R-:W-:Y:S01]  /*dca0*/  MUFU.EX2 R150, R150 ;  /* 0x0000009600967308 */ /* 0x000fe20000000800 */
[----:B------:R-:W-:Y:S02]  /*dcb0*/  FADD.FTZ R158, R158, R159 ;  /* 0x0000009f9e9e7221 */ /* 0x000fe40000010000 */
[----:B------:R-:W-:Y:S01]  /*dcc0*/  FADD.FTZ R162, R162, R163 ;  /* 0x000000a3a2a27221 */ /* 0x000fe20000010000 */
[C---:B------:R-:W-:Y:S01]  /*dcd0*/  HMMA.16816.F32 R120, R16.reuse, R26, R120 ;  /* 0x0000001a1078723c */ /* 0x040fe20000001878 */
[----:B------:R-:W3:Y:S03]  /*dce0*/  LDSM.16.MT88.4 R24, [R185+UR4+0x4900] ;  /* 0x00490004b918783b */ /* 0x000ee60008004200 */
[----:B------:R-:W-:Y:S02]  /*dcf0*/  FADD.FTZ R161, R161, R158 ;  /* 0x0000009ea1a17221 */ /* 0x000fe40000010000 */
[----:B------:R-:W1:Y:S01]  /*dd00*/  MUFU.EX2 R151, R151 ;  /* 0x0000009700977308 */ /* 0x000e620000000800 */
[----:B------:R-:W-:Y:S01]  /*dd10*/  FADD.FTZ R165, R165, R162 ;  /* 0x000000a2a5a57221 */ /* 0x000fe20000010000 */
[C---:B------:R-:W-:Y:S08]  /*dd20*/  HMMA.16816.F32 R36, R16.reuse, R128, R36 ;  /* 0x000000801024723c */ /* 0x040ff00000001824 */
[C---:B------:R-:W-:Y:S01]  /*dd30*/  HMMA.16816.F32 R40, R16.reuse, R130, R40 ;  /* 0x000000821028723c */ /* 0x040fe20000001828 */
[----:B------:R-:W-:Y:S01]  /*dd40*/  LDSM.16.MT88.4 R128, [R185+UR4+0x3100] ;  /* 0x00310004b980783b */ /* 0x000fe20008004200 */
[----:B------:R-:W-:Y:S06]  /*dd50*/  MUFU.EX2 R149, R149 ;  /* 0x0000009500957308 */ /* 0x000fec0000000800 */
[C---:B------:R-:W-:Y:S04]  /*dd60*/  HMMA.16816.F32 R44, R16.reuse, R132, R44 ;  /* 0x00000084102c723c */ /* 0x040fe8000000182c */
[----:B------:R-:W1:Y:S04]  /*dd70*/  MUFU.EX2 R148, R148 ;  /* 0x0000009400947308 */ /* 0x000e680000000800 */
        /* <DEDUP_REMOVED lines=8> */
[C---:B---3--:R-:W-:Y:S08]  /*de00*/  HMMA.16816.F32 R68, R16.reuse, R24, R68 ;  /* 0x000000181044723c */ /* 0x048ff00000001844 */
[C---:B------:R-:W-:Y:S01]  /*de10*/  HMMA.16816.F32 R72, R16.reuse, R26, R72 ;  /* 0x0000001a1048723c */ /* 0x040fe20000001848 */
[----:B------:R-:W3:Y:S07]  /*de20*/  LDSM.16.MT88.4 R24, [R185+UR4+0x1100] ;  /* 0x00110004b918783b */ /* 0x000eee0008004200 */
[C---:B------:R-:W-:Y:S08]  /*de30*/  HMMA.16816.F32 R76, R16.reuse, R28, R76 ;  /* 0x0000001c104c723c */ /* 0x040ff0000000184c */
[C---:B------:R-:W-:Y:S01]  /*de40*/  HMMA.16816.F32 R80, R16.reuse, R30, R80 ;  /* 0x0000001e1050723c */ /* 0x040fe20000001850 */
[----:B------:R-:W1:Y:S07]  /*de50*/  LDSM.16.MT88.4 R28, [R13+0x1100] ;  /* 0x001100000d1c783b */ /* 0x000e6e0000004200 */
[C---:B------:R-:W-:Y:S08]  /*de60*/  HMMA.16816.F32 R84, R16.reuse, R32, R84 ;  /* 0x000000201054723c */ /* 0x040ff00000001854 */
[C---:B------:R-:W-:Y:S01]  /*de70*/  HMMA.16816.F32 R88, R16.reuse, R34, R88 ;  /* 0x000000221058723c */ /* 0x040fe20000001858 */
[----:B------:R-:W3:Y:S07]  /*de80*/  LDSM.16.MT88.4 R32, [R14+0x1100] ;  /* 0x001100000e20783b */ /* 0x000eee0000004200 */
[C---:B--2---:R-:W-:Y:S08]  /*de90*/  HMMA.16816.F32 R92, R16.reuse, R20, R92 ;  /* 0x00000014105c723c */ /* 0x044ff0000000185c */
[----:B------:R-:W-:Y:S01]  /*dea0*/  HMMA.16816.F32 R96, R16, R22, R96 ;  /* 0x000000161060723c */ /* 0x000fe20000001860 */
[----:B------:R-:W2:Y:S06]  /*deb0*/  LDSM.16.MT88.4 R20, [R14+0x3100] ;  /* 0x003100000e14783b */ /* 0x000eac0000004200 */
[----:B----4-:R-:W-:Y:S01]  /*dec0*/  F2FP.PACK_AB R16, R175, R170 ;  /* 0x000000aaaf10723e */ /* 0x010fe200000000ff */
[----:B------:R-:W-:Y:S01]  /*ded0*/  FADD.FTZ R170, R170, R161 ;  /* 0x000000a1aaaa7221 */ /* 0x000fe20000010000 */
[----:B------:R-:W-:Y:S03]  /*dee0*/  F2FP.PACK_AB R18, R177, R166 ;  /* 0x000000a6b112723e */ /* 0x000fe600000000ff */
[----:B-1----:R-:W-:Y:S01]  /*def0*/  F2FP.PACK_AB R17, R171, R164 ;  /* 0x000000a4ab11723e */ /* 0x002fe200000000ff */
[----:B------:R-:W-:Y:S01]  /*df00*/  FADD.FTZ R164, R164, R165 ;  /* 0x000000a5a4a47221 */ /* 0x000fe20000010000 */
[----:B-----5:R-:W-:Y:S01]  /*df10*/  F2FP.PACK_AB R19, R167, R168 ;  /* 0x000000a8a713723e */ /* 0x020fe200000000ff */
        /* <DEDUP_REMOVED lines=14> */
[----:B------:R-:W-:Y:S07]  /*e000*/  LDSM.16.MT88.4 R124, [R185+UR4+0x1900] ;  /* 0x00190004b97c783b */ /* 0x000fee0008004200 */
[C---:B------:R-:W-:Y:S08]  /*e010*/  HMMA.16816.F32 R116, R16.reuse, R32, R116 ;  /* 0x000000201074723c */ /* 0x040ff00000001874 */
[C---:B------:R-:W-:Y:S01]  /*e020*/  HMMA.16816.F32 R120, R16.reuse, R34, R120 ;  /* 0x000000221078723c */ /* 0x040fe20000001878 */
[----:B------:R-:W4:Y:S07]  /*e030*/  LDSM.16.MT88.4 R32, [R184+UR4+0x5100] ;  /* 0x00510004b820783b */ /* 0x000f2e0008004200 */
[C---:B------:R-:W-:Y:S08]  /*e040*/  HMMA.16816.F32 R36, R16.reuse, R128, R36 ;  /* 0x000000801024723c */ /* 0x040ff00000001824 */
[C---:B------:R-:W-:Y:S08]  /*e050*/  HMMA.16816.F32 R40, R16.reuse, R130, R40 ;  /* 0x000000821028723c */ /* 0x040ff00000001828 */
[C---:B------:R-:W-:Y:S08]  /*e060*/  HMMA.16816.F32 R44, R16.reuse, R132, R44 ;  /* 0x00000084102c723c */ /* 0x040ff0000000182c */
[C---:B------:R-:W-:Y:S01]  /*e070*/  HMMA.16816.F32 R48, R16.reuse, R134, R48 ;  /* 0x000000861030723c */ /* 0x040fe20000001830 */
[----:B------:R-:W-:Y:S07]  /*e080*/  LDSM.16.MT88.4 R132, [R185+UR4+0x3900] ;  /* 0x00390004b984783b */ /* 0x000fee0008004200 */
        /* <DEDUP_REMOVED lines=15> */
[C---:B--2---:R-:W-:Y:S07]  /*e180*/  HMMA.16816.F32 R92, R16.reuse, R20, R92 ;  /* 0x00000014105c723c */ /* 0x044fee000000185c */
[----:B------:R-:W-:Y:S01]  /*e190*/  IADD3 R21, R219, -0x2, RZ ;  /* 0xfffffffedb157810 */ /* 0x000fe20007ffe0ff */
[----:B------:R-:W-:Y:S03]  /*e1a0*/  HMMA.16816.F32 R96, R16, R22, R96 ;  /* 0x000000161060723c */ /* 0x000fe60000001860 */
[----:B------:R-:W-:Y:S04]  /*e1b0*/  ISETP.GE.AND P0, PT, R21, R194, PT ;  /* 0x000000c21500720c */ /* 0x000fe80003f06270 */
[----:B------:R-:W-:Y:S01]  /*e1c0*/  F2FP.PACK_AB R16, R154, R155 ;  /* 0x0000009b9a10723e */ /* 0x000fe200000000ff */
[----:B------:R-:W-:Y:S01]  /*e1d0*/  FADD.FTZ R155, R155, R166 ;  /* 0x000000a69b9b7221 */ /* 0x000fe20000010000 */
[----:B------:R-:W-:Y:S03]  /*e1e0*/  F2FP.PACK_AB R18, R157, R152 ;  /* 0x000000989d12723e */ /* 0x000fe600000000ff */
[C---:B------:R-:W-:Y:S01]  /*e1f0*/  F2FP.PACK_AB R17, R151.reuse, R150 ;  /* 0x000000969711723e */ /* 0x040fe200000000ff */
[----:B------:R-:W-:Y:S01]  /*e200*/  FADD.FTZ R150, R150, R167 ;  /* 0x000000a796967221 */ /* 0x000fe20000010000 */
[----:B------:R-:W-:Y:S01]  /*e210*/  F2FP.PACK_AB R19, R148, R149 ;  /* 0x000000959413723e */ /* 0x000fe200000000ff */
[----:B------:R-:W-:Y:S02]  /*e220*/  FADD.FTZ R155, R154, R155 ;  /* 0x0000009b9a9b7221 */ /* 0x000fe40000010000 */
[----:B------:R-:W-:Y:S02]  /*e230*/  FADD.FTZ R150, R151, R150 ;  /* 0x0000009697967221 */ /* 0x000fe40000010000 */
[----:B------:R-:W-:Y:S02]  /*e240*/  FADD.FTZ R152, R152, R155 ;  /* 0x0000009b98987221 */ /* 0x000fe40000010000 */
[C---:B------:R-:W-:Y:S01]  /*e250*/  HMMA.16816.F32 R128, R16.reuse, R124, R4 ;  /* 0x0000007c1080723c */ /* 0x040fe20000001804 */
[----:B------:R-:W2:Y:S02]  /*e260*/  LDSM.16.MT88.4 R4, [R184+UR4+0x3900] ;  /* 0x00390004b804783b */ /* 0x000ea40008004200 */
[----:B------:R-:W-:Y:S02]  /*e270*/  FADD.FTZ R149, R149, R150 ;  /* 0x0000009695957221 */ /* 0x000fe40000010000 */
[----:B------:R-:W-:Y:S02]  /*e280*/  FADD.FTZ R217, R157, R152 ;  /* 0x000000989dd97221 */ /* 0x000fe40000010000 */
[----:B------:R-:W-:Y:S01]  /*e290*/  FADD.FTZ R218, R148, R149 ;  /* 0x0000009594da7221 */ /* 0x000fe20000010000 */
[C---:B------:R-:W-:Y:S01]  /*e2a0*/  HMMA.16816.F32 R124, R16.reuse, R126, R8 ;  /* 0x0000007e107c723c */ /* 0x040fe20000001808 */
[----:B------:R-:W5:Y:S07]  /*e2b0*/  LDSM.16.MT88.4 R8, [R14+0x3900] ;  /* 0x003900000e08783b */ /* 0x000f6e0000004200 */
[C---:B-1----:R-:W-:Y:S07]  /*e2c0*/  HMMA.16816.F32 R100, R16.reuse, R24, R100 ;  /* 0x000000181064723c */ /* 0x042fee0000001864 */
[----:B------:R-:W-:Y:S01]  /*e2d0*/  @P0 SHF.R.S32.HI R24, RZ, 0x1f, R21 ;  /* 0x0000001fff180819 */ /* 0x000fe20000011415 */
[C---:B------:R-:W-:Y:S04]  /*e2e0*/  HMMA.16816.F32 R104, R16.reuse, R26, R104 ;  /* 0x0000001a1068723c */ /* 0x040fe80000001868 */
[----:B------:R-:W-:Y:S03]  /*e2f0*/  @P0 IMAD R24, R24, c[0x0][0x1e0], RZ ;  /* 0x0000780018180a24 */ /* 0x000fe600078e02ff */
[C---:B------:R-:W-:Y:S01]  /*e300*/  @P0 IMAD.WIDE.U32 R26, R21.reuse, c[0x0][0x1e0], RZ ;  /* 0x00007800151a0a25 */ /* 0x040fe200078e00ff */
[C---:B---3--:R-:W-:Y:S04]  /*e310*/  HMMA.16816.F32 R108, R16.reuse, R28, R108 ;  /* 0x0000001c106c723c */ /* 0x048fe8000000186c */
[----:B------:R-:W-:Y:S02]  /*e320*/  @P0 IMAD R24, R21, c[0x0][0x1e4], R24 ;  /* 0x0000790015180a24 */ /* 0x000fe400078e0218 */
[----:B------:R-:W1:Y:S02]  /*e330*/  LDSM.16.MT88.4 R20, [R185+UR4+0x5900] ;  /* 0x00590004b914783b */ /* 0x000e640008004200 */
[C---:B------:R-:W-:Y:S08]  /*e340*/  HMMA.16816.F32 R112, R16.reuse, R30, R112 ;  /* 0x0000001e1070723c */ /* 0x040ff00000001870 */
[C---:B----4-:R-:W-:Y:S07]  /*e350*/  HMMA.16816.F32 R116, R16.reuse, R32, R116 ;  /* 0x000000201074723c */ /* 0x050fee0000001874 */
[----:B------:R-:W-:Y:S01]  /*e360*/  @P0 IADD3 R33, R27, R24, RZ ;  /* 0x000000181b210210 */ /* 0x000fe20007ffe0ff */
[C---:B------:R-:W-:Y:S04]  /*e370*/  HMMA.16816.F32 R120, R16.reuse, R34, R120 ;  /* 0x000000221078723c */ /* 0x040fe80000001878 */
[C---:B------:R-:W-:Y:S02]  /*e380*/  @P0 SHF.L.U32 R32, R26.reuse, 0x6, RZ ;  /* 0x000000061a200819 */ /* 0x040fe400000006ff */
[----:B------:R-:W-:Y:S02]  /*e390*/  @P0 SHF.L.U64.HI R33, R26, 0x6, R33 ;  /* 0x000000061a210819 */ /* 0x000fe40000010221 */
[C---:B------:R-:W-:Y:S04]  /*e3a0*/  HMMA.16816.F32 R36, R16.reuse, R132, R36 ;  /* 0x000000841024723c */ /* 0x040fe80000001824 */
[----:B------:R-:W-:Y:S03]  /*e3b0*/  @P0 IADD3 R24, P1, R32, R208, RZ ;  /* 0x000000d020180210 */ /* 0x000fe60007f3e0ff */
[----:B------:R-:W-:Y:S01]  /*e3c0*/  MOV R132, R2 ;  /* 0x0000000200847202 */ /* 0x000fe20000000f00 */
[C---:B------:R-:W-:Y:S08]  /*e3d0*/  HMMA.16816.F32 R40, R16.reuse, R134, R40 ;  /* 0x000000861028723c */ /* 0x040ff00000001828 */
[C---:B------:R-:W-:Y:S08]  /*e3e0*/  HMMA.16816.F32 R44, R16.reuse, R136, R44 ;  /* 0x00000088102c723c */ /* 0x040ff0000000182c */
[C---:B------:R-:W-:Y:S08]  /*e3f0*/  HMMA.16816.F32 R48, R16.reuse, R138, R48 ;  /* 0x0000008a1030723c */ /* 0x040ff00000001830 */
[C---:B--2---:R-:W-:Y:S07]  /*e400*/  HMMA.16816.F32 R52, R16.reuse, R4, R52 ;  /* 0x000000041034723c */ /* 0x044fee0000001834 */
[C---:B------:R-:W-:Y:S01]  /*e410*/  @P0 IADD3.X R5, R33.reuse, R213, RZ, P1, !PT ;  /* 0x000000d521050210 */ /* 0x040fe20000ffe4ff */
[C---:B------:R-:W-:Y:S04]  /*e420*/  HMMA.16816.F32 R56, R16.reuse, R6, R56 ;  /* 0x000000061038723c */ /* 0x040fe80000001838 */
[C---:B------:R-:W-:Y:S04]  /*e430*/  @P0 LEA R28, P1, R24.reuse, c[0x0][0x1c8], 0x1 ;  /* 0x00007200181c0a11 */ /* 0x040fe800078208ff */
[C---:B-----5:R-:W-:Y:S04]  /*e440*/  HMMA.16816.F32 R60, R16.reuse, R8, R60 ;  /* 0x00000008103c723c */ /* 0x060fe8000000183c */
        /* <DEDUP_REMOVED lines=16> */
[C---:B------:R-:W-:Y:S01]  /*e550*/  @P0 IADD3 R9, P1, R32.reuse, R208, RZ ;  /* 0x000000d020090210 */ /* 0x040fe20007f3e0ff */
[C---:B--2---:R-:W-:Y:S03]  /*e560*/  HMMA.16816.F32 R76, R16.reuse, R24, R76 ;  /* 0x00000018104c723c */ /* 0x044fe6000000184c */
[----:B------:R-:W-:Y:S02]  /*e570*/  @P0 IADD3.X R8, R33, R213, RZ, P1, !PT ;  /* 0x000000d521080210 */ /* 0x000fe40000ffe4ff */
[C---:B------:R-:W-:Y:S03]  /*e580*/  @P0 LEA R20, P1, R9.reuse, c[0x0][0x1c8], 0x1 ;  /* 0x0000720009140a11 */ /* 0x040fe600078208ff */
[C---:B------:R-:W-:Y:S04]  /*e590*/  HMMA.16816.F32 R80, R16.reuse, R26, R80 ;  /* 0x0000001a1050723c */ /* 0x040fe80000001850 */
[----:B------:R-:W-:Y:S02]  /*e5a0*/  @P0 LEA.HI.X R21, R9, c[0x0][0x1cc], R8, 0x1, P1 ;  /* 0x0000730009150a11 */ /* 0x000fe400008f0c08 */
[----:B------:R2:W3:Y:S01]  /*e5b0*/  LDSM.16.MT88.4 R8, [R14+0x5900] ;  /* 0x005900000e08783b */ /* 0x0004e20000004200 */
[----:B------:R-:W-:Y:S05]  /*e5c0*/  @P0 IADD3 R3, P1, R32, R225, RZ ;  /* 0x000000e120030210 */ /* 0x000fea0007f3e0ff */
[----:B------:R-:W-:Y:S02]  /*e5d0*/  @P0 IADD3.X R22, R33, R224, RZ, P1, !PT ;  /* 0x000000e021160210 */ /* 0x000fe40000ffe4ff */
[C---:B------:R-:W-:Y:S04]  /*e5e0*/  @P0 LEA R12, P1, R3.reuse, c[0x0][0x1c8], 0x1 ;  /* 0x00007200030c0a11 */ /* 0x040fe800078208ff */
[----:B------:R-:W-:Y:S01]  /*e5f0*/  @P0 LEA.HI.X R13, R3, c[0x0][0x1cc], R22, 0x1, P1 ;  /* 0x00007300030d0a11 */ /* 0x000fe200008f0c16 */
[----:B------:R-:W-:Y:S01]  /*e600*/  @P0 IMAD R22, R216, 0x3000, R202 ;  /* 0x00003000d8160824 */ /* 0x000fe200078e02ca */
[----:B------:R-:W-:Y:S04]  /*e610*/  @P0 IADD3 R32, P1, R32, R223, RZ ;  /* 0x000000df20200210 */ /* 0x000fe80007f3e0ff */
[----:B------:R-:W-:Y:S01]  /*e620*/  @P0 SHF.L.U32 R3, R22, 0x1, RZ ;  /* 0x0000000116030819 */ /* 0x000fe200000006ff */
[C---:B-1----:R-:W-:Y:S03]  /*e630*/  HMMA.16816.F32 R84, R16.reuse, R4, R84 ;  /* 0x000000041054723c */ /* 0x042fe60000001854 */
[----:B------:R-:W-:Y:S01]  /*e640*/  @P0 IADD3.X R33, R33, R222, RZ, P1, !PT ;  /* 0x000000de21210210 */ /* 0x000fe20000ffe4ff */
[----:B------:R-:W-:Y:S01]  /*e650*/  @!PT LDS RZ, [RZ] ;  /* 0x00000000fffff984 */ /* 0x000fe20000000800 */
[----:B------:R-:W-:Y:S01]  /*e660*/  @!PT LDS RZ, [RZ] ;  /* 0x00000000fffff984 */ /* 0x000fe20000000800 */
[----:B------:R-:W-:Y:S01]  /*e670*/  @!PT LDS RZ, [RZ] ;  /* 0x00000000fffff984 */ /* 0x000fe20000000800 */
[----:B------:R1:W-:Y:S01]  /*e680*/  @P0 LDGSTS.E.BYPASS.LTC128B.128 [R3+0xc100], [R28.64], !P5 ;  /* 0x0c1000001c030fae */ /* 0x0003e2000e901d48 */
[C---:B--2---:R-:W-:Y:S03]  /*e690*/  @P0 LEA R14, P1, R32.reuse, c[0x0][0x1c8], 0x1 ;  /* 0x00007200200e0a11 */ /* 0x044fe600078208ff */
[C---:B------:R-:W-:Y:S04]  /*e6a0*/  HMMA.16816.F32 R88, R16.reuse, R6, R88 ;  /* 0x000000061058723c */ /* 0x040fe80000001858 */
[----:B------:R1:W-:Y:S01]  /*e6b0*/  @P0 LDGSTS.E.BYPASS.LTC128B.128 [R3+0xe100], [R30.64], !P4 ;  /* 0x0e1000001e030fae */ /* 0x0003e2000e101d48 */
[----:B------:R-:W-:Y:S07]  /*e6c0*/  @P0 LEA.HI.X R15, R32, c[0x0][0x1cc], R33, 0x1, P1 ;  /* 0x00007300200f0a11 */ /* 0x000fee00008f0c21 */
[----:B------:R1:W-:Y:S01]  /*e6d0*/  @P0 LDGSTS.E.BYPASS.LTC128B.128 [R3+0x10100], [R34.64], !P6 ;  /* 0x1010000022030fae */ /* 0x0003e2000f101d48 */
[C---:B---3--:R-:W-:Y:S07]  /*e6e0*/  HMMA.16816.F32 R92, R16.reuse, R8, R92 ;  /* 0x00000008105c723c */ /* 0x048fee000000185c */
        /* <DEDUP_REMOVED lines=9> */
.L_x_2179:
        /* <DEDUP_REMOVED lines=122> */
.L_x_2146:
        /* <DEDUP_REMOVED lines=36> */
[----:B------:R-:W-:Y:S01]  /*f160*/  ISETP.NE.U32.AND P0, PT, R8, 0x1, PT ;  /* 0x000000010800780c */ /* 0x000fe20003f05070 */
[----:B------:R-:W-:Y:S01]  /*f170*/  IMAD.MOV.U32 R8, RZ, RZ, 0x20 ;  /* 0x00000020ff087424 */ /* 0x000fe200078e00ff */
        /* <DEDUP_REMOVED lines=105> */
[----:B---3--:R-:W-:Y:S02]  /*f810*/  CS2R R20, SRZ ;  /* 0x0000000000147805 */ /* 0x008fe4000001ff00 */
[--C-:B--2---:R-:W-:Y:S01]  /*f820*/  @P0 SHF.R.S32.HI R21, RZ, 0x1f, R7.reuse ;  /* 0x0000001fff150819 */ /* 0x104fe20000011407 */
[----:B------:R-:W-:Y:S01]  /*f830*/  @P0 IMAD.MOV.U32 R20, RZ, RZ, R7 ;  /* 0x000000ffff140224 */ /* 0x000fe200078e0007 */
[----:B------:R-:W-:Y:S05]  /*f840*/  @P1 BRA `(.L_x_2190) ;  /* 0x0000004000001947 */ /* 0x000fea0003800000 */
[----:B-1----:R-:W-:Y:S05]  /*f850*/  @!P0 BRA `(.L_x_2190) ;  /* 0x0000003000008947 */ /* 0x002fea0003800000 */
[----:B-----5:R-:W2:Y:S04]  /*f860*/  LDG.E R5, [R12.64] ;  /* 0x000000080c057981 */ /* 0x020ea8000c1e1900 */
[----:B------:R-:W2:Y:S02]  /*f870*/  LDG.E R6, [R12.64+0x4] ;  /* 0x000004080c067981 */ /* 0x000ea4000c1e1900 */
[----:B--2---:R-:W-:-:S02]  /*f880*/  IADD3 R5, -R5, R6, RZ ;  /* 0x0000000605057210 */ /* 0x004fc40007ffe1ff */
.L_x_2190:
        /* <DEDUP_REMOVED lines=45> */
[----:B------:R-:W-:Y:S02]  /*fb60*/  IMAD.IADD R23, R23, 0x1, R15 ;  /* 0x0000000117177824 */ /* 0x000fe400078e020f */
[----:B------:R-:W-:-:S02]  /*fb70*/  IMAD.MOV R12, RZ, RZ, -R20 ;  /* 0x000000ffff0c7224 */ /* 0x000fc400078e0a14 */
[C---:B------:R-:W-:Y:S02]  /*fb80*/  IMAD R17, R14.reuse, c[0x0][0x3ec], R17 ;  /* 0x0000fb000e117a24 */ /* 0x040fe400078e0211 */
[----:B------:R-:W-:Y:S01]  /*fb90*/  IMAD.WIDE.U32 R14, R14, c[0x0][0x3e8], R18 ;  /* 0x0000fa000e0e7a25 */ /* 0x000fe200078e0012 */
[----:B------:R-:W-:-:S03]  /*fba0*/  LEA R19, R57, R2, 0x7 ;  /* 0x0000000239137211 */ /* 0x000fc600078e38ff */
        /* <DEDUP_REMOVED lines=11> */
[C---:B------:R-:W-:Y:S01]  /*fc60*/  IMAD R10, R57.reuse, 0x80, R10 ;  /* 0x00000080390a7824 */ /* 0x040fe200078e020a */
[----:B------:R-:W-:Y:S01]  /*fc70*/  LOP3.LUT R13, R0, 0x1c0, RZ, 0xc0, !PT ;  /* 0x000001c0000d7812 */ /* 0x000fe200078ec0ff */
[----:B------:R-:W-:Y:S01]  /*fc80*/  IMAD.WIDE.U32 R20, R12, c[0x0][0x488], R20 ;  /* 0x000122000c147a25 */ /* 0x000fe200078e0014 */
[----:B------:R-:W-:-:S03]  /*fc90*/  LEA R57, R57, R8, 0x7 ;  /* 0x0000000839397211 */ /* 0x000fc600078e38ff */
[----:B------:R-:W-:Y:S01]  /*fca0*/  IMAD.SHL.U32 R0, R7, 0x8, RZ ;  /* 0x0000000807007824 */ /* 0x000fe200078e00ff */
[----:B------:R-:W-:Y:S01]  /*fcb0*/  LEA R7, P0, R20, c[0x0][0x450], 0x2 ;  /* 0x0001140014077a11 */ /* 0x000fe200078010ff */
[----:B------:R-:W-:Y:S01]  /*fcc0*/  @P1 IMAD.HI.U32 R18, R10, c[0x0][0x4ec], RZ ;  /* 0x00013b000a121a27 */ /* 0x000fe200078e00ff */
[----:B------:R-:W-:-:S03]  /*fcd0*/  IADD3 R17, R21, R17, RZ ;  /* 0x0000001115117210 */ /* 0x000fc60007ffe0ff */
[----:B------:R-:W-:Y:S01]  /*fce0*/  IMAD R12, R4, c[0x0][0x3f0], RZ ;  /* 0x0000fc00040c7a24 */ /* 0x000fe200078e02ff */
[----:B------:R-:W-:Y:S01]  /*fcf0*/  LEA.HI.X R17, R20, c[0x0][0x454], R17, 0x2, P0 ;  /* 0x0001150014117a11 */ /* 0x000fe200000f1411 */
[----:B------:R-:W-:Y:S01]  /*fd00*/  IMAD.MOV.U32 R6, RZ, RZ, R10 ;  /* 0x000000ffff067224 */ /* 0x000fe200078e000a */
[----:B------:R-:W-:Y:S01]  /*fd10*/  SHF.R.U32.HI R4, RZ, 0x3, R13 ;  /* 0x00000003ff047819 */ /* 0x000fe2000001160d */
[----:B------:R-:W-:Y:S01]  /*fd20*/  SHFL.IDX PT, R34, R7, RZ, 0x1c1f ;  /* 0x001c1fff07227589 */ /* 0x000fe200000e0000 */
[----:B------:R-:W-:Y:S01]  /*fd30*/  @P1 SHF.R.U32.HI R6, RZ, c[0x0][0x4f0], R18 ;  /* 0x00013c00ff061a19 */ /* 0x000fe20000011612 */
[----:B------:R-:W-:Y:S01]  /*fd40*/  IMAD R12, R203, c[0x0][0x3f4], R12 ;  /* 0x0000fd00cb0c7a24 */ /* 0x000fe200078e020c */
[----:B------:R-:W-:Y:S01]  /*fd50*/  LOP3.LUT R13, R13, 0x38, R0, 0xf8, !PT ;  /* 0x000000380d0d7812 */ /* 0x000fe200078ef800 */
[----:B------:R-:W1:Y:S01]  /*fd60*/  SHFL.IDX PT, R35, R17, RZ, 0x1c1f ;  /* 0x001c1fff11237589 */ /* 0x000e6200000e0000 */
[----:B------:R-:W-:Y:S01]  /*fd70*/  SHF.R.S32.HI R16, RZ, 0x1f, R6 ;  /* 0x0000001fff107819 */ /* 0x000fe20000011406 */
[----:B------:R-:W-:Y:S01]  /*fd80*/  IMAD.WIDE.U32 R14, R203, c[0x0][0x3f0], R14 ;  /* 0x0000fc00cb0e7a25 */ /* 0x000fe200078e000e */
[----:B------:R-:W-:Y:S01]  /*fd90*/  LOP3.LUT R4, R13, R4, RZ, 0x3c, !PT ;  /* 0x000000040d047212 */ /* 0x000fe200078e3cff */
[----:B------:R-:W-:Y:S02]  /*fda0*/  SHFL.IDX PT, R48, R7, 0x1, 0x1c1f ;  /* 0x003c1f0007307f89 */ /* 0x000fe400000e0000 */
[----:B------:R-:W-:-:S02]  /*fdb0*/  IMAD.MOV R13, RZ, RZ, -R6 ;  /* 0x000000ffff0d7224 */ /* 0x000fc400078e0a06 */
[----:B------:R-:W2:Y:S01]  /*fdc0*/  SHFL.IDX PT, R49, R17, 0x1, 0x1c1f ;  /* 0x003c1f0011317f89 */ /* 0x000ea200000e0000 */
[----:B-----5:R-:W-:Y:S01]  /*fdd0*/  IMAD R2, R5, c[0x0][0x4e8], RZ ;  /* 0x00013a0005027a24 */ /* 0x020fe200078e02ff */
[----:B------:R-:W-:Y:S01]  /*fde0*/  IADD3 R5, R19, 0x8, RZ ;  /* 0x0000000813057810 */ /* 0x000fe20007ffe0ff */
[----:B------:R-:W-:Y:S02]  /*fdf0*/  IMAD.IADD R15, R15, 0x1, R12 ;  /* 0x000000010f0f7824 */ /* 0x000fe400078e020c */
[----:B------:R-:W-:Y:S01]  /*fe00*/  IMAD R13, R13, c[0x0][0x4e8], R10 ;  /* 0x00013a000d0d7a24 */ /* 0x000fe200078e020a */
[-C--:B------:R-:W-:Y:S01]  /*fe10*/  ISETP.GE.OR P1, PT, R19, R2.reuse, P2 ;  /* 0x000000021300720c */ /* 0x080fe20001726670 */
[----:B------:R-:W-:Y:S01]  /*fe20*/  IMAD R21, R16, c[0x0][0x3e0], RZ ;  /* 0x0000f80010157a24 */ /* 0x000fe200078e02ff */
[----:B------:R-:W-:Y:S01]  /*fe30*/  ISETP.GE.OR P0, PT, R5, R2, P2 ;  /* 0x000000020500720c */ /* 0x000fe20001706670 */
[----:B------:R-:W-:Y:S02]  /*fe40*/  IMAD.SHL.U32 R11, R11, 0x8, RZ ;  /* 0x000000080b0b7824 */ /* 0x000fe400078e00ff */
[----:B------:R-:W-:-:S02]  /*fe50*/  IMAD R21, R6, c[0x0][0x3e4], R21 ;  /* 0x0000f90006157a24 */ /* 0x000fc400078e0215 */
[----:B------:R-:W-:Y:S01]  /*fe60*/  IMAD.WIDE.U32 R14, R6, c[0x0][0x3e0], R14 ;  /* 0x0000f800060e7a25 */ /* 0x000fe200078e000e */
[----:B------:R-:W-:Y:S02]  /*fe70*/  SHF.R.S32.HI R6, RZ, 0x1f, R13 ;  /* 0x0000001fff067819 */ /* 0x000fe4000001140d */
[----:B------:R-:W-:Y:S01]  /*fe80*/  LOP3.LUT R4, R4, 0x7ffffe00, R11, 0xf8, !PT ;  /* 0x7ffffe0004047812 */ /* 0x000fe200078ef80b */
[----:B------:R-:W-:Y:S02]  /*fe90*/  IMAD.IADD R15, R15, 0x1, R21 ;  /* 0x000000010f0f7824 */ /* 0x000fe400078e0215 */
        /* <DEDUP_REMOVED lines=42> */
.L_x_2192:
[----:B--2---:R-:W-:Y:S05]  /*10140*/  BSYNC B0 ;  /* 0x0000000000007941 */ /* 0x004fea0003800000 */
.L_x_2191:
        /* <DEDUP_REMOVED lines=23> */
.L_x_2194:
[----:B------:R-:W-:Y:S05]  /*102c0*/  BSYNC B0 ;  /* 0x0000000000007941 */ /* 0x000fea0003800000 */
.L_x_2193:
        /* <DEDUP_REMOVED lines=23> */
.L_x_2196:
[----:B------:R-:W-:Y:S05]  /*10440*/  BSYNC B0 ;  /* 0x0000000000007941 */ /* 0x000fea0003800000 */
.L_x_2195:
        /* <DEDUP_REMOVED lines=24> */
.L_x_2189:
        /* <DEDUP_REMOVED lines=18> */
.L_x_2197:
        /* <DEDUP_REMOVED lines=17> */
[----:B------:R-:W-:Y:S01]  /*10800*/  ISETP.NE.AND P0, PT, R3, 0x1, PT ;  /* 0x000000010300780c */ /* 0x000fe20003f05270 */
[----:B------:R-:W-:-:S04]  /*10810*/  IMAD R8, R9, c[0x0][0x498], RZ ;  /* 0x0001260009087a24 */ /* 0x000fc800078e02ff */
[----:B------:R-:W-:-:S08]  /*10820*/  IMAD R8, R203, c[0x0][0x49c], R8 ;  /* 0x00012700cb087a24 */ /* 0x000fd000078e0208 */
[----:B------:R-:W-:-:S05]  /*10830*/  @P0 IMAD.HI.U32 R5, R7, c[0x0][0x4ec], RZ ;  /* 0x00013b0007050a27 */ /* 0x000fca00078e00ff */
[----:B------:R-:W-:Y:S01]  /*10840*/  @P0 SHF.R.U32.HI R6, RZ, c[0x0][0x4f0], R5 ;  /* 0x00013c00ff060a19 */ /* 0x000fe20000011605 */
[----:B-1----:R-:W-:Y:S01]  /*10850*/  IMAD.WIDE.U32 R10, R4, c[0x0][0x490], R10 ;  /* 0x00012400040a7a25 */ /* 0x002fe200078e000a */
[----:B------:R-:W-:-:S05]  /*10860*/  SHF.R.S32.HI R3, RZ, 0x1f, R4 ;  /* 0x0000001fff037819 */ /* 0x000fca0000011404 */
[----:B------:R-:W-:-:S04]  /*10870*/  IMAD R3, R3, c[0x0][0x490], RZ ;  /* 0x0001240003037a24 */ /* 0x000fc800078e02ff */
[----:B------:R-:W-:Y:S01]  /*10880*/  IMAD R3, R4, c[0x0][0x494], R3 ;  /* 0x0001250004037a24 */ /* 0x000fe200078e0203 */
[----:B------:R-:W-:-:S03]  /*10890*/  IADD3 R4, -R6, RZ, RZ ;  /* 0x000000ff06047210 */ /* 0x000fc60007ffe1ff */
[----:B------:R-:W-:Y:S01]  /*108a0*/  IMAD.IADD R11, R3, 0x1, R11 ;  /* 0x00000001030b7824 */ /* 0x000fe200078e020b */
[----:B------:R-:W-:Y:S01]  /*108b0*/  SHF.R.S32.HI R3, RZ, 0x1f, R6 ;  /* 0x0000001fff037819 */ /* 0x000fe20000011406 */
[----:B------:R-:W-:Y:S02]  /*108c0*/  IMAD R4, R4, c[0x0][0x4e8], R7 ;  /* 0x00013a0004047a24 */ /* 0x000fe400078e0207 */
[----:B------:R-:W-:-:S03]  /*108d0*/  IMAD.WIDE.U32 R10, R203, c[0x0][0x498], R10 ;  /* 0x00012600cb0a7a25 */ /* 0x000fc600078e000a */
[----:B------:R-:W-:Y:S02]  /*108e0*/  SHF.R.S32.HI R5, RZ, 0x1f, R4 ;  /* 0x0000001fff057819 */ /* 0x000fe40000011404 */
        /* <DEDUP_REMOVED lines=10> */
.L_x_2199:
[----:B------:R-:W-:Y:S05]  /*10990*/  BSYNC B0 ;  /* 0x0000000000007941 */ /* 0x000fea0003800000 */
.L_x_2198:
        /* <DEDUP_REMOVED lines=11> */
[----:B-----5:R-:W-:Y:S01]  /*10a50*/  IMAD R2, R2, c[0x0][0x4e8], RZ ;  /* 0x00013a0002027a24 */ /* 0x020fe200078e02ff */
[----:B------:R-:W-:Y:S01]  /*10a60*/  SHF.R.S32.HI R4, RZ, 0x3, R4 ;  /* 0x00000003ff047819 */ /* 0x000fe20000011404 */
[----:B------:R-:W-:Y:S01]  /*10a70*/  IMAD.IADD R5, R0, 0x1, -R5 ;  /* 0x0000000100057824 */ /* 0x000fe200078e0a05 */
[----:B------:R-:W-:-:S04]  /*10a80*/  IADD3 R13, R13, R10, RZ ;  /* 0x0000000a0d0d7210 */ /* 0x000fc80007ffe0ff */
        /* <DEDUP_REMOVED lines=8> */
[----:B------:R-:W-:Y:S01]  /*10b10*/  @P0 IMAD.HI.U32 R0, R3, c[0x0][0x4ec], RZ ;  /* 0x00013b0003000a27 */ /* 0x000fe200078e00ff */
[----:B------:R-:W-:Y:S02]  /*10b20*/  MOV R7, R3 ;  /* 0x0000000300077202 */ /* 0x000fe40000000f00 */
[----:B------:R-:W-:Y:S01]  /*10b30*/  IADD3 R13, R6, R13, RZ ;  /* 0x0000000d060d7210 */ /* 0x000fe20007ffe0ff */
[----:B------:R-:W-:Y:S01]  /*10b40*/  IMAD R6, R9, c[0x0][0x3f0], RZ ;  /* 0x0000fc0009067a24 */ /* 0x000fe200078e02ff */
[----:B------:R-:W-:-:S03]  /*10b50*/  @P0 SHF.R.U32.HI R7, RZ, c[0x0][0x4f0], R0 ;  /* 0x00013c00ff070a19 */ /* 0x000fc60000011600 */
[C---:B------:R-:W-:Y:S01]  /*10b60*/  IMAD R6, R203.reuse, c[0x0][0x3f4], R6 ;  /* 0x0000fd00cb067a24 */ /* 0x040fe200078e0206 */
[----:B------:R-:W-:Y:S01]  /*10b70*/  SHF.R.S32.HI R9, RZ, 0x1f, R7 ;  /* 0x0000001fff097819 */ /* 0x000fe20000011407 */
[----:B------:R-:W-:-:S04]  /*10b80*/  IMAD.WIDE.U32 R12, R203, c[0x0][0x3f0], R12 ;  /* 0x0000fc00cb0c7a25 */ /* 0x000fc800078e000c */
[----:B------:R-:W-:Y:S01]  /*10b90*/  IMAD.MOV R0, RZ, RZ, -R7 ;  /* 0x000000ffff007224 */ /* 0x000fe200078e0a07 */
[----:B------:R-:W-:Y:S01]  /*10ba0*/  IADD3 R13, R13, R6, RZ ;  /* 0x000000060d0d7210 */ /* 0x000fe20007ffe0ff */
[----:B------:R-:W-:Y:S01]  /*10bb0*/  IMAD R6, R9, c[0x0][0x3e0], RZ ;  /* 0x0000f80009067a24 */ /* 0x000fe200078e02ff */
[----:B------:R-:W-:Y:S01]  /*10bc0*/  LEA R9, R8, R4, 0x7 ;  /* 0x0000000408097211 */ /* 0x000fe200078e38ff */
        /* <DEDUP_REMOVED lines=31> */
.L_x_2201:
[----:B------:R-:W-:Y:S05]  /*10dc0*/  BSYNC B0 ;  /* 0x0000000000007941 */ /* 0x000fea0003800000 */
.L_x_2200:
        /* <DEDUP_REMOVED lines=21> */
.L_x_2203:
[----:B------:R-:W-:Y:S05]  /*10f20*/  BSYNC B0 ;  /* 0x0000000000007941 */ /* 0x000fea0003800000 */
.L_x_2202:
        /* <DEDUP_REMOVED lines=21> */
.L_x_2205:
[----:B------:R-:W-:Y:S05]  /*11080*/  BSYNC B0 ;  /* 0x0000000000007941 */ /* 0x000fea0003800000 */
.L_x_2204:
        /* <DEDUP_REMOVED lines=22> */
.L_x_2206:
        /* <DEDUP_REMOVED lines=9> */
.L_x_2603:


//--------------------- .text._ZN7cutlass13device_kernelIN5flash19enable_sm80_to_sm89INS1_16FlashAttnFwdSm80INS1_25CollectiveMainloopFwdSm80ILi8ELi2ELb0EN4cute5tupleIJNS5_1CILi128EEENS7_ILi64EEENS7_ILi192EEEEEELi192ENS_6half_tEfNS_4arch4Sm80ELb0ELb1ELb0ELb1ELb0ELb1ELb1ELb0EEENS1_21CollectiveEpilogueFwdINS6_IJS8_SA_S9_EEENS6_IJNS7_ILi1EEESI_SI_EEESC_SE_Li256ELb1ELb1ELb0ELb0EEENS1_19SingleTileSchedulerILb1ELb0ELb1ELi128EEEEEEEEEvNT_6ParamsE --------------------------
	.section	.text._ZN7cutlass13device_kernelIN5flash19enable_sm80_to_sm89INS1_16FlashAttnFwdSm80INS1_25CollectiveMainloopFwdSm80ILi8ELi2ELb0EN4cute5tupleIJNS5_1CILi128EEENS7_ILi64EEENS7_ILi192EEEEEELi192ENS_6half_tEfNS_4arch4Sm80ELb0ELb1ELb0ELb1ELb0ELb1ELb1ELb0EEENS1_21CollectiveEpilogueFwdINS6_IJS8_SA_S9_EEENS6_IJNS7_ILi1EEESI_SI_EEESC_SE_Li256ELb1ELb1ELb0ELb0EEENS1_19SingleTileSchedulerILb1ELb0ELb1ELi128EEEEEEEEEvNT_6ParamsE,"ax",@progbits
	.sectioninfo	@"SHI_REGISTERS=236"
	.align	128
.text._ZN7cutlass13device_kernelIN5flash19enable_sm80_to_sm89INS1_16FlashAttnFwdSm80INS1_25CollectiveMainloopFwdSm80ILi8ELi2ELb0EN4cute5tupleIJNS5_1CILi128EEENS7_ILi64EEENS7_ILi192EEEEEELi192ENS_6half_tEfNS_4arch4Sm80ELb0ELb1ELb0ELb1ELb0ELb1ELb1ELb0EEENS1_21CollectiveEpilogueFwdINS6_IJS8_SA_S9_EEENS6_IJNS7_ILi1EEESI_SI_EEESC_SE_Li256ELb1ELb1ELb0ELb0EEENS1_19SingleTileSchedulerILb1ELb0ELb1ELi128EEEEEEEEEvNT_6ParamsE:
        .type           _ZN7cutlass13device_kernelIN5flash19enable_sm80_to_sm89INS1_16FlashAttnFwdSm80INS1_25CollectiveMainloopFwdSm80ILi8ELi2ELb0EN4cute5tupleIJNS5_1CILi128EEENS7_ILi64EEENS7_ILi192EEEEEELi192ENS_6half_tEfNS_4arch4Sm80ELb0ELb1ELb0ELb1ELb0ELb1ELb1ELb0EEENS1_21CollectiveEpilogueFwdINS6_IJS8_SA_S9_EEENS6_IJNS7_ILi1EEESI_SI_EEESC_SE_Li256ELb1ELb1ELb0ELb0EEENS1_19SingleTileSchedulerILb1ELb0ELb1ELi128EEEEEEEEEvNT_6ParamsE,@function
        .size           _ZN7cutlass13device_kernelIN5flash19enable_sm80_to_sm89INS1_16FlashAttnFwdSm80INS1_25CollectiveMainloopFwdSm80ILi8ELi2ELb0EN4cute5tupleIJNS5_1CILi128EEENS7_ILi64EEENS7_ILi192EEEEEELi192ENS_6half_tEfNS_4arch4Sm80ELb0ELb1ELb0ELb1ELb0ELb1ELb1ELb0EEENS1_21CollectiveEpilogueFwdINS6_IJS8_SA_S9_EEENS6_IJNS7_ILi1EEESI_SI_EEESC_SE_Li256ELb1ELb1ELb0ELb0EEENS1_19SingleTileSchedulerILb1ELb0ELb1ELi128EEEEEEEEEvNT_6ParamsE,(.L_x_2604 - _ZN7cutlass13device_kernelIN5flash19enable_sm80_to_sm89INS1_16FlashAttnFwdSm80INS1_25CollectiveMainloopFwdSm80ILi8ELi2ELb0EN4cute5tupleIJNS5_1CILi128EEENS7_ILi64EEENS7_ILi192EEEEEELi192ENS_6half_tEfNS_4arch4Sm80ELb0ELb1ELb0ELb1ELb0ELb1ELb1ELb0EEENS1_21CollectiveEpilogueFwdINS6_IJS8_SA_S9_EEENS6_IJNS7_ILi1EEESI_SI_EEESC_SE_Li256ELb1ELb1ELb0ELb0EEENS1_19SingleTileSchedulerILb1ELb0ELb1ELi128EEEEEEEEEvNT_6ParamsE)
        .other          _ZN7cutlass13device_kernelIN5flash19enable_sm80_to_sm89INS1_16FlashAttnFwdSm80INS1_25CollectiveMainloopFwdSm80ILi8ELi2ELb0EN4cute5tupleIJNS5_1CILi128EEENS7_ILi64EEENS7_ILi192EEEEEELi192ENS_6half_tEfNS_4arch4Sm80ELb0ELb1ELb0ELb1ELb0ELb1ELb1ELb0EEENS1_21CollectiveEpilogueFwdINS6_IJS8_SA_S9_EEENS6_IJNS7_ILi1EEESI_SI_EEESC_SE_Li256ELb1ELb1ELb0ELb0EEENS1_19SingleTileSchedulerILb1ELb0ELb1ELi128EEEEEEEEEvNT_6ParamsE,@"STO_CUDA_ENTRY STV_DEFAULT"
_ZN7cutlass13device_kernelIN5flash19enable_sm80_to_sm89INS1_16FlashAttnFwdSm80INS1_25CollectiveMainloopFwdSm80ILi8ELi2ELb0EN4cute5tupleIJNS5_1CILi128EEENS7_ILi64EEENS7_ILi192EEEEEELi192ENS_6half_tEfNS_4arch4Sm80ELb0ELb1ELb0ELb1ELb0ELb1ELb1ELb0EEENS1_21CollectiveEpilogueFwdINS6_IJS8_SA_S9_EEENS6_IJNS7_ILi1EEESI_SI_EEESC_SE_Li256ELb1ELb1ELb0ELb0EEENS1_19SingleTileSchedulerILb1ELb0ELb1ELi128EEEEEEEEEvNT_6ParamsE:
        /* <DEDUP_REMOVED lines=16> */
.L_x_2208:
        /* <DEDUP_REMOVED lines=8> */
.L_x_2210:
[----:B------:R-:W-:-:S05]  /*0180*/  MOV R0, c[0x0][0x54c] ;  /* 0x0001530000007a02 */ /* 0x000fca0000000f00 */
.L_x_2209:
[----:B-----5:R-:W-:Y:S01]  /*0190*/  IMAD R0, R0, c[0x0][0x548], RZ ;  /* 0x0001520000007a24 */ /* 0x020fe200078e02ff */
[----:B------:R-:W-:-:S04]  /*01a0*/  SHF.L.U32 R133, R219, 0x7, RZ ;  /* 0x00000007db857819 */ /* 0x000fc800000006ff */
[----:B------:R-:W-:-:S04]  /*01b0*/  ISETP.GE.AND P0, PT, R133, R0, PT ;  /* 0x000000008500720c */ /* 0x000fc80003f06270 */
[----:B------:R-:W-:Y:S01]  /*01c0*/  SEL R196, R196, 0xffffffff, !P0 ;  /* 0xffffffffc4c47807 */ /* 0x000fe20004000000 */
[----:B------:R-:W-:Y:S05]  /*01d0*/  BRA `(.L_x_2211) ;  /* 0x0000012000007947 */ /* 0x000fea0003800000 */
.L_x_2207:
[----:B---3--:R-:W-:-:S04]  /*01e0*/  ISETP.NE.U32.AND P0, PT, RZ, c[0x0][0x568], PT ;  /* 0x00015a00ff007a0c */ /* 0x008fc80003f05070 */
[----:B------:R-:W-:-:S13]  /*01f0*/  ISETP.NE.AND.EX P0, PT, RZ, c[0x0][0x56c], PT, P0 ;  /* 0x00015b00ff007a0c */ /* 0x000fda0003f05300 */
[----:B------:R-:W-:Y:S05]  /*0200*/  @!P0 BRA `(.L_x_2212) ;  /* 0x0000002000008947 */ /* 0x000fea0003800000 */
[----:B------:R1:W5:Y:S01]  /*0210*/  LDG.E R0, [R4.64] ;  /* 0x0000000604007981 */ /* 0x000362000c1e1900 */
[----:B------:R-:W-:Y:S05]  /*0220*/  BRA `(.L_x_2213) ;  /* 0x0000009000007947 */ /* 0x000fea0003800000 */
.L_x_2212:
        /* <DEDUP_REMOVED lines=8> */
.L_x_2214:
[----:B------:R-:W-:-:S05]  /*02b0*/  MOV R0, c[0x0][0x54c] ;  /* 0x0001530000007a02 */ /* 0x000fca0000000f00 */
.L_x_2213:
[----:B-----5:R-:W-:Y:S01]  /*02c0*/  IMAD R0, R0, c[0x0][0x548], RZ ;  /* 0x0001520000007a24 */ /* 0x020fe200078e02ff */
[----:B------:R-:W-:-:S04]  /*02d0*/  SHF.L.U32 R133, R219, 0x7, RZ ;  /* 0x00000007db857819 */ /* 0x000fc800000006ff */
[----:B------:R-:W-:-:S04]  /*02e0*/  ISETP.GE.AND P0, PT, R133, R0, PT ;  /* 0x000000008500720c */ /* 0x000fc80003f06270 */
[----:B------:R-:W-:-:S04]  /*02f0*/  SEL R196, R196, 0xffffffff, !P0 ;  /* 0xffffffffc4c47807 */ /* 0x000fc80004000000 */
.L_x_2211:
        /* <DEDUP_REMOVED lines=17> */
[CC--:B------:R-:W-:Y:S01]  /*0410*/  @P2 IMAD.WIDE R14, R196.reuse, R3.reuse, c[0x0][0x370] ;  /* 0x0000dc00c40e2625 */ /* 0x0c0fe200078e0203 */
[----:B------:R-:W-:Y:S02]  /*0420*/  ISETP.NE.AND.EX P4, PT, RZ, c[0x0][0x35c], PT, P4 ;  /* 0x0000d700ff007a0c */ /* 0x000fe40003f85340 */
[----:B------:R-:W-:Y:S01]  /*0430*/  MOV R91, RZ ;  /* 0x000000ff005b7202 */ /* 0x000fe20000000f00 */
        /* <DEDUP_REMOVED lines=16> */
.L_x_2215:
[----:B-1----:R-:W-:-:S04]  /*0540*/  ISETP.NE.U32.AND P0, PT, RZ, c[0x0][0x368], PT ;  /* 0x0000da00ff007a0c */ /* 0x002fc80003f05070 */
[----:B------:R-:W-:-:S13]  /*0550*/  ISETP.NE.AND.EX P0, PT, RZ, c[0x0][0x36c], PT, P0 ;  /* 0x0000db00ff007a0c */ /* 0x000fda0003f05300 */
[----:B------:R-:W-:Y:S05]  /*0560*/  @!P0 BRA `(.L_x_2216) ;  /* 0x0000003000008947 */ /* 0x000fea0003800000 */
[----:B------:R-:W-:-:S06]  /*0570*/  IMAD.WIDE R6, R196, R3, c[0x0][0x368] ;  /* 0x0000da00c4067625 */ /* 0x000fcc00078e0203 */
[----:B------:R1:W5:Y:S01]  /*0580*/  LDG.E R6, [R6.64] ;  /* 0x0000000606067981 */ /* 0x000362000c1e1900 */
[----:B------:R-:W-:Y:S05]  /*0590*/  BRA `(.L_x_2217) ;  /* 0x0000004000007947 */ /* 0x000fea0003800000 */
.L_x_2216:
[----:B------:R-:W-:Y:S05]  /*05a0*/  @!P5 BRA `(.L_x_2217) ;  /* 0x000000300000d947 */ /* 0x000fea0003800000 */
[----:B------:R-:W2:Y:S04]  /*05b0*/  LDG.E R6, [R4.64] ;  /* 0x0000000604067981 */ /* 0x000ea8000c1e1900 */
[----:B------:R-:W2:Y:S02]  /*05c0*/  LDG.E R7, [R4.64+0x4] ;  /* 0x0000040604077981 */ /* 0x000ea4000c1e1900 */
[----:B--2---:R-:W-:Y:S02]  /*05d0*/  IADD3 R6, -R6, R7, RZ ;  /* 0x0000000706067210 */ /* 0x004fe40007ffe1ff */
.L_x_2217:
        /* <DEDUP_REMOVED lines=33> */
.L_x_2219:
[----:B------:R-:W-:-:S13]  /*07f0*/  ISETP.NE.AND P0, PT, R195, 0x1, PT ;  /* 0x00000001c300780c */ /* 0x000fda0003f05270 */
[----:B------:R-:W-:-:S05]  /*0800*/  @P0 IMAD.HI.U32 R4, R2, c[0x0][0x330], RZ ;  /* 0x0000cc0002040a27 */ /* 0x000fca00078e00ff */
[----:B------:R-:W-:-:S05]  /*0810*/  @P0 SHF.R.U32.HI R2, RZ, c[0x0][0x334], R4 ;  /* 0x0000cd00ff020a19 */ /* 0x000fca0000011604 */
.L_x_2220:
[----:B------:R-:W-:-:S05]  /*0820*/  IMAD R2, R2, R195, c[0x0][0x32c] ;  /* 0x0000cb0002027624 */ /* 0x000fca00078e02c3 */
[----:B------:R-:W-:Y:S02]  /*0830*/  IMNMX R5, R5, R2, PT ;  /* 0x0000000205057217 */ /* 0x000fe40003800200 */
.L_x_2218:
[----:B---3--:R-:W-:Y:S01]  /*0840*/  @P1 IMAD.HI.U32 R4, R133, c[0x0][0x2c8], RZ ;  /* 0x0000b20085041a27 */ /* 0x008fe200078e00ff */
[----:B-1----:R-:W-:-:S03]  /*0850*/  IADD3 R7, R194, 0x3f, RZ ;  /* 0x0000003fc2077810 */ /* 0x002fc60007ffe0ff */
[----:B------:R-:W-:Y:S01]  /*0860*/  IMAD.MOV.U32 R9, RZ, RZ, R133 ;  /* 0x000000ffff097224 */ /* 0x000fe200078e0085 */
[----:B------:R-:W-:Y:S01]  /*0870*/  @P1 SHF.R.U32.HI R9, RZ, c[0x0][0x2cc], R4 ;  /* 0x0000b300ff091a19 */ /* 0x000fe20000011604 */
[----:B------:R-:W-:Y:S01]  /*0880*/  IMAD.IADD R132, R194, 0x1, -R199 ;  /* 0x00000001c2847824 */ /* 0x000fe200078e0ac7 */
[----:B------:R-:W-:-:S03]  /*0890*/  SHF.R.S32.HI R2, RZ, 0x1f, R7 ;  /* 0x0000001fff027819 */ /* 0x000fc60000011407 */
[----:B------:R-:W-:Y:S01]  /*08a0*/  IMAD.IADD R4, R132, 0x1, R9 ;  /* 0x0000000184047824 */ /* 0x000fe200078e0209 */
[----:B------:R-:W-:-:S04]  /*08b0*/  LEA.HI R2, R2, R7, RZ, 0x6 ;  /* 0x0000000702027211 */ /* 0x000fc800078f30ff */
[----:B------:R-:W-:Y:S02]  /*08c0*/  SHF.R.S32.HI R89, RZ, 0x6, R2 ;  /* 0x00000006ff597819 */ /* 0x000fe40000011402 */
        /* <DEDUP_REMOVED lines=10> */
.L_x_2222:
[----:B------:R-:W-:-:S13]  /*0970*/  ISETP.NE.AND P0, PT, R195, 0x1, PT ;  /* 0x00000001c300780c */ /* 0x000fda0003f05270 */
[----:B------:R-:W-:-:S05]  /*0980*/  @P0 IMAD.HI.U32 R2, R4, c[0x0][0x330], RZ ;  /* 0x0000cc0004020a27 */ /* 0x000fca00078e00ff */
[----:B------:R-:W-:-:S05]  /*0990*/  @P0 SHF.R.U32.HI R4, RZ, c[0x0][0x334], R2 ;  /* 0x0000cd00ff040a19 */ /* 0x000fca0000011602 */
.L_x_2223:
[----:B------:R-:W-:-:S05]  /*09a0*/  IMAD R4, R4, c[0x0][0x32c], RZ ;  /* 0x0000cb0004047a24 */ /* 0x000fca00078e02ff */
[----:B------:R-:W-:Y:S02]  /*09b0*/  IMNMX R7, R7, R4, !PT ;  /* 0x0000000407077217 */ /* 0x000fe40007800200 */
.L_x_2221:
        /* <DEDUP_REMOVED lines=104> */
[----:B------:R-:W-:Y:S02]  /*1040*/  IMAD.IADD R156, R91, 0x1, R6 ;  /* 0x000000015b9c7824 */ /* 0x000fe400078e0206 */
[----:B------:R-:W-:-:S02]  /*1050*/  IMAD.SHL.U32 R105, R0, 0x20, RZ ;  /* 0x0000002000697824 */ /* 0x000fc400078e00ff */
        /* <DEDUP_REMOVED lines=11> */
[----:B------:R-:W-:Y:S01]  /*1110*/  SEL R168, R20, RZ, !P5 ;  /* 0x000000ff14a87207 */ /* 0x000fe20006800000 */
[----:B------:R-:W-:Y:S01]  /*1120*/  IMAD.WIDE.U32 R16, R156, c[0x0][0x1e0], RZ ;  /* 0x000078009c107a25 */ /* 0x000fe200078e00ff */
[----:B------:R-:W-:Y:S02]  /*1130*/  SEL R4, R21, RZ, !P5 ;  /* 0x000000ff15047207 */ /* 0x000fe40006800000 */
[----:B------:R-:W-:Y:S01]  /*1140*/  ISETP.GE.AND P5, PT, R8, c[0x0][0x1d4], PT ;  /* 0x0000750008007a0c */ /* 0x000fe20003fa6270 */
[----:B------:R-:W-:Y:S01]  /*1150*/  @P1 IMAD.X R8, R94, 0x1, R13, P4 ;  /* 0x000000015e081824 */ /* 0x000fe200020e060d */
[----:B------:R-:W-:Y:S01]  /*1160*/  ISETP.GE.AND P4, PT, R14, c[0x0][0x1d4], PT ;  /* 0x000075000e007a0c */ /* 0x000fe20003f86270 */
[----:B------:R-:W-:Y:S01]  /*1170*/  IMAD.WIDE.U32 R12, R18, R98, R150 ;  /* 0x00000062120c7225 */ /* 0x000fe200078e0096 */
[----:B------:R-:W-:-:S02]  /*1180*/  LOP3.LUT R10, R3, 0xfffffe00, R10, 0xf8, !PT ;  /* 0xfffffe00030a7812 */ /* 0x000fc400078ef80a */
[----:B------:R-:W-:Y:S01]  /*1190*/  @P1 LEA R20, P0, R15, c[0x0][0x220], 0x1 ;  /* 0x000088000f141a11 */ /* 0x000fe200078008ff */
[----:B------:R-:W-:Y:S02]  /*11a0*/  IMAD.IADD R7, R13, 0x1, R7 ;  /* 0x000000010d077824 */ /* 0x000fe400078e0207 */
[C---:B------:R-:W-:Y:S01]  /*11b0*/  @P2 IMAD.SHL.U32 R13, R10.reuse, 0x2, RZ ;  /* 0x000000020a0d2824 */ /* 0x040fe200078e00ff */
[----:B------:R-:W-:Y:S01]  /*11c0*/  @P1 LEA.HI.X R21, R15, c[0x0][0x224], R8, 0x1, P0 ;  /* 0x000089000f151a11 */ /* 0x000fe200000f0c08 */
[----:B------:R-:W-:Y:S01]  /*11d0*/  @P1 IMAD.SHL.U32 R3, R10, 0x2, RZ ;  /* 0x000000020a031824 */ /* 0x000fe200078e00ff */
[----:B------:R-:W-:Y:S01]  /*11e0*/  @P2 LEA R14, P0, R12, c[0x0][0x250], 0x1 ;  /* 0x000094000c0e2a11 */ /* 0x000fe200078008ff */
[----:B------:R-:W-:Y:S01]  /*11f0*/  @P2 IMAD.SHL.U32 R9, R10, 0x2, RZ ;  /* 0x000000020a092824 */ /* 0x000fe200078e00ff */
[----:B------:R-:W-:Y:S01]  /*1200*/  @!PT LDS RZ, [RZ] ;  /* 0x00000000fffff984 */ /* 0x000fe20000000800 */
[----:B------:R-:W-:Y:S01]  /*1210*/  @!PT LDS RZ, [RZ] ;  /* 0x00000000fffff984 */ /* 0x000fe20000000800 */
[----:B------:R-:W-:Y:S01]  /*1220*/  @!PT LDS RZ, [RZ] ;  /* 0x00000000fffff984 */ /* 0x000fe20000000800 */
[----:B------:R1:W-:Y:S01]  /*1230*/  @P2 LDGSTS.E.BYPASS.LTC128B.128 [R13+0xc100], [R22.64], !P5 ;  /* 0x0c100000160d2fae */ /* 0x0003e2000e901d46 */
[----:B------:R-:W-:Y:S01]  /*1240*/  IMAD R103, R4, c[0x0][0x1f0], RZ ;  /* 0x00007c0004677a24 */ /* 0x000fe200078e02ff */
[----:B------:R-:W-:Y:S01]  /*1250*/  @P2 LEA.HI.X R15, R12, c[0x0][0x254], R7, 0x1, P0 ;  /* 0x000095000c0f2a11 */ /* 0x000fe200000f0c07 */
[----:B------:R-:W-:Y:S01]  /*1260*/  IMAD R121, R4, c[0x0][0x218], RZ ;  /* 0x0000860004797a24 */ /* 0x000fe200078e02ff */
[----:B------:R1:W-:Y:S01]  /*1270*/  @P2 LDGSTS.E.BYPASS.LTC128B.128 [R13+0xe100], [R22.64+0x80], !P4 ;  /* 0x0e100080160d2fae */ /* 0x0003e2000e101d46 */
[----:B------:R-:W-:Y:S01]  /*1280*/  ISETP.GT.AND P0, PT, R18, R11, PT ;  /* 0x0000000b1200720c */ /* 0x000fe20003f04270 */
[----:B------:R-:W-:-:S02]  /*1290*/  IMAD R103, R168, c[0x0][0x1f4], R103 ;  /* 0x00007d00a8677a24 */ /* 0x000fc400078e0267 */
[----:B------:R1:W-:Y:S01]  /*12a0*/  @P2 LDGSTS.E.BYPASS.LTC128B.128 [R13+0x10100], [R22.64+0x100], !P3 ;  /* 0x10100100160d2fae */ /* 0x0003e2000d901d46 */
[----:B------:R-:W-:-:S03]  /*12b0*/  IMAD R121, R168, c[0x0][0x21c], R121 ;  /* 0x00008700a8797a24 */ /* 0x000fc600078e0279 */
[----:B------:R2:W-:Y:S04]  /*12c0*/  @P1 LDGSTS.E.BYPASS.LTC128B.128 [R3+0xd100], [R20.64], !P5 ;  /* 0x0d10000014031fae */ /* 0x0005e8000e901d46 */
[----:B------:R2:W-:Y:S02]  /*12d0*/  @P1 LDGSTS.E.BYPASS.LTC128B.128 [R3+0xf100], [R20.64+0x80], !P4 ;  /* 0x0f10008014031fae */ /* 0x0005e4000e101d46 */
[----:B------:R-:W-:Y:S02]  /*12e0*/  @P0 IADD3 R6, R2, -0x2, RZ ;  /* 0xfffffffe02060810 */ /* 0x000fe40007ffe0ff */
[----:B------:R2:W-:Y:S01]  /*12f0*/  @P1 LDGSTS.E.BYPASS.LTC128B.128 [R3+0x11100], [R20.64+0x100], !P3 ;  /* 0x1110010014031fae */ /* 0x0005e2000d901d46 */
[----:B------:R-:W-:Y:S02]  /*1300*/  SHF.R.S32.HI R2, RZ, 0x1f, R156 ;  /* 0x0000001fff027819 */ /* 0x000fe4000001149c */
[----:B------:R-:W-:Y:S01]  /*1310*/  @P0 SHF.R.S32.HI R8, RZ, 0x1f, R6 ;  /* 0x0000001fff080819 */ /* 0x000fe20000011406 */
[----:B------:R-:W0:Y:S01]  /*1320*/  LDGDEPBAR ;  /* 0x00000000000079af */ /* 0x000e220000000000 */
[----:B------:R-:W-:-:S03]  /*1330*/  @P0 IMAD R0, R95, R6, RZ ;  /* 0x000000065f000224 */ /* 0x000fc600078e02ff */
[----:B------:R-:W-:Y:S01]  /*1340*/  BAR.SYNC.DEFER_BLOCKING 0x0 ;  /* 0x0000000000007b1d */ /* 0x000fe20000010000 */
[----:B------:R-:W-:Y:S01]  /*1350*/  @P0 IMAD R0, R8, R97, R0 ;  /* 0x0000006108000224 */ /* 0x000fe200078e0200 */
[----:B------:R-:W-:-:S04]  /*1360*/  LEA.HI R8, R5, R84, RZ, 0x2 ;  /* 0x0000005405087211 */ /* 0x000fc800078f10ff */
[----:B------:R-:W-:Y:S01]  /*1370*/  SHF.R.S32.HI R111, RZ, 0x2, R8 ;  /* 0x00000002ff6f7819 */ /* 0x000fe20000011408 */
[----:B-1----:R-:W-:-:S04]  /*1380*/  @P0 IMAD.WIDE.U32 R22, R6, R97, R152 ;  /* 0x0000006106160225 */ /* 0x002fc800078e0098 */
[----:B------:R-:W-:Y:S02]  /*1390*/  @P0 IMAD.IADD R0, R23, 0x1, R0 ;  /* 0x0000000117000824 */ /* 0x000fe400078e0200 */
[----:B------:R-:W-:-:S04]  /*13a0*/  IMAD.WIDE.U32 R158, R111, c[0x0][0x1e0], RZ ;  /* 0x000078006f9e7a25 */ /* 0x000fc800078e00ff */
[----:B--2---:R-:W-:-:S04]  /*13b0*/  IMAD R3, R2, c[0x0][0x1e0], RZ ;  /* 0x0000780002037a24 */ /* 0x004fc800078e02ff */
[----:B------:R-:W-:Y:S01]  /*13c0*/  IMAD R24, R156, c[0x0][0x1e4], R3 ;  /* 0x000079009c187a24 */ /* 0x000fe200078e0203 */
[----:B------:R-:W-:Y:S01]  /*13d0*/  @!PT LDS RZ, [RZ] ;  /* 0x00000000fffff984 */ /* 0x000fe20000000800 */
[----:B------:R-:W-:Y:S01]  /*13e0*/  @!PT LDS RZ, [RZ] ;  /* 0x00000000fffff984 */ /* 0x000fe20000000800 */
[----:B------:R-:W-:Y:S01]  /*13f0*/  @!PT LDS RZ, [RZ] ;  /* 0x00000000fffff984 */ /* 0x000fe20000000800 */
[----:B------:R1:W-:Y:S01]  /*1400*/  @P2 LDGSTS.E.BYPASS.LTC128B.128 [R9+0x100], [R14.64], !P5 ;  /* 0x001000000e092fae */ /* 0x0003e2000e901d46 */
[----:B------:R-:W-:Y:S02]  /*1410*/  @P1 IMAD.SHL.U32 R3, R10, 0x2, RZ ;  /* 0x000000020a031824 */ /* 0x000fe400078e00ff */
[----:B------:R-:W-:Y:S01]  /*1420*/  IMAD.IADD R25, R17, 0x1, R24 ;  /* 0x0000000111197824 */ /* 0x000fe200078e0218 */
[----:B------:R1:W-:Y:S01]  /*1430*/  @P2 LDGSTS.E.BYPASS.LTC128B.128 [R9+0x2100], [R14.64+0x80], !P4 ;  /* 0x021000800e092fae */ /* 0x0003e2000e101d46 */
[----:B------:R-:W-:-:S03]  /*1440*/  IMAD.MOV.U32 R24, RZ, RZ, R16 ;  /* 0x000000ffff187224 */ /* 0x000fc600078e0010 */
[----:B------:R1:W-:Y:S01]  /*1450*/  @P2 LDGSTS.E.BYPASS.LTC128B.128 [R9+0x4100], [R14.64+0x100], !P3 ;  /* 0x041001000e092fae */ /* 0x0003e2000d901d46 */
[----:B------:R-:W-:Y:S01]  /*1460*/  @P1 IADD3 R12, P2, R105, R12, RZ ;  /* 0x0000000c690c1210 */ /* 0x000fe20007f5e0ff */
[----:B------:R-:W-:-:S04]  /*1470*/  IMAD.WIDE.U32 R24, R197, c[0x0][0x1e8], R24 ;  /* 0x00007a00c5187a25 */ /* 0x000fc800078e0018 */
[----:B------:R-:W-:Y:S01]  /*1480*/  @P1 IMAD.X R7, R104, 0x1, R7, P2 ;  /* 0x0000000168071824 */ /* 0x000fe200010e0607 */
[C---:B------:R-:W-:Y:S01]  /*1490*/  @P1 LEA R20, P2, R12.reuse, c[0x0][0x250], 0x1 ;  /* 0x000094000c141a11 */ /* 0x040fe200078408ff */
[----:B------:R-:W-:Y:S02]  /*14a0*/  IMAD.IADD R155, R25, 0x1, R154 ;  /* 0x00000001199b7824 */ /* 0x000fe400078e029a */
[----:B------:R-:W-:Y:S01]  /*14b0*/  IMAD.MOV.U32 R154, RZ, RZ, R24 ;  /* 0x000000ffff9a7224 */ /* 0x000fe200078e0018 */
[----:B------:R-:W-:Y:S01]  /*14c0*/  @P1 LEA.HI.X R21, R12, c[0x0][0x254], R7, 0x1, P2 ;  /* 0x000095000c151a11 */ /* 0x000fe200010f0c07 */
[----:B------:R-:W-:Y:S01]  /*14d0*/  IMAD.MOV.U32 R12, RZ, RZ, c[0x0][0x27c] ;  /* 0x00009f00ff0c7624 */ /* 0x000fe200078e00ff */
[----:B------:R-:W-:Y:S01]  /*14e0*/  LOP3.LUT R7, R8, 0xfffffffc, RZ, 0xc0, !PT ;  /* 0xfffffffc08077812 */ /* 0x000fe200078ec0ff */
[----:B------:R-:W-:Y:S01]  /*14f0*/  IMAD R24, R86, c[0x0][0x210], RZ ;  /* 0x0000840056187a24 */ /* 0x000fe200078e02ff */
[----:B------:R-:W-:Y:S01]  /*1500*/  SHF.R.S32.HI R8, RZ, 0x1f, R8 ;  /* 0x0000001fff087819 */ /* 0x000fe20000011408 */
[----:B------:R2:W-:Y:S01]  /*1510*/  @P1 LDGSTS.E.BYPASS.LTC128B.128 [R3+0x1100], [R20.64], !P5 ;  /* 0x0110000014031fae */ /* 0x0005e2000e901d46 */
[----:B------:R-:W-:-:S02]  /*1520*/  IMAD.SHL.U32 R12, R12, 0x2, RZ ;  /* 0x000000020c0c7824 */ /* 0x000fc400078e00ff */
[----:B------:R-:W-:Y:S01]  /*1530*/  LEA.HI R8, R8, R111, RZ, 0x3 ;  /* 0x0000006f08087211 */ /* 0x000fe200078f18ff */
[----:B------:R2:W-:Y:S01]  /*1540*/  @P1 LDGSTS.E.BYPASS.LTC128B.128 [R3+0x3100], [R20.64+0x80], !P4 ;  /* 0x0310008014031fae */ /* 0x0005e2000e101d46 */
[----:B------:R-:W-:Y:S02]  /*1550*/  IMAD R24, R197, c[0x0][0x214], R24 ;  /* 0x00008500c5187a24 */ /* 0x000fe400078e0218 */
[----:B------:R-:W-:Y:S01]  /*1560*/  LOP3.LUT R8, R8, 0xfffffff8, RZ, 0xc0, !PT ;  /* 0xfffffff808087812 */ /* 0x000fe200078ec0ff */
[----:B------:R2:W-:Y:S01]  /*1570*/  @P1 LDGSTS.E.BYPASS.LTC128B.128 [R3+0x5100], [R20.64+0x100], !P3 ;  /* 0x0510010014031fae */ /* 0x0005e2000d901d46 */
[----:B------:R-:W-:Y:S01]  /*1580*/  ISETP.LE.AND P1, PT, R102, c[0x0][0x27c], PT ;  /* 0x00009f0066007a0c */ /* 0x000fe20003f23270 */
[----:B------:R-:W-:Y:S01]  /*1590*/  IMAD.WIDE.U32 R154, R168, c[0x0][0x1f0], R154 ;  /* 0x00007c00a89a7a25 */ /* 0x000fe200078e009a */
[----:B-1----:R-:W-:Y:S01]  /*15a0*/  @P0 LEA R14, P2, R22, c[0x0][0x220], 0x1 ;  /* 0x00008800160e0a11 */ /* 0x002fe200078408ff */
[----:B------:R-:W0:Y:S01]  /*15b0*/  LDGDEPBAR ;  /* 0x00000000000079af */ /* 0x000e220000000000 */
[----:B------:R-:W-:Y:S01]  /*15c0*/  IADD3 R9, -R12, c[0x0][0x1d4], RZ ;  /* 0x000075000c097a10 */ /* 0x000fe20007ffe1ff */
[----:B------:R-:W-:Y:S01]  /*15d0*/  IMAD.IADD R8, R111, 0x1, -R8 ;  /* 0x000000016f087824 */ /* 0x000fe200078e0a08 */
[----:B------:R-:W-:Y:S01]  /*15e0*/  @P0 LEA.HI.X R15, R22, c[0x0][0x224], R0, 0x1, P2 ;  /* 0x00008900160f0a11 */ /* 0x000fe200010f0c00 */
[----:B------:R-:W-:Y:S01]  /*15f0*/  IMAD.IADD R103, R155, 0x1, R103 ;  /* 0x000000019b677824 */ /* 0x000fe200078e0267 */
[----:B------:R-:W-:Y:S01]  /*1600*/  P2R R0, PR, RZ, 0x2 ;  /* 0x00000002ff007803 */ /* 0x000fe20000000000 */
[----:B------:R-:W-:Y:S01]  /*1610*/  @P0 IMAD.SHL.U32 R0, R10, 0x2, RZ ;  /* 0x000000020a000824 */ /* 0x000fe200078e00ff */
[----:B------:R-:W-:-:S02]  /*1620*/  @P0 LEA R26, P1, R99, R14, 0x1 ;  /* 0x0000000e631a0211 */ /* 0x000fc400078208ff */
[C---:B------:R-:W-:Y:S01]  /*1630*/  LOP3.LUT P6, RZ, R8.reuse, 0x4, RZ, 0xc0, !PT ;  /* 0x0000000408ff7812 */ /* 0x040fe200078cc0ff */
[----:B------:R-:W-:Y:S01]  /*1640*/  IMAD.SHL.U32 R8, R8, 0x40, RZ ;  /* 0x0000004008087824 */ /* 0x000fe200078e00ff */
[----:B------:R-:W-:Y:S01]  /*1650*/  @P0 LEA.HI.X R27, R99, R15, R94, 0x1, P1 ;  /* 0x0000000f631b0211 */ /* 0x000fe200008f0c5e */
[----:B------:R1:W-:Y:S03]  /*1660*/  @P0 LDGSTS.E.BYPASS.LTC128B.128 [R0+0x12100], [R14.64], !P5 ;  /* 0x121000000e000fae */ /* 0x0003e6000e901d46 */
[----:B------:R-:W-:Y:S01]  /*1670*/  LOP3.LUT R8, R8, 0x1c0, RZ, 0xc0, !PT ;  /* 0x000001c008087812 */ /* 0x000fe200078ec0ff */
[----:B------:R1:W-:Y:S04]  /*1680*/  @P0 LDGSTS.E.BYPASS.LTC128B.128 [R0+0x14100], [R14.64+0x80], !P4 ;  /* 0x141000800e000fae */ /* 0x0003e8000e101d46 */
[----:B------:R1:W-:Y:S01]  /*1690*/  @P0 LDGSTS.E.BYPASS.LTC128B.128 [R0+0x16100], [R14.64+0x100], !P3 ;  /* 0x161001000e000fae */ /* 0x0003e2000d901d46 */
[----:B--2---:R-:W-:-:S03]  /*16a0*/  IMAD.IADD R20, R84, 0x1, -R7 ;  /* 0x0000000154147824 */ /* 0x004fc600078e0a07 */
[----:B------:R2:W-:Y:S01]  /*16b0*/  @P0 LDGSTS.E.BYPASS.LTC128B.128 [R0+0x13100], [R26.64], !P5 ;  /* 0x131000001a000fae */ /* 0x0005e2000e901d46 */
[----:B------:R-:W-:Y:S01]  /*16c0*/  SHF.R.S32.HI R3, RZ, 0x1f, R111 ;  /* 0x0000001fff037819 */ /* 0x000fe2000001146f */
[C---:B------:R-:W-:Y:S02]  /*16d0*/  IMAD.SHL.U32 R22, R20.reuse, 0x8, RZ ;  /* 0x0000000814167824 */ /* 0x040fe400078e00ff */
[----:B------:R2:W-:Y:S01]  /*16e0*/  @P0 LDGSTS.E.BYPASS.LTC128B.128 [R0+0x15100], [R26.64+0x80], !P4 ;  /* 0x151000801a000fae */ /* 0x0005e2000e101d46 */
[----:B------:R-:W-:Y:S02]  /*16f0*/  IMAD.SHL.U32 R20, R20, 0x4, RZ ;  /* 0x0000000414147824 */ /* 0x000fe400078e00ff */
[C---:B------:R-:W-:Y:S01]  /*1700*/  IMAD R162, R3.reuse, c[0x0][0x290], RZ ;  /* 0x0000a40003a27a24 */ /* 0x040fe200078e02ff */
[----:B------:R2:W-:Y:S01]  /*1710*/  @P0 LDGSTS.E.BYPASS.LTC128B.128 [R0+0x17100], [R26.64+0x100], !P3 ;  /* 0x171001001a000fae */ /* 0x0005e2000d901d46 */
[----:B------:R-:W-:Y:S01]  /*1720*/  ISETP.GE.AND P0, PT, R22, c[0x0][0x27c], PT ;  /* 0x00009f0016007a0c */ /* 0x000fe20003f06270 */
[----:B------:R-:W-:Y:S01]  /*1730*/  IMAD R160, R3, c[0x0][0x280], RZ ;  /* 0x0000a00003a07a24 */ /* 0x000fe200078e02ff */
[C---:B------:R-:W-:Y:S01]  /*1740*/  IADD3 R19, R20.reuse, 0x20, RZ ;  /* 0x0000002014137810 */ /* 0x040fe20007ffe0ff */
[----:B------:R-:W0:Y:S01]  /*1750*/  LDGDEPBAR ;  /* 0x00000000000079af */ /* 0x000e220000000000 */
[----:B------:R-:W-:Y:S01]  /*1760*/  SEL R7, RZ, c[0x0][0x27c], !P0 ;  /* 0x00009f00ff077a07 */ /* 0x000fe20004000000 */
[C---:B------:R-:W-:Y:S01]  /*1770*/  IMAD R162, R111.reuse, c[0x0][0x294], R162 ;  /* 0x0000a5006fa27a24 */ /* 0x040fe200078e02a2 */
[C---:B------:R-:W-:Y:S01]  /*1780*/  IADD3 R17, R20.reuse, 0x40, RZ ;  /* 0x0000004014117810 */ /* 0x040fe20007ffe0ff */
[----:B------:R-:W-:Y:S01]  /*1790*/  IMAD.IADD R16, R20, 0x1, R19 ;  /* 0x0000000114107824 */ /* 0x000fe200078e0213 */
[----:B------:R-:W-:Y:S01]  /*17a0*/  SEL R13, R12, R9, !P0 ;  /* 0x000000090c0d7207 */ /* 0x000fe20004000000 */
[----:B------:R-:W-:Y:S01]  /*17b0*/  IMAD.IADD R7, R22, 0x1, R7 ;  /* 0x0000000116077824 */ /* 0x000fe200078e0207 */
[----:B------:R-:W-:Y:S01]  /*17c0*/  SHF.R.S32.HI R23, RZ, 0x1f, R22 ;  /* 0x0000001fff177819 */ /* 0x000fe20000011416 */
[----:B------:R-:W-:Y:S01]  /*17d0*/  IMAD R160, R111, c[0x0][0x284], R160 ;  /* 0x0000a1006fa07a24 */ /* 0x000fe200078e02a0 */
[----:B------:R-:W-:-:S02]  /*17e0*/  ISETP.GE.AND P1, PT, R16, c[0x0][0x27c], PT ;  /* 0x00009f0010007a0c */ /* 0x000fc40003f26270 */
[----:B------:R-:W-:Y:S01]  /*17f0*/  SHF.R.S32.HI R110, RZ, 0x1f, R7 ;  /* 0x0000001fff6e7819 */ /* 0x000fe20000011407 */
[----:B-1----:R-:W-:Y:S01]  /*1800*/  IMAD.IADD R15, R20, 0x1, R17 ;  /* 0x00000001140f7824 */ /* 0x002fe200078e0211 */
[----:B------:R-:W-:Y:S01]  /*1810*/  SEL R6, R12, R9, !P1 ;  /* 0x000000090c067207 */ /* 0x000fe20004800000 */
[C-C-:B------:R-:W-:Y:S01]  /*1820*/  IMAD.WIDE.U32 R166, R111.reuse, c[0x0][0x290], R22.reuse ;  /* 0x0000a4006fa67a25 */ /* 0x140fe200078e0016 */
[CC--:B------:R-:W-:Y:S02]  /*1830*/  LEA.HI R139, R110.reuse, R7.reuse, RZ, 0x3 ;  /* 0x000000076e8b7211 */ /* 0x0c0fe400078f18ff */
[----:B------:R-:W-:Y:S01]  /*1840*/  LEA.HI R110, R110, R7, RZ, 0x6 ;  /* 0x000000076e6e7211 */ /* 0x000fe200078f30ff */
[----:B------:R-:W-:Y:S01]  /*1850*/  IMAD.WIDE.U32 R164, R111, c[0x0][0x280], R22 ;  /* 0x0000a0006fa47a25 */ /* 0x000fe200078e0016 */
[----:B------:R-:W-:Y:S02]  /*1860*/  SEL R7, RZ, c[0x0][0x27c], !P1 ;  /* 0x00009f00ff077a07 */ /* 0x000fe40004800000 */
[----:B------:R-:W-:Y:S01]  /*1870*/  IADD3 R156, P1, R156, R111, RZ ;  /* 0x0000006f9c9c7210 */ /* 0x000fe20007f3e0ff */
[----:B------:R-:W-:Y:S01]  /*1880*/  IMAD.SHL.U32 R110, R110, 0x40, RZ ;  /* 0x000000406e6e7824 */ /* 0x000fe200078e00ff */
[----:B------:R-:W-:Y:S01]  /*1890*/  ISETP.GE.AND P0, PT, R15, c[0x0][0x27c], PT ;  /* 0x00009f000f007a0c */ /* 0x000fe20003f06270 */
[----:B------:R-:W-:Y:S01]  /*18a0*/  IMAD.IADD R7, R7, 0x1, R16 ;  /* 0x0000000107077824 */ /* 0x000fe200078e0210 */
[----:B------:R-:W-:Y:S01]  /*18b0*/  SHF.R.S32.HI R113, RZ, 0x1f, R6 ;  /* 0x0000001fff717819 */ /* 0x000fe20000011406 */
[----:B------:R-:W-:Y:S01]  /*18c0*/  IMAD.X R157, R2, 0x1, R3, P1 ;  /* 0x00000001029d7824 */ /* 0x000fe200008e0603 */
[----:B--2---:R-:W-:Y:S01]  /*18d0*/  SHF.R.S32.HI R0, RZ, 0x1f, R13 ;  /* 0x0000001fff007819 */ /* 0x004fe2000001140d */
[----:B------:R-:W-:Y:S01]  /*18e0*/  IMAD R2, R3, c[0x0][0x1e0], RZ ;  /* 0x0000780003027a24 */ /* 0x000fe200078e02ff */
[----:B------:R-:W-:Y:S01]  /*18f0*/  LEA.HI R113, R113, R6, RZ, 0x4 ;  /* 0x0000000671717211 */ /* 0x000fe200078f20ff */
[----:B------:R-:W-:Y:S01]  /*1900*/  IMAD.IADD R167, R167, 0x1, R162 ;  /* 0x00000001a7a77824 */ /* 0x000fe200078e02a2 */
[----:B------:R-:W-:Y:S01]  /*1910*/  SEL R9, R12, R9, !P0 ;  /* 0x000000090c097207 */ /* 0x000fe20004000000 */
[----:B------:R-:W-:Y:S01]  /*1920*/  IMAD R3, R111, c[0x0][0x1e4], R2 ;  /* 0x000079006f037a24 */ /* 0x000fe200078e0202 */
[----:B------:R-:W-:Y:S01]  /*1930*/  SEL R2, RZ, c[0x0][0x27c], !P0 ;  /* 0x00009f00ff027a07 */ /* 0x000fe20004000000 */
[----:B------:R-:W-:Y:S01]  /*1940*/  IMAD.IADD R165, R165, 0x1, R160 ;  /* 0x00000001a5a57824 */ /* 0x000fe200078e02a0 */
[----:B------:R-:W-:Y:S01]  /*1950*/  LEA.HI R0, R0, R13, RZ, 0x4 ;  /* 0x0000000d00007211 */ /* 0x000fe200078f20ff */
[----:B------:R-:W-:Y:S01]  /*1960*/  IMAD.IADD R106, R159, 0x1, R3 ;  /* 0x000000019f6a7824 */ /* 0x000fe200078e0203 */
[----:B------:R-:W-:Y:S01]  /*1970*/  SHF.R.S32.HI R6, RZ, 0x1f, R7 ;  /* 0x0000001fff067819 */ /* 0x000fe20000011407 */
[----:B------:R-:W-:Y:S01]  /*1980*/  IMAD.IADD R3, R2, 0x1, R15 ;  /* 0x0000000102037824 */ /* 0x000fe200078e020f */
[----:B------:R-:W-:Y:S01]  /*1990*/  SHF.R.S32.HI R112, RZ, 0x1f, R9 ;  /* 0x0000001fff707819 */ /* 0x000fe20000011409 */
[----:B------:R-:W-:Y:S01]  /*19a0*/  IMAD.WIDE.U32 R12, R197, c[0x0][0x210], R22 ;  /* 0x00008400c50c7a25 */ /* 0x000fe200078e0016 */
[----:B------:R-:W-:-:S02]  /*19b0*/  LEA.HI R138, R6, R7, RZ, 0x3 ;  /* 0x00000007068a7211 */ /* 0x000fc400078f18ff */
[----:B------:R-:W-:Y:S01]  /*19c0*/  SHF.R.S32.HI R108, RZ, 0x1f, R3 ;  /* 0x0000001fff6c7819 */ /* 0x000fe20000011403 */
[----:B------:R-:W-:Y:S01]  /*19d0*/  IMAD.IADD R25, R13, 0x1, R24 ;  /* 0x000000010d197824 */ /* 0x000fe200078e0218 */
[----:B------:R-:W-:Y:S01]  /*19e0*/  LEA.HI R6, R6, R7, RZ, 0x6 ;  /* 0x0000000706067211 */ /* 0x000fe200078f30ff */
[----:B------:R-:W-:Y:S01]  /*19f0*/  IMAD.MOV.U32 R24, RZ, RZ, R12 ;  /* 0x000000ffff187224 */ /* 0x000fe200078e000c */
[----:B------:R-:W-:Y:S01]  /*1a00*/  LEA.HI R2, R5, R84, RZ, 0x5 ;  /* 0x0000005405027211 */ /* 0x000fe200078f28ff */
[----:B-----5:R-:W-:Y:S01]  /*1a10*/  IMAD.WIDE.U32 R166, R85, c[0x0][0x290], R166 ;  /* 0x0000a40055a67a25 */ /* 0x020fe200078e00a6 */
[CC--:B------:R-:W-:Y:S02]  /*1a20*/  LEA.HI R137, R108.reuse, R3.reuse, RZ, 0x3 ;  /* 0x000000036c897211 */ /* 0x0c0fe400078f18ff */
[----:B------:R-:W-:Y:S01]  /*1a30*/  LEA.HI R108, R108, R3, RZ, 0x6 ;  /* 0x000000036c6c7211 */ /* 0x000fe200078f30ff */
[----:B------:R-:W-:Y:S01]  /*1a40*/  IMAD.SHL.U32 R2, R2, 0x10, RZ ;  /* 0x0000001002027824 */ /* 0x000fe200078e00ff */
[----:B------:R-:W-:Y:S01]  /*1a50*/  SHF.R.U32.HI R3, RZ, 0x3, R8 ;  /* 0x00000003ff037819 */ /* 0x000fe20000011608 */
[----:B------:R-:W-:Y:S01]  /*1a60*/  IMAD.SHL.U32 R6, R6, 0x40, RZ ;  /* 0x0000004006067824 */ /* 0x000fe200078e00ff */
[----:B------:R-:W-:Y:S01]  /*1a70*/  LOP3.LUT R12, R8, 0x38, R139, 0xf8, !PT ;  /* 0x00000038080c7812 */ /* 0x000fe200078ef88b */
[----:B------:R-:W-:Y:S01]  /*1a80*/  IMAD.SHL.U32 R108, R108, 0x40, RZ ;  /* 0x000000406c6c7824 */ /* 0x000fe200078e00ff */
[----:B------:R-:W-:Y:S01]  /*1a90*/  LEA.HI R112, R112, R9, RZ, 0x4 ;  /* 0x0000000970707211 */ /* 0x000fe200078f20ff */
[----:B------:R-:W-:Y:S01]  /*1aa0*/  IMAD.WIDE.U32 R168, R168, c[0x0][0x218], R24 ;  /* 0x00008600a8a87a25 */ /* 0x000fe200078e0018 */
[----:B------:R-:W-:-:S02]  /*1ab0*/  LOP3.LUT R7, R12, R3, RZ, 0x3c, !PT ;  /* 0x000000030c077212 */ /* 0x000fc400078e3cff */
[C---:B------:R-:W-:Y:S01]  /*1ac0*/  LOP3.LUT R14, R8.reuse, 0x38, R138, 0xf8, !PT ;  /* 0x00000038080e7812 */ /* 0x040fe200078ef88a */
[----:B------:R-:W-:Y:S01]  /*1ad0*/  IMAD.WIDE.U32 R164, R85, c[0x0][0x280], R164 ;  /* 0x0000a00055a47a25 */ /* 0x000fe200078e00a4 */
[----:B------:R-:W-:Y:S02]  /*1ae0*/  SHF.R.S32.HI R0, RZ, 0x4, R0 ;  /* 0x00000004ff007819 */ /* 0x000fe40000011400 */
[----:B------:R-:W-:Y:S01]  /*1af0*/  LOP3.LUT R12, R8, 0x38, R137, 0xf8, !PT ;  /* 0x00000038080c7812 */ /* 0x000fe200078ef889 */
[----:B------:R-:W-:Y:S01]  /*1b00*/  IMAD.IADD R121, R169, 0x1, R121 ;  /* 0x00000001a9797824 */ /* 0x000fe200078e0279 */
[----:B------:R-:W-:Y:S02]  /*1b10*/  SHF.R.S32.HI R113, RZ, 0x4, R113 ;  /* 0x00000004ff717819 */ /* 0x000fe40000011471 */
[----:B------:R-:W-:Y:S02]  /*1b20*/  SHF.R.S32.HI R112, RZ, 0x4, R112 ;  /* 0x00000004ff707819 */ /* 0x000fe40000011470 */
[----:B------:R-:W-:-:S02]  /*1b30*/  LOP3.LUT R2, R2, 0xfffffe00, RZ, 0xc0, !PT ;  /* 0xfffffe0002027812 */ /* 0x000fc400078ec0ff */
[----:B------:R-:W-:Y:S02]  /*1b40*/  LOP3.LUT R6, R6, 0xfffff000, RZ, 0xc0, !PT ;  /* 0xfffff00006067812 */ /* 0x000fe400078ec0ff */
[-C--:B------:R-:W-:Y:S02]  /*1b50*/  LOP3.LUT R109, R14, R3.reuse, RZ, 0x3c, !PT ;  /* 0x000000030e6d7212 */ /* 0x080fe400078e3cff */
[----:B------:R-:W-:Y:S02]  /*1b60*/  LOP3.LUT R108, R108, 0xfffff000, RZ, 0xc0, !PT ;  /* 0xfffff0006c6c7812 */ /* 0x000fe400078ec0ff */
        /* <DEDUP_REMOVED lines=34> */
[----:B------:R-:W-:Y:S02]  /*1d90*/  SHF.R.S32.HI R21, RZ, 0x1f, R20 ;  /* 0x0000001fff157819 */ /* 0x000fe40000011414 */
[--C-:B------:R-:W-:Y:S02]  /*1da0*/  IADD3 R110, R7, R110, R2.reuse ;  /* 0x0000006e076e7210 */ /* 0x100fe40007ffe002 */
[----:B------:R-:W-:Y:S01]  /*1db0*/  IADD3 R115, R115, R6, R2 ;  /* 0x0000000673737210 */ /* 0x000fe20007ffe002 */
[----:B------:R-:W-:Y:S01]  /*1dc0*/  IMAD.WIDE.U32 R28, R111, c[0x0][0x290], R20 ;  /* 0x0000a4006f1c7a25 */ /* 0x000fe200078e0014 */
[--C-:B------:R-:W-:Y:S02]  /*1dd0*/  IADD3 R114, R5, R114, R2.reuse ;  /* 0x0000007205727210 */ /* 0x100fe40007ffe002 */
[----:B------:R-:W-:Y:S01]  /*1de0*/  IADD3 R136, R3, R136, R2 ;  /* 0x0000008803887210 */ /* 0x000fe20007ffe002 */
[----:B------:R-:W-:Y:S01]  /*1df0*/  IMAD.WIDE.U32 R26, R111, c[0x0][0x280], R20 ;  /* 0x0000a0006f1a7a25 */ /* 0x000fe200078e0014 */
[----:B------:R-:W-:-:S02]  /*1e00*/  SHF.R.S32.HI R2, RZ, 0x1f, R85 ;  /* 0x0000001fff027819 */ /* 0x000fc40000011455 */
[----:B------:R-:W-:Y:S01]  /*1e10*/  IADD3 R101, P1, P0, R154, R158, R22 ;  /* 0x0000009e9a657210 */ /* 0x000fe2000783e016 */
[----:B------:R-:W-:Y:S01]  /*1e20*/  IMAD.IADD R163, R162, 0x1, R29 ;  /* 0x00000001a2a37824 */ /* 0x000fe200078e021d */
[----:B------:R-:W-:Y:S01]  /*1e30*/  LOP3.LUT R139, R139, 0xfffffff8, RZ, 0xc0, !PT ;  /* 0xfffffff88b8b7812 */ /* 0x000fe200078ec0ff */
[----:B------:R-:W-:Y:S01]  /*1e40*/  IMAD.IADD R161, R160, 0x1, R27 ;  /* 0x00000001a0a17824 */ /* 0x000fe200078e021b */
[----:B------:R-:W-:Y:S01]  /*1e50*/  IADD3.X R100, R103, R106, R23, P1, P0 ;  /* 0x0000006a67647210 */ /* 0x000fe20000fe0417 */
[----:B------:R-:W-:Y:S01]  /*1e60*/  IMAD R4, R2, c[0x0][0x290], RZ ;  /* 0x0000a40002047a24 */ /* 0x000fe200078e02ff */
[----:B------:R-:W-:Y:S01]  /*1e70*/  ISETP.NE.AND P0, PT, RZ, UR4, PT ;  /* 0x00000004ff007c0c */ /* 0x000fe2000bf05270 */
[----:B------:R-:W-:Y:S01]  /*1e80*/  IMAD.MOV.U32 R162, RZ, RZ, R28 ;  /* 0x000000ffffa27224 */ /* 0x000fe200078e001c */
[----:B------:R-:W-:Y:S01]  /*1e90*/  LOP3.LUT R138, R138, 0xfffffff8, RZ, 0xc0, !PT ;  /* 0xfffffff88a8a7812 */ /* 0x000fe200078ec0ff */
[----:B------:R-:W-:Y:S01]  /*1ea0*/  IMAD.MOV.U32 R160, RZ, RZ, R26 ;  /* 0x000000ffffa07224 */ /* 0x000fe200078e001a */
[----:B------:R-:W-:Y:S01]  /*1eb0*/  LOP3.LUT R137, R137, 0xfffffff8, RZ, 0xc0, !PT ;  /* 0xfffffff889897812 */ /* 0x000fe200078ec0ff */
[----:B------:R-:W-:Y:S01]  /*1ec0*/  IMAD R2, R2, c[0x0][0x280], RZ ;  /* 0x0000a00002027a24 */ /* 0x000fe200078e02ff */
[-C--:B------:R-:W-:Y:S01]  /*1ed0*/  SHF.L.U64.HI R123, R12, R131.reuse, c[0x0][0x294] ;  /* 0x0000a5000c7b7619 */ /* 0x080fe20000010283 */
[----:B------:R-:W-:Y:S01]  /*1ee0*/  IMAD.MOV.U32 R6, RZ, RZ, c[0x0][0x1e0] ;  /* 0x00007800ff067624 */ /* 0x000fe200078e00ff */
[-C--:B------:R-:W-:Y:S01]  /*1ef0*/  SHF.L.U64.HI R127, R8, R131.reuse, c[0x0][0x284] ;  /* 0x0000a100087f7619 */ /* 0x080fe20000010283 */
[C---:B------:R-:W-:Y:S01]  /*1f00*/  IMAD R117, R85.reuse, c[0x0][0x294], R4 ;  /* 0x0000a50055757a24 */ /* 0x040fe200078e0204 */
[----:B------:R-:W-:Y:S01]  /*1f10*/  P2R R143, PR, RZ, 0x1 ;  /* 0x00000001ff8f7803 */ /* 0x000fe20000000000 */
[C---:B------:R-:W-:Y:S01]  /*1f20*/  IMAD R3, R85.reuse, c[0x0][0x284], R2 ;  /* 0x0000a10055037a24 */ /* 0x040fe200078e0202 */
[----:B------:R-:W-:Y:S01]  /*1f30*/  SHF.L.U64.HI R131, R6, R131, c[0x0][0x1e4] ;  /* 0x0000790006837619 */ /* 0x000fe20000010283 */
[----:B------:R-:W-:Y:S01]  /*1f40*/  IMAD.WIDE.U32 R162, R85, c[0x0][0x290], R162 ;  /* 0x0000a40055a27a25 */ /* 0x000fe200078e00a2 */
[----:B------:R-:W-:-:S02]  /*1f50*/  IADD3 R142, R22, 0x60, RZ ;  /* 0x00000060168e7810 */ /* 0x000fc40007ffe0ff */
[C---:B------:R-:W-:Y:S01]  /*1f60*/  IADD3 R141, R22.reuse, 0x80, RZ ;  /* 0x00000080168d7810 */ /* 0x040fe20007ffe0ff */
[----:B------:R-:W-:Y:S01]  /*1f70*/  IMAD.WIDE.U32 R160, R85, c[0x0][0x280], R160 ;  /* 0x0000a00055a07a25 */ /* 0x000fe200078e00a0 */
[----:B------:R-:W-:Y:S02]  /*1f80*/  IADD3 R140, R22, 0xa0, RZ ;  /* 0x000000a0168c7810 */ /* 0x000fe40007ffe0ff */
[C---:B------:R-:W-:Y:S01]  /*1f90*/  IADD3 R14, R20.reuse, 0x30, RZ ;  /* 0x00000030140e7810 */ /* 0x040fe20007ffe0ff */
[----:B------:R-:W-:Y:S01]  /*1fa0*/  IMAD.IADD R119, R167, 0x1, R117 ;  /* 0x00000001a7777824 */ /* 0x000fe200078e0275 */
[----:B------:R-:W-:Y:S01]  /*1fb0*/  IADD3 R13, R20, 0x50, RZ ;  /* 0x00000050140d7810 */ /* 0x000fe20007ffe0ff */
[----:B------:R-:W-:Y:S01]  /*1fc0*/  IMAD.SHL.U32 R135, R6, 0x40, RZ ;  /* 0x0000004006877824 */ /* 0x000fe200078e00ff */
[----:B------:R-:W-:Y:S01]  /*1fd0*/  IADD3 R12, R20, 0x10, RZ ;  /* 0x00000010140c7810 */ /* 0x000fe20007ffe0ff */
[----:B------:R-:W-:Y:S01]  /*1fe0*/  IMAD.IADD R117, R117, 0x1, R163 ;  /* 0x0000000175757824 */ /* 0x000fe200078e02a3 */
[----:B------:R-:W-:Y:S01]  /*1ff0*/  SHF.R.S32.HI R134, RZ, 0x1f, R139 ;  /* 0x0000001fff867819 */ /* 0x000fe2000001148b */
[----:B------:R-:W-:Y:S01]  /*2000*/  IMAD.IADD R118, R165, 0x1, R3 ;  /* 0x00000001a5767824 */ /* 0x000fe200078e0203 */
[----:B------:R-:W-:Y:S01]  /*2010*/  SHF.R.S32.HI R126, RZ, 0x1f, R107 ;  /* 0x0000001fff7e7819 */ /* 0x000fe2000001146b */
[----:B------:R-:W-:Y:S01]  /*2020*/  IMAD.IADD R116, R3, 0x1, R161 ;  /* 0x0000000103747824 */ /* 0x000fe200078e02a1 */
[----:B------:R-:W-:-:S02]  /*2030*/  SHF.R.S32.HI R130, RZ, 0x1f, R138 ;  /* 0x0000001fff827819 */ /* 0x000fc4000001148a */
[----:B------:R-:W-:Y:S02]  /*2040*/  SHF.R.S32.HI R128, RZ, 0x1f, R137 ;  /* 0x0000001fff807819 */ /* 0x000fe40000011489 */
[----:B------:R-:W-:Y:S02]  /*2050*/  SHF.R.S32.HI R124, RZ, 0x1f, R113 ;  /* 0x0000001fff7c7819 */ /* 0x000fe40000011471 */
[----:B------:R-:W-:Y:S02]  /*2060*/  SHF.R.S32.HI R122, RZ, 0x1f, R112 ;  /* 0x0000001fff7a7819 */ /* 0x000fe40000011470 */
.L_x_2249:
        /* <DEDUP_REMOVED lines=90> */
.L_x_2229:
[----:B------:R-:W-:Y:S05]  /*2610*/  BSYNC B0 ;  /* 0x0000000000007941 */ /* 0x000fea0003800000 */
.L_x_2228:
        /* <DEDUP_REMOVED lines=89> */
.L_x_2232:
[----:B------:R-:W-:Y:S05]  /*2bb0*/  BSYNC B0 ;  /* 0x0000000000007941 */ /* 0x000fea0003800000 */
.L_x_2231:
        /* <DEDUP_REMOVED lines=56> */
.L_x_2234:
[----:B------:R-:W-:Y:S05]  /*2f40*/  BSYNC B0 ;  /* 0x0000000000007941 */ /* 0x000fea0003800000 */
.L_x_2233:
        /* <DEDUP_REMOVED lines=56> */
.L_x_2236:
[----:B------:R-:W-:Y:S05]  /*32d0*/  BSYNC B0 ;  /* 0x0000000000007941 */ /* 0x000fea0003800000 */
.L_x_2235:
        /* <DEDUP_REMOVED lines=56> */
.L_x_2238:
[----:B------:R-:W-:Y:S05]  /*3660*/  BSYNC B0 ;  /* 0x0000000000007941 */ /* 0x000fea0003800000 */
.L_x_2237:
        /* <DEDUP_REMOVED lines=56> */
.L_x_2240:
[----:B------:R-:W-:Y:S05]  /*39f0*/  BSYNC B0 ;  /* 0x0000000000007941 */ /* 0x000fea0003800000 */
.L_x_2239:
        /* <DEDUP_REMOVED lines=56> */
.L_x_2227:
        /* <DEDUP_REMOVED lines=47> */
.L_x_2242:
[----:B------:R-:W-:Y:S05]  /*4070*/  BSYNC B0 ;  /* 0x0000000000007941 */ /* 0x000fea0003800000 */
.L_x_2241:
        /* <DEDUP_REMOVED lines=153> */
.L_x_2244:
[----:B------:R-:W-:Y:S05]  /*4a10*/  BSYNC B0 ;  /* 0x0000000000007941 */ /* 0x000fea0003800000 */
.L_x_2243:
        /* <DEDUP_REMOVED lines=118> */
.L_x_2246:
[----:B------:R-:W-:Y:S05]  /*5180*/  BSYNC B0 ;  /* 0x0000000000007941 */ /* 0x000fea0003800000 */
.L_x_2245:
        /* <DEDUP_REMOVED lines=120> */
.L_x_2226:
        /* <DEDUP_REMOVED lines=29> */
.L_x_2230:
[----:B------:R-:W-:Y:S05]  /*5ae0*/  BSYNC B1 ;  /* 0x0000000000017941 */ /* 0x000fea0003800000 */
.L_x_2225:
        /* <DEDUP_REMOVED lines=66> */
.L_x_2248:
[----:B-1----:R-:W-:Y:S05]  /*5f10*/  BSYNC B0 ;  /* 0x0000000000007941 */ /* 0x002fea0003800000 */
.L_x_2247:
        /* <DEDUP_REMOVED lines=33> */
.L_x_2224:
        /* <DEDUP_REMOVED lines=21> */
.L_x_2251:
[----:B------:R-:W-:-:S04]  /*6280*/  MOV R2, 0x1 ;  /* 0x0000000100027802 */ /* 0x000fc80000000f00 */
[----:B------:R-:W-:-:S13]  /*6290*/  ISETP.NE.AND P0, PT, R2, c[0x0][0x32c], PT ;  /* 0x0000cb0002007a0c */ /* 0x000fda0003f05270 */
[----:B------:R-:W-:-:S05]  /*62a0*/  @P0 IMAD.HI.U32 R2, R3, c[0x0][0x330], RZ ;  /* 0x0000cc0003020a27 */ /* 0x000fca00078e00ff */
[----:B------:R-:W-:Y:S02]  /*62b0*/  @P0 SHF.R.U32.HI R3, RZ, c[0x0][0x334], R2 ;  /* 0x0000cd00ff030a19 */ /* 0x000fe40000011602 */
.L_x_2252:
[----:B------:R-:W-:-:S05]  /*62c0*/  MOV R2, c[0x0][0x32c] ;  /* 0x0000cb0000027a02 */ /* 0x000fca0000000f00 */
[----:B------:R-:W-:-:S05]  /*62d0*/  IMAD R2, R3, R2, c[0x0][0x32c] ;  /* 0x0000cb0003027624 */ /* 0x000fca00078e0202 */
[----:B------:R-:W-:-:S04]  /*62e0*/  IMNMX R5, R5, R2, PT ;  /* 0x0000000205057217 */ /* 0x000fc80003800200 */
.L_x_2250:
        /* <DEDUP_REMOVED lines=20> */
.L_x_2254:
[----:B------:R-:W-:-:S04]  /*6430*/  MOV R2, c[0x0][0x32c] ;  /* 0x0000cb0000027a02 */ /* 0x000fc80000000f00 */
[----:B------:R-:W-:-:S13]  /*6440*/  ISETP.NE.AND P0, PT, R2, 0x1, PT ;  /* 0x000000010200780c */ /* 0x000fda0003f05270 */
[----:B------:R-:W-:-:S05]  /*6450*/  @P0 IMAD.HI.U32 R2, R3, c[0x0][0x330], RZ ;  /* 0x0000cc0003020a27 */ /* 0x000fca00078e00ff */
[----:B------:R-:W-:-:S05]  /*6460*/  @P0 SHF.R.U32.HI R3, RZ, c[0x0][0x334], R2 ;  /* 0x0000cd00ff030a19 */ /* 0x000fca0000011602 */
.L_x_2255:
[----:B------:R-:W-:-:S05]  /*6470*/  IMAD R3, R3, c[0x0][0x32c], RZ ;  /* 0x0000cb0003037a24 */ /* 0x000fca00078e02ff */
[----:B------:R-:W-:-:S04]  /*6480*/  IMNMX R198, R198, R3, !PT ;  /* 0x00000003c6c67217 */ /* 0x000fc80007800200 */
.L_x_2253:
        /* <DEDUP_REMOVED lines=62> */
[----:B------:R-:W2:Y:S01]  /*6870*/  @P2 LDG.E R12, [R12.64] ;  /* 0x000000060c0c2981 */ /* 0x000ea2000c1e1900 */
[----:B------:R-:W-:Y:S01]  /*6880*/  SHF.R.S32.HI R83, RZ, 0x1f, R84 ;  /* 0x0000001fff537819 */ /* 0x000fe20000011454 */
[----:B------:R-:W-:Y:S01]  /*6890*/  IMAD.WIDE.U32 R6, R87, c[0x0][0x178], RZ ;  /* 0x00005e0057067a25 */ /* 0x000fe200078e00ff */
[----:B------:R-:W-:Y:S01]  /*68a0*/  SHF.R.S32.HI R2, RZ, 0x1f, R87 ;  /* 0x0000001fff027819 */ /* 0x000fe20000011457 */
[----:B------:R-:W-:Y:S01]  /*68b0*/  BSSY B0, `(.L_x_2257) ;  /* 0x000009f000007945 */ /* 0x000fe20003800000 */
[-C--:B------:R-:W-:Y:S02]  /*68c0*/  LEA.HI R5, R83, R84.reuse, RZ, 0x3 ;  /* 0x0000005453057211 */ /* 0x080fe400078f18ff */
[----:B------:R-:W-:Y:S01]  /*68d0*/  ISETP.NE.U32.AND P0, PT, RZ, c[0x0][0x348], PT ;  /* 0x0000d200ff007a0c */ /* 0x000fe20003f05070 */
[----:B------:R-:W-:Y:S01]  /*68e0*/  IMAD R2, R2, c[0x0][0x178], RZ ;  /* 0x00005e0002027a24 */ /* 0x000fe200078e02ff */
[----:B------:R-:W-:Y:S02]  /*68f0*/  LOP3.LUT R135, R5, 0xfffffff8, RZ, 0xc0, !PT ;  /* 0xfffffff805877812 */ /* 0x000fe400078ec0ff */
[----:B------:R-:W-:Y:S01]  /*6900*/  SHF.R.S32.HI R14, RZ, 0x3, R5 ;  /* 0x00000003ff0e7819 */ /* 0x000fe20000011405 */
[----:B------:R-:W-:Y:S01]  /*6910*/  IMAD R3, R87, c[0x0][0x17c], R2 ;  /* 0x00005f0057037a24 */ /* 0x000fe200078e0202 */
[----:B------:R-:W-:Y:S01]  /*6920*/  SHF.R.S32.HI R11, RZ, 0x1f, R196 ;  /* 0x0000001fff0b7819 */ /* 0x000fe200000114c4 */
[----:B------:R-:W-:Y:S01]  /*6930*/  IMAD.IADD R135, R84, 0x1, -R135 ;  /* 0x0000000154877824 */ /* 0x000fe200078e0a87 */
[----:B------:R-:W-:Y:S01]  /*6940*/  ISETP.NE.AND.EX P0, PT, RZ, c[0x0][0x34c], PT, P0 ;  /* 0x0000d300ff007a0c */ /* 0x000fe20003f05300 */
[----:B------:R-:W-:Y:S01]  /*6950*/  IMAD R2, R86, c[0x0][0x1b8], RZ ;  /* 0x00006e0056027a24 */ /* 0x000fe200078e02ff */
[----:B------:R-:W-:Y:S01]  /*6960*/  LOP3.LUT R88, R88, 0xffffffef, RZ, 0xc0, !PT ;  /* 0xffffffef58587812 */ /* 0x000fe200078ec0ff */
[----:B------:R-:W-:Y:S01]  /*6970*/  IMAD R4, R135, 0x20, R14 ;  /* 0x0000002087047824 */ /* 0x000fe200078e020e */
[----:B------:R-:W-:Y:S01]  /*6980*/  SEL R9, R11, RZ, !P0 ;  /* 0x000000ff0b097207 */ /* 0x000fe20004000000 */
[----:B------:R-:W-:Y:S01]  /*6990*/  IMAD.IADD R7, R7, 0x1, R3 ;  /* 0x0000000107077824 */ /* 0x000fe200078e0203 */
[----:B------:R-:W-:Y:S01]  /*69a0*/  SEL R16, R196, RZ, !P0 ;  /* 0x000000ffc4107207 */ /* 0x000fe20004000000 */
[----:B------:R-:W-:Y:S01]  /*69b0*/  IMAD.IADD R4, R133, 0x1, R4 ;  /* 0x0000000185047824 */ /* 0x000fe200078e0204 */
[----:B------:R-:W-:Y:S01]  /*69c0*/  LOP3.LUT P0, RZ, R135, 0x2, RZ, 0xc0, !PT ;  /* 0x0000000287ff7812 */ /* 0x000fe2000780c0ff */
[----:B------:R-:W-:Y:S01]  /*69d0*/  IMAD R3, R197, c[0x0][0x1bc], R2 ;  /* 0x00006f00c5037a24 */ /* 0x000fe200078e0202 */
[CC--:B------:R-:W-:Y:S01]  /*69e0*/  LEA.HI R10, R83.reuse, R84.reuse, RZ, 0x6 ;  /* 0x00000054530a7211 */ /* 0x0c0fe200078f30ff */
[----:B------:R-:W-:Y:S01]  /*69f0*/  @P1 IMAD.HI.U32 R2, R4, c[0x0][0x2c8], RZ ;  /* 0x0000b20004021a27 */ /* 0x000fe200078e00ff */
[----:B------:R-:W-:-:S03]  /*6a00*/  LEA.HI R80, R83, R84, RZ, 0x5 ;  /* 0x0000005453507211 */ /* 0x000fc600078f28ff */
[----:B------:R-:W-:Y:S01]  /*6a10*/  IMAD.WIDE.U32 R6, R197, c[0x0][0x1b8], R6 ;  /* 0x00006e00c5067a25 */ /* 0x000fe200078e0006 */
[----:B------:R-:W-:-:S03]  /*6a20*/  SHF.R.S32.HI R87, RZ, 0x5, R80 ;  /* 0x00000005ff577819 */ /* 0x000fc60000011450 */
[----:B------:R-:W-:Y:S01]  /*6a30*/  IMAD.MOV.U32 R20, RZ, RZ, R4 ;  /* 0x000000ffff147224 */ /* 0x000fe200078e0004 */
[----:B------:R-:W-:Y:S01]  /*6a40*/  @P1 SHF.R.U32.HI R20, RZ, c[0x0][0x2cc], R2 ;  /* 0x0000b300ff141a19 */ /* 0x000fe20000011602 */
[----:B------:R-:W-:Y:S01]  /*6a50*/  IMAD R9, R9, c[0x0][0x1c0], RZ ;  /* 0x0000700009097a24 */ /* 0x000fe200078e02ff */
[----:B------:R-:W-:Y:S01]  /*6a60*/  @P0 LOP3.LUT R88, R88, 0x10, RZ, 0xfc, !PT ;  /* 0x0000001058580812 */ /* 0x000fe200078efcff */
[----:B------:R-:W-:Y:S01]  /*6a70*/  IMAD.IADD R7, R7, 0x1, R3 ;  /* 0x0000000107077824 */ /* 0x000fe200078e0203 */
[----:B------:R-:W-:Y:S01]  /*6a80*/  LEA.HI R3, R83, R84, RZ, 0x4 ;  /* 0x0000005453037211 */ /* 0x000fe200078f20ff */
[----:B------:R-:W-:Y:S01]  /*6a90*/  IMAD R9, R16, c[0x0][0x1c4], R9 ;  /* 0x0000710010097a24 */ /* 0x000fe200078e0209 */
[----:B------:R-:W-:Y:S01]  /*6aa0*/  IADD3 R23, P0, R14, R0, RZ ;  /* 0x000000000e177210 */ /* 0x000fe20007f1e0ff */
[----:B------:R-:W-:Y:S01]  /*6ab0*/  IMAD.WIDE.U32 R16, R16, c[0x0][0x1c0], R6 ;  /* 0x0000700010107a25 */ /* 0x000fe200078e0006 */
[----:B------:R-:W-:Y:S02]  /*6ac0*/  SHF.R.S32.HI R8, RZ, 0x4, R3 ;  /* 0x00000004ff087819 */ /* 0x000fe40000011403 */
[----:B------:R-:W-:Y:S01]  /*6ad0*/  LOP3.LUT P1, RZ, R135, 0x4, RZ, 0xc0, !PT ;  /* 0x0000000487ff7812 */ /* 0x000fe2000782c0ff */
[----:B------:R-:W-:Y:S01]  /*6ae0*/  IMAD.MOV R7, RZ, RZ, -R20 ;  /* 0x000000ffff077224 */ /* 0x000fe200078e0a14 */
[C---:B------:R-:W-:Y:S01]  /*6af0*/  LEA.HI R2, R3.reuse, R8, RZ, 0x1 ;  /* 0x0000000803027211 */ /* 0x040fe200078f08ff */
[----:B------:R-:W-:Y:S01]  /*6b00*/  IMAD.SHL.U32 R205, R14, 0x40, RZ ;  /* 0x000000400ecd7824 */ /* 0x000fe200078e00ff */
[----:B------:R-:W-:Y:S01]  /*6b10*/  LOP3.LUT R3, R3, 0xfffffff0, RZ, 0xc0, !PT ;  /* 0xfffffff003037812 */ /* 0x000fe200078ec0ff */
[----:B------:R-:W-:Y:S01]  /*6b20*/  IMAD R26, R7, c[0x0][0x2c4], R4 ;  /* 0x0000b100071a7a24 */ /* 0x000fe200078e0204 */
[----:B------:R-:W-:Y:S01]  /*6b30*/  SHF.R.S32.HI R7, RZ, 0x1f, R20 ;  /* 0x0000001fff077819 */ /* 0x000fe20000011414 */
[----:B------:R-:W-:Y:S01]  /*6b40*/  IMAD.SHL.U32 R18, R135, 0x8, RZ ;  /* 0x0000000887127824 */ /* 0x000fe200078e00ff */
[----:B------:R-:W-:Y:S01]  /*6b50*/  LOP3.LUT R205, R205, 0x1c0, RZ, 0xc0, !PT ;  /* 0x000001c0cdcd7812 */ /* 0x000fe200078ec0ff */
[----:B------:R-:W-:Y:S01]  /*6b60*/  IMAD.IADD R17, R17, 0x1, R9 ;  /* 0x0000000111117824 */ /* 0x000fe200078e0209 */
[----:B------:R-:W-:Y:S01]  /*6b70*/  SHF.R.S32.HI R9, RZ, 0x1f, R0 ;  /* 0x0000001fff097819 */ /* 0x000fe20000011400 */
[----:B------:R-:W-:Y:S01]  /*6b80*/  IMAD R7, R7, c[0x0][0x1b0], RZ ;  /* 0x00006c0007077a24 */ /* 0x000fe200078e02ff */
[----:B------:R-:W-:Y:S01]  /*6b90*/  LOP3.LUT R6, R205, 0x38, R18, 0xf8, !PT ;  /* 0x00000038cd067812 */ /* 0x000fe200078ef812 */
[----:B------:R-:W-:Y:S01]  /*6ba0*/  IMAD.IADD R3, R84, 0x1, -R3 ;  /* 0x0000000154037824 */ /* 0x000fe200078e0a03 */
[----:B------:R-:W-:Y:S01]  /*6bb0*/  SHF.R.U32.HI R205, RZ, 0x3, R205 ;  /* 0x00000003ffcd7819 */ /* 0x000fe200000116cd */
[----:B------:R-:W-:Y:S01]  /*6bc0*/  IMAD R7, R20, c[0x0][0x1b4], R7 ;  /* 0x00006d0014077a24 */ /* 0x000fe200078e0207 */
[----:B------:R-:W-:Y:S01]  /*6bd0*/  LOP3.LUT R2, R2, 0xfffffffe, RZ, 0xc0, !PT ;  /* 0xfffffffe02027812 */ /* 0x000fe200078ec0ff */
[----:B------:R-:W-:Y:S01]  /*6be0*/  IMAD.WIDE.U32 R20, R20, c[0x0][0x1b0], R16 ;  /* 0x00006c0014147a25 */ /* 0x000fe200078e0010 */
[----:B------:R-:W-:-:S02]  /*6bf0*/  LOP3.LUT R205, R6, R205, RZ, 0x3c, !PT ;  /* 0x000000cd06cd7212 */ /* 0x000fc400078e3cff */
[----:B------:R-:W-:Y:S01]  /*6c00*/  LEA.HI.X.SX32 R16, R14, R9, 0x1, P0 ;  /* 0x000000090e107211 */ /* 0x000fe200000f0eff */
[----:B------:R-:W-:Y:S01]  /*6c10*/  IMAD.IADD R21, R21, 0x1, R7 ;  /* 0x0000000115157824 */ /* 0x000fe200078e0207 */
[----:B------:R-:W-:Y:S01]  /*6c20*/  SHF.L.U32 R6, R135, 0x6, RZ ;  /* 0x0000000687067819 */ /* 0x000fe200000006ff */
[----:B------:R-:W-:Y:S01]  /*6c30*/  IMAD.IADD R2, R8, 0x1, -R2 ;  /* 0x0000000108027824 */ /* 0x000fe200078e0a02 */
[----:B------:R-:W-:Y:S01]  /*6c40*/  SHF.R.S32.HI R9, RZ, 0x1f, R26 ;  /* 0x0000001fff097819 */ /* 0x000fe2000001141a */
[----:B------:R-:W-:Y:S01]  /*6c50*/  IMAD.SHL.U32 R10, R10, 0x8, RZ ;  /* 0x000000080a0a7824 */ /* 0x000fe200078e00ff */
[----:B------:R-:W-:Y:S02]  /*6c60*/  LOP3.LUT R6, R6, 0x1c0, RZ, 0xc0, !PT ;  /* 0x000001c006067812 */ /* 0x000fe400078ec0ff */
[----:B------:R-:W-:Y:S01]  /*6c70*/  IADD3 R4, R18, 0x80, RZ ;  /* 0x0000008012047810 */ /* 0x000fe20007ffe0ff */
[----:B------:R-:W-:Y:S01]  /*6c80*/  IMAD R9, R9, c[0x0][0x1a8], RZ ;  /* 0x00006a0009097a24 */ /* 0x000fe200078e02ff */
[----:B------:R-:W-:-:S02]  /*6c90*/  LOP3.LUT R0, R6, 0x8, R5, 0xf8, !PT ;  /* 0x0000000806007812 */ /* 0x000fc400078ef805 */
[----:B------:R-:W-:Y:S01]  /*6ca0*/  SHF.R.U32.HI R5, RZ, 0x3, R6 ;  /* 0x00000003ff057819 */ /* 0x000fe20000011606 */
[----:B------:R-:W-:Y:S01]  /*6cb0*/  IMAD R9, R26, c[0x0][0x1ac], R9 ;  /* 0x00006b001a097a24 */ /* 0x000fe200078e0209 */
[----:B------:R-:W-:Y:S01]  /*6cc0*/  ISETP.GE.AND P0, PT, R4, c[0x0][0x198], PT ;  /* 0x0000660004007a0c */ /* 0x000fe20003f06270 */
[----:B------:R-:W-:Y:S01]  /*6cd0*/  IMAD.WIDE.U32 R26, R26, c[0x0][0x1a8], R20 ;  /* 0x00006a001a1a7a25 */ /* 0x000fe200078e0014 */
[----:B------:R-:W-:Y:S02]  /*6ce0*/  SHF.R.S32.HI R8, RZ, 0x1f, R3 ;  /* 0x0000001fff087819 */ /* 0x000fe40000011403 */
[----:B------:R-:W-:Y:S01]  /*6cf0*/  LOP3.LUT R5, R0, R5, RZ, 0x3c, !PT ;  /* 0x0000000500057212 */ /* 0x000fe200078e3cff */
[----:B------:R-:W-:Y:S01]  /*6d00*/  IMAD.IADD R0, R27, 0x1, R9 ;  /* 0x000000011b007824 */ /* 0x000fe200078e0209 */
[----:B------:R-:W-:Y:S01]  /*6d10*/  P2R R7, PR, RZ, 0x1 ;  /* 0x00000001ff077803 */ /* 0x000fe20000000000 */
[----:B------:R-:W-:Y:S01]  /*6d20*/  IMAD R20, R16, c[0x0][0x1e0], RZ ;  /* 0x0000780010147a24 */ /* 0x000fe200078e02ff */
[----:B------:R-:W-:Y:S01]  /*6d30*/  LEA R6, P0, R26, c[0x0][0x160], 0x1 ;  /* 0x000058001a067a11 */ /* 0x000fe200078008ff */
[----:B------:R-:W-:Y:S01]  /*6d40*/  IMAD R16, R16, c[0x0][0x208], RZ ;  /* 0x0000820010107a24 */ /* 0x000fe200078e02ff */
[----:B------:R-:W-:Y:S01]  /*6d50*/  LEA.HI R8, R8, R3, RZ, 0x3 ;  /* 0x0000000308087211 */ /* 0x000fe200078f18ff */
[C---:B------:R-:W-:Y:S01]  /*6d60*/  IMAD R20, R23.reuse, c[0x0][0x1e4], R20 ;  /* 0x0000790017147a24 */ /* 0x040fe200078e0214 */
[----:B------:R-:W-:Y:S01]  /*6d70*/  ISETP.GE.AND P6, PT, R4, c[0x0][0x1d4], PT ;  /* 0x0000750004007a0c */ /* 0x000fe20003fc6270 */
[----:B------:R-:W-:Y:S01]  /*6d80*/  IMAD R16, R23, c[0x0][0x20c], R16 ;  /* 0x0000830017107a24 */ /* 0x000fe200078e0210 */
[----:B------:R-:W-:Y:S01]  /*6d90*/  LEA.HI.X R0, R26, c[0x0][0x164], R0, 0x1, P0 ;  /* 0x000059001a007a11 */ /* 0x000fe200000f0c00 */
[C---:B------:R-:W-:Y:S01]  /*6da0*/  IMAD R5, R2.reuse, 0x200, R5 ;  /* 0x0000020002057824 */ /* 0x040fe200078e0205 */
[----:B------:R-:W-:Y:S01]  /*6db0*/  ISETP.NE.U32.AND P0, PT, RZ, c[0x0][0x350], PT ;  /* 0x0000d400ff007a0c */ /* 0x000fe20003f05070 */
[----:B------:R-:W-:Y:S01]  /*6dc0*/  IMAD.SHL.U32 R2, R2, 0x8, RZ ;  /* 0x0000000802027824 */ /* 0x000fe200078e00ff */
[----:B------:R-:W-:-:S02]  /*6dd0*/  LOP3.LUT R4, R8, 0xfffffff8, RZ, 0xc0, !PT ;  /* 0xfffffff808047812 */ /* 0x000fc400078ec0ff */
[--C-:B------:R-:W-:Y:S02]  /*6de0*/  SHF.R.S32.HI R19, RZ, 0x1f, R18.reuse ;  /* 0x0000001fff137819 */ /* 0x100fe40000011412 */
[----:B------:R-:W-:Y:S02]  /*6df0*/  IADD3 R4, R3, -R4, RZ ;  /* 0x8000000403047210 */ /* 0x000fe40007ffe0ff */
[----:B------:R-:W-:Y:S01]  /*6e00*/  ISETP.NE.AND.EX P0, PT, RZ, c[0x0][0x354], PT, P0 ;  /* 0x0000d500ff007a0c */ /* 0x000fe20003f05300 */
[----:B------:R-:W-:Y:S01]  /*6e10*/  IMAD.WIDE.U32 R24, R23, c[0x0][0x1e0], R18 ;  /* 0x0000780017187a25 */ /* 0x000fe200078e0012 */
[----:B------:R-:W-:Y:S02]  /*6e20*/  LOP3.LUT R205, R205, 0xfffffe00, R10, 0xf8, !PT ;  /* 0xfffffe00cdcd7812 */ /* 0x000fe400078ef80a */
[----:B------:R-:W-:Y:S01]  /*6e30*/  ISETP.GE.AND P5, PT, R18, c[0x0][0x1d4], PT ;  /* 0x0000750012007a0c */ /* 0x000fe20003fa6270 */
[----:B------:R-:W-:-:S04]  /*6e40*/  IMAD.WIDE.U32 R22, R23, c[0x0][0x208], R18 ;  /* 0x0000820017167a25 */ /* 0x000fc800078e0012 */
[----:B------:R-:W-:Y:S02]  /*6e50*/  IMAD.IADD R17, R23, 0x1, R16 ;  /* 0x0000000117117824 */ /* 0x000fe400078e0210 */
[C---:B------:R-:W-:Y:S02]  /*6e60*/  IMAD R10, R86.reuse, c[0x0][0x1e8], RZ ;  /* 0x00007a00560a7a24 */ /* 0x040fe400078e02ff */
[----:B------:R-:W-:Y:S02]  /*6e70*/  IMAD.MOV.U32 R16, RZ, RZ, R22 ;  /* 0x000000ffff107224 */ /* 0x000fe400078e0016 */
[----:B------:R-:W-:Y:S02]  /*6e80*/  IMAD R86, R86, c[0x0][0x210], RZ ;  /* 0x0000840056567a24 */ /* 0x000fe400078e02ff */
[----:B------:R-:W-:-:S04]  /*6e90*/  IMAD.WIDE.U32 R16, R197, c[0x0][0x210], R16 ;  /* 0x00008400c5107a25 */ /* 0x000fc800078e0010 */
[----:B------:R-:W-:Y:S02]  /*6ea0*/  IMAD R9, R197, c[0x0][0x214], R86 ;  /* 0x00008500c5097a24 */ /* 0x000fe400078e0256 */
[----:B------:R-:W-:Y:S02]  /*6eb0*/  IMAD.IADD R21, R25, 0x1, R20 ;  /* 0x0000000119157824 */ /* 0x000fe400078e0214 */
[----:B------:R-:W-:Y:S01]  /*6ec0*/  IMAD.IADD R17, R9, 0x1, R17 ;  /* 0x0000000109117824 */ /* 0x000fe200078e0211 */
[----:B------:R-:W-:Y:S01]  /*6ed0*/  SHF.L.U32 R9, R8, 0x6, RZ ;  /* 0x0000000608097819 */ /* 0x000fe200000006ff */
[----:B------:R-:W-:Y:S02]  /*6ee0*/  IMAD.MOV.U32 R20, RZ, RZ, R24 ;  /* 0x000000ffff147224 */ /* 0x000fe400078e0018 */
[C---:B------:R-:W-:Y:S02]  /*6ef0*/  IMAD R10, R197.reuse, c[0x0][0x1ec], R10 ;  /* 0x00007b00c50a7a24 */ /* 0x040fe400078e020a */
[----:B------:R-:W-:-:S04]  /*6f00*/  IMAD.WIDE.U32 R20, R197, c[0x0][0x1e8], R20 ;  /* 0x00007a00c5147a25 */ /* 0x000fc800078e0014 */
[----:B------:R-:W-:Y:S02]  /*6f10*/  IMAD.IADD R21, R10, 0x1, R21 ;  /* 0x000000010a157824 */ /* 0x000fe400078e0215 */
[----:B------:R-:W-:Y:S01]  /*6f20*/  IMAD R8, R199, c[0x0][0x2c4], RZ ;  /* 0x0000b100c7087a24 */ /* 0x000fe200078e02ff */
[----:B--2---:R-:W-:Y:S01]  /*6f30*/  @P2 SHF.R.S32.HI R13, RZ, 0x1f, R12 ;  /* 0x0000001fff0d2819 */ /* 0x004fe2000001140c */
[----:B------:R-:W-:Y:S02]  /*6f40*/  @!P2 IMAD.MOV.U32 R12, RZ, RZ, R196 ;  /* 0x000000ffff0ca224 */ /* 0x000fe400078e00c4 */
[----:B------:R-:W-:Y:S02]  /*6f50*/  @!P2 IMAD.MOV.U32 R13, RZ, RZ, R11 ;  /* 0x000000ffff0da224 */ /* 0x000fe400078e000b */
[----:B------:R-:W-:Y:S01]  /*6f60*/  IMAD.MOV.U32 R11, RZ, RZ, 0x10 ;  /* 0x00000010ff0b7424 */ /* 0x000fe200078e00ff */
[----:B------:R-:W-:Y:S01]  /*6f70*/  SEL R206, R12, RZ, !P0 ;  /* 0x000000ff0cce7207 */ /* 0x000fe20004000000 */
[----:B------:R-:W-:Y:S01]  /*6f80*/  IMAD.SHL.U32 R12, R4, 0x40, RZ ;  /* 0x00000040040c7824 */ /* 0x000fe200078e00ff */
[----:B------:R-:W-:-:S02]  /*6f90*/  SEL R3, R13, RZ, !P0 ;  /* 0x000000ff0d037207 */ /* 0x000fc40004000000 */
[----:B------:R-:W-:Y:S01]  /*6fa0*/  LOP3.LUT P0, RZ, R4, 0x2, RZ, 0xc0, !PT ;  /* 0x0000000204ff7812 */ /* 0x000fe2000780c0ff */
[----:B------:R-:W-:Y:S01]  /*6fb0*/  IMAD.WIDE.U32 R208, R206, c[0x0][0x1f0], R20 ;  /* 0x00007c00ced07a25 */ /* 0x000fe200078e0014 */
[----:B------:R-:W-:Y:S01]  /*6fc0*/  LOP3.LUT R13, R12, 0x1c0, RZ, 0xc0, !PT ;  /* 0x000001c00c0d7812 */ /* 0x000fe200078ec0ff */
[----:B------:R1:W2:Y:S02]  /*6fd0*/  SHFL.IDX PT, R20, R6, RZ, 0x181f ;  /* 0x00181fff06147589 */ /* 0x0002a400000e0000 */
[----:B------:R-:W-:Y:S01]  /*6fe0*/  IMAD R215, R3, c[0x0][0x1f0], RZ ;  /* 0x00007c0003d77a24 */ /* 0x000fe200078e02ff */
[----:B------:R-:W-:Y:S01]  /*6ff0*/  LOP3.LUT R12, R13, 0x8, R2, 0xf8, !PT ;  /* 0x000000080d0c7812 */ /* 0x000fe200078ef802 */
[----:B------:R-:W-:Y:S01]  /*7000*/  IMAD R211, R3, c[0x0][0x218], RZ ;  /* 0x0000860003d37a24 */ /* 0x000fe200078e02ff */
[----:B------:R-:W-:Y:S01]  /*7010*/  SHF.R.U32.HI R13, RZ, 0x3, R13 ;  /* 0x00000003ff0d7819 */ /* 0x000fe2000001160d */
[----:B------:R-:W-:Y:S01]  /*7020*/  IMAD.MOV.U32 R3, RZ, RZ, 0x20 ;  /* 0x00000020ff037424 */ /* 0x000fe200078e00ff */
[----:B------:R-:W-:Y:S01]  /*7030*/  SEL R2, R11, 0xfffffff0, !P0 ;  /* 0xfffffff00b027807 */ /* 0x000fe20004000000 */
[----:B------:R-:W-:Y:S01]  /*7040*/  IMAD R215, R206, c[0x0][0x1f4], R215 ;  /* 0x00007d00ced77a24 */ /* 0x000fe200078e02d7 */
[----:B------:R-:W-:Y:S01]  /*7050*/  LOP3.LUT P0, RZ, R4, 0x4, RZ, 0xc0, !PT ;  /* 0x0000000404ff7812 */ /* 0x000fe2000780c0ff */
[----:B------:R-:W-:Y:S01]  /*7060*/  IMAD R211, R206, c[0x0][0x21c], R211 ;  /* 0x00008700ced37a24 */ /* 0x000fe200078e02d3 */
[----:B------:R-:W-:Y:S01]  /*7070*/  LOP3.LUT R4, R12, R13, RZ, 0x3c, !PT ;  /* 0x0000000d0c047212 */ /* 0x000fe200078e3cff */
[----:B------:R-:W-:Y:S01]  /*7080*/  IMAD.WIDE.U32 R206, R206, c[0x0][0x218], R16 ;  /* 0x00008600cece7a25 */ /* 0x000fe200078e0010 */
[----:B------:R-:W-:Y:S01]  /*7090*/  SEL R3, R3, 0xffffffe0, !P0 ;  /* 0xffffffe003037807 */ /* 0x000fe20004000000 */
[----:B------:R1:W3:Y:S01]  /*70a0*/  SHFL.IDX PT, R21, R0, RZ, 0x181f ;  /* 0x00181fff00157589 */ /* 0x0002e200000e0000 */
[----:B------:R-:W-:Y:S01]  /*70b0*/  LOP3.LUT R4, R4, 0xfffffe00, R9, 0xf8, !PT ;  /* 0xfffffe0004047812 */ /* 0x000fe200078ef809 */
[----:B------:R-:W-:Y:S01]  /*70c0*/  IMAD.IADD R215, R209, 0x1, R215 ;  /* 0x00000001d1d77824 */ /* 0x000fe200078e02d7 */
[----:B------:R-:W-:Y:S01]  /*70d0*/  LEA.HI R9, R83, R84, RZ, 0x3 ;  /* 0x0000005453097211 */ /* 0x000fe200078f18ff */
[----:B------:R-:W-:Y:S01]  /*70e0*/  IMAD.IADD R211, R207, 0x1, R211 ;  /* 0x00000001cfd37824 */ /* 0x000fe200078e02d3 */
[----:B------:R-:W-:-:S02]  /*70f0*/  IADD3 R12, R18, 0x40, RZ ;  /* 0x00000040120c7810 */ /* 0x000fc40007ffe0ff */
[----:B------:R-:W-:Y:S02]  /*7100*/  LOP3.LUT R9, R9, 0xfffffff8, RZ, 0xc0, !PT ;  /* 0xfffffff809097812 */ /* 0x000fe400078ec0ff */
[C---:B------:R-:W-:Y:S02]  /*7110*/  ISETP.GE.AND P4, PT, R12.reuse, c[0x0][0x1d4], PT ;  /* 0x000075000c007a0c */ /* 0x040fe40003f86270 */
        /* <DEDUP_REMOVED lines=24> */
.L_x_2258:
[----:B-123--:R-:W-:Y:S05]  /*72a0*/  BSYNC B0 ;  /* 0x0000000000007941 */ /* 0x00efea0003800000 */
.L_x_2257:
[----:B------:R-:W-:Y:S01]  /*72b0*/  IADD3 R11, R9, 0x20, RZ ;  /* 0x00000020090b7810 */ /* 0x000fe20007ffe0ff */
[----:B------:R1:W2:Y:S01]  /*72c0*/  SHFL.IDX PT, R21, R0, 0x1, 0x181f ;  /* 0x00381f0000157f89 */ /* 0x0002a200000e0000 */
[----:B------:R-:W-:Y:S02]  /*72d0*/  BSSY B0, `(.L_x_2259) ;  /* 0x0000015000007945 */ /* 0x000fe40003800000 */
[----:B------:R-:W-:Y:S01]  /*72e0*/  ISETP.GE.AND P0, PT, R11, R8, PT ;  /* 0x000000080b00720c */ /* 0x000fe20003f06270 */
[----:B------:R1:W3:-:S12]  /*72f0*/  SHFL.IDX PT, R20, R6, 0x1, 0x181f ;  /* 0x00381f0006147f89 */ /* 0x0002d800000e0000 */
[----:B------:R-:W-:Y:S05]  /*7300*/  @P0 BRA `(.L_x_2260) ;  /* 0x0000011000000947 */ /* 0x000fea0003800000 */
[C---:B------:R-:W-:Y:S01]  /*7310*/  IADD3 R16, R10.reuse, 0x80, RZ ;  /* 0x000000800a107810 */ /* 0x040fe20007ffe0ff */
[----:B------:R-:W-:Y:S01]  /*7320*/  IMAD.SHL.U32 R15, R205, 0x2, RZ ;  /* 0x00000002cd0f7824 */ /* 0x000fe200078e00ff */
[----:B------:R-:W-:Y:S02]  /*7330*/  SHF.R.S32.HI R13, RZ, 0x1f, R12 ;  /* 0x0000001fff0d7819 */ /* 0x000fe4000001140c */
[C---:B---3--:R-:W-:Y:S02]  /*7340*/  LEA R22, P0, R10.reuse, R20, 0x1 ;  /* 0x000000140a167211 */ /* 0x048fe400078008ff */
        /* <DEDUP_REMOVED lines=13> */
.L_x_2260:
[----:B------:R-:W-:Y:S05]  /*7420*/  BSYNC B0 ;  /* 0x0000000000007941 */ /* 0x000fea0003800000 */
.L_x_2259:
[----:B------:R-:W-:Y:S01]  /*7430*/  IADD3 R11, R9, 0x40, RZ ;  /* 0x00000040090b7810 */ /* 0x000fe20007ffe0ff */
[----:B--2---:R2:W4:Y:S01]  /*7440*/  SHFL.IDX PT, R21, R0, 0x2, 0x181f ;  /* 0x00581f0000157f89 */ /* 0x00452200000e0000 */
[----:B------:R-:W-:Y:S02]  /*7450*/  BSSY B0, `(.L_x_2261) ;  /* 0x0000015000007945 */ /* 0x000fe40003800000 */
[----:B------:R-:W-:Y:S01]  /*7460*/  ISETP.GE.AND P0, PT, R11, R8, PT ;  /* 0x000000080b00720c */ /* 0x000fe20003f06270 */
[----:B---3--:R2:W3:-:S12]  /*7470*/  SHFL.IDX PT, R20, R6, 0x2, 0x181f ;  /* 0x00581f0006147f89 */ /* 0x0084d800000e0000 */
[----:B------:R-:W-:Y:S05]  /*7480*/  @P0 BRA `(.L_x_2262) ;  /* 0x0000011000000947 */ /* 0x000fea0003800000 */
[C---:B------:R-:W-:Y:S01]  /*7490*/  IADD3 R16, R10.reuse, 0x80, RZ ;  /* 0x000000800a107810 */ /* 0x040fe20007ffe0ff */
[----:B------:R-:W-:Y:S01]  /*74a0*/  IMAD.SHL.U32 R15, R205, 0x2, RZ ;  /* 0x00000002cd0f7824 */ /* 0x000fe200078e00ff */
[----:B------:R-:W-:Y:S02]  /*74b0*/  SHF.R.S32.HI R13, RZ, 0x1f, R12 ;  /* 0x0000001fff0d7819 */ /* 0x000fe4000001140c */
[C---:B---3--:R-:W-:Y:S02]  /*74c0*/  LEA R22, P0, R10.reuse, R20, 0x1 ;  /* 0x000000140a167211 */ /* 0x048fe400078008ff */
        /* <DEDUP_REMOVED lines=13> */
.L_x_2262:
[----:B------:R-:W-:Y:S05]  /*75a0*/  BSYNC B0 ;  /* 0x0000000000007941 */ /* 0x000fea0003800000 */
.L_x_2261:
[----:B------:R-:W-:Y:S01]  /*75b0*/  IADD3 R9, R9, 0x60, RZ ;  /* 0x0000006009097810 */ /* 0x000fe20007ffe0ff */
[----:B---3--:R-:W3:Y:S01]  /*75c0*/  SHFL.IDX PT, R16, R6, 0x3, 0x181f ;  /* 0x00781f0006107f89 */ /* 0x008ee200000e0000 */
[----:B------:R-:W-:Y:S01]  /*75d0*/  P2R R13, PR, RZ, 0x2 ;  /* 0x00000002ff0d7803 */ /* 0x000fe20000000000 */
[----:B------:R-:W-:Y:S01]  /*75e0*/  IMAD.MOV.U32 R15, RZ, RZ, c[0x0][0x208] ;  /* 0x00008200ff0f7624 */ /* 0x000fe200078e00ff */
[----:B------:R-:W-:Y:S01]  /*75f0*/  ISETP.GE.AND P0, PT, R9, R8, PT ;  /* 0x000000080900720c */ /* 0x000fe20003f06270 */
[----:B------:R5:W1:Y:S01]  /*7600*/  SHFL.IDX PT, R17, R0, 0x3, 0x181f ;  /* 0x00781f0000117f89 */ /* 0x000a6200000e0000 */
[----:B------:R-:W-:Y:S01]  /*7610*/  ISETP.NE.AND P1, PT, R7, RZ, PT ;  /* 0x000000ff0700720c */ /* 0x000fe20003f25270 */
[----:B------:R-:W-:Y:S01]  /*7620*/  IMAD.SHL.U32 R144, R205, 0x2, RZ ;  /* 0x00000002cd907824 */ /* 0x000fe200078e00ff */
[----:B------:R-:W-:Y:S01]  /*7630*/  P2R R11, PR, RZ, 0x40 ;  /* 0x00000040ff0b7803 */ /* 0x000fe20000000000 */
[----:B------:R-:W-:Y:S01]  /*7640*/  IMAD.SHL.U32 R51, R15, 0x40, RZ ;  /* 0x000000400f337824 */ /* 0x000fe200078e00ff */
[----:B------:R-:W-:Y:S01]  /*7650*/  IADD3 R9, R145, -0x1, RZ ;  /* 0xffffffff91097810 */ /* 0x000fe20007ffe0ff */
[----:B------:R-:W-:Y:S01]  /*7660*/  IMAD.MOV.U32 R210, RZ, RZ, R206 ;  /* 0x000000ffffd27224 */ /* 0x000fe200078e00ce */
[----:B------:R-:W-:Y:S01]  /*7670*/  IADD3 R204, R144, 0x100, RZ ;  /* 0x0000010090cc7810 */ /* 0x000fe20007ffe0ff */
[----:B------:R-:W-:-:S02]  /*7680*/  IMAD.MOV.U32 R203, RZ, RZ, c[0x0][0x1e0] ;  /* 0x00007800ffcb7624 */ /* 0x000fc400078e00ff */
[----:B------:R-:W-:Y:S02]  /*7690*/  IMAD.SHL.U32 R81, R9, 0x40, RZ ;  /* 0x0000004009517824 */ /* 0x000fe400078e00ff */
[----:B------:R-:W-:Y:S01]  /*76a0*/  @!P0 SHF.R.S32.HI R7, RZ, 0x1f, R12 ;  /* 0x0000001fff078819 */ /* 0x000fe2000001140c */
[----:B------:R-:W-:Y:S02]  /*76b0*/  IMAD.MOV.U32 R214, RZ, RZ, R208 ;  /* 0x000000ffffd67224 */ /* 0x000fe400078e00d0 */
[----:B------:R-:W-:Y:S01]  /*76c0*/  IMAD.MOV.U32 R200, RZ, RZ, 0x5 ;  /* 0x00000005ffc87424 */ /* 0x000fe200078e00ff */
[----:B------:R-:W-:Y:S01]  /*76d0*/  @!P0 LEA.HI R7, R7, R12, RZ, 0x3 ;  /* 0x0000000c07078211 */ /* 0x000fe200078f18ff */
[----:B------:R-:W-:-:S03]  /*76e0*/  IMAD.SHL.U32 R201, R15, 0x20, RZ ;  /* 0x000000200fc97824 */ /* 0x000fc600078e00ff */
[----:B------:R-:W-:Y:S01]  /*76f0*/  @!P0 LOP3.LUT R7, R7, 0xfffffff8, RZ, 0xc0, !PT ;  /* 0xfffffff807078812 */ /* 0x000fe200078ec0ff */
[----:B------:R-:W-:Y:S01]  /*7700*/  IMAD.SHL.U32 R49, R201, 0x2, RZ ;  /* 0x00000002c9317824 */ /* 0x000fe200078e00ff */
[C---:B---3--:R-:W-:Y:S02]  /*7710*/  @!P0 LEA R18, P6, R10.reuse, R16, 0x1 ;  /* 0x000000100a128211 */ /* 0x048fe400078c08ff */
[C---:B-12--5:R-:W-:Y:S01]  /*7720*/  IADD3 R0, R10.reuse, 0x80, RZ ;  /* 0x000000800a007810 */ /* 0x066fe20007ffe0ff */
[----:B----4-:R-:W-:Y:S01]  /*7730*/  @!P0 IMAD.WIDE R20, R7, 0x2, R16 ;  /* 0x0000000207148825 */ /* 0x010fe200078e0210 */
[----:B------:R-:W-:Y:S02]  /*7740*/  @!P0 LEA.HI.X R19, R10, R17, R19, 0x1, P6 ;  /* 0x000000110a138211 */ /* 0x000fe400030f0c13 */
[----:B------:R-:W-:Y:S02]  /*7750*/  @!P0 SHF.R.S32.HI R7, RZ, 0x1f, R0 ;  /* 0x0000001fff078819 */ /* 0x000fe40000011400 */
[----:B------:R-:W-:Y:S01]  /*7760*/  ISETP.NE.AND P6, PT, R11, RZ, PT ;  /* 0x000000ff0b00720c */ /* 0x000fe20003fc5270 */
[----:B------:R-:W-:Y:S01]  /*7770*/  @!PT LDS RZ, [RZ] ;  /* 0x00000000fffff984 */ /* 0x000fe20000000800 */
[----:B------:R1:W-:Y:S01]  /*7780*/  @!P0 LDGSTS.E.BYPASS.LTC128B.128 [R144+0x1b100], [R18.64], !P2 ;  /* 0x1b10000012908fae */ /* 0x0003e2000d101d46 */
[----:B------:R-:W-:-:S02]  /*7790*/  @!P0 LEA.HI R6, R7, R0, RZ, 0x3 ;  /* 0x0000000007068211 */ /* 0x000fc400078f18ff */
[----:B------:R-:W-:Y:S01]  /*77a0*/  IADD3 R11, -R81, R194, -R14 ;  /* 0x000000c2510b7210 */ /* 0x000fe20007ffe90e */
[----:B------:R2:W-:Y:S01]  /*77b0*/  @!P0 LDGSTS.E.BYPASS.LTC128B.128 [R144+0x1f100], [R20.64], !P3 ;  /* 0x1f10000014908fae */ /* 0x0005e2000d901d46 */
[----:B------:R-:W-:Y:S02]  /*77c0*/  @!P0 LOP3.LUT R6, R6, 0xfffffff8, RZ, 0xc0, !PT ;  /* 0xfffffff806068812 */ /* 0x000fe400078ec0ff */
[----:B------:R-:W-:Y:S02]  /*77d0*/  ISETP.GE.AND P2, PT, R11, 0x1, PT ;  /* 0x000000010b00780c */ /* 0x000fe40003f46270 */
[-C--:B------:R-:W-:Y:S01]  /*77e0*/  SHF.L.U64.HI R202, R203, R200.reuse, c[0x0][0x1e4] ;  /* 0x00007900cbca7619 */ /* 0x080fe200000102c8 */
[----:B------:R-:W-:Y:S01]  /*77f0*/  @!P0 IMAD.WIDE R22, R6, 0x2, R16 ;  /* 0x0000000206168825 */ /* 0x000fe200078e0210 */
[----:B------:R-:W-:Y:S02]  /*7800*/  SHF.R.S32.HI R16, RZ, 0x1f, R9 ;  /* 0x0000001fff107819 */ /* 0x000fe40000011409 */
[----:B------:R-:W-:Y:S01]  /*7810*/  SHF.L.U64.HI R200, R15, R200, c[0x0][0x20c] ;  /* 0x000083000fc87619 */ /* 0x000fe200000102c8 */
[----:B------:R-:W-:Y:S01]  /*7820*/  IMAD.MOV.U32 R6, RZ, RZ, 0x6 ;  /* 0x00000006ff067424 */ /* 0x000fe200078e00ff */
[----:B------:R3:W-:Y:S02]  /*7830*/  @!P0 LDGSTS.E.BYPASS.LTC128B.128 [R144+0x23100], [R22.64], !P1 ;  /* 0x2310000016908fae */ /* 0x0007e4000c901d46 */
[----:B------:R-:W-:-:S02]  /*7840*/  SHF.L.U64.HI R48, R201, 0x1, R200 ;  /* 0x00000001c9307819 */ /* 0x000fc400000102c8 */
[-C--:B------:R-:W-:Y:S01]  /*7850*/  SHF.L.U64.HI R50, R15, R6.reuse, c[0x0][0x20c] ;  /* 0x000083000f327619 */ /* 0x080fe20000010206 */
[----:B------:R-:W0:Y:S01]  /*7860*/  LDGDEPBAR ;  /* 0x00000000000079af */ /* 0x000e220000000000 */
[----:B------:R-:W-:-:S03]  /*7870*/  SHF.L.U64.HI R6, R203, R6, c[0x0][0x1e4] ;  /* 0x00007900cb067619 */ /* 0x000fc60000010206 */
[-C--:B------:R-:W-:Y:S02]  /*7880*/  IMAD R7, R50, R9.reuse, RZ ;  /* 0x0000000932077224 */ /* 0x080fe400078e02ff */
[----:B------:R-:W-:Y:S02]  /*7890*/  IMAD R17, R6, R9, RZ ;  /* 0x0000000906117224 */ /* 0x000fe400078e02ff */
[-C--:B------:R-:W-:Y:S02]  /*78a0*/  IMAD R7, R16, R51.reuse, R7 ;  /* 0x0000003310077224 */ /* 0x080fe400078e0207 */
[----:B--2---:R-:W-:-:S04]  /*78b0*/  IMAD.WIDE.U32 R20, R9, R51, R210 ;  /* 0x0000003309147225 */ /* 0x004fc800078e00d2 */
[----:B------:R-:W-:Y:S01]  /*78c0*/  IMAD.IADD R7, R21, 0x1, R7 ;  /* 0x0000000115077824 */ /* 0x000fe200078e0207 */
[----:B------:R-:W-:Y:S01]  /*78d0*/  BAR.SYNC.DEFER_BLOCKING 0x0 ;  /* 0x0000000000007b1d */ /* 0x000fe20000010000 */
[----:B-1----:R-:W-:-:S04]  /*78e0*/  LEA R18, P0, R20, c[0x0][0x1f8], 0x1 ;  /* 0x00007e0014127a11 */ /* 0x002fc800078008ff */
[----:B------:R-:W-:Y:S01]  /*78f0*/  LEA.HI.X R19, R20, c[0x0][0x1fc], R7, 0x1, P0 ;  /* 0x00007f0014137a11 */ /* 0x000fe200000f0c07 */
[C---:B------:R-:W-:Y:S02]  /*7900*/  IMAD.SHL.U32 R7, R203.reuse, 0x40, RZ ;  /* 0x00000040cb077824 */ /* 0x040fe400078e00ff */
[----:B------:R-:W-:Y:S02]  /*7910*/  IMAD.SHL.U32 R203, R203, 0x20, RZ ;  /* 0x00000020cbcb7824 */ /* 0x000fe400078e00ff */
[-C--:B------:R-:W-:Y:S02]  /*7920*/  IMAD R17, R16, R7.reuse, R17 ;  /* 0x0000000710117224 */ /* 0x080fe400078e0211 */
[----:B---3--:R-:W-:-:S04]  /*7930*/  IMAD.WIDE.U32 R22, R9, R7, R214 ;  /* 0x0000000709167225 */ /* 0x008fc800078e00d6 */
[----:B------:R-:W-:Y:S01]  /*7940*/  IMAD.IADD R17, R23, 0x1, R17 ;  /* 0x0000000117117824 */ /* 0x000fe200078e0211 */
        /* <DEDUP_REMOVED lines=54> */
.L_x_2263:
[----:B------:R-:W-:Y:S01]  /*7cb0*/  ISETP.LT.AND P0, PT, RZ, c[0x0][0x27c], PT ;  /* 0x00009f00ff007a0c */ /* 0x000fe20003f01270 */
[----:B------:R-:W0:Y:S01]  /*7cc0*/  LDGDEPBAR ;  /* 0x00000000000079af */ /* 0x000e220000000000 */
[----:B------:R-:W-:-:S11]  /*7cd0*/  LEA R0, R87, R4, 0xa ;  /* 0x0000000457007211 */ /* 0x000fd600078e50ff */
[----:B------:R-:W-:Y:S05]  /*7ce0*/  @P0 BRA `(.L_x_2264) ;  /* 0x0000002000000947 */ /* 0x000fea0003800000 */
[----:B------:R-:W-:-:S04]  /*7cf0*/  DEPBAR.LE SB0, 0x3 ;  /* 0x000080c00000791a */ /* 0x000fc80000000000 */
[----:B------:R-:W-:Y:S05]  /*7d00*/  BRA `(.L_x_2265) ;  /* 0x00006e0000007947 */ /* 0x000fea0003800000 */
.L_x_2264:
        /* <DEDUP_REMOVED lines=22> */
[----:B------:R-:W-:Y:S01]  /*7e70*/  BSSY B0, `(.L_x_2267) ;  /* 0x0000063000007945 */ /* 0x000fe20003800000 */
[----:B------:R-:W-:Y:S01]  /*7e80*/  IMAD.MOV.U32 R16, RZ, RZ, R12 ;  /* 0x000000ffff107224 */ /* 0x000fe200078e000c */
[----:B------:R-:W-:Y:S01]  /*7e90*/  CS2R R18, SRZ ;  /* 0x0000000000127805 */ /* 0x000fe2000001ff00 */
        /* <DEDUP_REMOVED lines=17> */
[C---:B------:R-:W-:Y:S01]  /*7fb0*/  IMAD R13, R11.reuse, c[0x0][0x280], RZ ;  /* 0x0000a0000b0d7a24 */ /* 0x040fe200078e02ff */
[----:B------:R-:W-:Y:S01]  /*7fc0*/  LEA R14, P0, R20, c[0x0][0x270], 0x1 ;  /* 0x00009c00140e7a11 */ /* 0x000fe200078008ff */
[----:B------:R-:W-:Y:S02]  /*7fd0*/  IMAD R11, R11, c[0x0][0x290], RZ ;  /* 0x0000a4000b0b7a24 */ /* 0x000fe400078e02ff */
[C---:B------:R-:W-:Y:S02]  /*7fe0*/  IMAD R13, R10.reuse, c[0x0][0x284], R13 ;  /* 0x0000a1000a0d7a24 */ /* 0x040fe400078e020d */
[C---:B------:R-:W-:Y:S01]  /*7ff0*/  IMAD.WIDE.U32 R16, R10.reuse, c[0x0][0x290], R16 ;  /* 0x0000a4000a107a25 */ /* 0x040fe200078e0010 */
[----:B------:R1:W2:Y:S02]  /*8000*/  SHFL.IDX PT, R22, R14, RZ, 0x1c1f ;  /* 0x001c1fff0e167589 */ /* 0x0002a400000e0000 */
[----:B------:R-:W-:Y:S01]  /*8010*/  IADD3 R21, R21, R13, RZ ;  /* 0x0000000d15157210 */ /* 0x000fe20007ffe0ff */
[----:B------:R-:W-:-:S03]  /*8020*/  IMAD R11, R10, c[0x0][0x294], R11 ;  /* 0x0000a5000a0b7a24 */ /* 0x000fc600078e020b */
[----:B------:R-:W-:Y:S02]  /*8030*/  LEA.HI.X R21, R20, c[0x0][0x274], R21, 0x1, P0 ;  /* 0x00009d0014157a11 */ /* 0x000fe400000f0c15 */
[----:B------:R-:W-:Y:S02]  /*8040*/  IADD3 R20, R17, R11, RZ ;  /* 0x0000000b11147210 */ /* 0x000fe40007ffe0ff */
[C---:B------:R-:W-:Y:S01]  /*8050*/  LEA R12, P0, R16.reuse, c[0x0][0x288], 0x1 ;  /* 0x0000a200100c7a11 */ /* 0x040fe200078008ff */
[----:B------:R1:W3:Y:S03]  /*8060*/  SHFL.IDX PT, R23, R21, RZ, 0x1c1f ;  /* 0x001c1fff15177589 */ /* 0x0002e600000e0000 */
[----:B------:R-:W-:Y:S02]  /*8070*/  LEA.HI.X R20, R16, c[0x0][0x28c], R20, 0x1, P0 ;  /* 0x0000a30010147a11 */ /* 0x000fe400000f0c14 */
        /* <DEDUP_REMOVED lines=66> */
.L_x_2268:
[----:B--2---:R-:W-:Y:S05]  /*84a0*/  BSYNC B0 ;  /* 0x0000000000007941 */ /* 0x004fea0003800000 */
.L_x_2267:
        /* <DEDUP_REMOVED lines=117> */
.L_x_2270:
[----:B--2---:R-:W-:Y:S05]  /*8c00*/  BSYNC B0 ;  /* 0x0000000000007941 */ /* 0x004fea0003800000 */
.L_x_2269:
        /* <DEDUP_REMOVED lines=108> */
.L_x_2274:
[----:B------:R-:W-:Y:S05]  /*92d0*/  BSYNC B0 ;  /* 0x0000000000007941 */ /* 0x000fea0003800000 */
.L_x_2273:
        /* <DEDUP_REMOVED lines=46> */
.L_x_2276:
[----:B------:R-:W-:Y:S05]  /*95c0*/  BSYNC B0 ;  /* 0x0000000000007941 */ /* 0x000fea0003800000 */
.L_x_2275:
        /* <DEDUP_REMOVED lines=46> */
.L_x_2278:
[----:B------:R-:W-:Y:S05]  /*98b0*/  BSYNC B0 ;  /* 0x0000000000007941 */ /* 0x000fea0003800000 */
.L_x_2277:
        /* <DEDUP_REMOVED lines=46> */
.L_x_2280:
[----:B------:R-:W-:Y:S05]  /*9ba0*/  BSYNC B0 ;  /* 0x0000000000007941 */ /* 0x000fea0003800000 */
.L_x_2279:
        /* <DEDUP_REMOVED lines=46> */
.L_x_2282:
[----:B------:R-:W-:Y:S05]  /*9e90*/  BSYNC B0 ;  /* 0x0000000000007941 */ /* 0x000fea0003800000 */
.L_x_2281:
        /* <DEDUP_REMOVED lines=45> */
.L_x_2272:
[----:B------:R-:W-:Y:S05]  /*a170*/  BSYNC B1 ;  /* 0x0000000000017941 */ /* 0x000fea0003800000 */
.L_x_2271:
        /* <DEDUP_REMOVED lines=48> */
.L_x_2285:
[----:B------:R-:W-:Y:S05]  /*a480*/  BSYNC B0 ;  /* 0x0000000000007941 */ /* 0x000fea0003800000 */
.L_x_2284:
        /* <DEDUP_REMOVED lines=46> */
.L_x_2287:
[----:B------:R-:W-:Y:S05]  /*a770*/  BSYNC B0 ;  /* 0x0000000000007941 */ /* 0x000fea0003800000 */
.L_x_2286:
        /* <DEDUP_REMOVED lines=46> */
.L_x_2289:
[----:B------:R-:W-:Y:S05]  /*aa60*/  BSYNC B0 ;  /* 0x0000000000007941 */ /* 0x000fea0003800000 */
.L_x_2288:
        /* <DEDUP_REMOVED lines=46> */
.L_x_2291:
[----:B------:R-:W-:Y:S05]  /*ad50*/  BSYNC B0 ;  /* 0x0000000000007941 */ /* 0x000fea0003800000 */
.L_x_2290:
        /* <DEDUP_REMOVED lines=46> */
.L_x_2293:
[----:B------:R-:W-:Y:S05]  /*b040*/  BSYNC B0 ;  /* 0x0000000000007941 */ /* 0x000fea0003800000 */
.L_x_2292:
        /* <DEDUP_REMOVED lines=46> */
.L_x_2266:
[----:B------:R-:W-:Y:S01]  /*b330*/  ISETP.NE.AND P0, PT, R193, 0x1, PT ;  /* 0x00000001c100780c */ /* 0x000fe20003f05270 */
[----:B------:R-:W-:Y:S01]  /*b340*/  IMAD.MOV.U32 R20, RZ, RZ, R14 ;  /* 0x000000ffff147224 */ /* 0x000fe200078e000e */
[----:B------:R-:W-:Y:S01]  /*b350*/  MOV R16, R12 ;  /* 0x0000000c00107202 */ /* 0x000fe20000000f00 */
        /* <DEDUP_REMOVED lines=18> */
[C---:B------:R-:W-:Y:S01]  /*b480*/  IMAD R19, R11.reuse, c[0x0][0x280], RZ ;  /* 0x0000a0000b137a24 */ /* 0x040fe200078e02ff */
[----:B------:R-:W-:Y:S01]  /*b490*/  LEA R14, P0, R20, c[0x0][0x270], 0x1 ;  /* 0x00009c00140e7a11 */ /* 0x000fe200078008ff */
[----:B------:R-:W-:Y:S02]  /*b4a0*/  IMAD R11, R11, c[0x0][0x290], RZ ;  /* 0x0000a4000b0b7a24 */ /* 0x000fe400078e02ff */
[C---:B------:R-:W-:Y:S02]  /*b4b0*/  IMAD R19, R10.reuse, c[0x0][0x284], R19 ;  /* 0x0000a1000a137a24 */ /* 0x040fe400078e0213 */
[----:B------:R-:W-:-:S04]  /*b4c0*/  IMAD.WIDE.U32 R16, R10, c[0x0][0x290], R16 ;  /* 0x0000a4000a107a25 */ /* 0x000fc800078e0010 */
[----:B------:R-:W-:Y:S02]  /*b4d0*/  IMAD.IADD R19, R21, 0x1, R19 ;  /* 0x0000000115137824 */ /* 0x000fe400078e0213 */
        /* <DEDUP_REMOVED lines=46> */
.L_x_2295:
[----:B------:R-:W-:Y:S05]  /*b7c0*/  BSYNC B0 ;  /* 0x0000000000007941 */ /* 0x000fea0003800000 */
.L_x_2294:
        /* <DEDUP_REMOVED lines=90> */
.L_x_2297:
[----:B-1--4-:R-:W-:Y:S05]  /*bd70*/  BSYNC B0 ;  /* 0x0000000000007941 */ /* 0x012fea0003800000 */
.L_x_2296:
        /* <DEDUP_REMOVED lines=154> */
.L_x_2301:
[----:B------:R-:W-:Y:S05]  /*c720*/  BSYNC B0 ;  /* 0x0000000000007941 */ /* 0x000fea0003800000 */
.L_x_2300:
        /* <DEDUP_REMOVED lines=114> */
.L_x_2303:
[----:B------:R-:W-:Y:S05]  /*ce50*/  BSYNC B0 ;  /* 0x0000000000007941 */ /* 0x000fea0003800000 */
.L_x_2302:
        /* <DEDUP_REMOVED lines=69> */
[----:B------:R-:W-:Y:S01]  /*d2b0*/  FMUL.FTZ R46, R15, R72 ;  /* 0x000000480f2e7220 */ /* 0x000fe20000410000 */
[----:B------:R-:W-:Y:S01]  /*d2c0*/  HADD2.F32 R9, -RZ, R90.H1_H1 ;  /* 0x3000005aff097230 */ /* 0x000fe20000004100 */
[----:B------:R-:W-:Y:S01]  /*d2d0*/  FMUL.FTZ R90, R60, R88 ;  /* 0x000000583c5a7220 */ /* 0x000fe20000410000 */
        /* <DEDUP_REMOVED lines=23> */
[----:B------:R-:W-:Y:S02]  /*d450*/  FFMA.FTZ R59, R59, R96, -R58 ;  /* 0x000000603b3b7223 */ /* 0x000fe4000001083a */
[----:B------:R-:W-:Y:S02]  /*d460*/  FFMA.FTZ R94, R13, R100, -R94 ;  /* 0x000000640d5e7223 */ /* 0x000fe4000001085e */
[----:B------:R-:W-:Y:S01]  /*d470*/  FFMA.FTZ R15, R15, R102, -R72 ;  /* 0x000000660f0f7223 */ /* 0x000fe20000010848 */
[----:B------:R-:W-:Y:S01]  /*d480*/  F2FP.PACK_AB R13, R59, R62 ;  /* 0x0000003e3b0d723e */ /* 0x000fe200000000ff */
[----:B------:R-:W-:-:S02]  /*d490*/  FFMA.FTZ R88, R60, R91, -R88 ;  /* 0x0000005b3c587223 */ /* 0x000fc40000010858 */
        /* <DEDUP_REMOVED lines=8> */
[----:B------:R-:W-:Y:S02]  /*d520*/  F2FP.PACK_AB R14, R14, R43 ;  /* 0x0000002b0e0e723e */ /* 0x000fe400000000ff */
[----:B------:R-:W-:-:S02]  /*d530*/  F2FP.PACK_AB R8, R63, R90 ;  /* 0x0000005a3f08723e */ /* 0x000fc400000000ff */
[----:B------:R-:W-:Y:S01]  /*d540*/  F2FP.PACK_AB R10, R41, R40 ;  /* 0x00000028290a723e */ /* 0x000fe200000000ff */
[----:B------:R1:W-:Y:S04]  /*d550*/  STS.128 [R57+0x18100], R12 ;  /* 0x0181000c39007388 */ /* 0x0003e80000000c00 */
[----:B------:R1:W-:Y:S02]  /*d560*/  STS.128 [R56+0x18100], R8 ;  /* 0x0181000838007388 */ /* 0x0003e40000000c00 */
.L_x_2299:
[----:B------:R-:W-:Y:S05]  /*d570*/  BSYNC B1 ;  /* 0x0000000000017941 */ /* 0x000fea0003800000 */
.L_x_2298:
        /* <DEDUP_REMOVED lines=111> */
.L_x_2305:
[----:B------:R-:W-:Y:S05]  /*dc70*/  BSYNC B0 ;  /* 0x0000000000007941 */ /* 0x000fea0003800000 */
.L_x_2304:
        /* <DEDUP_REMOVED lines=116> */
.L_x_2307:
[----:B------:R-:W-:Y:S05]  /*e3c0*/  BSYNC B0 ;  /* 0x0000000000007941 */ /* 0x000fea0003800000 */
.L_x_2306:
        /* <DEDUP_REMOVED lines=115> */
.L_x_2283:
[----:B------:R-:W-:Y:S05]  /*eb00*/  BSYNC B2 ;  /* 0x0000000000027941 */ /* 0x000fea0003800000 */
.L_x_2265:
[----:B------:R-:W-:-:S04]  /*eb10*/  DEPBAR.LE SB0, 0x2 ;  /* 0x000080800000791a */ /* 0x000fc80000000000 */
[----:B-1----:R-:W-:Y:S01]  /*eb20*/  IMAD.SHL.U32 R56, R0, 0x2, RZ ;  /* 0x0000000200387824 */ /* 0x002fe200078e00ff */
[----:B------:R-:W-:Y:S01]  /*eb30*/  BAR.SYNC.DEFER_BLOCKING 0x0 ;  /* 0x0000000000007b1d */ /* 0x000fe20000010000 */
[----:B------:R-:W-:Y:S01]  /*eb40*/  IMAD.SHL.U32 R190, R5, 0x2, RZ ;  /* 0x0000000205be7824 */ /* 0x000fe200078e00ff */
[----:B------:R-:W-:Y:S01]  /*eb50*/  @P2 IADD3 R9, R145, -0x2, RZ ;  /* 0xfffffffe91092810 */ /* 0x000fe20007ffe0ff */
[----:B------:R-:W-:Y:S01]  /*eb60*/  IMAD.MOV.U32 R191, RZ, RZ, 0x20 ;  /* 0x00000020ffbf7424 */ /* 0x000fe200078e00ff */
[----:B------:R-:W-:Y:S01]  /*eb70*/  LOP3.LUT P3, RZ, R135, 0x2, RZ, 0xc0, !PT ;  /* 0x0000000287ff7812 */ /* 0x000fe2000786c0ff */
[----:B------:R-:W-:Y:S01]  /*eb80*/  IMAD.SHL.U32 R189, R2, 0x2, RZ ;  /* 0x0000000202bd7824 */ /* 0x000fe200078e00ff */
[----:B------:R-:W-:Y:S01]  /*eb90*/  @P2 SHF.R.S32.HI R8, RZ, 0x1f, R9 ;  /* 0x0000001fff082819 */ /* 0x000fe20000011409 */
[----:B------:R-:W-:Y:S01]  /*eba0*/  @P2 IMAD R50, R50, R9, RZ ;  /* 0x0000000932322224 */ /* 0x000fe200078e02ff */
[----:B------:R-:W-:Y:S01]  /*ebb0*/  LEA R192, R0, 0x18100, 0x1 ;  /* 0x0001810000c07811 */ /* 0x000fe200078e08ff */
[-C--:B--2---:R-:W-:Y:S01]  /*ebc0*/  @P2 IMAD.WIDE.U32 R10, R9, R51.reuse, R210 ;  /* 0x00000033090a2225 */ /* 0x084fe200078e00d2 */
[----:B------:R-:W-:Y:S01]  /*ebd0*/  SEL R191, R191, 0xffffffe0, !P3 ;  /* 0xffffffe0bfbf7807 */ /* 0x000fe20005800000 */
[----:B------:R-:W-:Y:S01]  /*ebe0*/  ULDC UR4, c[0x0][0x324] ;  /* 0x0000c90000047ab9 */ /* 0x000fe20000000800 */
[----:B------:R-:W-:Y:S01]  /*ebf0*/  ISETP.GE.AND P3, PT, R195, 0x1, PT ;  /* 0x00000001c300780c */ /* 0x000fe20003f66270 */
[----:B------:R-:W-:Y:S01]  /*ec00*/  @P2 IMAD R8, R8, R51, R50 ;  /* 0x0000003308082224 */ /* 0x000fe200078e0232 */
[----:B------:R-:W-:Y:S01]  /*ec10*/  @P2 LEA R50, P0, R10, c[0x0][0x1f8], 0x1 ;  /* 0x00007e000a322a11 */ /* 0x000fe200078008ff */
[----:B------:R-:W-:Y:S01]  /*ec20*/  IMAD.IADD R188, R192, 0x1, R189 ;  /* 0x00000001c0bc7824 */ /* 0x000fe200078e02bd */
[----:B------:R-:W-:Y:S01]  /*ec30*/  ULOP3.LUT UR4, URZ, UR4, URZ, 0x33, !UPT ;  /* 0x000000043f047292 */ /* 0x000fe2000f8e333f */
[----:B------:R-:W-:-:S02]  /*ec40*/  @P2 IMAD.IADD R8, R11, 0x1, R8 ;  /* 0x000000010b082824 */ /* 0x000fc400078e0208 */
[----:B------:R-:W-:Y:S02]  /*ec50*/  IMAD.IADD R5, R190, 0x1, R191 ;  /* 0x00000001be057824 */ /* 0x000fe400078e02bf */
[----:B------:R-:W-:Y:S01]  /*ec60*/  IMAD.MOV.U32 R134, RZ, RZ, 0x40 ;  /* 0x00000040ff867424 */ /* 0x000fe200078e00ff */
[----:B------:R-:W-:Y:S01]  /*ec70*/  @P2 LEA.HI.X R51, R10, c[0x0][0x1fc], R8, 0x1, P0 ;  /* 0x00007f000a332a11 */ /* 0x000fe200000f0c08 */
[----:B------:R-:W-:Y:S01]  /*ec80*/  IMAD R187, R3, 0x2, R192 ;  /* 0x0000000203bb7824 */ /* 0x000fe200078e02c0 */
[----:B------:R-:W-:Y:S01]  /*ec90*/  LDSM.16.M88.4 R56, [R56+0x18100] ;  /* 0x018100003838783b */ /* 0x000fe20000000200 */
[----:B------:R-:W-:Y:S01]  /*eca0*/  @P2 IADD3 R76, P0, R49, R50, RZ ;  /* 0x00000032314c2210 */ /* 0x000fe20007f1e0ff */
[----:B------:R-:W-:Y:S01]  /*ecb0*/  IMAD R186, R3, 0x2, R188 ;  /* 0x0000000203ba7824 */ /* 0x000fe200078e02bc */
[----:B------:R-:W-:Y:S01]  /*ecc0*/  SEL R134, R134, 0xffffffc0, !P1 ;  /* 0xffffffc086867807 */ /* 0x000fe20004800000 */
[----:B------:R-:W1:Y:S02]  /*ecd0*/  LDSM.16.M88.4 R28, [R190+0xc100] ;  /* 0x00c10000be1c783b */ /* 0x000e640000000200 */
[----:B------:R-:W-:-:S02]  /*ece0*/  @P2 IMAD.X R77, R48, 0x1, R51, P0 ;  /* 0x00000001304d2824 */ /* 0x000fc400000e0633 */
[----:B------:R-:W2:Y:S01]  /*ecf0*/  LDSM.16.M88.4 R20, [R190+0xc900] ;  /* 0x00c90000be14783b */ /* 0x000ea20000000200 */
[----:B------:R-:W-:Y:S02]  /*ed00*/  IMAD.IADD R2, R190, 0x1, R134 ;  /* 0x00000001be027824 */ /* 0x000fe400078e0286 */
[----:B------:R-:W-:Y:S01]  /*ed10*/  IMAD.IADD R0, R134, 0x1, R5 ;  /* 0x0000000186007824 */ /* 0x000fe200078e0205 */
[----:B------:R-:W3:Y:S04]  /*ed20*/  LDSM.16.M88.4 R64, [R190+0xd100] ;  /* 0x00d10000be40783b */ /* 0x000ee80000000200 */
[----:B------:R-:W4:Y:S04]  /*ed30*/  LDSM.16.M88.4 R40, [R190+0xd900] ;  /* 0x00d90000be28783b */ /* 0x000f280000000200 */
[----:B------:R-:W-:Y:S04]  /*ed40*/  LDSM.16.M88.4 R12, [R188] ;  /* 0x00000000bc0c783b */ /* 0x000fe80000000200 */
[----:B------:R-:W5:Y:S04]  /*ed50*/  LDSM.16.M88.4 R8, [R5+0xc100] ;  /* 0x00c100000508783b */ /* 0x000f680000000200 */
[----:B------:R-:W3:Y:S04]  /*ed60*/  LDSM.16.M88.4 R44, [R5+0xc900] ;  /* 0x00c90000052c783b */ /* 0x000ee80000000200 */
[----:B------:R-:W4:Y:S01]  /*ed70*/  LDSM.16.M88.4 R36, [R5+0xd100] ;  /* 0x00d100000524783b */ /* 0x000f220000000200 */
[C---:B-1----:R-:W-:Y:S08]  /*ed80*/  HMMA.16816.F32 R32, R56.reuse, R28, RZ ;  /* 0x0000001c3820723c */ /* 0x042ff000000018ff */
[C---:B------:R-:W-:Y:S08]  /*ed90*/  HMMA.16816.F32 R28, R56.reuse, R30, RZ ;  /* 0x0000001e381c723c */ /* 0x040ff000000018ff */
[C---:B--2---:R-:W-:Y:S08]  /*eda0*/  HMMA.16816.F32 R24, R56.reuse, R20, RZ ;  /* 0x000000143818723c */ /* 0x044ff000000018ff */
[C---:B---3--:R-:W-:Y:S08]  /*edb0*/  HMMA.16816.F32 R16, R56.reuse, R64, RZ ;  /* 0x000000403810723c */ /* 0x048ff000000018ff */
[C---:B------:R-:W-:Y:S08]  /*edc0*/  HMMA.16816.F32 R20, R56.reuse, R22, RZ ;  /* 0x000000163814723c */ /* 0x040ff000000018ff */
[C---:B------:R-:W-:Y:S08]  /*edd0*/  HMMA.16816.F32 R64, R56.reuse, R66, RZ ;  /* 0x000000423840723c */ /* 0x040ff000000018ff */
[C---:B----4-:R-:W-:Y:S08]  /*ede0*/  HMMA.16816.F32 R60, R56.reuse, R40, RZ ;  /* 0x00000028383c723c */ /* 0x050ff000000018ff */
[----:B------:R-:W-:Y:S01]  /*edf0*/  HMMA.16816.F32 R56, R56, R42, RZ ;  /* 0x0000002a3838723c */ /* 0x000fe200000018ff */
[----:B------:R-:W1:Y:S04]  /*ee00*/  LDSM.16.M88.4 R40, [R5+0xd900] ;  /* 0x00d900000528783b */ /* 0x000e680000000200 */
[----:B------:R-:W-:Y:S01]  /*ee10*/  @!PT LDS RZ, [RZ] ;  /* 0x00000000fffff984 */ /* 0x000fe20000000800 */
[----:B------:R-:W-:Y:S01]  /*ee20*/  @!PT LDS RZ, [RZ] ;  /* 0x00000000fffff984 */ /* 0x000fe20000000800 */
[----:B------:R-:W-:Y:S01]  /*ee30*/  @!PT LDS RZ, [RZ] ;  /* 0x00000000fffff984 */ /* 0x000fe20000000800 */
[----:B------:R2:W-:Y:S03]  /*ee40*/  @P2 LDGSTS.E.BYPASS.LTC128B.128 [R144+0x6100], [R50.64], !P5 ;  /* 0x0610000032902fae */ /* 0x0005e6000e901d46 */
[C---:B-----5:R-:W-:Y:S01]  /*ee50*/  HMMA.16816.F32 R32, R12.reuse, R8, R32 ;  /* 0x000000080c20723c */ /* 0x060fe20000001820 */
[----:B------:R2:W-:Y:S04]  /*ee60*/  @P2 LDGSTS.E.BYPASS.LTC128B.128 [R144+0x8100], [R50.64+0x80], !P4 ;  /* 0x0810008032902fae */ /* 0x0005e8000e101d46 */
[----:B------:R2:W-:Y:S03]  /*ee70*/  @P2 LDGSTS.E.BYPASS.LTC128B.128 [R144+0xa100], [R50.64+0x100], !P6 ;  /* 0x0a10010032902fae */ /* 0x0005e6000f101d46 */
[C---:B------:R-:W-:Y:S01]  /*ee80*/  HMMA.16816.F32 R28, R12.reuse, R10, R28 ;  /* 0x0000000a0c1c723c */ /* 0x040fe2000000181c */
[----:B------:R3:W-:Y:S04]  /*ee90*/  @P2 LDGSTS.E.BYPASS.LTC128B.128 [R144+0x7100], [R76.64], !P5 ;  /* 0x071000004c902fae */ /* 0x0007e8000e901d46 */
[----:B------:R3:W-:Y:S03]  /*eea0*/  @P2 LDGSTS.E.BYPASS.LTC128B.128 [R144+0x9100], [R76.64+0x80], !P4 ;  /* 0x091000804c902fae */ /* 0x0007e6000e101d46 */
[----:B------:R-:W-:Y:S01]  /*eeb0*/  HMMA.16816.F32 R24, R12, R44, R24 ;  /* 0x0000002c0c18723c */ /* 0x000fe20000001818 */
[----:B------:R3:W-:Y:S01]  /*eec0*/  @P2 LDGSTS.E.BYPASS.LTC128B.128 [R144+0xb100], [R76.64+0x100], !P6 ;  /* 0x0b1001004c902fae */ /* 0x0007e2000f101d46 */
[----:B------:R-:W-:-:S03]  /*eed0*/  ISETP.NE.AND P2, PT, R193, 0x1, PT ;  /* 0x00000001c100780c */ /* 0x000fc60003f45270 */
        /* <DEDUP_REMOVED lines=93> */
[----:B------:R5:W-:Y:S03]  /*f4b0*/  LDSM.16.M88.4 R68, [R5+0x11900] ;  /* 0x011900000544783b */ /* 0x000be60000000200 */
[C---:B--2---:R-:W-:Y:S08]  /*f4c0*/  HMMA.16816.F32 R32, R36.reuse, R52, R32 ;  /* 0x000000342420723c */ /* 0x044ff00000001820 */
[C---:B------:R-:W-:Y:S01]  /*f4d0*/  HMMA.16816.F32 R28, R36.reuse, R54, R28 ;  /* 0x00000036241c723c */ /* 0x040fe2000000181c */
[----:B------:R-:W-:Y:S07]  /*f4e0*/  LDSM.16.M88.4 R52, [R187+0x8000] ;  /* 0x00800000bb34783b */ /* 0x000fee0000000200 */
[----:B----4-:R-:W-:Y:S01]  /*f4f0*/  HMMA.16816.F32 R24, R36, R48, R24 ;  /* 0x000000302418723c */ /* 0x010fe20000001818 */
[----:B-----5:R-:W-:-:S07]  /*f500*/  LEA.HI R5, R83, R84, RZ, 0x2 ;  /* 0x0000005453057211 */ /* 0x020fce00078f10ff */
[----:B------:R-:W-:Y:S01]  /*f510*/  HMMA.16816.F32 R20, R36, R50, R20 ;  /* 0x000000322414723c */ /* 0x000fe20000001814 */
[----:B------:R-:W2:Y:S01]  /*f520*/  LDSM.16.M88.4 R48, [R2+0x10100] ;  /* 0x010100000230783b */ /* 0x000ea20000000200 */
[----:B------:R-:W-:-:S05]  /*f530*/  LOP3.LUT R5, R5, 0xfffffffc, RZ, 0xc0, !PT ;  /* 0xfffffffc05057812 */ /* 0x000fca00078ec0ff */
[----:B------:R-:W-:Y:S01]  /*f540*/  IMAD.IADD R5, R84, 0x1, -R5 ;  /* 0x0000000154057824 */ /* 0x000fe200078e0a05 */
[C---:B-1----:R-:W-:Y:S08]  /*f550*/  HMMA.16816.F32 R32, R72.reuse, R12, R32 ;  /* 0x0000000c4820723c */ /* 0x042ff00000001820 */
[C---:B------:R-:W-:Y:S01]  /*f560*/  HMMA.16816.F32 R28, R72.reuse, R14, R28 ;  /* 0x0000000e481c723c */ /* 0x040fe2000000181c */
[----:B------:R-:W-:Y:S07]  /*f570*/  LDSM.16.M88.4 R12, [R0+0x10100] ;  /* 0x01010000000c783b */ /* 0x000fee0000000200 */
[C---:B---3--:R-:W-:Y:S08]  /*f580*/  HMMA.16816.F32 R24, R72.reuse, R8, R24 ;  /* 0x000000084818723c */ /* 0x048ff00000001818 */
[----:B------:R-:W-:Y:S01]  /*f590*/  HMMA.16816.F32 R20, R72, R10, R20 ;  /* 0x0000000a4814723c */ /* 0x000fe20000001814 */
[----:B------:R-:W1:Y:S07]  /*f5a0*/  LDSM.16.M88.4 R8, [R186+0x8000] ;  /* 0x00800000ba08783b */ /* 0x000e6e0000000200 */
[C---:B------:R-:W-:Y:S08]  /*f5b0*/  HMMA.16816.F32 R60, R36.reuse, R40, R60 ;  /* 0x00000028243c723c */ /* 0x040ff0000000183c */
[C---:B------:R-:W-:Y:S01]  /*f5c0*/  HMMA.16816.F32 R56, R36.reuse, R42, R56 ;  /* 0x0000002a2438723c */ /* 0x040fe20000001838 */
[----:B------:R-:W-:Y:S07]  /*f5d0*/  LDSM.16.M88.4 R40, [R2+0x11100] ;  /* 0x011100000228783b */ /* 0x000fee0000000200 */
[C---:B------:R-:W-:Y:S08]  /*f5e0*/  HMMA.16816.F32 R16, R36.reuse, R44, R16 ;  /* 0x0000002c2410723c */ /* 0x040ff00000001810 */
[----:B------:R-:W-:Y:S01]  /*f5f0*/  HMMA.16816.F32 R64, R36, R46, R64 ;  /* 0x0000002e2440723c */ /* 0x000fe20000001840 */
[----:B------:R-:W3:Y:S04]  /*f600*/  LDSM.16.M88.4 R36, [R2+0x11900] ;  /* 0x011900000224783b */ /* 0x000ee80000000200 */
[----:B------:R4:W5:Y:S03]  /*f610*/  LDSM.16.M88.4 R44, [R2+0x10900] ;  /* 0x01090000022c783b */ /* 0x0009660000000200 */
[----:B--2---:R-:W-:Y:S08]  /*f620*/  HMMA.16816.F32 R32, R52, R48, R32 ;  /* 0x000000303420723c */ /* 0x004ff00000001820 */
[C---:B------:R-:W-:Y:S08]  /*f630*/  HMMA.16816.F32 R60, R72.reuse, R68, R60 ;  /* 0x00000044483c723c */ /* 0x040ff0000000183c */
[----:B------:R-:W-:Y:S01]  /*f640*/  HMMA.16816.F32 R56, R72, R70, R56 ;  /* 0x000000464838723c */ /* 0x000fe20000001838 */
[----:B------:R-:W-:Y:S07]  /*f650*/  LDSM.16.M88.4 R68, [R0+0x10900] ;  /* 0x010900000044783b */ /* 0x000fee0000000200 */
[----:B------:R-:W-:Y:S08]  /*f660*/  HMMA.16816.F32 R28, R52, R50, R28 ;  /* 0x00000032341c723c */ /* 0x000ff0000000181c */
[C---:B------:R-:W-:Y:S08]  /*f670*/  HMMA.16816.F32 R16, R72.reuse, R76, R16 ;  /* 0x0000004c4810723c */ /* 0x040ff00000001810 */
[----:B------:R-:W-:Y:S08]  /*f680*/  HMMA.16816.F32 R64, R72, R78, R64 ;  /* 0x0000004e4840723c */ /* 0x000ff00000001840 */
[----:B-1----:R-:W-:Y:S07]  /*f690*/  HMMA.16816.F32 R32, R8, R12, R32 ;  /* 0x0000000c0820723c */ /* 0x002fee0000001820 */
[----:B------:R-:W-:Y:S01]  /*f6a0*/  LOP3.LUT R13, R80, 0xffffffe0, RZ, 0xc0, !PT ;  /* 0xffffffe0500d7812 */ /* 0x000fe200078ec0ff */
[----:B---3--:R-:W-:Y:S01]  /*f6b0*/  HMMA.16816.F32 R60, R52, R36, R60 ;  /* 0x00000024343c723c */ /* 0x008fe2000000183c */
[----:B------:R-:W-:-:S03]  /*f6c0*/  SHF.R.S32.HI R12, RZ, 0x1f, R87 ;  /* 0x0000001fff0c7819 */ /* 0x000fc60000011457 */
[----:B----4-:R-:W-:Y:S01]  /*f6d0*/  IMAD.IADD R2, R84, 0x1, -R13 ;  /* 0x0000000154027824 */ /* 0x010fe200078e0a0d */
[----:B------:R-:W-:-:S03]  /*f6e0*/  LEA.HI R12, R12, R87, RZ, 0x3 ;  /* 0x000000570c0c7211 */ /* 0x000fc600078f18ff */
[----:B------:R-:W-:Y:S01]  /*f6f0*/  HMMA.16816.F32 R56, R52, R38, R56 ;  /* 0x000000263438723c */ /* 0x000fe20000001838 */
[----:B------:R-:W-:Y:S01]  /*f700*/  SHF.R.S32.HI R13, RZ, 0x1f, R2 ;  /* 0x0000001fff0d7819 */ /* 0x000fe20000011402 */
[----:B------:R-:W1:Y:S06]  /*f710*/  LDSM.16.M88.4 R36, [R0+0x11900] ;  /* 0x011900000024783b */ /* 0x000e6c0000000200 */
[----:B------:R-:W-:Y:S07]  /*f720*/  HMMA.16816.F32 R28, R8, R14, R28 ;  /* 0x0000000e081c723c */ /* 0x000fee000000181c */
[----:B------:R-:W-:Y:S01]  /*f730*/  LOP3.LUT R14, R12, 0xffffff8, RZ, 0xc0, !PT ;  /* 0x0ffffff80c0e7812 */ /* 0x000fe200078ec0ff */
[----:B------:R-:W-:Y:S01]  /*f740*/  HMMA.16816.F32 R16, R52, R40, R16 ;  /* 0x000000283410723c */ /* 0x000fe20000001810 */
[----:B------:R-:W-:-:S02]  /*f750*/  LEA.HI R12, R13, R2, RZ, 0x2 ;  /* 0x000000020d0c7211 */ /* 0x000fc400078f10ff */
[----:B------:R-:W-:Y:S01]  /*f760*/  LEA.HI R13, R5, R5, RZ, 0x1 ;  /* 0x00000005050d7211 */ /* 0x000fe200078f08ff */
[----:B------:R-:W-:Y:S01]  /*f770*/  IMAD.IADD R87, R87, 0x1, -R14 ;  /* 0x0000000157577824 */ /* 0x000fe200078e0a0e */
[----:B------:R-:W-:Y:S02]  /*f780*/  LOP3.LUT R213, R12, 0x7ffffffc, RZ, 0xc0, !PT ;  /* 0x7ffffffc0cd57812 */ /* 0x000fe400078ec0ff */
[----:B------:R-:W-:Y:S01]  /*f790*/  LOP3.LUT R212, R13, 0x1ffffffe, RZ, 0xc0, !PT ;  /* 0x1ffffffe0dd47812 */ /* 0x000fe200078ec0ff */
[----:B------:R-:W-:Y:S01]  /*f7a0*/  HMMA.16816.F32 R64, R52, R42, R64 ;  /* 0x0000002a3440723c */ /* 0x000fe20000001840 */
[----:B------:R2:W3:Y:S01]  /*f7b0*/  LDSM.16.M88.4 R40, [R0+0x11100] ;  /* 0x011100000028783b */ /* 0x0004e20000000200 */
[----:B------:R-:W-:Y:S02]  /*f7c0*/  IMAD.IADD R213, R2, 0x1, -R213 ;  /* 0x0000000102d57824 */ /* 0x000fe400078e0ad5 */
[----:B------:R-:W-:Y:S02]  /*f7d0*/  IMAD.IADD R212, R5, 0x1, -R212 ;  /* 0x0000000105d47824 */ /* 0x000fe400078e0ad4 */
[----:B------:R-:W-:-:S02]  /*f7e0*/  IMAD.SHL.U32 R213, R213, 0x2, RZ ;  /* 0x00000002d5d57824 */ /* 0x000fc400078e00ff */
[----:B-----5:R-:W-:Y:S03]  /*f7f0*/  HMMA.16816.F32 R24, R52, R44, R24 ;  /* 0x0000002c3418723c */ /* 0x020fe60000001818 */
[----:B------:R-:W-:-:S05]  /*f800*/  IADD3 R2, -R213, R194, -R81 ;  /* 0x000000c2d5027210 */ /* 0x000fca0007ffe951 */
[----:B------:R-:W-:Y:S01]  /*f810*/  HMMA.16816.F32 R20, R52, R46, R20 ;  /* 0x0000002e3414723c */ /* 0x000fe20000001814 */
[----:B--2---:R-:W-:-:S07]  /*f820*/  LEA.HI.SX32 R0, R12, R133, 0x1e ;  /* 0x000000850c007211 */ /* 0x004fce00078ff2ff */
[----:B-1----:R-:W-:Y:S01]  /*f830*/  HMMA.16816.F32 R60, R8, R36, R60 ;  /* 0x00000024083c723c */ /* 0x002fe2000000183c */
[----:B------:R-:W-:-:S06]  /*f840*/  IMAD R87, R87, 0x10, R0 ;  /* 0x0000001057577824 */ /* 0x000fcc00078e0200 */
[----:B------:R-:W-:Y:S01]  /*f850*/  IADD3 R36, R194, 0x1, -R81 ;  /* 0x00000001c2247810 */ /* 0x000fe20007ffe851 */
[----:B------:R-:W-:Y:S01]  /*f860*/  IMAD R212, R212, 0x8, R87 ;  /* 0x00000008d4d47824 */ /* 0x000fe200078e0257 */
[----:B------:R-:W-:Y:S02]  /*f870*/  HMMA.16816.F32 R56, R8, R38, R56 ;  /* 0x000000260838723c */ /* 0x000fe40000001838 */
[----:B------:R-:W-:Y:S01]  /*f880*/  IADD3 R36, -R199, R36, -R213 ;  /* 0x00000024c7247210 */ /* 0x000fe20007ffe9d5 */
[----:B------:R-:W-:-:S04]  /*f890*/  @P2 IMAD.HI.U32 R5, R212, c[0x0][0x2c8], RZ ;  /* 0x0000b200d4052a27 */ /* 0x000fc800078e00ff */
[----:B------:R-:W-:Y:S01]  /*f8a0*/  IMAD.MOV.U32 R0, RZ, RZ, R212 ;  /* 0x000000ffff007224 */ /* 0x000fe200078e00d4 */
[----:B------:R-:W-:Y:S01]  /*f8b0*/  @P2 SHF.R.U32.HI R0, RZ, c[0x0][0x2cc], R5 ;  /* 0x0000b300ff002a19 */ /* 0x000fe20000011605 */
[C---:B------:R-:W-:Y:S01]  /*f8c0*/  HMMA.16816.F32 R24, R8.reuse, R68, R24 ;  /* 0x000000440818723c */ /* 0x040fe20000001818 */
[C---:B------:R-:W-:Y:S02]  /*f8d0*/  IADD3 R38, R36.reuse, c[0x0][0x328], RZ ;  /* 0x0000ca0024267a10 */ /* 0x040fe40007ffe0ff */
[----:B------:R-:W-:Y:S01]  /*f8e0*/  IADD3 R36, R36, UR4, RZ ;  /* 0x0000000424247c10 */ /* 0x000fe2000fffe0ff */
[----:B------:R-:W1:Y:S04]  /*f8f0*/  SHFL.IDX PT, R5, R0, RZ, 0x1c1f ;  /* 0x001c1fff00057589 */ /* 0x000e6800000e0000 */
[C---:B------:R-:W-:Y:S08]  /*f900*/  HMMA.16816.F32 R20, R8.reuse, R70, R20 ;  /* 0x000000460814723c */ /* 0x040ff00000001814 */
[C---:B---3--:R-:W-:Y:S08]  /*f910*/  HMMA.16816.F32 R16, R8.reuse, R40, R16 ;  /* 0x000000280810723c */ /* 0x048ff00000001810 */
[----:B------:R-:W-:Y:S07]  /*f920*/  HMMA.16816.F32 R64, R8, R42, R64 ;  /* 0x0000002a0840723c */ /* 0x000fee0000001840 */
[----:B-1----:R-:W-:-:S02]  /*f930*/  IMAD.IADD R11, R38, 0x1, R5 ;  /* 0x00000001260b7824 */ /* 0x002fc400078e0205 */
        /* <DEDUP_REMOVED lines=14> */
.L_x_2310:
[----:B------:R-:W-:-:S04]  /*fa20*/  MOV R5, c[0x0][0x32c] ;  /* 0x0000cb0000057a02 */ /* 0x000fc80000000f00 */
[----:B------:R-:W-:-:S13]  /*fa30*/  ISETP.NE.AND P0, PT, R5, 0x1, PT ;  /* 0x000000010500780c */ /* 0x000fda0003f05270 */
[----:B------:R-:W-:-:S05]  /*fa40*/  @P0 IMAD.HI.U32 R5, R8, c[0x0][0x330], RZ ;  /* 0x0000cc0008050a27 */ /* 0x000fca00078e00ff */
[----:B------:R-:W-:Y:S02]  /*fa50*/  @P0 SHF.R.U32.HI R8, RZ, c[0x0][0x334], R5 ;  /* 0x0000cd00ff080a19 */ /* 0x000fe40000011605 */
.L_x_2311:
[----:B------:R-:W-:Y:S05]  /*fa60*/  BSYNC B0 ;  /* 0x0000000000007941 */ /* 0x000fea0003800000 */
.L_x_2309:
[----:B------:R-:W-:-:S04]  /*fa70*/  IMAD R10, R8, c[0x0][0x32c], -R81 ;  /* 0x0000cb00080a7a24 */ /* 0x000fc800078e0a51 */
[----:B------:R-:W-:-:S05]  /*fa80*/  IMAD.IADD R10, R10, 0x1, -R213 ;  /* 0x000000010a0a7824 */ /* 0x000fca00078e0ad5 */
[----:B------:R-:W-:Y:S02]  /*fa90*/  IADD3 R8, R10, c[0x0][0x32c], RZ ;  /* 0x0000cb000a087a10 */ /* 0x000fe40007ffe0ff */
[----:B------:R-:W-:Y:S02]  /*faa0*/  IMNMX R9, R9, R10, !PT ;  /* 0x0000000a09097217 */ /* 0x000fe40007800200 */
[----:B------:R-:W-:Y:S02]  /*fab0*/  IMNMX R11, R11, R8, PT ;  /* 0x000000080b0b7217 */ /* 0x000fe40003800200 */
.L_x_2308:
[----:B------:R-:W-:Y:S01]  /*fac0*/  ISETP.GT.AND P1, PT, R145, RZ, PT ;  /* 0x000000ff9100720c */ /* 0x000fe20003f24270 */
[----:B------:R-:W1:Y:S03]  /*fad0*/  SHFL.IDX PT, R5, R0, 0x1, 0x1c1f ;  /* 0x003c1f0000057f89 */ /* 0x000e6600000e0000 */
[----:B------:R-:W-:-:S04]  /*fae0*/  ISETP.GT.AND P0, PT, R9, RZ, P1 ;  /* 0x000000ff0900720c */ /* 0x000fc80000f04270 */
[----:B------:R-:W-:-:S04]  /*faf0*/  ISETP.LT.OR P0, PT, R11, 0x1, P0 ;  /* 0x000000010b00780c */ /* 0x000fc80000701670 */
[----:B------:R-:W-:Y:S02]  /*fb00*/  FSEL R32, R32, -INF , !P0 ;  /* 0xff80000020207808 */ /* 0x000fe40004000000 */
[----:B------:R-:W-:-:S04]  /*fb10*/  ISETP.GT.AND P0, PT, R9, 0x1, P1 ;  /* 0x000000010900780c */ /* 0x000fc80000f04270 */
[----:B------:R-:W-:-:S04]  /*fb20*/  ISETP.LT.OR P0, PT, R11, 0x2, P0 ;  /* 0x000000020b00780c */ /* 0x000fc80000701670 */
[----:B------:R-:W-:Y:S02]  /*fb30*/  FSEL R14, R33, -INF , !P0 ;  /* 0xff800000210e7808 */ /* 0x000fe40004000000 */
[----:B------:R-:W-:Y:S01]  /*fb40*/  ISETP.GT.AND P0, PT, R9, 0x8, P1 ;  /* 0x000000080900780c */ /* 0x000fe20000f04270 */
[----:B-1----:R-:W-:-:S03]  /*fb50*/  IMAD.IADD R36, R36, 0x1, R5 ;  /* 0x0000000124247824 */ /* 0x002fc600078e0205 */
        /* <DEDUP_REMOVED lines=39> */
[----:B------:R-:W-:-:S03]  /*fdd0*/  IMAD.IADD R9, R38, 0x1, R5 ;  /* 0x0000000126097824 */ /* 0x000fc600078e0205 */
[----:B------:R-:W-:Y:S02]  /*fde0*/  ISETP.LT.OR P0, PT, R11, 0x3a, P0 ;  /* 0x0000003a0b00780c */ /* 0x000fe40000701670 */
[----:B------:R-:W-:Y:S02]  /*fdf0*/  IMNMX R2, R9, R2, PT ;  /* 0x0000000209027217 */ /* 0x000fe40003800200 */
        /* <DEDUP_REMOVED lines=13> */
.L_x_2314:
[----:B------:R-:W-:-:S04]  /*fed0*/  MOV R0, c[0x0][0x32c] ;  /* 0x0000cb0000007a02 */ /* 0x000fc80000000f00 */
[----:B------:R-:W-:-:S13]  /*fee0*/  ISETP.NE.AND P0, PT, R0, 0x1, PT ;  /* 0x000000010000780c */ /* 0x000fda0003f05270 */
[----:B------:R-:W-:-:S05]  /*fef0*/  @P0 IMAD.HI.U32 R0, R16, c[0x0][0x330], RZ ;  /* 0x0000cc0010000a27 */ /* 0x000fca00078e00ff */
[----:B------:R-:W-:Y:S02]  /*ff00*/  @P0 SHF.R.U32.HI R16, RZ, c[0x0][0x334], R0 ;  /* 0x0000cd00ff100a19 */ /* 0x000fe40000011600 */
.L_x_2315:
[----:B------:R-:W-:Y:S05]  /*ff10*/  BSYNC B0 ;  /* 0x0000000000007941 */ /* 0x000fea0003800000 */
.L_x_2313:
[----:B------:R-:W-:-:S04]  /*ff20*/  IMAD R16, R16, c[0x0][0x32c], -R81 ;  /* 0x0000cb0010107a24 */ /* 0x000fc800078e0a51 */
[----:B------:R-:W-:-:S05]  /*ff30*/  IMAD.IADD R9, R16, 0x1, -R213 ;  /* 0x0000000110097824 */ /* 0x000fca00078e0ad5 */
[----:B------:R-:W-:Y:S02]  /*ff40*/  IADD3 R5, R9, c[0x0][0x32c], RZ ;  /* 0x0000cb0009057a10 */ /* 0x000fe40007ffe0ff */
[----:B------:R-:W-:Y:S02]  /*ff50*/  IMNMX R36, R36, R9, !PT ;  /* 0x0000000924247217 */ /* 0x000fe40007800200 */
[----:B------:R-:W-:Y:S02]  /*ff60*/  IMNMX R2, R2, R5, PT ;  /* 0x0000000502027217 */ /* 0x000fe40003800200 */
.L_x_2312:
        /* <DEDUP_REMOVED lines=74> */
[----:B------:R-:W-:Y:S02]  /*10410*/  FMNMX.FTZ R7, R32, R14, !PT ;  /* 0x0000000e20077209 */ /* 0x000fe40007810000 */
[----:B------:R-:W-:Y:S01]  /*10420*/  @P0 LEA R148, P1, R16, c[0x0][0x1c8], 0x1 ;  /* 0x0000720010940a11 */ /* 0x000fe200078208ff */
[----:B------:R-:W-:Y:S01]  /*10430*/  @P0 IMAD.IADD R0, R17, 0x1, R0 ;  /* 0x0000000111000824 */ /* 0x000fe200078e0200 */
[----:B------:R-:W-:Y:S02]  /*10440*/  FMNMX.FTZ R7, R28, R7, !PT ;  /* 0x000000071c077209 */ /* 0x000fe40007810000 */
[----:B------:R-:W-:Y:S02]  /*10450*/  FMNMX.FTZ R6, R34, R35, !PT ;  /* 0x0000002322067209 */ /* 0x000fe40007810000 */
[----:B------:R-:W-:Y:S02]  /*10460*/  FMNMX.FTZ R7, R12, R7, !PT ;  /* 0x000000070c077209 */ /* 0x000fe40007810000 */
[----:B------:R-:W-:-:S02]  /*10470*/  @P0 LEA.HI.X R149, R16, c[0x0][0x1cc], R0, 0x1, P1 ;  /* 0x0000730010950a11 */ /* 0x000fc400008f0c00 */
[----:B------:R-:W-:Y:S01]  /*10480*/  FMNMX.FTZ R7, R24, R7, !PT ;  /* 0x0000000718077209 */ /* 0x000fe20007810000 */
[----:B------:R-:W-:Y:S01]  /*10490*/  LDSM.16.MT88.4 R16, [R184+0x2900] ;  /* 0x00290000b810783b */ /* 0x000fe20000004200 */
        /* <DEDUP_REMOVED lines=23> */
[----:B------:R-:W-:Y:S01]  /*10610*/  @P0 LEA R146, P1, R203, R148, 0x1 ;  /* 0x00000094cb920211 */ /* 0x000fe200078208ff */
[----:B------:R-:W1:Y:S01]  /*10620*/  SHFL.BFLY PT, R7, R0, 0x2, 0x1f ;  /* 0x0c401f0000077f89 */ /* 0x000e6200000e0000 */
[----:B------:R-:W-:Y:S02]  /*10630*/  FMNMX.FTZ R6, R141, R6, !PT ;  /* 0x000000068d067209 */ /* 0x000fe40007810000 */
[----:B------:R-:W-:Y:S02]  /*10640*/  @P0 LEA.HI.X R147, R203, R149, R202, 0x1, P1 ;  /* 0x00000095cb930211 */ /* 0x000fe400008f0cca */
[----:B------:R-:W-:Y:S02]  /*10650*/  FMNMX.FTZ R6, R171, R6, !PT ;  /* 0x00000006ab067209 */ /* 0x000fe40007810000 */
[----:B-1----:R-:W-:-:S05]  /*10660*/  FMNMX.FTZ R7, R0, R7, !PT ;  /* 0x0000000700077209 */ /* 0x002fca0007810000 */
[----:B------:R-:W1:Y:S02]  /*10670*/  SHFL.BFLY PT, R2, R7, 0x1, 0x1f ;  /* 0x0c201f0007027f89 */ /* 0x000e6400000e0000 */
[----:B-1----:R-:W-:Y:S02]  /*10680*/  FMNMX.FTZ R2, R7, R2, !PT ;  /* 0x0000000207027209 */ /* 0x002fe40007810000 */
[----:B------:R-:W1:Y:S02]  /*10690*/  SHFL.BFLY PT, R7, R6, 0x2, 0x1f ;  /* 0x0c401f0006077f89 */ /* 0x000e6400000e0000 */
        /* <DEDUP_REMOVED lines=11> */
[----:B------:R-:W-:-:S02]  /*10750*/  FFMA.FTZ R159, R24, c[0x0][0x2d0], -R179 ;  /* 0x0000b400189f7a23 */ /* 0x000fc400000108b3 */
[--C-:B------:R-:W-:Y:S01]  /*10760*/  FFMA.FTZ R153, R20, c[0x0][0x2d0], -R179.reuse ;  /* 0x0000b40014997a23 */ /* 0x100fe200000108b3 */
[----:B------:R-:W1:Y:S01]  /*10770*/  MUFU.EX2 R160, R160 ;  /* 0x000000a000a07308 */ /* 0x000e620000000800 */
[----:B------:R-:W2:Y:S01]  /*10780*/  SHFL.BFLY PT, R0, R7, 0x1, 0x1f ;  /* 0x0c201f0007007f89 */ /* 0x000ea200000e0000 */
[--C-:B------:R-:W-:Y:S02]  /*10790*/  FFMA.FTZ R169, R176, c[0x0][0x2d0], -R179.reuse ;  /* 0x0000b400b0a97a23 */ /* 0x100fe400000108b3 */
[--C-:B------:R-:W-:Y:S01]  /*107a0*/  FFMA.FTZ R167, R174, c[0x0][0x2d0], -R179.reuse ;  /* 0x0000b400aea77a23 */ /* 0x100fe200000108b3 */
[----:B------:R-:W-:Y:S01]  /*107b0*/  LDSM.16.MT88.4 R20, [R185+0x900] ;  /* 0x00090000b914783b */ /* 0x000fe20000004200 */
[--C-:B------:R-:W-:Y:S02]  /*107c0*/  FFMA.FTZ R166, R166, c[0x0][0x2d0], -R179.reuse ;  /* 0x0000b400a6a67a23 */ /* 0x100fe400000108b3 */
[----:B------:R-:W-:Y:S01]  /*107d0*/  MUFU.EX2 R158, R158 ;  /* 0x0000009e009e7308 */ /* 0x000fe20000000800 */
[----:B------:R-:W-:-:S02]  /*107e0*/  FFMA.FTZ R168, R168, c[0x0][0x2d0], -R179 ;  /* 0x0000b400a8a87a23 */ /* 0x000fc400000108b3 */
[--C-:B------:R-:W-:Y:S02]  /*107f0*/  FFMA.FTZ R180, R180, c[0x0][0x2d0], -R179.reuse ;  /* 0x0000b400b4b47a23 */ /* 0x100fe400000108b3 */
[----:B------:R-:W-:-:S03]  /*10800*/  FFMA.FTZ R217, R140, c[0x0][0x2d0], -R179 ;  /* 0x0000b4008cd97a23 */ /* 0x000fc600000108b3 */
[----:B------:R-:W3:Y:S01]  /*10810*/  MUFU.EX2 R155, R155 ;  /* 0x0000009b009b7308 */ /* 0x000ee20000000800 */
[----:B-1----:R-:W-:Y:S01]  /*10820*/  F2FP.PACK_AB R96, R160, R161 ;  /* 0x000000a1a060723e */ /* 0x002fe200000000ff */
[----:B------:R-:W-:-:S06]  /*10830*/  FADD.FTZ R161, R161, R160 ;  /* 0x000000a0a1a17221 */ /* 0x000fcc0000010000 */
[----:B------:R-:W-:Y:S01]  /*10840*/  MUFU.EX2 R159, R159 ;  /* 0x0000009f009f7308 */ /* 0x000fe20000000800 */
[----:B--2---:R-:W-:-:S04]  /*10850*/  FMNMX.FTZ R0, R7, R0, !PT ;  /* 0x0000000007007209 */ /* 0x004fc80007810000 */
[C---:B------:R-:W-:Y:S01]  /*10860*/  FSETP.NEU.FTZ.AND P1, PT, R0.reuse, -INF , PT ;  /* 0xff8000000000780b */ /* 0x040fe20003f3d000 */
[----:B------:R-:W-:Y:S01]  /*10870*/  FMUL.FTZ R170, R0, c[0x0][0x2d0] ;  /* 0x0000b40000aa7a20 */ /* 0x000fe20000410000 */
[C---:B---3--:R-:W-:Y:S01]  /*10880*/  F2FP.PACK_AB R98, R155.reuse, R158 ;  /* 0x0000009e9b62723e */ /* 0x048fe200000000ff */
[----:B------:R-:W-:Y:S01]  /*10890*/  MUFU.EX2 R154, R154 ;  /* 0x0000009a009a7308 */ /* 0x000fe20000000800 */
[----:B------:R-:W-:Y:S02]  /*108a0*/  FADD.FTZ R158, R158, R161 ;  /* 0x000000a19e9e7221 */ /* 0x000fe40000010000 */
[----:B------:R-:W-:Y:S02]  /*108b0*/  FSEL R170, R170, RZ, P1 ;  /* 0x000000ffaaaa7208 */ /* 0x000fe40000800000 */
[----:B------:R-:W-:-:S03]  /*108c0*/  FADD.FTZ R158, R155, R158 ;  /* 0x0000009e9b9e7221 */ /* 0x000fc60000010000 */
[--C-:B------:R-:W-:Y:S01]  /*108d0*/  FFMA.FTZ R163, R34, c[0x0][0x2d0], -R170.reuse ;  /* 0x0000b40022a37a23 */ /* 0x100fe200000108aa */
        /* <DEDUP_REMOVED lines=9> */
[--C-:B------:R-:W-:Y:S01]  /*10970*/  FFMA.FTZ R151, R27, c[0x0][0x2d0], -R170.reuse ;  /* 0x0000b4001b977a23 */ /* 0x100fe200000108aa */
[----:B------:R-:W-:Y:S01]  /*10980*/  LDSM.16.MT88.4 R12, [R165+0x2900] ;  /* 0x00290000a50c783b */ /* 0x000fe20000004200 */
[--C-:B------:R-:W-:Y:S02]  /*10990*/  FFMA.FTZ R173, R173, c[0x0][0x2d0], -R170.reuse ;  /* 0x0000b400adad7a23 */ /* 0x100fe400000108aa */
[--C-:B------:R-:W-:Y:S01]  /*109a0*/  FFMA.FTZ R174, R183, c[0x0][0x2d0], -R170.reuse ;  /* 0x0000b400b7ae7a23 */ /* 0x100fe200000108aa */
[----:B------:R-:W3:Y:S01]  /*109b0*/  MUFU.EX2 R162, R162 ;  /* 0x000000a200a27308 */ /* 0x000ee20000000800 */
[----:B------:R-:W-:Y:S01]  /*109c0*/  LDSM.16.MT88.4 R28, [R165+0x900] ;  /* 0x00090000a51c783b */ /* 0x000fe20000004200 */
[--C-:B------:R-:W-:Y:S02]  /*109d0*/  FFMA.FTZ R175, R175, c[0x0][0x2d0], -R170.reuse ;  /* 0x0000b400afaf7a23 */ /* 0x100fe400000108aa */
[----:B------:R-:W-:Y:S01]  /*109e0*/  FFMA.FTZ R176, R181, c[0x0][0x2d0], -R170 ;  /* 0x0000b400b5b07a23 */ /* 0x000fe200000108aa */
[----:B------:R-:W-:Y:S01]  /*109f0*/  LDSM.16.MT88.4 R24, [R172+0x2900] ;  /* 0x00290000ac18783b */ /* 0x000fe20000004200 */
[----:B------:R-:W-:-:S02]  /*10a00*/  FFMA.FTZ R181, R178, c[0x0][0x2d0], -R179 ;  /* 0x0000b400b2b57a23 */ /* 0x000fc400000108b3 */
[----:B------:R-:W-:Y:S01]  /*10a10*/  MUFU.EX2 R164, R164 ;  /* 0x000000a400a47308 */ /* 0x000fe20000000800 */
[----:B------:R-:W-:Y:S02]  /*10a20*/  FFMA.FTZ R178, R142, c[0x0][0x2d0], -R179 ;  /* 0x0000b4008eb27a23 */ /* 0x000fe400000108b3 */
[--C-:B------:R-:W-:Y:S02]  /*10a30*/  FFMA.FTZ R177, R177, c[0x0][0x2d0], -R170.reuse ;  /* 0x0000b400b1b17a23 */ /* 0x100fe400000108aa */
[--C-:B------:R-:W-:Y:S02]  /*10a40*/  FFMA.FTZ R182, R143, c[0x0][0x2d0], -R170.reuse ;  /* 0x0000b4008fb67a23 */ /* 0x100fe400000108aa */
[--C-:B-1----:R-:W-:Y:S01]  /*10a50*/  FFMA.FTZ R3, R9, c[0x0][0x2d0], -R170.reuse ;  /* 0x0000b40009037a23 */ /* 0x102fe200000108aa */
[----:B------:R-:W1:Y:S01]  /*10a60*/  MUFU.EX2 R157, R157 ;  /* 0x0000009d009d7308 */ /* 0x000e620000000800 */
[----:B------:R-:W4:Y:S01]  /*10a70*/  LDSM.16.MT88.4 R8, [R185+0x2900] ;  /* 0x00290000b908783b */ /* 0x000f220000004200 */
[----:B---3--:R-:W-:Y:S01]  /*10a80*/  F2FP.PACK_AB R97, R162, R163 ;  /* 0x000000a3a261723e */ /* 0x008fe200000000ff */
[----:B------:R-:W-:-:S02]  /*10a90*/  FFMA.FTZ R179, R141, c[0x0][0x2d0], -R170 ;  /* 0x0000b4008db37a23 */ /* 0x000fc400000108aa */
[----:B------:R-:W-:Y:S01]  /*10aa0*/  FFMA.FTZ R218, R171, c[0x0][0x2d0], -R170 ;  /* 0x0000b400abda7a23 */ /* 0x000fe200000108aa */
[----:B------:R-:W-:Y:S01]  /*10ab0*/  LDSM.16.MT88.4 R140, [R172+0x3900] ;  /* 0x00390000ac8c783b */ /* 0x000fe20000004200 */
[----:B------:R-:W-:Y:S01]  /*10ac0*/  FADD.FTZ R163, R163, R162 ;  /* 0x000000a2a3a37221 */ /* 0x000fe20000010000 */
[----:B------:R-:W-:Y:S01]  /*10ad0*/  MUFU.EX2 R150, R150 ;  /* 0x0000009600967308 */ /* 0x000fe20000000800 */
[----:B-1----:R-:W-:-:S07]  /*10ae0*/  F2FP.PACK_AB R99, R157, R164 ;  /* 0x000000a49d63723e */ /* 0x002fce00000000ff */
[----:B------:R-:W-:Y:S01]  /*10af0*/  MUFU.EX2 R156, R156 ;  /* 0x0000009c009c7308 */ /* 0x000fe20000000800 */
[----:B------:R-:W-:-:S04]  /*10b00*/  FADD.FTZ R164, R164, R163 ;  /* 0x000000a3a4a47221 */ /* 0x000fc80000010000 */
[----:B------:R-:W-:Y:S01]  /*10b10*/  FADD.FTZ R157, R157, R164 ;  /* 0x000000a49d9d7221 */ /* 0x000fe20000010000 */
[C---:B------:R-:W-:Y:S02]  /*10b20*/  HMMA.16816.F32 R36, R96.reuse, R40, RZ ;  /* 0x000000286024723c */ /* 0x040fe400000018ff */
[----:B------:R-:W1:Y:S06]  /*10b30*/  MUFU.EX2 R151, R151 ;  /* 0x0000009700977308 */ /* 0x000e6c0000000800 */
        /* <DEDUP_REMOVED lines=201> */
.L_x_2317:
[----:B------:R-:W-:-:S13]  /*117d0*/  ISETP.NE.AND P0, PT, R3, 0x1, PT ;  /* 0x000000010300780c */ /* 0x000fda0003f05270 */
[----:B------:R-:W-:-:S05]  /*117e0*/  @P0 IMAD.HI.U32 R5, R6, c[0x0][0x330], RZ ;  /* 0x0000cc0006050a27 */ /* 0x000fca00078e00ff */
[----:B------:R-:W-:-:S05]  /*117f0*/  @P0 SHF.R.U32.HI R6, RZ, c[0x0][0x334], R5 ;  /* 0x0000cd00ff060a19 */ /* 0x000fca0000011605 */
.L_x_2318:
[----:B------:R-:W-:-:S05]  /*11800*/  IMAD R3, R6, R3, c[0x0][0x32c] ;  /* 0x0000cb0006037624 */ /* 0x000fca00078e0203 */
[----:B------:R-:W-:-:S04]  /*11810*/  IMNMX R4, R4, R3, PT ;  /* 0x0000000304047217 */ /* 0x000fc80003800200 */
.L_x_2316:
        /* <DEDUP_REMOVED lines=10> */
[C---:B------:R-:W-:Y:S01]  /*118c0*/  IADD3 RZ, P0, R206.reuse, 0x40, RZ ;  /* 0x00000040ceff7810 */ /* 0x040fe20007f1e0ff */
        /* <DEDUP_REMOVED lines=21> */
.L_x_2328:
[----:B------:R-:W-:Y:S04]  /*11a20*/  DEPBAR.LE SB0, 0x2 ;  /* 0x000080800000791a */ /* 0x000fe80000000000 */
[----:B------:R-:W-:Y:S01]  /*11a30*/  BAR.SYNC.DEFER_BLOCKING 0x0 ;  /* 0x0000000000007b1d */ /* 0x000fe20000010000 */
[----:B------:R-:W-:Y:S01]  /*11a40*/  UIMAD UR4, UR5, 0x6000, URZ ;  /* 0x00006000050478a4 */ /* 0x000fe2000f8e023f */
[----:B------:R-:W-:Y:S02]  /*11a50*/  ISETP.GE.AND P0, PT, R198, R221, PT ;  /* 0x000000ddc600720c */ /* 0x000fe40003f06270 */
[----:B------:R-:W-:Y:S02]  /*11a60*/  ISETP.NE.AND P2, PT, R193, 0x1, PT ;  /* 0x00000001c100780c */ /* 0x000fe40003f45270 */
[----:B------:R-:W-:Y:S02]  /*11a70*/  ISETP.GE.AND P3, PT, R195, 0x1, PT ;  /* 0x00000001c300780c */ /* 0x000fe40003f66270 */
[----:B------:R-:W-:Y:S05]  /*11a80*/  IADD3 R135, R190, UR4, RZ ;  /* 0x00000004be877c10 */ /* 0x000fea000fffe0ff */
[----:B------:R-:W-:Y:S02]  /*11a90*/  IMAD.IADD R133, R191, 0x1, R135 ;  /* 0x00000001bf857824 */ /* 0x000fe400078e0287 */
[----:B------:R-:W-:Y:S01]  /*11aa0*/  @!P0 IADD3 R28, R221, -0x1, RZ ;  /* 0xffffffffdd1c8810 */ /* 0x000fe20007ffe0ff */
[----:B------:R-:W-:Y:S02]  /*11ab0*/  @!P0 IMAD R179, R216, 0x6000, R204 ;  /* 0x00006000d8b38824 */ /* 0x000fe400078e02cc */
        /* <DEDUP_REMOVED lines=8> */
[----:B------:R-:W-:Y:S02]  /*11b40*/  @!P0 IMAD.IADD R33, R29, 0x1, R33 ;  /* 0x000000011d218824 */ /* 0x000fe400078e0221 */
[C---:B------:R-:W-:Y:S01]  /*11b50*/  @!P0 IMAD.SHL.U32 R29, R28.reuse, 0x40, RZ ;  /* 0x000000401c1d8824 */ /* 0x040fe200078e00ff */
[----:B------:R-:W3:Y:S02]  /*11b60*/  LDSM.16.M88.4 R148, [R190+UR4+0xd100] ;  /* 0x00d10004be94783b */ /* 0x000ee40008000200 */
[----:B------:R-:W-:Y:S02]  /*11b70*/  @!P0 SHF.L.U64.HI R33, R28, 0x6, R33 ;  /* 0x000000061c218819 */ /* 0x000fe40000010221 */
[----:B------:R-:W-:Y:S01]  /*11b80*/  @!P0 IADD3 R31, P1, R29, R206, RZ ;  /* 0x000000ce1d1f8210 */ /* 0x000fe20007f3e0ff */
[----:B------:R-:W4:Y:S04]  /*11b90*/  LDSM.16.M88.4 R152, [R190+UR4+0xd900] ;  /* 0x00d90004be98783b */ /* 0x000f280008000200 */
[----:B------:R-:W-:Y:S01]  /*11ba0*/  @!P0 IMAD.X R0, R33, 0x1, R211, P1 ;  /* 0x0000000121008824 */ /* 0x000fe200008e06d3 */
[C---:B------:R-:W-:Y:S01]  /*11bb0*/  @!P0 LEA R172, P1, R31.reuse, c[0x0][0x1f8], 0x1 ;  /* 0x00007e001fac8a11 */ /* 0x040fe200078208ff */
[----:B------:R-:W-:Y:S03]  /*11bc0*/  LDSM.16.M88.4 R156, [R133+0xd100] ;  /* 0x00d10000859c783b */ /* 0x000fe60000000200 */
[----:B------:R-:W-:Y:S02]  /*11bd0*/  @!P0 LEA.HI.X R173, R31, c[0x0][0x1fc], R0, 0x1, P1 ;  /* 0x00007f001fad8a11 */ /* 0x000fe400008f0c00 */
[----:B------:R-:W-:Y:S01]  /*11be0*/  @!P0 IADD3 R0, P1, R29, R224, RZ ;  /* 0x000000e01d008210 */ /* 0x000fe20007f3e0ff */
[----:B------:R-:W-:Y:S04]  /*11bf0*/  LDSM.16.M88.4 R160, [R133+0xd900] ;  /* 0x00d9000085a0783b */ /* 0x000fe80000000200 */
[----:B------:R-:W-:Y:S01]  /*11c00*/  @!P0 IMAD.X R31, R33, 0x1, R229, P1 ;  /* 0x00000001211f8824 */ /* 0x000fe200008e06e5 */
[C---:B------:R-:W-:Y:S04]  /*11c10*/  @!P0 LEA R174, P1, R0.reuse, c[0x0][0x1f8], 0x1 ;  /* 0x00007e0000ae8a11 */ /* 0x040fe800078208ff */
[----:B------:R-:W-:Y:S02]  /*11c20*/  @!P0 LEA.HI.X R175, R0, c[0x0][0x1fc], R31, 0x1, P1 ;  /* 0x00007f0000af8a11 */ /* 0x000fe400008f0c1f */
[----:B------:R-:W-:Y:S01]  /*11c30*/  @!P0 IADD3 R0, P1, R29, R223, RZ ;  /* 0x000000df1d008210 */ /* 0x000fe20007f3e0ff */
[C---:B-1----:R-:W-:Y:S04]  /*11c40*/  HMMA.16816.F32 R4, R136.reuse, R140, RZ ;  /* 0x0000008c8804723c */ /* 0x042fe800000018ff */
[--C-:B------:R-:W-:Y:S01]  /*11c50*/  @!P0 IMAD.X R31, R33, 0x1, R228.reuse, P1 ;  /* 0x00000001211f8824 */ /* 0x100fe200008e06e4 */
        /* <DEDUP_REMOVED lines=10> */
[----:B------:R-:W-:Y:S01]  /*11d00*/  @!P0 IMAD.X R31, R33, 0x1, R211, P1 ;  /* 0x00000001211f8824 */ /* 0x000fe200008e06d3 */
[C---:B------:R-:W-:Y:S03]  /*11d10*/  @!P0 LEA R180, P1, R0.reuse, c[0x0][0x1f8], 0x1 ;  /* 0x00007e0000b48a11 */ /* 0x040fe600078208ff */
[C---:B---3--:R-:W-:Y:S01]  /*11d20*/  HMMA.16816.F32 R20, R136.reuse, R148, RZ ;  /* 0x000000948814723c */ /* 0x048fe200000018ff */
[----:B------:R-:W-:Y:S03]  /*11d30*/  @!P0 LEA.HI.X R181, R0, c[0x0][0x1fc], R31, 0x1, P1 ;  /* 0x00007f0000b58a11 */ /* 0x000fe600008f0c1f */
[----:B------:R-:W-:Y:S04]  /*11d40*/  @!P0 IADD3 R0, P1, R29, R224, RZ ;  /* 0x000000e01d008210 */ /* 0x000fe80007f3e0ff */
[C---:B------:R-:W-:Y:S01]  /*11d50*/  HMMA.16816.F32 R24, R136.reuse, R150, RZ ;  /* 0x000000968818723c */ /* 0x040fe200000018ff */
[----:B------:R-:W-:Y:S01]  /*11d60*/  @!P0 IMAD.X R31, R33, 0x1, R229, P1 ;  /* 0x00000001211f8824 */ /* 0x000fe200008e06e5 */
[----:B------:R-:W2:Y:S02]  /*11d70*/  LDSM.16.M88.4 R148, [R133+0xc900] ;  /* 0x00c900008594783b */ /* 0x000ea40000000200 */
[C---:B------:R-:W-:Y:S03]  /*11d80*/  @!P0 LEA R182, P1, R0.reuse, c[0x0][0x1f8], 0x1 ;  /* 0x00007e0000b68a11 */ /* 0x040fe600078208ff */
[----:B------:R-:W-:Y:S01]  /*11d90*/  @!PT LDS RZ, [RZ] ;  /* 0x00000000fffff984 */ /* 0x000fe20000000800 */
[----:B------:R-:W-:Y:S01]  /*11da0*/  @!PT LDS RZ, [RZ] ;  /* 0x00000000fffff984 */ /* 0x000fe20000000800 */
[----:B------:R-:W-:Y:S01]  /*11db0*/  @!PT LDS RZ, [RZ] ;  /* 0x00000000fffff984 */ /* 0x000fe20000000800 */
[----:B------:R3:W-:Y:S01]  /*11dc0*/  @!P0 LDGSTS.E.BYPASS.LTC128B.128 [R179], [R172.64], !P5 ;  /* 0x00000000acb38fae */ /* 0x0007e2000e901d46 */
[----:B------:R-:W-:Y:S04]  /*11dd0*/  @!P0 LEA.HI.X R183, R0, c[0x0][0x1fc], R31, 0x1, P1 ;  /* 0x00007f0000b78a11 */ /* 0x000fe800008f0c1f */
[----:B------:R-:W-:Y:S01]  /*11de0*/  @!P0 IADD3 R0, P1, R29, R223, RZ ;  /* 0x000000df1d008210 */ /* 0x000fe20007f3e0ff */
[----:B------:R3:W-:Y:S01]  /*11df0*/  @!P0 LDGSTS.E.BYPASS.LTC128B.128 [R179+0x2000], [R174.64], !P4 ;  /* 0x02000000aeb38fae */ /* 0x0007e2000e101d46 */
[C---:B----4-:R-:W-:Y:S03]  /*11e00*/  HMMA.16816.F32 R28, R136.reuse, R152, RZ ;  /* 0x00000098881c723c */ /* 0x050fe600000018ff */
[----:B------:R-:W-:Y:S01]  /*11e10*/  @!P0 IMAD.X R33, R33, 0x1, R228, P1 ;  /* 0x0000000121218824 */ /* 0x000fe200008e06e4 */
[C---:B------:R-:W-:Y:S01]  /*11e20*/  @!P0 LEA R232, P1, R0.reuse, c[0x0][0x1f8], 0x1 ;  /* 0x00007e0000e88a11 */ /* 0x040fe200078208ff */
[----:B------:R4:W-:Y:S03]  /*11e30*/  @!P0 LDGSTS.E.BYPASS.LTC128B.128 [R179+0x4000], [R176.64], !P6 ;  /* 0x04000000b0b38fae */ /* 0x0009e6000f101d46 */
[----:B------:R-:W-:Y:S01]  /*11e40*/  @!P0 LEA.HI.X R233, R0, c[0x0][0x1fc], R33, 0x1, P1 ;  /* 0x00007f0000e98a11 */ /* 0x000fe200008f0c21 */
[----:B------:R-:W-:Y:S01]  /*11e50*/  IMAD.IADD R0, R134, 0x1, R135 ;  /* 0x0000000186007824 */ /* 0x000fe200078e0287 */
[----:B------:R-:W-:Y:S01]  /*11e60*/  HMMA.16816.F32 R32, R136, R154, RZ ;  /* 0x0000009a8820723c */ /* 0x000fe200000018ff */
[----:B------:R4:W-:Y:S01]  /*11e70*/  @!P0 LDGSTS.E.BYPASS.LTC128B.128 [R179+0x1000], [R180.64], !P5 ;  /* 0x01000000b4b38fae */ /* 0x0009e2000e901d46 */
[----:B------:R-:W-:Y:S04]  /*11e80*/  IADD3 R135, R191, R135, R134 ;  /* 0x00000087bf877210 */ /* 0x000fe80007ffe086 */
[----:B------:R4:W-:Y:S02]  /*11e90*/  @!P0 LDGSTS.E.BYPASS.LTC128B.128 [R179+0x3000], [R182.64], !P4 ;  /* 0x03000000b6b38fae */ /* 0x0009e4000e101d46 */
[C---:B-1----:R-:W-:Y:S03]  /*11ea0*/  HMMA.16816.F32 R4, R140.reuse, R144, R4 ;  /* 0x000000908c04723c */ /* 0x042fe60000001804 */
[----:B------:R4:W-:Y:S02]  /*11eb0*/  @!P0 LDGSTS.E.BYPASS.LTC128B.128 [R179+0x5000], [R232.64], !P6 ;  /* 0x05000000e8b38fae */ /* 0x0009e4000f101d46 */
[C---:B------:R-:W-:Y:S02]  /*11ec0*/  ISETP.GE.AND P0, PT, R216.reuse, 0x1, PT ;  /* 0x00000001d800780c */ /* 0x040fe40003f06270 */
[----:B------:R-:W-:Y:S01]  /*11ed0*/  IADD3 R216, R216, 0x1, RZ ;  /* 0x00000001d8d87810 */ /* 0x000fe20007ffe0ff */
[C---:B------:R-:W-:Y:S01]  /*11ee0*/  HMMA.16816.F32 R8, R140.reuse, R146, R8 ;  /* 0x000000928c08723c */ /* 0x040fe20000001808 */
[----:B------:R-:W-:Y:S03]  /*11ef0*/  LDSM.16.M88.4 R136, [R187] ;  /* 0x00000000bb88783b */ /* 0x000fe60000000200 */
[----:B------:R-:W-:Y:S02]  /*11f00*/  SEL R216, R216, RZ, !P0 ;  /* 0x000000ffd8d87207 */ /* 0x000fe40004000000 */
[----:B------:R-:W1:Y:S02]  /*11f10*/  LDSM.16.M88.4 R152, [R0+0xc100] ;  /* 0x00c100000098783b */ /* 0x000e640000000200 */
[C---:B--2---:R-:W-:Y:S03]  /*11f20*/  HMMA.16816.F32 R12, R140.reuse, R148, R12 ;  /* 0x000000948c0c723c */ /* 0x044fe6000000180c */
[----:B------:R-:W2:Y:S05]  /*11f30*/  LDSM.16.M88.4 R164, [R0+0xc900] ;  /* 0x00c9000000a4783b */ /* 0x000eaa0000000200 */
[C---:B------:R-:W-:Y:S01]  /*11f40*/  HMMA.16816.F32 R16, R140.reuse, R150, R16 ;  /* 0x000000968c10723c */ /* 0x040fe20000001810 */
[----:B------:R-:W5:Y:S05]  /*11f50*/  LDSM.16.M88.4 R168, [R0+0xd100] ;  /* 0x00d1000000a8783b */ /* 0x000f6a0000000200 */
[----:B---3--:R-:W3:Y:S02]  /*11f60*/  LDSM.16.M88.4 R172, [R0+0xd900] ;  /* 0x00d9000000ac783b */ /* 0x008ee40000000200 */
[C---:B------:R-:W-:Y:S03]  /*11f70*/  HMMA.16816.F32 R20, R140.reuse, R156, R20 ;  /* 0x0000009c8c14723c */ /* 0x040fe60000001814 */
[----:B------:R-:W-:Y:S05]  /*11f80*/  LDSM.16.M88.4 R144, [R186] ;  /* 0x00000000ba90783b */ /* 0x000fea0000000200 */
[C---:B------:R-:W-:Y:S01]  /*11f90*/  HMMA.16816.F32 R24, R140.reuse, R158, R24 ;  /* 0x0000009e8c18723c */ /* 0x040fe20000001818 */
[----:B------:R-:W3:Y:S05]  /*11fa0*/  LDSM.16.M88.4 R148, [R2+0xc100] ;  /* 0x00c100000294783b */ /* 0x000eea0000000200 */
[----:B------:R-:W3:Y:S02]  /*11fb0*/  LDSM.16.M88.4 R156, [R2+0xc900] ;  /* 0x00c90000029c783b */ /* 0x000ee40000000200 */
[C---:B------:R-:W-:Y:S03]  /*11fc0*/  HMMA.16816.F32 R28, R140.reuse, R160, R28 ;  /* 0x000000a08c1c723c */ /* 0x040fe6000000181c */
[----:B----4-:R-:W4:Y:S05]  /*11fd0*/  LDSM.16.M88.4 R176, [R2+0xd100] ;  /* 0x00d1000002b0783b */ /* 0x010f2a0000000200 */
[----:B------:R-:W-:Y:S01]  /*11fe0*/  HMMA.16816.F32 R32, R140, R162, R32 ;  /* 0x000000a28c20723c */ /* 0x000fe20000001820 */
[----:B------:R-:W3:Y:S05]  /*11ff0*/  LDSM.16.M88.4 R180, [R2+0xd900] ;  /* 0x00d9000002b4783b */ /* 0x000eea0000000200 */
[----:B------:R-:W-:Y:S02]  /*12000*/  LDSM.16.M88.4 R140, [R192+0x4000] ;  /* 0x00400000c08c783b */ /* 0x000fe40000000200 */
[C---:B-1----:R-:W-:Y:S03]  /*12010*/  HMMA.16816.F32 R4, R136.reuse, R152, R4 ;  /* 0x000000988804723c */ /* 0x042fe60000001804 */
[----:B------:R-:W-:Y:S05]  /*12020*/  LDSM.16.M88.4 R160, [R190+UR4+0xe900] ;  /* 0x00e90004bea0783b */ /* 0x000fea0008000200 */
[C---:B------:R-:W-:Y:S01]  /*12030*/  HMMA.16816.F32 R8, R136.reuse, R154, R8 ;  /* 0x0000009a8808723c */ /* 0x040fe20000001808 */
[----:B------:R-:W1:Y:S05]  /*12040*/  LDSM.16.M88.4 R152, [R190+UR4+0xe100] ;  /* 0x00e10004be98783b */ /* 0x000e6a0008000200 */
[----:B------:R-:W0:Y:S02]  /*12050*/  LDGDEPBAR ;  /* 0x00000000000079af */ /* 0x000e240000000000 */
[C---:B--2---:R-:W-:Y:S08]  /*12060*/  HMMA.16816.F32 R12, R136.reuse, R164, R12 ;  /* 0x000000a4880c723c */ /* 0x044ff0000000180c */
[C---:B------:R-:W-:Y:S01]  /*12070*/  HMMA.16816.F32 R16, R136.reuse, R166, R16 ;  /* 0x000000a68810723c */ /* 0x040fe20000001810 */
[----:B------:R-:W2:Y:S07]  /*12080*/  LDSM.16.M88.4 R164, [R190+UR4+0xf100] ;  /* 0x00f10004bea4783b */ /* 0x000eae0008000200 */
[C---:B-----5:R-:W-:Y:S08]  /*12090*/  HMMA.16816.F32 R20, R136.reuse, R168, R20 ;  /* 0x000000a88814723c */ /* 0x060ff00000001814 */
[C---:B------:R-:W-:Y:S01]  /*120a0*/  HMMA.16816.F32 R24, R136.reuse, R170, R24 ;  /* 0x000000aa8818723c */ /* 0x040fe20000001818 */
[----:B------:R-:W5:Y:S07]  /*120b0*/  LDSM.16.M88.4 R168, [R190+UR4+0xf900] ;  /* 0x00f90004bea8783b */ /* 0x000f6e0008000200 */
[C---:B---3--:R-:W-:Y:S08]  /*120c0*/  HMMA.16816.F32 R28, R136.reuse, R172, R28 ;  /* 0x000000ac881c723c */ /* 0x048ff0000000181c */
        /* <DEDUP_REMOVED lines=8> */
[----:B------:R-:W2:Y:S07]  /*12150*/  LDSM.16.M88.4 R156, [R133+0xe900] ;  /* 0x00e90000859c783b */ /* 0x000eae0000000200 */
[C---:B----4-:R-:W-:Y:S08]  /*12160*/  HMMA.16816.F32 R20, R144.reuse, R176, R20 ;  /* 0x000000b09014723c */ /* 0x050ff00000001814 */
[C---:B------:R-:W-:Y:S01]  /*12170*/  HMMA.16816.F32 R24, R144.reuse, R178, R24 ;  /* 0x000000b29018723c */ /* 0x040fe20000001818 */
[----:B------:R-:W4:Y:S07]  /*12180*/  LDSM.16.M88.4 R176, [R133+0xf900] ;  /* 0x00f9000085b0783b */ /* 0x000f2e0000000200 */
[C---:B------:R-:W-:Y:S08]  /*12190*/  HMMA.16816.F32 R28, R144.reuse, R180, R28 ;  /* 0x000000b4901c723c */ /* 0x040ff0000000181c */
[----:B------:R-:W-:Y:S01]  /*121a0*/  HMMA.16816.F32 R32, R144, R182, R32 ;  /* 0x000000b69020723c */ /* 0x000fe20000001820 */
[----:B------:R-:W-:Y:S05]  /*121b0*/  LDSM.16.M88.4 R144, [R187+0x4000] ;  /* 0x00400000bb90783b */ /* 0x000fea0000000200 */
[----:B------:R-:W-:Y:S02]  /*121c0*/  LDSM.16.M88.4 R180, [R0+0xf900] ;  /* 0x00f9000000b4783b */ /* 0x000fe40000000200 */
        /* <DEDUP_REMOVED lines=9> */
[C---:B-----5:R-:W-:Y:S08]  /*12260*/  HMMA.16816.F32 R28, R140.reuse, R168, R28 ;  /* 0x000000a88c1c723c */ /* 0x060ff0000000181c */
[----:B------:R-:W-:Y:S01]  /*12270*/  HMMA.16816.F32 R32, R140, R170, R32 ;  /* 0x000000aa8c20723c */ /* 0x000fe20000001820 */
[----:B------:R-:W-:Y:S05]  /*12280*/  LDSM.16.M88.4 R140, [R186+0x4000] ;  /* 0x00400000ba8c783b */ /* 0x000fea0000000200 */
        /* <DEDUP_REMOVED lines=9> */
[----:B------:R-:W2:Y:S07]  /*12320*/  LDSM.16.M88.4 R172, [R135+0xf900] ;  /* 0x00f9000087ac783b */ /* 0x000eae0000000200 */
[C---:B----4-:R-:W-:Y:S08]  /*12330*/  HMMA.16816.F32 R28, R136.reuse, R176, R28 ;  /* 0x000000b0881c723c */ /* 0x050ff0000000181c */
[----:B------:R-:W-:Y:S01]  /*12340*/  HMMA.16816.F32 R32, R136, R178, R32 ;  /* 0x000000b28820723c */ /* 0x000fe20000001820 */
[----:B------:R-:W-:Y:S05]  /*12350*/  LDSM.16.M88.4 R136, [R192+0x8000] ;  /* 0x00800000c088783b */ /* 0x000fea0000000200 */
[----:B------:R-:W-:Y:S02]  /*12360*/  LDSM.16.M88.4 R176, [R190+UR4+0x11900] ;  /* 0x01190004beb0783b */ /* 0x000fe40008000200 */
[C---:B-1----:R-:W-:Y:S08]  /*12370*/  HMMA.16816.F32 R4, R144.reuse, R152, R4 ;  /* 0x000000989004723c */ /* 0x042ff00000001804 */
[C---:B------:R-:W-:Y:S01]  /*12380*/  HMMA.16816.F32 R8, R144.reuse, R154, R8 ;  /* 0x0000009a9008723c */ /* 0x040fe20000001808 */
[----:B------:R-:W1:Y:S07]  /*12390*/  LDSM.16.M88.4 R152, [R190+UR4+0x10100] ;  /* 0x01010004be98783b */ /* 0x000e6e0008000200 */
[C---:B------:R-:W-:Y:S08]  /*123a0*/  HMMA.16816.F32 R12, R144.reuse, R160, R12 ;  /* 0x000000a0900c723c */ /* 0x040ff0000000180c */
[C---:B------:R-:W-:Y:S01]  /*123b0*/  HMMA.16816.F32 R16, R144.reuse, R162, R16 ;  /* 0x000000a29010723c */ /* 0x040fe20000001810 */
[----:B------:R-:W4:Y:S07]  /*123c0*/  LDSM.16.M88.4 R160, [R190+UR4+0x10900] ;  /* 0x01090004bea0783b */ /* 0x000f2e0008000200 */
[C---:B--2---:R-:W-:Y:S08]  /*123d0*/  HMMA.16816.F32 R20, R144.reuse, R164, R20 ;  /* 0x000000a49014723c */ /* 0x044ff00000001814 */
[C---:B------:R-:W-:Y:S01]  /*123e0*/  HMMA.16816.F32 R24, R144.reuse, R166, R24 ;  /* 0x000000a69018723c */ /* 0x040fe20000001818 */
[----:B------:R-:W2:Y:S07]  /*123f0*/  LDSM.16.M88.4 R164, [R190+UR4+0x11100] ;  /* 0x01110004bea4783b */ /* 0x000eae0008000200 */
[C---:B------:R-:W-:Y:S08]  /*12400*/  HMMA.16816.F32 R28, R144.reuse, R180, R28 ;  /* 0x000000b4901c723c */ /* 0x040ff0000000181c */
[----:B------:R-:W-:Y:S01]  /*12410*/  HMMA.16816.F32 R32, R144, R182, R32 ;  /* 0x000000b69020723c */ /* 0x000fe20000001820 */
[----:B------:R-:W-:Y:S05]  /*12420*/  LDSM.16.M88.4 R144, [R188+0x8000] ;  /* 0x00800000bc90783b */ /* 0x000fea0000000200 */
[----:B------:R-:W-:Y:S02]  /*12430*/  LDSM.16.M88.4 R180, [R133+0x11900] ;  /* 0x0119000085b4783b */ /* 0x000fe40000000200 */
[C---:B---3--:R-:W-:Y:S08]  /*12440*/  HMMA.16816.F32 R4, R140.reuse, R148, R4 ;  /* 0x000000948c04723c */ /* 0x048ff00000001804 */
[C---:B------:R-:W-:Y:S01]  /*12450*/  HMMA.16816.F32 R8, R140.reuse, R150, R8 ;  /* 0x000000968c08723c */ /* 0x040fe20000001808 */
[----:B------:R-:W3:Y:S07]  /*12460*/  LDSM.16.M88.4 R148, [R133+0x10100] ;  /* 0x010100008594783b */ /* 0x000eee0000000200 */
[C---:B-----5:R-:W-:Y:S08]  /*12470*/  HMMA.16816.F32 R12, R140.reuse, R156, R12 ;  /* 0x0000009c8c0c723c */ /* 0x060ff0000000180c */
[C---:B------:R-:W-:Y:S01]  /*12480*/  HMMA.16816.F32 R16, R140.reuse, R158, R16 ;  /* 0x0000009e8c10723c */ /* 0x040fe20000001810 */
[----:B------:R-:W5:Y:S07]  /*12490*/  LDSM.16.M88.4 R156, [R133+0x10900] ;  /* 0x01090000859c783b */ /* 0x000f6e0000000200 */
[C---:B------:R-:W-:Y:S08]  /*124a0*/  HMMA.16816.F32 R20, R140.reuse, R168, R20 ;  /* 0x000000a88c14723c */ /* 0x040ff00000001814 */
[C---:B------:R-:W-:Y:S01]  /*124b0*/  HMMA.16816.F32 R24, R140.reuse, R170, R24 ;  /* 0x000000aa8c18723c */ /* 0x040fe20000001818 */
[----:B------:R-:W2:Y:S07]  /*124c0*/  LDSM.16.M88.4 R168, [R133+0x11100] ;  /* 0x0111000085a8783b */ /* 0x000eae0000000200 */
[C---:B------:R-:W-:Y:S08]  /*124d0*/  HMMA.16816.F32 R28, R140.reuse, R172, R28 ;  /* 0x000000ac8c1c723c */ /* 0x040ff0000000181c */
[----:B------:R-:W-:Y:S01]  /*124e0*/  HMMA.16816.F32 R32, R140, R174, R32 ;  /* 0x000000ae8c20723c */ /* 0x000fe20000001820 */
[----:B------:R-:W-:Y:S07]  /*124f0*/  LDSM.16.M88.4 R140, [R187+0x8000] ;  /* 0x00800000bb8c783b */ /* 0x000fee0000000200 */
        /* <DEDUP_REMOVED lines=8> */
[----:B------:R-:W-:Y:S07]  /*12580*/  LDSM.16.M88.4 R164, [R135+0x11100] ;  /* 0x0111000087a4783b */ /* 0x000fee0000000200 */
[C---:B------:R-:W-:Y:S08]  /*12590*/  HMMA.16816.F32 R28, R136.reuse, R176, R28 ;  /* 0x000000b0881c723c */ /* 0x040ff0000000181c */
[----:B------:R-:W-:Y:S01]  /*125a0*/  HMMA.16816.F32 R32, R136, R178, R32 ;  /* 0x000000b28820723c */ /* 0x000fe20000001820 */
[----:B------:R-:W2:Y:S07]  /*125b0*/  LDSM.16.M88.4 R136, [R0+0x11100] ;  /* 0x011100000088783b */ /* 0x000eae0000000200 */
[C---:B---3--:R-:W-:Y:S08]  /*125c0*/  HMMA.16816.F32 R4, R144.reuse, R148, R4 ;  /* 0x000000949004723c */ /* 0x048ff00000001804 */
[C---:B------:R-:W-:Y:S01]  /*125d0*/  HMMA.16816.F32 R8, R144.reuse, R150, R8 ;  /* 0x000000969008723c */ /* 0x040fe20000001808 */
[----:B------:R-:W-:Y:S07]  /*125e0*/  LDSM.16.M88.4 R148, [R186+0x8000] ;  /* 0x00800000ba94783b */ /* 0x000fee0000000200 */
[C---:B-----5:R-:W-:Y:S08]  /*125f0*/  HMMA.16816.F32 R12, R144.reuse, R156, R12 ;  /* 0x0000009c900c723c */ /* 0x060ff0000000180c */
[C---:B------:R-:W-:Y:S01]  /*12600*/  HMMA.16816.F32 R16, R144.reuse, R158, R16 ;  /* 0x0000009e9010723c */ /* 0x040fe20000001810 */
[----:B------:R-:W-:Y:S07]  /*12610*/  LDSM.16.M88.4 R156, [R135+0x10900] ;  /* 0x01090000879c783b */ /* 0x000fee0000000200 */
[C---:B------:R-:W-:Y:S08]  /*12620*/  HMMA.16816.F32 R20, R144.reuse, R168, R20 ;  /* 0x000000a89014723c */ /* 0x040ff00000001814 */
[C---:B------:R-:W-:Y:S08]  /*12630*/  HMMA.16816.F32 R24, R144.reuse, R170, R24 ;  /* 0x000000aa9018723c */ /* 0x040ff00000001818 */
[C---:B------:R-:W-:Y:S08]  /*12640*/  HMMA.16816.F32 R28, R144.reuse, R180, R28 ;  /* 0x000000b4901c723c */ /* 0x040ff0000000181c */
[----:B------:R-:W-:Y:S01]  /*12650*/  HMMA.16816.F32 R32, R144, R182, R32 ;  /* 0x000000b69020723c */ /* 0x000fe20000001820 */
[----:B------:R3:W5:Y:S07]  /*12660*/  LDSM.16.M88.4 R144, [R0+0x11900] ;  /* 0x011900000090783b */ /* 0x00076e0000000200 */
[C---:B-1----:R-:W-:Y:S08]  /*12670*/  HMMA.16816.F32 R4, R140.reuse, R152, R4 ;  /* 0x000000988c04723c */ /* 0x042ff00000001804 */
[C---:B------:R-:W-:Y:S01]  /*12680*/  HMMA.16816.F32 R8, R140.reuse, R154, R8 ;  /* 0x0000009a8c08723c */ /* 0x040fe20000001808 */
[----:B------:R1:W5:Y:S07]  /*12690*/  LDSM.16.M88.4 R152, [R2+0x10100] ;  /* 0x010100000298783b */ /* 0x00036e0000000200 */
[C---:B----4-:R-:W-:Y:S04]  /*126a0*/  HMMA.16816.F32 R12, R140.reuse, R160, R12 ;  /* 0x000000a08c0c723c */ /* 0x050fe8000000180c */
[----:B---3--:R-:W-:Y:S02]  /*126b0*/  IMAD.MOV.U32 R0, RZ, RZ, R212 ;  /* 0x000000ffff007224 */ /* 0x008fe400078e00d4 */
[----:B------:R-:W-:Y:S02]  /*126c0*/  @P2 IMAD.MOV.U32 R0, RZ, RZ, R225 ;  /* 0x000000ffff002224 */ /* 0x000fe400078e00e1 */
[C---:B------:R-:W-:Y:S01]  /*126d0*/  HMMA.16816.F32 R16, R140.reuse, R162, R16 ;  /* 0x000000a28c10723c */ /* 0x040fe20000001810 */
[----:B------:R-:W3:Y:S07]  /*126e0*/  LDSM.16.M88.4 R160, [R135+0x11900] ;  /* 0x0119000087a0783b */ /* 0x000eee0000000200 */
[C---:B--2---:R-:W-:Y:S04]  /*126f0*/  HMMA.16816.F32 R20, R140.reuse, R136, R20 ;  /* 0x000000888c14723c */ /* 0x044fe80000001814 */
[----:B-1----:R-:W-:Y:S04]  /*12700*/  IMAD.SHL.U32 R2, R221, 0x40, RZ ;  /* 0x00000040dd027824 */ /* 0x002fe800078e00ff */
[C---:B------:R-:W-:Y:S08]  /*12710*/  HMMA.16816.F32 R24, R140.reuse, R138, R24 ;  /* 0x0000008a8c18723c */ /* 0x040ff00000001818 */
[C---:B-----5:R-:W-:Y:S08]  /*12720*/  HMMA.16816.F32 R28, R140.reuse, R144, R28 ;  /* 0x000000908c1c723c */ /* 0x060ff0000000181c */
[----:B------:R-:W-:Y:S08]  /*12730*/  HMMA.16816.F32 R32, R140, R146, R32 ;  /* 0x000000928c20723c */ /* 0x000ff00000001820 */
[C---:B------:R-:W-:Y:S08]  /*12740*/  HMMA.16816.F32 R4, R148.reuse, R152, R4 ;  /* 0x000000989404723c */ /* 0x040ff00000001804 */
[C---:B------:R-:W-:Y:S08]  /*12750*/  HMMA.16816.F32 R8, R148.reuse, R154, R8 ;  /* 0x0000009a9408723c */ /* 0x040ff00000001808 */
[C---:B------:R-:W-:Y:S08]  /*12760*/  HMMA.16816.F32 R12, R148.reuse, R156, R12 ;  /* 0x0000009c940c723c */ /* 0x040ff0000000180c */
[C---:B------:R-:W-:Y:S08]  /*12770*/  HMMA.16816.F32 R16, R148.reuse, R158, R16 ;  /* 0x0000009e9410723c */ /* 0x040ff00000001810 */
[C---:B------:R-:W-:Y:S08]  /*12780*/  HMMA.16816.F32 R20, R148.reuse, R164, R20 ;  /* 0x000000a49414723c */ /* 0x040ff00000001814 */
[C---:B------:R-:W-:Y:S08]  /*12790*/  HMMA.16816.F32 R24, R148.reuse, R166, R24 ;  /* 0x000000a69418723c */ /* 0x040ff00000001818 */
[C---:B---3--:R-:W-:Y:S01]  /*127a0*/  HMMA.16816.F32 R28, R148.reuse, R160, R28 ;  /* 0x000000a0941c723c */ /* 0x048fe2000000181c */
[----:B------:R-:W1:Y:S07]  /*127b0*/  SHFL.IDX PT, R161, R0, RZ, 0x1c1f ;  /* 0x001c1fff00a17589 */ /* 0x000e6e00000e0000 */
[----:B------:R-:W-:Y:S07]  /*127c0*/  HMMA.16816.F32 R32, R148, R162, R32 ;  /* 0x000000a29420723c */ /* 0x000fee0000001820 */
[----:B------:R-:W-:Y:S05]  /*127d0*/  IADD3 R162, -R213, 0x1, -R2 ;  /* 0x00000001d5a27810 */ /* 0x000fea0007ffe902 */
[----:B------:R-:W-:Y:S04]  /*127e0*/  IADD3 R162, -R199, R162, R194 ;  /* 0x000000a2c7a27210 */ /* 0x000fe80007ffe1c2 */
[C---:B------:R-:W-:Y:S02]  /*127f0*/  IADD3 R164, R162.reuse, c[0x0][0x328], RZ ;  /* 0x0000ca00a2a47a10 */ /* 0x040fe40007ffe0ff */
[----:B------:R-:W-:Y:S03]  /*12800*/  IADD3 R162, R162, UR8, RZ ;  /* 0x00000008a2a27c10 */ /* 0x000fe6000fffe0ff */
[--C-:B-1----:R-:W-:Y:S02]  /*12810*/  IMAD.IADD R166, R164, 0x1, R161.reuse ;  /* 0x00000001a4a67824 */ /* 0x102fe400078e02a1 */
[----:B------:R-:W-:Y:S01]  /*12820*/  IMAD.IADD R165, R162, 0x1, R161 ;  /* 0x00000001a2a57824 */ /* 0x000fe200078e02a1 */
        /* <DEDUP_REMOVED lines=14> */
.L_x_2322:
[----:B------:R-:W-:Y:S04]  /*12910*/  MOV R133, c[0x0][0x32c] ;  /* 0x0000cb0000857a02 */ /* 0x000fe80000000f00 */
[----:B------:R-:W-:Y:S11]  /*12920*/  ISETP.NE.AND P0, PT, R133, 0x1, PT ;  /* 0x000000018500780c */ /* 0x000ff60003f05270 */
[----:B------:R-:W-:Y:S02]  /*12930*/  @!UPT UIADD3 URZ, URZ, URZ, URZ ;  /* 0x0000003f3f3ff290 */ /* 0x000fe4000fffe03f */
[----:B------:R-:W-:Y:S05]  /*12940*/  @P0 IMAD.HI.U32 R133, R161, c[0x0][0x330], RZ ;  /* 0x0000cc00a1850a27 */ /* 0x000fea00078e00ff */
[----:B------:R-:W-:Y:S02]  /*12950*/  @P0 SHF.R.U32.HI R161, RZ, c[0x0][0x334], R133 ;  /* 0x0000cd00ffa10a19 */ /* 0x000fe40000011685 */
.L_x_2323:
[----:B------:R-:W-:Y:S05]  /*12960*/  BSYNC B0 ;  /* 0x0000000000007941 */ /* 0x000fea0003800000 */
.L_x_2321:
[----:B------:R-:W-:Y:S04]  /*12970*/  IMAD R136, R161, c[0x0][0x32c], -R2 ;  /* 0x0000cb00a1887a24 */ /* 0x000fe800078e0a02 */
[----:B------:R-:W-:Y:S05]  /*12980*/  IMAD.IADD R136, R136, 0x1, -R213 ;  /* 0x0000000188887824 */ /* 0x000fea00078e0ad5 */
[----:B------:R-:W-:Y:S02]  /*12990*/  IADD3 R133, R136, c[0x0][0x32c], RZ ;  /* 0x0000cb0088857a10 */ /* 0x000fe40007ffe0ff */
[----:B------:R-:W-:Y:S02]  /*129a0*/  IMNMX R165, R165, R136, !PT ;  /* 0x00000088a5a57217 */ /* 0x000fe40007800200 */
[----:B------:R-:W-:Y:S02]  /*129b0*/  IMNMX R166, R166, R133, PT ;  /* 0x00000085a6a67217 */ /* 0x000fe40003800200 */
.L_x_2320:
[----:B------:R-:W-:Y:S04]  /*129c0*/  ISETP.GT.AND P2, PT, R221, -0x1, PT ;  /* 0xffffffffdd00780c */ /* 0x000fe80003f44270 */
[C---:B------:R-:W-:Y:S04]  /*129d0*/  ISETP.GT.AND P0, PT, R165.reuse, RZ, P2 ;  /* 0x000000ffa500720c */ /* 0x040fe80001704270 */
        /* <DEDUP_REMOVED lines=17> */
[C---:B------:R-:W-:Y:S01]  /*12af0*/  ISETP.GT.AND P0, PT, R165.reuse, 0x18, P2 ;  /* 0x00000018a500780c */ /* 0x040fe20001704270 */
[----:B------:R-:W1:Y:S03]  /*12b00*/  SHFL.IDX PT, R13, R0, 0x1, 0x1c1f ;  /* 0x003c1f00000d7f89 */ /* 0x000e6600000e0000 */
[----:B------:R-:W-:Y:S04]  /*12b10*/  ISETP.LT.OR P0, PT, R166, 0x19, P0 ;  /* 0x00000019a600780c */ /* 0x000fe80000701670 */
[----:B------:R-:W-:Y:S02]  /*12b20*/  FSEL R143, R16, -INF , !P0 ;  /* 0xff800000108f7808 */ /* 0x000fe40004000000 */
[----:B------:R-:W-:Y:S04]  /*12b30*/  ISETP.GT.AND P0, PT, R165, 0x19, P2 ;  /* 0x00000019a500780c */ /* 0x000fe80001704270 */
[C---:B------:R-:W-:Y:S04]  /*12b40*/  ISETP.LT.OR P0, PT, R166.reuse, 0x1a, P0 ;  /* 0x0000001aa600780c */ /* 0x040fe80000701670 */
[----:B------:R-:W-:Y:S02]  /*12b50*/  FSEL R141, R17, -INF , !P0 ;  /* 0xff800000118d7808 */ /* 0x000fe40004000000 */
[C---:B------:R-:W-:Y:S04]  /*12b60*/  ISETP.GT.AND P0, PT, R165.reuse, 0x20, P2 ;  /* 0x00000020a500780c */ /* 0x040fe80001704270 */
[----:B------:R-:W-:Y:S01]  /*12b70*/  ISETP.LT.OR P0, PT, R166, 0x21, P0 ;  /* 0x00000021a600780c */ /* 0x000fe20000701670 */
[--C-:B-1----:R-:W-:Y:S02]  /*12b80*/  IMAD.IADD R164, R164, 0x1, R13.reuse ;  /* 0x00000001a4a47824 */ /* 0x102fe400078e020d */
[----:B------:R-:W-:Y:S01]  /*12b90*/  IMAD.IADD R162, R162, 0x1, R13 ;  /* 0x00000001a2a27824 */ /* 0x000fe200078e020d */
        /* <DEDUP_REMOVED lines=36> */
.L_x_2326:
[----:B------:R-:W-:Y:S04]  /*12de0*/  MOV R0, c[0x0][0x32c] ;  /* 0x0000cb0000007a02 */ /* 0x000fe80000000f00 */
[----:B------:R-:W-:Y:S11]  /*12df0*/  ISETP.NE.AND P0, PT, R0, 0x1, PT ;  /* 0x000000010000780c */ /* 0x000ff60003f05270 */
[----:B------:R-:W-:Y:S02]  /*12e00*/  @!UPT UIADD3 URZ, URZ, URZ, URZ ;  /* 0x0000003f3f3ff290 */ /* 0x000fe4000fffe03f */
[----:B------:R-:W-:Y:S05]  /*12e10*/  @P0 IMAD.HI.U32 R0, R13, c[0x0][0x330], RZ ;  /* 0x0000cc000d000a27 */ /* 0x000fea00078e00ff */
[----:B------:R-:W-:Y:S02]  /*12e20*/  @P0 SHF.R.U32.HI R13, RZ, c[0x0][0x334], R0 ;  /* 0x0000cd00ff0d0a19 */ /* 0x000fe40000011600 */
.L_x_2327:
[----:B------:R-:W-:Y:S05]  /*12e30*/  BSYNC B0 ;  /* 0x0000000000007941 */ /* 0x000fea0003800000 */
.L_x_2325:
[----:B------:R-:W-:Y:S04]  /*12e40*/  IMAD R2, R13, c[0x0][0x32c], -R2 ;  /* 0x0000cb000d027a24 */ /* 0x000fe800078e0a02 */
[----:B------:R-:W-:Y:S05]  /*12e50*/  IMAD.IADD R17, R2, 0x1, -R213 ;  /* 0x0000000102117824 */ /* 0x000fea00078e0ad5 */
[----:B------:R-:W-:Y:S02]  /*12e60*/  IADD3 R13, R17, c[0x0][0x32c], RZ ;  /* 0x0000cb00110d7a10 */ /* 0x000fe40007ffe0ff */
[----:B------:R-:W-:Y:S02]  /*12e70*/  IMNMX R162, R162, R17, !PT ;  /* 0x00000011a2a27217 */ /* 0x000fe40007800200 */
[----:B------:R-:W-:Y:S02]  /*12e80*/  IMNMX R164, R164, R13, PT ;  /* 0x0000000da4a47217 */ /* 0x000fe40003800200 */
.L_x_2324:
        /* <DEDUP_REMOVED lines=73> */
[----:B------:R-:W-:Y:S02]  /*13320*/  ISETP.LT.OR P0, PT, R164, 0x32, P0 ;  /* 0x00000032a400780c */ /* 0x000fe40000701670 */
[----:B------:R-:W-:Y:S02]  /*13330*/  ISETP.GT.AND P1, PT, R162, 0x38, P2 ;  /* 0x00000038a200780c */ /* 0x000fe40001724270 */
[----:B------:R-:W-:Y:S02]  /*13340*/  FMNMX.FTZ R11, R172, R11, !PT ;  /* 0x0000000bac0b7209 */ /* 0x000fe40007810000 */
[----:B------:R-:W-:Y:S02]  /*13350*/  FSEL R156, R31, -INF , !P0 ;  /* 0xff8000001f9c7808 */ /* 0x000fe40004000000 */
[----:B------:R-:W-:Y:S01]  /*13360*/  ISETP.LT.OR P1, PT, R164, 0x39, P1 ;  /* 0x00000039a400780c */ /* 0x000fe20000f21670 */
[----:B------:R-:W-:Y:S01]  /*13370*/  LDSM.16.MT88.4 R28, [R184+UR4+0x100] ;  /* 0x00010004b81c783b */ /* 0x000fe20008004200 */
[----:B------:R-:W-:Y:S02]  /*13380*/  ISETP.GT.AND P0, PT, R162, 0x39, P2 ;  /* 0x00000039a200780c */ /* 0x000fe40001704270 */
[----:B------:R-:W-:Y:S02]  /*13390*/  FMNMX.FTZ R11, R158, R11, !PT ;  /* 0x0000000b9e0b7209 */ /* 0x000fe40007810000 */
[----:B------:R-:W-:Y:S02]  /*133a0*/  FSEL R146, R34, -INF , !P1 ;  /* 0xff80000022927808 */ /* 0x000fe40004800000 */
[----:B------:R-:W-:Y:S02]  /*133b0*/  ISETP.LT.OR P0, PT, R164, 0x3a, P0 ;  /* 0x0000003aa400780c */ /* 0x000fe40000701670 */
[----:B------:R-:W-:Y:S02]  /*133c0*/  FMNMX.FTZ R11, R156, R11, !PT ;  /* 0x0000000b9c0b7209 */ /* 0x000fe40007810000 */
[----:B------:R-:W-:Y:S02]  /*133d0*/  FSEL R144, R35, -INF , !P0 ;  /* 0xff80000023907808 */ /* 0x000fe40004000000 */
[----:B------:R-:W-:Y:S02]  /*133e0*/  FMNMX.FTZ R15, R146, R11, !PT ;  /* 0x0000000b920f7209 */ /* 0x000fe40007810000 */
[----:B------:R-:W-:Y:S02]  /*133f0*/  IADD3 R16, R184, UR4, RZ ;  /* 0x00000004b8107c10 */ /* 0x000fe4000fffe0ff */
        /* <DEDUP_REMOVED lines=15> */
[----:B-1----:R-:W-:Y:S01]  /*134f0*/  FMNMX.FTZ R0, R7, R0, !PT ;  /* 0x0000000007007209 */ /* 0x002fe20007810000 */
        /* <DEDUP_REMOVED lines=344> */
[----:B------:R-:W-:Y:S03]  /*14a80*/  @P0 IMAD R16, R16, c[0x0][0x1e0], RZ ;  /* 0x0000780010100a24 */ /* 0x000fe600078e02ff */
[C---:B------:R-:W-:Y:S01]  /*14a90*/  @P0 SHF.L.U32 R29, R18.reuse, 0x6, RZ ;  /* 0x00000006121d0819 */ /* 0x040fe200000006ff */
        /* <DEDUP_REMOVED lines=11> */
[----:B------:R-:W-:Y:S01]  /*14b50*/  @P0 IADD3.X R5, R25, R215, RZ, P1, !PT ;  /* 0x000000d719050210 */ /* 0x000fe20000ffe4ff */
[C---:B------:R-:W-:Y:S04]  /*14b60*/  HMMA.16816.F32 R56, R136.reuse, R6, R56 ;  /* 0x000000068838723c */ /* 0x040fe80000001838 */
[C---:B------:R-:W-:Y:S04]  /*14b70*/  @P0 LEA R20, P1, R16.reuse, c[0x0][0x1c8], 0x1 ;  /* 0x0000720010140a11 */ /* 0x040fe800078208ff */
[C---:B----4-:R-:W-:Y:S04]  /*14b80*/  HMMA.16816.F32 R60, R136.reuse, R8, R60 ;  /* 0x00000008883c723c */ /* 0x050fe8000000183c */
[----:B------:R-:W-:Y:S02]  /*14b90*/  @P0 LEA.HI.X R21, R16, c[0x0][0x1cc], R5, 0x1, P1 ;  /* 0x0000730010150a11 */ /* 0x000fe400008f0c05 */
[----:B------:R-:W2:Y:S01]  /*14ba0*/  LDSM.16.MT88.4 R16, [R133+0x5900] ;  /* 0x005900008510783b */ /* 0x000ea20000004200 */
[----:B------:R-:W-:Y:S01]  /*14bb0*/  @P0 IADD3 R4, P1, R29, R220, RZ ;  /* 0x000000dc1d040210 */ /* 0x000fe20007f3e0ff */
        /* <DEDUP_REMOVED lines=48> */
.L_x_2319:
        /* <DEDUP_REMOVED lines=19> */
.L_x_2330:
[----:B------:R-:W-:-:S04]  /*14ff0*/  MOV R3, c[0x0][0x32c] ;  /* 0x0000cb0000037a02 */ /* 0x000fc80000000f00 */
[----:B------:R-:W-:-:S13]  /*15000*/  ISETP.NE.AND P0, PT, R3, 0x1, PT ;  /* 0x000000010300780c */ /* 0x000fda0003f05270 */
[----:B------:R-:W-:-:S05]  /*15010*/  @P0 IMAD.HI.U32 R3, R5, c[0x0][0x330], RZ ;  /* 0x0000cc0005030a27 */ /* 0x000fca00078e00ff */
[----:B------:R-:W-:-:S05]  /*15020*/  @P0 SHF.R.U32.HI R5, RZ, c[0x0][0x334], R3 ;  /* 0x0000cd00ff050a19 */ /* 0x000fca0000011603 */
.L_x_2331:
[----:B------:R-:W-:-:S05]  /*15030*/  IMAD R5, R5, c[0x0][0x32c], RZ ;  /* 0x0000cb0005057a24 */ /* 0x000fca00078e02ff */
[----:B------:R-:W-:-:S04]  /*15040*/  IMNMX R4, R4, R5, !PT ;  /* 0x0000000504047217 */ /* 0x000fc80007800200 */
.L_x_2329:
        /* <DEDUP_REMOVED lines=29> */
.L_x_2333:
[----:B------:R-:W-:Y:S04]  /*15220*/  DEPBAR.LE SB0, 0x2 ;  /* 0x000080800000791a */ /* 0x000fe80000000000 */
[----:B------:R-:W-:Y:S01]  /*15230*/  BAR.SYNC.DEFER_BLOCKING 0x0 ;  /* 0x0000000000007b1d */ /* 0x000fe20000010000 */
[----:B------:R-:W-:Y:S01]  /*15240*/  UIMAD UR4, UR5, 0x6000, URZ ;  /* 0x00006000050478a4 */ /* 0x000fe2000f8e023f */
[----:B------:R-:W-:Y:S01]  /*15250*/  ISETP.GE.AND P0, PT, R198, R221, PT ;  /* 0x000000ddc600720c */ /* 0x000fe20003f06270 */
[----:B------:R-:W-:Y:S01]  /*15260*/  UIADD3 UR8, UR5, 0x1, URZ ;  /* 0x0000000105087890 */ /* 0x000fe2000fffe03f */
[----:B------:R-:W-:Y:S01]  /*15270*/  IADD3 R5, R221, -0x1, RZ ;  /* 0xffffffffdd057810 */ /* 0x000fe20007ffe0ff */
[----:B------:R-:W-:Y:S02]  /*15280*/  UISETP.GE.AND UP0, UPT, UR5, 0x1, UPT ;  /* 0x000000010500788c */ /* 0x000fe4000bf06270 */
[----:B------:R-:W-:Y:S02]  /*15290*/  IADD3 R2, R190, UR4, RZ ;  /* 0x00000004be027c10 */ /* 0x000fe4000fffe0ff */
[----:B------:R-:W-:Y:S02]  /*152a0*/  USEL UR5, UR8, URZ, !UP0 ;  /* 0x0000003f08057287 */ /* 0x000fe4000c000000 */
[----:B------:R-:W-:Y:S04]  /*152b0*/  IADD3 R135, R191, R2, RZ ;  /* 0x00000002bf877210 */ /* 0x000fe80007ffe0ff */
[----:B------:R-:W-:Y:S01]  /*152c0*/  @!P0 SHF.R.S32.HI R0, RZ, 0x1f, R5 ;  /* 0x0000001fff008819 */ /* 0x000fe20000011405 */
[----:B------:R-:W-:Y:S01]  /*152d0*/  @!P0 IMAD R171, R216, 0x6000, R204 ;  /* 0x00006000d8ab8824 */ /* 0x000fe200078e02cc */
[----:B------:R-:W-:Y:S03]  /*152e0*/  IADD3 R172, R134, R135, RZ ;  /* 0x0000008786ac7210 */ /* 0x000fe60007ffe0ff */
[----:B------:R-:W-:Y:S01]  /*152f0*/  @!P0 IMAD R0, R0, c[0x0][0x208], RZ ;  /* 0x0000820000008a24 */ /* 0x000fe200078e02ff */
[----:B------:R-:W-:Y:S03]  /*15300*/  LDSM.16.M88.4 R32, [R192] ;  /* 0x00000000c020783b */ /* 0x000fe60000000200 */
[C---:B------:R-:W-:Y:S02]  /*15310*/  @!P0 IMAD R0, R5.reuse, c[0x0][0x20c], R0 ;  /* 0x0000830005008a24 */ /* 0x040fe400078e0200 */
[----:B------:R-:W-:Y:S03]  /*15320*/  @!P0 IMAD.WIDE.U32 R4, R5, c[0x0][0x208], RZ ;  /* 0x0000820005048a25 */ /* 0x000fe600078e00ff */
[----:B------:R-:W1:Y:S02]  /*15330*/  LDSM.16.M88.4 R8, [R190+UR4+0xc100] ;  /* 0x00c10004be08783b */ /* 0x000e640008000200 */
[----:B------:R-:W-:Y:S02]  /*15340*/  @!P0 IADD3 R0, R5, R0, RZ ;  /* 0x0000000005008210 */ /* 0x000fe40007ffe0ff */
[C---:B------:R-:W-:Y:S02]  /*15350*/  @!P0 SHF.L.U32 R155, R4.reuse, 0x6, RZ ;  /* 0x00000006049b8819 */ /* 0x040fe400000006ff */
[----:B------:R-:W-:Y:S02]  /*15360*/  @!P0 SHF.L.U64.HI R153, R4, 0x6, R0 ;  /* 0x0000000604998819 */ /* 0x000fe40000010200 */
[----:B------:R-:W-:Y:S01]  /*15370*/  @!P0 IADD3 R5, P1, R155, R206, RZ ;  /* 0x000000ce9b058210 */ /* 0x000fe20007f3e0ff */
[----:B------:R-:W2:Y:S03]  /*15380*/  LDSM.16.M88.4 R16, [R190+UR4+0xc900] ;  /* 0x00c90004be10783b */ /* 0x000ea60008000200 */
[----:B------:R-:W-:Y:S02]  /*15390*/  @!P0 IADD3.X R0, R153, R211, RZ, P1, !PT ;  /* 0x000000d399008210 */ /* 0x000fe40000ffe4ff */
[C---:B------:R-:W-:Y:S03]  /*153a0*/  @!P0 LEA R160, P1, R5.reuse, c[0x0][0x1f8], 0x1 ;  /* 0x00007e0005a08a11 */ /* 0x040fe600078208ff */
[----:B------:R-:W3:Y:S01]  /*153b0*/  LDSM.16.M88.4 R24, [R190+UR4+0xd100] ;  /* 0x00d10004be18783b */ /* 0x000ee20008000200 */
[----:B------:R-:W-:Y:S02]  /*153c0*/  @!P0 LEA.HI.X R161, R5, c[0x0][0x1fc], R0, 0x1, P1 ;  /* 0x00007f0005a18a11 */ /* 0x000fe400008f0c00 */
[----:B------:R-:W-:Y:S04]  /*153d0*/  @!P0 IADD3 R0, P1, R155, R179, RZ ;  /* 0x000000b39b008210 */ /* 0x000fe80007f3e0ff */
[----:B------:R-:W-:Y:S01]  /*153e0*/  @!P0 IADD3.X R13, R153, R183, RZ, P1, !PT ;  /* 0x000000b7990d8210 */ /* 0x000fe20000ffe4ff */
        /* <DEDUP_REMOVED lines=16> */
[----:B------:R-:W-:Y:S02]  /*154f0*/  @!P0 IADD3.X R29, R153, R211, RZ, P1, !PT ;  /* 0x000000d3991d8210 */ /* 0x000fe40000ffe4ff */
[C---:B------:R-:W-:Y:S02]  /*15500*/  @!P0 LEA R168, P1, R0.reuse, c[0x0][0x1f8], 0x1 ;  /* 0x00007e0000a88a11 */ /* 0x040fe400078208ff */
[C---:B------:R-:W-:Y:S04]  /*15510*/  HMMA.16816.F32 R16, R32.reuse, R18, RZ ;  /* 0x000000122010723c */ /* 0x040fe800000018ff */
[----:B------:R-:W-:Y:S02]  /*15520*/  @!P0 LEA.HI.X R169, R0, c[0x0][0x1fc], R29, 0x1, P1 ;  /* 0x00007f0000a98a11 */ /* 0x000fe400008f0c1d */
[----:B------:R-:W-:Y:S02]  /*15530*/  @!P0 IADD3 R157, P1, R155, R179, RZ ;  /* 0x000000b39b9d8210 */ /* 0x000fe40007f3e0ff */
        /* <DEDUP_REMOVED lines=246> */
[----:B------:R-:W-:Y:S02]  /*164a0*/  FMUL.FTZ R104, R132, R104 ;  /* 0x0000006884687220 */ /* 0x000fe40000410000 */
        /* <DEDUP_REMOVED lines=12> */
[----:B------:R-:W-:Y:S02]  /*16570*/  FMUL.FTZ R113, R132, R113 ;  /* 0x0000007184717220 */ /* 0x000fe40000410000 */
        /* <DEDUP_REMOVED lines=11> */
[----:B------:R-:W5:Y:S01]  /*16630*/  MUFU.EX2 R156, R156 ;  /* 0x0000009c009c7308 */ /* 0x000f620000000800 */
[C---:B------:R-:W-:Y:S02]  /*16640*/  FMUL.FTZ R36, R132.reuse, R36 ;  /* 0x0000002484247220 */ /* 0x040fe40000410000 */
[----:B------:R-:W-:Y:S01]  /*16650*/  FMUL.FTZ R38, R3, R38 ;  /* 0x0000002603267220 */ /* 0x000fe20000410000 */
[----:B--2---:R-:W-:Y:S01]  /*16660*/  F2FP.PACK_AB R129, R159, R158 ;  /* 0x0000009e9f81723e */ /* 0x004fe200000000ff */
[----:B------:R-:W-:Y:S02]  /*16670*/  FMUL.FTZ R37, R132, R37 ;  /* 0x0000002584257220 */ /* 0x000fe40000410000 */
        /* <DEDUP_REMOVED lines=8> */
[----:B------:R-:W-:Y:S01]  /*16700*/  FMUL.FTZ R40, R132, R40 ;  /* 0x0000002884287220 */ /* 0x000fe20000410000 */
[----:B------:R-:W2:Y:S01]  /*16710*/  MUFU.EX2 R164, R164 ;  /* 0x000000a400a47308 */ /* 0x000ea20000000800 */
[C---:B------:R-:W-:Y:S01]  /*16720*/  FMUL.FTZ R42, R3.reuse, R42 ;  /* 0x0000002a032a7220 */ /* 0x040fe20000410000 */
        /* <DEDUP_REMOVED lines=90> */
[----:B------:R-:W-:Y:S02]  /*16cd0*/  FFMA.FTZ R162, R13, c[0x0][0x2d0], -R165 ;  /* 0x0000b4000da27a23 */ /* 0x000fe400000108a5 */
        /* <DEDUP_REMOVED lines=16> */
[C---:B------:R-:W-:Y:S01]  /*16de0*/  FMUL.FTZ R98, R3.reuse, R98 ;  /* 0x0000006203627220 */ /* 0x040fe20000410000 */
[C---:B---3--:R-:W-:Y:S02]  /*16df0*/  HMMA.16816.F32 R92, R128.reuse, R124, R92 ;  /* 0x0000007c805c723c */ /* 0x048fe4000000185c */
[----:B------:R-:W3:Y:S01]  /*16e00*/  MUFU.EX2 R167, R167 ;  /* 0x000000a700a77308 */ /* 0x000ee20000000800 */
[C---:B------:R-:W-:Y:S02]  /*16e10*/  FMUL.FTZ R97, R132.reuse, R97 ;  /* 0x0000006184617220 */ /* 0x040fe40000410000 */
[C---:B------:R-:W-:Y:S02]  /*16e20*/  FMUL.FTZ R99, R3.reuse, R99 ;  /* 0x0000006303637220 */ /* 0x040fe40000410000 */
[----:B------:R-:W-:Y:S02]  /*16e30*/  FFMA.FTZ R153, R132, R217, R153 ;  /* 0x000000d984997223 */ /* 0x000fe40000010099 */
[----:B------:R-:W-:Y:S03]  /*16e40*/  FFMA.FTZ R32, R32, c[0x0][0x2d0], -R165 ;  /* 0x0000b40020207a23 */ /* 0x000fe600000108a5 */
[----:B------:R-:W-:Y:S01]  /*16e50*/  HMMA.16816.F32 R96, R128, R126, R96 ;  /* 0x0000007e8060723c */ /* 0x000fe20000001860 */
[----:B------:R-:W5:Y:S02]  /*16e60*/  LDSM.16.MT88.4 R124, [R133+0x2900] ;  /* 0x00290000857c783b */ /* 0x000f640000004200 */
[----:B------:R-:W-:Y:S01]  /*16e70*/  MUFU.EX2 R32, R32 ;  /* 0x0000002000207308 */ /* 0x000fe20000000800 */
[----:B--2---:R-:W-:Y:S01]  /*16e80*/  F2FP.PACK_AB R12, R162, R161 ;  /* 0x000000a1a20c723e */ /* 0x004fe200000000ff */
[----:B------:R-:W-:Y:S02]  /*16e90*/  FFMA.FTZ R34, R34, c[0x0][0x2d0], -R160 ;  /* 0x0000b40022227a23 */ /* 0x000fe400000108a0 */
[----:B------:R-:W-:Y:S02]  /*16ea0*/  FFMA.FTZ R158, R3, R218, R158 ;  /* 0x000000da039e7223 */ /* 0x000fe4000001009e */
[----:B------:R-:W2:Y:S03]  /*16eb0*/  LDSM.16.MT88.4 R128, [R184+UR4+0x2900] ;  /* 0x00290004b880783b */ /* 0x000ea60008004200 */
[----:B------:R-:W-:Y:S01]  /*16ec0*/  FADD.FTZ R158, R159, R158 ;  /* 0x0000009e9f9e7221 */ /* 0x000fe20000010000 */
[----:B------:R-:W-:Y:S01]  /*16ed0*/  MUFU.EX2 R34, R34 ;  /* 0x0000002200227308 */ /* 0x000fe20000000800 */
        /* <DEDUP_REMOVED lines=165> */
[----:B------:R-:W1:Y:S01]  /*17930*/  LDSM.16.MT88.4 R8, [R133+0x5900] ;  /* 0x005900008508783b */ /* 0x000e620000004200 */
        /* <DEDUP_REMOVED lines=9> */
[----:B------:R-:W-:Y:S06]  /*179d0*/  @P0 IADD3 R22, P1, R23, R208, RZ ;  /* 0x000000d017160210 */ /* 0x000fec0007f3e0ff */
[----:B------:R-:W-:Y:S02]  /*179e0*/  @P0 IADD3.X R5, R29, R215, RZ, P1, !PT ;  /* 0x000000d71d050210 */ /* 0x000fe40000ffe4ff */
[C---:B------:R-:W-:Y:S04]  /*179f0*/  @P0 LEA R30, P1, R22.reuse, c[0x0][0x1c8], 0x1 ;  /* 0x00007200161e0a11 */ /* 0x040fe800078208ff */
[----:B------:R-:W-:Y:S02]  /*17a00*/  @P0 LEA.HI.X R31, R22, c[0x0][0x1cc], R5, 0x1, P1 ;  /* 0x00007300161f0a11 */ /* 0x000fe400008f0c05 */
[----:B------:R-:W-:Y:S01]  /*17a10*/  @P0 IADD3 R4, P1, R23, R177, RZ ;  /* 0x000000b117040210 */ /* 0x000fe20007f3e0ff */
[C---:B-1----:R-:W-:Y:S03]  /*17a20*/  HMMA.16816.F32 R76, R12.reuse, R8, R76 ;  /* 0x000000080c4c723c */ /* 0x042fe6000000184c */
[----:B------:R-:W-:Y:S02]  /*17a30*/  @P0 IADD3.X R5, R29, R181, RZ, P1, !PT ;  /* 0x000000b51d050210 */ /* 0x000fe40000ffe4ff */
        /* <DEDUP_REMOVED lines=26> */
[C---:B------:R-:W-:Y:S02]  /*17be0*/  ISETP.GT.AND P0, PT, R221.reuse, R220, PT ;  /* 0x000000dcdd00720c */ /* 0x040fe40003f04270 */
[----:B------:R-:W-:Y:S05]  /*17bf0*/  IADD3 R221, R221, -0x1, RZ ;  /* 0xffffffffdddd7810 */ /* 0x000fea0007ffe0ff */
[----:B------:R-:W0:Y:S01]  /*17c00*/  LDGDEPBAR ;  /* 0x00000000000079af */ /* 0x000e220000000000 */
[----:B-1----:R-:W-:Y:S02]  /*17c10*/  MOV R133, R2 ;  /* 0x0000000200857202 */ /* 0x002fe40000000f00 */
[----:B--2---:R-:W-:Y:S03]  /*17c20*/  MOV R3, R0 ;  /* 0x0000000000037202 */ /* 0x004fe60000000f00 */
[----:B------:R-:W-:-:S05]  /*17c30*/  @P0 BRA `(.L_x_2333) ;  /* 0xffffd5e000000947 */ /* 0x000fca000383ffff */
.L_x_2332:
        /* <DEDUP_REMOVED lines=10> */
[----:B------:R-:W-:Y:S01]  /*17ce0*/  IMAD.X R224, RZ, RZ, R211, P0 ;  /* 0x000000ffffe07224 */ /* 0x000fe200000e06d3 */
        /* <DEDUP_REMOVED lines=17> */
.L_x_2343:
[----:B------:R-:W-:Y:S01]  /*17e00*/  ISETP.GE.AND P0, PT, R198, R221, PT ;  /* 0x000000ddc600720c */ /* 0x000fe20003f06270 */
[----:B------:R-:W-:Y:S04]  /*17e10*/  DEPBAR.LE SB0, 0x2 ;  /* 0x000080800000791a */ /* 0x000fe80000000000 */
[----:B------:R-:W-:Y:S01]  /*17e20*/  BAR.SYNC.DEFER_BLOCKING 0x0 ;  /* 0x0000000000007b1d */ /* 0x000fe20000010000 */
[----:B------:R-:W-:Y:S07]  /*17e30*/  UIMAD UR4, UR5, 0x6000, URZ ;  /* 0x00006000050478a4 */ /* 0x000fee000f8e023f */
        /* <DEDUP_REMOVED lines=49> */
[----:B------:R-:W4:Y:S01]  /*18150*/  LDSM.16.M88.4 R156, [R134+0xd900] ;  /* 0x00d90000869c783b */ /* 0x000f220000000200 */
[----:B------:R-:W-:Y:S04]  /*18160*/  ISETP.GE.AND P1, PT, R195, 0x1, PT ;  /* 0x00000001c300780c */ /* 0x000fe80003f26270 */
        /* <DEDUP_REMOVED lines=144> */
[----:B------:R2:W5:Y:S07]  /*18a70*/  LDSM.16.M88.4 R152, [R2+0x10100] ;  /* 0x010100000298783b */ /* 0x00056e0000000200 */
[C---:B----4-:R-:W-:Y:S04]  /*18a80*/  HMMA.16816.F32 R12, R144.reuse, R156, R12 ;  /* 0x0000009c900c723c */ /* 0x050fe8000000180c */
[----:B-1----:R-:W-:Y:S02]  /*18a90*/  IMAD.MOV.U32 R0, RZ, RZ, R212 ;  /* 0x000000ffff007224 */ /* 0x002fe400078e00d4 */
[----:B------:R-:W-:Y:S02]  /*18aa0*/  @P3 IMAD.MOV.U32 R0, RZ, RZ, R219 ;  /* 0x000000ffff003224 */ /* 0x000fe400078e00db */
[C---:B------:R-:W-:Y:S01]  /*18ab0*/  HMMA.16816.F32 R16, R144.reuse, R158, R16 ;  /* 0x0000009e9010723c */ /* 0x040fe20000001810 */
[----:B------:R1:W-:Y:S05]  /*18ac0*/  LDSM.16.M88.4 R156, [R133+0x11900] ;  /* 0x01190000859c783b */ /* 0x0003ea0000000200 */
[----:B------:R-:W4:Y:S02]  /*18ad0*/  SHFL.IDX PT, R134, R0, RZ, 0x1c1f ;  /* 0x001c1fff00867589 */ /* 0x000f2400000e0000 */
[C---:B------:R-:W-:Y:S04]  /*18ae0*/  HMMA.16816.F32 R20, R144.reuse, R140, R20 ;  /* 0x0000008c9014723c */ /* 0x040fe80000001814 */
[----:B--2---:R-:W-:Y:S04]  /*18af0*/  IMAD.SHL.U32 R2, R221, 0x40, RZ ;  /* 0x00000040dd027824 */ /* 0x004fe800078e00ff */
[C---:B------:R-:W-:Y:S08]  /*18b00*/  HMMA.16816.F32 R24, R144.reuse, R142, R24 ;  /* 0x0000008e9018723c */ /* 0x040ff00000001818 */
[C---:B---3--:R-:W-:Y:S04]  /*18b10*/  HMMA.16816.F32 R28, R144.reuse, R136, R28 ;  /* 0x00000088901c723c */ /* 0x048fe8000000181c */
[----:B-1----:R-:W-:Y:S04]  /*18b20*/  IADD3 R133, -R213, 0x1, -R2 ;  /* 0x00000001d5857810 */ /* 0x002fe80007ffe902 */
[----:B------:R-:W-:Y:S04]  /*18b30*/  HMMA.16816.F32 R32, R144, R138, R32 ;  /* 0x0000008a9020723c */ /* 0x000fe80000001820 */
[----:B------:R-:W-:Y:S04]  /*18b40*/  IADD3 R133, -R199, R133, R194 ;  /* 0x00000085c7857210 */ /* 0x000fe80007ffe1c2 */
[C---:B-----5:R-:W-:Y:S05]  /*18b50*/  HMMA.16816.F32 R4, R148.reuse, R152, R4 ;  /* 0x000000989404723c */ /* 0x060fea0000001804 */
[C---:B------:R-:W-:Y:S02]  /*18b60*/  IADD3 R135, R133.reuse, c[0x0][0x328], RZ ;  /* 0x0000ca0085877a10 */ /* 0x040fe40007ffe0ff */
[----:B------:R-:W-:Y:S01]  /*18b70*/  IADD3 R133, R133, UR8, RZ ;  /* 0x0000000885857c10 */ /* 0x000fe2000fffe0ff */
[C---:B------:R-:W-:Y:S04]  /*18b80*/  HMMA.16816.F32 R8, R148.reuse, R154, R8 ;  /* 0x0000009a9408723c */ /* 0x040fe80000001808 */
[--C-:B----4-:R-:W-:Y:S02]  /*18b90*/  IMAD.IADD R141, R135, 0x1, R134.reuse ;  /* 0x00000001878d7824 */ /* 0x110fe400078e0286 */
[----:B------:R-:W-:Y:S02]  /*18ba0*/  IMAD.IADD R137, R133, 0x1, R134 ;  /* 0x0000000185897824 */ /* 0x000fe400078e0286 */
[C---:B------:R-:W-:Y:S08]  /*18bb0*/  HMMA.16816.F32 R12, R148.reuse, R160, R12 ;  /* 0x000000a0940c723c */ /* 0x040ff0000000180c */
        /* <DEDUP_REMOVED lines=19> */
.L_x_2337:
[----:B------:R-:W-:Y:S04]  /*18cf0*/  MOV R134, c[0x0][0x32c] ;  /* 0x0000cb0000867a02 */ /* 0x000fe80000000f00 */
[----:B------:R-:W-:Y:S11]  /*18d00*/  ISETP.NE.AND P0, PT, R134, 0x1, PT ;  /* 0x000000018600780c */ /* 0x000ff60003f05270 */
[----:B------:R-:W-:Y:S02]  /*18d10*/  @!UPT UIADD3 URZ, URZ, URZ, URZ ;  /* 0x0000003f3f3ff290 */ /* 0x000fe4000fffe03f */
[----:B------:R-:W-:Y:S05]  /*18d20*/  @P0 IMAD.HI.U32 R134, R139, c[0x0][0x330], RZ ;  /* 0x0000cc008b860a27 */ /* 0x000fea00078e00ff */
[----:B------:R-:W-:Y:S02]  /*18d30*/  @P0 SHF.R.U32.HI R139, RZ, c[0x0][0x334], R134 ;  /* 0x0000cd00ff8b0a19 */ /* 0x000fe40000011686 */
.L_x_2338:
[----:B------:R-:W-:Y:S05]  /*18d40*/  BSYNC B0 ;  /* 0x0000000000007941 */ /* 0x000fea0003800000 */
.L_x_2336:
[----:B------:R-:W-:Y:S04]  /*18d50*/  IMAD R136, R139, c[0x0][0x32c], -R2 ;  /* 0x0000cb008b887a24 */ /* 0x000fe800078e0a02 */
[----:B------:R-:W-:Y:S05]  /*18d60*/  IMAD.IADD R136, R136, 0x1, -R213 ;  /* 0x0000000188887824 */ /* 0x000fea00078e0ad5 */
[----:B------:R-:W-:Y:S02]  /*18d70*/  IADD3 R134, R136, c[0x0][0x32c], RZ ;  /* 0x0000cb0088867a10 */ /* 0x000fe40007ffe0ff */
[----:B------:R-:W-:Y:S02]  /*18d80*/  IMNMX R137, R137, R136, !PT ;  /* 0x0000008889897217 */ /* 0x000fe40007800200 */
[----:B------:R-:W-:Y:S02]  /*18d90*/  IMNMX R141, R141, R134, PT ;  /* 0x000000868d8d7217 */ /* 0x000fe40003800200 */
.L_x_2335:
        /* <DEDUP_REMOVED lines=9> */
[--C-:B-1----:R-:W-:Y:S03]  /*18e30*/  IMAD.IADD R5, R135, 0x1, R0.reuse ;  /* 0x0000000187057824 */ /* 0x102fe600078e0200 */
        /* <DEDUP_REMOVED lines=8> */
[----:B------:R-:W-:Y:S01]  /*18ec0*/  IMAD.IADD R12, R133, 0x1, R0 ;  /* 0x00000001850c7824 */ /* 0x000fe200078e0200 */
        /* <DEDUP_REMOVED lines=47> */
.L_x_2341:
[----:B------:R-:W-:Y:S04]  /*191c0*/  MOV R0, c[0x0][0x32c] ;  /* 0x0000cb0000007a02 */ /* 0x000fe80000000f00 */
[----:B------:R-:W-:Y:S11]  /*191d0*/  ISETP.NE.AND P0, PT, R0, 0x1, PT ;  /* 0x000000010000780c */ /* 0x000ff60003f05270 */
[----:B------:R-:W-:Y:S02]  /*191e0*/  @!UPT UIADD3 URZ, URZ, URZ, URZ ;  /* 0x0000003f3f3ff290 */ /* 0x000fe4000fffe03f */
[----:B------:R-:W-:Y:S05]  /*191f0*/  @P0 IMAD.HI.U32 R0, R9, c[0x0][0x330], RZ ;  /* 0x0000cc0009000a27 */ /* 0x000fea00078e00ff */
[----:B------:R-:W-:Y:S02]  /*19200*/  @P0 SHF.R.U32.HI R9, RZ, c[0x0][0x334], R0 ;  /* 0x0000cd00ff090a19 */ /* 0x000fe40000011600 */
.L_x_2342:
[----:B------:R-:W-:Y:S05]  /*19210*/  BSYNC B0 ;  /* 0x0000000000007941 */ /* 0x000fea0003800000 */
.L_x_2340:
[----:B------:R-:W-:Y:S04]  /*19220*/  IMAD R2, R9, c[0x0][0x32c], -R2 ;  /* 0x0000cb0009027a24 */ /* 0x000fe800078e0a02 */
[----:B------:R-:W-:Y:S05]  /*19230*/  IMAD.IADD R9, R2, 0x1, -R213 ;  /* 0x0000000102097824 */ /* 0x000fea00078e0ad5 */
[----:B------:R-:W-:Y:S02]  /*19240*/  IADD3 R0, R9, c[0x0][0x32c], RZ ;  /* 0x0000cb0009007a10 */ /* 0x000fe40007ffe0ff */
[----:B------:R-:W-:Y:S02]  /*19250*/  IMNMX R12, R12, R9, !PT ;  /* 0x000000090c0c7217 */ /* 0x000fe40007800200 */
[----:B------:R-:W-:Y:S02]  /*19260*/  IMNMX R5, R5, R0, PT ;  /* 0x0000000005057217 */ /* 0x000fe40003800200 */
.L_x_2339:
        /* <DEDUP_REMOVED lines=74> */
[C---:B------:R-:W-:Y:S02]  /*19710*/  ISETP.GT.AND P1, PT, R12.reuse, 0x38, P2 ;  /* 0x000000380c00780c */ /* 0x040fe40001724270 */
[----:B------:R-:W-:Y:S02]  /*19720*/  ISETP.LT.OR P0, PT, R5, 0x32, P0 ;  /* 0x000000320500780c */ /* 0x000fe40000701670 */
[----:B------:R-:W-:Y:S02]  /*19730*/  FMNMX.FTZ R2, R167, R2, !PT ;  /* 0x00000002a7027209 */ /* 0x000fe40007810000 */
        /* <DEDUP_REMOVED lines=39> */
[----:B------:R-:W1:Y:S01]  /*199b0*/  MUFU.EX2 R143, R143 ;  /* 0x0000008f008f7308 */ /* 0x000e620000000800 */
[--C-:B------:R-:W-:Y:S01]  /*199c0*/  FFMA.FTZ R177, R164, c[0x0][0x2d0], -R157.reuse ;  /* 0x0000b400a4b17a23 */ /* 0x100fe2000001089d */
[----:B------:R-:W-:Y:S01]  /*199d0*/  FSEL R4, R0, RZ, P0 ;  /* 0x000000ff00047208 */ /* 0x000fe20000000000 */
[--C-:B------:R-:W-:Y:S01]  /*199e0*/  FFMA.FTZ R155, R155, c[0x0][0x2d0], -R157.reuse ;  /* 0x0000b4009b9b7a23 */ /* 0x100fe2000001089d */
[----:B------:R-:W-:Y:S01]  /*199f0*/  FSEL R148, R148, RZ, P0 ;  /* 0x000000ff94947208 */ /* 0x000fe20000000000 */
[----:B------:R-:W-:Y:S02]  /*19a00*/  FFMA.FTZ R154, R154, c[0x0][0x2d0], -R157 ;  /* 0x0000b4009a9a7a23 */ /* 0x000fe4000001089d */
[----:B------:R-:W-:Y:S02]  /*19a10*/  FADD.FTZ R4, -R4, R3 ;  /* 0x0000000304047221 */ /* 0x000fe40000010100 */
[--C-:B------:R-:W-:Y:S01]  /*19a20*/  FFMA.FTZ R146, R6, c[0x0][0x2d0], -R148.reuse ;  /* 0x0000b40006927a23 */ /* 0x100fe20000010894 */
[----:B------:R-:W-:Y:S01]  /*19a30*/  MUFU.EX2 R15, R15 ;  /* 0x0000000f000f7308 */ /* 0x000fe20000000800 */
[--C-:B------:R-:W-:Y:S02]  /*19a40*/  FFMA.FTZ R145, R9, c[0x0][0x2d0], -R148.reuse ;  /* 0x0000b40009917a23 */ /* 0x100fe40000010894 */
[--C-:B------:R-:W-:Y:S02]  /*19a50*/  FFMA.FTZ R141, R7, c[0x0][0x2d0], -R148.reuse ;  /* 0x0000b400078d7a23 */ /* 0x100fe40000010894 */
[--C-:B------:R-:W-:Y:S02]  /*19a60*/  FFMA.FTZ R144, R11, c[0x0][0x2d0], -R148.reuse ;  /* 0x0000b4000b907a23 */ /* 0x100fe40000010894 */
[----:B------:R-:W-:Y:S01]  /*19a70*/  FMUL.FTZ R3, R4, c[0x0][0x2d0] ;  /* 0x0000b40004037a20 */ /* 0x000fe20000410000 */
[----:B------:R-:W-:Y:S01]  /*19a80*/  IADD3 R4, R185, UR4, RZ ;  /* 0x00000004b9047c10 */ /* 0x000fe2000fffe0ff */
[C---:B--2---:R-:W-:Y:S01]  /*19a90*/  FMUL.FTZ R5, R12.reuse, R129 ;  /* 0x000000810c057220 */ /* 0x044fe20000410000 */
[----:B------:R-:W2:Y:S01]  /*19aa0*/  MUFU.EX2 R140, R140 ;  /* 0x0000008c008c7308 */ /* 0x000ea20000000800 */
[C---:B------:R-:W-:Y:S01]  /*19ab0*/  FMUL.FTZ R8, R12.reuse, R124 ;  /* 0x0000007c0c087220 */ /* 0x040fe20000410000 */
[----:B------:R-:W-:Y:S01]  /*19ac0*/  IADD3 R13, R189, R4, RZ ;  /* 0x00000004bd0d7210 */ /* 0x000fe20007ffe0ff */
[----:B------:R-:W-:Y:S01]  /*19ad0*/  FMUL.FTZ R4, R12, R128 ;  /* 0x000000800c047220 */ /* 0x000fe20000410000 */
[----:B-1----:R-:W-:Y:S01]  /*19ae0*/  F2FP.PACK_AB R16, R142, R143 ;  /* 0x0000008f8e10723e */ /* 0x002fe200000000ff */
[C---:B------:R-:W-:Y:S02]  /*19af0*/  FMUL.FTZ R9, R12.reuse, R125 ;  /* 0x0000007d0c097220 */ /* 0x040fe40000410000 */
[----:B------:R-:W1:Y:S01]  /*19b00*/  LDSM.16.MT88.4 R24, [R13+0x100] ;  /* 0x000100000d18783b */ /* 0x000e620000004200 */
        /* <DEDUP_REMOVED lines=13> */
[C---:B------:R-:W-:Y:S01]  /*19be0*/  FMUL.FTZ R120, R12.reuse, R120 ;  /* 0x000000780c787220 */ /* 0x040fe20000410000 */
[----:B------:R-:W2:Y:S01]  /*19bf0*/  MUFU.EX2 R145, R145 ;  /* 0x0000009100917308 */ /* 0x000ea20000000800 */
[C---:B------:R-:W-:Y:S02]  /*19c00*/  FMUL.FTZ R121, R12.reuse, R121 ;  /* 0x000000790c797220 */ /* 0x040fe40000410000 */
[C---:B------:R-:W-:Y:S02]  /*19c10*/  FMUL.FTZ R36, R12.reuse, R36 ;  /* 0x000000240c247220 */ /* 0x040fe40000410000 */
[C---:B---3--:R-:W-:Y:S02]  /*19c20*/  FMUL.FTZ R6, R3.reuse, R130 ;  /* 0x0000008203067220 */ /* 0x048fe40000410000 */
        /* <DEDUP_REMOVED lines=9> */
[----:B------:R-:W3:Y:S01]  /*19cc0*/  MUFU.EX2 R144, R144 ;  /* 0x0000009000907308 */ /* 0x000ee20000000800 */
[C---:B------:R-:W-:Y:S01]  /*19cd0*/  FMUL.FTZ R110, R3.reuse, R110 ;  /* 0x0000006e036e7220 */ /* 0x040fe20000410000 */
[----:B------:R-:W-:Y:S01]  /*19ce0*/  LDSM.16.MT88.4 R124, [R184+UR4+0x900] ;  /* 0x00090004b87c783b */ /* 0x000fe20008004200 */
        /* <DEDUP_REMOVED lines=13> */
[----:B------:R-:W-:Y:S01]  /*19dc0*/  FMUL.FTZ R40, R12, R40 ;  /* 0x000000280c287220 */ /* 0x000fe20000410000 */
[----:B---3--:R-:W-:Y:S01]  /*19dd0*/  F2FP.PACK_AB R19, R144, R141 ;  /* 0x0000008d9013723e */ /* 0x008fe200000000ff */
[--C-:B------:R-:W-:Y:S02]  /*19de0*/  FFMA.FTZ R160, R137, c[0x0][0x2d0], -R148.reuse ;  /* 0x0000b40089a07a23 */ /* 0x100fe40000010894 */
[----:B------:R-:W-:Y:S01]  /*19df0*/  LDSM.16.MT88.4 R136, [R184+UR4+0x2900] ;  /* 0x00290004b888783b */ /* 0x000fe20008004200 */
[--C-:B------:R-:W-:Y:S02]  /*19e00*/  FFMA.FTZ R163, R135, c[0x0][0x2d0], -R148.reuse ;  /* 0x0000b40087a37a23 */ /* 0x100fe40000010894 */
[--C-:B------:R-:W-:Y:S01]  /*19e10*/  FFMA.FTZ R162, R33, c[0x0][0x2d0], -R148.reuse ;  /* 0x0000b40021a27a23 */ /* 0x100fe20000010894 */
[C---:B------:R-:W-:Y:S01]  /*19e20*/  HMMA.16816.F32 R4, R16.reuse, R20, R4 ;  /* 0x000000141004723c */ /* 0x040fe20000001804 */
[----:B------:R-:W-:Y:S03]  /*19e30*/  MUFU.EX2 R158, R158 ;  /* 0x0000009e009e7308 */ /* 0x000fe60000000800 */
[----:B------:R-:W-:Y:S01]  /*19e40*/  LDSM.16.MT88.4 R32, [R13+0x900] ;  /* 0x000900000d20783b */ /* 0x000fe20000004200 */
[----:B------:R-:W-:Y:S02]  /*19e50*/  FFMA.FTZ R165, R133, c[0x0][0x2d0], -R148 ;  /* 0x0000b40085a57a23 */ /* 0x000fe40000010894 */
[----:B------:R-:W-:Y:S01]  /*19e60*/  IADD3 R20, R184, UR4, RZ ;  /* 0x00000004b8147c10 */ /* 0x000fe2000fffe0ff */
[C---:B------:R-:W-:Y:S03]  /*19e70*/  HMMA.16816.F32 R8, R16.reuse, R22, R8 ;  /* 0x000000161008723c */ /* 0x040fe60000001808 */
[----:B------:R-:W3:Y:S01]  /*19e80*/  MUFU.EX2 R161, R161 ;  /* 0x000000a100a17308 */ /* 0x000ee20000000800 */
[----:B------:R-:W-:Y:S01]  /*19e90*/  IADD3 R14, R189, R20, RZ ;  /* 0x00000014bd0e7210 */ /* 0x000fe20007ffe0ff */
[----:B------:R-:W-:Y:S01]  /*19ea0*/  LDSM.16.MT88.4 R132, [R13+0x2900] ;  /* 0x002900000d84783b */ /* 0x000fe20000004200 */
[C---:B------:R-:W-:Y:S02]  /*19eb0*/  FMUL.FTZ R41, R12.reuse, R41 ;  /* 0x000000290c297220 */ /* 0x040fe40000410000 */
[C---:B-1----:R-:W-:Y:S04]  /*19ec0*/  HMMA.16816.F32 R100, R16.reuse, R24, R100 ;  /* 0x000000181064723c */ /* 0x042fe80000001864 */
[C---:B------:R-:W-:Y:S01]  /*19ed0*/  FMUL.FTZ R42, R3.reuse, R42 ;  /* 0x0000002a032a7220 */ /* 0x040fe20000410000 */
[----:B------:R-:W1:Y:S01]  /*19ee0*/  LDSM.16.MT88.4 R20, [R14+0x100] ;  /* 0x000100000e14783b */ /* 0x000e620000004200 */
[C---:B------:R-:W-:Y:S01]  /*19ef0*/  FMUL.FTZ R43, R3.reuse, R43 ;  /* 0x0000002b032b7220 */ /* 0x040fe20000410000 */
[----:B------:R-:W-:Y:S01]  /*19f00*/  MUFU.EX2 R160, R160 ;  /* 0x000000a000a07308 */ /* 0x000fe20000000800 */
[C---:B------:R-:W-:Y:S04]  /*19f10*/  HMMA.16816.F32 R104, R16.reuse, R26, R104 ;  /* 0x0000001a1068723c */ /* 0x040fe80000001868 */
[C---:B------:R-:W-:Y:S01]  /*19f20*/  FMUL.FTZ R44, R12.reuse, R44 ;  /* 0x0000002c0c2c7220 */ /* 0x040fe20000410000 */
[----:B------:R-:W4:Y:S01]  /*19f30*/  LDSM.16.MT88.4 R24, [R185+UR4+0x2100] ;  /* 0x00210004b918783b */ /* 0x000f220008004200 */
[C---:B------:R-:W-:Y:S02]  /*19f40*/  FMUL.FTZ R45, R12.reuse, R45 ;  /* 0x0000002d0c2d7220 */ /* 0x040fe40000410000 */
[C---:B------:R-:W-:Y:S01]  /*19f50*/  HMMA.16816.F32 R108, R16.reuse, R28, R108 ;  /* 0x0000001c106c723c */ /* 0x040fe2000000186c */
[----:B------:R-:W5:Y:S03]  /*19f60*/  MUFU.EX2 R163, R163 ;  /* 0x000000a300a37308 */ /* 0x000f660000000800 */
[C---:B------:R-:W-:Y:S02]  /*19f70*/  FMUL.FTZ R46, R3.reuse, R46 ;  /* 0x0000002e032e7220 */ /* 0x040fe40000410000 */
[C---:B------:R-:W-:Y:S02]  /*19f80*/  FMUL.FTZ R47, R3.reuse, R47 ;  /* 0x0000002f032f7220 */ /* 0x040fe40000410000 */
[C---:B------:R-:W-:Y:S01]  /*19f90*/  HMMA.16816.F32 R112, R16.reuse, R30, R112 ;  /* 0x0000001e1070723c */ /* 0x040fe20000001870 */
[----:B------:R-:W2:Y:S02]  /*19fa0*/  LDSM.16.MT88.4 R28, [R13+0x2100] ;  /* 0x002100000d1c783b */ /* 0x000ea40000004200 */
[----:B------:R-:W-:Y:S01]  /*19fb0*/  MUFU.EX2 R162, R162 ;  /* 0x000000a200a27308 */ /* 0x000fe20000000800 */
[C---:B------:R-:W-:Y:S02]  /*19fc0*/  FMUL.FTZ R48, R12.reuse, R48 ;  /* 0x000000300c307220 */ /* 0x040fe40000410000 */
[C---:B------:R-:W-:Y:S02]  /*19fd0*/  FMUL.FTZ R49, R12.reuse, R49 ;  /* 0x000000310c317220 */ /* 0x040fe40000410000 */
[C---:B------:R-:W-:Y:S04]  /*19fe0*/  FMUL.FTZ R50, R3.reuse, R50 ;  /* 0x0000003203327220 */ /* 0x040fe80000410000 */
[C---:B------:R-:W-:Y:S01]  /*19ff0*/  FMUL.FTZ R51, R3.reuse, R51 ;  /* 0x0000003303337220 */ /* 0x040fe20000410000 */
[----:B------:R-:W2:Y:S01]  /*1a000*/  MUFU.EX2 R165, R165 ;  /* 0x000000a500a57308 */ /* 0x000ea20000000800 */
[C---:B------:R-:W-:Y:S02]  /*1a010*/  FMUL.FTZ R52, R12.reuse, R52 ;  /* 0x000000340c347220 */ /* 0x040fe40000410000 */
[C---:B------:R-:W-:Y:S02]  /*1a020*/  FMUL.FTZ R53, R12.reuse, R53 ;  /* 0x000000350c357220 */ /* 0x040fe40000410000 */
[C---:B------:R-:W-:Y:S02]  /*1a030*/  FMUL.FTZ R54, R3.reuse, R54 ;  /* 0x0000003603367220 */ /* 0x040fe40000410000 */
[C---:B------:R-:W-:Y:S01]  /*1a040*/  FMUL.FTZ R55, R3.reuse, R55 ;  /* 0x0000003703377220 */ /* 0x040fe20000410000 */
        /* <DEDUP_REMOVED lines=8> */
[----:B------:R-:W1:Y:S01]  /*1a0d0*/  MUFU.EX2 R175, R175 ;  /* 0x000000af00af7308 */ /* 0x000e620000000800 */
[C---:B------:R-:W-:Y:S02]  /*1a0e0*/  FMUL.FTZ R60, R12.reuse, R60 ;  /* 0x0000003c0c3c7220 */ /* 0x040fe40000410000 */
[C---:B----4-:R-:W-:Y:S04]  /*1a0f0*/  HMMA.16816.F32 R36, R16.reuse, R24, R36 ;  /* 0x000000181024723c */ /* 0x050fe80000001824 */
[C---:B------:R-:W-:Y:S02]  /*1a100*/  FMUL.FTZ R61, R12.reuse, R61 ;  /* 0x0000003d0c3d7220 */ /* 0x040fe40000410000 */
[C---:B------:R-:W-:Y:S01]  /*1a110*/  FMUL.FTZ R62, R3.reuse, R62 ;  /* 0x0000003e033e7220 */ /* 0x040fe20000410000 */
[----:B------:R-:W-:Y:S01]  /*1a120*/  MUFU.EX2 R166, R166 ;  /* 0x000000a600a67308 */ /* 0x000fe20000000800 */
[C---:B------:R-:W-:Y:S01]  /*1a130*/  HMMA.16816.F32 R40, R16.reuse, R26, R40 ;  /* 0x0000001a1028723c */ /* 0x040fe20000001828 */
[----:B------:R-:W4:Y:S03]  /*1a140*/  LDSM.16.MT88.4 R24, [R14+0x2100] ;  /* 0x002100000e18783b */ /* 0x000f260000004200 */
[C---:B------:R-:W-:Y:S02]  /*1a150*/  FMUL.FTZ R63, R3.reuse, R63 ;  /* 0x0000003f033f7220 */ /* 0x040fe40000410000 */
[C---:B------:R-:W-:Y:S02]  /*1a160*/  FMUL.FTZ R64, R12.reuse, R64 ;  /* 0x000000400c407220 */ /* 0x040fe40000410000 */
[C---:B--2---:R-:W-:Y:S01]  /*1a170*/  HMMA.16816.F32 R44, R16.reuse, R28, R44 ;  /* 0x0000001c102c723c */ /* 0x044fe2000000182c */
[----:B------:R-:W2:Y:S03]  /*1a180*/  MUFU.EX2 R177, R177 ;  /* 0x000000b100b17308 */ /* 0x000ea60000000800 */
[C---:B------:R-:W-:Y:S02]  /*1a190*/  FMUL.FTZ R65, R12.reuse, R65 ;  /* 0x000000410c417220 */ /* 0x040fe40000410000 */
[C---:B------:R-:W-:Y:S02]  /*1a1a0*/  FMUL.FTZ R66, R3.reuse, R66 ;  /* 0x0000004203427220 */ /* 0x040fe40000410000 */
[C---:B------:R-:W-:Y:S01]  /*1a1b0*/  HMMA.16816.F32 R48, R16.reuse, R30, R48 ;  /* 0x0000001e1030723c */ /* 0x040fe20000001830 */
[----:B------:R-:W2:Y:S02]  /*1a1c0*/  LDSM.16.MT88.4 R28, [R185+UR4+0x4100] ;  /* 0x00410004b91c783b */ /* 0x000ea40008004200 */
[----:B------:R-:W-:Y:S01]  /*1a1d0*/  MUFU.EX2 R155, R155 ;  /* 0x0000009b009b7308 */ /* 0x000fe20000000800 */
        /* <DEDUP_REMOVED lines=35> */
[C---:B------:R-:W-:Y:S03]  /*1a410*/  FMUL.FTZ R89, R12.reuse, R89 ;  /* 0x000000590c597220 */ /* 0x040fe60000410000 */
[C---:B----4-:R-:W-:Y:S03]  /*1a420*/  HMMA.16816.F32 R84, R16.reuse, R24, R84 ;  /* 0x000000181054723c */ /* 0x050fe60000001854 */
[C---:B------:R-:W-:Y:S02]  /*1a430*/  FMUL.FTZ R90, R3.reuse, R90 ;  /* 0x0000005a035a7220 */ /* 0x040fe40000410000 */
[C---:B------:R-:W-:Y:S02]  /*1a440*/  FMUL.FTZ R91, R3.reuse, R91 ;  /* 0x0000005b035b7220 */ /* 0x040fe40000410000 */
[C---:B------:R-:W-:Y:S02]  /*1a450*/  FMUL.FTZ R92, R12.reuse, R92 ;  /* 0x0000005c0c5c7220 */ /* 0x040fe40000410000 */
[C---:B------:R-:W-:Y:S03]  /*1a460*/  FMUL.FTZ R93, R12.reuse, R93 ;  /* 0x0000005d0c5d7220 */ /* 0x040fe60000410000 */
[C---:B------:R-:W-:Y:S01]  /*1a470*/  HMMA.16816.F32 R88, R16.reuse, R26, R88 ;  /* 0x0000001a1058723c */ /* 0x040fe20000001858 */
[----:B------:R-:W4:Y:S02]  /*1a480*/  LDSM.16.MT88.4 R24, [R14+0x900] ;  /* 0x000900000e18783b */ /* 0x000f240000004200 */
[C---:B------:R-:W-:Y:S02]  /*1a490*/  FMUL.FTZ R94, R3.reuse, R94 ;  /* 0x0000005e035e7220 */ /* 0x040fe40000410000 */
[C---:B------:R-:W-:Y:S02]  /*1a4a0*/  FMUL.FTZ R95, R3.reuse, R95 ;  /* 0x0000005f035f7220 */ /* 0x040fe40000410000 */
[C---:B------:R-:W-:Y:S02]  /*1a4b0*/  FMUL.FTZ R96, R12.reuse, R96 ;  /* 0x000000600c607220 */ /* 0x040fe40000410000 */
[C---:B------:R-:W-:Y:S03]  /*1a4c0*/  FMUL.FTZ R97, R12.reuse, R97 ;  /* 0x000000610c617220 */ /* 0x040fe60000410000 */
[C---:B--2---:R-:W-:Y:S03]  /*1a4d0*/  HMMA.16816.F32 R92, R16.reuse, R28, R92 ;  /* 0x0000001c105c723c */ /* 0x044fe6000000185c */
        /* <DEDUP_REMOVED lines=16> */
[----:B------:R-:W-:Y:S02]  /*1a5e0*/  FFMA.FTZ R157, R150, c[0x0][0x2d0], -R157 ;  /* 0x0000b400969d7a23 */ /* 0x000fe4000001089d */
[--C-:B------:R-:W-:Y:S01]  /*1a5f0*/  FFMA.FTZ R150, R153, c[0x0][0x2d0], -R148.reuse ;  /* 0x0000b40099967a23 */ /* 0x100fe20000010894 */
[----:B------:R-:W2:Y:S01]  /*1a600*/  MUFU.EX2 R171, R171 ;  /* 0x000000ab00ab7308 */ /* 0x000ea20000000800 */
[C---:B-1----:R-:W-:Y:S03]  /*1a610*/  HMMA.16816.F32 R4, R16.reuse, R20, R4 ;  /* 0x000000141004723c */ /* 0x042fe60000001804 */
[--C-:B------:R-:W-:Y:S02]  /*1a620*/  FFMA.FTZ R151, R151, c[0x0][0x2d0], -R148.reuse ;  /* 0x0000b40097977a23 */ /* 0x100fe40000010894 */
[--C-:B------:R-:W-:Y:S02]  /*1a630*/  FFMA.FTZ R149, R149, c[0x0][0x2d0], -R148.reuse ;  /* 0x0000b40095957a23 */ /* 0x100fe40000010894 */
[----:B------:R-:W-:Y:S01]  /*1a640*/  FFMA.FTZ R148, R147, c[0x0][0x2d0], -R148 ;  /* 0x0000b40093947a23 */ /* 0x000fe20000010894 */
[C---:B------:R-:W-:Y:S01]  /*1a650*/  HMMA.16816.F32 R8, R16.reuse, R22, R8 ;  /* 0x000000161008723c */ /* 0x040fe20000001808 */
[----:B------:R-:W1:Y:S01]  /*1a660*/  LDSM.16.MT88.4 R20, [R14+0x2900] ;  /* 0x002900000e14783b */ /* 0x000e620000004200 */
[----:B------:R-:W-:Y:S02]  /*1a670*/  MUFU.EX2 R168, R168 ;  /* 0x000000a800a87308 */ /* 0x000fe40000000800 */
[----:B------:R-:W-:Y:S02]  /*1a680*/  FADD.FTZ R142, R142, R143 ;  /* 0x0000008f8e8e7221 */ /* 0x000fe40000010000 */
[----:B------:R-:W-:Y:S02]  /*1a690*/  FADD.FTZ R146, R145, R146 ;  /* 0x0000009291927221 */ /* 0x000fe40000010000 */
[C---:B------:R-:W-:Y:S04]  /*1a6a0*/  HMMA.16816.F32 R100, R16.reuse, R32, R100 ;  /* 0x000000201064723c */ /* 0x040fe80000001864 */
[----:B------:R-:W3:Y:S01]  /*1a6b0*/  MUFU.EX2 R167, R167 ;  /* 0x000000a700a77308 */ /* 0x000ee20000000800 */
        /* <DEDUP_REMOVED lines=15> */
[C---:B----4-:R-:W-:Y:S04]  /*1a7b0*/  HMMA.16816.F32 R116, R16.reuse, R24, R116 ;  /* 0x000000181074723c */ /* 0x050fe80000001874 */
[----:B------:R-:W-:Y:S01]  /*1a7c0*/  MUFU.EX2 R150, R150 ;  /* 0x0000009600967308 */ /* 0x000fe20000000800 */
[----:B------:R-:W-:Y:S02]  /*1a7d0*/  FADD.FTZ R158, R158, R159 ;  /* 0x0000009f9e9e7221 */ /* 0x000fe40000010000 */
[----:B------:R-:W-:Y:S01]  /*1a7e0*/  FADD.FTZ R162, R162, R163 ;  /* 0x000000a3a2a27221 */ /* 0x000fe20000010000 */
[C---:B------:R-:W-:Y:S01]  /*1a7f0*/  HMMA.16816.F32 R120, R16.reuse, R26, R120 ;  /* 0x0000001a1078723c */ /* 0x040fe20000001878 */
[----:B------:R-:W4:Y:S03]  /*1a800*/  LDSM.16.MT88.4 R24, [R185+UR4+0x4900] ;  /* 0x00490004b918783b */ /* 0x000f260008004200 */
        /* <DEDUP_REMOVED lines=17> */
[C---:B----4-:R-:W-:Y:S08]  /*1a920*/  HMMA.16816.F32 R68, R16.reuse, R24, R68 ;  /* 0x000000181044723c */ /* 0x050ff00000001844 */
[C---:B------:R-:W-:Y:S01]  /*1a930*/  HMMA.16816.F32 R72, R16.reuse, R26, R72 ;  /* 0x0000001a1048723c */ /* 0x040fe20000001848 */
[----:B------:R-:W4:Y:S07]  /*1a940*/  LDSM.16.MT88.4 R24, [R185+UR4+0x1100] ;  /* 0x00110004b918783b */ /* 0x000f2e0008004200 */
[C---:B------:R-:W-:Y:S08]  /*1a950*/  HMMA.16816.F32 R76, R16.reuse, R28, R76 ;  /* 0x0000001c104c723c */ /* 0x040ff0000000184c */
[C---:B------:R-:W-:Y:S01]  /*1a960*/  HMMA.16816.F32 R80, R16.reuse, R30, R80 ;  /* 0x0000001e1050723c */ /* 0x040fe20000001850 */
[----:B------:R-:W2:Y:S07]  /*1a970*/  LDSM.16.MT88.4 R28, [R13+0x1100] ;  /* 0x001100000d1c783b */ /* 0x000eae0000004200 */
[C---:B------:R-:W-:Y:S08]  /*1a980*/  HMMA.16816.F32 R84, R16.reuse, R32, R84 ;  /* 0x000000201054723c */ /* 0x040ff00000001854 */
[C---:B------:R-:W-:Y:S01]  /*1a990*/  HMMA.16816.F32 R88, R16.reuse, R34, R88 ;  /* 0x000000221058723c */ /* 0x040fe20000001858 */
[----:B------:R-:W5:Y:S07]  /*1a9a0*/  LDSM.16.MT88.4 R32, [R14+0x1100] ;  /* 0x001100000e20783b */ /* 0x000f6e0000004200 */
[C---:B-1----:R-:W-:Y:S08]  /*1a9b0*/  HMMA.16816.F32 R92, R16.reuse, R20, R92 ;  /* 0x00000014105c723c */ /* 0x042ff0000000185c */
[----:B------:R-:W-:Y:S01]  /*1a9c0*/  HMMA.16816.F32 R96, R16, R22, R96 ;  /* 0x000000161060723c */ /* 0x000fe20000001860 */
[----:B------:R-:W1:Y:S06]  /*1a9d0*/  LDSM.16.MT88.4 R20, [R14+0x3100] ;  /* 0x003100000e14783b */ /* 0x000e6c0000004200 */
[----:B------:R-:W-:Y:S01]  /*1a9e0*/  F2FP.PACK_AB R16, R175, R170 ;  /* 0x000000aaaf10723e */ /* 0x000fe200000000ff */
[----:B------:R-:W-:Y:S01]  /*1a9f0*/  FADD.FTZ R170, R170, R161 ;  /* 0x000000a1aaaa7221 */ /* 0x000fe20000010000 */
[----:B------:R-:W-:Y:S03]  /*1aa00*/  F2FP.PACK_AB R18, R177, R166 ;  /* 0x000000a6b112723e */ /* 0x000fe600000000ff */
[----:B--2---:R-:W-:Y:S01]  /*1aa10*/  F2FP.PACK_AB R17, R171, R164 ;  /* 0x000000a4ab11723e */ /* 0x004fe200000000ff */
[----:B------:R-:W-:Y:S01]  /*1aa20*/  FADD.FTZ R164, R164, R165 ;  /* 0x000000a5a4a47221 */ /* 0x000fe20000010000 */
[----:B---3--:R-:W-:Y:S01]  /*1aa30*/  F2FP.PACK_AB R19, R167, R168 ;  /* 0x000000a8a713723e */ /* 0x008fe200000000ff */
        /* <DEDUP_REMOVED lines=15> */
[C---:B-----5:R-:W-:Y:S08]  /*1ab30*/  HMMA.16816.F32 R116, R16.reuse, R32, R116 ;  /* 0x000000201074723c */ /* 0x060ff00000001874 */
        /* <DEDUP_REMOVED lines=21> */
[----:B------:R-:W4:Y:S07]  /*1ac90*/  LDSM.16.MT88.4 R32, [R14+0x1900] ;  /* 0x001900000e20783b */ /* 0x000f2e0000004200 */
[C---:B-1----:R-:W-:Y:S07]  /*1aca0*/  HMMA.16816.F32 R92, R16.reuse, R20, R92 ;  /* 0x00000014105c723c */ /* 0x042fee000000185c */
        /* <DEDUP_REMOVED lines=18> */
[----:B------:R-:W5:Y:S07]  /*1add0*/  LDSM.16.MT88.4 R8, [R14+0x3900] ;  /* 0x003900000e08783b */ /* 0x000f6e0000004200 */
[C---:B--2---:R-:W-:Y:S07]  /*1ade0*/  HMMA.16816.F32 R100, R16.reuse, R24, R100 ;  /* 0x000000181064723c */ /* 0x044fee0000001864 */
[----:B------:R-:W-:Y:S01]  /*1adf0*/  @P0 SHF.R.S32.HI R24, RZ, 0x1f, R21 ;  /* 0x0000001fff180819 */ /* 0x000fe20000011415 */
[C---:B------:R-:W-:Y:S04]  /*1ae00*/  HMMA.16816.F32 R104, R16.reuse, R26, R104 ;  /* 0x0000001a1068723c */ /* 0x040fe80000001868 */
[----:B------:R-:W-:Y:S03]  /*1ae10*/  @P0 IMAD R24, R24, c[0x0][0x1e0], RZ ;  /* 0x0000780018180a24 */ /* 0x000fe600078e02ff */
[C---:B------:R-:W-:Y:S01]  /*1ae20*/  @P0 IMAD.WIDE.U32 R26, R21.reuse, c[0x0][0x1e0], RZ ;  /* 0x00007800151a0a25 */ /* 0x040fe200078e00ff */
[C---:B---3--:R-:W-:Y:S04]  /*1ae30*/  HMMA.16816.F32 R108, R16.reuse, R28, R108 ;  /* 0x0000001c106c723c */ /* 0x048fe8000000186c */
[----:B------:R-:W-:Y:S02]  /*1ae40*/  @P0 IMAD R24, R21, c[0x0][0x1e4], R24 ;  /* 0x0000790015180a24 */ /* 0x000fe400078e0218 */
[----:B------:R-:W2:Y:S02]  /*1ae50*/  LDSM.16.MT88.4 R20, [R185+UR4+0x5900] ;  /* 0x00590004b914783b */ /* 0x000ea40008004200 */
        /* <DEDUP_REMOVED lines=12> */
[C---:B-1----:R-:W-:Y:S07]  /*1af20*/  HMMA.16816.F32 R52, R16.reuse, R4, R52 ;  /* 0x000000041034723c */ /* 0x042fee0000001834 */
[C---:B------:R-:W-:Y:S01]  /*1af30*/  @P0 IADD3.X R5, R33.reuse, R215, RZ, P1, !PT ;  /* 0x000000d721050210 */ /* 0x040fe20000ffe4ff */
[C---:B------:R-:W-:Y:S04]  /*1af40*/  HMMA.16816.F32 R56, R16.reuse, R6, R56 ;  /* 0x000000061038723c */ /* 0x040fe80000001838 */
[C---:B------:R-:W-:Y:S04]  /*1af50*/  @P0 LEA R28, P1, R24.reuse, c[0x0][0x1c8], 0x1 ;  /* 0x00007200181c0a11 */ /* 0x040fe800078208ff */
[C---:B-----5:R-:W-:Y:S04]  /*1af60*/  HMMA.16816.F32 R60, R16.reuse, R8, R60 ;  /* 0x00000008103c723c */ /* 0x060fe8000000183c */
[----:B------:R-:W-:Y:S02]  /*1af70*/  @P0 LEA.HI.X R29, R24, c[0x0][0x1cc], R5, 0x1, P1 ;  /* 0x00007300181d0a11 */ /* 0x000fe400008f0c05 */
[----:B------:R1:W3:Y:S01]  /*1af80*/  LDSM.16.MT88.4 R24, [R13+0x5900] ;  /* 0x005900000d18783b */ /* 0x0002e20000004200 */
        /* <DEDUP_REMOVED lines=12> */
[----:B-1----:R-:W-:Y:S04]  /*1b050*/  @P0 IADD3 R13, P1, R203, R32, RZ ;  /* 0x00000020cb0d0210 */ /* 0x002fe80007f3e0ff */
[----:B------:R-:W-:Y:S02]  /*1b060*/  @P0 IADD3.X R33, R202, R33, RZ, P1, !PT ;  /* 0x00000021ca210210 */ /* 0x000fe40000ffe4ff */
[----:B------:R-:W-:Y:S01]  /*1b070*/  @P0 IADD3 R9, P1, R13, R208, RZ ;  /* 0x000000d00d090210 */ /* 0x000fe20007f3e0ff */
[C---:B---3--:R-:W-:Y:S03]  /*1b080*/  HMMA.16816.F32 R76, R16.reuse, R24, R76 ;  /* 0x00000018104c723c */ /* 0x048fe6000000184c */
        /* <DEDUP_REMOVED lines=8> */
[----:B------:R-:W-:Y:S02]  /*1b110*/  @P0 LEA.HI.X R23, R3, c[0x0][0x1cc], R12, 0x1, P1 ;  /* 0x0000730003170a11 */ /* 0x000fe400008f0c0c */
[----:B------:R-:W-:Y:S04]  /*1b120*/  @P0 IADD3 R13, P1, R13, R226, RZ ;  /* 0x000000e20d0d0210 */ /* 0x000fe80007f3e0ff */
[----:B------:R-:W-:Y:S01]  /*1b130*/  @P0 IADD3.X R24, R33, R220, RZ, P1, !PT ;  /* 0x000000dc21180210 */ /* 0x000fe20000ffe4ff */
[C---:B--2---:R-:W-:Y:S03]  /*1b140*/  HMMA.16816.F32 R84, R16.reuse, R4, R84 ;  /* 0x000000041054723c */ /* 0x044fe60000001854 */
[C---:B------:R-:W-:Y:S01]  /*1b150*/  @P0 LEA R12, P1, R13.reuse, c[0x0][0x1c8], 0x1 ;  /* 0x000072000d0c0a11 */ /* 0x040fe200078208ff */
[----:B-1----:R-:W-:Y:S03]  /*1b160*/  @P0 IMAD R14, R216, 0x3000, R205 ;  /* 0x00003000d80e0824 */ /* 0x002fe600078e02cd */
[----:B------:R-:W-:Y:S01]  /*1b170*/  @P0 LEA.HI.X R13, R13, c[0x0][0x1cc], R24, 0x1, P1 ;  /* 0x000073000d0d0a11 */ /* 0x000fe200008f0c18 */
[C---:B------:R-:W-:Y:S04]  /*1b180*/  HMMA.16816.F32 R88, R16.reuse, R6, R88 ;  /* 0x000000061058723c */ /* 0x040fe80000001858 */
[----:B------:R-:W-:Y:S05]  /*1b190*/  @P0 SHF.L.U32 R3, R14, 0x1, RZ ;  /* 0x000000010e030819 */ /* 0x000fea00000006ff */
[----:B------:R-:W-:Y:S01]  /*1b1a0*/  @!PT LDS RZ, [RZ] ;  /* 0x00000000fffff984 */ /* 0x000fe20000000800 */
[----:B------:R-:W-:Y:S01]  /*1b1b0*/  @!PT LDS RZ, [RZ] ;  /* 0x00000000fffff984 */ /* 0x000fe20000000800 */
[----:B------:R-:W-:Y:S01]  /*1b1c0*/  @!PT LDS RZ, [RZ] ;  /* 0x00000000fffff984 */ /* 0x000fe20000000800 */
[----:B------:R1:W-:Y:S01]  /*1b1d0*/  @P0 LDGSTS.E.BYPASS.LTC128B.128 [R3+0xc100], [R28.64], !P5 ;  /* 0x0c1000001c030fae */ /* 0x0003e2000e901d46 */
[C---:B---3--:R-:W-:Y:S07]  /*1b1e0*/  HMMA.16816.F32 R92, R16.reuse, R8, R92 ;  /* 0x00000008105c723c */ /* 0x048fee000000185c */
[----:B------:R1:W-:Y:S01]  /*1b1f0*/  @P0 LDGSTS.E.BYPASS.LTC128B.128 [R3+0xe100], [R30.64], !P4 ;  /* 0x0e1000001e030fae */ /* 0x0003e2000e101d46 */
[----:B------:R-:W-:Y:S07]  /*1b200*/  HMMA.16816.F32 R96, R16, R10, R96 ;  /* 0x0000000a1060723c */ /* 0x000fee0000001860 */
[----:B------:R1:W-:Y:S08]  /*1b210*/  @P0 LDGSTS.E.BYPASS.LTC128B.128 [R3+0x10100], [R34.64], !P6 ;  /* 0x1010000022030fae */ /* 0x0003f0000f101d46 */
[----:B------:R1:W-:Y:S08]  /*1b220*/  @P0 LDGSTS.E.BYPASS.LTC128B.128 [R3+0xd100], [R20.64], !P5 ;  /* 0x0d10000014030fae */ /* 0x0003f0000e901d46 */
[----:B------:R1:W-:Y:S08]  /*1b230*/  @P0 LDGSTS.E.BYPASS.LTC128B.128 [R3+0xf100], [R22.64], !P4 ;  /* 0x0f10000016030fae */ /* 0x0003f0000e101d46 */
[----:B------:R1:W-:Y:S01]  /*1b240*/  @P0 LDGSTS.E.BYPASS.LTC128B.128 [R3+0x11100], [R12.64], !P6 ;  /* 0x111000000c030fae */ /* 0x0003e2000f101d46 */
[----:B------:R-:W-:Y:S02]  /*1b250*/  ISETP.GE.AND P0, PT, R198, R221, PT ;  /* 0x000000ddc600720c */ /* 0x000fe40003f06270 */
[----:B------:R-:W-:Y:S05]  /*1b260*/  IADD3 R221, R221, -0x1, RZ ;  /* 0xffffffffdddd7810 */ /* 0x000fea0007ffe0ff */
[----:B------:R-:W0:Y:S01]  /*1b270*/  LDGDEPBAR ;  /* 0x00000000000079af */ /* 0x000e220000000000 */
[----:B-1----:R-:W-:Y:S05]  /*1b280*/  MOV R3, R0 ;  /* 0x0000000000037202 */ /* 0x002fea0000000f00 */
[----:B------:R-:W-:-:S05]  /*1b290*/  @!P0 BRA `(.L_x_2343) ;  /* 0xffffcb6000008947 */ /* 0x000fca000383ffff */
.L_x_2334:
        /* <DEDUP_REMOVED lines=122> */
.L_x_2256:
        /* <DEDUP_REMOVED lines=152> */
.L_x_2345:
        /* <DEDUP_REMOVED lines=61> */
[----:B------:R-:W-:Y:S01]  /*1c790*/  IMAD R18, R9, c[0x0][0x48c], R18 ;  /* 0x0001230009127a24 */ /* 0x000fe200078e0212 */
[----:B------:R-:W-:Y:S01]  /*1c7a0*/  LEA R9, P0, R20, c[0x0][0x450], 0x2 ;  /* 0x0001140014097a11 */ /* 0x000fe200078010ff */
[----:B------:R-:W-:Y:S02]  /*1c7b0*/  IMAD.SHL.U32 R0, R7, 0x8, RZ ;  /* 0x0000000807007824 */ /* 0x000fe400078e00ff */
[----:B------:R-:W-:Y:S01]  /*1c7c0*/  IMAD R7, R2, c[0x0][0x3f0], RZ ;  /* 0x0000fc0002077a24 */ /* 0x000fe200078e02ff */
[----:B------:R-:W-:Y:S01]  /*1c7d0*/  IADD3 R19, R21, R18, RZ ;  /* 0x0000001215137210 */ /* 0x000fe20007ffe0ff */
[----:B------:R-:W-:Y:S01]  /*1c7e0*/  IMAD.MOV.U32 R6, RZ, RZ, R8 ;  /* 0x000000ffff067224 */ /* 0x000fe200078e0008 */
[----:B------:R-:W-:Y:S01]  /*1c7f0*/  SHF.R.U32.HI R2, RZ, 0x3, R17 ;  /* 0x00000003ff027819 */ /* 0x000fe20000011611 */
[C---:B------:R-:W-:Y:S01]  /*1c800*/  IMAD R7, R196.reuse, c[0x0][0x3f4], R7 ;  /* 0x0000fd00c4077a24 */ /* 0x040fe200078e0207 */
[----:B------:R-:W-:Y:S01]  /*1c810*/  LOP3.LUT R17, R17, 0x38, R0, 0xf8, !PT ;  /* 0x0000003811117812 */ /* 0x000fe200078ef800 */
[----:B------:R-:W-:Y:S01]  /*1c820*/  IMAD.WIDE.U32 R10, R196, c[0x0][0x3f0], R10 ;  /* 0x0000fc00c40a7a25 */ /* 0x000fe200078e000a */
[----:B------:R-:W-:Y:S01]  /*1c830*/  LEA.HI.X R19, R20, c[0x0][0x454], R19, 0x2, P0 ;  /* 0x0001150014137a11 */ /* 0x000fe200000f1413 */
[----:B------:R-:W-:Y:S01]  /*1c840*/  SHFL.IDX PT, R34, R9, RZ, 0x1c1f ;  /* 0x001c1fff09227589 */ /* 0x000fe200000e0000 */
[----:B------:R-:W-:-:S02]  /*1c850*/  @P1 SHF.R.U32.HI R6, RZ, c[0x0][0x4f0], R16 ;  /* 0x00013c00ff061a19 */ /* 0x000fc40000011610 */
[----:B------:R-:W-:Y:S01]  /*1c860*/  LOP3.LUT R17, R17, R2, RZ, 0x3c, !PT ;  /* 0x0000000211117212 */ /* 0x000fe200078e3cff */
[----:B------:R-:W1:Y:S01]  /*1c870*/  SHFL.IDX PT, R35, R19, RZ, 0x1c1f ;  /* 0x001c1fff13237589 */ /* 0x000e6200000e0000 */
[--C-:B------:R-:W-:Y:S01]  /*1c880*/  SHF.R.S32.HI R2, RZ, 0x1f, R6.reuse ;  /* 0x0000001fff027819 */ /* 0x100fe20000011406 */
[----:B------:R-:W-:Y:S01]  /*1c890*/  IMAD.MOV R21, RZ, RZ, -R6 ;  /* 0x000000ffff157224 */ /* 0x000fe200078e0a06 */
[----:B------:R-:W-:Y:S01]  /*1c8a0*/  IADD3 R11, R11, R7, RZ ;  /* 0x000000070b0b7210 */ /* 0x000fe20007ffe0ff */
[----:B------:R-:W-:Y:S01]  /*1c8b0*/  SHFL.IDX PT, R48, R9, 0x1, 0x1c1f ;  /* 0x003c1f0009307f89 */ /* 0x000fe200000e0000 */
        /* <DEDUP_REMOVED lines=57> */
.L_x_2347:
[----:B--2---:R-:W-:Y:S05]  /*1cc50*/  BSYNC B0 ;  /* 0x0000000000007941 */ /* 0x004fea0003800000 */
.L_x_2346:
        /* <DEDUP_REMOVED lines=23> */
.L_x_2349:
[----:B------:R-:W-:Y:S05]  /*1cdd0*/  BSYNC B0 ;  /* 0x0000000000007941 */ /* 0x000fea0003800000 */
.L_x_2348:
        /* <DEDUP_REMOVED lines=23> */
.L_x_2351:
[----:B------:R-:W-:Y:S05]  /*1cf50*/  BSYNC B0 ;  /* 0x0000000000007941 */ /* 0x000fea0003800000 */
.L_x_2350:
        /* <DEDUP_REMOVED lines=24> */
.L_x_2344:
        /* <DEDUP_REMOVED lines=18> */
.L_x_2352:
        /* <DEDUP_REMOVED lines=41> */
.L_x_2354:
[----:B------:R-:W-:Y:S05]  /*1d490*/  BSYNC B0 ;  /* 0x0000000000007941 */ /* 0x000fea0003800000 */
.L_x_2353:
        /* <DEDUP_REMOVED lines=64> */
.L_x_2356:
[----:B------:R-:W-:Y:S05]  /*1d8a0*/  BSYNC B0 ;  /* 0x0000000000007941 */ /* 0x000fea0003800000 */
.L_x_2355:
        /* <DEDUP_REMOVED lines=21> */
.L_x_2358:
[----:B------:R-:W-:Y:S05]  /*1da00*/  BSYNC B0 ;  /* 0x0000000000007941 */ /* 0x000fea0003800000 */
.L_x_2357:
        /* <DEDUP_REMOVED lines=21> */
.L_x_2360:
[----:B------:R-:W-:Y:S05]  /*1db60*/  BSYNC B0 ;  /* 0x0000000000007941 */ /* 0x000fea0003800000 */
.L_x_2359:
        /* <DEDUP_REMOVED lines=22> */
.L_x_2361:
        /* <DEDUP_REMOVED lines=11> */
.L_x_2604:


//--------------------- .text._ZN7cutlass13device_kernelIN5flash19enable_sm80_to_sm89INS1_16FlashAttnFwdSm80INS1_25CollectiveMainloopFwdSm80ILi8ELi2ELb1EN4cute5tupleIJNS5_1CILi128EEENS7_ILi96EEENS7_ILi192EEEEEELi192ENS_6half_tEfNS_4arch4Sm80ELb1ELb0ELb0ELb0ELb0ELb0ELb1ELb0EEENS1_21CollectiveEpilogueFwdINS6_IJS8_SA_S9_EEENS6_IJNS7_ILi1EEESI_SI_EEESC_SE_Li256ELb0ELb1ELb0ELb0EEENS1_30DynamicPersistentTileSchedulerILi256ELi256ELb0ELb1ELb0EEEEEEEEEvNT_6ParamsE --------------------------
	.section	.text._ZN7cutlass13device_kernelIN5flash19enable_sm80_to_sm89INS1_16FlashAttnFwdSm80INS1_25CollectiveMainloopFwdSm80ILi8ELi2ELb1EN4cute5tupleIJNS5_1CILi128EEENS7_ILi96EEENS7_ILi192EEEEEELi192ENS_6half_tEfNS_4arch4Sm80ELb1ELb0ELb0ELb0ELb0ELb0ELb1ELb0EEENS1_21CollectiveEpilogueFwdINS6_IJS8_SA_S9_EEENS6_IJNS7_ILi1EEESI_SI_EEESC_SE_Li256ELb0ELb1ELb0ELb0EEENS1_30DynamicPersistentTileSchedulerILi256ELi256ELb0ELb1ELb0EEEEEEEEEvNT_6ParamsE,"ax",@progbits
	.sectioninfo	@"SHI_REGISTERS=255"
	.align	128
.text._ZN7cutlass13device_kernelIN5flash19enable_sm80_to_sm89INS1_16FlashAttnFwdSm80INS1_25CollectiveMainloopFwdSm80ILi8ELi2ELb1EN4cute5tupleIJNS5_1CILi128EEENS7_ILi96EEENS7_ILi192EEEEEELi192ENS_6half_tEfNS_4arch4Sm80ELb1ELb0ELb0ELb0ELb0ELb0ELb1ELb0EEENS1_21CollectiveEpilogueFwdINS6_IJS8_SA_S9_EEENS6_IJNS7_ILi1EEESI_SI_EEESC_SE_Li256ELb0ELb1ELb0ELb0EEENS1_30DynamicPersistentTileSchedulerILi256ELi256ELb0ELb1ELb0EEEEEEEEEvNT_6ParamsE:
        .type           _ZN7cutlass13device_kernelIN5flash19enable_sm80_to_sm89INS1_16FlashAttnFwdSm80INS1_25CollectiveMainloopFwdSm80ILi8ELi2ELb1EN4cute5tupleIJNS5_1CILi128EEENS7_ILi96EEENS7_ILi192EEEEEELi192ENS_6half_tEfNS_4arch4Sm80ELb1ELb0ELb0ELb0ELb0ELb0ELb1ELb0EEENS1_21CollectiveEpilogueFwdINS6_IJS8_SA_S9_EEENS6_IJNS7_ILi1EEESI_SI_EEESC_SE_Li256ELb0ELb1ELb0ELb0EEENS1_30DynamicPersistentTileSchedulerILi256ELi256ELb0ELb1ELb0EEEEEEEEEvNT_6ParamsE,@function
        .size           _ZN7cutlass13device_kernelIN5flash19enable_sm80_to_sm89INS1_16FlashAttnFwdSm80INS1_25CollectiveMainloopFwdSm80ILi8ELi2ELb1EN4cute5tupleIJNS5_1CILi128EEENS7_ILi96EEENS7_ILi192EEEEEELi192ENS_6half_tEfNS_4arch4Sm80ELb1ELb0ELb0ELb0ELb0ELb0ELb1ELb0EEENS1_21CollectiveEpilogueFwdINS6_IJS8_SA_S9_EEENS6_IJNS7_ILi1EEESI_SI_EEESC_SE_Li256ELb0ELb1ELb0ELb0EEENS1_30DynamicPersistentTileSchedulerILi256ELi256ELb0ELb1ELb0EEEEEEEEEvNT_6ParamsE,(.L_x_2605 - _ZN7cutlass13device_kernelIN5flash19enable_sm80_to_sm89INS1_16FlashAttnFwdSm80INS1_25CollectiveMainloopFwdSm80ILi8ELi2ELb1EN4cute5tupleIJNS5_1CILi128EEENS7_ILi96EEENS7_ILi192EEEEEELi192ENS_6half_tEfNS_4arch4Sm80ELb1ELb0ELb0ELb0ELb0ELb0ELb1ELb0EEENS1_21CollectiveEpilogueFwdINS6_IJS8_SA_S9_EEENS6_IJNS7_ILi1EEESI_SI_EEESC_SE_Li256ELb0ELb1ELb0ELb0EEENS1_30DynamicPersistentTileSchedulerILi256ELi256ELb0ELb1ELb0EEEEEEEEEvNT_6ParamsE)
        .other          _ZN7cutlass13device_kernelIN5flash19enable_sm80_to_sm89INS1_16FlashAttnFwdSm80INS1_25CollectiveMainloopFwdSm80ILi8ELi2ELb1EN4cute5tupleIJNS5_1CILi128EEENS7_ILi96EEENS7_ILi192EEEEEELi192ENS_6half_tEfNS_4arch4Sm80ELb1ELb0ELb0ELb0ELb0ELb0ELb1ELb0EEENS1_21CollectiveEpilogueFwdINS6_IJS8_SA_S9_EEENS6_IJNS7_ILi1EEESI_SI_EEESC_SE_Li256ELb0ELb1ELb0ELb0EEENS1_30DynamicPersistentTileSchedulerILi256ELi256ELb0ELb1ELb0EEEEEEEEEvNT_6ParamsE,@"STO_CUDA_ENTRY STV_DEFAULT"
_ZN7cutlass13device_kernelIN5flash19enable_sm80_to_sm89INS1_16FlashAttnFwdSm80INS1_25CollectiveMainloopFwdSm80ILi8ELi2ELb1EN4cute5tupleIJNS5_1CILi128EEENS7_ILi96EEENS7_ILi192EEEEEELi192ENS_6half_tEfNS_4arch4Sm80ELb1ELb0ELb0ELb0ELb0ELb0ELb1ELb0EEENS1_21CollectiveEpilogueFwdINS6_IJS8_SA_S9_EEENS6_IJNS7_ILi1EEESI_SI_EEESC_SE_Li256ELb0ELb1ELb0ELb0EEENS1_30DynamicPersistentTileSchedulerILi256ELi256ELb0ELb1ELb0EEEEEEEEEvNT_6ParamsE:
        /* <DEDUP_REMOVED lines=138> */
.L_x_2407:
        /* <DEDUP_REMOVED lines=19> */
.L_x_2363:
[----:B------:R-:W-:-:S04]  /*09d0*/  MOV R0, c[0x0][0x554] ;  /* 0x0001550000007a02 */ /* 0x000fc80000000f00 */
[----:B------:R-:W-:Y:S02]  /*09e0*/  ISETP.NE.AND P0, PT, R0, 0x1, PT ;  /* 0x000000010000780c */ /* 0x000fe40003f05270 */
[----:B------:R-:W-:-:S11]  /*09f0*/  MOV R0, R2 ;  /* 0x0000000200007202 */ /* 0x000fd60000000f00 */
[----:B------:R-:W-:-:S05]  /*0a00*/  @P0 IMAD.HI.U32 R4, R2, c[0x0][0x558], RZ ;  /* 0x0001560002040a27 */ /* 0x000fca00078e00ff */
[----:B------:R-:W-:-:S05]  /*0a10*/  @P0 SHF.R.U32.HI R0, RZ, c[0x0][0x55c], R4 ;  /* 0x00015700ff000a19 */ /* 0x000fca0000011604 */
[----:B------:R-:W-:Y:S02]  /*0a20*/  IMAD R4, R0, c[0x0][0x554], RZ ;  /* 0x0001550000047a24 */ /* 0x000fe400078e02ff */
.L_x_2364:
[----:B------:R-:W-:Y:S05]  /*0a30*/  BSYNC B0 ;  /* 0x0000000000007941 */ /* 0x000fea0003800000 */
.L_x_2362:
        /* <DEDUP_REMOVED lines=191> */
[----:B------:R-:W-:Y:S01]  /*1630*/  BAR.SYNC.DEFER_BLOCKING 0x0 ;  /* 0x0000000000007b1d */ /* 0x000fe20000010000 */
        /* <DEDUP_REMOVED lines=11> */
[----:B------:R-:W-:-:S03]  /*16f0*/  ISETP.GE.AND P0, PT, R5, R16, PT ;  /* 0x000000100500720c */ /* 0x000fc60003f06270 */
[----:B-1----:R-:W-:-:S04]  /*1700*/  @!P5 LEA R10, P1, R144, R3, 0x1 ;  /* 0x00000003900ad211 */ /* 0x002fc800078208ff */
[----:B------:R-:W-:Y:S01]  /*1710*/  @!P5 LEA.HI.X R11, R144, R4, R145, 0x1, P1 ;  /* 0x00000004900bd211 */ /* 0x000fe200008f0c91 */
[----:B------:R-:W-:Y:S01]  /*1720*/  SHFL.IDX PT, R15, R2, 0x3, 0x181f ;  /* 0x00781f00020f7f89 */ /* 0x000fe200000e0000 */
[----:B------:R-:W-:-:S04]  /*1730*/  IMAD.MOV.U32 R100, RZ, RZ, -0x60 ;  /* 0xffffffa0ff647424 */ /* 0x000fc800078e00ff */
[----:B------:R-:W-:Y:S01]  /*1740*/  IMAD R100, R226, R100, 0x60 ;  /* 0x00000060e2647424 */ /* 0x000fe200078e0264 */
[C---:B--2---:R-:W-:Y:S02]  /*1750*/  ISETP.GE.AND P3, PT, R52.reuse, c[0x0][0x198], PT ;  /* 0x0000660034007a0c */ /* 0x044fe40003f66270 */
[CC--:B------:R-:W-:Y:S02]  /*1760*/  @!P5 LEA R8, P4, R52.reuse, R3.reuse, 0x1 ;  /* 0x000000033408d211 */ /* 0x0c0fe400078808ff */
[C---:B---3--:R-:W-:Y:S01]  /*1770*/  ISETP.GE.AND P1, PT, R19.reuse, c[0x0][0x198], PT ;  /* 0x0000660013007a0c */ /* 0x048fe20003f26270 */
[----:B----4-:R1:W-:Y:S01]  /*1780*/  @!P5 LDGSTS.E.BYPASS.LTC128B.128 [R18+0x100], [R10.64], !P6 ;  /* 0x001000000a12dfae */ /* 0x0103e2000f101d46 */
[----:B-----5:R-:W-:Y:S02]  /*1790*/  @!P5 LEA.HI.X R9, R52, R4, R26, 0x1, P4 ;  /* 0x000000043409d211 */ /* 0x020fe400020f0c1a */
[----:B------:R-:W-:Y:S02]  /*17a0*/  @!P5 LEA R6, P4, R19, R3, 0x1 ;  /* 0x000000031306d211 */ /* 0x000fe400078808ff */
        /* <DEDUP_REMOVED lines=44> */
[----:B------:R-:W-:Y:S02]  /*1a70*/  IMAD.MOV.U32 R23, RZ, RZ, R22 ;  /* 0x000000ffff177224 */ /* 0x000fe400078e0016 */
[----:B------:R-:W-:Y:S02]  /*1a80*/  IMAD.IADD R0, R7, 0x1, R8 ;  /* 0x0000000107007824 */ /* 0x000fe400078e0208 */
[----:B------:R-:W-:Y:S01]  /*1a90*/  IMAD.MOV.U32 R22, RZ, RZ, R20 ;  /* 0x000000ffff167224 */ /* 0x000fe200078e0014 */
[----:B------:R2:W-:Y:S01]  /*1aa0*/  @!P0 LDGSTS.E.BYPASS.LTC128B.128 [R18+0xb100], [R2.64], !P1 ;  /* 0x0b10000002128fae */ /* 0x0005e2000c901d46 */
[----:B------:R-:W-:-:S02]  /*1ab0*/  IMAD R0, R0, 0x60, RZ ;  /* 0x0000006000007824 */ /* 0x000fc400078e02ff */
[----:B------:R-:W-:Y:S01]  /*1ac0*/  IMAD.MOV.U32 R20, RZ, RZ, c[0x0][0x1e0] ;  /* 0x00007800ff147624 */ /* 0x000fe200078e00ff */
[----:B------:R-:W-:Y:S01]  /*1ad0*/  ISETP.GE.AND P5, PT, R9, 0x41, PT ;  /* 0x000000410900780c */ /* 0x000fe20003fa6270 */
[----:B------:R-:W-:Y:S01]  /*1ae0*/  IMAD.MOV.U32 R8, RZ, RZ, c[0x0][0x1e4] ;  /* 0x00007900ff087624 */ /* 0x000fe200078e00ff */
[----:B------:R-:W-:Y:S01]  /*1af0*/  @P4 ISETP.GE.AND P3, PT, R144, c[0x0][0x1d4], PT ;  /* 0x0000750090004a0c */ /* 0x000fe20003f66270 */
[----:B------:R-:W-:Y:S01]  /*1b00*/  IMAD.WIDE.U32 R12, R20, 0x40, RZ ;  /* 0x00000040140c7825 */ /* 0x000fe200078e00ff */
[----:B------:R-:W0:Y:S03]  /*1b10*/  LDGDEPBAR ;  /* 0x00000000000079af */ /* 0x000e260000000000 */
        /* <DEDUP_REMOVED lines=131> */
.L_x_2367:
[----:B--234-:R-:W-:Y:S05]  /*2350*/  BSYNC B0 ;  /* 0x0000000000007941 */ /* 0x01cfea0003800000 */
.L_x_2366:
        /* <DEDUP_REMOVED lines=55> */
.L_x_2369:
[----:B--23--:R-:W-:Y:S05]  /*26d0*/  BSYNC B0 ;  /* 0x0000000000007941 */ /* 0x00cfea0003800000 */
.L_x_2368:
[C---:B------:R-:W-:Y:S08]  /*26e0*/  HMMA.16816.F32 R16, R152.reuse, R20, RZ ;  /* 0x000000149810723c */ /* 0x040ff000000018ff */
[C---:B------:R-:W-:Y:S08]  /*26f0*/  HMMA.16816.F32 R12, R152.reuse, R22, RZ ;  /* 0x00000016980c723c */ /* 0x040ff000000018ff */
[C---:B------:R-:W-:Y:S08]  /*2700*/  HMMA.16816.F32 R8, R152.reuse, R24, RZ ;  /* 0x000000189808723c */ /* 0x040ff000000018ff */
[----:B------:R-:W-:Y:S01]  /*2710*/  HMMA.16816.F32 R4, R152, R26, RZ ;  /* 0x0000001a9804723c */ /* 0x000fe200000018ff */
[----:B------:R-:W-:Y:S01]  /*2720*/  IMAD.MOV.U32 R0, RZ, RZ, 0x40 ;  /* 0x00000040ff007424 */ /* 0x000fe200078e00ff */
[----:B------:R-:W-:Y:S01]  /*2730*/  LOP3.LUT P0, RZ, R53, 0x4, RZ, 0xc0, !PT ;  /* 0x0000000435ff7812 */ /* 0x000fe2000780c0ff */
[----:B------:R-:W2:Y:S03]  /*2740*/  LDL R102, [R1+0x98] ;  /* 0x0000980001667983 */ /* 0x000ea60000100800 */
[----:B------:R-:W-:Y:S01]  /*2750*/  SEL R206, R0, 0xffffffc0, !P0 ;  /* 0xffffffc000ce7807 */ /* 0x000fe20004000000 */
[----:B------:R-:W3:Y:S01]  /*2760*/  LDL R101, [R1+0x58] ;  /* 0x0000580001657983 */ /* 0x000ee20000100800 */
[C---:B-1----:R-:W-:Y:S03]  /*2770*/  HMMA.16816.F32 R80, R156.reuse, R32, R16 ;  /* 0x000000209c50723c */ /* 0x042fe60000001810 */
[----:B------:R-:W0:Y:S05]  /*2780*/  LDGDEPBAR ;  /* 0x00000000000079af */ /* 0x000e2a0000000000 */
[----:B------:R-:W-:Y:S01]  /*2790*/  HMMA.16816.F32 R76, R156, R34, R12 ;  /* 0x000000229c4c723c */ /* 0x000fe2000000180c */
[----:B------:R-:W-:-:S05]  /*27a0*/  IMAD.IADD R2, R209, 0x1, R206 ;  /* 0x00000001d1027824 */ /* 0x000fca00078e02ce */
[----:B------:R-:W-:Y:S02]  /*27b0*/  LDSM.16.M88.4 R68, [R2+0x800] ;  /* 0x000800000244783b */ /* 0x000fe40000000200 */
[C---:B------:R-:W-:Y:S08]  /*27c0*/  HMMA.16816.F32 R88, R156.reuse, R28, R8 ;  /* 0x0000001c9c58723c */ /* 0x040ff00000001808 */
[----:B------:R-:W-:Y:S08]  /*27d0*/  HMMA.16816.F32 R84, R156, R30, R4 ;  /* 0x0000001e9c54723c */ /* 0x000ff00000001804 */
[C---:B----4-:R-:W-:Y:S08]  /*27e0*/  HMMA.16816.F32 R32, R152.reuse, R36, RZ ;  /* 0x000000249820723c */ /* 0x050ff000000018ff */
[C---:B------:R-:W-:Y:S08]  /*27f0*/  HMMA.16816.F32 R28, R152.reuse, R38, RZ ;  /* 0x00000026981c723c */ /* 0x040ff000000018ff */
[C---:B------:R-:W-:Y:S08]  /*2800*/  HMMA.16816.F32 R24, R152.reuse, R40, RZ ;  /* 0x000000289818723c */ /* 0x040ff000000018ff */
[C---:B------:R-:W-:Y:S08]  /*2810*/  HMMA.16816.F32 R16, R152.reuse, R44, RZ ;  /* 0x0000002c9810723c */ /* 0x040ff000000018ff */
[C---:B------:R-:W-:Y:S01]  /*2820*/  HMMA.16816.F32 R12, R152.reuse, R46, RZ ;  /* 0x0000002e980c723c */ /* 0x040fe200000018ff */
[----:B------:R-:W1:Y:S07]  /*2830*/  LDSM.16.M88.4 R44, [R2] ;  /* 0x00000000022c783b */ /* 0x000e6e0000000200 */
[C---:B------:R-:W-:Y:S01]  /*2840*/  HMMA.16816.F32 R20, R152.reuse, R42, RZ ;  /* 0x0000002a9814723c */ /* 0x040fe200000018ff */
[----:B------:R-:W4:Y:S07]  /*2850*/  LDSM.16.M88.4 R40, [R2+0x1000] ;  /* 0x001000000228783b */ /* 0x000f2e0000000200 */
[----:B------:R-:W-:Y:S08]  /*2860*/  HMMA.16816.F32 R8, R152, R48, RZ ;  /* 0x000000309808723c */ /* 0x000ff000000018ff */
[C---:B------:R-:W-:Y:S01]  /*2870*/  HMMA.16816.F32 R72, R156.reuse, R64, R32 ;  /* 0x000000409c48723c */ /* 0x040fe20000001820 */
[----:B------:R-:W5:Y:S07]  /*2880*/  LDSM.16.M88.4 R32, [R2+0x1800] ;  /* 0x001800000220783b */ /* 0x000f6e0000000200 */
[C---:B------:R-:W-:Y:S01]  /*2890*/  HMMA.16816.F32 R64, R156.reuse, R66, R28 ;  /* 0x000000429c40723c */ /* 0x040fe2000000181c */
[----:B------:R-:W1:Y:S07]  /*28a0*/  LDSM.16.M88.4 R28, [R2+0x2000] ;  /* 0x00200000021c783b */ /* 0x000e6e0000000200 */
[----:B------:R-:W-:Y:S01]  /*28b0*/  HMMA.16816.F32 R60, R156, R56, R24 ;  /* 0x000000389c3c723c */ /* 0x000fe20000001818 */
[----:B------:R-:W1:Y:S01]  /*28c0*/  LDSM.16.M88.4 R24, [R2+0x2800] ;  /* 0x002800000218783b */ /* 0x000e620000000200 */
[----:B------:R-:W-:-:S06]  /*28d0*/  IADD3 R0, R206, R209, R208 ;  /* 0x000000d1ce007210 */ /* 0x000fcc0007ffe0d0 */
[----:B------:R-:W-:Y:S08]  /*28e0*/  HMMA.16816.F32 R4, R152, R50, RZ ;  /* 0x000000329804723c */ /* 0x000ff000000018ff */
[C---:B------:R-:W-:Y:S08]  /*28f0*/  HMMA.16816.F32 R56, R156.reuse, R58, R20 ;  /* 0x0000003a9c38723c */ /* 0x040ff00000001814 */
[C---:B------:R-:W-:Y:S01]  /*2900*/  HMMA.16816.F32 R52, R156.reuse, R92, R16 ;  /* 0x0000005c9c34723c */ /* 0x040fe20000001810 */
[----:B------:R-:W5:Y:S07]  /*2910*/  LDSM.16.M88.4 R16, [R0] ;  /* 0x000000000010783b */ /* 0x000f6e0000000200 */
[C---:B------:R-:W-:Y:S08]  /*2920*/  HMMA.16816.F32 R48, R156.reuse, R94, R12 ;  /* 0x0000005e9c30723c */ /* 0x040ff0000000180c */
[----:B------:R-:W-:Y:S08]  /*2930*/  HMMA.16816.F32 R36, R156, R96, R8 ;  /* 0x000000609c24723c */ /* 0x000ff00000001808 */
[C---:B-1----:R-:W-:Y:S08]  /*2940*/  HMMA.16816.F32 R12, R160.reuse, R44, R80 ;  /* 0x0000002ca00c723c */ /* 0x042ff00000001850 */
[C---:B----4-:R-:W-:Y:S08]  /*2950*/  HMMA.16816.F32 R72, R160.reuse, R40, R72 ;  /* 0x00000028a048723c */ /* 0x050ff00000001848 */
[C---:B------:R-:W-:Y:S01]  /*2960*/  HMMA.16816.F32 R80, R160.reuse, R42, R64 ;  /* 0x0000002aa050723c */ /* 0x040fe20000001840 */
[----:B------:R-:W1:Y:S07]  /*2970*/  LDSM.16.M88.4 R40, [R0+0x800] ;  /* 0x000800000028783b */ /* 0x000e6e0000000200 */
[----:B------:R-:W-:Y:S08]  /*2980*/  HMMA.16816.F32 R8, R160, R46, R76 ;  /* 0x0000002ea008723c */ /* 0x000ff0000000184c */
[----:B------:R-:W-:Y:S08]  /*2990*/  HMMA.16816.F32 R20, R156, R98, R4 ;  /* 0x000000629c14723c */ /* 0x000ff00000001804 */
[C---:B------:R-:W-:Y:S08]  /*29a0*/  HMMA.16816.F32 R4, R160.reuse, R68, R88 ;  /* 0x00000044a004723c */ /* 0x040ff00000001858 */
[C---:B------:R-:W-:Y:S08]  /*29b0*/  HMMA.16816.F32 R84, R160.reuse, R70, R84 ;  /* 0x00000046a054723c */ /* 0x040ff00000001854 */
[C---:B-----5:R-:W-:Y:S01]  /*29c0*/  HMMA.16816.F32 R68, R160.reuse, R34, R56 ;  /* 0x00000022a044723c */ /* 0x060fe20000001838 */
[----:B------:R-:W4:Y:S07]  /*29d0*/  LDSM.16.M88.4 R56, [R0+0x1000] ;  /* 0x001000000038783b */ /* 0x000f2e0000000200 */
[C---:B------:R-:W-:Y:S01]  /*29e0*/  HMMA.16816.F32 R92, R160.reuse, R28, R52 ;  /* 0x0000001ca05c723c */ /* 0x040fe20000001834 */
[----:B------:R-:W5:Y:S07]  /*29f0*/  LDSM.16.M88.4 R52, [R0+0x1800] ;  /* 0x001800000034783b */ /* 0x000f6e0000000200 */
[C---:B------:R-:W-:Y:S01]  /*2a00*/  HMMA.16816.F32 R76, R160.reuse, R30, R48 ;  /* 0x0000001ea04c723c */ /* 0x040fe20000001830 */
[----:B------:R-:W1:Y:S04]  /*2a10*/  LDSM.16.M88.4 R48, [R0+0x2000] ;  /* 0x002000000030783b */ /* 0x000e680000000200 */
[----:B------:R-:W-:Y:S03]  /*2a20*/  LDSM.16.M88.4 R28, [R209+0x3800] ;  /* 0x00380000d11c783b */ /* 0x000fe60000000200 */
[C---:B------:R-:W-:Y:S01]  /*2a30*/  HMMA.16816.F32 R96, R160.reuse, R32, R60 ;  /* 0x00000020a060723c */ /* 0x040fe2000000183c */
[----:B------:R-:W2:Y:S07]  /*2a40*/  LDSM.16.M88.4 R32, [R209+0x3000] ;  /* 0x00300000d120783b */ /* 0x000eae0000000200 */
[----:B------:R-:W-:Y:S01]  /*2a50*/  HMMA.16816.F32 R88, R160, R24, R36 ;  /* 0x00000018a058723c */ /* 0x000fe20000001824 */
[----:B------:R-:W2:Y:S07]  /*2a60*/  LDSM.16.M88.4 R36, [R0+0x2800] ;  /* 0x002800000024783b */ /* 0x000eae0000000200 */
[----:B------:R-:W-:Y:S08]  /*2a70*/  HMMA.16816.F32 R44, R164, R18, R8 ;  /* 0x00000012a42c723c */ /* 0x000ff00000001808 */
[----:B------:R-:W-:Y:S01]  /*2a80*/  HMMA.16816.F32 R64, R160, R26, R20 ;  /* 0x0000001aa040723c */ /* 0x000fe20000001814 */
[----:B------:R-:W2:Y:S07]  /*2a90*/  LDSM.16.M88.4 R24, [R209+0x4000] ;  /* 0x00400000d118783b */ /* 0x000eae0000000200 */
[C---:B------:R-:W-:Y:S08]  /*2aa0*/  HMMA.16816.F32 R60, R164.reuse, R16, R12 ;  /* 0x00000010a43c723c */ /* 0x040ff0000000180c */
[C---:B-1----:R-:W-:Y:S08]  /*2ab0*/  HMMA.16816.F32 R20, R164.reuse, R40, R4 ;  /* 0x00000028a414723c */ /* 0x042ff00000001804 */
[C---:B------:R-:W-:Y:S01]  /*2ac0*/  HMMA.16816.F32 R16, R164.reuse, R42, R84 ;  /* 0x0000002aa410723c */ /* 0x040fe20000001854 */
[----:B------:R-:W1:Y:S07]  /*2ad0*/  LDSM.16.M88.4 R40, [R209+0x4800] ;  /* 0x00480000d128783b */ /* 0x000e6e0000000200 */
[C---:B----4-:R-:W-:Y:S08]  /*2ae0*/  HMMA.16816.F32 R8, R164.reuse, R58, R80 ;  /* 0x0000003aa408723c */ /* 0x050ff00000001850 */
[C---:B-----5:R-:W-:Y:S08]  /*2af0*/  HMMA.16816.F32 R4, R164.reuse, R52, R96 ;  /* 0x00000034a404723c */ /* 0x060ff00000001860 */
[C---:B------:R-:W-:Y:S08]  /*2b00*/  HMMA.16816.F32 R52, R164.reuse, R54, R68 ;  /* 0x00000036a434723c */ /* 0x040ff00000001844 */
[C---:B------:R-:W-:Y:S01]  /*2b10*/  HMMA.16816.F32 R12, R164.reuse, R56, R72 ;  /* 0x00000038a40c723c */ /* 0x040fe20000001848 */
[----:B------:R-:W4:Y:S07]  /*2b20*/  LDSM.16.M88.4 R56, [R209+0x5000] ;  /* 0x00500000d138783b */ /* 0x000f2e0000000200 */
[C---:B------:R-:W-:Y:S08]  /*2b30*/  HMMA.16816.F32 R68, R164.reuse, R48, R92 ;  /* 0x00000030a444723c */ /* 0x040ff0000000185c */
[----:B------:R-:W-:Y:S01]  /*2b40*/  HMMA.16816.F32 R76, R164, R50, R76 ;  /* 0x00000032a44c723c */ /* 0x000fe2000000184c */
[----:B------:R-:W5:Y:S07]  /*2b50*/  LDSM.16.M88.4 R48, [R209+0x5800] ;  /* 0x00580000d130783b */ /* 0x000f6e0000000200 */
[----:B--2---:R-:W-:Y:S01]  /*2b60*/  HMMA.16816.F32 R80, R168, R34, R44 ;  /* 0x00000022a850723c */ /* 0x004fe2000000182c */
[----:B------:R-:W2:Y:S07]  /*2b70*/  LDSM.16.M88.4 R44, [R3+0x3000] ;  /* 0x00300000032c783b */ /* 0x000eae0000000200 */
[C---:B------:R-:W-:Y:S08]  /*2b80*/  HMMA.16816.F32 R96, R164.reuse, R36, R88 ;  /* 0x00000024a460723c */ /* 0x040ff00000001858 */
[----:B------:R-:W-:Y:S01]  /*2b90*/  HMMA.16816.F32 R84, R164, R38, R64 ;  /* 0x00000026a454723c */ /* 0x000fe20000001840 */
[----:B------:R-:W1:Y:S07]  /*2ba0*/  LDSM.16.M88.4 R36, [R3+0x3800] ;  /* 0x003800000324783b */ /* 0x000e6e0000000200 */
[C---:B------:R-:W-:Y:S01]  /*2bb0*/  HMMA.16816.F32 R92, R168.reuse, R32, R60 ;  /* 0x00000020a85c723c */ /* 0x040fe2000000183c */
[----:B------:R-:W2:Y:S07]  /*2bc0*/  LDSM.16.M88.4 R32, [R3+0x4000] ;  /* 0x004000000320783b */ /* 0x000eae0000000200 */
[C---:B------:R-:W-:Y:S08]  /*2bd0*/  HMMA.16816.F32 R88, R168.reuse, R28, R20 ;  /* 0x0000001ca858723c */ /* 0x040ff00000001814 */
        /* <DEDUP_REMOVED lines=8> */
[C---:B----4-:R-:W-:Y:S08]  /*2c60*/  HMMA.16816.F32 R12, R168.reuse, R56, R68 ;  /* 0x00000038a80c723c */ /* 0x050ff00000001844 */
[C---:B------:R-:W-:Y:S01]  /*2c70*/  HMMA.16816.F32 R8, R168.reuse, R58, R76 ;  /* 0x0000003aa808723c */ /* 0x040fe2000000184c */
[----:B------:R-:W-:Y:S07]  /*2c80*/  LDSM.16.M88.4 R56, [R2+0x4000] ;  /* 0x004000000238783b */ /* 0x000fee0000000200 */
[C---:B-----5:R-:W-:Y:S08]  /*2c90*/  HMMA.16816.F32 R4, R168.reuse, R48, R96 ;  /* 0x00000030a804723c */ /* 0x060ff00000001860 */
[----:B------:R-:W-:Y:S08]  /*2ca0*/  HMMA.16816.F32 R48, R168, R50, R84 ;  /* 0x00000032a830723c */ /* 0x000ff00000001854 */
[C---:B--2---:R-:W-:Y:S08]  /*2cb0*/  HMMA.16816.F32 R52, R172.reuse, R44, R92 ;  /* 0x0000002cac34723c */ /* 0x044ff0000000185c */
[C---:B------:R-:W-:Y:S01]  /*2cc0*/  HMMA.16816.F32 R76, R172.reuse, R46, R80 ;  /* 0x0000002eac4c723c */ /* 0x040fe20000001850 */
[----:B------:R-:W2:Y:S07]  /*2cd0*/  LDSM.16.M88.4 R44, [R2+0x3000] ;  /* 0x00300000022c783b */ /* 0x000eae0000000200 */
[C---:B------:R-:W-:Y:S08]  /*2ce0*/  HMMA.16816.F32 R96, R172.reuse, R36, R88 ;  /* 0x00000024ac60723c */ /* 0x040ff00000001858 */
[C---:B------:R-:W-:Y:S01]  /*2cf0*/  HMMA.16816.F32 R84, R172.reuse, R38, R72 ;  /* 0x00000026ac54723c */ /* 0x040fe20000001848 */
[----:B------:R-:W4:Y:S07]  /*2d00*/  LDSM.16.M88.4 R36, [R2+0x4800] ;  /* 0x004800000224783b */ /* 0x000f2e0000000200 */
[C---:B------:R-:W-:Y:S01]  /*2d10*/  HMMA.16816.F32 R80, R172.reuse, R34, R60 ;  /* 0x00000022ac50723c */ /* 0x040fe2000000183c */
[----:B------:R-:W5:Y:S07]  /*2d20*/  LDSM.16.M88.4 R60, [R2+0x3800] ;  /* 0x00380000023c783b */ /* 0x000f6e0000000200 */
[C---:B------:R-:W-:Y:S01]  /*2d30*/  HMMA.16816.F32 R92, R172.reuse, R32, R64 ;  /* 0x00000020ac5c723c */ /* 0x040fe20000001840 */
[----:B------:R-:W2:Y:S07]  /*2d40*/  LDSM.16.M88.4 R32, [R2+0x5000] ;  /* 0x005000000220783b */ /* 0x000eae0000000200 */
[C---:B------:R-:W-:Y:S08]  /*2d50*/  HMMA.16816.F32 R88, R172.reuse, R28, R20 ;  /* 0x0000001cac58723c */ /* 0x040ff00000001814 */
[C---:B------:R-:W-:Y:S01]  /*2d60*/  HMMA.16816.F32 R72, R172.reuse, R30, R16 ;  /* 0x0000001eac48723c */ /* 0x040fe20000001810 */
[----:B------:R-:W3:Y:S04]  /*2d70*/  LDSM.16.M88.4 R28, [R2+0x5800] ;  /* 0x00580000021c783b */ /* 0x000ee80000000200 */
[----:B------:R-:W3:Y:S03]  /*2d80*/  LDSM.16.M88.4 R16, [R0+0x3000] ;  /* 0x003000000010783b */ /* 0x000ee60000000200 */
[C---:B------:R-:W-:Y:S08]  /*2d90*/  HMMA.16816.F32 R68, R172.reuse, R24, R12 ;  /* 0x00000018ac44723c */ /* 0x040ff0000000180c */
[C---:B------:R-:W-:Y:S08]  /*2da0*/  HMMA.16816.F32 R64, R172.reuse, R26, R8 ;  /* 0x0000001aac40723c */ /* 0x040ff00000001808 */
[C---:B-1----:R-:W-:Y:S08]  /*2db0*/  HMMA.16816.F32 R24, R172.reuse, R40, R4 ;  /* 0x00000028ac18723c */ /* 0x042ff00000001804 */
[----:B------:R-:W-:Y:S08]  /*2dc0*/  HMMA.16816.F32 R20, R172, R42, R48 ;  /* 0x0000002aac14723c */ /* 0x000ff00000001830 */
[C---:B--2---:R-:W-:Y:S08]  /*2dd0*/  HMMA.16816.F32 R12, R176.reuse, R44, R52 ;  /* 0x0000002cb00c723c */ /* 0x044ff00000001834 */
[C---:B------:R-:W-:Y:S01]  /*2de0*/  HMMA.16816.F32 R8, R176.reuse, R46, R76 ;  /* 0x0000002eb008723c */ /* 0x040fe2000000184c */
[----:B------:R-:W1:Y:S07]  /*2df0*/  LDSM.16.M88.4 R44, [R0+0x3800] ;  /* 0x00380000002c783b */ /* 0x000e6e0000000200 */
[C---:B------:R-:W-:Y:S08]  /*2e00*/  HMMA.16816.F32 R52, R176.reuse, R56, R92 ;  /* 0x00000038b034723c */ /* 0x040ff0000000185c */
[C---:B------:R-:W-:Y:S01]  /*2e10*/  HMMA.16816.F32 R76, R176.reuse, R58, R80 ;  /* 0x0000003ab04c723c */ /* 0x040fe20000001850 */
[----:B------:R-:W-:Y:S07]  /*2e20*/  LDSM.16.M88.4 R56, [R0+0x5000] ;  /* 0x005000000038783b */ /* 0x000fee0000000200 */
[C---:B----4-:R-:W-:Y:S08]  /*2e30*/  HMMA.16816.F32 R92, R176.reuse, R36, R88 ;  /* 0x00000024b05c723c */ /* 0x050ff00000001858 */
[C---:B------:R-:W-:Y:S01]  /*2e40*/  HMMA.16816.F32 R80, R176.reuse, R38, R72 ;  /* 0x00000026b050723c */ /* 0x040fe20000001848 */
[----:B------:R-:W2:Y:S07]  /*2e50*/  LDSM.16.M88.4 R36, [R0+0x4000] ;  /* 0x004000000024783b */ /* 0x000eae0000000200 */
[C---:B-----5:R-:W-:Y:S08]  /*2e60*/  HMMA.16816.F32 R4, R176.reuse, R60, R96 ;  /* 0x0000003cb004723c */ /* 0x060ff00000001860 */
[C---:B------:R-:W-:Y:S01]  /*2e70*/  HMMA.16816.F32 R48, R176.reuse, R62, R84 ;  /* 0x0000003eb030723c */ /* 0x040fe20000001854 */
[----:B------:R-:W4:Y:S07]  /*2e80*/  LDSM.16.M88.4 R60, [R0+0x4800] ;  /* 0x00480000003c783b */ /* 0x000f2e0000000200 */
[C---:B------:R-:W-:Y:S08]  /*2e90*/  HMMA.16816.F32 R88, R176.reuse, R32, R68 ;  /* 0x00000020b058723c */ /* 0x040ff00000001844 */
[C---:B------:R-:W-:Y:S01]  /*2ea0*/  HMMA.16816.F32 R72, R176.reuse, R34, R64 ;  /* 0x00000022b048723c */ /* 0x040fe20000001840 */
[----:B------:R-:W5:Y:S07]  /*2eb0*/  LDSM.16.M88.4 R32, [R0+0x5800] ;  /* 0x005800000020783b */ /* 0x000f6e0000000200 */
[C---:B---3--:R-:W-:Y:S01]  /*2ec0*/  HMMA.16816.F32 R84, R176.reuse, R28, R24 ;  /* 0x0000001cb054723c */ /* 0x048fe20000001818 */
[----:B------:R-:W-:Y:S07]  /*2ed0*/  LDSM.16.M88.4 R24, [R209+0x6800] ;  /* 0x00680000d118783b */ /* 0x000fee0000000200 */
[----:B------:R-:W-:Y:S01]  /*2ee0*/  HMMA.16816.F32 R68, R176, R30, R20 ;  /* 0x0000001eb044723c */ /* 0x000fe20000001814 */
[----:B------:R-:W3:Y:S04]  /*2ef0*/  LDSM.16.M88.4 R28, [R209+0x6000] ;  /* 0x00600000d11c783b */ /* 0x000ee80000000200 */
[----:B------:R-:W3:Y:S03]  /*2f00*/  LDSM.16.M88.4 R20, [R209+0x7000] ;  /* 0x00700000d114783b */ /* 0x000ee60000000200 */
[C---:B------:R-:W-:Y:S08]  /*2f10*/  HMMA.16816.F32 R64, R180.reuse, R16, R12 ;  /* 0x00000010b440723c */ /* 0x040ff0000000180c */
[C---:B------:R-:W-:Y:S08]  /*2f20*/  HMMA.16816.F32 R40, R180.reuse, R18, R8 ;  /* 0x00000012b428723c */ /* 0x040ff00000001808 */
        /* <DEDUP_REMOVED lines=8> */
[C---:B------:R-:W-:Y:S01]  /*2fb0*/  HMMA.16816.F32 R72, R180.reuse, R58, R72 ;  /* 0x0000003ab448723c */ /* 0x040fe20000001848 */
[----:B------:R-:W2:Y:S07]  /*2fc0*/  LDSM.16.M88.4 R56, [R209+0x8000] ;  /* 0x00800000d138783b */ /* 0x000eae0000000200 */
[C---:B-----5:R-:W-:Y:S08]  /*2fd0*/  HMMA.16816.F32 R88, R180.reuse, R32, R84 ;  /* 0x00000020b458723c */ /* 0x060ff00000001854 */
[----:B------:R-:W-:Y:S01]  /*2fe0*/  HMMA.16816.F32 R68, R180, R34, R68 ;  /* 0x00000022b444723c */ /* 0x000fe20000001844 */
[----:B------:R-:W4:Y:S07]  /*2ff0*/  LDSM.16.M88.4 R32, [R209+0x8800] ;  /* 0x00880000d120783b */ /* 0x000f2e0000000200 */
[C---:B---3--:R-:W-:Y:S08]  /*3000*/  HMMA.16816.F32 R84, R184.reuse, R28, R64 ;  /* 0x0000001cb854723c */ /* 0x048ff00000001840 */
[C---:B------:R-:W-:Y:S01]  /*3010*/  HMMA.16816.F32 R76, R184.reuse, R30, R40 ;  /* 0x0000001eb84c723c */ /* 0x040fe20000001828 */
[----:B------:R-:W3:Y:S04]  /*3020*/  LDSM.16.M88.4 R28, [R3+0x6800] ;  /* 0x00680000031c783b */ /* 0x000ee80000000200 */
[----:B------:R-:W5:Y:S03]  /*3030*/  LDSM.16.M88.4 R40, [R3+0x6000] ;  /* 0x006000000328783b */ /* 0x000f660000000200 */
[C---:B------:R-:W-:Y:S08]  /*3040*/  HMMA.16816.F32 R80, R184.reuse, R24, R16 ;  /* 0x00000018b850723c */ /* 0x040ff00000001810 */
[C---:B------:R-:W-:Y:S01]  /*3050*/  HMMA.16816.F32 R64, R184.reuse, R26, R12 ;  /* 0x0000001ab840723c */ /* 0x040fe2000000180c */
[----:B------:R-:W3:Y:S07]  /*3060*/  LDSM.16.M88.4 R24, [R3+0x7000] ;  /* 0x007000000318783b */ /* 0x000eee0000000200 */
[C---:B------:R-:W-:Y:S08]  /*3070*/  HMMA.16816.F32 R52, R184.reuse, R20, R8 ;  /* 0x00000014b834723c */ /* 0x040ff00000001808 */
[C---:B------:R-:W-:Y:S01]  /*3080*/  HMMA.16816.F32 R16, R184.reuse, R22, R4 ;  /* 0x00000016b810723c */ /* 0x040fe20000001804 */
[----:B------:R-:W3:Y:S07]  /*3090*/  LDSM.16.M88.4 R20, [R3+0x7800] ;  /* 0x007800000314783b */ /* 0x000eee0000000200 */
[C---:B-1----:R-:W-:Y:S08]  /*30a0*/  HMMA.16816.F32 R12, R184.reuse, R44, R36 ;  /* 0x0000002cb80c723c */ /* 0x042ff00000001824 */
[C---:B------:R-:W-:Y:S01]  /*30b0*/  HMMA.16816.F32 R8, R184.reuse, R46, R48 ;  /* 0x0000002eb808723c */ /* 0x040fe20000001830 */
        /* <DEDUP_REMOVED lines=8> */
[----:B------:R-:W-:Y:S08]  /*3140*/  HMMA.16816.F32 R36, R184, R58, R72 ;  /* 0x0000003ab824723c */ /* 0x000ff00000001848 */
[C---:B-----5:R-:W-:Y:S08]  /*3150*/  HMMA.16816.F32 R68, R188.reuse, R40, R84 ;  /* 0x00000028bc44723c */ /* 0x060ff00000001854 */
[C---:B------:R-:W-:Y:S01]  /*3160*/  HMMA.16816.F32 R72, R188.reuse, R42, R76 ;  /* 0x0000002abc48723c */ /* 0x040fe2000000184c */
[----:B------:R-:W3:Y:S07]  /*3170*/  LDSM.16.M88.4 R40, [R3+0x8800] ;  /* 0x008800000328783b */ /* 0x000eee0000000200 */
[C---:B------:R-:W-:Y:S08]  /*3180*/  HMMA.16816.F32 R84, R188.reuse, R24, R52 ;  /* 0x00000018bc54723c */ /* 0x040ff00000001834 */
[C---:B------:R-:W-:Y:S08]  /*3190*/  HMMA.16816.F32 R88, R188.reuse, R22, R8 ;  /* 0x00000016bc58723c */ /* 0x040ff00000001808 */
[C---:B------:R-:W-:Y:S01]  /*31a0*/  HMMA.16816.F32 R52, R188.reuse, R20, R12 ;  /* 0x00000014bc34723c */ /* 0x040fe2000000180c */
[----:B------:R-:W4:Y:S07]  /*31b0*/  LDSM.16.M88.4 R20, [R2+0x7800] ;  /* 0x007800000214783b */ /* 0x000f2e0000000200 */
[C---:B-1----:R-:W-:Y:S08]  /*31c0*/  HMMA.16816.F32 R8, R188.reuse, R34, R36 ;  /* 0x00000022bc08723c */ /* 0x042ff00000001824 */
[----:B------:R-:W-:Y:S01]  /*31d0*/  HMMA.16816.F32 R56, R188, R26, R16 ;  /* 0x0000001abc38723c */ /* 0x000fe20000001810 */
[----:B------:R-:W1:Y:S04]  /*31e0*/  LDSM.16.M88.4 R16, [R2+0x8000] ;  /* 0x008000000210783b */ /* 0x000e680000000200 */
[----:B------:R-:W-:Y:S03]  /*31f0*/  LDSM.16.M88.4 R24, [R2+0x7000] ;  /* 0x007000000218783b */ /* 0x000fe60000000200 */
[C---:B--2---:R-:W-:Y:S08]  /*3200*/  HMMA.16816.F32 R36, R192.reuse, R28, R68 ;  /* 0x0000001cc024723c */ /* 0x044ff00000001844 */
[----:B------:R-:W-:Y:S01]  /*3210*/  HMMA.16816.F32 R68, R192, R30, R72 ;  /* 0x0000001ec044723c */ /* 0x000fe20000001848 */
[----:B------:R2:W5:Y:S07]  /*3220*/  LDSM.16.M88.4 R28, [R2+0x8800] ;  /* 0x00880000021c783b */ /* 0x00056e0000000200 */
[C---:B------:R-:W-:Y:S08]  /*3230*/  HMMA.16816.F32 R12, R188.reuse, R32, R4 ;  /* 0x00000020bc0c723c */ /* 0x040ff00000001804 */
[C---:B---3--:R-:W-:Y:S08]  /*3240*/  HMMA.16816.F32 R4, R188.reuse, R40, R44 ;  /* 0x00000028bc04723c */ /* 0x048ff0000000182c */
[----:B------:R-:W-:Y:S01]  /*3250*/  HMMA.16816.F32 R32, R188, R42, R60 ;  /* 0x0000002abc20723c */ /* 0x000fe2000000183c */
[----:B------:R-:W3:Y:S07]  /*3260*/  LDSM.16.M88.4 R40, [R0+0x6000] ;  /* 0x006000000028783b */ /* 0x000eee0000000200 */
[----:B------:R-:W-:Y:S01]  /*3270*/  HMMA.16816.F32 R76, R192, R50, R64 ;  /* 0x00000032c04c723c */ /* 0x000fe20000001840 */
[----:B------:R-:W-:-:S07]  /*3280*/  IMAD.IADD R102, R102, 0x1, R103 ;  /* 0x0000000166667824 */ /* 0x000fce00078e0267 */
[C---:B----4-:R-:W-:Y:S08]  /*3290*/  HMMA.16816.F32 R64, R192.reuse, R20, R52 ;  /* 0x00000014c040723c */ /* 0x050ff00000001834 */
[C---:B-1----:R-:W-:Y:S08]  /*32a0*/  HMMA.16816.F32 R52, R192.reuse, R16, R12 ;  /* 0x00000010c034723c */ /* 0x042ff0000000180c */
[C---:B------:R-:W-:Y:S01]  /*32b0*/  HMMA.16816.F32 R44, R192.reuse, R18, R8 ;  /* 0x00000012c02c723c */ /* 0x040fe20000001808 */
[----:B--2---:R-:W-:Y:S01]  /*32c0*/  @P2 IMAD.HI.U32 R2, R102, c[0x0][0x2c8], RZ ;  /* 0x0000b20066022a27 */ /* 0x004fe200078e00ff */
[----:B------:R-:W-:Y:S06]  /*32d0*/  LDSM.16.M88.4 R8, [R0+0x8000] ;  /* 0x008000000008783b */ /* 0x000fec0000000200 */
[C---:B-----5:R-:W-:Y:S01]  /*32e0*/  HMMA.16816.F32 R16, R192.reuse, R28, R4 ;  /* 0x0000001cc010723c */ /* 0x060fe20000001804 */
[----:B------:R-:W1:Y:S07]  /*32f0*/  LDSM.16.M88.4 R4, [R0+0x7800] ;  /* 0x007800000004783b */ /* 0x000e6e0000000200 */
[C---:B------:R-:W-:Y:S01]  /*3300*/  HMMA.16816.F32 R72, R192.reuse, R48, R80 ;  /* 0x00000030c048723c */ /* 0x040fe20000001850 */
[----:B------:R-:W-:Y:S07]  /*3310*/  LDSM.16.M88.4 R48, [R0+0x6800] ;  /* 0x006800000030783b */ /* 0x000fee0000000200 */
[C---:B------:R-:W-:Y:S01]  /*3320*/  HMMA.16816.F32 R80, R192.reuse, R26, R56 ;  /* 0x0000001ac050723c */ /* 0x040fe20000001838 */
[----:B------:R-:W-:Y:S07]  /*3330*/  LDSM.16.M88.4 R56, [R0+0x7000] ;  /* 0x007000000038783b */ /* 0x000fee0000000200 */
[----:B------:R-:W-:Y:S01]  /*3340*/  HMMA.16816.F32 R60, R192, R22, R88 ;  /* 0x00000016c03c723c */ /* 0x000fe20000001858 */
[----:B------:R2:W-:Y:S01]  /*3350*/  LDSM.16.M88.4 R20, [R0+0x8800] ;  /* 0x008800000014783b */ /* 0x0005e20000000200 */
[----:B------:R-:W-:-:S04]  /*3360*/  DEPBAR.LE SB0, 0x2 ;  /* 0x000080800000791a */ /* 0x000fc80000000000 */
[----:B--2---:R-:W-:Y:S01]  /*3370*/  IMAD.MOV.U32 R0, RZ, RZ, R102 ;  /* 0x000000ffff007224 */ /* 0x004fe200078e0066 */
[----:B------:R-:W-:-:S05]  /*3380*/  @P2 SHF.R.U32.HI R0, RZ, c[0x0][0x2cc], R2 ;  /* 0x0000b300ff002a19 */ /* 0x000fca0000011602 */
[----:B------:R-:W-:Y:S04]  /*3390*/  SHFL.IDX PT, R12, R0, RZ, 0x1c1f ;  /* 0x001c1fff000c7589 */ /* 0x000fe800000e0000 */
[----:B------:R2:W4:Y:S01]  /*33a0*/  SHFL.IDX PT, R3, R0, 0x1, 0x1c1f ;  /* 0x003c1f0000037f89 */ /* 0x00052200000e0000 */
[C---:B------:R-:W-:Y:S08]  /*33b0*/  HMMA.16816.F32 R84, R192.reuse, R24, R84 ;  /* 0x00000018c054723c */ /* 0x040ff00000001854 */
[----:B------:R-:W-:Y:S08]  /*33c0*/  HMMA.16816.F32 R24, R192, R30, R32 ;  /* 0x0000001ec018723c */ /* 0x000ff00000001820 */
[----:B---3--:R-:W-:Y:S01]  /*33d0*/  HMMA.16816.F32 R28, R196, R40, R36 ;  /* 0x00000028c41c723c */ /* 0x008fe20000001824 */
[----:B--2---:R-:W-:-:S04]  /*33e0*/  IADD3 R0, R100, c[0x0][0x1d0], RZ ;  /* 0x0000740064007a10 */ /* 0x004fc80007ffe0ff */
[----:B------:R-:W-:-:S03]  /*33f0*/  IADD3 R2, -R101, 0x1, R0 ;  /* 0x0000000165027810 */ /* 0x000fc60007ffe100 */
[----:B------:R-:W-:Y:S01]  /*3400*/  HMMA.16816.F32 R32, R196, R42, R68 ;  /* 0x0000002ac420723c */ /* 0x000fe20000001844 */
[----:B------:R-:W-:Y:S01]  /*3410*/  IADD3 R2, R2, -c[0x0][0x168], RZ ;  /* 0x80005a0002027a10 */ /* 0x000fe20007ffe0ff */
[----:B------:R-:W-:-:S06]  /*3420*/  IMAD.IADD R0, R0, 0x1, -R101 ;  /* 0x0000000100007824 */ /* 0x000fcc00078e0a65 */
[----:B-1----:R-:W-:Y:S01]  /*3430*/  HMMA.16816.F32 R68, R196, R4, R64 ;  /* 0x00000004c444723c */ /* 0x002fe20000001840 */
[----:B----4-:R-:W-:-:S06]  /*3440*/  IMAD.IADD R3, R2, 0x1, R3 ;  /* 0x0000000102037824 */ /* 0x010fcc00078e0203 */
[----:B------:R-:W-:Y:S01]  /*3450*/  IMAD.IADD R4, R2, 0x1, R12 ;  /* 0x0000000102047824 */ /* 0x000fe200078e020c */
[----:B------:R-:W-:Y:S04]  /*3460*/  HMMA.16816.F32 R36, R196, R48, R72 ;  /* 0x00000030c424723c */ /* 0x000fe80000001848 */
[----:B------:R-:W-:-:S04]  /*3470*/  IMNMX R2, R0, R4, PT ;  /* 0x0000000400027217 */ /* 0x000fc80003800200 */
[C---:B------:R-:W-:Y:S01]  /*3480*/  ISETP.GT.AND P4, PT, R2.reuse, RZ, PT ;  /* 0x000000ff0200720c */ /* 0x040fe20003f84270 */
[C---:B------:R-:W-:Y:S01]  /*3490*/  HMMA.16816.F32 R40, R196.reuse, R50, R76 ;  /* 0x00000032c428723c */ /* 0x040fe2000000184c */
[----:B------:R-:W-:Y:S02]  /*34a0*/  ISETP.GT.AND P3, PT, R2, 0x1, PT ;  /* 0x000000010200780c */ /* 0x000fe40003f64270 */
[----:B------:R-:W-:Y:S02]  /*34b0*/  FSEL R5, R28, -INF , P4 ;  /* 0xff8000001c057808 */ /* 0x000fe40002000000 */
[----:B------:R-:W-:Y:S02]  /*34c0*/  IMNMX R0, R0, R3, PT ;  /* 0x0000000300007217 */ /* 0x000fe40003800200 */
[----:B------:R-:W-:Y:S01]  /*34d0*/  ISETP.GT.AND P4, PT, R2, 0x8, PT ;  /* 0x000000080200780c */ /* 0x000fe20003f84270 */
[----:B------:R-:W-:Y:S01]  /*34e0*/  HMMA.16816.F32 R64, R196, R6, R60 ;  /* 0x00000006c440723c */ /* 0x000fe2000000183c */
[----:B------:R-:W-:-:S06]  /*34f0*/  ISETP.GT.AND P0, PT, R0, 0x1, PT ;  /* 0x000000010000780c */ /* 0x000fcc0003f04270 */
[----:B------:R-:W-:Y:S01]  /*3500*/  FSEL R6, R29, -INF , P3 ;  /* 0xff8000001d067808 */ /* 0x000fe20001800000 */
[C---:B------:R-:W-:Y:S01]  /*3510*/  HMMA.16816.F32 R84, R196.reuse, R56, R84 ;  /* 0x00000038c454723c */ /* 0x040fe20000001854 */
[----:B------:R-:W-:Y:S02]  /*3520*/  ISETP.GT.AND P3, PT, R2, 0x9, PT ;  /* 0x000000090200780c */ /* 0x000fe40003f64270 */
[----:B------:R-:W-:Y:S02]  /*3530*/  FSEL R7, R32, -INF , P4 ;  /* 0xff80000020077808 */ /* 0x000fe40002000000 */
[----:B------:R-:W-:Y:S02]  /*3540*/  FMNMX.FTZ R3, R5, R6, !PT ;  /* 0x0000000605037209 */ /* 0x000fe40007810000 */
[----:B------:R-:W-:Y:S01]  /*3550*/  ISETP.GT.AND P1, PT, R0, RZ, PT ;  /* 0x000000ff0000720c */ /* 0x000fe20003f24270 */
[----:B------:R-:W-:Y:S01]  /*3560*/  HMMA.16816.F32 R60, R196, R8, R52 ;  /* 0x00000008c43c723c */ /* 0x000fe20000001834 */
[----:B------:R-:W-:-:S02]  /*3570*/  FSEL R14, R31, -INF , P0 ;  /* 0xff8000001f0e7808 */ /* 0x000fc40000000000 */
[----:B------:R-:W-:Y:S02]  /*3580*/  ISETP.GT.AND P4, PT, R2, 0x10, PT ;  /* 0x000000100200780c */ /* 0x000fe40003f84270 */
[----:B------:R-:W-:Y:S02]  /*3590*/  FMNMX.FTZ R3, R7, R3, !PT ;  /* 0x0000000307037209 */ /* 0x000fe40007810000 */
[----:B------:R-:W-:Y:S01]  /*35a0*/  FSEL R8, R33, -INF , P3 ;  /* 0xff80000021087808 */ /* 0x000fe20001800000 */
[----:B------:R-:W-:Y:S01]  /*35b0*/  HMMA.16816.F32 R80, R196, R58, R80 ;  /* 0x0000003ac450723c */ /* 0x000fe20000001850 */
[----:B------:R-:W-:Y:S02]  /*35c0*/  ISETP.GT.AND P0, PT, R0, 0x9, PT ;  /* 0x000000090000780c */ /* 0x000fe40003f04270 */
[----:B------:R-:W-:Y:S02]  /*35d0*/  FSEL R13, R30, -INF , P1 ;  /* 0xff8000001e0d7808 */ /* 0x000fe40000800000 */
[----:B------:R-:W-:-:S02]  /*35e0*/  ISETP.GT.AND P3, PT, R2, 0x11, PT ;  /* 0x000000110200780c */ /* 0x000fc40003f64270 */
[----:B------:R-:W-:Y:S01]  /*35f0*/  FSEL R9, R36, -INF , P4 ;  /* 0xff80000024097808 */ /* 0x000fe20002000000 */
[----:B------:R-:W-:Y:S01]  /*3600*/  HMMA.16816.F32 R56, R196, R10, R44 ;  /* 0x0000000ac438723c */ /* 0x000fe2000000182c */
[----:B------:R-:W-:Y:S02]  /*3610*/  FMNMX.FTZ R3, R8, R3, !PT ;  /* 0x0000000308037209 */ /* 0x000fe40007810000 */
[----:B------:R-:W-:-:S05]  /*3620*/  ISETP.GT.AND P1, PT, R0, 0x8, PT ;  /* 0x000000080000780c */ /* 0x000fca0003f24270 */
[----:B------:R-:W-:Y:S01]  /*3630*/  HMMA.16816.F32 R44, R196, R20, R16 ;  /* 0x00000014c42c723c */ /* 0x000fe20000001810 */
[----:B------:R-:W-:Y:S02]  /*3640*/  FSEL R10, R37, -INF , P3 ;  /* 0xff800000250a7808 */ /* 0x000fe40001800000 */
[----:B------:R-:W-:-:S04]  /*3650*/  ISETP.GT.AND P4, PT, R2, 0x18, PT ;  /* 0x000000180200780c */ /* 0x000fc80003f84270 */
[----:B------:R-:W-:Y:S02]  /*3660*/  FSEL R17, R35, -INF , P0 ;  /* 0xff80000023117808 */ /* 0x000fe40000000000 */
[----:B------:R-:W-:Y:S02]  /*3670*/  ISETP.GT.AND P0, PT, R0, 0x11, PT ;  /* 0x000000110000780c */ /* 0x000fe40003f04270 */
[----:B------:R-:W-:Y:S02]  /*3680*/  FMNMX.FTZ R3, R9, R3, !PT ;  /* 0x0000000309037209 */ /* 0x000fe40007810000 */
[----:B------:R-:W-:Y:S02]  /*3690*/  FSEL R16, R34, -INF , P1 ;  /* 0xff80000022107808 */ /* 0x000fe40000800000 */
[----:B------:R-:W-:Y:S02]  /*36a0*/  ISETP.GT.AND P1, PT, R0, 0x10, PT ;  /* 0x000000100000780c */ /* 0x000fe40003f24270 */
[----:B------:R-:W-:-:S02]  /*36b0*/  FSEL R19, R39, -INF , P0 ;  /* 0xff80000027137808 */ /* 0x000fc40000000000 */
[----:B------:R-:W-:Y:S02]  /*36c0*/  ISETP.GT.AND P0, PT, R0, 0x19, PT ;  /* 0x000000190000780c */ /* 0x000fe40003f04270 */
[----:B------:R-:W-:Y:S02]  /*36d0*/  ISETP.GT.AND P3, PT, R2, 0x19, PT ;  /* 0x000000190200780c */ /* 0x000fe40003f64270 */
[----:B------:R-:W-:Y:S02]  /*36e0*/  FSEL R11, R40, -INF , P4 ;  /* 0xff800000280b7808 */ /* 0x000fe40002000000 */
[----:B------:R-:W-:Y:S02]  /*36f0*/  FMNMX.FTZ R3, R10, R3, !PT ;  /* 0x000000030a037209 */ /* 0x000fe40007810000 */
[----:B------:R-:W-:Y:S02]  /*3700*/  FSEL R18, R38, -INF , P1 ;  /* 0xff80000026127808 */ /* 0x000fe40000800000 */
[----:B------:R-:W-:-:S02]  /*3710*/  ISETP.GT.AND P1, PT, R0, 0x18, PT ;  /* 0x000000180000780c */ /* 0x000fc40003f24270 */
[----:B------:R-:W-:Y:S02]  /*3720*/  FSEL R32, R43, -INF , P0 ;  /* 0xff8000002b207808 */ /* 0x000fe40000000000 */
[----:B------:R-:W-:Y:S02]  /*3730*/  FSEL R12, R41, -INF , P3 ;  /* 0xff800000290c7808 */ /* 0x000fe40001800000 */
[----:B------:R-:W-:Y:S02]  /*3740*/  ISETP.GT.AND P0, PT, R2, 0x20, PT ;  /* 0x000000200200780c */ /* 0x000fe40003f04270 */
[----:B------:R-:W-:Y:S02]  /*3750*/  FMNMX.FTZ R3, R11, R3, !PT ;  /* 0x000000030b037209 */ /* 0x000fe40007810000 */
[----:B------:R-:W-:Y:S02]  /*3760*/  FSEL R20, R42, -INF , P1 ;  /* 0xff8000002a147808 */ /* 0x000fe40000800000 */
        /* <DEDUP_REMOVED lines=23> */
[----:B------:R-:W-:Y:S02]  /*38e0*/  ISETP.GT.AND P3, PT, R2, 0x41, PT ;  /* 0x000000410200780c */ /* 0x000fe40003f64270 */
[----:B------:R-:W-:-:S02]  /*38f0*/  FMNMX.FTZ R4, R17, R4, !PT ;  /* 0x0000000411047209 */ /* 0x000fc40007810000 */
[----:B------:R-:W-:Y:S02]  /*3900*/  ISETP.GT.AND P4, PT, R2, 0x40, PT ;  /* 0x000000400200780c */ /* 0x000fe40003f84270 */
[----:B------:R-:W-:Y:S02]  /*3910*/  FSEL R78, R65, -INF , P5 ;  /* 0xff800000414e7808 */ /* 0x000fe40002800000 */
[----:B------:R-:W-:Y:S02]  /*3920*/  FMNMX.FTZ R3, R54, R3, !PT ;  /* 0x0000000336037209 */ /* 0x000fe40007810000 */
[----:B------:R-:W-:Y:S02]  /*3930*/  FSEL R79, R61, -INF , P3 ;  /* 0xff8000003d4f7808 */ /* 0x000fe40001800000 */
[----:B------:R-:W-:Y:S02]  /*3940*/  FMNMX.FTZ R4, R18, R4, !PT ;  /* 0x0000000412047209 */ /* 0x000fe40007810000 */
[----:B------:R-:W-:Y:S01]  /*3950*/  ISETP.GT.AND P3, PT, R0, 0x20, PT ;  /* 0x000000200000780c */ /* 0x000fe20003f64270 */
[----:B------:R-:W-:Y:S01]  /*3960*/  HMMA.16816.F32 R24, R196, R22, R24 ;  /* 0x00000016c418723c */ /* 0x000fe20000001818 */
[----:B------:R-:W-:-:S02]  /*3970*/  FSEL R77, R60, -INF , P4 ;  /* 0xff8000003c4d7808 */ /* 0x000fc40002000000 */
[----:B------:R-:W-:Y:S02]  /*3980*/  FMNMX.FTZ R3, R78, R3, !PT ;  /* 0x000000034e037209 */ /* 0x000fe40007810000 */
[----:B------:R-:W-:Y:S02]  /*3990*/  FMNMX.FTZ R4, R19, R4, !PT ;  /* 0x0000000413047209 */ /* 0x000fe40007810000 */
[----:B------:R-:W-:Y:S02]  /*39a0*/  FSEL R53, R86, -INF , P3 ;  /* 0xff80000056357808 */ /* 0x000fe40001800000 */
[C---:B------:R-:W-:Y:S02]  /*39b0*/  ISETP.GT.AND P0, PT, R2.reuse, 0x48, PT ;  /* 0x000000480200780c */ /* 0x040fe40003f04270 */
[C---:B------:R-:W-:Y:S02]  /*39c0*/  ISETP.GT.AND P1, PT, R2.reuse, 0x49, PT ;  /* 0x000000490200780c */ /* 0x040fe40003f24270 */
[----:B------:R-:W-:-:S02]  /*39d0*/  ISETP.GT.AND P6, PT, R2, 0x50, PT ;  /* 0x000000500200780c */ /* 0x000fc40003fc4270 */
[C---:B------:R-:W-:Y:S02]  /*39e0*/  ISETP.GT.AND P5, PT, R2.reuse, 0x51, PT ;  /* 0x000000510200780c */ /* 0x040fe40003fa4270 */
[C---:B------:R-:W-:Y:S02]  /*39f0*/  ISETP.GT.AND P4, PT, R2.reuse, 0x58, PT ;  /* 0x000000580200780c */ /* 0x040fe40003f84270 */
[----:B------:R-:W-:Y:S02]  /*3a00*/  ISETP.GT.AND P3, PT, R2, 0x59, PT ;  /* 0x000000590200780c */ /* 0x000fe40003f64270 */
[----:B------:R-:W-:Y:S02]  /*3a10*/  FMNMX.FTZ R2, R77, R3, !PT ;  /* 0x000000034d027209 */ /* 0x000fe40007810000 */
[----:B------:R-:W-:Y:S02]  /*3a20*/  FMNMX.FTZ R3, R20, R4, !PT ;  /* 0x0000000414037209 */ /* 0x000fe40007810000 */
[----:B------:R-:W-:-:S02]  /*3a30*/  FSEL R90, R56, -INF , P0 ;  /* 0xff800000385a7808 */ /* 0x000fc40000000000 */
[----:B------:R-:W-:Y:S02]  /*3a40*/  FMNMX.FTZ R2, R79, R2, !PT ;  /* 0x000000024f027209 */ /* 0x000fe40007810000 */
[----:B------:R-:W-:Y:S02]  /*3a50*/  ISETP.GT.AND P0, PT, R0, 0x21, PT ;  /* 0x000000210000780c */ /* 0x000fe40003f04270 */
[----:B------:R-:W-:Y:S02]  /*3a60*/  FMNMX.FTZ R3, R32, R3, !PT ;  /* 0x0000000320037209 */ /* 0x000fe40007810000 */
[----:B------:R-:W-:Y:S02]  /*3a70*/  FSEL R86, R57, -INF , P1 ;  /* 0xff80000039567808 */ /* 0x000fe40000800000 */
[----:B------:R-:W-:Y:S02]  /*3a80*/  FMNMX.FTZ R2, R90, R2, !PT ;  /* 0x000000025a027209 */ /* 0x000fe40007810000 */
[----:B------:R-:W-:-:S02]  /*3a90*/  FSEL R52, R87, -INF , P0 ;  /* 0xff80000057347808 */ /* 0x000fc40000000000 */
[C---:B------:R-:W-:Y:S02]  /*3aa0*/  ISETP.GT.AND P1, PT, R0.reuse, 0x28, PT ;  /* 0x000000280000780c */ /* 0x040fe40003f24270 */
[----:B------:R-:W-:Y:S02]  /*3ab0*/  FMNMX.FTZ R3, R53, R3, !PT ;  /* 0x0000000335037209 */ /* 0x000fe40007810000 */
[----:B------:R-:W-:Y:S02]  /*3ac0*/  ISETP.GT.AND P0, PT, R0, 0x29, PT ;  /* 0x000000290000780c */ /* 0x000fe40003f04270 */
[----:B------:R-:W-:Y:S02]  /*3ad0*/  FSEL R88, R44, -INF , P6 ;  /* 0xff8000002c587808 */ /* 0x000fe40003000000 */
[----:B------:R-:W-:Y:S02]  /*3ae0*/  FMNMX.FTZ R2, R86, R2, !PT ;  /* 0x0000000256027209 */ /* 0x000fe40007810000 */
[----:B------:R-:W-:-:S02]  /*3af0*/  FSEL R55, R82, -INF , P1 ;  /* 0xff80000052377808 */ /* 0x000fc40000800000 */
[----:B------:R-:W-:Y:S02]  /*3b00*/  FMNMX.FTZ R3, R52, R3, !PT ;  /* 0x0000000334037209 */ /* 0x000fe40007810000 */
[----:B------:R-:W-:Y:S02]  /*3b10*/  FSEL R64, R83, -INF , P0 ;  /* 0xff80000053407808 */ /* 0x000fe40000000000 */
[----:B------:R-:W-:Y:S02]  /*3b20*/  FSEL R94, R45, -INF , P5 ;  /* 0xff8000002d5e7808 */ /* 0x000fe40002800000 */
[----:B------:R-:W-:Y:S02]  /*3b30*/  FMNMX.FTZ R2, R88, R2, !PT ;  /* 0x0000000258027209 */ /* 0x000fe40007810000 */
[C---:B------:R-:W-:Y:S02]  /*3b40*/  ISETP.GT.AND P0, PT, R0.reuse, 0x30, PT ;  /* 0x000000300000780c */ /* 0x040fe40003f04270 */
[----:B------:R-:W-:Y:S01]  /*3b50*/  FMNMX.FTZ R3, R55, R3, !PT ;  /* 0x0000000337037209 */ /* 0x000fe20007810000 */
[----:B------:R-:W-:Y:S01]  /*3b60*/  BAR.SYNC.DEFER_BLOCKING 0x0 ;  /* 0x0000000000007b1d */ /* 0x000fe20000010000 */
[----:B------:R-:W-:-:S02]  /*3b70*/  ISETP.GT.AND P1, PT, R0, 0x31, PT ;  /* 0x000000310000780c */ /* 0x000fc40003f24270 */
[----:B------:R-:W-:Y:S02]  /*3b80*/  FMNMX.FTZ R145, R94, R2, !PT ;  /* 0x000000025e917209 */ /* 0x000fe40007810000 */
[----:B------:R-:W-:Y:S02]  /*3b90*/  FSEL R92, R24, -INF , P4 ;  /* 0xff800000185c7808 */ /* 0x000fe40002000000 */
[----:B------:R-:W-:Y:S02]  /*3ba0*/  FSEL R65, R70, -INF , P0 ;  /* 0xff80000046417808 */ /* 0x000fe40000000000 */
[----:B------:R-:W-:Y:S02]  /*3bb0*/  FMNMX.FTZ R2, R64, R3, !PT ;  /* 0x0000000340027209 */ /* 0x000fe40007810000 */
[----:B------:R-:W-:Y:S02]  /*3bc0*/  FSEL R76, R71, -INF , P1 ;  /* 0xff800000474c7808 */ /* 0x000fe40000800000 */
[----:B------:R-:W-:-:S02]  /*3bd0*/  FSEL R96, R25, -INF , P3 ;  /* 0xff80000019607808 */ /* 0x000fc40001800000 */
[----:B------:R-:W-:Y:S02]  /*3be0*/  FMNMX.FTZ R145, R92, R145, !PT ;  /* 0x000000915c917209 */ /* 0x000fe40007810000 */
[----:B------:R-:W-:Y:S02]  /*3bf0*/  ISETP.GT.AND P1, PT, R0, 0x38, PT ;  /* 0x000000380000780c */ /* 0x000fe40003f24270 */
[----:B------:R-:W-:Y:S02]  /*3c00*/  FMNMX.FTZ R2, R65, R2, !PT ;  /* 0x0000000241027209 */ /* 0x000fe40007810000 */
[----:B------:R-:W-:Y:S02]  /*3c10*/  FMNMX.FTZ R145, R96, R145, !PT ;  /* 0x0000009160917209 */ /* 0x000fe40007810000 */
[----:B------:R-:W-:Y:S02]  /*3c20*/  ISETP.GT.AND P0, PT, R0, 0x39, PT ;  /* 0x000000390000780c */ /* 0x000fe40003f04270 */
[----:B------:R-:W-:-:S02]  /*3c30*/  FSEL R66, R66, -INF , P1 ;  /* 0xff80000042427808 */ /* 0x000fc40000800000 */
[----:B------:R-:W-:Y:S01]  /*3c40*/  FMNMX.FTZ R2, R76, R2, !PT ;  /* 0x000000024c027209 */ /* 0x000fe20007810000 */
[----:B------:R-:W1:Y:S01]  /*3c50*/  SHFL.BFLY PT, R3, R145, 0x2, 0x1f ;  /* 0x0c401f0091037f89 */ /* 0x000e6200000e0000 */
[----:B------:R-:W-:Y:S02]  /*3c60*/  FSEL R67, R67, -INF , P0 ;  /* 0xff80000043437808 */ /* 0x000fe40000000000 */
[----:B------:R-:W-:Y:S02]  /*3c70*/  ISETP.GT.AND P1, PT, R0, 0x40, PT ;  /* 0x000000400000780c */ /* 0x000fe40003f24270 */
[----:B------:R-:W-:Y:S02]  /*3c80*/  FMNMX.FTZ R2, R66, R2, !PT ;  /* 0x0000000242027209 */ /* 0x000fe40007810000 */
[----:B------:R-:W-:Y:S02]  /*3c90*/  ISETP.GT.AND P0, PT, R0, 0x41, PT ;  /* 0x000000410000780c */ /* 0x000fe40003f04270 */
[----:B------:R-:W-:-:S02]  /*3ca0*/  FSEL R84, R62, -INF , P1 ;  /* 0xff8000003e547808 */ /* 0x000fc40000800000 */
[----:B------:R-:W-:Y:S02]  /*3cb0*/  FMNMX.FTZ R2, R67, R2, !PT ;  /* 0x0000000243027209 */ /* 0x000fe40007810000 */
[----:B------:R-:W-:Y:S02]  /*3cc0*/  FSEL R85, R63, -INF , P0 ;  /* 0xff8000003f557808 */ /* 0x000fe40000000000 */
[----:B------:R-:W-:Y:S02]  /*3cd0*/  ISETP.GT.AND P1, PT, R0, 0x48, PT ;  /* 0x000000480000780c */ /* 0x000fe40003f24270 */
[----:B------:R-:W-:Y:S02]  /*3ce0*/  FMNMX.FTZ R2, R84, R2, !PT ;  /* 0x0000000254027209 */ /* 0x000fe40007810000 */
[----:B------:R-:W-:Y:S02]  /*3cf0*/  ISETP.GT.AND P0, PT, R0, 0x49, PT ;  /* 0x000000490000780c */ /* 0x000fe40003f04270 */
[----:B------:R-:W-:-:S02]  /*3d00*/  FSEL R87, R58, -INF , P1 ;  /* 0xff8000003a577808 */ /* 0x000fc40000800000 */
[----:B------:R-:W-:Y:S02]  /*3d10*/  FMNMX.FTZ R2, R85, R2, !PT ;  /* 0x0000000255027209 */ /* 0x000fe40007810000 */
[----:B------:R-:W-:Y:S02]  /*3d20*/  FSEL R89, R59, -INF , P0 ;  /* 0xff8000003b597808 */ /* 0x000fe40000000000 */
[C---:B------:R-:W-:Y:S02]  /*3d30*/  ISETP.GT.AND P1, PT, R0.reuse, 0x50, PT ;  /* 0x000000500000780c */ /* 0x040fe40003f24270 */
[----:B------:R-:W-:Y:S02]  /*3d40*/  FMNMX.FTZ R2, R87, R2, !PT ;  /* 0x0000000257027209 */ /* 0x000fe40007810000 */
[----:B------:R-:W-:Y:S02]  /*3d50*/  ISETP.GT.AND P0, PT, R0, 0x51, PT ;  /* 0x000000510000780c */ /* 0x000fe40003f04270 */
[----:B------:R-:W-:-:S02]  /*3d60*/  FSEL R91, R46, -INF , P1 ;  /* 0xff8000002e5b7808 */ /* 0x000fc40000800000 */
[----:B------:R-:W-:Y:S02]  /*3d70*/  FMNMX.FTZ R2, R89, R2, !PT ;  /* 0x0000000259027209 */ /* 0x000fe40007810000 */
[C---:B------:R-:W-:Y:S02]  /*3d80*/  ISETP.GT.AND P1, PT, R0.reuse, 0x58, PT ;  /* 0x000000580000780c */ /* 0x040fe40003f24270 */
[----:B------:R-:W-:Y:S02]  /*3d90*/  FSEL R93, R47, -INF , P0 ;  /* 0xff8000002f5d7808 */ /* 0x000fe40000000000 */
[----:B------:R-:W-:Y:S01]  /*3da0*/  FMNMX.FTZ R144, R91, R2, !PT ;  /* 0x000000025b907209 */ /* 0x000fe20007810000 */
[----:B------:R-:W-:Y:S01]  /*3db0*/  STL [R1+0x30], R102 ;  /* 0x0000306601007387 */ /* 0x000fe20000100800 */
[----:B-1----:R-:W-:Y:S02]  /*3dc0*/  FMNMX.FTZ R145, R145, R3, !PT ;  /* 0x0000000391917209 */ /* 0x002fe40007810000 */
[----:B------:R-:W-:Y:S01]  /*3dd0*/  ISETP.GT.AND P0, PT, R0, 0x59, PT ;  /* 0x000000590000780c */ /* 0x000fe20003f04270 */
[----:B------:R-:W-:Y:S01]  /*3de0*/  LDSM.16.MT88.4 R44, [R210] ;  /* 0x00000000d22c783b */ /* 0x000fe20000004200 */
[----:B------:R-:W-:-:S02]  /*3df0*/  FSEL R95, R26, -INF , P1 ;  /* 0xff8000001a5f7808 */ /* 0x000fc40000800000 */
[----:B------:R-:W-:Y:S01]  /*3e00*/  FMNMX.FTZ R144, R93, R144, !PT ;  /* 0x000000905d907209 */ /* 0x000fe20007810000 */
[----:B------:R-:W1:Y:S01]  /*3e10*/  SHFL.BFLY PT, R2, R145, 0x1, 0x1f ;  /* 0x0c201f0091027f89 */ /* 0x000e6200000e0000 */
[----:B------:R-:W-:Y:S02]  /*3e20*/  FSEL R97, R27, -INF , P0 ;  /* 0xff8000001b617808 */ /* 0x000fe40000000000 */
        /* <DEDUP_REMOVED lines=12> */
[----:B------:R2:W-:Y:S02]  /*3ef0*/  MUFU.EX2 R113, R0 ;  /* 0x0000000000717308 */ /* 0x0005e40000000800 */
        /* <DEDUP_REMOVED lines=10> */
[----:B------:R1:W-:Y:S08]  /*3fa0*/  MUFU.EX2 R224, R0 ;  /* 0x0000000000e07308 */ /* 0x0003f00000000800 */
[----:B------:R3:W-:Y:S01]  /*3fb0*/  MUFU.EX2 R223, R3 ;  /* 0x0000000300df7308 */ /* 0x0007e20000000800 */
[----:B-1----:R-:W-:-:S05]  /*3fc0*/  FMUL.FTZ R0, R144, c[0x0][0x2d0] ;  /* 0x0000b40090007a20 */ /* 0x002fca0000410000 */
[----:B------:R-:W-:Y:S01]  /*3fd0*/  FSEL R0, R0, RZ, P0 ;  /* 0x000000ff00007208 */ /* 0x000fe20000000000 */
[----:B---3--:R-:W-:-:S04]  /*3fe0*/  FFMA.FTZ R3, R12, c[0x0][0x2d0], -R2 ;  /* 0x0000b4000c037a23 */ /* 0x008fc80000010802 */
[----:B------:R1:W-:Y:S01]  /*3ff0*/  MUFU.EX2 R225, R3 ;  /* 0x0000000300e17308 */ /* 0x0003e20000000800 */
[--C-:B------:R-:W-:Y:S02]  /*4000*/  FFMA.FTZ R4, R14, c[0x0][0x2d0], -R0.reuse ;  /* 0x0000b4000e047a23 */ /* 0x100fe40000010800 */
[----:B-1----:R-:W-:-:S05]  /*4010*/  FFMA.FTZ R3, R13, c[0x0][0x2d0], -R0 ;  /* 0x0000b4000d037a23 */ /* 0x002fca0000010800 */
[----:B------:R1:W-:Y:S02]  /*4020*/  MUFU.EX2 R101, R3 ;  /* 0x0000000300657308 */ /* 0x0003e40000000800 */
[----:B-1----:R-:W-:-:S05]  /*4030*/  IMAD.IADD R3, R210, 0x1, R207 ;  /* 0x00000001d2037824 */ /* 0x002fca00078e02cf */
[----:B------:R-:W1:Y:S01]  /*4040*/  LDSM.16.MT88.4 R12, [R3] ;  /* 0x00000000030c783b */ /* 0x000e620000004200 */
[----:B------:R3:W4:Y:S03]  /*4050*/  MUFU.EX2 R100, R4 ;  /* 0x0000000400647308 */ /* 0x0007260000000800 */
[----:B------:R-:W5:Y:S04]  /*4060*/  LDSM.16.MT88.4 R28, [R3+0x800] ;  /* 0x00080000031c783b */ /* 0x000f680000004200 */
[----:B------:R-:W1:Y:S01]  /*4070*/  LDSM.16.MT88.4 R24, [R3+0x3000] ;  /* 0x003000000318783b */ /* 0x000e620000004200 */
[----:B--2---:R-:W-:-:S03]  /*4080*/  F2FP.PACK_AB R22, R115, R112 ;  /* 0x000000707316723e */ /* 0x004fc600000000ff */
[----:B------:R-:W-:Y:S04]  /*4090*/  LDSM.16.MT88.4 R40, [R3+0x6000] ;  /* 0x006000000328783b */ /* 0x000fe80000004200 */
[----:B------:R-:W-:Y:S01]  /*40a0*/  LDSM.16.MT88.4 R140, [R3+0x5800] ;  /* 0x00580000038c783b */ /* 0x000fe20000004200 */
[----:B---3--:R-:W-:-:S04]  /*40b0*/  FFMA.FTZ R4, R16, c[0x0][0x2d0], -R0 ;  /* 0x0000b40010047a23 */ /* 0x008fc80000010800 */
[----:B------:R2:W-:Y:S02]  /*40c0*/  MUFU.EX2 R102, R4 ;  /* 0x0000000400667308 */ /* 0x0005e40000000800 */
[----:B--2---:R-:W-:-:S06]  /*40d0*/  FFMA.FTZ R4, R17, c[0x0][0x2d0], -R0 ;  /* 0x0000b40011047a23 */ /* 0x004fcc0000010800 */
[----:B------:R2:W3:Y:S01]  /*40e0*/  MUFU.EX2 R103, R4 ;  /* 0x0000000400677308 */ /* 0x0004e20000000800 */
[----:B----4-:R-:W-:Y:S01]  /*40f0*/  F2FP.PACK_AB R21, R100, R101 ;  /* 0x000000656415723e */ /* 0x010fe200000000ff */
[----:B--2---:R-:W-:-:S06]  /*4100*/  FFMA.FTZ R4, R18, c[0x0][0x2d0], -R0 ;  /* 0x0000b40012047a23 */ /* 0x004fcc0000010800 */
[----:B------:R2:W-:Y:S01]  /*4110*/  MUFU.EX2 R215, R4 ;  /* 0x0000000400d77308 */ /* 0x0005e20000000800 */
[----:B---3--:R-:W-:Y:S01]  /*4120*/  F2FP.PACK_AB R23, R103, R102 ;  /* 0x000000666717723e */ /* 0x008fe200000000ff */
[----:B--2---:R-:W-:-:S06]  /*4130*/  FFMA.FTZ R4, R19, c[0x0][0x2d0], -R0 ;  /* 0x0000b40013047a23 */ /* 0x004fcc0000010800 */
[----:B------:R2:W3:Y:S02]  /*4140*/  MUFU.EX2 R205, R4 ;  /* 0x0000000400cd7308 */ /* 0x0004e40000000800 */
[----:B--2---:R-:W-:Y:S01]  /*4150*/  FFMA.FTZ R4, R20, c[0x0][0x2d0], -R0 ;  /* 0x0000b40014047a23 */ /* 0x004fe20000010800 */
[----:B------:R-:W-:-:S05]  /*4160*/  F2FP.PACK_AB R20, R113, R114 ;  /* 0x000000727114723e */ /* 0x000fca00000000ff */
[----:B------:R2:W-:Y:S02]  /*4170*/  MUFU.EX2 R219, R4 ;  /* 0x0000000400db7308 */ /* 0x0005e40000000800 */
[----:B-1----:R-:W-:Y:S01]  /*4180*/  HMMA.16816.F32 R8, R20, R12, RZ ;  /* 0x0000000c1408723c */ /* 0x002fe200000018ff */
[----:B--2---:R-:W-:Y:S02]  /*4190*/  FFMA.FTZ R4, R32, c[0x0][0x2d0], -R0 ;  /* 0x0000b40020047a23 */ /* 0x004fe40000010800 */
[----:B------:R-:W1:Y:S03]  /*41a0*/  LDSM.16.MT88.4 R32, [R3+0x3800] ;  /* 0x003800000320783b */ /* 0x000e660000004200 */
[----:B------:R2:W4:Y:S01]  /*41b0*/  MUFU.EX2 R220, R4 ;  /* 0x0000000400dc7308 */ /* 0x0005220000000800 */
[----:B------:R-:W-:Y:S02]  /*41c0*/  F2FP.PACK_AB R16, R224, R217 ;  /* 0x000000d9e010723e */ /* 0x000fe400000000ff */
[----:B---3--:R-:W-:-:S02]  /*41d0*/  F2FP.PACK_AB R17, R205, R215 ;  /* 0x000000d7cd11723e */ /* 0x008fc400000000ff */
[----:B------:R-:W-:Y:S01]  /*41e0*/  F2FP.PACK_AB R18, R225, R223 ;  /* 0x000000dfe112723e */ /* 0x000fe200000000ff */
[----:B--2---:R-:W-:Y:S01]  /*41f0*/  FFMA.FTZ R4, R36, c[0x0][0x2d0], -R2 ;  /* 0x0000b40024047a23 */ /* 0x004fe20000010802 */
[----:B----4-:R-:W-:-:S03]  /*4200*/  F2FP.PACK_AB R19, R220, R219 ;  /* 0x000000dbdc13723e */ /* 0x010fc600000000ff */
[----:B------:R2:W-:Y:S01]  /*4210*/  MUFU.EX2 R216, R4 ;  /* 0x0000000400d87308 */ /* 0x0005e20000000800 */
[----:B------:R-:W-:Y:S01]  /*4220*/  HMMA.16816.F32 R12, R20, R14, RZ ;  /* 0x0000000e140c723c */ /* 0x000fe200000018ff */
[----:B--2---:R-:W-:-:S07]  /*4230*/  FFMA.FTZ R4, R37, c[0x0][0x2d0], -R2 ;  /* 0x0000b40025047a23 */ /* 0x004fce0000010802 */
[----:B-----5:R-:W-:Y:S01]  /*4240*/  HMMA.16816.F32 R80, R16, R28, R8 ;  /* 0x0000001c1050723c */ /* 0x020fe20000001808 */
[----:B------:R-:W2:Y:S01]  /*4250*/  LDSM.16.MT88.4 R36, [R3+0x6800] ;  /* 0x006800000324783b */ /* 0x000ea20000004200 */
[----:B------:R3:W4:Y:S06]  /*4260*/  MUFU.EX2 R218, R4 ;  /* 0x0000000400da7308 */ /* 0x00072c0000000800 */
[----:B------:R-:W-:Y:S01]  /*4270*/  HMMA.16816.F32 R8, R20, R24, RZ ;  /* 0x000000181408723c */ /* 0x000fe200000018ff */
[----:B---3--:R-:W-:-:S04]  /*4280*/  FFMA.FTZ R4, R48, c[0x0][0x2d0], -R2 ;  /* 0x0000b40030047a23 */ /* 0x008fc80000010802 */
[----:B------:R3:W-:Y:S02]  /*4290*/  MUFU.EX2 R221, R4 ;  /* 0x0000000400dd7308 */ /* 0x0007e40000000800 */
[----:B---3--:R-:W-:-:S06]  /*42a0*/  FFMA.FTZ R4, R49, c[0x0][0x2d0], -R2 ;  /* 0x0000b40031047a23 */ /* 0x008fcc0000010802 */
[----:B------:R3:W-:Y:S02]  /*42b0*/  MUFU.EX2 R222, R4 ;  /* 0x0000000400de7308 */ /* 0x0007e40000000800 */
[----:B---3--:R-:W-:-:S06]  /*42c0*/  FFMA.FTZ R4, R50, c[0x0][0x2d0], -R2 ;  /* 0x0000b40032047a23 */ /* 0x008fcc0000010802 */
[----:B------:R3:W-:Y:S01]  /*42d0*/  MUFU.EX2 R106, R4 ;  /* 0x00000004006a7308 */ /* 0x0007e20000000800 */
[----:B------:R-:W-:Y:S01]  /*42e0*/  HMMA.16816.F32 R72, R16, R30, R12 ;  /* 0x0000001e1048723c */ /* 0x000fe2000000180c */
[----:B------:R-:W5:Y:S01]  /*42f0*/  LDSM.16.MT88.4 R28, [R3+0x1000] ;  /* 0x00100000031c783b */ /* 0x000f620000004200 */
[----:B---3--:R-:W-:-:S06]  /*4300*/  FFMA.FTZ R4, R51, c[0x0][0x2d0], -R2 ;  /* 0x0000b40033047a23 */ /* 0x008fcc0000010802 */
[----:B------:R-:W-:Y:S01]  /*4310*/  HMMA.16816.F32 R24, R20, R26, RZ ;  /* 0x0000001a1418723c */ /* 0x000fe200000018ff */
[----:B------:R-:W-:Y:S01]  /*4320*/  LDSM.16.MT88.4 R48, [R3+0x7000] ;  /* 0x007000000330783b */ /* 0x000fe20000004200 */
[----:B------:R3:W-:Y:S06]  /*4330*/  MUFU.EX2 R107, R4 ;  /* 0x00000004006b7308 */ /* 0x0007ec0000000800 */
[----:B-1----:R-:W-:Y:S01]  /*4340*/  HMMA.16816.F32 R68, R16, R32, R8 ;  /* 0x000000201044723c */ /* 0x002fe20000001808 */
[----:B---3--:R-:W-:-:S04]  /*4350*/  FFMA.FTZ R4, R54, c[0x0][0x2d0], -R2 ;  /* 0x0000b40036047a23 */ /* 0x008fc80000010802 */
[----:B------:R1:W-:Y:S03]  /*4360*/  MUFU.EX2 R108, R4 ;  /* 0x00000004006c7308 */ /* 0x0003e60000000800 */
[----:B------:R-:W-:Y:S01]  /*4370*/  HMMA.16816.F32 R8, R20, R40, RZ ;  /* 0x000000281408723c */ /* 0x000fe200000018ff */
[----:B-1----:R-:W-:-:S04]  /*4380*/  FFMA.FTZ R4, R53, c[0x0][0x2d0], -R0 ;  /* 0x0000b40035047a23 */ /* 0x002fc80000010800 */
[----:B------:R1:W-:Y:S03]  /*4390*/  MUFU.EX2 R147, R4 ;  /* 0x0000000400937308 */ /* 0x0003e60000000800 */
[----:B------:R-:W-:Y:S01]  /*43a0*/  HMMA.16816.F32 R12, R20, R42, RZ ;  /* 0x0000002a140c723c */ /* 0x000fe200000018ff */
[----:B-1----:R-:W-:-:S04]  /*43b0*/  FFMA.FTZ R4, R52, c[0x0][0x2d0], -R0 ;  /* 0x0000b40034047a23 */ /* 0x002fc80000010800 */
[----:B------:R1:W3:Y:S02]  /*43c0*/  MUFU.EX2 R146, R4 ;  /* 0x0000000400927308 */ /* 0x0002e40000000800 */
[----:B-1----:R-:W-:-:S06]  /*43d0*/  FFMA.FTZ R4, R55, c[0x0][0x2d0], -R0 ;  /* 0x0000b40037047a23 */ /* 0x002fcc0000010800 */
[----:B------:R1:W-:Y:S01]  /*43e0*/  MUFU.EX2 R204, R4 ;  /* 0x0000000400cc7308 */ /* 0x0003e20000000800 */
[----:B------:R-:W-:Y:S01]  /*43f0*/  HMMA.16816.F32 R60, R16, R34, R24 ;  /* 0x00000022103c723c */ /* 0x000fe20000001818 */
[----:B------:R-:W3:Y:S01]  /*4400*/  LDSM.16.MT88.4 R32, [R210+0x800] ;  /* 0x00080000d220783b */ /* 0x000ee20000004200 */
[----:B-1----:R-:W-:-:S05]  /*4410*/  FFMA.FTZ R4, R64, c[0x0][0x2d0], -R0 ;  /* 0x0000b40040047a23 */ /* 0x002fca0000010800 */
[----:B------:R1:W1:Y:S01]  /*4420*/  MUFU.EX2 R105, R4 ;  /* 0x0000000400697308 */ /* 0x0002620000000800 */
[----:B--2---:R-:W-:Y:S08]  /*4430*/  HMMA.16816.F32 R56, R16, R36, R8 ;  /* 0x000000241038723c */ /* 0x004ff00000001808 */
[----:B------:R-:W-:Y:S01]  /*4440*/  HMMA.16816.F32 R24, R20, R44, RZ ;  /* 0x0000002c1418723c */ /* 0x000fe200000018ff */
[----:B-1----:R-:W-:-:S07]  /*4450*/  FFMA.FTZ R4, R78, c[0x0][0x2d0], -R2 ;  /* 0x0000b4004e047a23 */ /* 0x002fce0000010802 */
[----:B------:R-:W-:Y:S01]  /*4460*/  HMMA.16816.F32 R8, R20, R46, RZ ;  /* 0x0000002e1408723c */ /* 0x000fe200000018ff */
[----:B------:R-:W1:Y:S01]  /*4470*/  LDSM.16.MT88.4 R44, [R3+0x4000] ;  /* 0x00400000032c783b */ /* 0x000e620000004200 */
[----:B------:R2:W-:Y:S06]  /*4480*/  MUFU.EX2 R104, R4 ;  /* 0x0000000400687308 */ /* 0x0005ec0000000800 */
[----:B------:R-:W-:Y:S07]  /*4490*/  HMMA.16816.F32 R52, R16, R38, R12 ;  /* 0x000000261034723c */ /* 0x000fee000000180c */
[----:B----4-:R-:W-:Y:S01]  /*44a0*/  F2FP.PACK_AB R12, R218, R216 ;  /* 0x000000d8da0c723e */ /* 0x010fe200000000ff */
[----:B--2---:R-:W-:Y:S01]  /*44b0*/  FFMA.FTZ R4, R77, c[0x0][0x2d0], -R2 ;  /* 0x0000b4004d047a23 */ /* 0x004fe20000010802 */
[----:B---3--:R-:W-:-:S02]  /*44c0*/  F2FP.PACK_AB R13, R146, R147 ;  /* 0x00000093920d723e */ /* 0x008fc400000000ff */
[----:B------:R-:W-:Y:S01]  /*44d0*/  F2FP.PACK_AB R14, R222, R221 ;  /* 0x000000ddde0e723e */ /* 0x000fe200000000ff */
[----:B------:R2:W-:Y:S01]  /*44e0*/  MUFU.EX2 R99, R4 ;  /* 0x0000000400637308 */ /* 0x0005e20000000800 */
[----:B------:R-:W-:-:S07]  /*44f0*/  F2FP.PACK_AB R15, R105, R204 ;  /* 0x000000cc690f723e */ /* 0x000fce00000000ff */
[----:B-----5:R-:W-:Y:S01]  /*4500*/  HMMA.16816.F32 R40, R12, R28, R80 ;  /* 0x0000001c0c28723c */ /* 0x020fe20000001850 */
[----:B------:R-:W-:Y:S01]  /*4510*/  LDSM.16.MT88.4 R80, [R3+0x8800] ;  /* 0x008800000350783b */ /* 0x000fe20000004200 */
[----:B--2---:R-:W-:-:S06]  /*4520*/  FFMA.FTZ R4, R79, c[0x0][0x2d0], -R2 ;  /* 0x0000b4004f047a23 */ /* 0x004fcc0000010802 */
[----:B------:R-:W-:Y:S01]  /*4530*/  HMMA.16816.F32 R36, R12, R30, R72 ;  /* 0x0000001e0c24723c */ /* 0x000fe20000001848 */
[----:B------:R-:W2:Y:S01]  /*4540*/  LDSM.16.MT88.4 R28, [R3+0x1800] ;  /* 0x00180000031c783b */ /* 0x000ea20000004200 */
[----:B------:R3:W-:Y:S02]  /*4550*/  MUFU.EX2 R98, R4 ;  /* 0x0000000400627308 */ /* 0x0007e40000000800 */
[----:B---3--:R-:W-:-:S06]  /*4560*/  FFMA.FTZ R4, R65, c[0x0][0x2d0], -R0 ;  /* 0x0000b40041047a23 */ /* 0x008fcc0000010800 */
[----:B------:R3:W-:Y:S02]  /*4570*/  MUFU.EX2 R252, R4 ;  /* 0x0000000400fc7308 */ /* 0x0007e40000000800 */
[----:B---3--:R-:W-:-:S06]  /*4580*/  FFMA.FTZ R4, R76, c[0x0][0x2d0], -R0 ;  /* 0x0000b4004c047a23 */ /* 0x008fcc0000010800 */
[----:B------:R3:W4:Y:S02]  /*4590*/  MUFU.EX2 R251, R4 ;  /* 0x0000000400fb7308 */ /* 0x0007240000000800 */
[----:B---3--:R-:W-:-:S06]  /*45a0*/  FFMA.FTZ R4, R66, c[0x0][0x2d0], -R0 ;  /* 0x0000b40042047a23 */ /* 0x008fcc0000010800 */
[----:B------:R3:W-:Y:S01]  /*45b0*/  MUFU.EX2 R250, R4 ;  /* 0x0000000400fa7308 */ /* 0x0007e20000000800 */
[----:B------:R-:W-:Y:S01]  /*45c0*/  HMMA.16816.F32 R232, R16, R32, R24 ;  /* 0x0000002010e8723c */ /* 0x000fe20000001818 */
[----:B------:R-:W5:Y:S01]  /*45d0*/  LDSM.16.MT88.4 R24, [R3+0x4800] ;  /* 0x004800000318783b */ /* 0x000f620000004200 */
[----:B---3--:R-:W-:-:S06]  /*45e0*/  FFMA.FTZ R4, R67, c[0x0][0x2d0], -R0 ;  /* 0x0000b40043047a23 */ /* 0x008fcc0000010800 */
[----:B------:R-:W-:Y:S01]  /*45f0*/  HMMA.16816.F32 R228, R16, R34, R8 ;  /* 0x0000002210e4723c */ /* 0x000fe20000001808 */
[----:B------:R-:W-:Y:S01]  /*4600*/  IMAD.MOV.U32 R72, RZ, RZ, R108 ;  /* 0x000000ffff487224 */ /* 0x000fe200078e006c */
[----:B------:R-:W-:Y:S01]  /*4610*/  LDSM.16.MT88.4 R64, [R210+0x3000] ;  /* 0x00300000d240783b */ /* 0x000fe20000004200 */
[----:B------:R3:W2:Y:S01]  /*4620*/  MUFU.EX2 R248, R4 ;  /* 0x0000000400f87308 */ /* 0x0006a20000000800 */
[----:B------:R-:W-:Y:S02]  /*4630*/  IMAD.MOV.U32 R73, RZ, RZ, R107 ;  /* 0x000000ffff497224 */ /* 0x000fe400078e006b */
[----:B------:R-:W-:Y:S02]  /*4640*/  IMAD.MOV.U32 R74, RZ, RZ, R106 ;  /* 0x000000ffff4a7224 */ /* 0x000fe400078e006a */
[----:B-1----:R-:W-:Y:S01]  /*4650*/  HMMA.16816.F32 R32, R12, R44, R68 ;  /* 0x0000002c0c20723c */ /* 0x002fe20000001844 */
[----:B----4-:R-:W-:Y:S01]  /*4660*/  F2FP.PACK_AB R9, R251, R252 ;  /* 0x000000fcfb09723e */ /* 0x010fe200000000ff */
[----:B------:R-:W-:Y:S05]  /*4670*/  LDSM.16.MT88.4 R108, [R3+0x2800] ;  /* 0x00280000036c783b */ /* 0x000fea0000004200 */
[----:B------:R-:W-:-:S02]  /*4680*/  IMAD.MOV.U32 R71, RZ, RZ, R104 ;  /* 0x000000ffff477224 */ /* 0x000fc400078e0068 */
[----:B---3--:R-:W-:-:S04]  /*4690*/  FFMA.FTZ R4, R90, c[0x0][0x2d0], -R2 ;  /* 0x0000b4005a047a23 */ /* 0x008fc80000010802 */
[----:B------:R1:W-:Y:S01]  /*46a0*/  MUFU.EX2 R249, R4 ;  /* 0x0000000400f97308 */ /* 0x0003e20000000800 */
[----:B------:R-:W-:Y:S02]  /*46b0*/  F2FP.PACK_AB R8, R73, R74 ;  /* 0x0000004a4908723e */ /* 0x000fe400000000ff */
[----:B------:R-:W-:Y:S02]  /*46c0*/  F2FP.PACK_AB R10, R71, R72 ;  /* 0x00000048470a723e */ /* 0x000fe400000000ff */
[----:B--2---:R-:W-:Y:S01]  /*46d0*/  F2FP.PACK_AB R11, R248, R250 ;  /* 0x000000faf80b723e */ /* 0x004fe200000000ff */
[----:B------:R-:W-:Y:S01]  /*46e0*/  HMMA.16816.F32 R56, R12, R48, R56 ;  /* 0x000000300c38723c */ /* 0x000fe20000001838 */
[----:B-1----:R-:W-:-:S04]  /*46f0*/  FFMA.FTZ R4, R86, c[0x0][0x2d0], -R2 ;  /* 0x0000b40056047a23 */ /* 0x002fc80000010802 */
[----:B------:R1:W-:Y:S03]  /*4700*/  MUFU.EX2 R247, R4 ;  /* 0x0000000400f77308 */ /* 0x0003e60000000800 */
[----:B------:R-:W-:Y:S08]  /*4710*/  HMMA.16816.F32 R52, R12, R50, R52 ;  /* 0x000000320c34723c */ /* 0x000ff00000001834 */
[----:B------:R-:W-:Y:S01]  /*4720*/  HMMA.16816.F32 R48, R8, R28, R40 ;  /* 0x0000001c0830723c */ /* 0x000fe20000001828 */
[----:B-1----:R-:W-:-:S07]  /*4730*/  FFMA.FTZ R4, R88, c[0x0][0x2d0], -R2 ;  /* 0x0000b40058047a23 */ /* 0x002fce0000010802 */
[----:B------:R-:W-:Y:S01]  /*4740*/  HMMA.16816.F32 R44, R12, R46, R60 ;  /* 0x0000002e0c2c723c */ /* 0x000fe2000000183c */
[----:B------:R-:W1:Y:S01]  /*4750*/  LDSM.16.MT88.4 R60, [R3+0x7800] ;  /* 0x00780000033c783b */ /* 0x000e620000004200 */
[----:B------:R2:W-:Y:S06]  /*4760*/  MUFU.EX2 R246, R4 ;  /* 0x0000000400f67308 */ /* 0x0005ec0000000800 */
[----:B------:R-:W-:Y:S01]  /*4770*/  HMMA.16816.F32 R40, R8, R30, R36 ;  /* 0x0000001e0828723c */ /* 0x000fe20000001824 */
[----:B------:R-:W3:Y:S01]  /*4780*/  LDSM.16.MT88.4 R36, [R3+0x2000] ;  /* 0x002000000324783b */ /* 0x000ee20000004200 */
[----:B--2---:R-:W-:-:S04]  /*4790*/  FFMA.FTZ R4, R84, c[0x0][0x2d0], -R0 ;  /* 0x0000b40054047a23 */ /* 0x004fc80000010800 */
[----:B------:R2:W-:Y:S02]  /*47a0*/  MUFU.EX2 R245, R4 ;  /* 0x0000000400f57308 */ /* 0x0005e40000000800 */
[----:B--2---:R-:W-:-:S06]  /*47b0*/  FFMA.FTZ R4, R85, c[0x0][0x2d0], -R0 ;  /* 0x0000b40055047a23 */ /* 0x004fcc0000010800 */
[----:B------:R2:W4:Y:S01]  /*47c0*/  MUFU.EX2 R244, R4 ;  /* 0x0000000400f47308 */ /* 0x0005220000000800 */
[----:B-----5:R-:W-:Y:S01]  /*47d0*/  HMMA.16816.F32 R32, R8, R24, R32 ;  /* 0x000000180820723c */ /* 0x020fe20000001820 */
[----:B--2---:R-:W-:-:S06]  /*47e0*/  FFMA.FTZ R4, R87, c[0x0][0x2d0], -R0 ;  /* 0x0000b40057047a23 */ /* 0x004fcc0000010800 */
[----:B------:R2:W-:Y:S01]  /*47f0*/  MUFU.EX2 R243, R4 ;  /* 0x0000000400f37308 */ /* 0x0005e20000000800 */
[----:B------:R-:W-:Y:S01]  /*4800*/  HMMA.16816.F32 R28, R8, R26, R44 ;  /* 0x0000001a081c723c */ /* 0x000fe2000000182c */
[----:B------:R-:W5:Y:S01]  /*4810*/  LDSM.16.MT88.4 R24, [R3+0x5000] ;  /* 0x005000000318783b */ /* 0x000f620000004200 */
[----:B------:R-:W-:-:S03]  /*4820*/  IMAD.MOV.U32 R70, RZ, RZ, R99 ;  /* 0x000000ffff467224 */ /* 0x000fc600078e0063 */
[----:B------:R-:W3:Y:S01]  /*4830*/  LDSM.16.MT88.4 R44, [R3+0x8000] ;  /* 0x00800000032c783b */ /* 0x000ee20000004200 */
[----:B--2---:R-:W-:-:S04]  /*4840*/  FFMA.FTZ R4, R89, c[0x0][0x2d0], -R0 ;  /* 0x0000b40059047a23 */ /* 0x004fc80000010800 */
[----:B------:R2:W1:Y:S01]  /*4850*/  MUFU.EX2 R242, R4 ;  /* 0x0000000400f27308 */ /* 0x0004620000000800 */
[----:B------:R-:W-:Y:S01]  /*4860*/  IMAD.MOV.U32 R69, RZ, RZ, R98 ;  /* 0x000000ffff457224 */ /* 0x000fe200078e0062 */
[----:B----4-:R-:W-:Y:S02]  /*4870*/  F2FP.PACK_AB R5, R244, R245 ;  /* 0x000000f5f405723e */ /* 0x010fe400000000ff */
[----:B------:R-:W-:Y:S01]  /*4880*/  F2FP.PACK_AB R6, R247, R249 ;  /* 0x000000f9f706723e */ /* 0x000fe200000000ff */
[----:B--2---:R-:W-:-:S04]  /*4890*/  FFMA.FTZ R4, R94, c[0x0][0x2d0], -R2 ;  /* 0x0000b4005e047a23 */ /* 0x004fc80000010802 */
[----:B------:R2:W4:Y:S01]  /*48a0*/  MUFU.EX2 R241, R4 ;  /* 0x0000000400f17308 */ /* 0x0005220000000800 */
[----:B-1----:R-:W-:Y:S01]  /*48b0*/  F2FP.PACK_AB R7, R242, R243 ;  /* 0x000000f3f207723e */ /* 0x002fe200000000ff */
[----:B------:R-:W-:Y:S01]  /*48c0*/  HMMA.16816.F32 R52, R8, R62, R52 ;  /* 0x0000003e0834723c */ /* 0x000fe20000001834 */
[--C-:B--2---:R-:W-:Y:S02]  /*48d0*/  FFMA.FTZ R4, R92, c[0x0][0x2d0], -R2.reuse ;  /* 0x0000b4005c047a23 */ /* 0x104fe40000010802 */
[----:B------:R-:W-:-:S03]  /*48e0*/  FFMA.FTZ R2, R96, c[0x0][0x2d0], -R2 ;  /* 0x0000b40060027a23 */ /* 0x000fc60000010802 */
[----:B------:R1:W-:Y:S08]  /*48f0*/  MUFU.EX2 R240, R4 ;  /* 0x0000000400f07308 */ /* 0x0003f00000000800 */
[----:B------:R2:W-:Y:S01]  /*4900*/  MUFU.EX2 R239, R2 ;  /* 0x0000000200ef7308 */ /* 0x0005e20000000800 */
[----:B-1----:R-:W-:Y:S01]  /*4910*/  F2FP.PACK_AB R4, R69, R70 ;  /* 0x000000464504723e */ /* 0x002fe200000000ff */
[----:B--2---:R-:W-:-:S06]  /*4920*/  FFMA.FTZ R2, R91, c[0x0][0x2d0], -R0 ;  /* 0x0000b4005b027a23 */ /* 0x004fcc0000010800 */
[C---:B---3--:R-:W-:Y:S01]  /*4930*/  HMMA.16816.F32 R48, R4.reuse, R36, R48 ;  /* 0x000000240430723c */ /* 0x048fe20000001830 */
[----:B------:R1:W-:Y:S07]  /*4940*/  MUFU.EX2 R238, R2 ;  /* 0x0000000200ee7308 */ /* 0x0003ee0000000800 */
[----:B------:R-:W-:Y:S01]  /*4950*/  HMMA.16816.F32 R40, R4, R38, R40 ;  /* 0x000000260428723c */ /* 0x000fe20000001828 */
[----:B------:R-:W2:Y:S01]  /*4960*/  LDSM.16.MT88.4 R36, [R211] ;  /* 0x00000000d324783b */ /* 0x000ea20000004200 */
[----:B-1----:R-:W-:-:S04]  /*4970*/  FFMA.FTZ R2, R93, c[0x0][0x2d0], -R0 ;  /* 0x0000b4005d027a23 */ /* 0x002fc80000010800 */
[----:B------:R1:W3:Y:S02]  /*4980*/  MUFU.EX2 R237, R2 ;  /* 0x0000000200ed7308 */ /* 0x0002e40000000800 */
[----:B------:R-:W-:Y:S01]  /*4990*/  HMMA.16816.F32 R56, R8, R60, R56 ;  /* 0x0000003c0838723c */ /* 0x000fe20000001838 */
[----:B-1----:R-:W-:-:S05]  /*49a0*/  FFMA.FTZ R2, R95, c[0x0][0x2d0], -R0 ;  /* 0x0000b4005f027a23 */ /* 0x002fca0000010800 */
[----:B------:R1:W-:Y:S02]  /*49b0*/  MUFU.EX2 R236, R2 ;  /* 0x0000000200ec7308 */ /* 0x0003e40000000800 */
[----:B-----5:R-:W-:Y:S01]  /*49c0*/  HMMA.16816.F32 R32, R4, R24, R32 ;  /* 0x000000180420723c */ /* 0x020fe20000001820 */
[----:B-1----:R-:W-:Y:S02]  /*49d0*/  FFMA.FTZ R2, R97, c[0x0][0x2d0], -R0 ;  /* 0x0000b40061027a23 */ /* 0x002fe40000010800 */
[----:B------:R-:W-:-:S03]  /*49e0*/  IMAD.IADD R0, R207, 0x1, R211 ;  /* 0x00000001cf007824 */ /* 0x000fc600078e02d3 */
[----:B------:R-:W1:Y:S02]  /*49f0*/  MUFU.EX2 R227, R2 ;  /* 0x0000000200e37308 */ /* 0x000e640000000800 */
[----:B------:R-:W5:Y:S01]  /*4a00*/  LDSM.16.MT88.4 R60, [R0] ;  /* 0x00000000003c783b */ /* 0x000f620000004200 */
[----:B------:R-:W-:Y:S01]  /*4a10*/  HMMA.16816.F32 R28, R4, R26, R28 ;  /* 0x0000001a041c723c */ /* 0x000fe2000000181c */
[----:B----4-:R-:W-:-:S07]  /*4a20*/  F2FP.PACK_AB R96, R241, R246 ;  /* 0x000000f6f160723e */ /* 0x010fce00000000ff */
[C---:B------:R-:W-:Y:S01]  /*4a30*/  HMMA.16816.F32 R24, R4.reuse, R46, R52 ;  /* 0x0000002e0418723c */ /* 0x040fe20000001834 */
[----:B------:R-:W4:Y:S01]  /*4a40*/  LDSM.16.MT88.4 R52, [R211+0x800] ;  /* 0x00080000d334783b */ /* 0x000f220000004200 */
[----:B---3--:R-:W-:Y:S02]  /*4a50*/  F2FP.PACK_AB R97, R237, R238 ;  /* 0x000000eeed61723e */ /* 0x008fe400000000ff */
[----:B------:R-:W-:Y:S02]  /*4a60*/  F2FP.PACK_AB R98, R239, R240 ;  /* 0x000000f0ef62723e */ /* 0x000fe400000000ff */
[----:B-1----:R-:W-:Y:S01]  /*4a70*/  F2FP.PACK_AB R99, R227, R236 ;  /* 0x000000ece363723e */ /* 0x002fe200000000ff */
[----:B------:R-:W-:Y:S01]  /*4a80*/  IMAD.MOV.U32 R75, RZ, RZ, R105 ;  /* 0x000000ffff4b7224 */ /* 0x000fe200078e0069 */
        /* <DEDUP_REMOVED lines=10> */
[----:B-----5:R-:W-:Y:S08]  /*4b30*/  HMMA.16816.F32 R28, R20, R62, RZ ;  /* 0x0000003e141c723c */ /* 0x020ff000000018ff */
[----:B----4-:R-:W-:Y:S01]  /*4b40*/  HMMA.16816.F32 R132, R16, R54, R36 ;  /* 0x000000361084723c */ /* 0x010fe20000001824 */
        /* <DEDUP_REMOVED lines=16> */
[----:B------:R-:W-:Y:S11]  /*4c50*/  HMMA.16816.F32 R32, R20, R66, RZ ;  /* 0x000000421420723c */ /* 0x000ff600000018ff */
[----:B------:R-:W-:Y:S05]  /*4c60*/  @!UPT UIADD3 URZ, URZ, URZ, URZ ;  /* 0x0000003f3f3ff290 */ /* 0x000fea000fffe03f */
[C---:B--2---:R-:W-:Y:S08]  /*4c70*/  HMMA.16816.F32 R120, R16.reuse, R28, R24 ;  /* 0x0000001c1078723c */ /* 0x044ff00000001818 */
[----:B------:R-:W-:Y:S01]  /*4c80*/  HMMA.16816.F32 R56, R16, R58, R32 ;  /* 0x0000003a1038723c */ /* 0x000fe20000001820 */
[----:B------:R-:W1:Y:S07]  /*4c90*/  LDSM.16.MT88.4 R32, [R210+0x6000] ;  /* 0x00600000d220783b */ /* 0x000e6e0000004200 */
[----:B------:R-:W-:Y:S11]  /*4ca0*/  HMMA.16816.F32 R24, R20, R42, RZ ;  /* 0x0000002a1418723c */ /* 0x000ff600000018ff */
[----:B------:R-:W-:Y:S11]  /*4cb0*/  @!UPT UIADD3 URZ, URZ, URZ, URZ ;  /* 0x0000003f3f3ff290 */ /* 0x000ff6000fffe03f */
[----:B------:R-:W-:Y:S02]  /*4cc0*/  @!UPT UIADD3 URZ, URZ, URZ, URZ ;  /* 0x0000003f3f3ff290 */ /* 0x000fe4000fffe03f */
[----:B------:R-:W-:Y:S01]  /*4cd0*/  HMMA.16816.F32 R84, R16, R30, R24 ;  /* 0x0000001e1054723c */ /* 0x000fe20000001818 */
[----:B------:R-:W2:Y:S07]  /*4ce0*/  LDSM.16.MT88.4 R28, [R210+0x6800] ;  /* 0x00680000d21c783b */ /* 0x000eae0000004200 */
[----:B-1----:R-:W-:Y:S01]  /*4cf0*/  HMMA.16816.F32 R24, R20, R32, RZ ;  /* 0x000000201418723c */ /* 0x002fe200000018ff */
[----:B------:R-:W-:-:S04]  /*4d00*/  FADD.FTZ R2, R114, R113 ;  /* 0x0000007172027221 */ /* 0x000fc80000010000 */
[----:B------:R-:W-:-:S04]  /*4d10*/  FADD.FTZ R2, R112, R2 ;  /* 0x0000000270027221 */ /* 0x000fc80000010000 */
[----:B------:R-:W-:Y:S02]  /*4d20*/  FADD.FTZ R2, R115, R2 ;  /* 0x0000000273027221 */ /* 0x000fe40000010000 */
[----:B------:R-:W-:Y:S11]  /*4d30*/  FADD.FTZ R3, R101, R100 ;  /* 0x0000006465037221 */ /* 0x000ff60000010000 */
[----:B------:R-:W-:Y:S02]  /*4d40*/  @!UPT UIADD3 URZ, URZ, URZ, URZ ;  /* 0x0000003f3f3ff290 */ /* 0x000fe4000fffe03f */
        /* <DEDUP_REMOVED lines=18> */
[----:B------:R-:W-:Y:S02]  /*4e70*/  FADD.FTZ R3, R215, R3 ;  /* 0x00000003d7037221 */ /* 0x000fe40000010000 */
[----:B------:R-:W-:Y:S02]  /*4e80*/  FADD.FTZ R2, R224, R2 ;  /* 0x00000002e0027221 */ /* 0x000fe40000010000 */
        /* <DEDUP_REMOVED lines=16> */
[----:B------:R-:W2:Y:S01]  /*4f90*/  LDSM.16.MT88.4 R20, [R211+0x1000] ;  /* 0x00100000d314783b */ /* 0x000ea20000004200 */
[----:B------:R-:W-:Y:S02]  /*4fa0*/  IMAD.MOV.U32 R224, RZ, RZ, R71 ;  /* 0x000000ffffe07224 */ /* 0x000fe400078e0047 */
        /* <DEDUP_REMOVED lines=49> */
[C---:B-1----:R-:W-:Y:S01]  /*52c0*/  HMMA.16816.F32 R28, R8.reuse, R16, R124 ;  /* 0x00000010081c723c */ /* 0x042fe2000000187c */
[----:B------:R-:W-:Y:S01]  /*52d0*/  FADD.FTZ R3, R220, R3 ;  /* 0x00000003dc037221 */ /* 0x000fe20000010000 */
[----:B------:R-:W-:Y:S06]  /*52e0*/  LDSM.16.MT88.4 R124, [R0+0x2800] ;  /* 0x00280000007c783b */ /* 0x000fec0000004200 */
[C---:B------:R-:W-:Y:S01]  /*52f0*/  HMMA.16816.F32 R24, R8.reuse, R18, R116 ;  /* 0x000000120818723c */ /* 0x040fe20000001874 */
[----:B------:R-:W1:Y:S07]  /*5300*/  LDSM.16.MT88.4 R16, [R211+0x2000] ;  /* 0x00200000d310783b */ /* 0x000e6e0000004200 */
[C---:B---3--:R-:W-:Y:S08]  /*5310*/  HMMA.16816.F32 R132, R8.reuse, R12, R100 ;  /* 0x0000000c0884723c */ /* 0x048ff00000001864 */
[----:B------:R-:W-:Y:S01]  /*5320*/  HMMA.16816.F32 R88, R8, R14, R88 ;  /* 0x0000000e0858723c */ /* 0x000fe20000001858 */
[----:B------:R-:W3:Y:S04]  /*5330*/  LDSM.16.MT88.4 R8, [R210+0x5000] ;  /* 0x00500000d208783b */ /* 0x000ee80000004200 */
[----:B------:R-:W4:Y:S03]  /*5340*/  LDSM.16.MT88.4 R12, [R0+0x2000] ;  /* 0x00200000000c783b */ /* 0x000f260000004200 */
        /* <DEDUP_REMOVED lines=8> */
[C---:B---3--:R-:W-:Y:S08]  /*53d0*/  HMMA.16816.F32 R128, R4.reuse, R8, R64 ;  /* 0x000000080480723c */ /* 0x048ff00000001840 */
[C---:B------:R-:W-:Y:S01]  /*53e0*/  HMMA.16816.F32 R84, R4.reuse, R10, R56 ;  /* 0x0000000a0454723c */ /* 0x040fe20000001838 */
[----:B------:R-:W1:Y:S07]  /*53f0*/  LDSM.16.MT88.4 R8, [R211+0x8000] ;  /* 0x00800000d308783b */ /* 0x000e6e0000004200 */
[C---:B------:R-:W-:Y:S01]  /*5400*/  HMMA.16816.F32 R52, R4.reuse, R18, R52 ;  /* 0x000000120434723c */ /* 0x040fe20000001834 */
[----:B------:R-:W3:Y:S07]  /*5410*/  LDSM.16.MT88.4 R16, [R0+0x5000] ;  /* 0x005000000010783b */ /* 0x000eee0000004200 */
[C---:B----4-:R-:W-:Y:S08]  /*5420*/  HMMA.16816.F32 R120, R4.reuse, R12, R120 ;  /* 0x0000000c0478723c */ /* 0x050ff00000001878 */
[----:B------:R-:W-:Y:S01]  /*5430*/  HMMA.16816.F32 R72, R4, R14, R72 ;  /* 0x0000000e0448723c */ /* 0x000fe20000001848 */
[----:B------:R-:W4:Y:S01]  /*5440*/  LDSM.16.MT88.4 R12, [R210+0x8000] ;  /* 0x00800000d20c783b */ /* 0x000f220000004200 */
[----:B------:R-:W-:-:S02]  /*5450*/  FADD.FTZ R2, R218, R2 ;  /* 0x00000002da027221 */ /* 0x000fc40000010000 */
[----:B------:R-:W-:Y:S01]  /*5460*/  FADD.FTZ R3, R146, R3 ;  /* 0x0000000392037221 */ /* 0x000fe20000010000 */
[----:B------:R-:W-:Y:S03]  /*5470*/  LDSM.16.MT88.4 R64, [R0+0x5800] ;  /* 0x005800000040783b */ /* 0x000fe60000004200 */
[C---:B--2---:R-:W-:Y:S01]  /*5480*/  HMMA.16816.F32 R68, R4.reuse, R20, R68 ;  /* 0x000000140444723c */ /* 0x044fe20000001844 */
[----:B------:R-:W-:Y:S07]  /*5490*/  LDSM.16.MT88.4 R56, [R211+0x5800] ;  /* 0x00580000d338783b */ /* 0x000fee0000004200 */
[C---:B-1----:R-:W-:Y:S08]  /*54a0*/  HMMA.16816.F32 R28, R4.reuse, R8, R28 ;  /* 0x00000008041c723c */ /* 0x042ff0000000181c */
[----:B------:R-:W-:Y:S01]  /*54b0*/  HMMA.16816.F32 R24, R4, R10, R24 ;  /* 0x0000000a0418723c */ /* 0x000fe20000001818 */
[----:B------:R-:W1:Y:S01]  /*54c0*/  LDSM.16.MT88.4 R8, [R0+0x8000] ;  /* 0x008000000008783b */ /* 0x000e620000004200 */
[----:B------:R-:W-:-:S02]  /*54d0*/  FADD.FTZ R2, R221, R2 ;  /* 0x00000002dd027221 */ /* 0x000fc40000010000 */
[----:B------:R-:W-:Y:S02]  /*54e0*/  FADD.FTZ R3, R204, R3 ;  /* 0x00000003cc037221 */ /* 0x000fe40000010000 */
[----:B------:R-:W-:Y:S02]  /*54f0*/  FADD.FTZ R2, R222, R2 ;  /* 0x00000002de027221 */ /* 0x000fe40000010000 */
[----:B------:R-:W-:Y:S02]  /*5500*/  HMMA.16816.F32 R60, R4, R22, R60 ;  /* 0x00000016043c723c */ /* 0x000fe4000000183c */
[----:B------:R-:W-:-:S06]  /*5510*/  FADD.FTZ R2, R219, R2 ;  /* 0x00000002db027221 */ /* 0x000fcc0000010000 */
[C---:B---3--:R-:W-:Y:S08]  /*5520*/  HMMA.16816.F32 R48, R4.reuse, R16, R48 ;  /* 0x000000100430723c */ /* 0x048ff00000001830 */
[C---:B------:R-:W-:Y:S08]  /*5530*/  HMMA.16816.F32 R44, R4.reuse, R18, R44 ;  /* 0x00000012042c723c */ /* 0x040ff0000000182c */
[C---:B----4-:R-:W-:Y:S08]  /*5540*/  HMMA.16816.F32 R36, R4.reuse, R12, R36 ;  /* 0x0000000c0424723c */ /* 0x050ff00000001824 */
[C---:B------:R-:W-:Y:S08]  /*5550*/  HMMA.16816.F32 R32, R4.reuse, R14, R32 ;  /* 0x0000000e0420723c */ /* 0x040ff00000001820 */
[C---:B-1----:R-:W-:Y:S01]  /*5560*/  HMMA.16816.F32 R92, R4.reuse, R8, R132 ;  /* 0x00000008045c723c */ /* 0x042fe20000001884 */
        /* <DEDUP_REMOVED lines=96> */
.L_x_2371:
[----:B---3--:R-:W-:Y:S05]  /*5b70*/  BSYNC B0 ;  /* 0x0000000000007941 */ /* 0x008fea0003800000 */
.L_x_2370:
        /* <DEDUP_REMOVED lines=25> */
.L_x_2373:
[----:B------:R-:W-:Y:S04]  /*5d10*/  DEPBAR.LE SB0, 0x2 ;  /* 0x000080800000791a */ /* 0x000fe80000000000 */
[----:B------:R-:W-:Y:S01]  /*5d20*/  WARPSYNC 0xffffffff ;  /* 0xffffffff00007948 */ /* 0x000fe20003800000 */
[----:B------:R-:W-:Y:S01]  /*5d30*/  BAR.SYNC.DEFER_BLOCKING 0x0 ;  /* 0x0000000000007b1d */ /* 0x000fe20000010000 */
[----:B------:R-:W-:Y:S01]  /*5d40*/  IMAD R205, R204, 0x9000, RZ ;  /* 0x00009000cccd7824 */ /* 0x000fe200078e02ff */
[C---:B------:R-:W-:Y:S02]  /*5d50*/  ISETP.GE.AND P5, PT, R238.reuse, 0x1, PT ;  /* 0x00000001ee00780c */ /* 0x040fe40003fa6270 */
[----:B------:R-:W-:Y:S01]  /*5d60*/  IADD3 R216, R238, -0x1, RZ ;  /* 0xffffffffeed87810 */ /* 0x000fe20007ffe0ff */
[----:B-1----:R-:W-:Y:S04]  /*5d70*/  IMAD.IADD R0, R209, 0x1, R205 ;  /* 0x00000001d1007824 */ /* 0x002fe800078e02cd */
[----:B------:R-:W-:Y:S06]  /*5d80*/  IMAD.IADD R200, R208, 0x1, R0 ;  /* 0x00000001d0c87824 */ /* 0x000fec00078e0200 */
[----:B------:R-:W-:Y:S01]  /*5d90*/  @P5 IMAD.WIDE.U32 R202, R216, c[0x0][0x208], RZ ;  /* 0x00008200d8ca5a25 */ /* 0x000fe200078e00ff */
[----:B------:R-:W1:Y:S08]  /*5da0*/  LDSM.16.M88.4 R8, [R0] ;  /* 0x000000000008783b */ /* 0x000e700000000200 */
[----:B------:R-:W2:Y:S08]  /*5db0*/  LDSM.16.M88.4 R16, [R0+0x800] ;  /* 0x000800000010783b */ /* 0x000eb00000000200 */
[----:B------:R-:W3:Y:S08]  /*5dc0*/  LDSM.16.M88.4 R24, [R0+0x1000] ;  /* 0x001000000018783b */ /* 0x000ef00000000200 */
[----:B------:R-:W4:Y:S06]  /*5dd0*/  LDL.64 R218, [R1+0x38] ;  /* 0x0000380001da7983 */ /* 0x000f2c0000100a00 */
[----:B------:R-:W5:Y:S08]  /*5de0*/  LDSM.16.M88.4 R32, [R0+0x1800] ;  /* 0x001800000020783b */ /* 0x000f700000000200 */
[----:B------:R-:W4:Y:S01]  /*5df0*/  LDL R215, [R1+0x48] ;  /* 0x0000480001d77983 */ /* 0x000f220000100800 */
[C---:B-1----:R-:W-:Y:S03]  /*5e00*/  HMMA.16816.F32 R4, R152.reuse, R8, RZ ;  /* 0x000000089804723c */ /* 0x042fe600000018ff */
[----:B------:R-:W1:Y:S05]  /*5e10*/  LDSM.16.M88.4 R40, [R0+0x2000] ;  /* 0x002000000028783b */ /* 0x000e6a0000000200 */
[C---:B------:R-:W-:Y:S03]  /*5e20*/  HMMA.16816.F32 R8, R152.reuse, R10, RZ ;  /* 0x0000000a9808723c */ /* 0x040fe600000018ff */
[----:B------:R-:W4:Y:S04]  /*5e30*/  LDL R201, [R1+0x2c] ;  /* 0x00002c0001c97983 */ /* 0x000f280000100800 */
[----:B------:R-:W1:Y:S01]  /*5e40*/  LDSM.16.M88.4 R48, [R0+0x2800] ;  /* 0x002800000030783b */ /* 0x000e620000000200 */
[C---:B--2---:R-:W-:Y:S07]  /*5e50*/  HMMA.16816.F32 R12, R152.reuse, R16, RZ ;  /* 0x00000010980c723c */ /* 0x044fee00000018ff */
        /* <DEDUP_REMOVED lines=33> */
[----:B------:R-:W-:Y:S01]  /*6070*/  @P5 SHF.R.S32.HI R144, RZ, 0x1f, R216 ;  /* 0x0000001fff905819 */ /* 0x000fe200000114d8 */
[----:B------:R-:W-:Y:S04]  /*6080*/  HMMA.16816.F32 R48, R156, R146, R48 ;  /* 0x000000929c30723c */ /* 0x000fe80000001830 */
[----:B------:R-:W-:Y:S03]  /*6090*/  @P5 IMAD R144, R144, c[0x0][0x208], RZ ;  /* 0x0000820090905a24 */ /* 0x000fe600078e02ff */
[----:B------:R-:W-:Y:S01]  /*60a0*/  @P5 MOV R147, R215 ;  /* 0x000000d700935202 */ /* 0x000fe20000000f00 */
[----:B------:R-:W-:Y:S02]  /*60b0*/  @P5 IMAD R144, R216, c[0x0][0x20c], R144 ;  /* 0x00008300d8905a24 */ /* 0x000fe400078e0290 */
[----:B------:R-:W2:Y:S02]  /*60c0*/  LDL R216, [R1+0x58] ;  /* 0x0000580001d87983 */ /* 0x000ea40000100800 */
[----:B------:R-:W-:Y:S01]  /*60d0*/  @P5 IMAD.MOV.U32 R146, RZ, RZ, R218 ;  /* 0x000000ffff925224 */ /* 0x000fe200078e00da */
[----:B------:R-:W-:Y:S01]  /*60e0*/  @P5 IADD3 R144, R203, R144, RZ ;  /* 0x00000090cb905210 */ /* 0x000fe20007ffe0ff */
[----:B------:R-:W-:Y:S01]  /*60f0*/  @P5 IMAD R215, R221, 0x9000, R201 ;  /* 0x00009000ddd75824 */ /* 0x000fe200078e02c9 */
[----:B------:R-:W3:Y:S01]  /*6100*/  LDL R218, [R1+0x24] ;  /* 0x0000240001da7983 */ /* 0x000ee20000100800 */
[----:B------:R-:W-:Y:S01]  /*6110*/  @P5 IMAD.WIDE.U32 R146, R202, 0x60, R146 ;  /* 0x00000060ca925825 */ /* 0x000fe200078e0092 */
[----:B------:R-:W-:Y:S03]  /*6120*/  @P5 MOV R202, c[0x0][0x208] ;  /* 0x0000820000ca5a02 */ /* 0x000fe60000000f00 */
[----:B------:R-:W-:Y:S01]  /*6130*/  @P5 IMAD R145, R144, 0x60, RZ ;  /* 0x0000006090915824 */ /* 0x000fe200078e02ff */
[----:B------:R-:W-:Y:S01]  /*6140*/  @P5 LEA R144, P4, R146, c[0x0][0x1f8], 0x1 ;  /* 0x00007e0092905a11 */ /* 0x000fe200078808ff */
[----:B------:R-:W-:Y:S02]  /*6150*/  IMAD.IADD R201, R206, 0x1, R0 ;  /* 0x00000001cec97824 */ /* 0x000fe400078e0200 */
[----:B------:R-:W-:Y:S05]  /*6160*/  @P5 IMAD.IADD R145, R147, 0x1, R145 ;  /* 0x0000000193915824 */ /* 0x000fea00078e0291 */
        /* <DEDUP_REMOVED lines=10> */
[----:B-1----:R-:W-:Y:S05]  /*6210*/  @P5 IADD3 R144, P4, R202, R144, RZ ;  /* 0x00000090ca905210 */ /* 0x002fea0007f9e0ff */
        /* <DEDUP_REMOVED lines=11> */
[----:B----4-:R-:W-:Y:S02]  /*62d0*/  IADD3 R203, R206, R200, RZ ;  /* 0x000000c8cecb7210 */ /* 0x010fe40007ffe0ff */
        /* <DEDUP_REMOVED lines=123> */
[----:B------:R1:W4:Y:S08]  /*6a90*/  LDSM.16.M88.4 R144, [R0+0x8800] ;  /* 0x008800000090783b */ /* 0x0003300000000200 */
[----:B-1----:R1:W3:Y:S01]  /*6aa0*/  LDL R0, [R1+0x30] ;  /* 0x0000300001007983 */ /* 0x0022e20000100800 */
[C---:B----4-:R-:W-:Y:S08]  /*6ab0*/  HMMA.16816.F32 R44, R184.reuse, R144, R44 ;  /* 0x00000090b82c723c */ /* 0x050ff0000000182c */
[----:B------:R-:W-:Y:S01]  /*6ac0*/  HMMA.16816.F32 R48, R184, R146, R48 ;  /* 0x00000092b830723c */ /* 0x000fe20000001830 */
[----:B------:R-:W4:Y:S07]  /*6ad0*/  LDSM.16.M88.4 R144, [R200+0x6000] ;  /* 0x00600000c890783b */ /* 0x000f2e0000000200 */
[C---:B----4-:R-:W-:Y:S08]  /*6ae0*/  HMMA.16816.F32 R4, R188.reuse, R144, R4 ;  /* 0x00000090bc04723c */ /* 0x050ff00000001804 */
[C---:B------:R-:W-:Y:S01]  /*6af0*/  HMMA.16816.F32 R8, R188.reuse, R146, R8 ;  /* 0x00000092bc08723c */ /* 0x040fe20000001808 */
        /* <DEDUP_REMOVED lines=12> */
[----:B------:R-:W4:Y:S03]  /*6bc0*/  LDSM.16.M88.4 R144, [R200+0x8800] ;  /* 0x00880000c890783b */ /* 0x000f260000000200 */
[----:B---3--:R-:W-:Y:S04]  /*6bd0*/  @P2 IMAD.MOV.U32 R0, RZ, RZ, R218 ;  /* 0x000000ffff002224 */ /* 0x008fe800078e00da */
[C---:B----4-:R-:W-:Y:S08]  /*6be0*/  HMMA.16816.F32 R44, R188.reuse, R144, R44 ;  /* 0x00000090bc2c723c */ /* 0x050ff0000000182c */
[----:B------:R-:W-:Y:S01]  /*6bf0*/  HMMA.16816.F32 R48, R188, R146, R48 ;  /* 0x00000092bc30723c */ /* 0x000fe20000001830 */
[----:B------:R-:W3:Y:S07]  /*6c00*/  LDSM.16.M88.4 R144, [R201+0x6000] ;  /* 0x00600000c990783b */ /* 0x000eee0000000200 */
        /* <DEDUP_REMOVED lines=29> */
[----:B------:R-:W3:Y:S08]  /*6de0*/  LDSM.16.M88.4 R144, [R202+0x8000] ;  /* 0x00800000ca90783b */ /* 0x000ef00000000200 */
[----:B------:R-:W4:Y:S01]  /*6df0*/  LDSM.16.M88.4 R200, [R202+0x8800] ;  /* 0x00880000cac8783b */ /* 0x000f220000000200 */
[----:B------:R-:W-:Y:S07]  /*6e00*/  DEPBAR.LE SB0, 0x2 ;  /* 0x000080800000791a */ /* 0x000fee0000000000 */
[----:B------:R-:W-:Y:S01]  /*6e10*/  BAR.SYNC.DEFER_BLOCKING 0x0 ;  /* 0x0000000000007b1d */ /* 0x000fe20000010000 */
[C---:B---3--:R-:W-:Y:S07]  /*6e20*/  HMMA.16816.F32 R36, R196.reuse, R144, R36 ;  /* 0x00000090c424723c */ /* 0x048fee0000001824 */
[----:B------:R-:W-:Y:S01]  /*6e30*/  SHFL.IDX PT, R145, R0, 0x1, 0x1c1f ;  /* 0x003c1f0000917f89 */ /* 0x000fe200000e0000 */
[----:B------:R-:W-:Y:S01]  /*6e40*/  IMAD R144, R238, -0x60, RZ ;  /* 0xffffffa0ee907824 */ /* 0x000fe200078e02ff */
[C---:B------:R-:W-:Y:S06]  /*6e50*/  HMMA.16816.F32 R40, R196.reuse, R146, R40 ;  /* 0x00000092c428723c */ /* 0x040fec0000001828 */
[----:B------:R-:W3:Y:S01]  /*6e60*/  SHFL.IDX PT, R146, R0, RZ, 0x1c1f ;  /* 0x001c1fff00927589 */ /* 0x000ee200000e0000 */
[----:B--2---:R-:W-:Y:S01]  /*6e70*/  IADD3 R144, -R216, 0x1, R144 ;  /* 0x00000001d8907810 */ /* 0x004fe20007ffe190 */
[C---:B----4-:R-:W-:Y:S04]  /*6e80*/  HMMA.16816.F32 R44, R196.reuse, R200, R44 ;  /* 0x000000c8c42c723c */ /* 0x050fe8000000182c */
[----:B------:R-:W-:Y:S04]  /*6e90*/  IADD3 R144, R144, c[0x0][0x1d0], RZ ;  /* 0x0000740090907a10 */ /* 0x000fe80007ffe0ff */
[----:B------:R-:W-:Y:S04]  /*6ea0*/  HMMA.16816.F32 R48, R196, R202, R48 ;  /* 0x000000cac430723c */ /* 0x000fe80000001830 */
[----:B------:R-:W-:Y:S04]  /*6eb0*/  IADD3 R144, R144, -c[0x0][0x168], RZ ;  /* 0x80005a0090907a10 */ /* 0x000fe80007ffe0ff */
[C---:B---3--:R-:W-:Y:S01]  /*6ec0*/  IADD3 R0, R144.reuse, R146, RZ ;  /* 0x0000009290007210 */ /* 0x048fe20007ffe0ff */
[----:B------:R-:W-:Y:S03]  /*6ed0*/  IMAD.IADD R144, R144, 0x1, R145 ;  /* 0x0000000190907824 */ /* 0x000fe600078e0291 */
[C---:B------:R-:W-:Y:S02]  /*6ee0*/  ISETP.GT.AND P4, PT, R0.reuse, RZ, PT ;  /* 0x000000ff0000720c */ /* 0x040fe40003f84270 */
[----:B------:R-:W-:Y:S02]  /*6ef0*/  ISETP.GT.AND P3, PT, R0, 0x1, PT ;  /* 0x000000010000780c */ /* 0x000fe40003f64270 */
[----:B------:R-:W-:Y:S02]  /*6f00*/  ISETP.GT.AND P1, PT, R144, RZ, PT ;  /* 0x000000ff9000720c */ /* 0x000fe40003f24270 */
[----:B------:R-:W-:Y:S02]  /*6f10*/  FSEL R4, R4, -INF , P4 ;  /* 0xff80000004047808 */ /* 0x000fe40002000000 */
[----:B------:R-:W-:Y:S02]  /*6f20*/  FSEL R6, R6, -INF , P1 ;  /* 0xff80000006067808 */ /* 0x000fe40000800000 */
[----:B------:R-:W-:Y:S02]  /*6f30*/  ISETP.GT.AND P1, PT, R144, 0x8, PT ;  /* 0x000000089000780c */ /* 0x000fe40003f24270 */
[----:B------:R-:W-:Y:S02]  /*6f40*/  FSEL R5, R5, -INF , P3 ;  /* 0xff80000005057808 */ /* 0x000fe40001800000 */
[----:B------:R-:W-:Y:S02]  /*6f50*/  FSEL R215, R10, -INF , P1 ;  /* 0xff8000000ad77808 */ /* 0x000fe40000800000 */
[----:B------:R-:W-:Y:S02]  /*6f60*/  FMNMX.FTZ R10, R4, R2, !PT ;  /* 0x00000002040a7209 */ /* 0x000fe40007810000 */
[----:B------:R-:W-:Y:S02]  /*6f70*/  ISETP.GT.AND P4, PT, R0, 0x8, PT ;  /* 0x000000080000780c */ /* 0x000fe40003f84270 */
[----:B------:R-:W-:Y:S02]  /*6f80*/  ISETP.GT.AND P0, PT, R144, 0x1, PT ;  /* 0x000000019000780c */ /* 0x000fe40003f04270 */
[----:B------:R-:W-:Y:S02]  /*6f90*/  ISETP.GT.AND P3, PT, R0, 0x9, PT ;  /* 0x000000090000780c */ /* 0x000fe40003f64270 */
[----:B------:R-:W-:Y:S02]  /*6fa0*/  FSEL R7, R7, -INF , P0 ;  /* 0xff80000007077808 */ /* 0x000fe40000000000 */
[----:B------:R-:W-:Y:S02]  /*6fb0*/  ISETP.GT.AND P0, PT, R144, 0x9, PT ;  /* 0x000000099000780c */ /* 0x000fe40003f04270 */
[----:B------:R-:W-:Y:S02]  /*6fc0*/  FSEL R8, R8, -INF , P4 ;  /* 0xff80000008087808 */ /* 0x000fe40002000000 */
        /* <DEDUP_REMOVED lines=12> */
[----:B------:R-:W-:Y:S02]  /*7090*/  FMNMX.FTZ R10, R218, R10, !PT ;  /* 0x0000000ada0a7209 */ /* 0x000fe40007810000 */
[----:B------:R-:W-:Y:S02]  /*70a0*/  ISETP.GT.AND P1, PT, R144, 0x10, PT ;  /* 0x000000109000780c */ /* 0x000fe40003f24270 */
[----:B------:R-:W-:Y:S02]  /*70b0*/  ISETP.GT.AND P4, PT, R0, 0x18, PT ;  /* 0x000000180000780c */ /* 0x000fe40003f84270 */
[----:B------:R-:W-:Y:S02]  /*70c0*/  FSEL R220, R14, -INF , P1 ;  /* 0xff8000000edc7808 */ /* 0x000fe40000800000 */
[----:B------:R-:W-:Y:S02]  /*70d0*/  ISETP.GT.AND P3, PT, R0, 0x19, PT ;  /* 0x000000190000780c */ /* 0x000fe40003f64270 */
[----:B------:R-:W-:Y:S02]  /*70e0*/  FSEL R224, R16, -INF , P4 ;  /* 0xff80000010e07808 */ /* 0x000fe40002000000 */
[----:B------:R-:W-:Y:S02]  /*70f0*/  ISETP.GT.AND P0, PT, R144, 0x11, PT ;  /* 0x000000119000780c */ /* 0x000fe40003f04270 */
[----:B------:R-:W-:Y:S02]  /*7100*/  FMNMX.FTZ R11, R216, R11, !PT ;  /* 0x0000000bd80b7209 */ /* 0x000fe40007810000 */
[----:B------:R-:W-:Y:S02]  /*7110*/  FMNMX.FTZ R10, R219, R10, !PT ;  /* 0x0000000adb0a7209 */ /* 0x000fe40007810000 */
[----:B------:R-:W-:Y:S02]  /*7120*/  MOV R14, R221 ;  /* 0x000000dd000e7202 */ /* 0x000fe40000000f00 */
[----:B------:R-:W-:Y:S02]  /*7130*/  FSEL R223, R17, -INF , P3 ;  /* 0xff80000011df7808 */ /* 0x000fe40001800000 */
[----:B------:R-:W-:Y:S01]  /*7140*/  FSEL R221, R15, -INF , P0 ;  /* 0xff8000000fdd7808 */ /* 0x000fe20000000000 */
[----:B------:R-:W-:Y:S01]  /*7150*/  IMAD.MOV.U32 R15, RZ, RZ, R226 ;  /* 0x000000ffff0f7224 */ /* 0x000fe200078e00e2 */
[----:B------:R-:W-:Y:S02]  /*7160*/  ISETP.GT.AND P1, PT, R144, 0x18, PT ;  /* 0x000000189000780c */ /* 0x000fe40003f24270 */
[----:B------:R-:W-:Y:S02]  /*7170*/  FMNMX.FTZ R10, R224, R10, !PT ;  /* 0x0000000ae00a7209 */ /* 0x000fe40007810000 */
[----:B------:R-:W-:Y:S02]  /*7180*/  ISETP.GT.AND P4, PT, R0, 0x20, PT ;  /* 0x000000200000780c */ /* 0x000fe40003f84270 */
[----:B------:R-:W-:Y:S02]  /*7190*/  FMNMX.FTZ R11, R220, R11, !PT ;  /* 0x0000000bdc0b7209 */ /* 0x000fe40007810000 */
[----:B------:R-:W-:Y:S02]  /*71a0*/  FMNMX.FTZ R10, R223, R10, !PT ;  /* 0x0000000adf0a7209 */ /* 0x000fe40007810000 */
[----:B------:R-:W-:Y:S01]  /*71b0*/  FSEL R222, R18, -INF , P1 ;  /* 0xff80000012de7808 */ /* 0x000fe20000800000 */
[----:B------:R-:W-:Y:S01]  /*71c0*/  IMAD.MOV.U32 R18, RZ, RZ, R228 ;  /* 0x000000ffff127224 */ /* 0x000fe200078e00e4 */
[----:B------:R-:W-:Y:S02]  /*71d0*/  ISETP.GT.AND P0, PT, R144, 0x19, PT ;  /* 0x000000199000780c */ /* 0x000fe40003f04270 */
[----:B------:R-:W-:Y:S02]  /*71e0*/  ISETP.GT.AND P3, PT, R0, 0x21, PT ;  /* 0x000000210000780c */ /* 0x000fe40003f64270 */
[----:B------:R-:W-:Y:S02]  /*71f0*/  FMNMX.FTZ R11, R221, R11, !PT ;  /* 0x0000000bdd0b7209 */ /* 0x000fe40007810000 */
[----:B------:R-:W-:Y:S02]  /*7200*/  FSEL R232, R20, -INF , P4 ;  /* 0xff80000014e87808 */ /* 0x000fe40002000000 */
[----:B------:R-:W-:Y:S02]  /*7210*/  FSEL R225, R19, -INF , P0 ;  /* 0xff80000013e17808 */ /* 0x000fe40000000000 */
[----:B------:R-:W-:Y:S02]  /*7220*/  ISETP.GT.AND P1, PT, R144, 0x20, PT ;  /* 0x000000209000780c */ /* 0x000fe40003f24270 */
[----:B------:R-:W-:Y:S02]  /*7230*/  FSEL R233, R21, -INF , P3 ;  /* 0xff80000015e97808 */ /* 0x000fe40001800000 */
[----:B------:R-:W-:Y:S02]  /*7240*/  FMNMX.FTZ R11, R222, R11, !PT ;  /* 0x0000000bde0b7209 */ /* 0x000fe40007810000 */
[----:B------:R-:W-:Y:S02]  /*7250*/  ISETP.GT.AND P4, PT, R0, 0x28, PT ;  /* 0x000000280000780c */ /* 0x000fe40003f84270 */
[----:B------:R-:W-:Y:S02]  /*7260*/  FMNMX.FTZ R10, R232, R10, !PT ;  /* 0x0000000ae80a7209 */ /* 0x000fe40007810000 */
[----:B------:R-:W-:Y:S02]  /*7270*/  FSEL R234, R22, -INF , P1 ;  /* 0xff80000016ea7808 */ /* 0x000fe40000800000 */
[----:B------:R-:W-:Y:S01]  /*7280*/  FSEL R237, R24, -INF , P4 ;  /* 0xff80000018ed7808 */ /* 0x000fe20002000000 */
[----:B------:R-:W2:Y:S01]  /*7290*/  LDL.LU R22, [R1+0x4] ;  /* 0x0000040001167983 */ /* 0x000ea20000300800 */
[----:B------:R-:W-:Y:S02]  /*72a0*/  FMNMX.FTZ R11, R225, R11, !PT ;  /* 0x0000000be10b7209 */ /* 0x000fe40007810000 */
[----:B------:R-:W-:Y:S02]  /*72b0*/  FMNMX.FTZ R10, R233, R10, !PT ;  /* 0x0000000ae90a7209 */ /* 0x000fe40007810000 */
[----:B------:R-:W-:Y:S02]  /*72c0*/  ISETP.GT.AND P0, PT, R144, 0x21, PT ;  /* 0x000000219000780c */ /* 0x000fe40003f04270 */
[----:B------:R-:W-:Y:S02]  /*72d0*/  ISETP.GT.AND P3, PT, R0, 0x29, PT ;  /* 0x000000290000780c */ /* 0x000fe40003f64270 */
[----:B------:R-:W-:Y:S02]  /*72e0*/  FSEL R235, R23, -INF , P0 ;  /* 0xff80000017eb7808 */ /* 0x000fe40000000000 */
[----:B------:R-:W-:Y:S02]  /*72f0*/  FSEL R240, R25, -INF , P3 ;  /* 0xff80000019f07808 */ /* 0x000fe40001800000 */
[----:B------:R-:W-:Y:S02]  /*7300*/  FMNMX.FTZ R10, R237, R10, !PT ;  /* 0x0000000aed0a7209 */ /* 0x000fe40007810000 */
[----:B------:R-:W-:Y:S02]  /*7310*/  ISETP.GT.AND P1, PT, R144, 0x28, PT ;  /* 0x000000289000780c */ /* 0x000fe40003f24270 */
[----:B------:R-:W-:Y:S02]  /*7320*/  ISETP.GT.AND P4, PT, R0, 0x30, PT ;  /* 0x000000300000780c */ /* 0x000fe40003f84270 */
[----:B------:R-:W-:Y:S02]  /*7330*/  FMNMX.FTZ R11, R234, R11, !PT ;  /* 0x0000000bea0b7209 */ /* 0x000fe40007810000 */
[----:B------:R-:W-:Y:S02]  /*7340*/  ISETP.GT.AND P0, PT, R144, 0x29, PT ;  /* 0x000000299000780c */ /* 0x000fe40003f04270 */
[----:B------:R-:W-:Y:S02]  /*7350*/  FSEL R241, R26, -INF , P1 ;  /* 0xff8000001af17808 */ /* 0x000fe40000800000 */
[----:B------:R-:W-:Y:S02]  /*7360*/  FSEL R245, R28, -INF , P4 ;  /* 0xff8000001cf57808 */ /* 0x000fe40002000000 */
[----:B------:R-:W-:Y:S02]  /*7370*/  FMNMX.FTZ R11, R235, R11, !PT ;  /* 0x0000000beb0b7209 */ /* 0x000fe40007810000 */
[----:B------:R-:W-:Y:S02]  /*7380*/  FMNMX.FTZ R10, R240, R10, !PT ;  /* 0x0000000af00a7209 */ /* 0x000fe40007810000 */
[----:B------:R-:W-:Y:S02]  /*7390*/  FSEL R246, R27, -INF , P0 ;  /* 0xff8000001bf67808 */ /* 0x000fe40000000000 */
[----:B------:R-:W-:Y:S02]  /*73a0*/  ISETP.GT.AND P3, PT, R0, 0x31, PT ;  /* 0x000000310000780c */ /* 0x000fe40003f64270 */
[C---:B------:R-:W-:Y:S02]  /*73b0*/  ISETP.GT.AND P1, PT, R144.reuse, 0x30, PT ;  /* 0x000000309000780c */ /* 0x040fe40003f24270 */
[----:B------:R-:W-:Y:S02]  /*73c0*/  ISETP.GT.AND P0, PT, R144, 0x31, PT ;  /* 0x000000319000780c */ /* 0x000fe40003f04270 */
[----:B------:R-:W-:Y:S02]  /*73d0*/  FSEL R244, R29, -INF , P3 ;  /* 0xff8000001df47808 */ /* 0x000fe40001800000 */
[C---:B------:R-:W-:Y:S02]  /*73e0*/  ISETP.GT.AND P3, PT, R0.reuse, 0x39, PT ;  /* 0x000000390000780c */ /* 0x040fe40003f64270 */
[----:B------:R-:W-:Y:S02]  /*73f0*/  ISETP.GT.AND P4, PT, R0, 0x38, PT ;  /* 0x000000380000780c */ /* 0x000fe40003f84270 */
[----:B------:R-:W-:Y:S02]  /*7400*/  FMNMX.FTZ R10, R245, R10, !PT ;  /* 0x0000000af50a7209 */ /* 0x000fe40007810000 */
[----:B------:R-:W-:Y:S02]  /*7410*/  FMNMX.FTZ R11, R241, R11, !PT ;  /* 0x0000000bf10b7209 */ /* 0x000fe40007810000 */
[----:B------:R-:W-:Y:S02]  /*7420*/  FSEL R30, R30, -INF , P1 ;  /* 0xff8000001e1e7808 */ /* 0x000fe40000800000 */
[----:B------:R-:W-:Y:S02]  /*7430*/  FSEL R12, R31, -INF , P0 ;  /* 0xff8000001f0c7808 */ /* 0x000fe40000000000 */
[C---:B------:R-:W-:Y:S02]  /*7440*/  ISETP.GT.AND P1, PT, R144.reuse, 0x38, PT ;  /* 0x000000389000780c */ /* 0x040fe40003f24270 */
[----:B------:R-:W-:Y:S02]  /*7450*/  ISETP.GT.AND P0, PT, R144, 0x39, PT ;  /* 0x000000399000780c */ /* 0x000fe40003f04270 */
[----:B------:R-:W-:Y:S02]  /*7460*/  FSEL R243, R32, -INF , P4 ;  /* 0xff80000020f37808 */ /* 0x000fe40002000000 */
[----:B------:R-:W-:Y:S02]  /*7470*/  FSEL R242, R33, -INF , P3 ;  /* 0xff80000021f27808 */ /* 0x000fe40001800000 */
[----:B------:R-:W-:Y:S02]  /*7480*/  ISETP.GT.AND P4, PT, R0, 0x40, PT ;  /* 0x000000400000780c */ /* 0x000fe40003f84270 */
[----:B------:R-:W-:Y:S02]  /*7490*/  FSEL R13, R34, -INF , P1 ;  /* 0xff800000220d7808 */ /* 0x000fe40000800000 */
[----:B------:R-:W-:Y:S02]  /*74a0*/  FSEL R16, R35, -INF , P0 ;  /* 0xff80000023107808 */ /* 0x000fe40000000000 */
[----:B------:R-:W-:Y:S02]  /*74b0*/  FMNMX.FTZ R10, R244, R10, !PT ;  /* 0x0000000af40a7209 */ /* 0x000fe40007810000 */
[----:B------:R-:W-:Y:S02]  /*74c0*/  ISETP.GT.AND P3, PT, R0, 0x41, PT ;  /* 0x000000410000780c */ /* 0x000fe40003f64270 */
[----:B------:R-:W-:Y:S02]  /*74d0*/  FMNMX.FTZ R11, R246, R11, !PT ;  /* 0x0000000bf60b7209 */ /* 0x000fe40007810000 */
[C---:B------:R-:W-:Y:S02]  /*74e0*/  ISETP.GT.AND P1, PT, R144.reuse, 0x40, PT ;  /* 0x000000409000780c */ /* 0x040fe40003f24270 */
[----:B------:R-:W-:Y:S02]  /*74f0*/  ISETP.GT.AND P0, PT, R144, 0x41, PT ;  /* 0x000000419000780c */ /* 0x000fe40003f04270 */
[----:B------:R-:W-:Y:S02]  /*7500*/  FSEL R239, R36, -INF , P4 ;  /* 0xff80000024ef7808 */ /* 0x000fe40002000000 */
[----:B------:R-:W-:Y:S02]  /*7510*/  FMNMX.FTZ R10, R243, R10, !PT ;  /* 0x0000000af30a7209 */ /* 0x000fe40007810000 */
[----:B------:R-:W-:Y:S02]  /*7520*/  FSEL R236, R37, -INF , P3 ;  /* 0xff80000025ec7808 */ /* 0x000fe40001800000 */
[C---:B------:R-:W-:Y:S02]  /*7530*/  ISETP.GT.AND P6, PT, R0.reuse, 0x50, PT ;  /* 0x000000500000780c */ /* 0x040fe40003fc4270 */
[C---:B------:R-:W-:Y:S02]  /*7540*/  ISETP.GT.AND P5, PT, R0.reuse, 0x51, PT ;  /* 0x000000510000780c */ /* 0x040fe40003fa4270 */
[----:B------:R-:W-:Y:S02]  /*7550*/  ISETP.GT.AND P3, PT, R0, 0x59, PT ;  /* 0x000000590000780c */ /* 0x000fe40003f64270 */
[----:B------:R-:W-:Y:S02]  /*7560*/  FSEL R17, R38, -INF , P1 ;  /* 0xff80000026117808 */ /* 0x000fe40000800000 */
[C---:B------:R-:W-:Y:S02]  /*7570*/  ISETP.GT.AND P4, PT, R0.reuse, 0x58, PT ;  /* 0x000000580000780c */ /* 0x040fe40003f84270 */
[----:B------:R-:W-:Y:S02]  /*7580*/  FSEL R20, R39, -INF , P0 ;  /* 0xff80000027147808 */ /* 0x000fe40000000000 */
[C---:B------:R-:W-:Y:S02]  /*7590*/  ISETP.GT.AND P1, PT, R0.reuse, 0x48, PT ;  /* 0x000000480000780c */ /* 0x040fe40003f24270 */
[----:B------:R-:W-:Y:S02]  /*75a0*/  ISETP.GT.AND P0, PT, R0, 0x49, PT ;  /* 0x000000490000780c */ /* 0x000fe40003f04270 */
[----:B------:R-:W-:Y:S02]  /*75b0*/  FMNMX.FTZ R0, R30, R11, !PT ;  /* 0x0000000b1e007209 */ /* 0x000fe40007810000 */
[----:B------:R-:W-:Y:S02]  /*75c0*/  FMNMX.FTZ R145, R242, R10, !PT ;  /* 0x0000000af2917209 */ /* 0x000fe40007810000 */
[----:B------:R-:W-:Y:S02]  /*75d0*/  FMNMX.FTZ R0, R12, R0, !PT ;  /* 0x000000000c007209 */ /* 0x000fe40007810000 */
[----:B------:R-:W-:Y:S02]  /*75e0*/  FMNMX.FTZ R145, R239, R145, !PT ;  /* 0x00000091ef917209 */ /* 0x000fe40007810000 */
[----:B------:R-:W-:Y:S02]  /*75f0*/  FMNMX.FTZ R0, R13, R0, !PT ;  /* 0x000000000d007209 */ /* 0x000fe40007810000 */
[----:B------:R-:W-:Y:S02]  /*7600*/  FSEL R231, R40, -INF , P1 ;  /* 0xff80000028e77808 */ /* 0x000fe40000800000 */
[----:B------:R-:W-:Y:S02]  /*7610*/  FMNMX.FTZ R0, R16, R0, !PT ;  /* 0x0000000010007209 */ /* 0x000fe40007810000 */
[----:B------:R-:W-:Y:S02]  /*7620*/  FMNMX.FTZ R145, R236, R145, !PT ;  /* 0x00000091ec917209 */ /* 0x000fe40007810000 */
[----:B------:R-:W-:Y:S02]  /*7630*/  ISETP.GT.AND P1, PT, R144, 0x48, PT ;  /* 0x000000489000780c */ /* 0x000fe40003f24270 */
[----:B------:R-:W-:Y:S02]  /*7640*/  FSEL R230, R41, -INF , P0 ;  /* 0xff80000029e67808 */ /* 0x000fe40000000000 */
[----:B------:R-:W-:Y:S02]  /*7650*/  FMNMX.FTZ R0, R17, R0, !PT ;  /* 0x0000000011007209 */ /* 0x000fe40007810000 */
[----:B------:R-:W-:Y:S02]  /*7660*/  FMNMX.FTZ R145, R231, R145, !PT ;  /* 0x00000091e7917209 */ /* 0x000fe40007810000 */
[----:B------:R-:W-:Y:S02]  /*7670*/  FSEL R252, R42, -INF , P1 ;  /* 0xff8000002afc7808 */ /* 0x000fe40000800000 */
[----:B------:R-:W-:Y:S02]  /*7680*/  FMNMX.FTZ R0, R20, R0, !PT ;  /* 0x0000000014007209 */ /* 0x000fe40007810000 */
[----:B------:R-:W-:Y:S02]  /*7690*/  FMNMX.FTZ R145, R230, R145, !PT ;  /* 0x00000091e6917209 */ /* 0x000fe40007810000 */
[----:B------:R-:W-:Y:S02]  /*76a0*/  MOV R19, R229 ;  /* 0x000000e500137202 */ /* 0x000fe40000000f00 */
[----:B------:R-:W-:Y:S02]  /*76b0*/  FSEL R229, R44, -INF , P6 ;  /* 0xff8000002ce57808 */ /* 0x000fe40003000000 */
        /* <DEDUP_REMOVED lines=8> */
[----:B------:R-:W-:Y:S02]  /*7740*/  FSEL R250, R46, -INF , P1 ;  /* 0xff8000002efa7808 */ /* 0x000fe40000800000 */
[C---:B------:R-:W-:Y:S02]  /*7750*/  ISETP.GT.AND P0, PT, R144.reuse, 0x51, PT ;  /* 0x000000519000780c */ /* 0x040fe40003f04270 */
[----:B------:R-:W-:Y:S02]  /*7760*/  FMNMX.FTZ R0, R251, R0, !PT ;  /* 0x00000000fb007209 */ /* 0x000fe40007810000 */
[----:B------:R-:W-:Y:S02]  /*7770*/  FSEL R226, R49, -INF , P3 ;  /* 0xff80000031e27808 */ /* 0x000fe40001800000 */
[----:B------:R-:W-:Y:S02]  /*7780*/  FSEL R249, R47, -INF , P0 ;  /* 0xff8000002ff97808 */ /* 0x000fe40000000000 */
[----:B------:R-:W-:Y:S02]  /*7790*/  ISETP.GT.AND P0, PT, R144, 0x58, PT ;  /* 0x000000589000780c */ /* 0x000fe40003f04270 */
[----:B------:R-:W-:Y:S02]  /*77a0*/  FMNMX.FTZ R145, R227, R145, !PT ;  /* 0x00000091e3917209 */ /* 0x000fe40007810000 */
[----:B------:R-:W-:Y:S02]  /*77b0*/  FMNMX.FTZ R0, R250, R0, !PT ;  /* 0x00000000fa007209 */ /* 0x000fe40007810000 */
[----:B------:R-:W-:Y:S02]  /*77c0*/  FMNMX.FTZ R145, R226, R145, !PT ;  /* 0x00000091e2917209 */ /* 0x000fe40007810000 */
[----:B------:R-:W-:Y:S02]  /*77d0*/  ISETP.GT.AND P1, PT, R144, 0x59, PT ;  /* 0x000000599000780c */ /* 0x000fe40003f24270 */
[----:B------:R-:W-:Y:S01]  /*77e0*/  FSEL R248, R50, -INF , P0 ;  /* 0xff80000032f87808 */ /* 0x000fe20000000000 */
[----:B------:R-:W3:Y:S01]  /*77f0*/  SHFL.BFLY PT, R11, R145, 0x2, 0x1f ;  /* 0x0c401f00910b7f89 */ /* 0x000ee200000e0000 */
[----:B------:R-:W-:Y:S02]  /*7800*/  FMNMX.FTZ R0, R249, R0, !PT ;  /* 0x00000000f9007209 */ /* 0x000fe40007810000 */
[----:B------:R-:W-:Y:S02]  /*7810*/  FSEL R247, R51, -INF , P1 ;  /* 0xff80000033f77808 */ /* 0x000fe40000800000 */
[----:B------:R-:W-:Y:S02]  /*7820*/  FMNMX.FTZ R0, R248, R0, !PT ;  /* 0x00000000f8007209 */ /* 0x000fe40007810000 */
[----:B------:R-:W-:Y:S02]  /*7830*/  MOV R21, R217 ;  /* 0x000000d900157202 */ /* 0x000fe40000000f00 */
[----:B------:R-:W-:Y:S02]  /*7840*/  FMNMX.FTZ R0, R247, R0, !PT ;  /* 0x00000000f7007209 */ /* 0x000fe40007810000 */
[----:B------:R-:W-:Y:S03]  /*7850*/  ISETP.GE.AND P6, PT, R238, 0x2, PT ;  /* 0x00000002ee00780c */ /* 0x000fe60003fc6270 */
[----:B------:R-:W4:Y:S01]  /*7860*/  SHFL.BFLY PT, R10, R0, 0x2, 0x1f ;  /* 0x0c401f00000a7f89 */ /* 0x000f2200000e0000 */
[----:B---3--:R-:W-:Y:S07]  /*7870*/  FMNMX.FTZ R145, R145, R11, !PT ;  /* 0x0000000b91917209 */ /* 0x008fee0007810000 */
[----:B------:R-:W3:Y:S01]  /*7880*/  SHFL.BFLY PT, R11, R145, 0x1, 0x1f ;  /* 0x0c201f00910b7f89 */ /* 0x000ee200000e0000 */
[----:B----4-:R-:W-:Y:S07]  /*7890*/  FMNMX.FTZ R0, R0, R10, !PT ;  /* 0x0000000a00007209 */ /* 0x010fee0007810000 */
[----:B------:R-:W4:Y:S01]  /*78a0*/  SHFL.BFLY PT, R144, R0, 0x1, 0x1f ;  /* 0x0c201f0000907f89 */ /* 0x000f2200000e0000 */
[----:B---3--:R-:W-:Y:S04]  /*78b0*/  FMNMX.FTZ R145, R145, R11, !PT ;  /* 0x0000000b91917209 */ /* 0x008fe80007810000 */
[C---:B------:R-:W-:Y:S01]  /*78c0*/  FSETP.NEU.FTZ.AND P1, PT, R145.reuse, -INF , PT ;  /* 0xff8000009100780b */ /* 0x040fe20003f3d000 */
[----:B------:R-:W-:Y:S05]  /*78d0*/  FMUL.FTZ R147, R145, c[0x0][0x2d0] ;  /* 0x0000b40091937a20 */ /* 0x000fea0000410000 */
[----:B------:R-:W-:Y:S02]  /*78e0*/  FSEL R147, R147, RZ, P1 ;  /* 0x000000ff93937208 */ /* 0x000fe40000800000 */
[----:B----4-:R-:W-:Y:S03]  /*78f0*/  FMNMX.FTZ R144, R0, R144, !PT ;  /* 0x0000009000907209 */ /* 0x010fe60007810000 */
[--C-:B------:R-:W-:Y:S01]  /*7900*/  FFMA.FTZ R4, R4, c[0x0][0x2d0], -R147.reuse ;  /* 0x0000b40004047a23 */ /* 0x100fe20000010893 */
[----:B------:R-:W-:Y:S01]  /*7910*/  FSEL R0, R145, RZ, P1 ;  /* 0x000000ff91007208 */ /* 0x000fe20000800000 */
[--C-:B------:R-:W-:Y:S01]  /*7920*/  FFMA.FTZ R5, R5, c[0x0][0x2d0], -R147.reuse ;  /* 0x0000b40005057a23 */ /* 0x100fe20000010893 */
[----:B------:R-:W-:Y:S01]  /*7930*/  FSETP.NEU.FTZ.AND P0, PT, R144, -INF , PT ;  /* 0xff8000009000780b */ /* 0x000fe20003f1d000 */
[----:B------:R-:W-:Y:S01]  /*7940*/  FFMA.FTZ R8, R8, c[0x0][0x2d0], -R147 ;  /* 0x0000b40008087a23 */ /* 0x000fe20000010893 */
[----:B------:R-:W-:Y:S01]  /*7950*/  MUFU.EX2 R201, R4 ;  /* 0x0000000400c97308 */ /* 0x000fe20000000800 */
[----:B------:R-:W-:Y:S02]  /*7960*/  FADD.FTZ R0, -R0, R2 ;  /* 0x0000000200007221 */ /* 0x000fe40000010100 */
[----:B------:R-:W-:Y:S02]  /*7970*/  FMUL.FTZ R200, R144, c[0x0][0x2d0] ;  /* 0x0000b40090c87a20 */ /* 0x000fe40000410000 */
[----:B------:R-:W-:Y:S03]  /*7980*/  FMUL.FTZ R0, R0, c[0x0][0x2d0] ;  /* 0x0000b40000007a20 */ /* 0x000fe60000410000 */
[----:B------:R-:W-:Y:S02]  /*7990*/  FSEL R200, R200, RZ, P0 ;  /* 0x000000ffc8c87208 */ /* 0x000fe40000000000 */
[----:B------:R-:W3:Y:S03]  /*79a0*/  MUFU.EX2 R2, R0 ;  /* 0x0000000000027308 */ /* 0x000ee60000000800 */
[--C-:B------:R-:W-:Y:S02]  /*79b0*/  FFMA.FTZ R6, R6, c[0x0][0x2d0], -R200.reuse ;  /* 0x0000b40006067a23 */ /* 0x100fe400000108c8 */
[--C-:B------:R-:W-:Y:S05]  /*79c0*/  FFMA.FTZ R7, R7, c[0x0][0x2d0], -R200.reuse ;  /* 0x0000b40007077a23 */ /* 0x100fea00000108c8 */
[----:B------:R4:W-:Y:S10]  /*79d0*/  MUFU.EX2 R202, R5 ;  /* 0x0000000500ca7308 */ /* 0x0009f40000000800 */
[----:B------:R5:W-:Y:S01]  /*79e0*/  MUFU.EX2 R203, R8 ;  /* 0x0000000800cb7308 */ /* 0x000be20000000800 */
[----:B---3--:R-:W-:Y:S01]  /*79f0*/  FMUL.FTZ R25, R2, R117 ;  /* 0x0000007502197220 */ /* 0x008fe20000410000 */
[----:B------:R-:W-:Y:S01]  /*7a00*/  FSEL R0, R144, RZ, P0 ;  /* 0x000000ff90007208 */ /* 0x000fe20000000000 */
[----:B------:R-:W3:Y:S01]  /*7a10*/  LDL.LU R117, [R1+0x8] ;  /* 0x0000080001757983 */ /* 0x000ee20000300800 */
[C---:B------:R-:W-:Y:S02]  /*7a20*/  FMUL.FTZ R4, R2.reuse, R148 ;  /* 0x0000009402047220 */ /* 0x040fe40000410000 */
[----:B------:R-:W-:Y:S04]  /*7a30*/  FMUL.FTZ R24, R2, R116 ;  /* 0x0000007402187220 */ /* 0x000fe80000410000 */
[----:B------:R-:W-:Y:S01]  /*7a40*/  MUFU.EX2 R146, R6 ;  /* 0x0000000600927308 */ /* 0x000fe20000000800 */
[----:B------:R-:W-:Y:S01]  /*7a50*/  FADD.FTZ R0, -R0, R3 ;  /* 0x0000000300007221 */ /* 0x000fe20000010100 */
[----:B------:R-:W-:Y:S01]  /*7a60*/  MOV R116, R15 ;  /* 0x0000000f00747202 */ /* 0x000fe20000000f00 */
[----:B------:R-:W-:Y:S02]  /*7a70*/  FFMA.FTZ R3, R9, c[0x0][0x2d0], -R147 ;  /* 0x0000b40009037a23 */ /* 0x000fe40000010893 */
[----:B------:R-:W-:Y:S02]  /*7a80*/  FMUL.FTZ R0, R0, c[0x0][0x2d0] ;  /* 0x0000b40000007a20 */ /* 0x000fe40000410000 */
[C---:B----4-:R-:W-:Y:S02]  /*7a90*/  FMUL.FTZ R5, R2.reuse, R149 ;  /* 0x0000009502057220 */ /* 0x050fe40000410000 */
[C---:B------:R-:W-:Y:S01]  /*7aa0*/  FMUL.FTZ R9, R2.reuse, R101 ;  /* 0x0000006502097220 */ /* 0x040fe20000410000 */
[----:B------:R-:W-:Y:S01]  /*7ab0*/  MUFU.EX2 R217, R7 ;  /* 0x0000000700d97308 */ /* 0x000fe20000000800 */
[----:B------:R-:W-:Y:S01]  /*7ac0*/  MOV R101, R12 ;  /* 0x0000000c00657202 */ /* 0x000fe20000000f00 */
[C---:B------:R-:W-:Y:S02]  /*7ad0*/  FMUL.FTZ R12, R2.reuse, R104 ;  /* 0x00000068020c7220 */ /* 0x040fe40000410000 */
[----:B------:R-:W-:Y:S02]  /*7ae0*/  IMAD.MOV.U32 R104, RZ, RZ, R13 ;  /* 0x000000ffff687224 */ /* 0x000fe400078e000d */
[C---:B-----5:R-:W-:Y:S02]  /*7af0*/  FMUL.FTZ R8, R2.reuse, R100 ;  /* 0x0000006402087220 */ /* 0x060fe40000410000 */
[C---:B------:R-:W-:Y:S01]  /*7b00*/  FMUL.FTZ R13, R2.reuse, R105 ;  /* 0x00000069020d7220 */ /* 0x040fe20000410000 */
[----:B------:R-:W-:Y:S01]  /*7b10*/  MOV R105, R16 ;  /* 0x0000001000697202 */ /* 0x000fe20000000f00 */
[----:B------:R-:W4:Y:S01]  /*7b20*/  MUFU.EX2 R0, R0 ;  /* 0x0000000000007308 */ /* 0x000f220000000800 */
        /* <DEDUP_REMOVED lines=38> */
[C---:B--2---:R-:W-:Y:S02]  /*7d90*/  FFMA.FTZ R148, R2.reuse, R22, R201 ;  /* 0x0000001602947223 */ /* 0x044fe400000100c9 */
[----:B------:R-:W-:Y:S02]  /*7da0*/  IMAD.MOV.U32 R108, RZ, RZ, R17 ;  /* 0x000000ffff6c7224 */ /* 0x000fe400078e0011 */
[C---:B------:R-:W-:Y:S01]  /*7db0*/  FMUL.FTZ R17, R2.reuse, R109 ;  /* 0x0000006d02117220 */ /* 0x040fe20000410000 */
[----:B------:R-:W-:Y:S01]  /*7dc0*/  MOV R109, R20 ;  /* 0x00000014006d7202 */ /* 0x000fe20000000f00 */
[C---:B------:R-:W-:Y:S02]  /*7dd0*/  FMUL.FTZ R20, R2.reuse, R112 ;  /* 0x0000007002147220 */ /* 0x040fe40000410000 */
[----:B------:R-:W-:Y:S02]  /*7de0*/  IMAD.MOV.U32 R112, RZ, RZ, R21 ;  /* 0x000000ffff707224 */ /* 0x000fe400078e0015 */
[----:B------:R-:W-:Y:S02]  /*7df0*/  FMUL.FTZ R21, R2, R113 ;  /* 0x0000007102157220 */ /* 0x000fe40000410000 */
[----:B------:R-:W-:Y:S01]  /*7e00*/  FFMA.FTZ R2, R215, c[0x0][0x2d0], -R200 ;  /* 0x0000b400d7027a23 */ /* 0x000fe200000108c8 */
[----:B------:R-:W2:Y:S01]  /*7e10*/  MUFU.EX2 R113, R3 ;  /* 0x0000000300717308 */ /* 0x000ea20000000800 */
[----:B------:R-:W-:Y:S02]  /*7e20*/  IMAD.MOV.U32 R120, RZ, RZ, R18 ;  /* 0x000000ffff787224 */ /* 0x000fe400078e0012 */
[C---:B----4-:R-:W-:Y:S02]  /*7e30*/  FMUL.FTZ R18, R0.reuse, R110 ;  /* 0x0000006e00127220 */ /* 0x050fe40000410000 */
[C---:B------:R-:W-:Y:S01]  /*7e40*/  FMUL.FTZ R15, R0.reuse, R107 ;  /* 0x0000006b000f7220 */ /* 0x040fe20000410000 */
[----:B------:R-:W-:Y:S01]  /*7e50*/  MOV R140, R120 ;  /* 0x00000078008c7202 */ /* 0x000fe20000000f00 */
[----:B------:R-:W-:Y:S02]  /*7e60*/  IMAD.MOV.U32 R100, RZ, RZ, R30 ;  /* 0x000000ffff647224 */ /* 0x000fe400078e001e */
[----:B------:R-:W-:Y:S01]  /*7e70*/  IMAD.MOV.U32 R149, RZ, RZ, R14 ;  /* 0x000000ffff957224 */ /* 0x000fe200078e000e */
[----:B------:R4:W-:Y:S01]  /*7e80*/  MUFU.EX2 R110, R2 ;  /* 0x00000002006e7308 */ /* 0x0009e20000000800 */
[C---:B------:R-:W-:Y:S02]  /*7e90*/  FMUL.FTZ R14, R0.reuse, R106 ;  /* 0x0000006a000e7220 */ /* 0x040fe40000410000 */
[C---:B------:R-:W-:Y:S01]  /*7ea0*/  FMUL.FTZ R6, R0.reuse, R150 ;  /* 0x0000009600067220 */ /* 0x040fe20000410000 */
[----:B------:R-:W-:Y:S01]  /*7eb0*/  MOV R150, R109 ;  /* 0x0000006d00967202 */ /* 0x000fe20000000f00 */
[C---:B------:R-:W-:Y:S02]  /*7ec0*/  FMUL.FTZ R7, R0.reuse, R151 ;  /* 0x0000009700077220 */ /* 0x040fe40000410000 */
[C---:B------:R-:W-:Y:S02]  /*7ed0*/  FMUL.FTZ R10, R0.reuse, R102 ;  /* 0x00000066000a7220 */ /* 0x040fe40000410000 */
[C---:B------:R-:W-:Y:S02]  /*7ee0*/  FMUL.FTZ R11, R0.reuse, R103 ;  /* 0x00000067000b7220 */ /* 0x040fe40000410000 */
[C---:B------:R-:W-:Y:S02]  /*7ef0*/  FMUL.FTZ R19, R0.reuse, R111 ;  /* 0x0000006f00137220 */ /* 0x040fe40000410000 */
[C---:B------:R-:W-:Y:S01]  /*7f00*/  FMUL.FTZ R22, R0.reuse, R114 ;  /* 0x0000007200167220 */ /* 0x040fe20000410000 */
        /* <DEDUP_REMOVED lines=44> */
[----:B----4-:R-:W-:Y:S02]  /*81d0*/  FFMA.FTZ R2, R216, c[0x0][0x2d0], -R200 ;  /* 0x0000b400d8027a23 */ /* 0x010fe400000108c8 */
[----:B------:R-:W-:Y:S01]  /*81e0*/  IMAD.MOV.U32 R143, RZ, RZ, R100 ;  /* 0x000000ffff8f7224 */ /* 0x000fe200078e0064 */
[----:B------:R-:W-:Y:S01]  /*81f0*/  F2FP.PACK_AB R100, R202, R201 ;  /* 0x000000c9ca64723e */ /* 0x000fe200000000ff */
[--C-:B------:R-:W-:Y:S02]  /*8200*/  FFMA.FTZ R109, R218, c[0x0][0x2d0], -R147.reuse ;  /* 0x0000b400da6d7a23 */ /* 0x100fe40000010893 */
[----:B------:R-:W-:Y:S02]  /*8210*/  IMAD.MOV.U32 R151, RZ, RZ, R108 ;  /* 0x000000ffff977224 */ /* 0x000fe400078e006c */
[--C-:B------:R-:W-:Y:S02]  /*8220*/  FFMA.FTZ R108, R219, c[0x0][0x2d0], -R147.reuse ;  /* 0x0000b400db6c7a23 */ /* 0x100fe40000010893 */
[----:B------:R-:W-:Y:S02]  /*8230*/  IMAD.MOV.U32 R137, RZ, RZ, R112 ;  /* 0x000000ffff897224 */ /* 0x000fe400078e0070 */
[----:B------:R-:W-:Y:S01]  /*8240*/  MUFU.EX2 R112, R109 ;  /* 0x0000006d00707308 */ /* 0x000fe20000000800 */
[----:B------:R-:W-:Y:S02]  /*8250*/  FADD.FTZ R148, R202, R148 ;  /* 0x00000094ca947221 */ /* 0x000fe40000010000 */
[--C-:B------:R-:W-:Y:S02]  /*8260*/  FFMA.FTZ R135, R231, c[0x0][0x2d0], -R147.reuse ;  /* 0x0000b400e7877a23 */ /* 0x100fe40000010893 */
[----:B------:R-:W-:Y:S02]  /*8270*/  FADD.FTZ R148, R203, R148 ;  /* 0x00000094cb947221 */ /* 0x000fe40000010000 */
[--C-:B------:R-:W-:Y:S02]  /*8280*/  FFMA.FTZ R114, R245, c[0x0][0x2d0], -R147.reuse ;  /* 0x0000b400f5727a23 */ /* 0x100fe40000010893 */
[----:B------:R-:W-:Y:S01]  /*8290*/  FFMA.FTZ R115, R243, c[0x0][0x2d0], -R147 ;  /* 0x0000b400f3737a23 */ /* 0x000fe20000010893 */
[----:B------:R2:W-:Y:S01]  /*82a0*/  MUFU.EX2 R122, R108 ;  /* 0x0000006c007a7308 */ /* 0x0005e20000000800 */
[----:B------:R-:W-:Y:S01]  /*82b0*/  IMAD.MOV.U32 R141, RZ, RZ, R121 ;  /* 0x000000ffff8d7224 */ /* 0x000fe200078e0079 */
[----:B------:R-:W-:Y:S01]  /*82c0*/  MOV R121, R116 ;  /* 0x0000007400797202 */ /* 0x000fe20000000f00 */
[--C-:B------:R-:W-:Y:S02]  /*82d0*/  FFMA.FTZ R116, R242, c[0x0][0x2d0], -R147.reuse ;  /* 0x0000b400f2747a23 */ /* 0x100fe40000010893 */
[----:B------:R-:W4:Y:S01]  /*82e0*/  LDL.64 R242, [R1+0x40] ;  /* 0x0000400001f27983 */ /* 0x000f220000100a00 */
[----:B------:R-:W-:Y:S02]  /*82f0*/  FFMA.FTZ R134, R236, c[0x0][0x2d0], -R147 ;  /* 0x0000b400ec867a23 */ /* 0x000fe40000010893 */
[----:B------:R-:W-:Y:S02]  /*8300*/  IMAD.MOV.U32 R245, RZ, RZ, R141 ;  /* 0x000000fffff57224 */ /* 0x000fe400078e008d */
[--C-:B------:R-:W-:Y:S01]  /*8310*/  FFMA.FTZ R136, R230, c[0x0][0x2d0], -R147.reuse ;  /* 0x0000b400e6887a23 */ /* 0x100fe20000010893 */
[----:B------:R5:W-:Y:S01]  /*8320*/  MUFU.EX2 R236, R116 ;  /* 0x0000007400ec7308 */ /* 0x000be20000000800 */
[--C-:B------:R-:W-:Y:S02]  /*8330*/  FFMA.FTZ R218, R228, c[0x0][0x2d0], -R147.reuse ;  /* 0x0000b400e4da7a23 */ /* 0x100fe40000010893 */
[--C-:B------:R-:W-:Y:S02]  /*8340*/  FFMA.FTZ R216, R229, c[0x0][0x2d0], -R147.reuse ;  /* 0x0000b400e5d87a23 */ /* 0x100fe40000010893 */
[--C-:B------:R-:W-:Y:S05]  /*8350*/  FFMA.FTZ R219, R249, c[0x0][0x2d0], -R200.reuse ;  /* 0x0000b400f9db7a23 */ /* 0x100fea00000108c8 */
[----:B------:R-:W-:Y:S01]  /*8360*/  MUFU.EX2 R228, R134 ;  /* 0x0000008600e47308 */ /* 0x000fe20000000800 */
[--C-:B--2---:R-:W-:Y:S09]  /*8370*/  FFMA.FTZ R108, R232, c[0x0][0x2d0], -R147.reuse ;  /* 0x0000b400e86c7a23 */ /* 0x104ff20000010893 */
[----:B------:R2:W-:Y:S01]  /*8380*/  MUFU.EX2 R123, R108 ;  /* 0x0000006c007b7308 */ /* 0x0005e20000000800 */
[----:B-----5:R-:W-:Y:S09]  /*8390*/  FFMA.FTZ R116, R150, c[0x0][0x2d0], -R200 ;  /* 0x0000b40096747a23 */ /* 0x020ff200000108c8 */
[----:B------:R-:W-:Y:S10]  /*83a0*/  MUFU.EX2 R230, R135 ;  /* 0x0000008700e67308 */ /* 0x000ff40000000800 */
[----:B------:R-:W-:Y:S01]  /*83b0*/  MUFU.EX2 R229, R136 ;  /* 0x0000008800e57308 */ /* 0x000fe20000000800 */
[--C-:B--2---:R-:W-:Y:S02]  /*83c0*/  FFMA.FTZ R108, R233, c[0x0][0x2d0], -R147.reuse ;  /* 0x0000b400e96c7a23 */ /* 0x104fe40000010893 */
[----:B---3--:R-:W-:Y:S01]  /*83d0*/  FFMA.FTZ R111, R0, R117, R146 ;  /* 0x00000075006f7223 */ /* 0x008fe20000010092 */
[-C--:B------:R-:W-:Y:S06]  /*83e0*/  IADD3 R0, R210, R205.reuse, RZ ;  /* 0x000000cdd2007210 */ /* 0x080fec0007ffe0ff */
[----:B------:R-:W2:Y:S01]  /*83f0*/  MUFU.EX2 R117, R2 ;  /* 0x0000000200757308 */ /* 0x000ea20000000800 */
[----:B------:R-:W3:Y:S01]  /*8400*/  LDSM.16.MT88.4 R104, [R0] ;  /* 0x000000000068783b */ /* 0x000ee20000004200 */
[----:B------:R-:W-:Y:S08]  /*8410*/  IMAD.IADD R3, R207, 0x1, R0 ;  /* 0x00000001cf037824 */ /* 0x000ff000078e0200 */
[----:B------:R5:W-:Y:S10]  /*8420*/  MUFU.EX2 R130, R108 ;  /* 0x0000006c00827308 */ /* 0x000bf40000000800 */
[----:B------:R-:W-:Y:S01]  /*8430*/  MUFU.EX2 R216, R216 ;  /* 0x000000d800d87308 */ /* 0x000fe20000000800 */
[----:B--2---:R-:W-:Y:S02]  /*8440*/  F2FP.PACK_AB R103, R117, R110 ;  /* 0x0000006e7567723e */ /* 0x004fe400000000ff */
[----:B------:R-:W-:Y:S01]  /*8450*/  IADD3 R2, R211, R205, RZ ;  /* 0x000000cdd3027210 */ /* 0x000fe20007ffe0ff */
[----:B------:R-:W-:Y:S06]  /*8460*/  FFMA.FTZ R205, R248, c[0x0][0x2d0], -R200 ;  /* 0x0000b400f8cd7a23 */ /* 0x000fec00000108c8 */
[----:B------:R-:W-:Y:S01]  /*8470*/  MUFU.EX2 R218, R218 ;  /* 0x000000da00da7308 */ /* 0x000fe20000000800 */
[----:B------:R-:W-:Y:S02]  /*8480*/  IMAD.IADD R146, R207, 0x1, R2 ;  /* 0x00000001cf927824 */ /* 0x000fe400078e0202 */
[--C-:B-----5:R-:W-:Y:S07]  /*8490*/  FFMA.FTZ R108, R234, c[0x0][0x2d0], -R200.reuse ;  /* 0x0000b400ea6c7a23 */ /* 0x120fee00000108c8 */
[----:B------:R2:W-:Y:S01]  /*84a0*/  MUFU.EX2 R129, R108 ;  /* 0x0000006c00817308 */ /* 0x0005e20000000800 */
[C---:B---3--:R-:W-:Y:S09]  /*84b0*/  HMMA.16816.F32 R4, R100.reuse, R104, R4 ;  /* 0x000000686404723c */ /* 0x048ff20000001804 */
[----:B------:R-:W-:Y:S01]  /*84c0*/  MUFU.EX2 R219, R219 ;  /* 0x000000db00db7308 */ /* 0x000fe20000000800 */
[C---:B------:R-:W-:Y:S01]  /*84d0*/  HMMA.16816.F32 R8, R100.reuse, R106, R8 ;  /* 0x0000006a6408723c */ /* 0x040fe20000001808 */
[----:B------:R-:W3:Y:S08]  /*84e0*/  LDSM.16.MT88.4 R104, [R3] ;  /* 0x000000000368783b */ /* 0x000ef00000004200 */
[----:B------:R-:W-:Y:S03]  /*84f0*/  MUFU.EX2 R205, R205 ;  /* 0x000000cd00cd7308 */ /* 0x000fe60000000800 */
[--C-:B--2---:R-:W-:Y:S07]  /*8500*/  FFMA.FTZ R108, R235, c[0x0][0x2d0], -R200.reuse ;  /* 0x0000b400eb6c7a23 */ /* 0x104fee00000108c8 */
[----:B------:R2:W-:Y:S01]  /*8510*/  MUFU.EX2 R131, R108 ;  /* 0x0000006c00837308 */ /* 0x0005e20000000800 */
[C---:B---3--:R-:W-:Y:S03]  /*8520*/  HMMA.16816.F32 R12, R100.reuse, R104, R12 ;  /* 0x00000068640c723c */ /* 0x048fe6000000180c */
[--C-:B--2---:R-:W-:Y:S06]  /*8530*/  FFMA.FTZ R108, R237, c[0x0][0x2d0], -R147.reuse ;  /* 0x0000b400ed6c7a23 */ /* 0x104fec0000010893 */
[----:B------:R-:W-:Y:S01]  /*8540*/  MUFU.EX2 R237, R115 ;  /* 0x0000007300ed7308 */ /* 0x000fe20000000800 */
[C---:B------:R-:W-:Y:S01]  /*8550*/  HMMA.16816.F32 R16, R100.reuse, R106, R16 ;  /* 0x0000006a6410723c */ /* 0x040fe20000001810 */
[----:B------:R-:W2:Y:S08]  /*8560*/  LDSM.16.MT88.4 R104, [R2] ;  /* 0x000000000268783b */ /* 0x000eb00000004200 */
[----:B------:R3:W-:Y:S03]  /*8570*/  MUFU.EX2 R132, R108 ;  /* 0x0000006c00847308 */ /* 0x0007e60000000800 */
[--C-:B---3--:R-:W-:Y:S01]  /*8580*/  FFMA.FTZ R108, R240, c[0x0][0x2d0], -R147.reuse ;  /* 0x0000b400f06c7a23 */ /* 0x108fe20000010893 */
[----:B------:R-:W-:Y:S06]  /*8590*/  MOV R240, R137 ;  /* 0x0000008900f07202 */ /* 0x000fec0000000f00 */
[----:B------:R-:W-:Y:S01]  /*85a0*/  MUFU.EX2 R133, R108 ;  /* 0x0000006c00857308 */ /* 0x000fe20000000800 */
[C---:B--2---:R-:W-:Y:S08]  /*85b0*/  HMMA.16816.F32 R20, R100.reuse, R104, R20 ;  /* 0x000000686414723c */ /* 0x044ff00000001814 */
[C---:B------:R-:W-:Y:S01]  /*85c0*/  HMMA.16816.F32 R24, R100.reuse, R106, R24 ;  /* 0x0000006a6418723c */ /* 0x040fe20000001818 */
[----:B------:R-:W2:Y:S07]  /*85d0*/  LDSM.16.MT88.4 R104, [R146] ;  /* 0x000000009268783b */ /* 0x000eae0000004200 */
[C---:B--2---:R-:W-:Y:S08]  /*85e0*/  HMMA.16816.F32 R28, R100.reuse, R104, R28 ;  /* 0x00000068641c723c */ /* 0x044ff0000000181c */
[C---:B------:R-:W-:Y:S01]  /*85f0*/  HMMA.16816.F32 R32, R100.reuse, R106, R32 ;  /* 0x0000006a6420723c */ /* 0x040fe20000001820 */
[----:B------:R-:W2:Y:S07]  /*8600*/  LDSM.16.MT88.4 R104, [R0+0x3000] ;  /* 0x003000000068783b */ /* 0x000eae0000004200 */
        /* <DEDUP_REMOVED lines=21> */
[C---:B--2---:R-:W-:Y:S07]  /*8760*/  HMMA.16816.F32 R92, R100.reuse, R104, R92 ;  /* 0x00000068645c723c */ /* 0x044fee000000185c */
[--C-:B------:R-:W-:Y:S01]  /*8770*/  FFMA.FTZ R104, R220, c[0x0][0x2d0], -R200.reuse ;  /* 0x0000b400dc687a23 */ /* 0x100fe200000108c8 */
[----:B------:R-:W-:Y:S03]  /*8780*/  HMMA.16816.F32 R96, R100, R106, R96 ;  /* 0x0000006a6460723c */ /* 0x000fe60000001860 */
[----:B------:R2:W-:Y:S01]  /*8790*/  MUFU.EX2 R119, R104 ;  /* 0x0000006800777308 */ /* 0x0005e20000000800 */
[----:B------:R-:W-:Y:S03]  /*87a0*/  FFMA.FTZ R220, R227, c[0x0][0x2d0], -R147 ;  /* 0x0000b400e3dc7a23 */ /* 0x000fe60000010893 */
[--C-:B------:R-:W-:Y:S06]  /*87b0*/  FFMA.FTZ R100, R225, c[0x0][0x2d0], -R200.reuse ;  /* 0x0000b400e1647a23 */ /* 0x100fec00000108c8 */
[----:B------:R3:W-:Y:S10]  /*87c0*/  MUFU.EX2 R126, R100 ;  /* 0x00000064007e7308 */ /* 0x0007f40000000800 */
[----:B------:R-:W-:Y:S01]  /*87d0*/  MUFU.EX2 R227, R116 ;  /* 0x0000007400e37308 */ /* 0x000fe20000000800 */
[--C-:B--2---:R-:W-:Y:S09]  /*87e0*/  FFMA.FTZ R104, R221, c[0x0][0x2d0], -R200.reuse ;  /* 0x0000b400dd687a23 */ /* 0x104ff200000108c8 */
[----:B------:R2:W5:Y:S01]  /*87f0*/  MUFU.EX2 R120, R104 ;  /* 0x0000006800787308 */ /* 0x0005620000000800 */
[----:B---3--:R-:W-:Y:S02]  /*8800*/  FADD.FTZ R100, R217, R111 ;  /* 0x0000006fd9647221 */ /* 0x008fe40000010000 */
[----:B------:R-:W-:Y:S02]  /*8810*/  FFMA.FTZ R217, R250, c[0x0][0x2d0], -R200 ;  /* 0x0000b400fad97a23 */ /* 0x000fe400000108c8 */
[----:B------:R-:W-:Y:S01]  /*8820*/  FADD.FTZ R118, R110, R100 ;  /* 0x000000646e767221 */ /* 0x000fe20000010000 */
[----:B------:R-:W-:Y:S01]  /*8830*/  F2FP.PACK_AB R100, R122, R112 ;  /* 0x000000707a64723e */ /* 0x000fe200000000ff */
[----:B------:R-:W-:Y:S03]  /*8840*/  LDSM.16.MT88.4 R108, [R3+0x1000] ;  /* 0x00100000036c783b */ /* 0x000fe60000004200 */
[----:B------:R-:W-:Y:S01]  /*8850*/  MUFU.EX2 R220, R220 ;  /* 0x000000dc00dc7308 */ /* 0x000fe20000000800 */
[----:B------:R-:W-:Y:S09]  /*8860*/  FADD.FTZ R117, R117, R118 ;  /* 0x0000007675757221 */ /* 0x000ff20000010000 */
[----:B------:R-:W3:Y:S01]  /*8870*/  MUFU.EX2 R217, R217 ;  /* 0x000000d900d97308 */ /* 0x000ee20000000800 */
[--C-:B--2---:R-:W-:Y:S01]  /*8880*/  FFMA.FTZ R104, R224, c[0x0][0x2d0], -R147.reuse ;  /* 0x0000b400e0687a23 */ /* 0x104fe20000010893 */
[----:B-----5:R-:W-:Y:S08]  /*8890*/  F2FP.PACK_AB R101, R120, R119 ;  /* 0x000000777865723e */ /* 0x020ff000000000ff */
[----:B------:R2:W-:Y:S01]  /*88a0*/  MUFU.EX2 R124, R104 ;  /* 0x00000068007c7308 */ /* 0x0005e20000000800 */
[----:B---3--:R-:W-:Y:S01]  /*88b0*/  F2FP.PACK_AB R201, R219, R217 ;  /* 0x000000d9dbc9723e */ /* 0x008fe200000000ff */
[--C-:B--2---:R-:W-:Y:S02]  /*88c0*/  FFMA.FTZ R104, R223, c[0x0][0x2d0], -R147.reuse ;  /* 0x0000b400df687a23 */ /* 0x104fe40000010893 */
[----:B------:R-:W-:Y:S06]  /*88d0*/  FFMA.FTZ R223, R239, c[0x0][0x2d0], -R147 ;  /* 0x0000b400efdf7a23 */ /* 0x000fec0000010893 */
[----:B------:R2:W3:Y:S01]  /*88e0*/  MUFU.EX2 R128, R104 ;  /* 0x0000006800807308 */ /* 0x0004e20000000800 */
[----:B------:R-:W5:Y:S09]  /*88f0*/  LDL R239, [R1+0x28] ;  /* 0x0000280001ef7983 */ /* 0x000f720000100800 */
[----:B------:R-:W-:Y:S01]  /*8900*/  MUFU.EX2 R223, R223 ;  /* 0x000000df00df7308 */ /* 0x000fe20000000800 */
[--C-:B--2---:R-:W-:Y:S01]  /*8910*/  FFMA.FTZ R104, R222, c[0x0][0x2d0], -R200.reuse ;  /* 0x0000b400de687a23 */ /* 0x104fe200000108c8 */
[----:B---3--:R-:W-:Y:S08]  /*8920*/  F2FP.PACK_AB R102, R128, R124 ;  /* 0x0000007c8066723e */ /* 0x008ff000000000ff */
[----:B------:R-:W-:Y:S10]  /*8930*/  MUFU.EX2 R222, R114 ;  /* 0x0000007200de7308 */ /* 0x000ff40000000800 */
[----:B------:R2:W3:Y:S02]  /*8940*/  MUFU.EX2 R125, R104 ;  /* 0x00000068007d7308 */ /* 0x0004e40000000800 */
[----:B--2---:R-:W2:Y:S01]  /*8950*/  LDSM.16.MT88.4 R104, [R0+0x800] ;  /* 0x000800000068783b */ /* 0x004ea20000004200 */
[----:B---3--:R-:W-:Y:S07]  /*8960*/  F2FP.PACK_AB R103, R126, R125 ;  /* 0x0000007d7e67723e */ /* 0x008fee00000000ff */
        /* <DEDUP_REMOVED lines=37> */
[----:B------:R-:W-:Y:S02]  /*8bc0*/  IMAD.MOV.U32 R241, RZ, RZ, R121 ;  /* 0x000000fffff17224 */ /* 0x000fe400078e0079 */
[--C-:B------:R-:W-:Y:S01]  /*8bd0*/  FFMA.FTZ R121, R251, c[0x0][0x2d0], -R200.reuse ;  /* 0x0000b400fb797a23 */ /* 0x100fe200000108c8 */
[----:B------:R-:W-:Y:S01]  /*8be0*/  F2FP.PACK_AB R102, R133, R132 ;  /* 0x000000848566723e */ /* 0x000fe200000000ff */
[----:B------:R-:W-:Y:S01]  /*8bf0*/  FFMA.FTZ R101, R246, c[0x0][0x2d0], -R200 ;  /* 0x0000b400f6657a23 */ /* 0x000fe200000108c8 */
[----:B------:R-:W-:Y:S03]  /*8c00*/  @P6 ISETP.GE.AND P1, PT, R241, c[0x0][0x1d4], PT ;  /* 0x00007500f1006a0c */ /* 0x000fe60003f26270 */
[----:B------:R-:W-:Y:S01]  /*8c10*/  FADD.FTZ R100, R113, R148 ;  /* 0x0000009471647221 */ /* 0x000fe20000010000 */
[----:B------:R-:W3:Y:S01]  /*8c20*/  MUFU.EX2 R221, R101 ;  /* 0x0000006500dd7308 */ /* 0x000ee20000000800 */
[--C-:B------:R-:W-:Y:S01]  /*8c30*/  FFMA.FTZ R113, R244, c[0x0][0x2d0], -R147.reuse ;  /* 0x0000b400f4717a23 */ /* 0x100fe20000010893 */
[----:B------:R-:W-:Y:S01]  /*8c40*/  MOV R244, R140 ;  /* 0x0000008c00f47202 */ /* 0x000fe20000000f00 */
[----:B------:R-:W-:Y:S01]  /*8c50*/  FADD.FTZ R118, R112, R100 ;  /* 0x0000006470767221 */ /* 0x000fe20000010000 */
[----:B------:R-:W-:Y:S01]  /*8c60*/  F2FP.PACK_AB R100, R130, R123 ;  /* 0x0000007b8264723e */ /* 0x000fe200000000ff */
[----:B------:R-:W-:Y:S01]  /*8c70*/  FFMA.FTZ R147, R226, c[0x0][0x2d0], -R147 ;  /* 0x0000b400e2937a23 */ /* 0x000fe20000010893 */
[----:B------:R-:W-:Y:S01]  /*8c80*/  @P6 ISETP.GE.AND P3, PT, R244, c[0x0][0x1d4], PT ;  /* 0x00007500f4006a0c */ /* 0x000fe20003f66270 */
[----:B------:R-:W-:Y:S01]  /*8c90*/  FADD.FTZ R118, R122, R118 ;  /* 0x000000767a767221 */ /* 0x000fe20000010000 */
[----:B------:R-:W-:Y:S02]  /*8ca0*/  MOV R246, R149 ;  /* 0x0000009500f67202 */ /* 0x000fe40000000f00 */
[----:B------:R1:W-:Y:S01]  /*8cb0*/  MUFU.EX2 R235, R113 ;  /* 0x0000007100eb7308 */ /* 0x0003e20000000800 */
[----:B------:R-:W-:Y:S01]  /*8cc0*/  FADD.FTZ R116, R124, R118 ;  /* 0x000000767c747221 */ /* 0x000fe20000010000 */
[----:B------:R-:W-:Y:S01]  /*8cd0*/  ISETP.GE.AND P4, PT, R246, 0x1, PT ;  /* 0x00000001f600780c */ /* 0x000fe20003f86270 */
[----:B--2---:R-:W2:Y:S07]  /*8ce0*/  LDSM.16.MT88.4 R104, [R0+0x1000] ;  /* 0x001000000068783b */ /* 0x004eae0000004200 */
[----:B------:R4:W-:Y:S01]  /*8cf0*/  MUFU.EX2 R224, R121 ;  /* 0x0000007900e07308 */ /* 0x0009e20000000800 */
[----:B---3--:R-:W-:Y:S02]  /*8d00*/  F2FP.PACK_AB R103, R221, R127 ;  /* 0x0000007fdd67723e */ /* 0x008fe400000000ff */
[----:B------:R-:W-:Y:S07]  /*8d10*/  F2FP.PACK_AB R101, R131, R129 ;  /* 0x000000818365723e */ /* 0x000fee00000000ff */
[----:B------:R-:W3:Y:S01]  /*8d20*/  MUFU.EX2 R215, R147 ;  /* 0x0000009300d77308 */ /* 0x000ee20000000800 */
[----:B-1----:R-:W-:Y:S01]  /*8d30*/  LDSM.16.MT88.4 R112, [R2+0x1800] ;  /* 0x001800000270783b */ /* 0x002fe20000004200 */
[----:B----4-:R-:W-:Y:S01]  /*8d40*/  FADD.FTZ R121, R128, R116 ;  /* 0x0000007480797221 */ /* 0x010fe20000010000 */
[C---:B--2---:R-:W-:Y:S03]  /*8d50*/  HMMA.16816.F32 R4, R100.reuse, R104, R4 ;  /* 0x000000686404723c */ /* 0x044fe60000001804 */
[----:B---3--:R-:W-:Y:S05]  /*8d60*/  F2FP.PACK_AB R202, R215, R220 ;  /* 0x000000dcd7ca723e */ /* 0x008fea00000000ff */
        /* <DEDUP_REMOVED lines=51> */
[----:B------:R-:W-:Y:S02]  /*90a0*/  FFMA.FTZ R104, R139, c[0x0][0x2d0], -R200 ;  /* 0x0000b4008b687a23 */ /* 0x000fe400000108c8 */
[----:B------:R-:W-:Y:S02]  /*90b0*/  FADD.FTZ R122, R126, R120 ;  /* 0x000000787e7a7221 */ /* 0x000fe40000010000 */
[----:B------:R-:W-:Y:S02]  /*90c0*/  FFMA.FTZ R200, R247, c[0x0][0x2d0], -R200 ;  /* 0x0000b400f7c87a23 */ /* 0x000fe400000108c8 */
[----:B------:R1:W3:Y:S01]  /*90d0*/  MUFU.EX2 R233, R104 ;  /* 0x0000006800e97308 */ /* 0x0002e20000000800 */
[----:B------:R-:W-:Y:S02]  /*90e0*/  FADD.FTZ R120, R123, R121 ;  /* 0x000000797b787221 */ /* 0x000fe40000010000 */
[----:B------:R-:W-:Y:S02]  /*90f0*/  FADD.FTZ R121, R129, R122 ;  /* 0x0000007a81797221 */ /* 0x000fe40000010000 */
[----:B------:R-:W-:Y:S02]  /*9100*/  FADD.FTZ R120, R130, R120 ;  /* 0x0000007882787221 */ /* 0x000fe40000010000 */
[----:B------:R-:W-:Y:S02]  /*9110*/  FADD.FTZ R121, R131, R121 ;  /* 0x0000007983797221 */ /* 0x000fe40000010000 */
[----:B------:R-:W-:Y:S01]  /*9120*/  FADD.FTZ R120, R132, R120 ;  /* 0x0000007884787221 */ /* 0x000fe20000010000 */
        /* <DEDUP_REMOVED lines=80> */
[C---:B----4-:R-:W-:Y:S07]  /*9630*/  HMMA.16816.F32 R92, R100.reuse, R112, R92 ;  /* 0x00000070645c723c */ /* 0x050fee000000185c */
[----:B------:R-:W-:Y:S01]  /*9640*/  FADD.FTZ R113, R127, R121 ;  /* 0x000000797f717221 */ /* 0x000fe20000010000 */
[----:B------:R-:W-:Y:S01]  /*9650*/  HMMA.16816.F32 R96, R100, R114, R96 ;  /* 0x000000726460723c */ /* 0x000fe20000001860 */
[----:B------:R-:W4:Y:S03]  /*9660*/  LDSM.16.MT88.4 R124, [R146+0x2800] ;  /* 0x00280000927c783b */ /* 0x000f260000004200 */
[----:B------:R-:W-:Y:S02]  /*9670*/  FADD.FTZ R112, R133, R120 ;  /* 0x0000007885707221 */ /* 0x000fe40000010000 */
[----:B------:R-:W-:Y:S02]  /*9680*/  FADD.FTZ R221, R221, R113 ;  /* 0x00000071dddd7221 */ /* 0x000fe40000010000 */
[C---:B-1----:R-:W-:Y:S01]  /*9690*/  HMMA.16816.F32 R148, R200.reuse, R104, R4 ;  /* 0x00000068c894723c */ /* 0x042fe20000001804 */
[----:B------:R-:W1:Y:S04]  /*96a0*/  LDSM.16.MT88.4 R132, [R0+0x5800] ;  /* 0x005800000084783b */ /* 0x000e680000004200 */
[----:B------:R-:W-:Y:S03]  /*96b0*/  FADD.FTZ R222, R222, R112 ;  /* 0x00000070dede7221 */ /* 0x000fe60000010000 */
[C---:B------:R-:W-:Y:S01]  /*96c0*/  HMMA.16816.F32 R100, R200.reuse, R106, R8 ;  /* 0x0000006ac864723c */ /* 0x040fe20000001808 */
[----:B------:R-:W1:Y:S07]  /*96d0*/  LDSM.16.MT88.4 R4, [R2+0x5800] ;  /* 0x005800000204783b */ /* 0x000e6e0000004200 */
[C---:B---3--:R-:W-:Y:S01]  /*96e0*/  HMMA.16816.F32 R104, R200.reuse, R108, R12 ;  /* 0x0000006cc868723c */ /* 0x048fe2000000180c */
[----:B------:R-:W3:Y:S07]  /*96f0*/  LDSM.16.MT88.4 R8, [R146+0x5800] ;  /* 0x005800009208783b */ /* 0x000eee0000004200 */
[C---:B------:R-:W-:Y:S01]  /*9700*/  HMMA.16816.F32 R108, R200.reuse, R110, R16 ;  /* 0x0000006ec86c723c */ /* 0x040fe20000001810 */
[----:B------:R1:W2:Y:S07]  /*9710*/  LDSM.16.MT88.4 R12, [R0+0x8800] ;  /* 0x00880000000c783b */ /* 0x0002ae0000004200 */
[C---:B-----5:R-:W-:Y:S01]  /*9720*/  HMMA.16816.F32 R112, R200.reuse, R116, R20 ;  /* 0x00000074c870723c */ /* 0x060fe20000001814 */
[----:B------:R5:W2:Y:S07]  /*9730*/  LDSM.16.MT88.4 R16, [R3+0x8800] ;  /* 0x008800000310783b */ /* 0x000aae0000004200 */
[C---:B------:R-:W-:Y:S08]  /*9740*/  HMMA.16816.F32 R116, R200.reuse, R118, R24 ;  /* 0x00000076c874723c */ /* 0x040ff00000001818 */
[C---:B----4-:R-:W-:Y:S04]  /*9750*/  HMMA.16816.F32 R120, R200.reuse, R124, R28 ;  /* 0x0000007cc878723c */ /* 0x050fe8000000181c */
[----:B-1----:R-:W-:Y:S04]  /*9760*/  @P6 IADD3 R0, R238, -0x2, RZ ;  /* 0xfffffffeee006810 */ /* 0x002fe80007ffe0ff */
[C---:B------:R-:W-:Y:S04]  /*9770*/  HMMA.16816.F32 R124, R200.reuse, R126, R32 ;  /* 0x0000007ec87c723c */ /* 0x040fe80000001820 */
[----:B-----5:R-:W-:Y:S04]  /*9780*/  @P6 SHF.R.S32.HI R3, RZ, 0x1f, R0 ;  /* 0x0000001fff036819 */ /* 0x020fe80000011400 */
[C---:B------:R-:W-:Y:S04]  /*9790*/  HMMA.16816.F32 R128, R200.reuse, R132, R36 ;  /* 0x00000084c880723c */ /* 0x040fe80000001824 */
[----:B------:R-:W-:Y:S04]  /*97a0*/  @P6 IMAD R3, R3, c[0x0][0x1e0], RZ ;  /* 0x0000780003036a24 */ /* 0x000fe800078e02ff */
[C---:B------:R-:W-:Y:S08]  /*97b0*/  HMMA.16816.F32 R132, R200.reuse, R134, R40 ;  /* 0x00000086c884723c */ /* 0x040ff00000001828 */
[C---:B------:R-:W-:Y:S08]  /*97c0*/  HMMA.16816.F32 R136, R200.reuse, R140, R44 ;  /* 0x0000008cc888723c */ /* 0x040ff0000000182c */
[C---:B------:R-:W-:Y:S08]  /*97d0*/  HMMA.16816.F32 R140, R200.reuse, R142, R48 ;  /* 0x0000008ec88c723c */ /* 0x040ff00000001830 */
[C---:B------:R-:W-:Y:S08]  /*97e0*/  HMMA.16816.F32 R52, R200.reuse, R4, R52 ;  /* 0x00000004c834723c */ /* 0x040ff00000001834 */
[C---:B------:R-:W-:Y:S01]  /*97f0*/  HMMA.16816.F32 R56, R200.reuse, R6, R56 ;  /* 0x00000006c838723c */ /* 0x040fe20000001838 */
[----:B------:R1:W4:Y:S07]  /*9800*/  LDSM.16.MT88.4 R4, [R2+0x8800] ;  /* 0x008800000204783b */ /* 0x00032e0000004200 */
[C---:B---3--:R-:W-:Y:S07]  /*9810*/  HMMA.16816.F32 R60, R200.reuse, R8, R60 ;  /* 0x00000008c83c723c */ /* 0x048fee000000183c */
[C---:B------:R-:W-:Y:S01]  /*9820*/  @P6 IMAD.WIDE.U32 R8, R0.reuse, c[0x0][0x1e0], RZ ;  /* 0x0000780000086a25 */ /* 0x040fe200078e00ff */
[C---:B------:R-:W-:Y:S04]  /*9830*/  HMMA.16816.F32 R64, R200.reuse, R10, R64 ;  /* 0x0000000ac840723c */ /* 0x040fe80000001840 */
[----:B-1----:R-:W-:Y:S04]  /*9840*/  @P6 IMAD R2, R0, c[0x0][0x1e4], R3 ;  /* 0x0000790000026a24 */ /* 0x002fe800078e0203 */
[C---:B--2---:R-:W-:Y:S04]  /*9850*/  HMMA.16816.F32 R68, R200.reuse, R12, R68 ;  /* 0x0000000cc844723c */ /* 0x044fe80000001844 */
[----:B------:R-:W-:Y:S01]  /*9860*/  @P6 IMAD.IADD R0, R9, 0x1, R2 ;  /* 0x0000000109006824 */ /* 0x000fe200078e0202 */
[----:B------:R-:W-:Y:S01]  /*9870*/  @P6 MOV R2, R242 ;  /* 0x000000f200026202 */ /* 0x000fe20000000f00 */
[----:B------:R-:W-:Y:S02]  /*9880*/  @P6 IMAD.MOV.U32 R3, RZ, RZ, R252 ;  /* 0x000000ffff036224 */ /* 0x000fe400078e00fc */
[----:B------:R-:W-:Y:S01]  /*9890*/  @P6 IMAD R0, R0, 0x60, RZ ;  /* 0x0000006000006824 */ /* 0x000fe200078e02ff */
[C---:B------:R-:W-:Y:S03]  /*98a0*/  HMMA.16816.F32 R72, R200.reuse, R14, R72 ;  /* 0x0000000ec848723c */ /* 0x040fe60000001848 */
[----:B------:R-:W-:Y:S04]  /*98b0*/  @P6 IMAD.WIDE.U32 R2, R8, 0x60, R2 ;  /* 0x0000006008026825 */ /* 0x000fe800078e0002 */
[----:B------:R-:W-:Y:S01]  /*98c0*/  FADD.FTZ R13, R235, R222 ;  /* 0x000000deeb0d7221 */ /* 0x000fe20000010000 */
[C---:B------:R-:W-:Y:S01]  /*98d0*/  @P6 LEA R12, P0, R2.reuse, c[0x0][0x1c8], 0x1 ;  /* 0x00007200020c6a11 */ /* 0x040fe200078008ff */
[C---:B------:R-:W-:Y:S03]  /*98e0*/  HMMA.16816.F32 R76, R200.reuse, R16, R76 ;  /* 0x00000010c84c723c */ /* 0x040fe6000000184c */
[----:B------:R-:W-:Y:S01]  /*98f0*/  @P6 IADD3 R3, R3, R0, RZ ;  /* 0x0000000003036210 */ /* 0x000fe20007ffe0ff */
[----:B------:R-:W-:Y:S02]  /*9900*/  FADD.FTZ R0, R237, R13 ;  /* 0x0000000ded007221 */ /* 0x000fe40000010000 */
[----:B------:R-:W-:Y:S01]  /*9910*/  FADD.FTZ R9, R231, R221 ;  /* 0x000000dde7097221 */ /* 0x000fe20000010000 */
[----:B------:R-:W-:Y:S01]  /*9920*/  @P6 LEA.HI.X R13, R2, c[0x0][0x1cc], R3, 0x1, P0 ;  /* 0x00007300020d6a11 */ /* 0x000fe200000f0c03 */
[----:B------:R-:W-:Y:S01]  /*9930*/  FADD.FTZ R3, R236, R0 ;  /* 0x00000000ec037221 */ /* 0x000fe20000010000 */
[----:B------:R-:W-:Y:S01]  /*9940*/  IADD3 R0, R246, 0x1, RZ ;  /* 0x00000001f6007810 */ /* 0x000fe20007ffe0ff */
[C---:B------:R-:W-:Y:S02]  /*9950*/  HMMA.16816.F32 R80, R200.reuse, R18, R80 ;  /* 0x00000012c850723c */ /* 0x040fe40000001850 */
[----:B------:R-:W-:Y:S01]  /*9960*/  @P6 IMAD.MOV.U32 R16, RZ, RZ, c[0x0][0x1e0] ;  /* 0x00007800ff106624 */ /* 0x000fe200078e00ff */
[----:B------:R-:W-:Y:S01]  /*9970*/  SEL R0, R0, RZ, !P4 ;  /* 0x000000ff00007207 */ /* 0x000fe20006000000 */
[----:B------:R-:W-:Y:S01]  /*9980*/  FADD.FTZ R14, R234, R9 ;  /* 0x00000009ea0e7221 */ /* 0x000fe20000010000 */
[----:B------:R-:W-:Y:S01]  /*9990*/  @P6 ISETP.GE.AND P0, PT, R240, c[0x0][0x1d4], PT ;  /* 0x00007500f0006a0c */ /* 0x000fe20003f06270 */
[----:B------:R-:W1:Y:S01]  /*99a0*/  LDSM.16.MT88.4 R8, [R146+0x8800] ;  /* 0x008800009208783b */ /* 0x000e620000004200 */
[----:B------:R-:W-:Y:S01]  /*99b0*/  FADD.FTZ R15, R223, R3 ;  /* 0x00000003df0f7221 */ /* 0x000fe20000010000 */
[C---:B----4-:R-:W-:Y:S04]  /*99c0*/  HMMA.16816.F32 R84, R200.reuse, R4, R84 ;  /* 0x00000004c854723c */ /* 0x050fe80000001854 */
[----:B------:R-:W-:Y:S01]  /*99d0*/  FADD.FTZ R2, R233, R14 ;  /* 0x0000000ee9027221 */ /* 0x000fe20000010000 */
[----:B------:R-:W-:Y:S01]  /*99e0*/  @P6 MOV R14, 0x6 ;  /* 0x00000006000e6802 */ /* 0x000fe20000000f00 */
[----:B------:R2:W-:Y:S01]  /*99f0*/  STL [R1], R0 ;  /* 0x0000000001007387 */ /* 0x0005e20000100800 */
[----:B------:R-:W-:Y:S01]  /*9a00*/  FADD.FTZ R5, R228, R15 ;  /* 0x0000000fe4057221 */ /* 0x000fe20000010000 */
[C---:B------:R-:W-:Y:S02]  /*9a10*/  HMMA.16816.F32 R88, R200.reuse, R6, R88 ;  /* 0x00000006c858723c */ /* 0x040fe40000001858 */
[----:B------:R-:W3:Y:S02]  /*9a20*/  LDL R17, [R1+0x20] ;  /* 0x0000200001117983 */ /* 0x000ee40000100800 */
[C---:B------:R-:W-:Y:S01]  /*9a30*/  @P6 SHF.L.U64.HI R14, R16.reuse, R14, c[0x0][0x1e4] ;  /* 0x00007900100e6619 */ /* 0x040fe2000001020e */
[----:B------:R-:W-:Y:S01]  /*9a40*/  @P6 IMAD.SHL.U32 R16, R16, 0x40, RZ ;  /* 0x0000004010106824 */ /* 0x000fe200078e00ff */
[----:B------:R-:W-:Y:S01]  /*9a50*/  IADD3 R240, R238, -0x1, RZ ;  /* 0xffffffffeef07810 */ /* 0x000fe20007ffe0ff */
[----:B------:R-:W-:Y:S05]  /*9a60*/  FADD.FTZ R2, R232, R2 ;  /* 0x00000002e8027221 */ /* 0x000fea0000010000 */
[----:B------:R-:W-:Y:S01]  /*9a70*/  FADD.FTZ R3, R225, R2 ;  /* 0x00000002e1037221 */ /* 0x000fe20000010000 */
[----:B------:R-:W-:Y:S03]  /*9a80*/  @P6 IADD3 R2, P5, R16, R12, RZ ;  /* 0x0000000c10026210 */ /* 0x000fe60007fbe0ff */
[----:B------:R-:W-:Y:S01]  /*9a90*/  FADD.FTZ R15, R227, R3 ;  /* 0x00000003e30f7221 */ /* 0x000fe20000010000 */
[----:B------:R-:W-:Y:S02]  /*9aa0*/  @P6 IADD3.X R3, R14, R13, RZ, P5, !PT ;  /* 0x0000000d0e036210 */ /* 0x000fe40002ffe4ff */
[----:B------:R-:W-:Y:S01]  /*9ab0*/  @P6 IADD3 R4, P4, R16, R2, RZ ;  /* 0x0000000210046210 */ /* 0x000fe20007f9e0ff */
[----:B------:R-:W-:Y:S02]  /*9ac0*/  FADD.FTZ R6, R226, R15 ;  /* 0x0000000fe2067221 */ /* 0x000fe40000010000 */
[----:B--2---:R-:W-:Y:S05]  /*9ad0*/  @P6 IMAD R0, R0, 0x9000, R239 ;  /* 0x0000900000006824 */ /* 0x004fea00078e02ef */
[----:B------:R-:W-:Y:S01]  /*9ae0*/  @!PT LDS RZ, [RZ] ;  /* 0x00000000fffff984 */ /* 0x000fe20000000800 */
[----:B------:R-:W-:Y:S01]  /*9af0*/  @!PT LDS RZ, [RZ] ;  /* 0x00000000fffff984 */ /* 0x000fe20000000800 */
[----:B------:R-:W-:Y:S01]  /*9b00*/  @!PT LDS RZ, [RZ] ;  /* 0x00000000fffff984 */ /* 0x000fe20000000800 */
[----:B------:R2:W-:Y:S01]  /*9b10*/  @P6 LDGSTS.E.BYPASS.LTC128B.128 [R0], [R12.64], !P3 ;  /* 0x000000000c006fae */ /* 0x0005e2000d901d46 */
[C---:B-1----:R-:W-:Y:S07]  /*9b20*/  HMMA.16816.F32 R92, R200.reuse, R8, R92 ;  /* 0x00000008c85c723c */ /* 0x042fee000000185c */
[----:B------:R2:W-:Y:S01]  /*9b30*/  @P6 LDGSTS.E.BYPASS.LTC128B.128 [R0+0x3000], [R12.64+0x80], !P1 ;  /* 0x030000800c006fae */ /* 0x0005e2000c901d46 */
[----:B------:R-:W-:Y:S07]  /*9b40*/  HMMA.16816.F32 R96, R200, R10, R96 ;  /* 0x0000000ac860723c */ /* 0x000fee0000001860 */
[----:B------:R2:W-:Y:S08]  /*9b50*/  @P6 LDGSTS.E.BYPASS.LTC128B.128 [R0+0x6000], [R12.64+0x100], !P0 ;  /* 0x060001000c006fae */ /* 0x0005f0000c101d46 */
[----:B------:R1:W-:Y:S08]  /*9b60*/  @P6 LDGSTS.E.BYPASS.LTC128B.128 [R0+0x1000], [R2.64], !P3 ;  /* 0x0100000002006fae */ /* 0x0003f0000d901d46 */
[----:B------:R1:W-:Y:S08]  /*9b70*/  @P6 LDGSTS.E.BYPASS.LTC128B.128 [R0+0x4000], [R2.64+0x80], !P1 ;  /* 0x0400008002006fae */ /* 0x0003f0000c901d46 */
[----:B------:R1:W-:Y:S01]  /*9b80*/  @P6 LDGSTS.E.BYPASS.LTC128B.128 [R0+0x7000], [R2.64+0x100], !P0 ;  /* 0x0700010002006fae */ /* 0x0003e2000c101d46 */
[----:B--2---:R-:W-:Y:S02]  /*9b90*/  FADD.FTZ R12, R230, R5 ;  /* 0x00000005e60c7221 */ /* 0x004fe40000010000 */
[----:B------:R-:W-:Y:S05]  /*9ba0*/  @P6 IMAD.X R5, R14, 0x1, R3, P4 ;  /* 0x000000010e056824 */ /* 0x000fea00020e0603 */
[----:B------:R2:W-:Y:S08]  /*9bb0*/  @P6 LDGSTS.E.BYPASS.LTC128B.128 [R0+0x2000], [R4.64], !P3 ;  /* 0x0200000004006fae */ /* 0x0005f0000d901d46 */
[----:B------:R2:W-:Y:S01]  /*9bc0*/  @P6 LDGSTS.E.BYPASS.LTC128B.128 [R0+0x5000], [R4.64+0x80], !P1 ;  /* 0x0500008004006fae */ /* 0x0005e2000c901d46 */
[C---:B------:R-:W-:Y:S02]  /*9bd0*/  ISETP.GE.AND P1, PT, R204.reuse, 0x1, PT ;  /* 0x00000001cc00780c */ /* 0x040fe40003f26270 */
[----:B------:R-:W-:Y:S04]  /*9be0*/  IADD3 R204, R204, 0x1, RZ ;  /* 0x00000001cccc7810 */ /* 0x000fe80007ffe0ff */
[----:B------:R-:W-:Y:S01]  /*9bf0*/  SEL R204, R204, RZ, !P1 ;  /* 0x000000ffcccc7207 */ /* 0x000fe20004800000 */
[----:B------:R2:W-:Y:S01]  /*9c00*/  @P6 LDGSTS.E.BYPASS.LTC128B.128 [R0+0x8000], [R4.64+0x100], !P0 ;  /* 0x0800010004006fae */ /* 0x0005e2000c101d46 */
[----:B-1----:R-:W-:Y:S02]  /*9c10*/  FADD.FTZ R3, R229, R12 ;  /* 0x0000000ce5037221 */ /* 0x002fe40000010000 */
[----:B------:R-:W-:Y:S02]  /*9c20*/  FADD.FTZ R2, R224, R6 ;  /* 0x00000006e0027221 */ /* 0x000fe40000010000 */
[----:B------:R-:W-:Y:S01]  /*9c30*/  FADD.FTZ R3, R216, R3 ;  /* 0x00000003d8037221 */ /* 0x000fe20000010000 */
[----:B------:R-:W-:Y:S02]  /*9c40*/  MOV R216, R240 ;  /* 0x000000f000d87202 */ /* 0x000fe40000000f00 */
[----:B------:R-:W0:Y:S01]  /*9c50*/  LDGDEPBAR ;  /* 0x00000000000079af */ /* 0x000e220000000000 */
[----:B--2---:R-:W-:Y:S02]  /*9c60*/  FADD.FTZ R0, R217, R2 ;  /* 0x00000002d9007221 */ /* 0x004fe40000010000 */
        /* <DEDUP_REMOVED lines=10> */
[----:B---3--:R-:W-:Y:S01]  /*9d10*/  ISETP.GT.AND P0, PT, R238, R17, PT ;  /* 0x00000011ee00720c */ /* 0x008fe20003f04270 */
[----:B------:R-:W-:Y:S11]  /*9d20*/  IMAD.MOV.U32 R238, RZ, RZ, R240 ;  /* 0x000000ffffee7224 */ /* 0x000ff600078e00f0 */
[----:B------:R-:W-:Y:S01]  /*9d30*/  @!UPT UIADD3 URZ, URZ, URZ, URZ ;  /* 0x0000003f3f3ff290 */ /* 0x000fe2000fffe03f */
[----:B--2---:R-:W-:-:S05]  /*9d40*/  @P0 BRA `(.L_x_2373) ;  /* 0xffffbfc000000947 */ /* 0x004fca000383ffff */
.L_x_2372:
[----:B------:R-:W-:-:S13]  /*9d50*/  ISETP.GE.AND P0, PT, R216, RZ, PT ;  /* 0x000000ffd800720c */ /* 0x000fda0003f06270 */
[----:B------:R-:W-:Y:S05]  /*9d60*/  @!P0 BRA `(.L_x_2374) ;  /* 0x0000375000008947 */ /* 0x000fea0003800000 */
[----:B-1----:R-:W-:Y:S02]  /*9d70*/  MOV R3, R144 ;  /* 0x0000009000037202 */ /* 0x002fe40000000f00 */
[----:B------:R-:W-:Y:S02]  /*9d80*/  MOV R0, R145 ;  /* 0x0000009100007202 */ /* 0x000fe40000000f00 */
.L_x_2375:
[----:B------:R-:W-:Y:S04]  /*9d90*/  DEPBAR.LE SB0, 0x2 ;  /* 0x000080800000791a */ /* 0x000fe80000000000 */
[----:B------:R-:W-:Y:S01]  /*9da0*/  WARPSYNC 0xffffffff ;  /* 0xffffffff00007948 */ /* 0x000fe20003800000 */
[----:B------:R-:W-:Y:S01]  /*9db0*/  BAR.SYNC.DEFER_BLOCKING 0x0 ;  /* 0x0000000000007b1d */ /* 0x000fe20000010000 */
[----:B------:R-:W-:Y:S01]  /*9dc0*/  IMAD R205, R204, 0x9000, RZ ;  /* 0x00009000cccd7824 */ /* 0x000fe200078e02ff */
[C---:B------:R-:W-:Y:S02]  /*9dd0*/  ISETP.NE.AND P4, PT, R216.reuse, RZ, PT ;  /* 0x000000ffd800720c */ /* 0x040fe40003f85270 */
[C---:B------:R-:W-:Y:S02]  /*9de0*/  IADD3 R233, R216.reuse, -0x1, RZ ;  /* 0xffffffffd8e97810 */ /* 0x040fe40007ffe0ff */
        /* <DEDUP_REMOVED lines=23> */
[----:B------:R-:W3:Y:S04]  /*9f60*/  LDL R236, [R1+0xc] ;  /* 0x00000c0001ec7983 */ /* 0x000ee80000100800 */
[----:B------:R-:W3:Y:S03]  /*9f70*/  LDL R235, [R1+0x18] ;  /* 0x0000180001eb7983 */ /* 0x000ee60000100800 */
        /* <DEDUP_REMOVED lines=17> */
[----:B------:R-:W1:Y:S08]  /*a090*/  LDSM.16.M88.4 R144, [R200+0x2000] ;  /* 0x00200000c890783b */ /* 0x000e700000000200 */
[----:B----4-:R-:W2:Y:S01]  /*a0a0*/  LDL.LU R219, [R1+0x4] ;  /* 0x0000040001db7983 */ /* 0x010ea20000300800 */
[C---:B-1----:R-:W-:Y:S08]  /*a0b0*/  HMMA.16816.F32 R36, R156.reuse, R144, R36 ;  /* 0x000000909c24723c */ /* 0x042ff00000001824 */
[C---:B------:R-:W-:Y:S01]  /*a0c0*/  HMMA.16816.F32 R40, R156.reuse, R146, R40 ;  /* 0x000000929c28723c */ /* 0x040fe20000001828 */
[----:B------:R-:W1:Y:S03]  /*a0d0*/  LDSM.16.M88.4 R144, [R200+0x2800] ;  /* 0x00280000c890783b */ /* 0x000e660000000200 */
[----:B--2---:R-:W-:Y:S01]  /*a0e0*/  @P4 IMAD R215, R237, 0x9000, R202 ;  /* 0x00009000edd74824 */ /* 0x004fe200078e02ca */
[----:B------:R-:W-:Y:S02]  /*a0f0*/  @P4 MOV R202, c[0x0][0x208] ;  /* 0x0000820000ca4a02 */ /* 0x000fe40000000f00 */
[----:B---3--:R-:W-:Y:S01]  /*a100*/  @P4 ISETP.GE.AND P2, PT, R238, c[0x0][0x1d4], PT ;  /* 0x00007500ee004a0c */ /* 0x008fe20003f46270 */
[C---:B-1----:R-:W-:Y:S03]  /*a110*/  HMMA.16816.F32 R44, R156.reuse, R144, R44 ;  /* 0x000000909c2c723c */ /* 0x042fe6000000182c */
[----:B------:R-:W-:Y:S02]  /*a120*/  @P4 ISETP.GE.AND P1, PT, R236, c[0x0][0x1d4], PT ;  /* 0x00007500ec004a0c */ /* 0x000fe40003f26270 */
[----:B------:R-:W-:Y:S02]  /*a130*/  @P4 ISETP.GE.AND P0, PT, R235, c[0x0][0x1d4], PT ;  /* 0x00007500eb004a0c */ /* 0x000fe40003f06270 */
[C---:B------:R-:W-:Y:S01]  /*a140*/  @P4 IMAD.WIDE.U32 R144, R233.reuse, c[0x0][0x208], RZ ;  /* 0x00008200e9904a25 */ /* 0x040fe200078e00ff */
[----:B------:R-:W-:Y:S07]  /*a150*/  HMMA.16816.F32 R48, R156, R146, R48 ;  /* 0x000000929c30723c */ /* 0x000fee0000001830 */
[----:B------:R-:W-:Y:S01]  /*a160*/  @P4 IMAD R146, R233, c[0x0][0x20c], R201 ;  /* 0x00008300e9924a24 */ /* 0x000fe200078e02c9 */
[----:B------:R-:W-:Y:S04]  /*a170*/  @P4 MOV R147, R203 ;  /* 0x000000cb00934202 */ /* 0x000fe80000000f00 */
[----:B------:R-:W-:Y:S02]  /*a180*/  @P4 IADD3 R145, R145, R146, RZ ;  /* 0x0000009291914210 */ /* 0x000fe40007ffe0ff */
[----:B------:R-:W-:Y:S02]  /*a190*/  @P4 MOV R146, R218 ;  /* 0x000000da00924202 */ /* 0x000fe40000000f00 */
[----:B------:R-:W-:Y:S01]  /*a1a0*/  IADD3 R201, R206, R2, RZ ;  /* 0x00000002cec97210 */ /* 0x000fe20007ffe0ff */
[----:B------:R-:W-:Y:S02]  /*a1b0*/  @P4 IMAD R145, R145, 0x60, RZ ;  /* 0x0000006091914824 */ /* 0x000fe400078e02ff */
        /* <DEDUP_REMOVED lines=17> */
[----:B------:R-:W-:Y:S02]  /*a2d0*/  @P4 IADD3.X R203, R146, R145, RZ, P3, !PT ;  /* 0x0000009192cb4210 */ /* 0x000fe40001ffe4ff */
[----:B------:R-:W-:Y:S05]  /*a2e0*/  ISETP.GE.AND P3, PT, R237, 0x1, PT ;  /* 0x00000001ed00780c */ /* 0x000fea0003f66270 */
[----:B------:R1:W-:Y:S08]  /*a2f0*/  @P4 LDGSTS.E.BYPASS.LTC128B.128 [R215+0x4000], [R144.64+0x80], !P1 ;  /* 0x0400008090d74fae */ /* 0x0003f0000c901d46 */
[----:B------:R1:W-:Y:S08]  /*a300*/  @P4 LDGSTS.E.BYPASS.LTC128B.128 [R215+0x7000], [R144.64+0x100], !P0 ;  /* 0x0700010090d74fae */ /* 0x0003f0000c101d46 */
[----:B------:R2:W-:Y:S01]  /*a310*/  @P4 LDGSTS.E.BYPASS.LTC128B.128 [R215+0x2000], [R202.64], !P2 ;  /* 0x02000000cad74fae */ /* 0x0005e2000d101d46 */
[----:B------:R-:W-:Y:S07]  /*a320*/  @P5 ISETP.GE.AND P2, PT, R238, c[0x0][0x1d4], PT ;  /* 0x00007500ee005a0c */ /* 0x000fee0003f46270 */
[----:B------:R2:W-:Y:S01]  /*a330*/  @P4 LDGSTS.E.BYPASS.LTC128B.128 [R215+0x5000], [R202.64+0x80], !P1 ;  /* 0x05000080cad74fae */ /* 0x0005e2000c901d46 */
[----:B------:R-:W-:Y:S07]  /*a340*/  @P5 ISETP.GE.AND P1, PT, R236, c[0x0][0x1d4], PT ;  /* 0x00007500ec005a0c */ /* 0x000fee0003f26270 */
        /* <DEDUP_REMOVED lines=171> */
[----:B------:R-:W-:Y:S02]  /*ae00*/  FMNMX.FTZ R2, R4, R0, !PT ;  /* 0x0000000004027209 */ /* 0x000fe40007810000 */
[----:B------:R-:W-:Y:S02]  /*ae10*/  FMNMX.FTZ R200, R6, R3, !PT ;  /* 0x0000000306c87209 */ /* 0x000fe40007810000 */
[----:B------:R-:W-:Y:S02]  /*ae20*/  FMNMX.FTZ R2, R5, R2, !PT ;  /* 0x0000000205027209 */ /* 0x000fe40007810000 */
[----:B------:R-:W-:Y:S02]  /*ae30*/  FMNMX.FTZ R200, R7, R200, !PT ;  /* 0x000000c807c87209 */ /* 0x000fe40007810000 */
[----:B------:R-:W-:Y:S02]  /*ae40*/  FMNMX.FTZ R2, R8, R2, !PT ;  /* 0x0000000208027209 */ /* 0x000fe40007810000 */
[----:B------:R-:W-:Y:S02]  /*ae50*/  FMNMX.FTZ R200, R10, R200, !PT ;  /* 0x000000c80ac87209 */ /* 0x000fe40007810000 */
[----:B------:R-:W-:Y:S02]  /*ae60*/  FMNMX.FTZ R2, R9, R2, !PT ;  /* 0x0000000209027209 */ /* 0x000fe40007810000 */
[----:B------:R-:W-:Y:S01]  /*ae70*/  FMNMX.FTZ R200, R11, R200, !PT ;  /* 0x000000c80bc87209 */ /* 0x000fe20007810000 */
        /* <DEDUP_REMOVED lines=19> */
[----:B------:R-:W-:Y:S04]  /*afb0*/  FMNMX.FTZ R2, R21, R2, !PT ;  /* 0x0000000215027209 */ /* 0x000fe80007810000 */
[----:B------:R-:W-:Y:S04]  /*afc0*/  FMNMX.FTZ R2, R24, R2, !PT ;  /* 0x0000000218027209 */ /* 0x000fe80007810000 */
[----:B------:R-:W-:Y:S01]  /*afd0*/  FMNMX.FTZ R2, R25, R2, !PT ;  /* 0x0000000219027209 */ /* 0x000fe20007810000 */
[C---:B-1----:R-:W-:Y:S08]  /*afe0*/  HMMA.16816.F32 R28, R196.reuse, R144, R28 ;  /* 0x00000090c41c723c */ /* 0x042ff0000000181c */
[C---:B------:R-:W-:Y:S01]  /*aff0*/  HMMA.16816.F32 R32, R196.reuse, R146, R32 ;  /* 0x00000092c420723c */ /* 0x040fe20000001820 */
[----:B------:R-:W1:Y:S11]  /*b000*/  LDSM.16.M88.4 R144, [R202+0x8000] ;  /* 0x00800000ca90783b */ /* 0x000e760000000200 */
[----:B------:R-:W-:Y:S04]  /*b010*/  @!UPT UIADD3 URZ, URZ, URZ, URZ ;  /* 0x0000003f3f3ff290 */ /* 0x000fe8000fffe03f */
[----:B------:R-:W-:Y:S04]  /*b020*/  FMNMX.FTZ R2, R28, R2, !PT ;  /* 0x000000021c027209 */ /* 0x000fe80007810000 */
[----:B------:R-:W-:Y:S04]  /*b030*/  FMNMX.FTZ R2, R29, R2, !PT ;  /* 0x000000021d027209 */ /* 0x000fe80007810000 */
[----:B------:R-:W-:Y:S01]  /*b040*/  FMNMX.FTZ R2, R32, R2, !PT ;  /* 0x0000000220027209 */ /* 0x000fe20007810000 */
[C---:B-1----:R-:W-:Y:S08]  /*b050*/  HMMA.16816.F32 R36, R196.reuse, R144, R36 ;  /* 0x00000090c424723c */ /* 0x042ff00000001824 */
[C---:B------:R-:W-:Y:S01]  /*b060*/  HMMA.16816.F32 R40, R196.reuse, R146, R40 ;  /* 0x00000092c428723c */ /* 0x040fe20000001828 */
[----:B------:R-:W1:Y:S01]  /*b070*/  LDSM.16.M88.4 R144, [R202+0x8800] ;  /* 0x00880000ca90783b */ /* 0x000e620000000200 */
[----:B------:R-:W-:Y:S07]  /*b080*/  DEPBAR.LE SB0, 0x2 ;  /* 0x000080800000791a */ /* 0x000fee0000000000 */
[----:B------:R-:W-:Y:S01]  /*b090*/  BAR.SYNC.DEFER_BLOCKING 0x0 ;  /* 0x0000000000007b1d */ /* 0x000fe20000010000 */
[C---:B-1----:R-:W-:Y:S07]  /*b0a0*/  HMMA.16816.F32 R44, R196.reuse, R144, R44 ;  /* 0x00000090c42c723c */ /* 0x042fee000000182c */
        /* <DEDUP_REMOVED lines=21> */
[----:B------:R-:W-:Y:S04]  /*b200*/  FMNMX.FTZ R2, R46, R2, !PT ;  /* 0x000000022e027209 */ /* 0x000fe80007810000 */
[----:B------:R-:W-:Y:S04]  /*b210*/  FMNMX.FTZ R2, R47, R2, !PT ;  /* 0x000000022f027209 */ /* 0x000fe80007810000 */
[----:B------:R-:W-:Y:S02]  /*b220*/  FMNMX.FTZ R2, R50, R2, !PT ;  /* 0x0000000232027209 */ /* 0x000fe40007810000 */
[----:B-1----:R-:W-:Y:S02]  /*b230*/  FMNMX.FTZ R145, R145, R146, !PT ;  /* 0x0000009291917209 */ /* 0x002fe40007810000 */
[----:B------:R-:W-:Y:S03]  /*b240*/  FMNMX.FTZ R2, R51, R2, !PT ;  /* 0x0000000233027209 */ /* 0x000fe60007810000 */
[----:B------:R-:W1:Y:S08]  /*b250*/  SHFL.BFLY PT, R146, R145, 0x1, 0x1f ;  /* 0x0c201f0091927f89 */ /* 0x000e7000000e0000 */
[----:B------:R-:W2:Y:S01]  /*b260*/  SHFL.BFLY PT, R144, R2, 0x2, 0x1f ;  /* 0x0c401f0002907f89 */ /* 0x000ea200000e0000 */
[----:B-1----:R-:W-:Y:S05]  /*b270*/  FMNMX.FTZ R145, R145, R146, !PT ;  /* 0x0000009291917209 */ /* 0x002fea0007810000 */
[C---:B------:R-:W-:Y:S02]  /*b280*/  FMUL.FTZ R200, R145.reuse, c[0x0][0x2d0] ;  /* 0x0000b40091c87a20 */ /* 0x040fe40000410000 */
[----:B------:R-:W-:Y:S01]  /*b290*/  FADD.FTZ R0, -R145, R0 ;  /* 0x0000000091007221 */ /* 0x000fe20000010100 */
[----:B--2---:R-:W-:Y:S01]  /*b2a0*/  FMNMX.FTZ R144, R2, R144, !PT ;  /* 0x0000009002907209 */ /* 0x004fe20007810000 */
[--C-:B------:R-:W-:Y:S02]  /*b2b0*/  FFMA.FTZ R8, R8, c[0x0][0x2d0], -R200.reuse ;  /* 0x0000b40008087a23 */ /* 0x100fe400000108c8 */
[----:B------:R-:W-:Y:S02]  /*b2c0*/  FMUL.FTZ R0, R0, c[0x0][0x2d0] ;  /* 0x0000b40000007a20 */ /* 0x000fe40000410000 */
[----:B------:R1:W-:Y:S01]  /*b2d0*/  MUFU.EX2 R217, R8 ;  /* 0x0000000800d97308 */ /* 0x0003e20000000800 */
[----:B------:R-:W2:Y:S01]  /*b2e0*/  SHFL.BFLY PT, R147, R144, 0x1, 0x1f ;  /* 0x0c201f0090937f89 */ /* 0x000ea200000e0000 */
[--C-:B------:R-:W-:Y:S02]  /*b2f0*/  FFMA.FTZ R4, R4, c[0x0][0x2d0], -R200.reuse ;  /* 0x0000b40004047a23 */ /* 0x100fe400000108c8 */
[--C-:B------:R-:W-:Y:S02]  /*b300*/  FFMA.FTZ R5, R5, c[0x0][0x2d0], -R200.reuse ;  /* 0x0000b40005057a23 */ /* 0x100fe400000108c8 */
[--C-:B------:R-:W-:Y:S02]  /*b310*/  FFMA.FTZ R9, R9, c[0x0][0x2d0], -R200.reuse ;  /* 0x0000b40009097a23 */ /* 0x100fe400000108c8 */
[--C-:B------:R-:W-:Y:S02]  /*b320*/  FFMA.FTZ R12, R12, c[0x0][0x2d0], -R200.reuse ;  /* 0x0000b4000c0c7a23 */ /* 0x100fe400000108c8 */
[----:B------:R3:W5:Y:S01]  /*b330*/  MUFU.EX2 R2, R0 ;  /* 0x0000000000027308 */ /* 0x0007620000000800 */
[--C-:B------:R-:W-:Y:S02]  /*b340*/  FFMA.FTZ R13, R13, c[0x0][0x2d0], -R200.reuse ;  /* 0x0000b4000d0d7a23 */ /* 0x100fe400000108c8 */
[--C-:B------:R-:W-:Y:S02]  /*b350*/  FFMA.FTZ R17, R17, c[0x0][0x2d0], -R200.reuse ;  /* 0x0000b40011117a23 */ /* 0x100fe400000108c8 */
[--C-:B------:R-:W-:Y:S02]  /*b360*/  FFMA.FTZ R16, R16, c[0x0][0x2d0], -R200.reuse ;  /* 0x0000b40010107a23 */ /* 0x100fe400000108c8 */
[--C-:B------:R-:W-:Y:S02]  /*b370*/  FFMA.FTZ R20, R20, c[0x0][0x2d0], -R200.reuse ;  /* 0x0000b40014147a23 */ /* 0x100fe400000108c8 */
[--C-:B------:R-:W-:Y:S01]  /*b380*/  FFMA.FTZ R24, R24, c[0x0][0x2d0], -R200.reuse ;  /* 0x0000b40018187a23 */ /* 0x100fe200000108c8 */
[----:B------:R5:W-:Y:S01]  /*b390*/  MUFU.EX2 R201, R5 ;  /* 0x0000000500c97308 */ /* 0x000be20000000800 */
[--C-:B------:R-:W-:Y:S02]  /*b3a0*/  FFMA.FTZ R25, R25, c[0x0][0x2d0], -R200.reuse ;  /* 0x0000b40019197a23 */ /* 0x100fe400000108c8 */
[--C-:B------:R-:W-:Y:S01]  /*b3b0*/  FFMA.FTZ R21, R21, c[0x0][0x2d0], -R200.reuse ;  /* 0x0000b40015157a23 */ /* 0x100fe200000108c8 */
[----:B-1----:R-:W4:Y:S01]  /*b3c0*/  LDL.LU R8, [R1+0x8] ;  /* 0x0000080001087983 */ /* 0x002f220000300800 */
[----:B--2---:R-:W-:Y:S01]  /*b3d0*/  FMNMX.FTZ R144, R144, R147, !PT ;  /* 0x0000009390907209 */ /* 0x004fe20007810000 */
[--C-:B------:R-:W-:Y:S02]  /*b3e0*/  FFMA.FTZ R28, R28, c[0x0][0x2d0], -R200.reuse ;  /* 0x0000b4001c1c7a23 */ /* 0x100fe400000108c8 */
[----:B------:R-:W2:Y:S01]  /*b3f0*/  LDL R242, [R1+0x4c] ;  /* 0x00004c0001f27983 */ /* 0x000ea20000100800 */
[--C-:B------:R-:W-:Y:S01]  /*b400*/  FFMA.FTZ R29, R29, c[0x0][0x2d0], -R200.reuse ;  /* 0x0000b4001d1d7a23 */ /* 0x100fe200000108c8 */
[----:B------:R1:W1:Y:S01]  /*b410*/  MUFU.EX2 R147, R4 ;  /* 0x0000000400937308 */ /* 0x0002620000000800 */
[C---:B------:R-:W-:Y:S01]  /*b420*/  FMUL.FTZ R202, R144.reuse, c[0x0][0x2d0] ;  /* 0x0000b40090ca7a20 */ /* 0x040fe20000410000 */
[----:B------:R-:W2:Y:S01]  /*b430*/  LDL.64 R240, [R1+0x40] ;  /* 0x0000400001f07983 */ /* 0x000ea20000100a00 */
[----:B------:R-:W-:Y:S02]  /*b440*/  FFMA.FTZ R33, R33, c[0x0][0x2d0], -R200 ;  /* 0x0000b40021217a23 */ /* 0x000fe400000108c8 */
[----:B---3--:R-:W-:Y:S02]  /*b450*/  FADD.FTZ R0, -R144, R3 ;  /* 0x0000000390007221 */ /* 0x008fe40000010100 */
[--C-:B------:R-:W-:Y:S01]  /*b460*/  FFMA.FTZ R6, R6, c[0x0][0x2d0], -R202.reuse ;  /* 0x0000b40006067a23 */ /* 0x100fe200000108ca */
[----:B------:R-:W3:Y:S01]  /*b470*/  LDL R234, [R1+0x28] ;  /* 0x0000280001ea7983 */ /* 0x000ee20000100800 */
[----:B------:R-:W-:Y:S01]  /*b480*/  FMUL.FTZ R0, R0, c[0x0][0x2d0] ;  /* 0x0000b40000007a20 */ /* 0x000fe20000410000 */
[----:B------:R-:W-:Y:S01]  /*b490*/  MUFU.EX2 R226, R9 ;  /* 0x0000000900e27308 */ /* 0x000fe20000000800 */
[--C-:B------:R-:W-:Y:S02]  /*b4a0*/  FFMA.FTZ R7, R7, c[0x0][0x2d0], -R202.reuse ;  /* 0x0000b40007077a23 */ /* 0x100fe400000108ca */
[--C-:B------:R-:W-:Y:S02]  /*b4b0*/  FFMA.FTZ R10, R10, c[0x0][0x2d0], -R202.reuse ;  /* 0x0000b4000a0a7a23 */ /* 0x100fe400000108ca */
[C---:B-----5:R-:W-:Y:S02]  /*b4c0*/  FMUL.FTZ R5, R2.reuse, R149 ;  /* 0x0000009502057220 */ /* 0x060fe40000410000 */
[--C-:B------:R-:W-:Y:S02]  /*b4d0*/  FFMA.FTZ R11, R11, c[0x0][0x2d0], -R202.reuse ;  /* 0x0000b4000b0b7a23 */ /* 0x100fe400000108ca */
[C---:B------:R-:W-:Y:S01]  /*b4e0*/  FMUL.FTZ R100, R2.reuse, R100 ;  /* 0x0000006402647220 */ /* 0x040fe20000410000 */
[----:B------:R-:W5:Y:S01]  /*b4f0*/  MUFU.EX2 R0, R0 ;  /* 0x0000000000007308 */ /* 0x000f620000000800 */
[C---:B------:R-:W-:Y:S02]  /*b500*/  FMUL.FTZ R101, R2.reuse, R101 ;  /* 0x0000006502657220 */ /* 0x040fe40000410000 */
[C---:B------:R-:W-:Y:S02]  /*b510*/  FMUL.FTZ R104, R2.reuse, R104 ;  /* 0x0000006802687220 */ /* 0x040fe40000410000 */
[C---:B-1----:R-:W-:Y:S02]  /*b520*/  FMUL.FTZ R4, R2.reuse, R148 ;  /* 0x0000009402047220 */ /* 0x042fe40000410000 */
[C---:B------:R-:W-:Y:S02]  /*b530*/  FFMA.FTZ R146, R2.reuse, R219, R147 ;  /* 0x000000db02927223 */ /* 0x040fe40000010093 */
[C---:B------:R-:W-:Y:S01]  /*b540*/  FMUL.FTZ R105, R2.reuse, R105 ;  /* 0x0000006902697220 */ /* 0x040fe20000410000 */
[----:B------:R1:W-:Y:S01]  /*b550*/  MUFU.EX2 R3, R6 ;  /* 0x0000000600037308 */ /* 0x0003e20000000800 */
[C---:B------:R-:W-:Y:S02]  /*b560*/  FMUL.FTZ R108, R2.reuse, R108 ;  /* 0x0000006c026c7220 */ /* 0x040fe40000410000 */
[C---:B------:R-:W-:Y:S02]  /*b570*/  FMUL.FTZ R109, R2.reuse, R109 ;  /* 0x0000006d026d7220 */ /* 0x040fe40000410000 */
[C---:B------:R-:W-:Y:S02]  /*b580*/  FMUL.FTZ R112, R2.reuse, R112 ;  /* 0x0000007002707220 */ /* 0x040fe40000410000 */
[C---:B------:R-:W-:Y:S02]  /*b590*/  FMUL.FTZ R113, R2.reuse, R113 ;  /* 0x0000007102717220 */ /* 0x040fe40000410000 */
[C---:B------:R-:W-:Y:S01]  /*b5a0*/  FMUL.FTZ R116, R2.reuse, R116 ;  /* 0x0000007402747220 */ /* 0x040fe20000410000 */
[----:B------:R-:W1:Y:S01]  /*b5b0*/  MUFU.EX2 R218, R7 ;  /* 0x0000000700da7308 */ /* 0x000e620000000800 */
[C---:B------:R-:W-:Y:S02]  /*b5c0*/  FMUL.FTZ R117, R2.reuse, R117 ;  /* 0x0000007502757220 */ /* 0x040fe40000410000 */
[----:B------:R-:W-:Y:S02]  /*b5d0*/  FMUL.FTZ R120, R2, R120 ;  /* 0x0000007802787220 */ /* 0x000fe40000410000 */
[C---:B-----5:R-:W-:Y:S02]  /*b5e0*/  FMUL.FTZ R102, R0.reuse, R102 ;  /* 0x0000006600667220 */ /* 0x060fe40000410000 */
[C---:B------:R-:W-:Y:S02]  /*b5f0*/  FMUL.FTZ R103, R0.reuse, R103 ;  /* 0x0000006700677220 */ /* 0x040fe40000410000 */
[C---:B------:R-:W-:Y:S01]  /*b600*/  FMUL.FTZ R106, R0.reuse, R106 ;  /* 0x0000006a006a7220 */ /* 0x040fe20000410000 */
[----:B------:R5:W-:Y:S01]  /*b610*/  MUFU.EX2 R215, R10 ;  /* 0x0000000a00d77308 */ /* 0x000be20000000800 */
[C---:B------:R-:W-:Y:S02]  /*b620*/  FMUL.FTZ R107, R0.reuse, R107 ;  /* 0x0000006b006b7220 */ /* 0x040fe40000410000 */
[C---:B------:R-:W-:Y:S02]  /*b630*/  FMUL.FTZ R110, R0.reuse, R110 ;  /* 0x0000006e006e7220 */ /* 0x040fe40000410000 */
[C---:B-1----:R-:W-:Y:S02]  /*b640*/  FMUL.FTZ R6, R0.reuse, R150 ;  /* 0x0000009600067220 */ /* 0x042fe40000410000 */
[C---:B------:R-:W-:Y:S02]  /*b650*/  FMUL.FTZ R111, R0.reuse, R111 ;  /* 0x0000006f006f7220 */ /* 0x040fe40000410000 */
[C---:B------:R-:W-:Y:S01]  /*b660*/  FMUL.FTZ R114, R0.reuse, R114 ;  /* 0x0000007200727220 */ /* 0x040fe20000410000 */
[----:B------:R-:W1:Y:S01]  /*b670*/  MUFU.EX2 R219, R11 ;  /* 0x0000000b00db7308 */ /* 0x000e620000000800 */
[C---:B------:R-:W-:Y:S02]  /*b680*/  FMUL.FTZ R115, R0.reuse, R115 ;  /* 0x0000007300737220 */ /* 0x040fe40000410000 */
[----:B------:R-:W-:Y:S01]  /*b690*/  FMUL.FTZ R118, R0, R118 ;  /* 0x0000007600767220 */ /* 0x000fe20000410000 */
[----:B------:R-:W-:Y:S01]  /*b6a0*/  F2FP.PACK_AB R9, R218, R3 ;  /* 0x00000003da09723e */ /* 0x000fe200000000ff */
[C---:B------:R-:W-:Y:S02]  /*b6b0*/  FMUL.FTZ R7, R0.reuse, R151 ;  /* 0x0000009700077220 */ /* 0x040fe40000410000 */
[C---:B------:R-:W-:Y:S02]  /*b6c0*/  FMUL.FTZ R119, R0.reuse, R119 ;  /* 0x0000007700777220 */ /* 0x040fe40000410000 */
[C---:B------:R-:W-:Y:S01]  /*b6d0*/  FMUL.FTZ R122, R0.reuse, R122 ;  /* 0x0000007a007a7220 */ /* 0x040fe20000410000 */
[----:B------:R-:W-:Y:S01]  /*b6e0*/  MUFU.EX2 R230, R17 ;  /* 0x0000001100e67308 */ /* 0x000fe20000000800 */
[C---:B------:R-:W-:Y:S02]  /*b6f0*/  FMUL.FTZ R123, R0.reuse, R123 ;  /* 0x0000007b007b7220 */ /* 0x040fe40000410000 */
[----:B------:R-:W-:Y:S01]  /*b700*/  FMUL.FTZ R126, R0, R126 ;  /* 0x0000007e007e7220 */ /* 0x000fe20000410000 */
[----:B-----5:R-:W-:Y:S01]  /*b710*/  F2FP.PACK_AB R10, R226, R217 ;  /* 0x000000d9e20a723e */ /* 0x020fe200000000ff */
[C---:B------:R-:W-:Y:S02]  /*b720*/  FMUL.FTZ R127, R0.reuse, R127 ;  /* 0x0000007f007f7220 */ /* 0x040fe40000410000 */
[C---:B------:R-:W-:Y:S02]  /*b730*/  FMUL.FTZ R130, R0.reuse, R130 ;  /* 0x0000008200827220 */ /* 0x040fe40000410000 */
[C---:B------:R-:W-:Y:S01]  /*b740*/  FMUL.FTZ R131, R0.reuse, R131 ;  /* 0x0000008300837220 */ /* 0x040fe20000410000 */
[----:B------:R5:W2:Y:S01]  /*b750*/  MUFU.EX2 R222, R16 ;  /* 0x0000001000de7308 */ /* 0x000aa20000000800 */
        /* <DEDUP_REMOVED lines=69> */
[-C--:B------:R-:W-:Y:S01]  /*bbb0*/  IADD3 R2, R211, R205.reuse, RZ ;  /* 0x000000cdd3027210 */ /* 0x080fe20007ffe0ff */
[--C-:B------:R-:W-:Y:S02]  /*bbc0*/  FFMA.FTZ R14, R14, c[0x0][0x2d0], -R202.reuse ;  /* 0x0000b4000e0e7a23 */ /* 0x100fe400000108ca */
[--C-:B------:R-:W-:Y:S02]  /*bbd0*/  FFMA.FTZ R15, R15, c[0x0][0x2d0], -R202.reuse ;  /* 0x0000b4000f0f7a23 */ /* 0x100fe400000108ca */
[--C-:B------:R-:W-:Y:S02]  /*bbe0*/  FFMA.FTZ R18, R18, c[0x0][0x2d0], -R202.reuse ;  /* 0x0000b40012127a23 */ /* 0x100fe400000108ca */
[----:B------:R-:W-:Y:S01]  /*bbf0*/  MUFU.EX2 R220, R15 ;  /* 0x0000000f00dc7308 */ /* 0x000fe20000000800 */
[--C-:B------:R-:W-:Y:S02]  /*bc00*/  FFMA.FTZ R19, R19, c[0x0][0x2d0], -R202.reuse ;  /* 0x0000b40013137a23 */ /* 0x100fe400000108ca */
[--C-:B------:R-:W-:Y:S02]  /*bc10*/  FFMA.FTZ R22, R22, c[0x0][0x2d0], -R202.reuse ;  /* 0x0000b40016167a23 */ /* 0x100fe400000108ca */
[--C-:B------:R-:W-:Y:S02]  /*bc20*/  FFMA.FTZ R23, R23, c[0x0][0x2d0], -R202.reuse ;  /* 0x0000b40017177a23 */ /* 0x100fe400000108ca */
[--C-:B------:R-:W-:Y:S02]  /*bc30*/  FFMA.FTZ R26, R26, c[0x0][0x2d0], -R202.reuse ;  /* 0x0000b4001a1a7a23 */ /* 0x100fe400000108ca */
[--C-:B------:R-:W-:Y:S01]  /*bc40*/  FFMA.FTZ R27, R27, c[0x0][0x2d0], -R202.reuse ;  /* 0x0000b4001b1b7a23 */ /* 0x100fe200000108ca */
[----:B------:R-:W-:Y:S01]  /*bc50*/  MUFU.EX2 R221, R18 ;  /* 0x0000001200dd7308 */ /* 0x000fe20000000800 */
[--C-:B------:R-:W-:Y:S02]  /*bc60*/  FFMA.FTZ R30, R30, c[0x0][0x2d0], -R202.reuse ;  /* 0x0000b4001e1e7a23 */ /* 0x100fe400000108ca */
[--C-:B------:R-:W-:Y:S02]  /*bc70*/  FFMA.FTZ R31, R31, c[0x0][0x2d0], -R202.reuse ;  /* 0x0000b4001f1f7a23 */ /* 0x100fe400000108ca */
[----:B------:R-:W-:Y:S02]  /*bc80*/  FFMA.FTZ R38, R38, c[0x0][0x2d0], -R202 ;  /* 0x0000b40026267a23 */ /* 0x000fe400000108ca */
[--C-:B------:R-:W-:Y:S02]  /*bc90*/  FFMA.FTZ R32, R32, c[0x0][0x2d0], -R200.reuse ;  /* 0x0000b40020207a23 */ /* 0x100fe400000108c8 */
[--C-:B------:R-:W-:Y:S01]  /*bca0*/  FFMA.FTZ R40, R40, c[0x0][0x2d0], -R200.reuse ;  /* 0x0000b40028287a23 */ /* 0x100fe200000108c8 */
[----:B------:R-:W1:Y:S01]  /*bcb0*/  MUFU.EX2 R225, R19 ;  /* 0x0000001300e17308 */ /* 0x000e620000000800 */
[----:B------:R-:W-:Y:S02]  /*bcc0*/  FFMA.FTZ R37, R37, c[0x0][0x2d0], -R200 ;  /* 0x0000b40025257a23 */ /* 0x000fe400000108c8 */
[--C-:B------:R-:W-:Y:S02]  /*bcd0*/  FFMA.FTZ R35, R35, c[0x0][0x2d0], -R202.reuse ;  /* 0x0000b40023237a23 */ /* 0x100fe400000108ca */
[--C-:B------:R-:W-:Y:S02]  /*bce0*/  FFMA.FTZ R34, R34, c[0x0][0x2d0], -R202.reuse ;  /* 0x0000b40022227a23 */ /* 0x100fe400000108ca */
[----:B------:R-:W-:Y:S02]  /*bcf0*/  FFMA.FTZ R39, R39, c[0x0][0x2d0], -R202 ;  /* 0x0000b40027277a23 */ /* 0x000fe400000108ca */
[----:B------:R-:W-:Y:S01]  /*bd00*/  FFMA.FTZ R41, R41, c[0x0][0x2d0], -R200 ;  /* 0x0000b40029297a23 */ /* 0x000fe200000108c8 */
[----:B------:R-:W-:Y:S01]  /*bd10*/  MUFU.EX2 R227, R22 ;  /* 0x0000001600e37308 */ /* 0x000fe20000000800 */
[--C-:B------:R-:W-:Y:S02]  /*bd20*/  FFMA.FTZ R42, R42, c[0x0][0x2d0], -R202.reuse ;  /* 0x0000b4002a2a7a23 */ /* 0x100fe400000108ca */
[----:B------:R-:W-:Y:S02]  /*bd30*/  FFMA.FTZ R43, R43, c[0x0][0x2d0], -R202 ;  /* 0x0000b4002b2b7a23 */ /* 0x000fe400000108ca */
[----:B------:R-:W-:Y:S02]  /*bd40*/  FFMA.FTZ R36, R36, c[0x0][0x2d0], -R200 ;  /* 0x0000b40024247a23 */ /* 0x000fe400000108c8 */
[----:B------:R-:W-:Y:S03]  /*bd50*/  FFMA.FTZ R47, R47, c[0x0][0x2d0], -R202 ;  /* 0x0000b4002f2f7a23 */ /* 0x000fe600000108ca */
[----:B------:R-:W-:Y:S10]  /*bd60*/  MUFU.EX2 R228, R23 ;  /* 0x0000001700e47308 */ /* 0x000ff40000000800 */
[----:B------:R-:W-:Y:S10]  /*bd70*/  MUFU.EX2 R224, R26 ;  /* 0x0000001a00e07308 */ /* 0x000ff40000000800 */
[----:B------:R-:W-:Y:S10]  /*bd80*/  MUFU.EX2 R223, R27 ;  /* 0x0000001b00df7308 */ /* 0x000ff40000000800 */
[----:B------:R-:W-:Y:S01]  /*bd90*/  MUFU.EX2 R39, R39 ;  /* 0x0000002700277308 */ /* 0x000fe20000000800 */
[----:B----4-:R-:W-:Y:S01]  /*bda0*/  FFMA.FTZ R203, R0, R8, R3 ;  /* 0x0000000800cb7223 */ /* 0x010fe20000010003 */
[----:B------:R-:W-:Y:S02]  /*bdb0*/  IADD3 R0, R210, R205, RZ ;  /* 0x000000cdd2007210 */ /* 0x000fe40007ffe0ff */
[C---:B------:R-:W-:Y:S01]  /*bdc0*/  F2FP.PACK_AB R8, R201.reuse, R147 ;  /* 0x00000093c908723e */ /* 0x040fe200000000ff */
[----:B------:R-:W-:Y:S01]  /*bdd0*/  FADD.FTZ R201, R201, R146 ;  /* 0x00000092c9c97221 */ /* 0x000fe20000010000 */
[C---:B------:R-:W-:Y:S01]  /*bde0*/  IADD3 R3, R207.reuse, R0, RZ ;  /* 0x00000000cf037210 */ /* 0x040fe20007ffe0ff */
[----:B------:R-:W4:Y:S03]  /*bdf0*/  LDSM.16.MT88.4 R148, [R0] ;  /* 0x000000000094783b */ /* 0x000f260000004200 */
[----:B------:R-:W-:Y:S01]  /*be00*/  MUFU.EX2 R147, R12 ;  /* 0x0000000c00937308 */ /* 0x000fe20000000800 */
[----:B------:R-:W-:Y:S01]  /*be10*/  IADD3 R146, R207, R2, RZ ;  /* 0x00000002cf927210 */ /* 0x000fe20007ffe0ff */
[----:B-----5:R-:W-:Y:S04]  /*be20*/  FADD.FTZ R16, R217, R201 ;  /* 0x000000c9d9107221 */ /* 0x020fe80000010000 */
[----:B------:R-:W-:Y:S04]  /*be30*/  FADD.FTZ R16, R226, R16 ;  /* 0x00000010e2107221 */ /* 0x000fe80000010000 */
[----:B------:R-:W-:Y:S10]  /*be40*/  MUFU.EX2 R205, R29 ;  /* 0x0000001d00cd7308 */ /* 0x000ff40000000800 */
[----:B------:R-:W-:Y:S10]  /*be50*/  MUFU.EX2 R217, R33 ;  /* 0x0000002100d97308 */ /* 0x000ff40000000800 */
[----:B------:R-:W-:Y:S01]  /*be60*/  MUFU.EX2 R201, R30 ;  /* 0x0000001e00c97308 */ /* 0x000fe20000000800 */
[C---:B----4-:R-:W-:Y:S09]  /*be70*/  HMMA.16816.F32 R4, R8.reuse, R148, R4 ;  /* 0x000000940804723c */ /* 0x050ff20000001804 */
[----:B------:R-:W-:Y:S01]  /*be80*/  MUFU.EX2 R41, R41 ;  /* 0x0000002900297308 */ /* 0x000fe20000000800 */
[C---:B------:R-:W-:Y:S01]  /*be90*/  HMMA.16816.F32 R100, R8.reuse, R150, R100 ;  /* 0x000000960864723c */ /* 0x040fe20000001864 */
[----:B------:R-:W4:Y:S08]  /*bea0*/  LDSM.16.MT88.4 R148, [R3] ;  /* 0x000000000394783b */ /* 0x000f300000004200 */
[----:B------:R-:W-:Y:S10]  /*beb0*/  MUFU.EX2 R42, R42 ;  /* 0x0000002a002a7308 */ /* 0x000ff40000000800 */
[----:B------:R-:W-:Y:S10]  /*bec0*/  MUFU.EX2 R43, R43 ;  /* 0x0000002b002b7308 */ /* 0x000ff40000000800 */
[----:B------:R-:W-:Y:S01]  /*bed0*/  MUFU.EX2 R47, R47 ;  /* 0x0000002f002f7308 */ /* 0x000fe20000000800 */
[C---:B----4-:R-:W-:Y:S08]  /*bee0*/  HMMA.16816.F32 R104, R8.reuse, R148, R104 ;  /* 0x000000940868723c */ /* 0x050ff00000001868 */
[C---:B------:R-:W-:Y:S01]  /*bef0*/  HMMA.16816.F32 R108, R8.reuse, R150, R108 ;  /* 0x00000096086c723c */ /* 0x040fe2000000186c */
[----:B------:R-:W4:Y:S07]  /*bf00*/  LDSM.16.MT88.4 R148, [R2] ;  /* 0x000000000294783b */ /* 0x000f2e0000004200 */
[C---:B----4-:R-:W-:Y:S08]  /*bf10*/  HMMA.16816.F32 R112, R8.reuse, R148, R112 ;  /* 0x000000940870723c */ /* 0x050ff00000001870 */
[C---:B------:R-:W-:Y:S01]  /*bf20*/  HMMA.16816.F32 R116, R8.reuse, R150, R116 ;  /* 0x000000960874723c */ /* 0x040fe20000001874 */
[----:B------:R-:W4:Y:S07]  /*bf30*/  LDSM.16.MT88.4 R148, [R146] ;  /* 0x000000009294783b */ /* 0x000f2e0000004200 */
[C---:B----4-:R-:W-:Y:S08]  /*bf40*/  HMMA.16816.F32 R120, R8.reuse, R148, R120 ;  /* 0x000000940878723c */ /* 0x050ff00000001878 */
[C---:B------:R-:W-:Y:S01]  /*bf50*/  HMMA.16816.F32 R124, R8.reuse, R150, R124 ;  /* 0x00000096087c723c */ /* 0x040fe2000000187c */
[----:B------:R-:W4:Y:S07]  /*bf60*/  LDSM.16.MT88.4 R148, [R0+0x3000] ;  /* 0x003000000094783b */ /* 0x000f2e0000004200 */
        /* <DEDUP_REMOVED lines=21> */
[C---:B----4-:R-:W-:Y:S01]  /*c0c0*/  HMMA.16816.F32 R92, R8.reuse, R148, R92 ;  /* 0x00000094085c723c */ /* 0x050fe2000000185c */
[----:B------:R-:W4:Y:S07]  /*c0d0*/  MUFU.EX2 R149, R13 ;  /* 0x0000000d00957308 */ /* 0x000f2e0000000800 */
[----:B------:R-:W-:Y:S03]  /*c0e0*/  HMMA.16816.F32 R96, R8, R150, R96 ;  /* 0x000000960860723c */ /* 0x000fe60000001860 */
[----:B------:R5:W3:Y:S04]  /*c0f0*/  MUFU.EX2 R148, R14 ;  /* 0x0000000e00947308 */ /* 0x000ae80000000800 */
[----:B--2---:R-:W-:Y:S02]  /*c100*/  F2FP.PACK_AB R10, R230, R222 ;  /* 0x000000dee60a723e */ /* 0x004fe400000000ff */
[----:B-1----:R-:W-:Y:S04]  /*c110*/  F2FP.PACK_AB R11, R225, R221 ;  /* 0x000000dde10b723e */ /* 0x002fe800000000ff */
[----:B------:R1:W2:Y:S01]  /*c120*/  MUFU.EX2 R151, R20 ;  /* 0x0000001400977308 */ /* 0x0002a20000000800 */
[----:B----4-:R-:W-:Y:S09]  /*c130*/  F2FP.PACK_AB R8, R149, R147 ;  /* 0x000000939508723e */ /* 0x010ff200000000ff */
[----:B------:R-:W4:Y:S01]  /*c140*/  MUFU.EX2 R150, R28 ;  /* 0x0000001c00967308 */ /* 0x000f220000000800 */
[----:B-----5:R-:W5:Y:S01]  /*c150*/  LDSM.16.MT88.4 R12, [R0+0x800] ;  /* 0x00080000000c783b */ /* 0x020f620000004200 */
[----:B---3--:R-:W-:Y:S01]  /*c160*/  F2FP.PACK_AB R9, R220, R148 ;  /* 0x00000094dc09723e */ /* 0x008fe200000000ff */
[----:B-1----:R-:W-:Y:S06]  /*c170*/  FADD.FTZ R20, R147, R16 ;  /* 0x0000001093147221 */ /* 0x002fec0000010000 */
[----:B------:R-:W-:Y:S01]  /*c180*/  LDSM.16.MT88.4 R16, [R0+0x1800] ;  /* 0x001800000010783b */ /* 0x000fe20000004200 */
[----:B------:R1:W-:Y:S01]  /*c190*/  MUFU.EX2 R147, R34 ;  /* 0x0000002200937308 */ /* 0x0003e20000000800 */
[----:B------:R-:W-:Y:S04]  /*c1a0*/  FADD.FTZ R20, R149, R20 ;  /* 0x0000001495147221 */ /* 0x000fe80000010000 */
[----:B------:R-:W-:Y:S04]  /*c1b0*/  FADD.FTZ R24, R222, R20 ;  /* 0x00000014de187221 */ /* 0x000fe80000010000 */
[----:B------:R-:W-:Y:S02]  /*c1c0*/  FADD.FTZ R29, R230, R24 ;  /* 0x00000018e61d7221 */ /* 0x000fe40000010000 */
[----:B-1----:R-:W-:Y:S01]  /*c1d0*/  FFMA.FTZ R34, R50, c[0x0][0x2d0], -R202 ;  /* 0x0000b40032227a23 */ /* 0x002fe200000108ca */
[C---:B-----5:R-:W-:Y:S05]  /*c1e0*/  HMMA.16816.F32 R4, R8.reuse, R12, R4 ;  /* 0x0000000c0804723c */ /* 0x060fea0000001804 */
[----:B------:R-:W-:Y:S03]  /*c1f0*/  MUFU.EX2 R34, R34 ;  /* 0x0000002200227308 */ /* 0x000fe60000000800 */
        /* <DEDUP_REMOVED lines=36> */
[----:B------:R-:W-:Y:S01]  /*c440*/  F2FP.PACK_AB R10, R232, R231 ;  /* 0x000000e7e80a723e */ /* 0x000fe200000000ff */
[----:B------:R3:W-:Y:S03]  /*c450*/  MUFU.EX2 R203, R31 ;  /* 0x0000001f00cb7308 */ /* 0x0007e60000000800 */
[----:B------:R-:W-:Y:S01]  /*c460*/  F2FP.PACK_AB R9, R228, R227 ;  /* 0x000000e3e409723e */ /* 0x000fe200000000ff */
[----:B------:R-:W-:Y:S01]  /*c470*/  FADD.FTZ R21, R215, R8 ;  /* 0x00000008d7157221 */ /* 0x000fe20000010000 */
[----:B--2---:R-:W-:Y:S02]  /*c480*/  F2FP.PACK_AB R8, R229, R151 ;  /* 0x00000097e508723e */ /* 0x004fe400000000ff */
[----:B------:R-:W-:Y:S01]  /*c490*/  F2FP.PACK_AB R11, R223, R224 ;  /* 0x000000e0df0b723e */ /* 0x000fe200000000ff */
[----:B------:R-:W-:Y:S02]  /*c4a0*/  FADD.FTZ R21, R219, R21 ;  /* 0x00000015db157221 */ /* 0x000fe40000010000 */
[----:B------:R2:W-:Y:S02]  /*c4b0*/  MUFU.EX2 R215, R35 ;  /* 0x0000002300d77308 */ /* 0x0005e40000000800 */
[----:B------:R-:W-:Y:S04]  /*c4c0*/  FADD.FTZ R21, R148, R21 ;  /* 0x0000001594157221 */ /* 0x000fe80000010000 */
[----:B------:R-:W-:Y:S02]  /*c4d0*/  FADD.FTZ R25, R220, R21 ;  /* 0x00000015dc197221 */ /* 0x000fe40000010000 */
[----:B------:R-:W-:Y:S02]  /*c4e0*/  LDSM.16.MT88.4 R20, [R0+0x2000] ;  /* 0x002000000014783b */ /* 0x000fe40000004200 */
[----:B------:R-:W-:Y:S01]  /*c4f0*/  FADD.FTZ R28, R221, R25 ;  /* 0x00000019dd1c7221 */ /* 0x000fe20000010000 */
[----:B------:R5:W4:Y:S01]  /*c500*/  MUFU.EX2 R218, R32 ;  /* 0x0000002000da7308 */ /* 0x000b220000000800 */
[----:B---3--:R-:W-:Y:S04]  /*c510*/  FFMA.FTZ R31, R45, c[0x0][0x2d0], -R200 ;  /* 0x0000b4002d1f7a23 */ /* 0x008fe800000108c8 */
[----:B------:R-:W-:Y:S01]  /*c520*/  LDSM.16.MT88.4 R24, [R2+0x2000] ;  /* 0x002000000218783b */ /* 0x000fe20000004200 */
[----:B------:R-:W-:Y:S02]  /*c530*/  FADD.FTZ R30, R225, R28 ;  /* 0x0000001ce11e7221 */ /* 0x000fe40000010000 */
[----:B------:R-:W-:Y:S02]  /*c540*/  FADD.FTZ R28, R151, R29 ;  /* 0x0000001d971c7221 */ /* 0x000fe40000010000 */
[----:B------:R-:W-:Y:S01]  /*c550*/  FADD.FTZ R29, R227, R30 ;  /* 0x0000001ee31d7221 */ /* 0x000fe20000010000 */
[C---:B-1----:R-:W-:Y:S01]  /*c560*/  HMMA.16816.F32 R4, R8.reuse, R12, R4 ;  /* 0x0000000c0804723c */ /* 0x042fe20000001804 */
[----:B------:R-:W-:Y:S02]  /*c570*/  MUFU.EX2 R45, R37 ;  /* 0x00000025002d7308 */ /* 0x000fe40000000800 */
[----:B------:R-:W-:Y:S02]  /*c580*/  FADD.FTZ R29, R228, R29 ;  /* 0x0000001de41d7221 */ /* 0x000fe40000010000 */
[----:B------:R-:W-:Y:S02]  /*c590*/  FADD.FTZ R28, R229, R28 ;  /* 0x0000001ce51c7221 */ /* 0x000fe40000010000 */
[----:B--2---:R-:W-:Y:S01]  /*c5a0*/  FFMA.FTZ R35, R44, c[0x0][0x2d0], -R200 ;  /* 0x0000b4002c237a23 */ /* 0x004fe200000108c8 */
[C---:B------:R-:W-:Y:S01]  /*c5b0*/  HMMA.16816.F32 R100, R8.reuse, R14, R100 ;  /* 0x0000000e0864723c */ /* 0x040fe20000001864 */
[----:B------:R-:W1:Y:S02]  /*c5c0*/  LDSM.16.MT88.4 R12, [R3+0x1000] ;  /* 0x00100000030c783b */ /* 0x000e640000004200 */
[----:B------:R2:W3:Y:S01]  /*c5d0*/  MUFU.EX2 R44, R36 ;  /* 0x00000024002c7308 */ /* 0x0004e20000000800 */
[----:B------:R-:W-:Y:S02]  /*c5e0*/  FADD.FTZ R28, R231, R28 ;  /* 0x0000001ce71c7221 */ /* 0x000fe40000010000 */
[--C-:B-----5:R-:W-:Y:S02]  /*c5f0*/  FFMA.FTZ R32, R48, c[0x0][0x2d0], -R200.reuse ;  /* 0x0000b40030207a23 */ /* 0x120fe400000108c8 */
[----:B------:R-:W-:Y:S05]  /*c600*/  FFMA.FTZ R200, R49, c[0x0][0x2d0], -R200 ;  /* 0x0000b40031c87a23 */ /* 0x000fea00000108c8 */
[----:B------:R-:W-:Y:S10]  /*c610*/  MUFU.EX2 R37, R32 ;  /* 0x0000002000257308 */ /* 0x000ff40000000800 */
[----:B------:R-:W-:Y:S01]  /*c620*/  MUFU.EX2 R200, R200 ;  /* 0x000000c800c87308 */ /* 0x000fe20000000800 */
[--C-:B--2---:R-:W-:Y:S02]  /*c630*/  FFMA.FTZ R36, R46, c[0x0][0x2d0], -R202.reuse ;  /* 0x0000b4002e247a23 */ /* 0x104fe400000108ca */
[----:B------:R-:W-:Y:S07]  /*c640*/  FFMA.FTZ R202, R51, c[0x0][0x2d0], -R202 ;  /* 0x0000b40033ca7a23 */ /* 0x000fee00000108ca */
[----:B------:R-:W2:Y:S01]  /*c650*/  MUFU.EX2 R48, R40 ;  /* 0x0000002800307308 */ /* 0x000ea20000000800 */
[C---:B-1----:R-:W-:Y:S09]  /*c660*/  HMMA.16816.F32 R104, R8.reuse, R12, R104 ;  /* 0x0000000c0868723c */ /* 0x042ff20000001868 */
[----:B------:R-:W1:Y:S01]  /*c670*/  MUFU.EX2 R40, R38 ;  /* 0x0000002600287308 */ /* 0x000e620000000800 */
[C---:B------:R-:W-:Y:S01]  /*c680*/  HMMA.16816.F32 R108, R8.reuse, R14, R108 ;  /* 0x0000000e086c723c */ /* 0x040fe2000000186c */
[----:B------:R-:W5:Y:S08]  /*c690*/  LDSM.16.MT88.4 R12, [R2+0x1000] ;  /* 0x00100000020c783b */ /* 0x000f700000004200 */
[----:B------:R-:W-:Y:S10]  /*c6a0*/  MUFU.EX2 R38, R31 ;  /* 0x0000001f00267308 */ /* 0x000ff40000000800 */
[----:B------:R-:W-:Y:S10]  /*c6b0*/  MUFU.EX2 R202, R202 ;  /* 0x000000ca00ca7308 */ /* 0x000ff40000000800 */
[----:B------:R-:W1:Y:S10]  /*c6c0*/  MUFU.EX2 R35, R35 ;  /* 0x0000002300237308 */ /* 0x000e740000000800 */
[----:B------:R-:W1:Y:S01]  /*c6d0*/  MUFU.EX2 R36, R36 ;  /* 0x0000002400247308 */ /* 0x000e620000000800 */
[C---:B-----5:R-:W-:Y:S08]  /*c6e0*/  HMMA.16816.F32 R112, R8.reuse, R12, R112 ;  /* 0x0000000c0870723c */ /* 0x060ff00000001870 */
[C---:B------:R-:W-:Y:S01]  /*c6f0*/  HMMA.16816.F32 R116, R8.reuse, R14, R116 ;  /* 0x0000000e0874723c */ /* 0x040fe20000001874 */
[----:B------:R-:W5:Y:S07]  /*c700*/  LDSM.16.MT88.4 R12, [R146+0x1000] ;  /* 0x00100000920c783b */ /* 0x000f6e0000004200 */
        /* <DEDUP_REMOVED lines=25> */
[----:B------:R-:W-:Y:S01]  /*c8a0*/  HMMA.16816.F32 R96, R8, R14, R96 ;  /* 0x0000000e0860723c */ /* 0x000fe20000001860 */
[----:B------:R-:W5:Y:S06]  /*c8b0*/  LDSM.16.MT88.4 R12, [R3+0x1800] ;  /* 0x00180000030c783b */ /* 0x000f6c0000004200 */
[----:B----4-:R-:W-:Y:S02]  /*c8c0*/  F2FP.PACK_AB R8, R205, R150 ;  /* 0x00000096cd08723e */ /* 0x010fe400000000ff */
[----:B------:R-:W-:Y:S03]  /*c8d0*/  F2FP.PACK_AB R10, R217, R218 ;  /* 0x000000dad90a723e */ /* 0x000fe600000000ff */
[----:B------:R-:W-:Y:S02]  /*c8e0*/  F2FP.PACK_AB R9, R203, R201 ;  /* 0x000000c9cb09723e */ /* 0x000fe400000000ff */
[----:B------:R-:W-:Y:S07]  /*c8f0*/  F2FP.PACK_AB R11, R215, R147 ;  /* 0x00000093d70b723e */ /* 0x000fee00000000ff */
[C---:B------:R-:W-:Y:S08]  /*c900*/  HMMA.16816.F32 R4, R8.reuse, R16, R4 ;  /* 0x000000100804723c */ /* 0x040ff00000001804 */
[C---:B------:R-:W-:Y:S01]  /*c910*/  HMMA.16816.F32 R100, R8.reuse, R18, R100 ;  /* 0x000000120864723c */ /* 0x040fe20000001864 */
[----:B------:R-:W4:Y:S07]  /*c920*/  LDSM.16.MT88.4 R16, [R2+0x1800] ;  /* 0x001800000210783b */ /* 0x000f2e0000004200 */
[C---:B-----5:R-:W-:Y:S08]  /*c930*/  HMMA.16816.F32 R104, R8.reuse, R12, R104 ;  /* 0x0000000c0868723c */ /* 0x060ff00000001868 */
[C---:B------:R-:W-:Y:S01]  /*c940*/  HMMA.16816.F32 R108, R8.reuse, R14, R108 ;  /* 0x0000000e086c723c */ /* 0x040fe2000000186c */
[----:B------:R-:W5:Y:S07]  /*c950*/  LDSM.16.MT88.4 R12, [R146+0x1800] ;  /* 0x00180000920c783b */ /* 0x000f6e0000004200 */
[C---:B----4-:R-:W-:Y:S08]  /*c960*/  HMMA.16816.F32 R112, R8.reuse, R16, R112 ;  /* 0x000000100870723c */ /* 0x050ff00000001870 */
        /* <DEDUP_REMOVED lines=27> */
[----:B------:R-:W-:Y:S01]  /*cb20*/  HMMA.16816.F32 R96, R8, R14, R96 ;  /* 0x0000000e0860723c */ /* 0x000fe20000001860 */
[----:B------:R-:W5:Y:S06]  /*cb30*/  LDSM.16.MT88.4 R12, [R146+0x2000] ;  /* 0x00200000920c783b */ /* 0x000f6c0000004200 */
[----:B---3--:R-:W-:Y:S02]  /*cb40*/  F2FP.PACK_AB R8, R45, R44 ;  /* 0x0000002c2d08723e */ /* 0x008fe400000000ff */
[----:B--2---:R-:W-:Y:S03]  /*cb50*/  F2FP.PACK_AB R10, R41, R48 ;  /* 0x00000030290a723e */ /* 0x004fe600000000ff */
[----:B-1----:R-:W-:Y:S02]  /*cb60*/  F2FP.PACK_AB R9, R39, R40 ;  /* 0x000000282709723e */ /* 0x002fe400000000ff */
[----:B------:R-:W-:Y:S07]  /*cb70*/  F2FP.PACK_AB R11, R43, R42 ;  /* 0x0000002a2b0b723e */ /* 0x000fee00000000ff */
[C---:B------:R-:W-:Y:S08]  /*cb80*/  HMMA.16816.F32 R4, R8.reuse, R20, R4 ;  /* 0x000000140804723c */ /* 0x040ff00000001804 */
        /* <DEDUP_REMOVED lines=29> */
[C---:B---3--:R-:W-:Y:S08]  /*cd60*/  HMMA.16816.F32 R84, R8.reuse, R24, R84 ;  /* 0x000000180854723c */ /* 0x048ff00000001854 */
[C---:B------:R-:W-:Y:S01]  /*cd70*/  HMMA.16816.F32 R88, R8.reuse, R26, R88 ;  /* 0x0000001a0858723c */ /* 0x040fe20000001858 */
[----:B------:R-:W2:Y:S07]  /*cd80*/  LDSM.16.MT88.4 R24, [R2+0x2800] ;  /* 0x002800000218783b */ /* 0x000eae0000004200 */
[C---:B----4-:R-:W-:Y:S07]  /*cd90*/  HMMA.16816.F32 R92, R8.reuse, R12, R92 ;  /* 0x0000000c085c723c */ /* 0x050fee000000185c */
[----:B------:R-:W-:Y:S01]  /*cda0*/  FADD.FTZ R12, R232, R28 ;  /* 0x0000001ce80c7221 */ /* 0x000fe20000010000 */
[----:B------:R-:W-:Y:S04]  /*cdb0*/  HMMA.16816.F32 R96, R8, R14, R96 ;  /* 0x0000000e0860723c */ /* 0x000fe80000001860 */
[----:B------:R-:W-:Y:S02]  /*cdc0*/  FADD.FTZ R33, R150, R12 ;  /* 0x0000000c96217221 */ /* 0x000fe40000010000 */
[----:B------:R-:W-:Y:S01]  /*cdd0*/  FADD.FTZ R13, R224, R29 ;  /* 0x0000001de00d7221 */ /* 0x000fe20000010000 */
[----:B------:R-:W-:Y:S01]  /*cde0*/  F2FP.PACK_AB R8, R38, R35 ;  /* 0x000000232608723e */ /* 0x000fe200000000ff */
[----:B------:R-:W-:Y:S01]  /*cdf0*/  LDSM.16.MT88.4 R28, [R0+0x5800] ;  /* 0x00580000001c783b */ /* 0x000fe20000004200 */
[----:B------:R-:W-:Y:S03]  /*ce00*/  F2FP.PACK_AB R9, R47, R36 ;  /* 0x000000242f09723e */ /* 0x000fe600000000ff */
[----:B------:R-:W-:Y:S01]  /*ce10*/  F2FP.PACK_AB R10, R200, R37 ;  /* 0x00000025c80a723e */ /* 0x000fe200000000ff */
[----:B------:R-:W-:Y:S01]  /*ce20*/  FADD.FTZ R32, R223, R13 ;  /* 0x0000000ddf207221 */ /* 0x000fe20000010000 */
[----:B------:R-:W-:Y:S02]  /*ce30*/  F2FP.PACK_AB R11, R202, R34 ;  /* 0x00000022ca0b723e */ /* 0x000fe400000000ff */
[----:B------:R-:W3:Y:S05]  /*ce40*/  LDSM.16.MT88.4 R12, [R146+0x2800] ;  /* 0x00280000920c783b */ /* 0x000eea0000004200 */
[C---:B-1----:R-:W-:Y:S03]  /*ce50*/  HMMA.16816.F32 R148, R8.reuse, R16, R4 ;  /* 0x000000100894723c */ /* 0x042fe60000001804 */
[----:B------:R-:W1:Y:S05]  /*ce60*/  LDSM.16.MT88.4 R4, [R3+0x5800] ;  /* 0x005800000304783b */ /* 0x000e6a0000004200 */
[C---:B------:R-:W-:Y:S03]  /*ce70*/  HMMA.16816.F32 R100, R8.reuse, R18, R100 ;  /* 0x000000120864723c */ /* 0x040fe60000001864 */
[----:B------:R-:W4:Y:S05]  /*ce80*/  LDSM.16.MT88.4 R16, [R2+0x5800] ;  /* 0x005800000210783b */ /* 0x000f2a0000004200 */
[C---:B------:R-:W-:Y:S08]  /*ce90*/  HMMA.16816.F32 R104, R8.reuse, R20, R104 ;  /* 0x000000140868723c */ /* 0x040ff00000001868 */
[C---:B------:R-:W-:Y:S01]  /*cea0*/  HMMA.16816.F32 R108, R8.reuse, R22, R108 ;  /* 0x00000016086c723c */ /* 0x040fe2000000186c */
[----:B------:R-:W5:Y:S07]  /*ceb0*/  LDSM.16.MT88.4 R20, [R146+0x5800] ;  /* 0x005800009214783b */ /* 0x000f6e0000004200 */
[C---:B--2---:R-:W-:Y:S08]  /*cec0*/  HMMA.16816.F32 R112, R8.reuse, R24, R112 ;  /* 0x000000180870723c */ /* 0x044ff00000001870 */
[C---:B------:R-:W-:Y:S01]  /*ced0*/  HMMA.16816.F32 R116, R8.reuse, R26, R116 ;  /* 0x0000001a0874723c */ /* 0x040fe20000001874 */
[----:B------:R2:W4:Y:S07]  /*cee0*/  LDSM.16.MT88.4 R24, [R0+0x8800] ;  /* 0x008800000018783b */ /* 0x00052e0000004200 */
[C---:B---3--:R-:W-:Y:S08]  /*cef0*/  HMMA.16816.F32 R120, R8.reuse, R12, R120 ;  /* 0x0000000c0878723c */ /* 0x048ff00000001878 */
[C---:B------:R-:W-:Y:S01]  /*cf00*/  HMMA.16816.F32 R124, R8.reuse, R14, R124 ;  /* 0x0000000e087c723c */ /* 0x040fe2000000187c */
[----:B------:R3:W5:Y:S07]  /*cf10*/  LDSM.16.MT88.4 R12, [R3+0x8800] ;  /* 0x00880000030c783b */ /* 0x00076e0000004200 */
[C---:B------:R-:W-:Y:S04]  /*cf20*/  HMMA.16816.F32 R128, R8.reuse, R28, R128 ;  /* 0x0000001c0880723c */ /* 0x040fe80000001880 */
[----:B--2---:R-:W-:Y:S04]  /*cf30*/  @P5 IADD3 R0, R216, -0x2, RZ ;  /* 0xfffffffed8005810 */ /* 0x004fe80007ffe0ff */
[C---:B------:R-:W-:Y:S08]  /*cf40*/  HMMA.16816.F32 R132, R8.reuse, R30, R132 ;  /* 0x0000001e0884723c */ /* 0x040ff00000001884 */
[C---:B-1----:R-:W-:Y:S04]  /*cf50*/  HMMA.16816.F32 R136, R8.reuse, R4, R136 ;  /* 0x000000040888723c */ /* 0x042fe80000001888 */
[----:B---3--:R-:W-:Y:S04]  /*cf60*/  @P5 SHF.R.S32.HI R3, RZ, 0x1f, R0 ;  /* 0x0000001fff035819 */ /* 0x008fe80000011400 */
[C---:B------:R-:W-:Y:S01]  /*cf70*/  HMMA.16816.F32 R140, R8.reuse, R6, R140 ;  /* 0x00000006088c723c */ /* 0x040fe2000000188c */
[----:B------:R1:W2:Y:S03]  /*cf80*/  LDSM.16.MT88.4 R4, [R2+0x8800] ;  /* 0x008800000204783b */ /* 0x0002a60000004200 */
[----:B------:R-:W-:Y:S04]  /*cf90*/  @P5 IMAD R3, R3, c[0x0][0x1e0], RZ ;  /* 0x0000780003035a24 */ /* 0x000fe800078e02ff */
[C---:B----4-:R-:W-:Y:S07]  /*cfa0*/  HMMA.16816.F32 R52, R8.reuse, R16, R52 ;  /* 0x000000100834723c */ /* 0x050fee0000001834 */
[C---:B------:R-:W-:Y:S01]  /*cfb0*/  @P5 IMAD.WIDE.U32 R16, R0.reuse, c[0x0][0x1e0], RZ ;  /* 0x0000780000105a25 */ /* 0x040fe200078e00ff */
[C---:B------:R-:W-:Y:S08]  /*cfc0*/  HMMA.16816.F32 R56, R8.reuse, R18, R56 ;  /* 0x000000120838723c */ /* 0x040ff00000001838 */
[C---:B-----5:R-:W-:Y:S04]  /*cfd0*/  HMMA.16816.F32 R60, R8.reuse, R20, R60 ;  /* 0x00000014083c723c */ /* 0x060fe8000000183c */
[----:B-1----:R-:W-:Y:S01]  /*cfe0*/  @P5 IMAD R2, R0, c[0x0][0x1e4], R3 ;  /* 0x0000790000025a24 */ /* 0x002fe200078e0203 */
[----:B------:R-:W-:Y:S02]  /*cff0*/  @P5 MOV R3, R242 ;  /* 0x000000f200035202 */ /* 0x000fe40000000f00 */
[----:B------:R-:W-:Y:S01]  /*d000*/  FADD.FTZ R21, R205, R33 ;  /* 0x00000021cd157221 */ /* 0x000fe20000010000 */
[C---:B------:R-:W-:Y:S04]  /*d010*/  HMMA.16816.F32 R64, R8.reuse, R22, R64 ;  /* 0x000000160840723c */ /* 0x040fe80000001840 */
[----:B------:R-:W-:Y:S01]  /*d020*/  @P5 IADD3 R0, R17, R2, RZ ;  /* 0x0000000211005210 */ /* 0x000fe20007ffe0ff */
[----:B------:R-:W-:Y:S01]  /*d030*/  FADD.FTZ R17, R201, R32 ;  /* 0x00000020c9117221 */ /* 0x000fe20000010000 */
[----:B------:R-:W-:Y:S02]  /*d040*/  @P5 MOV R2, R240 ;  /* 0x000000f000025202 */ /* 0x000fe40000000f00 */
[C---:B------:R-:W-:Y:S04]  /*d050*/  HMMA.16816.F32 R68, R8.reuse, R24, R68 ;  /* 0x000000180844723c */ /* 0x040fe80000001844 */
[----:B------:R-:W-:Y:S04]  /*d060*/  @P5 IMAD.WIDE.U32 R2, R16, 0x60, R2 ;  /* 0x0000006010025825 */ /* 0x000fe800078e0002 */
[C---:B------:R-:W-:Y:S04]  /*d070*/  HMMA.16816.F32 R72, R8.reuse, R26, R72 ;  /* 0x0000001a0848723c */ /* 0x040fe80000001848 */
[----:B------:R-:W-:Y:S02]  /*d080*/  @P5 IMAD R0, R0, 0x60, RZ ;  /* 0x0000006000005824 */ /* 0x000fe400078e02ff */
[----:B------:R-:W-:Y:S02]  /*d090*/  FADD.FTZ R20, R203, R17 ;  /* 0x00000011cb147221 */ /* 0x000fe40000010000 */
[----:B------:R-:W1:Y:S01]  /*d0a0*/  LDSM.16.MT88.4 R16, [R146+0x8800] ;  /* 0x008800009210783b */ /* 0x000e620000004200 */
[C---:B------:R-:W-:Y:S03]  /*d0b0*/  HMMA.16816.F32 R76, R8.reuse, R12, R76 ;  /* 0x0000000c084c723c */ /* 0x040fe6000000184c */
[----:B------:R-:W-:Y:S01]  /*d0c0*/  @P5 IADD3 R3, R3, R0, RZ ;  /* 0x0000000003035210 */ /* 0x000fe20007ffe0ff */
[----:B------:R-:W-:Y:S03]  /*d0d0*/  FADD.FTZ R0, R218, R21 ;  /* 0x00000015da007221 */ /* 0x000fe60000010000 */
[C---:B------:R-:W-:Y:S01]  /*d0e0*/  @P5 LEA R12, P0, R2.reuse, c[0x0][0x1c8], 0x1 ;  /* 0x00007200020c5a11 */ /* 0x040fe200078008ff */
[C---:B------:R-:W-:Y:S04]  /*d0f0*/  HMMA.16816.F32 R80, R8.reuse, R14, R80 ;  /* 0x0000000e0850723c */ /* 0x040fe80000001850 */
[----:B------:R-:W-:Y:S01]  /*d100*/  @P5 LEA.HI.X R13, R2, c[0x0][0x1cc], R3, 0x1, P0 ;  /* 0x00007300020d5a11 */ /* 0x000fe200000f0c03 */
[----:B------:R-:W-:Y:S01]  /*d110*/  FADD.FTZ R3, R217, R0 ;  /* 0x00000000d9037221 */ /* 0x000fe20000010000 */
[----:B------:R-:W-:Y:S01]  /*d120*/  IADD3 R0, R237, 0x1, RZ ;  /* 0x00000001ed007810 */ /* 0x000fe20007ffe0ff */
[----:B------:R-:W-:Y:S01]  /*d130*/  FADD.FTZ R2, R147, R20 ;  /* 0x0000001493027221 */ /* 0x000fe20000010000 */
[----:B------:R-:W-:Y:S01]  /*d140*/  @P5 ISETP.GE.AND P0, PT, R235, c[0x0][0x1d4], PT ;  /* 0x00007500eb005a0c */ /* 0x000fe20003f06270 */
[C---:B--2---:R-:W-:Y:S03]  /*d150*/  HMMA.16816.F32 R84, R8.reuse, R4, R84 ;  /* 0x000000040854723c */ /* 0x044fe60000001854 */
[----:B------:R-:W-:Y:S01]  /*d160*/  SEL R0, R0, RZ, !P3 ;  /* 0x000000ff00007207 */ /* 0x000fe20005800000 */
[----:B------:R-:W-:Y:S01]  /*d170*/  FADD.FTZ R2, R215, R2 ;  /* 0x00000002d7027221 */ /* 0x000fe20000010000 */
[----:B------:R-:W-:Y:S01]  /*d180*/  @P5 MOV R20, c[0x0][0x1e0] ;  /* 0x0000780000145a02 */ /* 0x000fe20000000f00 */
[----:B------:R-:W-:Y:S01]  /*d190*/  FADD.FTZ R15, R44, R3 ;  /* 0x000000032c0f7221 */ /* 0x000fe20000010000 */
[----:B------:R-:W-:Y:S01]  /*d1a0*/  @P5 MOV R14, 0x6 ;  /* 0x00000006000e5802 */ /* 0x000fe20000000f00 */
[----:B------:R2:W-:Y:S01]  /*d1b0*/  STL [R1], R0 ;  /* 0x0000000001007387 */ /* 0x0005e20000100800 */
[----:B------:R-:W-:Y:S01]  /*d1c0*/  FADD.FTZ R3, R40, R2 ;  /* 0x0000000228037221 */ /* 0x000fe20000010000 */
[C---:B------:R-:W-:Y:S03]  /*d1d0*/  HMMA.16816.F32 R88, R8.reuse, R6, R88 ;  /* 0x000000060858723c */ /* 0x040fe60000001858 */
[C---:B------:R-:W-:Y:S01]  /*d1e0*/  @P5 SHF.L.U64.HI R14, R20.reuse, R14, c[0x0][0x1e4] ;  /* 0x00007900140e5619 */ /* 0x040fe2000001020e */
[----:B------:R-:W-:Y:S01]  /*d1f0*/  FADD.FTZ R5, R45, R15 ;  /* 0x0000000f2d057221 */ /* 0x000fe20000010000 */
[----:B------:R-:W-:Y:S01]  /*d200*/  @P5 SHF.L.U32 R20, R20, 0x6, RZ ;  /* 0x0000000614145819 */ /* 0x000fe200000006ff */
[----:B------:R-:W-:Y:S03]  /*d210*/  FADD.FTZ R15, R39, R3 ;  /* 0x00000003270f7221 */ /* 0x000fe60000010000 */
[----:B------:R-:W-:Y:S03]  /*d220*/  @P5 IADD3 R2, P4, R20, R12, RZ ;  /* 0x0000000c14025210 */ /* 0x000fe60007f9e0ff */
[----:B------:R-:W-:Y:S01]  /*d230*/  FADD.FTZ R6, R42, R15 ;  /* 0x0000000f2a067221 */ /* 0x000fe20000010000 */
[----:B------:R-:W-:Y:S01]  /*d240*/  @P5 IADD3.X R3, R14, R13, RZ, P4, !PT ;  /* 0x0000000d0e035210 */ /* 0x000fe200027fe4ff */
[C---:B-1----:R-:W-:Y:S03]  /*d250*/  HMMA.16816.F32 R92, R8.reuse, R16, R92 ;  /* 0x00000010085c723c */ /* 0x042fe6000000185c */
[----:B------:R-:W-:Y:S05]  /*d260*/  @P5 IADD3 R4, P3, R20, R2, RZ ;  /* 0x0000000214045210 */ /* 0x000fea0007f7e0ff */
[----:B------:R-:W-:Y:S04]  /*d270*/  HMMA.16816.F32 R96, R8, R18, R96 ;  /* 0x000000120860723c */ /* 0x000fe80000001860 */
[----:B--2---:R-:W-:Y:S05]  /*d280*/  @P5 IMAD R0, R0, 0x9000, R234 ;  /* 0x0000900000005824 */ /* 0x004fea00078e02ea */
[----:B------:R-:W-:Y:S01]  /*d290*/  @!PT LDS RZ, [RZ] ;  /* 0x00000000fffff984 */ /* 0x000fe20000000800 */
[----:B------:R-:W-:Y:S01]  /*d2a0*/  @!PT LDS RZ, [RZ] ;  /* 0x00000000fffff984 */ /* 0x000fe20000000800 */
[----:B------:R-:W-:Y:S01]  /*d2b0*/  @!PT LDS RZ, [RZ] ;  /* 0x00000000fffff984 */ /* 0x000fe20000000800 */
[----:B------:R1:W-:Y:S08]  /*d2c0*/  @P5 LDGSTS.E.BYPASS.LTC128B.128 [R0], [R12.64], !P2 ;  /* 0x000000000c005fae */ /* 0x0003f0000d101d46 */
        /* <DEDUP_REMOVED lines=31> */
.L_x_2374:
[----:B------:R-:W-:Y:S02]  /*d4c0*/  MOV R7, 0x1f ;  /* 0x0000001f00077802 */ /* 0x000fe40000000f00 */
[----:B------:R-:W-:Y:S01]  /*d4d0*/  MOV R6, 0xffffffff ;  /* 0xffffffff00067802 */ /* 0x000fe20000000f00 */
[----:B------:R-:W-:Y:S05]  /*d4e0*/  BRA.DIV ~URZ, `(.L_x_2376) ;  /* 0x000028c27f007947 */ /* 0x000fea000b800000 */
[----:B------:R-:W2:Y:S04]  /*d4f0*/  LDL R0, [R1+0x4] ;  /* 0x0000040001007983 */ /* 0x000ea80000100800 */
[----:B--2---:R2:W3:Y:S02]  /*d500*/  SHFL.BFLY PT, R4, R0, 0x2, 0x1f ;  /* 0x0c401f0000047f89 */ /* 0x0044e400000e0000 */
.L_x_2408:
        /* <DEDUP_REMOVED lines=9> */
.L_x_2409:
        /* <DEDUP_REMOVED lines=117> */
.L_x_2365:
        /* <DEDUP_REMOVED lines=19> */
.L_x_2379:
[----:B-1----:R-:W-:Y:S05]  /*de20*/  BSYNC B0 ;  /* 0x0000000000007941 */ /* 0x002fea0003800000 */
.L_x_2378:
        /* <DEDUP_REMOVED lines=120> */
[----:B------:R-:W-:Y:S05]  /*e5b0*/  CALL.REL.NOINC `($__internal_7_$__cuda_sm70_shflsync_idx_p) ;  /* 0x00001d1000007944 */ /* 0x000fea0003c00000 */
.L_x_2382:
        /* <DEDUP_REMOVED lines=123> */
.L_x_2384:
[----:B---34-:R-:W-:Y:S05]  /*ed70*/  BSYNC B0 ;  /* 0x0000000000007941 */ /* 0x018fea0003800000 */
.L_x_2383:
        /* <DEDUP_REMOVED lines=18> */
.L_x_2386:
[----:B------:R-:W-:Y:S05]  /*eea0*/  BSYNC B0 ;  /* 0x0000000000007941 */ /* 0x000fea0003800000 */
.L_x_2385:
        /* <DEDUP_REMOVED lines=18> */
.L_x_2388:
[----:B------:R-:W-:Y:S05]  /*efd0*/  BSYNC B0 ;  /* 0x0000000000007941 */ /* 0x000fea0003800000 */
.L_x_2387:
        /* <DEDUP_REMOVED lines=19> */
.L_x_2381:
        /* <DEDUP_REMOVED lines=42> */
.L_x_2391:
[----:B------:R-:W-:Y:S05]  /*f3b0*/  BSYNC B0 ;  /* 0x0000000000007941 */ /* 0x000fea0003800000 */
.L_x_2390:
        /* <DEDUP_REMOVED lines=39> */
.L_x_2410:
[----:B------:R-:W-:Y:S05]  /*f630*/  BRA.DIV ~URZ, `(.L_x_2393) ;  /* 0x000009427f007947 */ /* 0x000fea000b800000 */
[----:B------:R3:W4:Y:S02]  /*f640*/  SHFL.IDX PT, R0, R12, RZ, 0x181f ;  /* 0x00181fff0c007589 */ /* 0x00072400000e0000 */
.L_x_2411:
        /* <DEDUP_REMOVED lines=22> */
.L_x_2395:
[----:B------:R-:W-:Y:S05]  /*f7b0*/  BSYNC B0 ;  /* 0x0000000000007941 */ /* 0x000fea0003800000 */
.L_x_2394:
[----:B------:R-:W-:Y:S05]  /*f7c0*/  BRA.DIV ~URZ, `(.L_x_2396) ;  /* 0x000008127f007947 */ /* 0x000fea000b800000 */
[----:B--2---:R2:W1:Y:S04]  /*f7d0*/  SHFL.IDX PT, R2, R10, 0x1, 0x181f ;  /* 0x00381f000a027f89 */ /* 0x00446800000e0000 */
[----:B----4-:R2:W4:Y:S02]  /*f7e0*/  SHFL.IDX PT, R0, R12, 0x1, 0x181f ;  /* 0x00381f000c007f89 */ /* 0x01052400000e0000 */
.L_x_2412:
        /* <DEDUP_REMOVED lines=21> */
.L_x_2398:
[----:B------:R-:W-:Y:S05]  /*f940*/  BSYNC B0 ;  /* 0x0000000000007941 */ /* 0x000fea0003800000 */
.L_x_2397:
[----:B------:R-:W-:Y:S05]  /*f950*/  BRA.DIV ~URZ, `(.L_x_2399) ;  /* 0x000007427f007947 */ /* 0x000fea000b800000 */
[----:B-1----:R1:W2:Y:S02]  /*f960*/  SHFL.IDX PT, R2, R10, 0x2, 0x181f ;  /* 0x00581f000a027f89 */ /* 0x0022a400000e0000 */
.L_x_2413:
[----:B------:R-:W-:Y:S05]  /*f970*/  BRA.DIV ~URZ, `(.L_x_2400) ;  /* 0x000007927f007947 */ /* 0x000fea000b800000 */
[----:B----4-:R4:W1:Y:S02]  /*f980*/  SHFL.IDX PT, R0, R12, 0x2, 0x181f ;  /* 0x00581f000c007f89 */ /* 0x01086400000e0000 */
.L_x_2414:
        /* <DEDUP_REMOVED lines=21> */
.L_x_2402:
[----:B------:R-:W-:Y:S05]  /*fae0*/  BSYNC B0 ;  /* 0x0000000000007941 */ /* 0x000fea0003800000 */
.L_x_2401:
[----:B------:R-:W-:Y:S05]  /*faf0*/  BRA.DIV ~URZ, `(.L_x_2403) ;  /* 0x000006727f007947 */ /* 0x000fea000b800000 */
[----:B--2---:R2:W3:Y:S04]  /*fb00*/  SHFL.IDX PT, R2, R10, 0x3, 0x181f ;  /* 0x00781f000a027f89 */ /* 0x0044e800000e0000 */
[----:B-1----:R2:W1:Y:S02]  /*fb10*/  SHFL.IDX PT, R0, R12, 0x3, 0x181f ;  /* 0x00781f000c007f89 */ /* 0x00246400000e0000 */
.L_x_2415:
        /* <DEDUP_REMOVED lines=20> */
.L_x_2389:
[----:B------:R-:W-:Y:S05]  /*fc60*/  BSYNC B1 ;  /* 0x0000000000017941 */ /* 0x000fea0003800000 */
.L_x_2380:
        /* <DEDUP_REMOVED lines=10> */
.L_x_2416:
[----:B------:R-:W-:Y:S01]  /*fd10*/  WARPSYNC 0xffffffff ;  /* 0xffffffff00007948 */ /* 0x000fe20003800000 */
[----:B------:R-:W-:Y:S06]  /*fd20*/  BAR.SYNC.DEFER_BLOCKING 0x4, 0x100 ;  /* 0x0104000000007b1d */ /* 0x000fec0000010000 */
[----:B--2---:R2:W-:Y:S04]  /*fd30*/  STL [R1+0x74], R0 ;  /* 0x0000740001007387 */ /* 0x0045e80000100800 */
[----:B------:R2:W-:Y:S04]  /*fd40*/  @!P6 STS [0x24100], R65 ;  /* 0x02410041ff00e388 */ /* 0x0005e80000000800 */
[----:B------:R-:W-:Y:S06]  /*fd50*/  BAR.ARV 0x5, 0x100 ;  /* 0x0144000000007b1d */ /* 0x000fec0000002000 */
.L_x_2404:
[----:B-12---:R-:W2:Y:S02]  /*fd60*/  LDL R0, [R1+0x74] ;  /* 0x0000740001007983 */ /* 0x006ea40000100800 */
[----:B--2---:R-:W-:-:S13]  /*fd70*/  ISETP.GE.AND P0, PT, R0, c[0x0][0x538], PT ;  /* 0x00014e0000007a0c */ /* 0x004fda0003f06270 */
[----:B---345:R-:W-:Y:S01]  /*fd80*/  @P0 CALL.REL.NOINC `(.L_x_2406) ;  /* 0x0000001000000944 */ /* 0x038fe20003c00000 */
[----:B------:R-:W-:Y:S05]  /*fd90*/  BRA `(.L_x_2407) ;  /* 0xffff0b0000007947 */ /* 0x000fea000383ffff */
.L_x_2406:
[----:B------:R-:W-:Y:S05]  /*fda0*/  EXIT ;  /* 0x000000000000794d */ /* 0x000fea0003800000 */
.L_x_2376:
[----:B------:R2:W5:Y:S01]  /*fdb0*/  LDL R0, [R1+0x4] ;  /* 0x0000040001007983 */ /* 0x0005620000100800 */
[----:B-1----:R-:W-:Y:S02]  /*fdc0*/  MOV R3, 0x2 ;  /* 0x0000000200037802 */ /* 0x002fe40000000f00 */
[----:B------:R-:W-:Y:S02]  /*fdd0*/  MOV R2, 0xfdf0 ;  /* 0x0000fdf000027802 */ /* 0x000fe40000000f00 */
[----:B--2--5:R-:W-:Y:S05]  /*fde0*/  CALL.REL.NOINC `($__internal_6_$__cuda_sm70_shflsync_bfly_p) ;  /* 0x000004a000007944 */ /* 0x024fea0003c00000 */
[----:B------:R-:W-:Y:S01]  /*fdf0*/  MOV R4, R5 ;  /* 0x0000000500047202 */ /* 0x000fe20000000f00 */
[----:B------:R-:W-:Y:S05]  /*fe00*/  BRA `(.L_x_2408) ;  /* 0xffffd70000007947 */ /* 0x000fea000383ffff */
.L_x_2377:
[----:B------:R-:W-:Y:S01]  /*fe10*/  IMAD.MOV.U32 R0, RZ, RZ, R4 ;  /* 0x000000ffff007224 */ /* 0x000fe200078e0004 */
[----:B-1----:R-:W-:Y:S02]  /*fe20*/  MOV R3, 0x1 ;  /* 0x0000000100037802 */ /* 0x002fe40000000f00 */
[----:B------:R-:W-:Y:S02]  /*fe30*/  MOV R2, 0xfe50 ;  /* 0x0000fe5000027802 */ /* 0x000fe40000000f00 */
[----:B------:R-:W-:Y:S05]  /*fe40*/  CALL.REL.NOINC `($__internal_6_$__cuda_sm70_shflsync_bfly_p) ;  /* 0x0000044000007944 */ /* 0x000fea0003c00000 */
[----:B------:R1:W5:Y:S01]  /*fe50*/  LDL R0, [R1+0x8] ;  /* 0x0000080001007983 */ /* 0x0003620000100800 */
[----:B------:R-:W-:Y:S01]  /*fe60*/  FADD.FTZ R4, R4, R5 ;  /* 0x0000000504047221 */ /* 0x000fe20000010000 */
[----:B------:R-:W-:Y:S02]  /*fe70*/  MOV R3, 0x2 ;  /* 0x0000000200037802 */ /* 0x000fe40000000f00 */
[----:B------:R-:W-:-:S02]  /*fe80*/  MOV R2, 0xfea0 ;  /* 0x0000fea000027802 */ /* 0x000fc40000000f00 */
[----:B-1---5:R-:W-:Y:S05]  /*fe90*/  CALL.REL.NOINC `($__internal_6_$__cuda_sm70_shflsync_bfly_p) ;  /* 0x000003f000007944 */ /* 0x022fea0003c00000 */
[----:B------:R-:W2:Y:S01]  /*fea0*/  LDL.LU R0, [R1+0x8] ;  /* 0x0000080001007983 */ /* 0x000ea20000300800 */
[----:B------:R-:W-:-:S02]  /*feb0*/  MOV R3, 0x1 ;  /* 0x0000000100037802 */ /* 0x000fc40000000f00 */
[----:B------:R-:W-:Y:S01]  /*fec0*/  MOV R2, 0xfef0 ;  /* 0x0000fef000027802 */ /* 0x000fe20000000f00 */
[----:B--2---:R-:W-:Y:S02]  /*fed0*/  FADD.FTZ R0, R0, R5 ;  /* 0x0000000500007221 */ /* 0x004fe40000010000 */
[----:B------:R-:W-:Y:S05]  /*fee0*/  CALL.REL.NOINC `($__internal_6_$__cuda_sm70_shflsync_bfly_p) ;  /* 0x000003a000007944 */ /* 0x000fea0003c00000 */
[----:B------:R-:W-:Y:S01]  /*fef0*/  MOV R3, R5 ;  /* 0x0000000500037202 */ /* 0x000fe20000000f00 */
[----:B------:R-:W-:Y:S05]  /*ff00*/  BRA `(.L_x_2409) ;  /* 0xffffd69000007947 */ /* 0x000fea000383ffff */
.L_x_2392:
[----:B------:R-:W-:Y:S01]  /*ff10*/  IMAD.MOV.U32 R4, RZ, RZ, R10 ;  /* 0x000000ffff047224 */ /* 0x000fe200078e000a */
[----:B------:R-:W-:Y:S01]  /*ff20*/  MOV R3, RZ ;  /* 0x000000ff00037202 */ /* 0x000fe20000000f00 */
[----:B------:R-:W-:Y:S01]  /*ff30*/  IMAD.MOV.U32 R0, RZ, RZ, 0x181f ;  /* 0x0000181fff007424 */ /* 0x000fe200078e00ff */
[----:B------:R-:W-:Y:S02]  /*ff40*/  MOV R5, 0xff60 ;  /* 0x0000ff6000057802 */ /* 0x000fe40000000f00 */
[----:B------:R-:W-:Y:S05]  /*ff50*/  CALL.REL.NOINC `($__internal_7_$__cuda_sm70_shflsync_idx_p) ;  /* 0x0000037000007944 */ /* 0x000fea0003c00000 */
[----:B------:R-:W-:Y:S01]  /*ff60*/  MOV R2, R0 ;  /* 0x0000000000027202 */ /* 0x000fe20000000f00 */
[----:B------:R-:W-:Y:S05]  /*ff70*/  BRA `(.L_x_2410) ;  /* 0xfffff6b000007947 */ /* 0x000fea000383ffff */
.L_x_2393:
[----:B------:R-:W-:Y:S01]  /*ff80*/  IMAD.MOV.U32 R4, RZ, RZ, R12 ;  /* 0x000000ffff047224 */ /* 0x000fe200078e000c */
[----:B------:R-:W-:Y:S01]  /*ff90*/  MOV R3, RZ ;  /* 0x000000ff00037202 */ /* 0x000fe20000000f00 */
[----:B------:R-:W-:Y:S01]  /*ffa0*/  IMAD.MOV.U32 R0, RZ, RZ, 0x181f ;  /* 0x0000181fff007424 */ /* 0x000fe200078e00ff */
[----:B------:R-:W-:Y:S02]  /*ffb0*/  MOV R5, 0xffd0 ;  /* 0x0000ffd000057802 */ /* 0x000fe40000000f00 */
[----:B-12---:R-:W-:Y:S05]  /*ffc0*/  CALL.REL.NOINC `($__internal_7_$__cuda_sm70_shflsync_idx_p) ;  /* 0x0000030000007944 */ /* 0x006fea0003c00000 */
[----:B------:R-:W-:Y:S05]  /*ffd0*/  BRA `(.L_x_2411) ;  /* 0xfffff67000007947 */ /* 0x000fea000383ffff */
.L_x_2396:
[----:B--2---:R-:W-:Y:S01]  /*ffe0*/  IMAD.MOV.U32 R4, RZ, RZ, R10 ;  /* 0x000000ffff047224 */ /* 0x004fe200078e000a */
[----:B------:R-:W-:Y:S01]  /*fff0*/  MOV R3, 0x1 ;  /* 0x0000000100037802 */ /* 0x000fe20000000f00 */
[----:B----4-:R-:W-:Y:S01]  /*10000*/  IMAD.MOV.U32 R0, RZ, RZ, 0x181f ;  /* 0x0000181fff007424 */ /* 0x010fe200078e00ff */
[----:B------:R-:W-:-:S02]  /*10010*/  MOV R5, 0x10030 ;  /* 0x0001003000057802 */ /* 0x000fc40000000f00 */
[----:B-1-3--:R-:W-:Y:S05]  /*10020*/  CALL.REL.NOINC `($__internal_7_$__cuda_sm70_shflsync_idx_p) ;  /* 0x000002a000007944 */ /* 0x00afea0003c00000 */
[----:B------:R-:W-:Y:S01]  /*10030*/  IMAD.MOV.U32 R2, RZ, RZ, R0 ;  /* 0x000000ffff027224 */ /* 0x000fe200078e0000 */
[----:B------:R-:W-:Y:S01]  /*10040*/  MOV R3, 0x1 ;  /* 0x0000000100037802 */ /* 0x000fe20000000f00 */
[----:B------:R-:W-:Y:S01]  /*10050*/  IMAD.MOV.U32 R4, RZ, RZ, R12 ;  /* 0x000000ffff047224 */ /* 0x000fe200078e000c */
[----:B------:R-:W-:-:S02]  /*10060*/  MOV R0, 0x181f ;  /* 0x0000181f00007802 */ /* 0x000fc40000000f00 */
[----:B------:R-:W-:Y:S02]  /*10070*/  MOV R5, 0x10090 ;  /* 0x0001009000057802 */ /* 0x000fe40000000f00 */
[----:B------:R-:W-:Y:S05]  /*10080*/  CALL.REL.NOINC `($__internal_7_$__cuda_sm70_shflsync_idx_p) ;  /* 0x0000024000007944 */ /* 0x000fea0003c00000 */
[----:B------:R-:W-:Y:S05]  /*10090*/  BRA `(.L_x_2412) ;  /* 0xfffff75000007947 */ /* 0x000fea000383ffff */
.L_x_2399:
[----:B-1----:R-:W-:Y:S01]  /*100a0*/  IMAD.MOV.U32 R4, RZ, RZ, R10 ;  /* 0x000000ffff047224 */ /* 0x002fe200078e000a */
[----:B------:R-:W-:Y:S01]  /*100b0*/  MOV R3, 0x2 ;  /* 0x0000000200037802 */ /* 0x000fe20000000f00 */
[----:B----4-:R-:W-:Y:S01]  /*100c0*/  IMAD.MOV.U32 R0, RZ, RZ, 0x181f ;  /* 0x0000181fff007424 */ /* 0x010fe200078e00ff */
[----:B------:R-:W-:Y:S02]  /*100d0*/  MOV R5, 0x100f0 ;  /* 0x000100f000057802 */ /* 0x000fe40000000f00 */
[----:B--23--:R-:W-:Y:S05]  /*100e0*/  CALL.REL.NOINC `($__internal_7_$__cuda_sm70_shflsync_idx_p) ;  /* 0x000001e000007944 */ /* 0x00cfea0003c00000 */
[----:B------:R-:W-:Y:S01]  /*100f0*/  MOV R2, R0 ;  /* 0x0000000000027202 */ /* 0x000fe20000000f00 */
[----:B------:R-:W-:Y:S05]  /*10100*/  BRA `(.L_x_2413) ;  /* 0xfffff86000007947 */ /* 0x000fea000383ffff */
.L_x_2400:
[----:B------:R-:W-:Y:S01]  /*10110*/  IMAD.MOV.U32 R4, RZ, RZ, R12 ;  /* 0x000000ffff047224 */ /* 0x000fe200078e000c */
[----:B------:R-:W-:Y:S01]  /*10120*/  MOV R3, 0x2 ;  /* 0x0000000200037802 */ /* 0x000fe20000000f00 */
[----:B----4-:R-:W-:Y:S01]  /*10130*/  IMAD.MOV.U32 R0, RZ, RZ, 0x181f ;  /* 0x0000181fff007424 */ /* 0x010fe200078e00ff */
[----:B------:R-:W-:Y:S02]  /*10140*/  MOV R5, 0x10160 ;  /* 0x0001016000057802 */ /* 0x000fe40000000f00 */
[----:B-123--:R-:W-:Y:S05]  /*10150*/  CALL.REL.NOINC `($__internal_7_$__cuda_sm70_shflsync_idx_p) ;  /* 0x0000017000007944 */ /* 0x00efea0003c00000 */
[----:B------:R-:W-:Y:S05]  /*10160*/  BRA `(.L_x_2414) ;  /* 0xfffff82000007947 */ /* 0x000fea000383ffff */
.L_x_2403:
[----:B-1----:R-:W-:Y:S01]  /*10170*/  IMAD.MOV.U32 R4, RZ, RZ, R10 ;  /* 0x000000ffff047224 */ /* 0x002fe200078e000a */
[----:B------:R-:W-:Y:S01]  /*10180*/  MOV R3, 0x3 ;  /* 0x0000000300037802 */ /* 0x000fe20000000f00 */
[----:B------:R-:W-:Y:S01]  /*10190*/  IMAD.MOV.U32 R0, RZ, RZ, 0x181f ;  /* 0x0000181fff007424 */ /* 0x000fe200078e00ff */
[----:B------:R-:W-:-:S02]  /*101a0*/  MOV R5, 0x101c0 ;  /* 0x000101c000057802 */ /* 0x000fc40000000f00 */
[----:B--234-:R-:W-:Y:S05]  /*101b0*/  CALL.REL.NOINC `($__internal_7_$__cuda_sm70_shflsync_idx_p) ;  /* 0x0000011000007944 */ /* 0x01cfea0003c00000 */
[----:B------:R-:W-:Y:S01]  /*101c0*/  IMAD.MOV.U32 R2, RZ, RZ, R0 ;  /* 0x000000ffff027224 */ /* 0x000fe200078e0000 */
[----:B------:R-:W-:Y:S01]  /*101d0*/  MOV R3, 0x3 ;  /* 0x0000000300037802 */ /* 0x000fe20000000f00 */
[----:B------:R-:W-:Y:S01]  /*101e0*/  IMAD.MOV.U32 R4, RZ, RZ, R12 ;  /* 0x000000ffff047224 */ /* 0x000fe200078e000c */
[----:B------:R-:W-:-:S02]  /*101f0*/  MOV R0, 0x181f ;  /* 0x0000181f00007802 */ /* 0x000fc40000000f00 */
[----:B------:R-:W-:Y:S02]  /*10200*/  MOV R5, 0x10220 ;  /* 0x0001022000057802 */ /* 0x000fe40000000f00 */
[----:B------:R-:W-:Y:S05]  /*10210*/  CALL.REL.NOINC `($__internal_7_$__cuda_sm70_shflsync_idx_p) ;  /* 0x000000b000007944 */ /* 0x000fea0003c00000 */
[----:B------:R-:W-:Y:S05]  /*10220*/  BRA `(.L_x_2415) ;  /* 0xfffff8f000007947 */ /* 0x000fea000383ffff */
.L_x_2405:
[----:B------:R-:W-:Y:S01]  /*10230*/  IMAD.MOV.U32 R4, RZ, RZ, R65 ;  /* 0x000000ffff047224 */ /* 0x000fe200078e0041 */
[----:B------:R-:W-:Y:S01]  /*10240*/  MOV R3, RZ ;  /* 0x000000ff00037202 */ /* 0x000fe20000000f00 */
[----:B-1----:R-:W-:Y:S01]  /*10250*/  IMAD.MOV.U32 R0, RZ, RZ, 0x1f ;  /* 0x0000001fff007424 */ /* 0x002fe200078e00ff */
[----:B------:R-:W-:Y:S02]  /*10260*/  MOV R5, 0x10280 ;  /* 0x0001028000057802 */ /* 0x000fe40000000f00 */
[----:B---345:R-:W-:Y:S05]  /*10270*/  CALL.REL.NOINC `($__internal_7_$__cuda_sm70_shflsync_idx_p) ;  /* 0x0000005000007944 */ /* 0x038fea0003c00000 */
[----:B------:R-:W-:Y:S05]  /*10280*/  BRA `(.L_x_2416) ;  /* 0xfffffa8000007947 */ /* 0x000fea000383ffff */
        .weak           $__internal_6_$__cuda_sm70_shflsync_bfly_p
        .type           $__internal_6_$__cuda_sm70_shflsync_bfly_p,@function
        .size           $__internal_6_$__cuda_sm70_shflsync_bfly_p,($__internal_7_$__cuda_sm70_shflsync_idx_p - $__internal_6_$__cuda_sm70_shflsync_bfly_p)
$__internal_6_$__cuda_sm70_shflsync_bfly_p:
[----:B------:R-:W-:Y:S04]  /*10290*/  WARPSYNC R6 ;  /* 0x0000000600007348 */ /* 0x000fe80003800000 */
[----:B------:R1:W2:Y:S02]  /*102a0*/  SHFL.BFLY PT, R5, R0, R3, R7 ;  /* 0x0c00000300057389 */ /* 0x0002a400000e0007 */
[----:B-1----:R-:W-:-:S04]  /*102b0*/  MOV R3, 0x0 ;  /* 0x0000000000037802 */ /* 0x002fc80000000f00 */
[----:B--2---:R-:W-:Y:S05]  /*102c0*/  RET.REL.NODEC R2 `(_ZN7cutlass13device_kernelIN5flash19enable_sm80_to_sm89INS1_16FlashAttnFwdSm80INS1_25CollectiveMainloopFwdSm80ILi8ELi2ELb1EN4cute5tupleIJNS5_1CILi128EEENS7_ILi96EEENS7_ILi192EEEEEELi192ENS_6half_tEfNS_4arch4Sm80ELb1ELb0ELb0ELb0ELb0ELb0ELb1ELb0EEENS1_21CollectiveEpilogueFwdINS6_IJS8_SA_S9_EEENS6_IJNS7_ILi1EEESI_SI_EEESC_SE_Li256ELb0ELb1ELb0ELb0EEENS1_30DynamicPersistentTileSchedulerILi256ELi256ELb0ELb1ELb0EEEEEEEEEvNT_6ParamsE) ;  /* 0xfffefd3002007950 */ /* 0x004fea0003c3ffff */
        .weak           $__internal_7_$__cuda_sm70_shflsync_idx_p
        .type           $__internal_7_$__cuda_sm70_shflsync_idx_p,@function
        .size           $__internal_7_$__cuda_sm70_shflsync_idx_p,(.L_x_2605 - $__internal_7_$__cuda_sm70_shflsync_idx_p)
$__internal_7_$__cuda_sm70_shflsync_idx_p:
[----:B------:R-:W-:Y:S04]  /*102d0*/  WARPSYNC R67 ;  /* 0x0000004300007348 */ /* 0x000fe80003800000 */
[----:B------:R1:W2:Y:S02]  /*102e0*/  SHFL.IDX PT, R0, R4, R3, R0 ;  /* 0x0000000304007389 */ /* 0x0002a400000e0000 */
[----:B-1----:R-:W-:Y:S02]  /*102f0*/  MOV R4, R5 ;  /* 0x0000000500047202 */ /* 0x002fe40000000f00 */
[----:B------:R-:W-:-:S04]  /*10300*/  MOV R5, 0x0 ;  /* 0x0000000000057802 */ /* 0x000fc80000000f00 */
[----:B--2---:R-:W-:Y:S05]  /*10310*/  RET.REL.NODEC R4 `(_ZN7cutlass13device_kernelIN5flash19enable_sm80_to_sm89INS1_16FlashAttnFwdSm80INS1_25CollectiveMainloopFwdSm80ILi8ELi2ELb1EN4cute5tupleIJNS5_1CILi128EEENS7_ILi96EEENS7_ILi192EEEEEELi192ENS_6half_tEfNS_4arch4Sm80ELb1ELb0ELb0ELb0ELb0ELb0ELb1ELb0EEENS1_21CollectiveEpilogueFwdINS6_IJS8_SA_S9_EEENS6_IJNS7_ILi1EEESI_SI_EEESC_SE_Li256ELb0ELb1ELb0ELb0EEENS1_30DynamicPersistentTileSchedulerILi256ELi256ELb0ELb1ELb0EEEEEEEEEvNT_6ParamsE) ;  /* 0xfffefce004007950 */ /* 0x004fea0003c3ffff */
.L_x_2417:
        /* <DEDUP_REMOVED lines=14> */
.L_x_2605:


//--------------------- .text._ZN7cutlass13device_kernelIN5flash19enable_sm80_to_sm89INS1_16FlashAttnFwdSm80INS1_25CollectiveMainloopFwdSm80ILi8ELi2ELb1EN4cute5tupleIJNS5_1CILi128EEENS7_ILi96EEENS7_ILi192EEEEEELi192ENS_6half_tEfNS_4arch4Sm80ELb1ELb0ELb0ELb1ELb0ELb0ELb1ELb0EEENS1_21CollectiveEpilogueFwdINS6_IJS8_SA_S9_EEENS6_IJNS7_ILi1EEESI_SI_EEESC_SE_Li256ELb1ELb1ELb0ELb0EEENS1_19SingleTileSchedulerILb1ELb0ELb1ELi128EEEEEEEEEvNT_6ParamsE --------------------------
	.section	.text._ZN7cutlass13device_kernelIN5flash19enable_sm80_to_sm89INS1_16FlashAttnFwdSm80INS1_25CollectiveMainloopFwdSm80ILi8ELi2ELb1EN4cute5tupleIJNS5_1CILi128EEENS7_ILi96EEENS7_ILi192EEEEEELi192ENS_6half_tEfNS_4arch4Sm80ELb1ELb0ELb0ELb1ELb0ELb0ELb1ELb0EEENS1_21CollectiveEpilogueFwdINS6_IJS8_SA_S9_EEENS6_IJNS7_ILi1EEESI_SI_EEESC_SE_Li256ELb1ELb1ELb0ELb0EEENS1_19SingleTileSchedulerILb1ELb0ELb1ELi128EEEEEEEEEvNT_6ParamsE,"ax",@progbits
	.sectioninfo	@"SHI_REGISTERS=255"
	.align	128
.text._ZN7cutlass13device_kernelIN5flash19enable_sm80_to_sm89INS1_16FlashAttnFwdSm80INS1_25CollectiveMainloopFwdSm80ILi8ELi2ELb1EN4cute5tupleIJNS5_1CILi128EEENS7_ILi96EEENS7_ILi192EEEEEELi192ENS_6half_tEfNS_4arch4Sm80ELb1ELb0ELb0ELb1ELb0ELb0ELb1ELb0EEENS1_21CollectiveEpilogueFwdINS6_IJS8_SA_S9_EEENS6_IJNS7_ILi1EEESI_SI_EEESC_SE_Li256ELb1ELb1ELb0ELb0EEENS1_19SingleTileSchedulerILb1ELb0ELb1ELi128EEEEEEEEEvNT_6ParamsE:
        .type           _ZN7cutlass13device_kernelIN5flash19enable_sm80_to_sm89INS1_16FlashAttnFwdSm80INS1_25CollectiveMainloopFwdSm80ILi8ELi2ELb1EN4cute5tupleIJNS5_1CILi128EEENS7_ILi96EEENS7_ILi192EEEEEELi192ENS_6half_tEfNS_4arch4Sm80ELb1ELb0ELb0ELb1ELb0ELb0ELb1ELb0EEENS1_21CollectiveEpilogueFwdINS6_IJS8_SA_S9_EEENS6_IJNS7_ILi1EEESI_SI_EEESC_SE_Li256ELb1ELb1ELb0ELb0EEENS1_19SingleTileSchedulerILb1ELb0ELb1ELi128EEEEEEEEEvNT_6ParamsE,@function
        .size           _ZN7cutlass13device_kernelIN5flash19enable_sm80_to_sm89INS1_16FlashAttnFwdSm80INS1_25CollectiveMainloopFwdSm80ILi8ELi2ELb1EN4cute5tupleIJNS5_1CILi128EEENS7_ILi96EEENS7_ILi192EEEEEELi192ENS_6half_tEfNS_4arch4Sm80ELb1ELb0ELb0ELb1ELb0ELb0ELb1ELb0EEENS1_21CollectiveEpilogueFwdINS6_IJS8_SA_S9_EEENS6_IJNS7_ILi1EEESI_SI_EEESC_SE_Li256ELb1ELb1ELb0ELb0EEENS1_19SingleTileSchedulerILb1ELb0ELb1ELi128EEEEEEEEEvNT_6ParamsE,(.L_x_2608 - _ZN7cutlass13device_kernelIN5flash19enable_sm80_to_sm89INS1_16FlashAttnFwdSm80INS1_25CollectiveMainloopFwdSm80ILi8ELi2ELb1EN4cute5tupleIJNS5_1CILi128EEENS7_ILi96EEENS7_ILi192EEEEEELi192ENS_6half_tEfNS_4arch4Sm80ELb1ELb0ELb0ELb1ELb0ELb0ELb1ELb0EEENS1_21CollectiveEpilogueFwdINS6_IJS8_SA_S9_EEENS6_IJNS7_ILi1EEESI_SI_EEESC_SE_Li256ELb1ELb1ELb0ELb0EEENS1_19SingleTileSchedulerILb1ELb0ELb1ELi128EEEEEEEEEvNT_6ParamsE)
        .other          _ZN7cutlass13device_kernelIN5flash19enable_sm80_to_sm89INS1_16FlashAttnFwdSm80INS1_25CollectiveMainloopFwdSm80ILi8ELi2ELb1EN4cute5tupleIJNS5_1CILi128EEENS7_ILi96EEENS7_ILi192EEEEEELi192ENS_6half_tEfNS_4arch4Sm80ELb1ELb0ELb0ELb1ELb0ELb0ELb1ELb0EEENS1_21CollectiveEpilogueFwdINS6_IJS8_SA_S9_EEENS6_IJNS7_ILi1EEESI_SI_EEESC_SE_Li256ELb1ELb1ELb0ELb0EEENS1_19SingleTileSchedulerILb1ELb0ELb1ELi128EEEEEEEEEvNT_6ParamsE,@"STO_CUDA_ENTRY STV_DEFAULT"
_ZN7cutlass13device_kernelIN5flash19enable_sm80_to_sm89INS1_16FlashAttnFwdSm80INS1_25CollectiveMainloopFwdSm80ILi8ELi2ELb1EN4cute5tupleIJNS5_1CILi128EEENS7_ILi96EEENS7_ILi192EEEEEELi192ENS_6half_tEfNS_4arch4Sm80ELb1ELb0ELb0ELb1ELb0ELb0ELb1ELb0EEENS1_21CollectiveEpilogueFwdINS6_IJS8_SA_S9_EEENS6_IJNS7_ILi1EEESI_SI_EEESC_SE_Li256ELb1ELb1ELb0ELb0EEENS1_19SingleTileSchedulerILb1ELb0ELb1ELi128EEEEEEEEEvNT_6ParamsE:
        /* <DEDUP_REMOVED lines=17> */
.L_x_2419:
        /* <DEDUP_REMOVED lines=8> */
.L_x_2421:
[----:B------:R-:W-:-:S04]  /*0190*/  MOV R0, c[0x0][0x54c] ;  /* 0x0001530000007a02 */ /* 0x000fc80000000f00 */
.L_x_2420:
[----:B------:R-:W-:Y:S01]  /*01a0*/  USHF.L.U32 UR8, UR8, 0x7, URZ ;  /* 0x0000000708087899 */ /* 0x000fe2000800063f */
[----:B-----5:R-:W-:-:S05]  /*01b0*/  IMAD R0, R0, c[0x0][0x548], RZ ;  /* 0x0001520000007a24 */ /* 0x020fca00078e02ff */
[----:B------:R-:W-:-:S04]  /*01c0*/  ISETP.LE.AND P0, PT, R0, UR8, PT ;  /* 0x0000000800007c0c */ /* 0x000fc8000bf03270 */
[----:B------:R-:W-:-:S05]  /*01d0*/  SEL R0, R5, 0xffffffff, !P0 ;  /* 0xffffffff05007807 */ /* 0x000fca0004000000 */
[----:B------:R2:W-:Y:S01]  /*01e0*/  STL [R1+0x40], R0 ;  /* 0x0000400001007387 */ /* 0x0005e20000100800 */
[----:B------:R-:W-:Y:S05]  /*01f0*/  BRA `(.L_x_2422) ;  /* 0x0000013000007947 */ /* 0x000fea0003800000 */
.L_x_2418:
[----:B------:R-:W-:-:S04]  /*0200*/  ISETP.NE.U32.AND P0, PT, RZ, c[0x0][0x568], PT ;  /* 0x00015a00ff007a0c */ /* 0x000fc80003f05070 */
[----:B------:R-:W-:-:S13]  /*0210*/  ISETP.NE.AND.EX P0, PT, RZ, c[0x0][0x56c], PT, P0 ;  /* 0x00015b00ff007a0c */ /* 0x000fda0003f05300 */
[----:B------:R-:W-:Y:S05]  /*0220*/  @!P0 BRA `(.L_x_2423) ;  /* 0x0000002000008947 */ /* 0x000fea0003800000 */
[----:B------:R1:W5:Y:S01]  /*0230*/  LDG.E R0, [R2.64] ;  /* 0x0000001802007981 */ /* 0x000362000c1e1900 */
[----:B------:R-:W-:Y:S05]  /*0240*/  BRA `(.L_x_2424) ;  /* 0x0000009000007947 */ /* 0x000fea0003800000 */
.L_x_2423:
        /* <DEDUP_REMOVED lines=8> */
.L_x_2425:
[----:B------:R-:W-:-:S04]  /*02d0*/  MOV R0, c[0x0][0x54c] ;  /* 0x0001530000007a02 */ /* 0x000fc80000000f00 */
.L_x_2424:
[----:B------:R-:W-:Y:S01]  /*02e0*/  USHF.L.U32 UR8, UR8, 0x7, URZ ;  /* 0x0000000708087899 */ /* 0x000fe2000800063f */
[----:B-----5:R-:W-:-:S05]  /*02f0*/  IMAD R0, R0, c[0x0][0x548], RZ ;  /* 0x0001520000007a24 */ /* 0x020fca00078e02ff */
[----:B------:R-:W-:-:S04]  /*0300*/  ISETP.LE.AND P0, PT, R0, UR8, PT ;  /* 0x0000000800007c0c */ /* 0x000fc8000bf03270 */
[----:B------:R-:W-:-:S05]  /*0310*/  SEL R0, R5, 0xffffffff, !P0 ;  /* 0xffffffff05007807 */ /* 0x000fca0004000000 */
[----:B------:R2:W-:Y:S04]  /*0320*/  STL [R1+0x40], R0 ;  /* 0x0000400001007387 */ /* 0x0005e80000100800 */
.L_x_2422:
        /* <DEDUP_REMOVED lines=32> */
.L_x_2426:
[----:B------:R-:W-:-:S04]  /*0530*/  ISETP.NE.U32.AND P0, PT, RZ, c[0x0][0x368], PT ;  /* 0x0000da00ff007a0c */ /* 0x000fc80003f05070 */
[----:B------:R-:W-:-:S13]  /*0540*/  ISETP.NE.AND.EX P0, PT, RZ, c[0x0][0x36c], PT, P0 ;  /* 0x0000db00ff007a0c */ /* 0x000fda0003f05300 */
[----:B------:R-:W-:Y:S05]  /*0550*/  @!P0 BRA `(.L_x_2427) ;  /* 0x0000004000008947 */ /* 0x000fea0003800000 */
[----:B------:R-:W-:-:S05]  /*0560*/  IMAD.WIDE R2, R39, R26, c[0x0][0x368] ;  /* 0x0000da0027027625 */ /* 0x000fca00078e021a */
[----:B------:R-:W2:Y:S02]  /*0570*/  LDG.E R0, [R2.64] ;  /* 0x0000001802007981 */ /* 0x000ea4000c1e1900 */
[----:B--2---:R1:W2:Y:S02]  /*0580*/  R2UR UR14, R0 ;  /* 0x00000000000e73c2 */ /* 0x0042a400000e0000 */
[----:B-12---:R-:W-:Y:S05]  /*0590*/  BRA `(.L_x_2428) ;  /* 0x0000006000007947 */ /* 0x006fea0003800000 */
.L_x_2427:
[----:B------:R-:W-:Y:S05]  /*05a0*/  @!P6 BRA `(.L_x_2428) ;  /* 0x000000500000e947 */ /* 0x000fea0003800000 */
[----:B------:R1:W2:Y:S04]  /*05b0*/  LDG.E R0, [R2.64] ;  /* 0x0000001802007981 */ /* 0x0002a8000c1e1900 */
[----:B-1----:R-:W3:Y:S01]  /*05c0*/  LDG.E R2, [R2.64+0x4] ;  /* 0x0000041802027981 */ /* 0x002ee2000c1e1900 */
[----:B--2---:R-:W1:Y:S08]  /*05d0*/  R2UR UR14, R0 ;  /* 0x00000000000e73c2 */ /* 0x004e7000000e0000 */
[----:B---3--:R-:W1:Y:S02]  /*05e0*/  R2UR UR4, R2 ;  /* 0x00000000020473c2 */ /* 0x008e6400000e0000 */
[----:B-1----:R-:W-:-:S06]  /*05f0*/  UIADD3 UR14, -UR14, UR4, URZ ;  /* 0x000000040e0e7290 */ /* 0x002fcc000fffe13f */
.L_x_2428:
        /* <DEDUP_REMOVED lines=121> */
[----:B------:R-:W-:Y:S01]  /*0d90*/  ISETP.GE.AND P5, PT, R9, UR6, PT ;  /* 0x0000000609007c0c */ /* 0x000fe2000bfa6270 */
[----:B------:R-:W-:Y:S01]  /*0da0*/  IMAD.MOV.U32 R34, RZ, RZ, c[0x0][0x1e0] ;  /* 0x00007800ff227624 */ /* 0x000fe200078e00ff */
[----:B--2---:R-:W-:Y:S01]  /*0db0*/  LOP3.LUT R2, R33, 0xfffffff8, RZ, 0xc0, !PT ;  /* 0xfffffff821027812 */ /* 0x004fe200078ec0ff */
[----:B------:R-:W-:Y:S01]  /*0dc0*/  USHF.R.S32.HI UR11, URZ, 0x1f, UR15 ;  /* 0x0000001f3f0b7899 */ /* 0x000fe2000801140f */
[----:B------:R-:W-:Y:S01]  /*0dd0*/  IADD3 R9, R11, 0x60, RZ ;  /* 0x000000600b097810 */ /* 0x000fe20007ffe0ff */
[----:B------:R-:W-:Y:S01]  /*0de0*/  IMAD.MOV.U32 R35, RZ, RZ, c[0x0][0x1e4] ;  /* 0x00007900ff237624 */ /* 0x000fe200078e00ff */
[----:B------:R-:W-:Y:S01]  /*0df0*/  LEA.HI R117, R118, R121, RZ, 0x5 ;  /* 0x0000007976757211 */ /* 0x000fe200078f28ff */
[----:B------:R-:W-:Y:S01]  /*0e00*/  IMAD.IADD R38, R121, 0x1, -R2 ;  /* 0x0000000179267824 */ /* 0x000fe200078e0a02 */
[----:B------:R-:W-:Y:S01]  /*0e10*/  BAR.SYNC.DEFER_BLOCKING 0x0 ;  /* 0x0000000000007b1d */ /* 0x000fe20000010000 */
[----:B------:R-:W-:Y:S01]  /*0e20*/  IMAD.WIDE.U32 R2, R6, c[0x0][0x178], RZ ;  /* 0x00005e0006027a25 */ /* 0x000fe200078e00ff */
[----:B------:R-:W-:Y:S01]  /*0e30*/  ISETP.GE.AND P3, PT, R9, UR6, PT ;  /* 0x0000000609007c0c */ /* 0x000fe2000bf66270 */
[----:B------:R-:W-:Y:S01]  /*0e40*/  UISETP.GE.AND UP0, UPT, UR28, 0x2, UPT ;  /* 0x000000021c00788c */ /* 0x000fe2000bf06270 */
[----:B------:R-:W-:Y:S01]  /*0e50*/  SHF.R.S32.HI R116, RZ, 0x5, R117 ;  /* 0x00000005ff747819 */ /* 0x000fe20000011475 */
[----:B------:R-:W-:Y:S01]  /*0e60*/  IMAD R4, R38, 0x20, R12 ;  /* 0x0000002026047824 */ /* 0x000fe200078e020c */
[----:B------:R-:W-:Y:S01]  /*0e70*/  STL [R1+0x44], R38 ;  /* 0x0000442601007387 */ /* 0x000fe20000100800 */
        /* <DEDUP_REMOVED lines=88> */
[----:B------:R-:W-:Y:S04]  /*1400*/  STL [R1], R57 ;  /* 0x0000003901007387 */ /* 0x000fe80000100800 */
[----:B-1----:R-:W-:Y:S01]  /*1410*/  @!P5 IMAD.WIDE R24, R0, 0x2, R8 ;  /* 0x000000020018d825 */ /* 0x002fe200078e0208 */
[----:B------:R-:W-:-:S03]  /*1420*/  @!P2 SHF.R.S32.HI R0, RZ, 0x1f, R32 ;  /* 0x0000001fff00a819 */ /* 0x000fc60000011420 */
[--C-:B---3--:R-:W-:Y:S01]  /*1430*/  @P4 IMAD.MOV.U32 R6, RZ, RZ, R19.reuse ;  /* 0x000000ffff064224 */ /* 0x108fe200078e0013 */
[----:B------:R-:W-:Y:S01]  /*1440*/  @P4 SHF.R.S32.HI R7, RZ, 0x1f, R19 ;  /* 0x0000001fff074819 */ /* 0x000fe20000011413 */
[----:B------:R-:W-:Y:S02]  /*1450*/  @!P4 IMAD.MOV.U32 R6, RZ, RZ, R39 ;  /* 0x000000ffff06c224 */ /* 0x000fe400078e0027 */
[----:B------:R-:W-:Y:S01]  /*1460*/  @!P4 IMAD.MOV.U32 R7, RZ, RZ, R18 ;  /* 0x000000ffff07c224 */ /* 0x000fe200078e0012 */
[----:B------:R-:W-:Y:S02]  /*1470*/  @!P1 LEA R10, P4, R2, R4, 0x1 ;  /* 0x00000004020a9211 */ /* 0x000fe400078808ff */
        /* <DEDUP_REMOVED lines=223> */
.L_x_2430:
        /* <DEDUP_REMOVED lines=51> */
.L_x_2431:
[C---:B--23--:R-:W-:Y:S01]  /*25a0*/  HMMA.16816.F32 R16, R152.reuse, R20, RZ ;  /* 0x000000149810723c */ /* 0x04cfe200000018ff */
[----:B------:R-:W-:Y:S01]  /*25b0*/  IMAD.MOV.U32 R3, RZ, RZ, 0x40 ;  /* 0x00000040ff037424 */ /* 0x000fe200078e00ff */
[----:B------:R-:W-:Y:S01]  /*25c0*/  SHF.R.S32.HI R7, RZ, 0x1f, R116 ;  /* 0x0000001fff077819 */ /* 0x000fe20000011474 */
[----:B------:R-:W-:Y:S01]  /*25d0*/  UIADD3 UR9, UR14, UR9, URZ ;  /* 0x000000090e097290 */ /* 0x000fe2000fffe03f */
[----:B------:R-:W-:Y:S01]  /*25e0*/  PLOP3.LUT P5, PT, PT, PT, UP2, 0x80, 0x0 ;  /* 0x000000000000781c */ /* 0x000fe20003faf028 */
[----:B------:R-:W0:Y:S01]  /*25f0*/  LDGDEPBAR ;  /* 0x00000000000079af */ /* 0x000e220000000000 */
[----:B------:R-:W-:Y:S01]  /*2600*/  SEL R232, R3, 0xffffffc0, !P0 ;  /* 0xffffffc003e87807 */ /* 0x000fe20004000000 */
[----:B------:R-:W-:Y:S01]  /*2610*/  IMAD.SHL.U32 R143, R2, 0x2, RZ ;  /* 0x00000002028f7824 */ /* 0x000fe200078e00ff */
[C---:B------:R-:W-:Y:S01]  /*2620*/  HMMA.16816.F32 R12, R152.reuse, R22, RZ ;  /* 0x00000016980c723c */ /* 0x040fe200000018ff */
[----:B------:R-:W-:Y:S01]  /*2630*/  LEA.HI R7, R7, R116, RZ, 0x3 ;  /* 0x0000007407077211 */ /* 0x000fe200078f18ff */
[----:B------:R-:W-:Y:S01]  /*2640*/  UISETP.GE.AND UP0, UPT, UR28, 0x3, UPT ;  /* 0x000000031c00788c */ /* 0x000fe2000bf06270 */
[----:B------:R-:W-:Y:S01]  /*2650*/  IMAD.IADD R3, R237, 0x1, R232 ;  /* 0x00000001ed037824 */ /* 0x000fe200078e02e8 */
[----:B------:R-:W-:Y:S01]  /*2660*/  PLOP3.LUT P0, PT, PT, PT, UP2, 0x80, 0x0 ;  /* 0x000000000000781c */ /* 0x000fe20003f0f028 */
[----:B------:R-:W-:Y:S01]  /*2670*/  IMAD.IADD R5, R232, 0x1, R4 ;  /* 0x00000001e8057824 */ /* 0x000fe200078e0204 */
[----:B------:R-:W-:Y:S01]  /*2680*/  LOP3.LUT R7, R7, 0xffffff8, RZ, 0xc0, !PT ;  /* 0x0ffffff807077812 */ /* 0x000fe200078ec0ff */
[----:B------:R-:W-:Y:S01]  /*2690*/  IMAD.IADD R2, R240, 0x1, R143 ;  /* 0x00000001f0027824 */ /* 0x000fe200078e028f */
[----:B------:R-:W-:Y:S01]  /*26a0*/  HMMA.16816.F32 R8, R152, R32, RZ ;  /* 0x000000209808723c */ /* 0x000fe200000018ff */
[----:B------:R-:W2:Y:S01]  /*26b0*/  LDSM.16.M88.4 R72, [R3+0x12100] ;  /* 0x012100000348783b */ /* 0x000ea20000000200 */
[----:B------:R-:W-:-:S03]  /*26c0*/  LEA R236, R0, R143, 0x1 ;  /* 0x0000008f00ec7211 */ /* 0x000fc600078e08ff */
[----:B------:R-:W3:Y:S02]  /*26d0*/  LDSM.16.M88.4 R80, [R3+0x12900] ;  /* 0x012900000350783b */ /* 0x000ee40000000200 */
[----:B------:R-:W-:Y:S01]  /*26e0*/  IMAD.IADD R0, R240, 0x1, R236 ;  /* 0x00000001f0007824 */ /* 0x000fe200078e02ec */
[----:B----4-:R-:W-:Y:S01]  /*26f0*/  HMMA.16816.F32 R28, R152, R36, RZ ;  /* 0x00000024981c723c */ /* 0x010fe200000018ff */
[----:B------:R-:W4:Y:S04]  /*2700*/  LDSM.16.M88.4 R88, [R3+0x13100] ;  /* 0x013100000358783b */ /* 0x000f280000000200 */
[----:B------:R-:W-:Y:S03]  /*2710*/  LDSM.16.M88.4 R108, [R3+0x15900] ;  /* 0x01590000036c783b */ /* 0x000fe60000000200 */
[C---:B-1----:R-:W-:Y:S01]  /*2720*/  HMMA.16816.F32 R76, R156.reuse, R24, R16 ;  /* 0x000000189c4c723c */ /* 0x042fe20000001810 */
[----:B------:R-:W-:Y:S07]  /*2730*/  LDSM.16.M88.4 R112, [R5+0x15100] ;  /* 0x015100000570783b */ /* 0x000fee0000000200 */
[----:B------:R-:W-:Y:S08]  /*2740*/  HMMA.16816.F32 R92, R156, R26, R12 ;  /* 0x0000001a9c5c723c */ /* 0x000ff0000000180c */
[C---:B------:R-:W-:Y:S08]  /*2750*/  HMMA.16816.F32 R24, R152.reuse, R38, RZ ;  /* 0x000000269818723c */ /* 0x040ff000000018ff */
[----:B------:R-:W-:Y:S08]  /*2760*/  HMMA.16816.F32 R32, R152, R34, RZ ;  /* 0x000000229820723c */ /* 0x000ff000000018ff */
[----:B------:R-:W-:Y:S08]  /*2770*/  HMMA.16816.F32 R96, R156, R44, R8 ;  /* 0x0000002c9c60723c */ /* 0x000ff00000001808 */
[C---:B------:R-:W-:Y:S08]  /*2780*/  HMMA.16816.F32 R20, R152.reuse, R40, RZ ;  /* 0x000000289814723c */ /* 0x040ff000000018ff */
[C---:B------:R-:W-:Y:S08]  /*2790*/  HMMA.16816.F32 R16, R152.reuse, R42, RZ ;  /* 0x0000002a9810723c */ /* 0x040ff000000018ff */
[C---:B------:R-:W-:Y:S08]  /*27a0*/  HMMA.16816.F32 R8, R152.reuse, R50, RZ ;  /* 0x000000329808723c */ /* 0x040ff000000018ff */
[C---:B------:R-:W-:Y:S08]  /*27b0*/  HMMA.16816.F32 R12, R152.reuse, R48, RZ ;  /* 0x00000030980c723c */ /* 0x040ff000000018ff */
[----:B------:R-:W-:Y:S08]  /*27c0*/  HMMA.16816.F32 R40, R152, R54, RZ ;  /* 0x000000369828723c */ /* 0x000ff000000018ff */
[C---:B------:R-:W-:Y:S01]  /*27d0*/  HMMA.16816.F32 R64, R156.reuse, R60, R28 ;  /* 0x0000003c9c40723c */ /* 0x040fe2000000181c */
[----:B------:R-:W1:Y:S07]  /*27e0*/  LDSM.16.M88.4 R28, [R3+0x13900] ;  /* 0x01390000031c783b */ /* 0x000e6e0000000200 */
[----:B------:R-:W-:Y:S01]  /*27f0*/  HMMA.16816.F32 R60, R156, R62, R24 ;  /* 0x0000003e9c3c723c */ /* 0x000fe20000001818 */
[----:B------:R-:W5:Y:S07]  /*2800*/  LDSM.16.M88.4 R24, [R3+0x14100] ;  /* 0x014100000318783b */ /* 0x000f6e0000000200 */
[----:B------:R-:W-:Y:S08]  /*2810*/  HMMA.16816.F32 R36, R152, R52, RZ ;  /* 0x000000349824723c */ /* 0x000ff000000018ff */
[C---:B------:R-:W-:Y:S08]  /*2820*/  HMMA.16816.F32 R68, R156.reuse, R46, R32 ;  /* 0x0000002e9c44723c */ /* 0x040ff00000001820 */
[C---:B------:R-:W-:Y:S01]  /*2830*/  HMMA.16816.F32 R56, R156.reuse, R84, R20 ;  /* 0x000000549c38723c */ /* 0x040fe20000001814 */
[----:B------:R-:W1:Y:S07]  /*2840*/  LDSM.16.M88.4 R20, [R3+0x14900] ;  /* 0x014900000314783b */ /* 0x000e6e0000000200 */
[C---:B------:R-:W-:Y:S01]  /*2850*/  HMMA.16816.F32 R52, R156.reuse, R86, R16 ;  /* 0x000000569c34723c */ /* 0x040fe20000001810 */
[----:B------:R-:W-:Y:S07]  /*2860*/  LDSM.16.M88.4 R84, [R5+0x12900] ;  /* 0x012900000554783b */ /* 0x000fee0000000200 */
[C---:B------:R-:W-:Y:S08]  /*2870*/  HMMA.16816.F32 R16, R156.reuse, R102, R8 ;  /* 0x000000669c10723c */ /* 0x040ff00000001808 */
[C---:B------:R-:W-:Y:S01]  /*2880*/  HMMA.16816.F32 R44, R156.reuse, R100, R12 ;  /* 0x000000649c2c723c */ /* 0x040fe2000000180c */
[----:B------:R-:W-:Y:S07]  /*2890*/  LDSM.16.M88.4 R100, [R5+0x14900] ;  /* 0x014900000564783b */ /* 0x000fee0000000200 */
[----:B------:R-:W-:Y:S01]  /*28a0*/  HMMA.16816.F32 R8, R156, R106, R40 ;  /* 0x0000006a9c08723c */ /* 0x000fe20000001828 */
[----:B------:R-:W1:Y:S07]  /*28b0*/  LDSM.16.M88.4 R40, [R5+0x12100] ;  /* 0x012100000528783b */ /* 0x000e6e0000000200 */
[C---:B--2---:R-:W-:Y:S08]  /*28c0*/  HMMA.16816.F32 R32, R184.reuse, R72, R76 ;  /* 0x00000048b820723c */ /* 0x044ff0000000184c */
[----:B------:R-:W-:Y:S01]  /*28d0*/  HMMA.16816.F32 R48, R184, R74, R92 ;  /* 0x0000004ab830723c */ /* 0x000fe2000000185c */
[----:B------:R-:W-:Y:S07]  /*28e0*/  LDSM.16.M88.4 R92, [R5+0x13900] ;  /* 0x01390000055c783b */ /* 0x000fee0000000200 */
[----:B------:R-:W-:Y:S01]  /*28f0*/  HMMA.16816.F32 R12, R156, R104, R36 ;  /* 0x000000689c0c723c */ /* 0x000fe20000001824 */
[----:B------:R-:W-:Y:S07]  /*2900*/  LDSM.16.M88.4 R104, [R237+0x15100] ;  /* 0x01510000ed68783b */ /* 0x000fee0000000200 */
[C---:B---3--:R-:W-:Y:S01]  /*2910*/  HMMA.16816.F32 R76, R184.reuse, R80, R96 ;  /* 0x00000050b84c723c */ /* 0x048fe20000001860 */
[----:B------:R-:W-:Y:S07]  /*2920*/  LDSM.16.M88.4 R96, [R5+0x14100] ;  /* 0x014100000560783b */ /* 0x000fee0000000200 */
[C---:B------:R-:W-:Y:S01]  /*2930*/  HMMA.16816.F32 R72, R184.reuse, R82, R68 ;  /* 0x00000052b848723c */ /* 0x040fe20000001844 */
[----:B------:R-:W2:Y:S07]  /*2940*/  LDSM.16.M88.4 R80, [R5+0x13100] ;  /* 0x013100000550783b */ /* 0x000eae0000000200 */
[C---:B----4-:R-:W-:Y:S08]  /*2950*/  HMMA.16816.F32 R68, R184.reuse, R88, R64 ;  /* 0x00000058b844723c */ /* 0x050ff00000001840 */
[C---:B------:R-:W-:Y:S01]  /*2960*/  HMMA.16816.F32 R64, R184.reuse, R90, R60 ;  /* 0x0000005ab840723c */ /* 0x040fe2000000183c */
[----:B------:R-:W-:Y:S07]  /*2970*/  LDSM.16.M88.4 R88, [R237+0x16100] ;  /* 0x01610000ed58783b */ /* 0x000fee0000000200 */
[C---:B-1----:R-:W-:Y:S08]  /*2980*/  HMMA.16816.F32 R60, R184.reuse, R28, R56 ;  /* 0x0000001cb83c723c */ /* 0x042ff00000001838 */
[C---:B------:R-:W-:Y:S08]  /*2990*/  HMMA.16816.F32 R56, R184.reuse, R30, R52 ;  /* 0x0000001eb838723c */ /* 0x040ff00000001834 */
[C---:B-----5:R-:W-:Y:S08]  /*29a0*/  HMMA.16816.F32 R52, R184.reuse, R24, R44 ;  /* 0x00000018b834723c */ /* 0x060ff0000000182c */
[C---:B------:R-:W-:Y:S01]  /*29b0*/  HMMA.16816.F32 R44, R184.reuse, R26, R16 ;  /* 0x0000001ab82c723c */ /* 0x040fe20000001810 */
[----:B------:R-:W1:Y:S07]  /*29c0*/  LDSM.16.M88.4 R24, [R237+0x15900] ;  /* 0x01590000ed18783b */ /* 0x000e6e0000000200 */
[C---:B------:R-:W-:Y:S08]  /*29d0*/  HMMA.16816.F32 R36, R184.reuse, R20, R12 ;  /* 0x00000014b824723c */ /* 0x040ff0000000180c */
[----:B------:R-:W-:Y:S08]  /*29e0*/  HMMA.16816.F32 R28, R184, R22, R8 ;  /* 0x00000016b81c723c */ /* 0x000ff00000001808 */
[C---:B------:R-:W-:Y:S08]  /*29f0*/  HMMA.16816.F32 R16, R188.reuse, R42, R48 ;  /* 0x0000002abc10723c */ /* 0x040ff00000001830 */
[C---:B------:R-:W-:Y:S08]  /*2a00*/  HMMA.16816.F32 R12, R188.reuse, R84, R76 ;  /* 0x00000054bc0c723c */ /* 0x040ff0000000184c */
[C---:B------:R-:W-:Y:S08]  /*2a10*/  HMMA.16816.F32 R8, R188.reuse, R86, R72 ;  /* 0x00000056bc08723c */ /* 0x040ff00000001848 */
[C---:B------:R-:W-:Y:S01]  /*2a20*/  HMMA.16816.F32 R20, R188.reuse, R40, R32 ;  /* 0x00000028bc14723c */ /* 0x040fe20000001820 */
[----:B------:R-:W-:Y:S07]  /*2a30*/  LDSM.16.M88.4 R32, [R237+0x17900] ;  /* 0x01790000ed20783b */ /* 0x000fee0000000200 */
[C---:B--2---:R-:W-:Y:S08]  /*2a40*/  HMMA.16816.F32 R76, R188.reuse, R80, R68 ;  /* 0x00000050bc4c723c */ /* 0x044ff00000001844 */
[C---:B------:R-:W-:Y:S08]  /*2a50*/  HMMA.16816.F32 R84, R188.reuse, R82, R64 ;  /* 0x00000052bc54723c */ /* 0x040ff00000001840 */
[C---:B------:R-:W-:Y:S01]  /*2a60*/  HMMA.16816.F32 R68, R188.reuse, R96, R52 ;  /* 0x00000060bc44723c */ /* 0x040fe20000001834 */
[----:B------:R-:W2:Y:S07]  /*2a70*/  LDSM.16.M88.4 R52, [R237+0x16900] ;  /* 0x01690000ed34783b */ /* 0x000eae0000000200 */
[C---:B------:R-:W-:Y:S01]  /*2a80*/  HMMA.16816.F32 R64, R188.reuse, R98, R44 ;  /* 0x00000062bc40723c */ /* 0x040fe2000000182c */
[----:B------:R-:W3:Y:S04]  /*2a90*/  LDSM.16.M88.4 R44, [R237+0x17100] ;  /* 0x01710000ed2c783b */ /* 0x000ee80000000200 */
[----:B------:R-:W-:Y:S03]  /*2aa0*/  LDSM.16.M88.4 R96, [R3+0x15100] ;  /* 0x015100000360783b */ /* 0x000fe60000000200 */
[C---:B------:R-:W-:Y:S08]  /*2ab0*/  HMMA.16816.F32 R80, R188.reuse, R92, R60 ;  /* 0x0000005cbc50723c */ /* 0x040ff0000000183c */
[C---:B------:R-:W-:Y:S01]  /*2ac0*/  HMMA.16816.F32 R72, R188.reuse, R94, R56 ;  /* 0x0000005ebc48723c */ /* 0x040fe20000001838 */
[----:B------:R-:W-:Y:S07]  /*2ad0*/  LDSM.16.M88.4 R92, [R4+0x17900] ;  /* 0x01790000045c783b */ /* 0x000fee0000000200 */
[C---:B------:R-:W-:Y:S08]  /*2ae0*/  HMMA.16816.F32 R60, R188.reuse, R100, R36 ;  /* 0x00000064bc3c723c */ /* 0x040ff00000001824 */
[----:B------:R-:W-:Y:S01]  /*2af0*/  HMMA.16816.F32 R56, R188, R102, R28 ;  /* 0x00000066bc38723c */ /* 0x000fe2000000181c */
[----:B------:R-:W4:Y:S04]  /*2b00*/  LDSM.16.M88.4 R28, [R4+0x15100] ;  /* 0x01510000041c783b */ /* 0x000f280000000200 */
[----:B------:R-:W-:Y:S03]  /*2b10*/  LDSM.16.M88.4 R100, [R5+0x17100] ;  /* 0x017100000564783b */ /* 0x000fe60000000200 */
[C---:B------:R-:W-:Y:S08]  /*2b20*/  HMMA.16816.F32 R40, R192.reuse, R106, R16 ;  /* 0x0000006ac028723c */ /* 0x040ff00000001810 */
[C---:B-1----:R-:W-:Y:S08]  /*2b30*/  HMMA.16816.F32 R36, R192.reuse, R24, R12 ;  /* 0x00000018c024723c */ /* 0x042ff0000000180c */
[C---:B------:R-:W-:Y:S01]  /*2b40*/  HMMA.16816.F32 R16, R192.reuse, R26, R8 ;  /* 0x0000001ac010723c */ /* 0x040fe20000001808 */
[----:B------:R-:W1:Y:S07]  /*2b50*/  LDSM.16.M88.4 R24, [R4+0x15900] ;  /* 0x015900000418783b */ /* 0x000e6e0000000200 */
[C---:B------:R-:W-:Y:S01]  /*2b60*/  HMMA.16816.F32 R48, R192.reuse, R104, R20 ;  /* 0x00000068c030723c */ /* 0x040fe20000001814 */
[----:B------:R-:W5:Y:S04]  /*2b70*/  LDSM.16.M88.4 R20, [R4+0x16100] ;  /* 0x016100000414783b */ /* 0x000f680000000200 */
[----:B------:R-:W-:Y:S03]  /*2b80*/  LDSM.16.M88.4 R104, [R3+0x17900] ;  /* 0x017900000368783b */ /* 0x000fe60000000200 */
        /* <DEDUP_REMOVED lines=8> */
[C---:B------:R-:W-:Y:S08]  /*2c10*/  HMMA.16816.F32 R72, R192.reuse, R44, R68 ;  /* 0x0000002cc048723c */ /* 0x040ff00000001844 */
[----:B------:R-:W-:Y:S01]  /*2c20*/  HMMA.16816.F32 R68, R192, R34, R56 ;  /* 0x00000022c044723c */ /* 0x000fe20000001838 */
[----:B------:R-:W-:Y:S07]  /*2c30*/  LDSM.16.M88.4 R32, [R3+0x17100] ;  /* 0x017100000320783b */ /* 0x000fee0000000200 */
[C---:B----4-:R-:W-:Y:S08]  /*2c40*/  HMMA.16816.F32 R60, R196.reuse, R28, R48 ;  /* 0x0000001cc43c723c */ /* 0x050ff00000001830 */
[C---:B------:R-:W-:Y:S01]  /*2c50*/  HMMA.16816.F32 R56, R196.reuse, R30, R40 ;  /* 0x0000001ec438723c */ /* 0x040fe20000001828 */
[----:B------:R-:W2:Y:S07]  /*2c60*/  LDSM.16.M88.4 R28, [R3+0x16100] ;  /* 0x01610000031c783b */ /* 0x000eae0000000200 */
[C---:B-1----:R-:W-:Y:S08]  /*2c70*/  HMMA.16816.F32 R48, R196.reuse, R24, R36 ;  /* 0x00000018c430723c */ /* 0x042ff00000001824 */
[C---:B------:R-:W-:Y:S01]  /*2c80*/  HMMA.16816.F32 R44, R196.reuse, R26, R16 ;  /* 0x0000001ac42c723c */ /* 0x040fe20000001810 */
[----:B------:R-:W1:Y:S07]  /*2c90*/  LDSM.16.M88.4 R24, [R3+0x16900] ;  /* 0x016900000318783b */ /* 0x000e6e0000000200 */
[C---:B-----5:R-:W-:Y:S08]  /*2ca0*/  HMMA.16816.F32 R36, R196.reuse, R20, R12 ;  /* 0x00000014c424723c */ /* 0x060ff0000000180c */
[C---:B------:R-:W-:Y:S08]  /*2cb0*/  HMMA.16816.F32 R20, R196.reuse, R22, R8 ;  /* 0x00000016c414723c */ /* 0x040ff00000001808 */
[C---:B------:R-:W-:Y:S01]  /*2cc0*/  HMMA.16816.F32 R16, R196.reuse, R88, R80 ;  /* 0x00000058c410723c */ /* 0x040fe20000001850 */
[----:B------:R-:W3:Y:S07]  /*2cd0*/  LDSM.16.M88.4 R80, [R5+0x15900] ;  /* 0x015900000550783b */ /* 0x000eee0000000200 */
[C---:B------:R-:W-:Y:S08]  /*2ce0*/  HMMA.16816.F32 R40, R196.reuse, R86, R64 ;  /* 0x00000056c428723c */ /* 0x040ff00000001840 */
[C---:B------:R-:W-:Y:S08]  /*2cf0*/  HMMA.16816.F32 R52, R196.reuse, R92, R52 ;  /* 0x0000005cc434723c */ /* 0x040ff00000001834 */
[C---:B------:R-:W-:Y:S01]  /*2d00*/  HMMA.16816.F32 R12, R196.reuse, R90, R76 ;  /* 0x0000005ac40c723c */ /* 0x040fe2000000184c */
[----:B------:R-:W4:Y:S07]  /*2d10*/  LDSM.16.M88.4 R88, [R5+0x16100] ;  /* 0x016100000558783b */ /* 0x000f2e0000000200 */
[----:B------:R-:W-:Y:S08]  /*2d20*/  HMMA.16816.F32 R8, R196, R84, R72 ;  /* 0x00000054c408723c */ /* 0x000ff00000001848 */
[C---:B------:R-:W-:Y:S08]  /*2d30*/  HMMA.16816.F32 R64, R200.reuse, R96, R60 ;  /* 0x00000060c840723c */ /* 0x040ff0000000183c */
[C---:B------:R-:W-:Y:S08]  /*2d40*/  HMMA.16816.F32 R72, R200.reuse, R108, R48 ;  /* 0x0000006cc848723c */ /* 0x040ff00000001830 */
[C---:B------:R-:W-:Y:S01]  /*2d50*/  HMMA.16816.F32 R60, R200.reuse, R110, R44 ;  /* 0x0000006ec83c723c */ /* 0x040fe2000000182c */
[----:B------:R-:W5:Y:S07]  /*2d60*/  LDSM.16.M88.4 R108, [R5+0x17900] ;  /* 0x01790000056c783b */ /* 0x000f6e0000000200 */
[----:B------:R-:W-:Y:S01]  /*2d70*/  HMMA.16816.F32 R76, R200, R98, R56 ;  /* 0x00000062c84c723c */ /* 0x000fe20000001838 */
[----:B------:R-:W3:Y:S07]  /*2d80*/  LDSM.16.M88.4 R96, [R5+0x16900] ;  /* 0x016900000560783b */ /* 0x000eee0000000200 */
[----:B------:R-:W-:Y:S01]  /*2d90*/  HMMA.16816.F32 R68, R196, R94, R68 ;  /* 0x0000005ec444723c */ /* 0x000fe20000001844 */
[----:B------:R-:W-:Y:S07]  /*2da0*/  LDSM.16.M88.4 R92, [R237+0x18900] ;  /* 0x01890000ed5c783b */ /* 0x000fee0000000200 */
[C---:B--2---:R-:W-:Y:S08]  /*2db0*/  HMMA.16816.F32 R56, R200.reuse, R28, R36 ;  /* 0x0000001cc838723c */ /* 0x044ff00000001824 */
[C---:B------:R-:W-:Y:S01]  /*2dc0*/  HMMA.16816.F32 R48, R200.reuse, R30, R20 ;  /* 0x0000001ec830723c */ /* 0x040fe20000001814 */
[----:B------:R-:W2:Y:S07]  /*2dd0*/  LDSM.16.M88.4 R28, [R237+0x18100] ;  /* 0x01810000ed1c783b */ /* 0x000eae0000000200 */
[C---:B-1----:R-:W-:Y:S08]  /*2de0*/  HMMA.16816.F32 R44, R200.reuse, R24, R16 ;  /* 0x00000018c82c723c */ /* 0x042ff00000001810 */
[C---:B------:R-:W-:Y:S08]  /*2df0*/  HMMA.16816.F32 R20, R200.reuse, R34, R40 ;  /* 0x00000022c814723c */ /* 0x040ff00000001828 */
[C---:B------:R-:W-:Y:S01]  /*2e00*/  HMMA.16816.F32 R16, R200.reuse, R104, R52 ;  /* 0x00000068c810723c */ /* 0x040fe20000001834 */
[----:B------:R-:W1:Y:S07]  /*2e10*/  LDSM.16.M88.4 R52, [R237+0x19100] ;  /* 0x01910000ed34783b */ /* 0x000e6e0000000200 */
[C---:B------:R-:W-:Y:S08]  /*2e20*/  HMMA.16816.F32 R36, R200.reuse, R26, R12 ;  /* 0x0000001ac824723c */ /* 0x040ff0000000180c */
[C---:B------:R-:W-:Y:S08]  /*2e30*/  HMMA.16816.F32 R24, R200.reuse, R32, R8 ;  /* 0x00000020c818723c */ /* 0x040ff00000001808 */
[----:B------:R-:W-:Y:S08]  /*2e40*/  HMMA.16816.F32 R12, R200, R106, R68 ;  /* 0x0000006ac80c723c */ /* 0x000ff00000001844 */
[C---:B------:R-:W-:Y:S08]  /*2e50*/  HMMA.16816.F32 R8, R204.reuse, R112, R64 ;  /* 0x00000070cc08723c */ /* 0x040ff00000001840 */
[C---:B------:R-:W-:Y:S08]  /*2e60*/  HMMA.16816.F32 R32, R204.reuse, R114, R76 ;  /* 0x00000072cc20723c */ /* 0x040ff0000000184c */
[C---:B---3--:R-:W-:Y:S08]  /*2e70*/  HMMA.16816.F32 R64, R204.reuse, R80, R72 ;  /* 0x00000050cc40723c */ /* 0x048ff00000001848 */
[C---:B------:R-:W-:Y:S08]  /*2e80*/  HMMA.16816.F32 R84, R204.reuse, R82, R60 ;  /* 0x00000052cc54723c */ /* 0x040ff0000000183c */
[C---:B----4-:R-:W-:Y:S08]  /*2e90*/  HMMA.16816.F32 R80, R204.reuse, R88, R56 ;  /* 0x00000058cc50723c */ /* 0x050ff00000001838 */
[C---:B------:R-:W-:Y:S01]  /*2ea0*/  HMMA.16816.F32 R76, R204.reuse, R90, R48 ;  /* 0x0000005acc4c723c */ /* 0x040fe20000001830 */
[----:B------:R-:W-:Y:S07]  /*2eb0*/  LDSM.16.M88.4 R88, [R4+0x19100] ;  /* 0x019100000458783b */ /* 0x000fee0000000200 */
[C---:B------:R-:W-:Y:S01]  /*2ec0*/  HMMA.16816.F32 R56, R204.reuse, R102, R20 ;  /* 0x00000066cc38723c */ /* 0x040fe20000001814 */
[----:B------:R-:W3:Y:S07]  /*2ed0*/  LDSM.16.M88.4 R20, [R237+0x1a900] ;  /* 0x01a90000ed14783b */ /* 0x000eee0000000200 */
[C---:B-----5:R-:W-:Y:S01]  /*2ee0*/  HMMA.16816.F32 R48, R204.reuse, R108, R16 ;  /* 0x0000006ccc30723c */ /* 0x060fe20000001810 */
[----:B------:R-:W4:Y:S07]  /*2ef0*/  LDSM.16.M88.4 R16, [R4+0x18100] ;  /* 0x018100000410783b */ /* 0x000f2e0000000200 */
[C---:B------:R-:W-:Y:S01]  /*2f00*/  HMMA.16816.F32 R72, R204.reuse, R96, R44 ;  /* 0x00000060cc48723c */ /* 0x040fe2000000182c */
[----:B------:R-:W5:Y:S07]  /*2f10*/  LDSM.16.M88.4 R44, [R237+0x19900] ;  /* 0x01990000ed2c783b */ /* 0x000f6e0000000200 */
[C---:B------:R-:W-:Y:S01]  /*2f20*/  HMMA.16816.F32 R60, R204.reuse, R100, R24 ;  /* 0x00000064cc3c723c */ /* 0x040fe20000001818 */
[----:B------:R-:W1:Y:S04]  /*2f30*/  LDSM.16.M88.4 R24, [R237+0x1a100] ;  /* 0x01a10000ed18783b */ /* 0x000e680000000200 */
[----:B------:R-:W-:Y:S03]  /*2f40*/  LDSM.16.M88.4 R100, [R4+0x1a100] ;  /* 0x01a100000464783b */ /* 0x000fe60000000200 */
[----:B------:R-:W-:Y:S08]  /*2f50*/  HMMA.16816.F32 R40, R204, R110, R12 ;  /* 0x0000006ecc28723c */ /* 0x000ff0000000180c */
[----:B--2---:R-:W-:Y:S08]  /*2f60*/  HMMA.16816.F32 R12, R208, R28, R8 ;  /* 0x0000001cd00c723c */ /* 0x004ff00000001808 */
[----:B------:R-:W-:Y:S08]  /*2f70*/  HMMA.16816.F32 R68, R204, R98, R36 ;  /* 0x00000062cc44723c */ /* 0x000ff00000001824 */
[C---:B------:R-:W-:Y:S01]  /*2f80*/  HMMA.16816.F32 R8, R208.reuse, R30, R32 ;  /* 0x0000001ed008723c */ /* 0x040fe20000001820 */
[----:B------:R-:W2:Y:S07]  /*2f90*/  LDSM.16.M88.4 R32, [R4+0x18900] ;  /* 0x018900000420783b */ /* 0x000eae0000000200 */
[C---:B------:R-:W-:Y:S01]  /*2fa0*/  HMMA.16816.F32 R36, R208.reuse, R94, R84 ;  /* 0x0000005ed024723c */ /* 0x040fe20000001854 */
[----:B------:R-:W2:Y:S07]  /*2fb0*/  LDSM.16.M88.4 R84, [R4+0x19900] ;  /* 0x019900000454783b */ /* 0x000eae0000000200 */
[C---:B------:R-:W-:Y:S08]  /*2fc0*/  HMMA.16816.F32 R28, R208.reuse, R92, R64 ;  /* 0x0000005cd01c723c */ /* 0x040ff00000001840 */
[C---:B-1----:R-:W-:Y:S08]  /*2fd0*/  HMMA.16816.F32 R64, R208.reuse, R52, R80 ;  /* 0x00000034d040723c */ /* 0x042ff00000001850 */
[C---:B------:R-:W-:Y:S08]  /*2fe0*/  HMMA.16816.F32 R76, R208.reuse, R54, R76 ;  /* 0x00000036d04c723c */ /* 0x040ff0000000184c */
[----:B---3--:R-:W-:Y:S08]  /*2ff0*/  HMMA.16816.F32 R52, R208, R22, R40 ;  /* 0x00000016d034723c */ /* 0x008ff00000001828 */
[----:B----4-:R-:W-:Y:S01]  /*3000*/  HMMA.16816.F32 R40, R216, R16, R12 ;  /* 0x00000010d828723c */ /* 0x010fe2000000180c */
[----:B------:R1:W3:Y:S07]  /*3010*/  LDSM.16.M88.4 R12, [R4+0x1a900] ;  /* 0x01a90000040c783b */ /* 0x0002ee0000000200 */
[C---:B-----5:R-:W-:Y:S08]  /*3020*/  HMMA.16816.F32 R72, R208.reuse, R44, R72 ;  /* 0x0000002cd048723c */ /* 0x060ff00000001848 */
[----:B------:R-:W-:Y:S08]  /*3030*/  HMMA.16816.F32 R68, R208, R46, R68 ;  /* 0x0000002ed044723c */ /* 0x000ff00000001844 */
[----:B------:R-:W-:Y:S01]  /*3040*/  HMMA.16816.F32 R16, R216, R18, R8 ;  /* 0x00000012d810723c */ /* 0x000fe20000001808 */
[----:B------:R-:W4:Y:S01]  /*3050*/  LDSM.16.M88.4 R8, [R3+0x18100] ;  /* 0x018100000308783b */ /* 0x000f220000000200 */
[----:B-1----:R-:W-:-:S04]  /*3060*/  LEA.HI R4, R118, R121, RZ, 0x2 ;  /* 0x0000007976047211 */ /* 0x002fc800078f10ff */
[----:B------:R-:W-:Y:S02]  /*3070*/  LOP3.LUT R4, R4, 0xfffffffc, RZ, 0xc0, !PT ;  /* 0xfffffffc04047812 */ /* 0x000fe400078ec0ff */
[----:B------:R-:W-:Y:S03]  /*3080*/  HMMA.16816.F32 R80, R208, R24, R60 ;  /* 0x00000018d050723c */ /* 0x000fe6000000183c */
[----:B------:R-:W-:-:S05]  /*3090*/  IMAD.IADD R4, R121, 0x1, -R4 ;  /* 0x0000000179047824 */ /* 0x000fca00078e0a04 */
[C---:B------:R-:W-:Y:S01]  /*30a0*/  HMMA.16816.F32 R96, R208.reuse, R26, R56 ;  /* 0x0000001ad060723c */ /* 0x040fe20000001838 */
[----:B------:R-:W1:Y:S04]  /*30b0*/  LDSM.16.M88.4 R24, [R3+0x18900] ;  /* 0x018900000318783b */ /* 0x000e680000000200 */
[----:B------:R-:W-:Y:S03]  /*30c0*/  LDSM.16.M88.4 R56, [R3+0x19900] ;  /* 0x019900000338783b */ /* 0x000fe60000000200 */
[----:B------:R-:W-:Y:S08]  /*30d0*/  HMMA.16816.F32 R92, R208, R20, R48 ;  /* 0x00000014d05c723c */ /* 0x000ff00000001830 */
[C---:B--2---:R-:W-:Y:S08]  /*30e0*/  HMMA.16816.F32 R20, R216.reuse, R32, R28 ;  /* 0x00000020d814723c */ /* 0x044ff0000000181c */
[C---:B------:R-:W-:Y:S01]  /*30f0*/  HMMA.16816.F32 R28, R216.reuse, R34, R36 ;  /* 0x00000022d81c723c */ /* 0x040fe20000001824 */
[----:B------:R-:W2:Y:S07]  /*3100*/  LDSM.16.M88.4 R36, [R3+0x19100] ;  /* 0x019100000324783b */ /* 0x000eae0000000200 */
[C---:B------:R-:W-:Y:S08]  /*3110*/  HMMA.16816.F32 R48, R216.reuse, R84, R72 ;  /* 0x00000054d830723c */ /* 0x040ff00000001848 */
[C---:B------:R-:W-:Y:S01]  /*3120*/  HMMA.16816.F32 R60, R216.reuse, R86, R68 ;  /* 0x00000056d83c723c */ /* 0x040fe20000001844 */
[----:B------:R-:W5:Y:S04]  /*3130*/  LDSM.16.M88.4 R68, [R3+0x1a100] ;  /* 0x01a100000344783b */ /* 0x000f680000000200 */
[----:B------:R-:W-:Y:S03]  /*3140*/  LDSM.16.M88.4 R84, [R5+0x18100] ;  /* 0x018100000554783b */ /* 0x000fe60000000200 */
[C---:B------:R-:W-:Y:S01]  /*3150*/  HMMA.16816.F32 R72, R216.reuse, R102, R96 ;  /* 0x00000066d848723c */ /* 0x040fe20000001860 */
[----:B------:R-:W1:Y:S07]  /*3160*/  LDSM.16.M88.4 R96, [R5+0x18900] ;  /* 0x018900000560783b */ /* 0x000e6e0000000200 */
[C---:B------:R-:W-:Y:S08]  /*3170*/  HMMA.16816.F32 R32, R216.reuse, R88, R64 ;  /* 0x00000058d820723c */ /* 0x040ff00000001840 */
[C---:B------:R-:W-:Y:S01]  /*3180*/  HMMA.16816.F32 R44, R216.reuse, R90, R76 ;  /* 0x0000005ad82c723c */ /* 0x040fe2000000184c */
[----:B------:R-:W-:Y:S07]  /*3190*/  LDSM.16.M88.4 R88, [R5+0x19100] ;  /* 0x019100000558783b */ /* 0x000fee0000000200 */
[C---:B---3--:R-:W-:Y:S08]  /*31a0*/  HMMA.16816.F32 R76, R216.reuse, R12, R92 ;  /* 0x0000000cd84c723c */ /* 0x048ff0000000185c */
[C---:B------:R-:W-:Y:S08]  /*31b0*/  HMMA.16816.F32 R52, R216.reuse, R14, R52 ;  /* 0x0000000ed834723c */ /* 0x040ff00000001834 */
[----:B------:R-:W-:Y:S01]  /*31c0*/  HMMA.16816.F32 R64, R216, R100, R80 ;  /* 0x00000064d840723c */ /* 0x000fe20000001850 */
[----:B------:R3:W5:Y:S07]  /*31d0*/  LDSM.16.M88.4 R80, [R3+0x1a900] ;  /* 0x01a900000350783b */ /* 0x00076e0000000200 */
[C---:B----4-:R-:W-:Y:S08]  /*31e0*/  HMMA.16816.F32 R40, R220.reuse, R8, R40 ;  /* 0x00000008dc28723c */ /* 0x050ff00000001828 */
[C---:B------:R-:W-:Y:S08]  /*31f0*/  HMMA.16816.F32 R12, R220.reuse, R10, R16 ;  /* 0x0000000adc0c723c */ /* 0x040ff00000001810 */
[----:B-1----:R-:W-:Y:S01]  /*3200*/  HMMA.16816.F32 R8, R220, R24, R20 ;  /* 0x00000018dc08723c */ /* 0x002fe20000001814 */
[----:B---3--:R-:W-:-:S05]  /*3210*/  LOP3.LUT R3, R117, 0xffffffe0, RZ, 0xc0, !PT ;  /* 0xffffffe075037812 */ /* 0x008fca00078ec0ff */
[----:B------:R-:W-:Y:S02]  /*3220*/  IMAD.IADD R3, R121, 0x1, -R3 ;  /* 0x0000000179037824 */ /* 0x000fe400078e0a03 */
[----:B------:R-:W-:Y:S01]  /*3230*/  HMMA.16816.F32 R16, R220, R26, R28 ;  /* 0x0000001adc10723c */ /* 0x000fe2000000181c */
[----:B------:R-:W1:Y:S02]  /*3240*/  LDSM.16.M88.4 R28, [R5+0x19900] ;  /* 0x01990000051c783b */ /* 0x000e640000000200 */
[----:B------:R-:W-:-:S04]  /*3250*/  SHF.R.S32.HI R6, RZ, 0x1f, R3 ;  /* 0x0000001fff067819 */ /* 0x000fc80000011403 */
[----:B------:R-:W-:Y:S01]  /*3260*/  LEA.HI R6, R6, R3, RZ, 0x2 ;  /* 0x0000000306067211 */ /* 0x000fe200078f10ff */
[C---:B--2---:R-:W-:Y:S08]  /*3270*/  HMMA.16816.F32 R20, R220.reuse, R36, R32 ;  /* 0x00000024dc14723c */ /* 0x044ff00000001820 */
[C---:B------:R-:W-:Y:S08]  /*3280*/  HMMA.16816.F32 R24, R220.reuse, R38, R44 ;  /* 0x00000026dc18723c */ /* 0x040ff0000000182c */
[C---:B------:R-:W-:Y:S08]  /*3290*/  HMMA.16816.F32 R32, R220.reuse, R56, R48 ;  /* 0x00000038dc20723c */ /* 0x040ff00000001830 */
[C---:B-----5:R-:W-:Y:S08]  /*32a0*/  HMMA.16816.F32 R44, R220.reuse, R68, R64 ;  /* 0x00000044dc2c723c */ /* 0x060ff00000001840 */
[----:B------:R-:W-:Y:S08]  /*32b0*/  HMMA.16816.F32 R48, R220, R70, R72 ;  /* 0x00000046dc30723c */ /* 0x000ff00000001848 */
[C---:B------:R-:W-:Y:S07]  /*32c0*/  HMMA.16816.F32 R68, R228.reuse, R96, R8 ;  /* 0x00000060e444723c */ /* 0x040fee0000001808 */
[----:B------:R-:W-:Y:S01]  /*32d0*/  LEA.HI R8, R4, R4, RZ, 0x1 ;  /* 0x0000000404087211 */ /* 0x000fe200078f08ff */
[----:B------:R-:W-:Y:S01]  /*32e0*/  HMMA.16816.F32 R72, R228, R86, R12 ;  /* 0x00000056e448723c */ /* 0x000fe2000000180c */
[----:B------:R-:W-:Y:S01]  /*32f0*/  IADD3 R9, R116, -R7, RZ ;  /* 0x8000000774097210 */ /* 0x000fe20007ffe0ff */
[----:B------:R-:W2:Y:S01]  /*3300*/  LDSM.16.M88.4 R12, [R5+0x1a900] ;  /* 0x01a90000050c783b */ /* 0x000ea20000000200 */
[----:B------:R-:W-:-:S02]  /*3310*/  LEA.HI.SX32 R7, R6, UR8, 0x1e ;  /* 0x0000000806077c11 */ /* 0x000fc4000f8ff2ff */
[----:B------:R-:W-:-:S03]  /*3320*/  LOP3.LUT R8, R8, 0x1ffffffe, RZ, 0xc0, !PT ;  /* 0x1ffffffe08087812 */ /* 0x000fc600078ec0ff */
[----:B------:R-:W-:Y:S01]  /*3330*/  IMAD R7, R9, 0x10, R7 ;  /* 0x0000001009077824 */ /* 0x000fe200078e0207 */
[----:B------:R-:W-:Y:S01]  /*3340*/  HMMA.16816.F32 R64, R228, R98, R16 ;  /* 0x00000062e440723c */ /* 0x000fe20000001810 */
[----:B------:R-:W-:Y:S01]  /*3350*/  IMAD.IADD R4, R4, 0x1, -R8 ;  /* 0x0000000104047824 */ /* 0x000fe200078e0a08 */
[----:B------:R3:W4:Y:S01]  /*3360*/  LDSM.16.M88.4 R16, [R5+0x1a100] ;  /* 0x01a100000510783b */ /* 0x0007220000000200 */
[----:B------:R-:W-:-:S04]  /*3370*/  DEPBAR.LE SB0, 0x2 ;  /* 0x000080800000791a */ /* 0x000fc80000000000 */
[----:B------:R-:W-:Y:S01]  /*3380*/  IMAD R119, R4, 0x8, R7 ;  /* 0x0000000804777824 */ /* 0x000fe200078e0207 */
[C---:B------:R-:W-:Y:S03]  /*3390*/  HMMA.16816.F32 R36, R220.reuse, R58, R60 ;  /* 0x0000003adc24723c */ /* 0x040fe6000000183c */
[----:B------:R-:W-:Y:S01]  /*33a0*/  IMAD.MOV.U32 R4, RZ, RZ, R119 ;  /* 0x000000ffff047224 */ /* 0x000fe200078e0077 */
[----:B------:R-:W-:Y:S04]  /*33b0*/  STL [R1+0x10], R119 ;  /* 0x0000107701007387 */ /* 0x000fe80000100800 */
[----:B------:R-:W-:Y:S08]  /*33c0*/  HMMA.16816.F32 R56, R220, R80, R76 ;  /* 0x00000050dc38723c */ /* 0x000ff0000000184c */
[----:B------:R-:W-:Y:S01]  /*33d0*/  HMMA.16816.F32 R76, R228, R84, R40 ;  /* 0x00000054e44c723c */ /* 0x000fe20000001828 */
[----:B---3--:R-:W-:-:S05]  /*33e0*/  @P5 IMAD.HI.U32 R5, R119, c[0x0][0x2c8], RZ ;  /* 0x0000b20077055a27 */ /* 0x008fca00078e00ff */
[----:B------:R-:W-:Y:S02]  /*33f0*/  @P0 SHF.R.U32.HI R4, RZ, c[0x0][0x2cc], R5 ;  /* 0x0000b300ff040a19 */ /* 0x000fe40000011605 */
[----:B------:R-:W-:Y:S03]  /*3400*/  HMMA.16816.F32 R60, R220, R82, R52 ;  /* 0x00000052dc3c723c */ /* 0x000fe60000001834 */
[----:B------:R-:W3:Y:S04]  /*3410*/  SHFL.IDX PT, R8, R4, RZ, 0x1c1f ;  /* 0x001c1fff04087589 */ /* 0x000ee800000e0000 */
[----:B------:R5:W3:Y:S01]  /*3420*/  SHFL.IDX PT, R7, R4, 0x1, 0x1c1f ;  /* 0x003c1f0004077f89 */ /* 0x000ae200000e0000 */
[C---:B------:R-:W-:Y:S08]  /*3430*/  HMMA.16816.F32 R52, R228.reuse, R88, R20 ;  /* 0x00000058e434723c */ /* 0x040ff00000001814 */
[C---:B-1----:R-:W-:Y:S08]  /*3440*/  HMMA.16816.F32 R20, R228.reuse, R28, R32 ;  /* 0x0000001ce414723c */ /* 0x042ff00000001820 */
[----:B--2---:R-:W-:Y:S01]  /*3450*/  HMMA.16816.F32 R32, R228, R12, R56 ;  /* 0x0000000ce420723c */ /* 0x004fe20000001838 */
[----:B-----5:R-:W-:-:S07]  /*3460*/  LOP3.LUT R4, R6, 0x7ffffffc, RZ, 0xc0, !PT ;  /* 0x7ffffffc06047812 */ /* 0x020fce00078ec0ff */
[----:B------:R-:W-:Y:S01]  /*3470*/  HMMA.16816.F32 R40, R228, R90, R24 ;  /* 0x0000005ae428723c */ /* 0x000fe20000001818 */
[----:B------:R-:W-:Y:S01]  /*3480*/  IMAD.IADD R4, R3, 0x1, -R4 ;  /* 0x0000000103047824 */ /* 0x000fe200078e0a04 */
[----:B------:R-:W-:-:S03]  /*3490*/  MOV R3, UR9 ;  /* 0x0000000900037c02 */ /* 0x000fc60008000f00 */
[----:B------:R-:W-:-:S03]  /*34a0*/  IMAD.SHL.U32 R9, R4, 0x2, RZ ;  /* 0x0000000204097824 */ /* 0x000fc600078e00ff */
[C---:B------:R-:W-:Y:S02]  /*34b0*/  HMMA.16816.F32 R28, R228.reuse, R30, R36 ;  /* 0x0000001ee41c723c */ /* 0x040fe40000001824 */
[C---:B------:R-:W-:Y:S01]  /*34c0*/  IADD3 R3, -R9.reuse, 0x1, R3 ;  /* 0x0000000109037810 */ /* 0x040fe20007ffe103 */
[----:B------:R-:W-:Y:S01]  /*34d0*/  STL [R1+0x38], R9 ;  /* 0x0000380901007387 */ /* 0x000fe20000100800 */
[----:B------:R-:W-:Y:S02]  /*34e0*/  IADD3 R5, -R9, UR9, RZ ;  /* 0x0000000909057c10 */ /* 0x000fe4000fffe1ff */
[----:B------:R-:W-:Y:S02]  /*34f0*/  IADD3 R3, R3, -UR16, RZ ;  /* 0x8000001003037c10 */ /* 0x000fe4000fffe0ff */
[----:B----4-:R-:W-:Y:S03]  /*3500*/  HMMA.16816.F32 R24, R228, R16, R44 ;  /* 0x00000010e418723c */ /* 0x010fe6000000182c */
[----:B---3--:R-:W-:-:S02]  /*3510*/  IMAD.IADD R4, R3, 0x1, R8 ;  /* 0x0000000103047824 */ /* 0x008fc400078e0208 */
[----:B------:R-:W-:-:S03]  /*3520*/  IMAD.IADD R3, R3, 0x1, R7 ;  /* 0x0000000103037824 */ /* 0x000fc600078e0207 */
[C---:B------:R-:W-:Y:S01]  /*3530*/  HMMA.16816.F32 R36, R228.reuse, R18, R48 ;  /* 0x00000012e424723c */ /* 0x040fe20000001830 */
[C---:B------:R-:W-:Y:S02]  /*3540*/  IMNMX R4, R5.reuse, R4, PT ;  /* 0x0000000405047217 */ /* 0x040fe40003800200 */
[----:B------:R-:W-:Y:S01]  /*3550*/  IMNMX R3, R5, R3, PT ;  /* 0x0000000305037217 */ /* 0x000fe20003800200 */
[----:B------:R-:W-:Y:S01]  /*3560*/  BAR.SYNC.DEFER_BLOCKING 0x0 ;  /* 0x0000000000007b1d */ /* 0x000fe20000010000 */
[C---:B------:R-:W-:Y:S02]  /*3570*/  ISETP.GT.AND P0, PT, R4.reuse, RZ, PT ;  /* 0x000000ff0400720c */ /* 0x040fe40003f04270 */
[----:B------:R-:W-:Y:S01]  /*3580*/  ISETP.GT.AND P6, PT, R4, 0x1, PT ;  /* 0x000000010400780c */ /* 0x000fe20003fc4270 */
[----:B------:R-:W-:Y:S01]  /*3590*/  HMMA.16816.F32 R16, R228, R14, R60 ;  /* 0x0000000ee410723c */ /* 0x000fe2000000183c */
[----:B------:R-:W-:Y:S02]  /*35a0*/  FSEL R7, R76, -INF , P0 ;  /* 0xff8000004c077808 */ /* 0x000fe40000000000 */
[----:B------:R-:W-:-:S02]  /*35b0*/  ISETP.GT.AND P0, PT, R3, 0x1, PT ;  /* 0x000000010300780c */ /* 0x000fc40003f04270 */
[----:B------:R-:W-:Y:S02]  /*35c0*/  ISETP.GT.AND P5, PT, R3, RZ, PT ;  /* 0x000000ff0300720c */ /* 0x000fe40003fa4270 */
[----:B------:R-:W-:Y:S02]  /*35d0*/  FSEL R8, R77, -INF , P6 ;  /* 0xff8000004d087808 */ /* 0x000fe40003000000 */
[----:B------:R-:W-:Y:S02]  /*35e0*/  FSEL R13, R79, -INF , P0 ;  /* 0xff8000004f0d7808 */ /* 0x000fe40000000000 */
[----:B------:R-:W-:Y:S02]  /*35f0*/  ISETP.GT.AND P6, PT, R4, 0x8, PT ;  /* 0x000000080400780c */ /* 0x000fe40003fc4270 */
[----:B------:R-:W-:Y:S02]  /*3600*/  ISETP.GT.AND P0, PT, R3, 0x8, PT ;  /* 0x000000080300780c */ /* 0x000fe40003f04270 */
[----:B------:R-:W-:-:S02]  /*3610*/  FSEL R12, R78, -INF , P5 ;  /* 0xff8000004e0c7808 */ /* 0x000fc40002800000 */
[----:B------:R-:W-:Y:S02]  /*3620*/  ISETP.GT.AND P5, PT, R4, 0x9, PT ;  /* 0x000000090400780c */ /* 0x000fe40003fa4270 */
[----:B------:R-:W-:Y:S02]  /*3630*/  FSEL R10, R72, -INF , P6 ;  /* 0xff800000480a7808 */ /* 0x000fe40003000000 */
[----:B------:R-:W-:Y:S02]  /*3640*/  FSEL R14, R74, -INF , P0 ;  /* 0xff8000004a0e7808 */ /* 0x000fe40000000000 */
[----:B------:R-:W-:Y:S02]  /*3650*/  FMNMX.FTZ R5, R7, R8, !PT ;  /* 0x0000000807057209 */ /* 0x000fe40007810000 */
[----:B------:R-:W-:Y:S02]  /*3660*/  ISETP.GT.AND P0, PT, R4, 0x11, PT ;  /* 0x000000110400780c */ /* 0x000fe40003f04270 */
[----:B------:R-:W-:-:S02]  /*3670*/  FSEL R11, R73, -INF , P5 ;  /* 0xff800000490b7808 */ /* 0x000fc40002800000 */
[----:B------:R-:W-:Y:S02]  /*3680*/  ISETP.GT.AND P6, PT, R4, 0x10, PT ;  /* 0x000000100400780c */ /* 0x000fe40003fc4270 */
[----:B------:R-:W-:Y:S02]  /*3690*/  FMNMX.FTZ R5, R10, R5, !PT ;  /* 0x000000050a057209 */ /* 0x000fe40007810000 */
[----:B------:R-:W-:Y:S02]  /*36a0*/  FSEL R45, R69, -INF , P0 ;  /* 0xff800000452d7808 */ /* 0x000fe40000000000 */
[C---:B------:R-:W-:Y:S02]  /*36b0*/  ISETP.GT.AND P5, PT, R3.reuse, 0x9, PT ;  /* 0x000000090300780c */ /* 0x040fe40003fa4270 */
[----:B------:R-:W-:Y:S02]  /*36c0*/  ISETP.GT.AND P0, PT, R3, 0x11, PT ;  /* 0x000000110300780c */ /* 0x000fe40003f04270 */
[----:B------:R-:W-:-:S02]  /*36d0*/  FSEL R44, R68, -INF , P6 ;  /* 0xff800000442c7808 */ /* 0x000fc40003000000 */
[----:B------:R-:W-:Y:S02]  /*36e0*/  FMNMX.FTZ R5, R11, R5, !PT ;  /* 0x000000050b057209 */ /* 0x000fe40007810000 */
[----:B------:R-:W-:Y:S02]  /*36f0*/  FSEL R15, R75, -INF , P5 ;  /* 0xff8000004b0f7808 */ /* 0x000fe40002800000 */
[----:B------:R-:W-:Y:S02]  /*3700*/  FSEL R76, R71, -INF , P0 ;  /* 0xff800000474c7808 */ /* 0x000fe40000000000 */
[C---:B------:R-:W-:Y:S02]  /*3710*/  ISETP.GT.AND P5, PT, R3.reuse, 0x10, PT ;  /* 0x000000100300780c */ /* 0x040fe40003fa4270 */
[----:B------:R-:W-:Y:S02]  /*3720*/  ISETP.GT.AND P0, PT, R3, 0x18, PT ;  /* 0x000000180300780c */ /* 0x000fe40003f04270 */
[----:B------:R-:W-:-:S02]  /*3730*/  ISETP.GT.AND P6, PT, R4, 0x18, PT ;  /* 0x000000180400780c */ /* 0x000fc40003fc4270 */
[----:B------:R-:W-:Y:S02]  /*3740*/  FMNMX.FTZ R5, R44, R5, !PT ;  /* 0x000000052c057209 */ /* 0x000fe40007810000 */
[----:B------:R-:W-:Y:S02]  /*3750*/  FSEL R48, R70, -INF , P5 ;  /* 0xff80000046307808 */ /* 0x000fe40002800000 */
[----:B------:R-:W-:Y:S02]  /*3760*/  FSEL R77, R66, -INF , P0 ;  /* 0xff800000424d7808 */ /* 0x000fe40000000000 */
        /* <DEDUP_REMOVED lines=9> */
[----:B------:R-:W-:Y:S02]  /*3800*/  ISETP.GT.AND P5, PT, R3, 0x19, PT ;  /* 0x000000190300780c */ /* 0x000fe40003fa4270 */
[----:B------:R-:W-:Y:S02]  /*3810*/  FSEL R127, R52, -INF , P6 ;  /* 0xff800000347f7808 */ /* 0x000fe40003000000 */
[----:B------:R-:W-:Y:S02]  /*3820*/  FMNMX.FTZ R5, R47, R5, !PT ;  /* 0x000000052f057209 */ /* 0x000fe40007810000 */
[----:B------:R-:W-:Y:S02]  /*3830*/  FSEL R134, R55, -INF , P0 ;  /* 0xff80000037867808 */ /* 0x000fe40000000000 */
[----:B------:R-:W-:Y:S02]  /*3840*/  FMNMX.FTZ R6, R12, R13, !PT ;  /* 0x0000000d0c067209 */ /* 0x000fe40007810000 */
[----:B------:R-:W-:-:S02]  /*3850*/  FSEL R78, R67, -INF , P5 ;  /* 0xff800000434e7808 */ /* 0x000fc40002800000 */
[C---:B------:R-:W-:Y:S02]  /*3860*/  ISETP.GT.AND P0, PT, R4.reuse, 0x29, PT ;  /* 0x000000290400780c */ /* 0x040fe40003f04270 */
[----:B------:R-:W-:Y:S02]  /*3870*/  ISETP.GT.AND P5, PT, R3, 0x20, PT ;  /* 0x000000200300780c */ /* 0x000fe40003fa4270 */
[----:B------:R-:W-:Y:S02]  /*3880*/  ISETP.GT.AND P6, PT, R4, 0x28, PT ;  /* 0x000000280400780c */ /* 0x000fe40003fc4270 */
[----:B------:R-:W-:Y:S02]  /*3890*/  FMNMX.FTZ R5, R127, R5, !PT ;  /* 0x000000057f057209 */ /* 0x000fe40007810000 */
[----:B------:R-:W-:Y:S02]  /*38a0*/  FMNMX.FTZ R6, R14, R6, !PT ;  /* 0x000000060e067209 */ /* 0x000fe40007810000 */
[----:B------:R-:W-:-:S02]  /*38b0*/  FSEL R125, R41, -INF , P0 ;  /* 0xff800000297d7808 */ /* 0x000fc40000000000 */
[----:B------:R-:W-:Y:S02]  /*38c0*/  FSEL R132, R54, -INF , P5 ;  /* 0xff80000036847808 */ /* 0x000fe40002800000 */
[C---:B------:R-:W-:Y:S02]  /*38d0*/  ISETP.GT.AND P0, PT, R3.reuse, 0x29, PT ;  /* 0x000000290300780c */ /* 0x040fe40003f04270 */
[----:B------:R-:W-:Y:S02]  /*38e0*/  FSEL R124, R40, -INF , P6 ;  /* 0xff800000287c7808 */ /* 0x000fe40003000000 */
[----:B------:R-:W-:Y:S02]  /*38f0*/  ISETP.GT.AND P5, PT, R3, 0x28, PT ;  /* 0x000000280300780c */ /* 0x000fe40003fa4270 */
[----:B------:R-:W-:Y:S02]  /*3900*/  FMNMX.FTZ R5, R126, R5, !PT ;  /* 0x000000057e057209 */ /* 0x000fe40007810000 */
[----:B------:R-:W-:-:S02]  /*3910*/  FMNMX.FTZ R6, R15, R6, !PT ;  /* 0x000000060f067209 */ /* 0x000fc40007810000 */
[----:B------:R-:W-:Y:S02]  /*3920*/  FSEL R135, R43, -INF , P0 ;  /* 0xff8000002b877808 */ /* 0x000fe40000000000 */
[----:B------:R-:W-:Y:S02]  /*3930*/  ISETP.GT.AND P6, PT, R4, 0x30, PT ;  /* 0x000000300400780c */ /* 0x000fe40003fc4270 */
[----:B------:R-:W-:Y:S02]  /*3940*/  FSEL R133, R42, -INF , P5 ;  /* 0xff8000002a857808 */ /* 0x000fe40002800000 */
[----:B------:R-:W-:Y:S01]  /*3950*/  ISETP.GT.AND P0, PT, R4, 0x31, PT ;  /* 0x000000310400780c */ /* 0x000fe20003f04270 */
[----:B------:R-:W-:Y:S01]  /*3960*/  LDSM.16.MT88.4 R40, [R143+0x3100] ;  /* 0x003100008f28783b */ /* 0x000fe20000004200 */
[----:B------:R-:W-:Y:S02]  /*3970*/  FMNMX.FTZ R5, R124, R5, !PT ;  /* 0x000000057c057209 */ /* 0x000fe40007810000 */
[----:B------:R-:W-:-:S02]  /*3980*/  ISETP.GT.AND P5, PT, R3, 0x30, PT ;  /* 0x000000300300780c */ /* 0x000fc40003fa4270 */
[----:B------:R-:W-:Y:S02]  /*3990*/  FMNMX.FTZ R6, R48, R6, !PT ;  /* 0x0000000630067209 */ /* 0x000fe40007810000 */
[----:B------:R-:W-:Y:S02]  /*39a0*/  FSEL R181, R20, -INF , P6 ;  /* 0xff80000014b57808 */ /* 0x000fe40003000000 */
[----:B------:R-:W-:Y:S02]  /*39b0*/  FSEL R180, R21, -INF , P0 ;  /* 0xff80000015b47808 */ /* 0x000fe40000000000 */
[----:B------:R-:W-:Y:S02]  /*39c0*/  FMNMX.FTZ R5, R125, R5, !PT ;  /* 0x000000057d057209 */ /* 0x000fe40007810000 */
[----:B------:R-:W-:Y:S02]  /*39d0*/  ISETP.GT.AND P0, PT, R3, 0x31, PT ;  /* 0x000000310300780c */ /* 0x000fe40003f04270 */
[----:B------:R-:W-:-:S02]  /*39e0*/  FSEL R183, R22, -INF , P5 ;  /* 0xff80000016b77808 */ /* 0x000fc40002800000 */
[----:B------:R-:W-:Y:S02]  /*39f0*/  FMNMX.FTZ R6, R76, R6, !PT ;  /* 0x000000064c067209 */ /* 0x000fe40007810000 */
[C---:B------:R-:W-:Y:S02]  /*3a00*/  ISETP.GT.AND P5, PT, R4.reuse, 0x38, PT ;  /* 0x000000380400780c */ /* 0x040fe40003fa4270 */
[----:B------:R-:W-:Y:S02]  /*3a10*/  FMNMX.FTZ R5, R181, R5, !PT ;  /* 0x00000005b5057209 */ /* 0x000fe40007810000 */
[----:B------:R-:W-:Y:S02]  /*3a20*/  FSEL R212, R23, -INF , P0 ;  /* 0xff80000017d47808 */ /* 0x000fe40000000000 */
[----:B------:R-:W-:Y:S01]  /*3a30*/  FMNMX.FTZ R6, R77, R6, !PT ;  /* 0x000000064d067209 */ /* 0x000fe20007810000 */
[----:B------:R-:W-:Y:S01]  /*3a40*/  LDSM.16.MT88.4 R20, [R0+0x100] ;  /* 0x000100000014783b */ /* 0x000fe20000004200 */
[----:B------:R-:W-:-:S02]  /*3a50*/  ISETP.GT.AND P0, PT, R4, 0x39, PT ;  /* 0x000000390400780c */ /* 0x000fc40003f04270 */
[----:B------:R-:W-:Y:S02]  /*3a60*/  FSEL R141, R28, -INF , P5 ;  /* 0xff8000001c8d7808 */ /* 0x000fe40002800000 */
[----:B------:R-:W-:Y:S02]  /*3a70*/  ISETP.GT.AND P5, PT, R3, 0x38, PT ;  /* 0x000000380300780c */ /* 0x000fe40003fa4270 */
[----:B------:R-:W-:Y:S02]  /*3a80*/  FMNMX.FTZ R5, R180, R5, !PT ;  /* 0x00000005b4057209 */ /* 0x000fe40007810000 */
[----:B------:R-:W-:Y:S02]  /*3a90*/  FMNMX.FTZ R6, R78, R6, !PT ;  /* 0x000000064e067209 */ /* 0x000fe40007810000 */
[----:B------:R-:W-:Y:S02]  /*3aa0*/  FSEL R142, R29, -INF , P0 ;  /* 0xff8000001d8e7808 */ /* 0x000fe40000000000 */
[----:B------:R-:W-:-:S02]  /*3ab0*/  ISETP.GT.AND P0, PT, R3, 0x39, PT ;  /* 0x000000390300780c */ /* 0x000fc40003f04270 */
        /* <DEDUP_REMOVED lines=17> */
[----:B------:R-:W-:Y:S02]  /*3bd0*/  ISETP.GT.AND P5, PT, R4, 0x50, PT ;  /* 0x000000500400780c */ /* 0x000fe40003fa4270 */
[----:B------:R-:W-:Y:S02]  /*3be0*/  FMNMX.FTZ R6, R135, R6, !PT ;  /* 0x0000000687067209 */ /* 0x000fe40007810000 */
[----:B------:R-:W-:-:S02]  /*3bf0*/  FSEL R243, R37, -INF , P0 ;  /* 0xff80000025f37808 */ /* 0x000fc40000000000 */
[----:B------:R-:W-:Y:S02]  /*3c00*/  FMNMX.FTZ R5, R242, R5, !PT ;  /* 0x00000005f2057209 */ /* 0x000fe40007810000 */
[----:B------:R-:W-:Y:S02]  /*3c10*/  FSEL R252, R32, -INF , P5 ;  /* 0xff80000020fc7808 */ /* 0x000fe40002800000 */
[----:B------:R-:W-:Y:S02]  /*3c20*/  FMNMX.FTZ R6, R183, R6, !PT ;  /* 0x00000006b7067209 */ /* 0x000fe40007810000 */
[----:B------:R-:W-:Y:S02]  /*3c30*/  ISETP.GT.AND P5, PT, R3, 0x40, PT ;  /* 0x000000400300780c */ /* 0x000fe40003fa4270 */
[----:B------:R-:W-:Y:S02]  /*3c40*/  ISETP.GT.AND P0, PT, R4, 0x51, PT ;  /* 0x000000510400780c */ /* 0x000fe40003f04270 */
[----:B------:R-:W-:-:S02]  /*3c50*/  FMNMX.FTZ R5, R243, R5, !PT ;  /* 0x00000005f3057209 */ /* 0x000fc40007810000 */
[----:B------:R-:W-:Y:S02]  /*3c60*/  FMNMX.FTZ R6, R212, R6, !PT ;  /* 0x00000006d4067209 */ /* 0x000fe40007810000 */
[----:B------:R-:W-:Y:S02]  /*3c70*/  FSEL R238, R26, -INF , P5 ;  /* 0xff8000001aee7808 */ /* 0x000fe40002800000 */
[C---:B------:R-:W-:Y:S02]  /*3c80*/  ISETP.GT.AND P6, PT, R4.reuse, 0x58, PT ;  /* 0x000000580400780c */ /* 0x040fe40003fc4270 */
        /* <DEDUP_REMOVED lines=8> */
[----:B------:R-:W-:-:S02]  /*3d10*/  FSEL R234, R27, -INF , P0 ;  /* 0xff8000001bea7808 */ /* 0x000fc40000000000 */
[----:B------:R-:W-:Y:S01]  /*3d20*/  FSEL R215, R17, -INF , P5 ;  /* 0xff80000011d77808 */ /* 0x000fe20002800000 */
[----:B------:R-:W-:Y:S01]  /*3d30*/  LDSM.16.MT88.4 R24, [R2+0x6100] ;  /* 0x006100000218783b */ /* 0x000fe20000004200 */
[----:B------:R-:W-:Y:S02]  /*3d40*/  FMNMX.FTZ R140, R250, R140, !PT ;  /* 0x0000008cfa8c7209 */ /* 0x000fe40007810000 */
[C---:B------:R-:W-:Y:S02]  /*3d50*/  ISETP.GT.AND P0, PT, R3.reuse, 0x48, PT ;  /* 0x000000480300780c */ /* 0x040fe40003f04270 */
[----:B------:R-:W-:Y:S02]  /*3d60*/  FMNMX.FTZ R4, R238, R5, !PT ;  /* 0x00000005ee047209 */ /* 0x000fe40007810000 */
[----:B------:R-:W-:Y:S02]  /*3d70*/  ISETP.GT.AND P5, PT, R3, 0x49, PT ;  /* 0x000000490300780c */ /* 0x000fe40003fa4270 */
[----:B------:R-:W-:-:S02]  /*3d80*/  FMNMX.FTZ R140, R215, R140, !PT ;  /* 0x0000008cd78c7209 */ /* 0x000fc40007810000 */
[----:B------:R-:W-:Y:S02]  /*3d90*/  FSEL R245, R38, -INF , P0 ;  /* 0xff80000026f57808 */ /* 0x000fe40000000000 */
[----:B------:R-:W-:Y:S01]  /*3da0*/  FMNMX.FTZ R4, R234, R4, !PT ;  /* 0x00000004ea047209 */ /* 0x000fe20007810000 */
[----:B------:R-:W1:Y:S01]  /*3db0*/  SHFL.BFLY PT, R5, R140, 0x2, 0x1f ;  /* 0x0c401f008c057f89 */ /* 0x000e6200000e0000 */
[----:B------:R-:W-:Y:S02]  /*3dc0*/  FSEL R244, R39, -INF , P5 ;  /* 0xff80000027f47808 */ /* 0x000fe40002800000 */
[----:B------:R-:W-:Y:S01]  /*3dd0*/  ISETP.GT.AND P5, PT, R3, 0x50, PT ;  /* 0x000000500300780c */ /* 0x000fe20003fa4270 */
[----:B------:R-:W-:Y:S01]  /*3de0*/  LDSM.16.MT88.4 R36, [R0+0x3100] ;  /* 0x003100000024783b */ /* 0x000fe20000004200 */
[----:B------:R-:W-:Y:S02]  /*3df0*/  FMNMX.FTZ R4, R245, R4, !PT ;  /* 0x00000004f5047209 */ /* 0x000fe40007810000 */
[----:B------:R-:W-:-:S02]  /*3e00*/  ISETP.GT.AND P0, PT, R3, 0x51, PT ;  /* 0x000000510300780c */ /* 0x000fc40003f04270 */
[----:B------:R-:W-:Y:S02]  /*3e10*/  FSEL R173, R34, -INF , P5 ;  /* 0xff80000022ad7808 */ /* 0x000fe40002800000 */
[----:B------:R-:W-:Y:S02]  /*3e20*/  FMNMX.FTZ R4, R244, R4, !PT ;  /* 0x00000004f4047209 */ /* 0x000fe40007810000 */
        /* <DEDUP_REMOVED lines=24> */
[C---:B------:R-:W-:Y:S01]  /*3fb0*/  FSETP.NEU.FTZ.AND P0, PT, R3.reuse, -INF , PT ;  /* 0xff8000000300780b */ /* 0x040fe20003f1d000 */
[----:B------:R-:W-:Y:S02]  /*3fc0*/  FMUL.FTZ R8, R3, c[0x0][0x2d0] ;  /* 0x0000b40003087a20 */ /* 0x000fe40000410000 */
[----:B------:R1:W-:Y:S03]  /*3fd0*/  MUFU.EX2 R225, R4 ;  /* 0x0000000400e17308 */ /* 0x0003e60000000800 */
[----:B------:R-:W-:Y:S02]  /*3fe0*/  FSEL R8, R8, RZ, P0 ;  /* 0x000000ff08087208 */ /* 0x000fe40000000000 */
[----:B------:R-:W-:Y:S01]  /*3ff0*/  PLOP3.LUT P0, PT, PT, PT, UP0, 0x80, 0x0 ;  /* 0x000000000000781c */ /* 0x000fe20003f0f008 */
[--C-:B-1----:R-:W-:Y:S02]  /*4000*/  FFMA.FTZ R4, R10, c[0x0][0x2d0], -R9.reuse ;  /* 0x0000b4000a047a23 */ /* 0x102fe40000010809 */
[----:B------:R-:W-:-:S02]  /*4010*/  FFMA.FTZ R10, R44, c[0x0][0x2d0], -R9 ;  /* 0x0000b4002c0a7a23 */ /* 0x000fc40000010809 */
        /* <DEDUP_REMOVED lines=23> */
[----:B--2---:R-:W-:-:S07]  /*4190*/  FFMA.FTZ R10, R76, c[0x0][0x2d0], -R8 ;  /* 0x0000b4004c0a7a23 */ /* 0x004fce0000010808 */
[----:B------:R2:W5:Y:S01]  /*41a0*/  MUFU.EX2 R170, R10 ;  /* 0x0000000a00aa7308 */ /* 0x0005620000000800 */
        /* <DEDUP_REMOVED lines=15> */
[----:B------:R-:W-:Y:S07]  /*42a0*/  LDSM.16.MT88.4 R12, [R0+0x6100] ;  /* 0x00610000000c783b */ /* 0x000fee0000004200 */
[C---:B------:R-:W-:Y:S08]  /*42b0*/  HMMA.16816.F32 R92, R4.reuse, R20, RZ ;  /* 0x00000014045c723c */ /* 0x040ff000000018ff */
[C---:B------:R-:W-:Y:S01]  /*42c0*/  HMMA.16816.F32 R84, R4.reuse, R22, RZ ;  /* 0x000000160454723c */ /* 0x040fe200000018ff */
[----:B------:R-:W1:Y:S07]  /*42d0*/  LDSM.16.MT88.4 R20, [R143+0x6100] ;  /* 0x006100008f14783b */ /* 0x000e6e0000004200 */
[C---:B------:R-:W-:Y:S08]  /*42e0*/  HMMA.16816.F32 R72, R4.reuse, R28, RZ ;  /* 0x0000001c0448723c */ /* 0x040ff000000018ff */
[C---:B------:R-:W-:Y:S01]  /*42f0*/  HMMA.16816.F32 R64, R4.reuse, R30, RZ ;  /* 0x0000001e0440723c */ /* 0x040fe200000018ff */
[----:B------:R-:W2:Y:S07]  /*4300*/  LDSM.16.MT88.4 R28, [R2+0x900] ;  /* 0x00090000021c783b */ /* 0x000eae0000004200 */
        /* <DEDUP_REMOVED lines=10> */
[C---:B-1----:R-:W-:Y:S08]  /*43b0*/  HMMA.16816.F32 R76, R4.reuse, R20, RZ ;  /* 0x00000014044c723c */ /* 0x042ff000000018ff */
[C---:B------:R-:W-:Y:S01]  /*43c0*/  HMMA.16816.F32 R96, R4.reuse, R22, RZ ;  /* 0x000000160460723c */ /* 0x040fe200000018ff */
[----:B------:R-:W-:Y:S07]  /*43d0*/  LDSM.16.MT88.4 R20, [R0+0x900] ;  /* 0x000900000014783b */ /* 0x000fee0000004200 */
[C---:B------:R-:W-:Y:S08]  /*43e0*/  HMMA.16816.F32 R116, R4.reuse, R16, RZ ;  /* 0x000000100474723c */ /* 0x040ff000000018ff */
[C---:B------:R-:W-:Y:S01]  /*43f0*/  HMMA.16816.F32 R120, R4.reuse, R18, RZ ;  /* 0x000000120478723c */ /* 0x040fe200000018ff */
[----:B------:R-:W1:Y:S07]  /*4400*/  LDSM.16.MT88.4 R16, [R143+0x3900] ;  /* 0x003900008f10783b */ /* 0x000e6e0000004200 */
[C---:B------:R-:W-:Y:S08]  /*4410*/  HMMA.16816.F32 R164, R4.reuse, R12, RZ ;  /* 0x0000000c04a4723c */ /* 0x040ff000000018ff */
[----:B------:R-:W-:Y:S01]  /*4420*/  HMMA.16816.F32 R148, R4, R14, RZ ;  /* 0x0000000e0494723c */ /* 0x000fe200000018ff */
[----:B------:R-:W-:Y:S06]  /*4430*/  LDSM.16.MT88.4 R12, [R236+0x3900] ;  /* 0x00390000ec0c783b */ /* 0x000fec0000004200 */
[----:B------:R-:W-:-:S02]  /*4440*/  F2FP.PACK_AB R4, R172, R168 ;  /* 0x000000a8ac04723e */ /* 0x000fc400000000ff */
[----:B-----5:R-:W-:Y:S02]  /*4450*/  F2FP.PACK_AB R5, R170, R227 ;  /* 0x000000e3aa05723e */ /* 0x020fe400000000ff */
[----:B------:R-:W-:Y:S02]  /*4460*/  F2FP.PACK_AB R6, R175, R169 ;  /* 0x000000a9af06723e */ /* 0x000fe400000000ff */
[----:B----4-:R-:W-:-:S07]  /*4470*/  F2FP.PACK_AB R7, R177, R226 ;  /* 0x000000e2b107723e */ /* 0x010fce00000000ff */
[C---:B--2---:R-:W-:Y:S08]  /*4480*/  HMMA.16816.F32 R160, R4.reuse, R28, R88 ;  /* 0x0000001c04a0723c */ /* 0x044ff00000001858 */
[C---:B------:R-:W-:Y:S01]  /*4490*/  HMMA.16816.F32 R80, R4.reuse, R30, R80 ;  /* 0x0000001e0450723c */ /* 0x040fe20000001850 */
[----:B------:R-:W2:Y:S07]  /*44a0*/  LDSM.16.MT88.4 R28, [R143+0x900] ;  /* 0x000900008f1c783b */ /* 0x000eae0000004200 */
[C---:B------:R-:W-:Y:S08]  /*44b0*/  HMMA.16816.F32 R144, R4.reuse, R24, R72 ;  /* 0x000000180490723c */ /* 0x040ff00000001848 */
[C---:B------:R-:W-:Y:S01]  /*44c0*/  HMMA.16816.F32 R136, R4.reuse, R26, R64 ;  /* 0x0000001a0488723c */ /* 0x040fe20000001840 */
[----:B------:R-:W4:Y:S07]  /*44d0*/  LDSM.16.MT88.4 R24, [R236+0x900] ;  /* 0x00090000ec18783b */ /* 0x000f2e0000004200 */
[C---:B---3--:R-:W-:Y:S07]  /*44e0*/  HMMA.16816.F32 R88, R4.reuse, R32, R56 ;  /* 0x000000200458723c */ /* 0x048fee0000001838 */
[----:B------:R-:W-:Y:S01]  /*44f0*/  IMAD.MOV.U32 R59, RZ, RZ, R174 ;  /* 0x000000ffff3b7224 */ /* 0x000fe200078e00ae */
[----:B------:R-:W-:Y:S01]  /*4500*/  HMMA.16816.F32 R128, R4, R34, R60 ;  /* 0x000000220480723c */ /* 0x000fe2000000183c */
[----:B------:R-:W-:Y:S01]  /*4510*/  MOV R58, R173 ;  /* 0x000000ad003a7202 */ /* 0x000fe20000000f00 */
[----:B------:R-:W3:Y:S01]  /*4520*/  LDSM.16.MT88.4 R32, [R0+0x3900] ;  /* 0x003900000020783b */ /* 0x000ee20000004200 */
[----:B------:R-:W-:-:S02]  /*4530*/  IMAD.MOV.U32 R57, RZ, RZ, R171 ;  /* 0x000000ffff397224 */ /* 0x000fc400078e00ab */
[----:B------:R-:W-:Y:S02]  /*4540*/  IMAD.MOV.U32 R56, RZ, RZ, R170 ;  /* 0x000000ffff387224 */ /* 0x000fe400078e00aa */
[----:B------:R-:W-:Y:S01]  /*4550*/  IMAD.MOV.U32 R60, RZ, RZ, R175 ;  /* 0x000000ffff3c7224 */ /* 0x000fe200078e00af */
[----:B-1----:R-:W-:Y:S01]  /*4560*/  HMMA.16816.F32 R72, R4, R18, R52 ;  /* 0x000000120448723c */ /* 0x002fe20000001834 */
[----:B------:R-:W-:Y:S02]  /*4570*/  IMAD.MOV.U32 R61, RZ, RZ, R172 ;  /* 0x000000ffff3d7224 */ /* 0x000fe400078e00ac */
[----:B------:R-:W-:Y:S02]  /*4580*/  IMAD.MOV.U32 R63, RZ, RZ, R177 ;  /* 0x000000ffff3f7224 */ /* 0x000fe400078e00b1 */
[----:B------:R-:W-:-:S03]  /*4590*/  IMAD.MOV.U32 R62, RZ, RZ, R176 ;  /* 0x000000ffff3e7224 */ /* 0x000fc600078e00b0 */
[C---:B--2---:R-:W-:Y:S07]  /*45a0*/  HMMA.16816.F32 R172, R4.reuse, R30, R108 ;  /* 0x0000001e04ac723c */ /* 0x044fee000000186c */
[----:B------:R-:W-:Y:S01]  /*45b0*/  IMAD.MOV.U32 R31, RZ, RZ, R251 ;  /* 0x000000ffff1f7224 */ /* 0x000fe200078e00fb */
[----:B------:R-:W-:Y:S01]  /*45c0*/  HMMA.16816.F32 R108, R4, R20, R92 ;  /* 0x00000014046c723c */ /* 0x000fe2000000185c */
[----:B------:R-:W-:-:S07]  /*45d0*/  IMAD.MOV.U32 R30, RZ, RZ, R59 ;  /* 0x000000ffff1e7224 */ /* 0x000fce00078e003b */
[C---:B------:R-:W-:Y:S01]  /*45e0*/  HMMA.16816.F32 R92, R4.reuse, R16, R68 ;  /* 0x00000010045c723c */ /* 0x040fe20000001844 */
[----:B------:R-:W-:Y:S07]  /*45f0*/  LDSM.16.MT88.4 R16, [R236+0x6900] ;  /* 0x00690000ec10783b */ /* 0x000fee0000004200 */
[C---:B------:R-:W-:Y:S08]  /*4600*/  HMMA.16816.F32 R64, R4.reuse, R12, R48 ;  /* 0x0000000c0440723c */ /* 0x040ff00000001830 */
[C---:B------:R-:W-:Y:S01]  /*4610*/  HMMA.16816.F32 R52, R4.reuse, R14, R40 ;  /* 0x0000000e0434723c */ /* 0x040fe20000001828 */
[----:B------:R-:W1:Y:S07]  /*4620*/  LDSM.16.MT88.4 R12, [R143+0x6900] ;  /* 0x006900008f0c783b */ /* 0x000e6e0000004200 */
[C---:B------:R-:W-:Y:S07]  /*4630*/  HMMA.16816.F32 R176, R4.reuse, R28, R112 ;  /* 0x0000001c04b0723c */ /* 0x040fee0000001870 */
[----:B------:R-:W-:Y:S01]  /*4640*/  IMAD.MOV.U32 R28, RZ, RZ, R169 ;  /* 0x000000ffff1c7224 */ /* 0x000fe200078e00a9 */
[----:B----4-:R-:W-:Y:S01]  /*4650*/  HMMA.16816.F32 R112, R4, R26, R100 ;  /* 0x0000001a0470723c */ /* 0x010fe20000001864 */
[----:B------:R-:W-:-:S03]  /*4660*/  IMAD.MOV.U32 R29, RZ, RZ, R168 ;  /* 0x000000ffff1d7224 */ /* 0x000fc600078e00a8 */
[----:B------:R-:W-:Y:S01]  /*4670*/  MOV R127, R28 ;  /* 0x0000001c007f7202 */ /* 0x000fe20000000f00 */
[----:B------:R-:W-:Y:S02]  /*4680*/  IMAD.MOV.U32 R28, RZ, RZ, R249 ;  /* 0x000000ffff1c7224 */ /* 0x000fe400078e00f9 */
[----:B------:R-:W-:Y:S01]  /*4690*/  IMAD.MOV.U32 R100, RZ, RZ, R250 ;  /* 0x000000ffff647224 */ /* 0x000fe200078e00fa */
[----:B------:R-:W-:Y:S01]  /*46a0*/  HMMA.16816.F32 R168, R4, R24, R104 ;  /* 0x0000001804a8723c */ /* 0x000fe20000001868 */
[----:B------:R2:W-:Y:S01]  /*46b0*/  MUFU.EX2 R250, R10 ;  /* 0x0000000a00fa7308 */ /* 0x0005e20000000800 */
[----:B------:R-:W-:Y:S01]  /*46c0*/  IMAD.MOV.U32 R102, RZ, RZ, R252 ;  /* 0x000000ffff667224 */ /* 0x000fe200078e00fc */
[----:B------:R-:W4:Y:S01]  /*46d0*/  LDSM.16.MT88.4 R24, [R0+0x6900] ;  /* 0x006900000018783b */ /* 0x000f220000004200 */
[----:B------:R-:W-:Y:S02]  /*46e0*/  IMAD.MOV.U32 R101, RZ, RZ, R29 ;  /* 0x000000ffff657224 */ /* 0x000fe400078e001d */
[----:B------:R-:W-:-:S02]  /*46f0*/  IMAD.MOV.U32 R103, RZ, RZ, R57 ;  /* 0x000000ffff677224 */ /* 0x000fc400078e0039 */
[----:B------:R-:W-:Y:S01]  /*4700*/  IMAD.MOV.U32 R29, RZ, RZ, R58 ;  /* 0x000000ffff1d7224 */ /* 0x000fe200078e003a */
[----:B---3--:R-:W-:Y:S01]  /*4710*/  HMMA.16816.F32 R48, R4, R34, R36 ;  /* 0x000000220430723c */ /* 0x008fe20000001824 */
[----:B--2---:R-:W-:-:S07]  /*4720*/  FFMA.FTZ R10, R126, c[0x0][0x2d0], -R9 ;  /* 0x0000b4007e0a7a23 */ /* 0x004fce0000010809 */
[C---:B------:R-:W-:Y:S01]  /*4730*/  HMMA.16816.F32 R104, R4.reuse, R22, R84 ;  /* 0x000000160468723c */ /* 0x040fe20000001854 */
[----:B------:R-:W-:Y:S01]  /*4740*/  IMAD.MOV.U32 R126, RZ, RZ, R60 ;  /* 0x000000ffff7e7224 */ /* 0x000fe200078e003c */
[----:B------:R2:W3:Y:S06]  /*4750*/  MUFU.EX2 R20, R10 ;  /* 0x0000000a00147308 */ /* 0x0004ec0000000800 */
[C---:B-1----:R-:W-:Y:S08]  /*4760*/  HMMA.16816.F32 R40, R4.reuse, R12, R76 ;  /* 0x0000000c0428723c */ /* 0x042ff0000000184c */
[----:B------:R-:W-:Y:S01]  /*4770*/  HMMA.16816.F32 R36, R4, R14, R96 ;  /* 0x0000000e0424723c */ /* 0x000fe20000001860 */
[----:B------:R-:W-:Y:S01]  /*4780*/  LDSM.16.MT88.4 R12, [R2+0x7100] ;  /* 0x00710000020c783b */ /* 0x000fe20000004200 */
[----:B--2---:R-:W-:-:S02]  /*4790*/  FFMA.FTZ R10, R124, c[0x0][0x2d0], -R9 ;  /* 0x0000b4007c0a7a23 */ /* 0x004fc40000010809 */
[----:B------:R-:W-:Y:S02]  /*47a0*/  IMAD.MOV.U32 R124, RZ, RZ, R61 ;  /* 0x000000ffff7c7224 */ /* 0x000fe400078e003d */
[----:B------:R1:W-:Y:S02]  /*47b0*/  MUFU.EX2 R252, R10 ;  /* 0x0000000a00fc7308 */ /* 0x0003e40000000800 */
[C---:B------:R-:W-:Y:S01]  /*47c0*/  HMMA.16816.F32 R44, R4.reuse, R32, R44 ;  /* 0x00000020042c723c */ /* 0x040fe2000000182c */
[----:B------:R-:W-:Y:S07]  /*47d0*/  LDSM.16.MT88.4 R32, [R0+0x4100] ;  /* 0x004100000020783b */ /* 0x000fee0000004200 */
[----:B----4-:R-:W-:Y:S01]  /*47e0*/  HMMA.16816.F32 R76, R4, R24, R164 ;  /* 0x00000018044c723c */ /* 0x010fe200000018a4 */
[----:B-1----:R-:W-:Y:S01]  /*47f0*/  FFMA.FTZ R10, R125, c[0x0][0x2d0], -R9 ;  /* 0x0000b4007d0a7a23 */ /* 0x002fe20000010809 */
[----:B------:R-:W-:-:S06]  /*4800*/  MOV R125, R56 ;  /* 0x00000038007d7202 */ /* 0x000fcc0000000f00 */
[C---:B------:R-:W-:Y:S01]  /*4810*/  HMMA.16816.F32 R68, R4.reuse, R26, R148 ;  /* 0x0000001a0444723c */ /* 0x040fe20000001894 */
[----:B------:R-:W-:Y:S01]  /*4820*/  IMAD.MOV.U32 R167, RZ, RZ, R103 ;  /* 0x000000ffffa77224 */ /* 0x000fe200078e0067 */
[----:B------:R1:W2:Y:S01]  /*4830*/  MUFU.EX2 R251, R10 ;  /* 0x0000000a00fb7308 */ /* 0x0002a20000000800 */
[----:B------:R-:W-:Y:S04]  /*4840*/  LDSM.16.MT88.4 R24, [R236+0x1100] ;  /* 0x00110000ec18783b */ /* 0x000fe80000004200 */
[----:B------:R-:W-:Y:S01]  /*4850*/  IMAD.MOV.U32 R148, RZ, RZ, R30 ;  /* 0x000000ffff947224 */ /* 0x000fe200078e001e */
[----:B------:R-:W-:Y:S01]  /*4860*/  HMMA.16816.F32 R56, R4, R16, R116 ;  /* 0x000000100438723c */ /* 0x000fe20000001874 */
[----:B------:R-:W-:Y:S01]  /*4870*/  IMAD.MOV.U32 R149, RZ, RZ, R31 ;  /* 0x000000ffff957224 */ /* 0x000fe200078e001f */
[----:B------:R-:W-:Y:S01]  /*4880*/  MOV R150, R28 ;  /* 0x0000001c00967202 */ /* 0x000fe20000000f00 */
[----:B------:R-:W-:-:S02]  /*4890*/  IMAD.MOV.U32 R151, RZ, RZ, R29 ;  /* 0x000000ffff977224 */ /* 0x000fc400078e001d */
[----:B------:R-:W-:Y:S02]  /*48a0*/  LDSM.16.MT88.4 R28, [R143+0x1100] ;  /* 0x001100008f1c783b */ /* 0x000fe40000004200 */
[----:B---3--:R-:W-:Y:S01]  /*48b0*/  MOV R117, R20 ;  /* 0x0000001400757202 */ /* 0x008fe20000000f00 */
[----:B------:R-:W-:Y:S01]  /*48c0*/  IMAD.MOV.U32 R119, RZ, RZ, R62 ;  /* 0x000000ffff777224 */ /* 0x000fe200078e003e */
[----:B------:R-:W3:Y:S01]  /*48d0*/  LDSM.16.MT88.4 R20, [R2+0x1100] ;  /* 0x001100000214783b */ /* 0x000ee20000004200 */
[----:B-1----:R-:W-:Y:S02]  /*48e0*/  FFMA.FTZ R10, R132, c[0x0][0x2d0], -R8 ;  /* 0x0000b400840a7a23 */ /* 0x002fe40000010808 */
[----:B------:R-:W-:Y:S02]  /*48f0*/  IMAD.MOV.U32 R118, RZ, RZ, R63 ;  /* 0x000000ffff767224 */ /* 0x000fe400078e003f */
[----:B------:R-:W-:Y:S01]  /*4900*/  HMMA.16816.F32 R60, R4, R18, R120 ;  /* 0x00000012043c723c */ /* 0x000fe20000001878 */
[----:B------:R1:W-:Y:S01]  /*4910*/  MUFU.EX2 R249, R10 ;  /* 0x0000000a00f97308 */ /* 0x0003e20000000800 */
[----:B------:R-:W4:Y:S01]  /*4920*/  LDSM.16.MT88.4 R16, [R2+0x4100] ;  /* 0x004100000210783b */ /* 0x000f220000004200 */
[----:B------:R-:W-:-:S04]  /*4930*/  IMAD.MOV.U32 R116, RZ, RZ, R248 ;  /* 0x000000ffff747224 */ /* 0x000fc800078e00f8 */
[----:B------:R-:W-:Y:S01]  /*4940*/  IMAD.MOV.U32 R120, RZ, RZ, R246 ;  /* 0x000000ffff787224 */ /* 0x000fe200078e00f6 */
[----:B------:R-:W-:Y:S01]  /*4950*/  MOV R121, R247 ;  /* 0x000000f700797202 */ /* 0x000fe20000000f00 */
[----:B------:R-:W-:Y:S01]  /*4960*/  IMAD.MOV.U32 R123, RZ, RZ, R100 ;  /* 0x000000ffff7b7224 */ /* 0x000fe200078e0064 */
[----:B------:R-:W-:Y:S01]  /*4970*/  F2FP.PACK_AB R4, R117, R250 ;  /* 0x000000fa7504723e */ /* 0x000fe200000000ff */
[----:B------:R-:W-:Y:S01]  /*4980*/  IMAD.MOV.U32 R122, RZ, RZ, R101 ;  /* 0x000000ffff7a7224 */ /* 0x000fe200078e0065 */
[----:B--2---:R-:W-:Y:S01]  /*4990*/  F2FP.PACK_AB R6, R251, R252 ;  /* 0x000000fcfb06723e */ /* 0x004fe200000000ff */
[----:B-1----:R-:W-:-:S04]  /*49a0*/  FFMA.FTZ R10, R134, c[0x0][0x2d0], -R8 ;  /* 0x0000b400860a7a23 */ /* 0x002fc80000010808 */
[----:B------:R1:W2:Y:S02]  /*49b0*/  MUFU.EX2 R248, R10 ;  /* 0x0000000a00f87308 */ /* 0x0002a40000000800 */
[----:B-1----:R-:W-:Y:S01]  /*49c0*/  FFMA.FTZ R10, R133, c[0x0][0x2d0], -R8 ;  /* 0x0000b400850a7a23 */ /* 0x002fe20000010808 */
[----:B--2---:R-:W-:-:S05]  /*49d0*/  F2FP.PACK_AB R5, R248, R249 ;  /* 0x000000f9f805723e */ /* 0x004fca00000000ff */
[----:B------:R1:W-:Y:S02]  /*49e0*/  MUFU.EX2 R246, R10 ;  /* 0x0000000a00f67308 */ /* 0x0003e40000000800 */
[----:B-1----:R-:W-:-:S06]  /*49f0*/  FFMA.FTZ R10, R135, c[0x0][0x2d0], -R8 ;  /* 0x0000b400870a7a23 */ /* 0x002fcc0000010808 */
[----:B------:R-:W1:Y:S02]  /*4a00*/  MUFU.EX2 R247, R10 ;  /* 0x0000000a00f77308 */ /* 0x000e640000000800 */
[----:B-1----:R-:W-:Y:S01]  /*4a10*/  F2FP.PACK_AB R7, R247, R246 ;  /* 0x000000f6f707723e */ /* 0x002fe200000000ff */
[----:B------:R-:W-:-:S06]  /*4a20*/  IMAD.MOV.U32 R10, RZ, RZ, R102 ;  /* 0x000000ffff0a7224 */ /* 0x000fcc00078e0066 */
[C---:B---3--:R-:W-:Y:S08]  /*4a30*/  HMMA.16816.F32 R100, R4.reuse, R20, R160 ;  /* 0x000000140464723c */ /* 0x048ff000000018a0 */
[C---:B------:R-:W-:Y:S01]  /*4a40*/  HMMA.16816.F32 R80, R4.reuse, R22, R80 ;  /* 0x000000160450723c */ /* 0x040fe20000001850 */
[----:B------:R-:W-:Y:S07]  /*4a50*/  LDSM.16.MT88.4 R20, [R0+0x1100] ;  /* 0x001100000014783b */ /* 0x000fee0000004200 */
[C---:B------:R-:W-:Y:S08]  /*4a60*/  HMMA.16816.F32 R88, R4.reuse, R12, R88 ;  /* 0x0000000c0458723c */ /* 0x040ff00000001858 */
[C---:B------:R-:W-:Y:S01]  /*4a70*/  HMMA.16816.F32 R96, R4.reuse, R14, R128 ;  /* 0x0000000e0460723c */ /* 0x040fe20000001880 */
[----:B------:R-:W1:Y:S07]  /*4a80*/  LDSM.16.MT88.4 R12, [R236+0x4100] ;  /* 0x00410000ec0c783b */ /* 0x000e6e0000004200 */
[C---:B----4-:R-:W-:Y:S08]  /*4a90*/  HMMA.16816.F32 R132, R4.reuse, R16, R144 ;  /* 0x000000100484723c */ /* 0x050ff00000001890 */
[C---:B------:R-:W-:Y:S01]  /*4aa0*/  HMMA.16816.F32 R84, R4.reuse, R18, R136 ;  /* 0x000000120454723c */ /* 0x040fe20000001888 */
[----:B------:R-:W2:Y:S07]  /*4ab0*/  LDSM.16.MT88.4 R16, [R143+0x4100] ;  /* 0x004100008f10783b */ /* 0x000eae0000004200 */
[C---:B------:R-:W-:Y:S07]  /*4ac0*/  HMMA.16816.F32 R144, R4.reuse, R28, R176 ;  /* 0x0000001c0490723c */ /* 0x040fee00000018b0 */
        /* <DEDUP_REMOVED lines=8> */
[C---:B------:R-:W-:Y:S01]  /*4b50*/  HMMA.16816.F32 R160, R4.reuse, R26, R112 ;  /* 0x0000001a04a0723c */ /* 0x040fe20000001870 */
[----:B------:R-:W-:Y:S02]  /*4b60*/  IMAD.MOV.U32 R170, RZ, RZ, R116 ;  /* 0x000000ffffaa7224 */ /* 0x000fe400078e0074 */
[----:B------:R-:W-:Y:S02]  /*4b70*/  IMAD.MOV.U32 R169, RZ, RZ, R117 ;  /* 0x000000ffffa97224 */ /* 0x000fe400078e0075 */
[----:B------:R-:W-:Y:S02]  /*4b80*/  IMAD.MOV.U32 R168, RZ, RZ, R118 ;  /* 0x000000ffffa87224 */ /* 0x000fe400078e0076 */
[----:B------:R-:W-:Y:S01]  /*4b90*/  IMAD.MOV.U32 R25, RZ, RZ, R119 ;  /* 0x000000ffff197224 */ /* 0x000fe200078e0077 */
[----:B-1----:R-:W-:Y:S01]  /*4ba0*/  HMMA.16816.F32 R128, R4, R12, R64 ;  /* 0x0000000c0480723c */ /* 0x002fe20000001840 */
[----:B------:R-:W-:Y:S01]  /*4bb0*/  MOV R26, R125 ;  /* 0x0000007d001a7202 */ /* 0x000fe20000000f00 */
[----:B------:R-:W-:-:S02]  /*4bc0*/  IMAD.MOV.U32 R27, RZ, RZ, R124 ;  /* 0x000000ffff1b7224 */ /* 0x000fc400078e007c */
[----:B------:R-:W-:Y:S02]  /*4bd0*/  FFMA.FTZ R10, R181, c[0x0][0x2d0], -R9 ;  /* 0x0000b400b50a7a23 */ /* 0x000fe40000010809 */
[----:B------:R-:W-:Y:S02]  /*4be0*/  IMAD.MOV.U32 R171, RZ, RZ, R148 ;  /* 0x000000ffffab7224 */ /* 0x000fe400078e0094 */
[C---:B------:R-:W-:Y:S07]  /*4bf0*/  HMMA.16816.F32 R116, R4.reuse, R20, R108 ;  /* 0x000000140474723c */ /* 0x040fee000000186c */
[----:B------:R-:W-:Y:S01]  /*4c00*/  IMAD.MOV.U32 R109, RZ, RZ, R126 ;  /* 0x000000ffff6d7224 */ /* 0x000fe200078e007e */
[----:B------:R-:W-:Y:S01]  /*4c10*/  HMMA.16816.F32 R120, R4, R14, R52 ;  /* 0x0000000e0478723c */ /* 0x000fe20000001834 */
[----:B------:R-:W-:Y:S01]  /*4c20*/  IMAD.MOV.U32 R110, RZ, RZ, R127 ;  /* 0x000000ffff6e7224 */ /* 0x000fe200078e007f */
[----:B------:R-:W1:Y:S01]  /*4c30*/  LDSM.16.MT88.4 R12, [R143+0x7100] ;  /* 0x007100008f0c783b */ /* 0x000e620000004200 */
[----:B------:R-:W-:Y:S01]  /*4c40*/  IMAD.MOV.U32 R111, RZ, RZ, R224 ;  /* 0x000000ffff6f7224 */ /* 0x000fe200078e00e0 */
[----:B------:R-:W-:Y:S01]  /*4c50*/  MOV R21, R24 ;  /* 0x0000001800157202 */ /* 0x000fe20000000f00 */
[----:B------:R3:W-:Y:S01]  /*4c60*/  MUFU.EX2 R224, R10 ;  /* 0x0000000a00e07308 */ /* 0x0007e20000000800 */
[----:B------:R-:W-:-:S02]  /*4c70*/  IMAD.MOV.U32 R108, RZ, RZ, R227 ;  /* 0x000000ffff6c7224 */ /* 0x000fc400078e00e3 */
[----:B--2---:R-:W-:Y:S01]  /*4c80*/  HMMA.16816.F32 R124, R4, R16, R92 ;  /* 0x00000010047c723c */ /* 0x004fe2000000185c */
[----:B------:R-:W-:Y:S01]  /*4c90*/  IMAD.MOV.U32 R20, RZ, RZ, R111 ;  /* 0x000000ffff147224 */ /* 0x000fe200078e006f */
[----:B------:R-:W-:-:S06]  /*4ca0*/  MOV R111, R215 ;  /* 0x000000d7006f7202 */ /* 0x000fcc0000000f00 */
[----:B------:R-:W-:Y:S01]  /*4cb0*/  HMMA.16816.F32 R136, R4, R18, R72 ;  /* 0x000000120488723c */ /* 0x000fe20000001848 */
[----:B------:R-:W2:Y:S01]  /*4cc0*/  LDSM.16.MT88.4 R16, [R236+0x7100] ;  /* 0x00710000ec10783b */ /* 0x000ea20000004200 */
[----:B---3--:R-:W-:Y:S01]  /*4cd0*/  FFMA.FTZ R10, R180, c[0x0][0x2d0], -R9 ;  /* 0x0000b400b40a7a23 */ /* 0x008fe20000010809 */
[----:B------:R-:W-:Y:S01]  /*4ce0*/  MOV R180, R109 ;  /* 0x0000006d00b47202 */ /* 0x000fe20000000f00 */
[----:B------:R-:W-:-:S04]  /*4cf0*/  IMAD.MOV.U32 R109, RZ, RZ, R27 ;  /* 0x000000ffff6d7224 */ /* 0x000fc800078e001b */
[C---:B------:R-:W-:Y:S01]  /*4d00*/  HMMA.16816.F32 R172, R4.reuse, R30, R172 ;  /* 0x0000001e04ac723c */ /* 0x040fe200000018ac */
[----:B------:R3:W4:Y:S01]  /*4d10*/  MUFU.EX2 R227, R10 ;  /* 0x0000000a00e37308 */ /* 0x0007220000000800 */
[----:B------:R-:W-:Y:S02]  /*4d20*/  IMAD.MOV.U32 R73, RZ, RZ, R225 ;  /* 0x000000ffff497224 */ /* 0x000fe400078e00e1 */
[----:B------:R-:W-:Y:S02]  /*4d30*/  IMAD.MOV.U32 R74, RZ, RZ, R20 ;  /* 0x000000ffff4a7224 */ /* 0x000fe400078e0014 */
[----:B------:R-:W-:Y:S02]  /*4d40*/  IMAD.MOV.U32 R75, RZ, RZ, R21 ;  /* 0x000000ffff4b7224 */ /* 0x000fe400078e0015 */
[----:B------:R-:W-:Y:S01]  /*4d50*/  IMAD.MOV.U32 R30, RZ, RZ, R149 ;  /* 0x000000ffff1e7224 */ /* 0x000fe200078e0095 */
[----:B------:R-:W-:Y:S01]  /*4d60*/  HMMA.16816.F32 R112, R4, R32, R44 ;  /* 0x000000200470723c */ /* 0x000fe2000000182c */
[----:B------:R-:W-:-:S04]  /*4d70*/  IMAD.MOV.U32 R31, RZ, RZ, R150 ;  /* 0x000000ffff1f7224 */ /* 0x000fc800078e0096 */
[----:B------:R-:W-:Y:S02]  /*4d80*/  IMAD.MOV.U32 R181, RZ, RZ, R31 ;  /* 0x000000ffffb57224 */ /* 0x000fe400078e001f */
[----:B---3--:R-:W-:Y:S01]  /*4d90*/  FFMA.FTZ R10, R141, c[0x0][0x2d0], -R9 ;  /* 0x0000b4008d0a7a23 */ /* 0x008fe20000010809 */
[C---:B------:R-:W-:Y:S01]  /*4da0*/  HMMA.16816.F32 R148, R4.reuse, R22, R104 ;  /* 0x000000160494723c */ /* 0x040fe20000001868 */
[----:B------:R-:W-:Y:S02]  /*4db0*/  IMAD.MOV.U32 R141, RZ, RZ, R226 ;  /* 0x000000ffff8d7224 */ /* 0x000fe400078e00e2 */
[----:B------:R3:W-:Y:S04]  /*4dc0*/  MUFU.EX2 R226, R10 ;  /* 0x0000000a00e27308 */ /* 0x0007e80000000800 */
[----:B------:R-:W-:Y:S01]  /*4dd0*/  IMAD.MOV.U32 R23, RZ, RZ, R110 ;  /* 0x000000ffff177224 */ /* 0x000fe200078e006e */
[----:B-1----:R-:W-:Y:S01]  /*4de0*/  HMMA.16816.F32 R92, R4, R12, R40 ;  /* 0x0000000c045c723c */ /* 0x002fe20000001828 */
[----:B------:R-:W-:-:S07]  /*4df0*/  IMAD.MOV.U32 R110, RZ, RZ, R26 ;  /* 0x000000ffff6e7224 */ /* 0x000fce00078e001a */
[C---:B------:R-:W-:Y:S01]  /*4e00*/  HMMA.16816.F32 R52, R4.reuse, R14, R36 ;  /* 0x0000000e0434723c */ /* 0x040fe20000001824 */
[----:B------:R-:W-:Y:S01]  /*4e10*/  LDSM.16.MT88.4 R12, [R2+0x7900] ;  /* 0x00790000020c783b */ /* 0x000fe20000004200 */
[----:B---3--:R-:W-:Y:S02]  /*4e20*/  FFMA.FTZ R10, R142, c[0x0][0x2d0], -R9 ;  /* 0x0000b4008e0a7a23 */ /* 0x008fe40000010809 */
[----:B------:R-:W-:Y:S02]  /*4e30*/  IMAD.MOV.U32 R142, RZ, RZ, R25 ;  /* 0x000000ffff8e7224 */ /* 0x000fe400078e0019 */
[----:B------:R-:W1:Y:S01]  /*4e40*/  LDSM.16.MT88.4 R24, [R0+0x7100] ;  /* 0x007100000018783b */ /* 0x000e620000004200 */
[----:B------:R3:W-:Y:S01]  /*4e50*/  MUFU.EX2 R225, R10 ;  /* 0x0000000a00e17308 */ /* 0x0007e20000000800 */
[C---:B------:R-:W-:Y:S02]  /*4e60*/  HMMA.16816.F32 R104, R4.reuse, R34, R48 ;  /* 0x000000220468723c */ /* 0x040fe40000001830 */
[----:B------:R-:W-:Y:S06]  /*4e70*/  LDSM.16.MT88.4 R32, [R0+0x4900] ;  /* 0x004900000020783b */ /* 0x000fec0000004200 */
[----:B--2---:R-:W-:Y:S01]  /*4e80*/  HMMA.16816.F32 R48, R4, R16, R56 ;  /* 0x000000100430723c */ /* 0x004fe20000001838 */
[----:B---3--:R-:W-:-:S07]  /*4e90*/  FFMA.FTZ R10, R183, c[0x0][0x2d0], -R8 ;  /* 0x0000b400b70a7a23 */ /* 0x008fce0000010808 */
[----:B------:R-:W-:Y:S01]  /*4ea0*/  HMMA.16816.F32 R44, R4, R18, R60 ;  /* 0x00000012042c723c */ /* 0x000fe2000000183c */
[----:B------:R-:W2:Y:S01]  /*4eb0*/  LDSM.16.MT88.4 R16, [R2+0x4900] ;  /* 0x004900000210783b */ /* 0x000ea20000004200 */
[----:B------:R-:W-:Y:S01]  /*4ec0*/  IMAD.MOV.U32 R183, RZ, RZ, R214 ;  /* 0x000000ffffb77224 */ /* 0x000fe200078e00d6 */
[----:B------:R3:W-:Y:S02]  /*4ed0*/  MUFU.EX2 R215, R10 ;  /* 0x0000000a00d77308 */ /* 0x0007e40000000800 */
[----:B---3--:R-:W-:-:S03]  /*4ee0*/  FFMA.FTZ R10, R212, c[0x0][0x2d0], -R8 ;  /* 0x0000b400d40a7a23 */ /* 0x008fc60000010808 */
[C---:B-1----:R-:W-:Y:S03]  /*4ef0*/  HMMA.16816.F32 R40, R4.reuse, R24, R76 ;  /* 0x000000180428723c */ /* 0x042fe6000000184c */
[----:B------:R1:W3:Y:S05]  /*4f00*/  MUFU.EX2 R214, R10 ;  /* 0x0000000a00d67308 */ /* 0x0002ea0000000800 */
[----:B------:R-:W-:Y:S01]  /*4f10*/  HMMA.16816.F32 R36, R4, R26, R68 ;  /* 0x0000001a0424723c */ /* 0x000fe20000001844 */
[----:B------:R-:W-:Y:S06]  /*4f20*/  LDSM.16.MT88.4 R24, [R236+0x1900] ;  /* 0x00190000ec18783b */ /* 0x000fec0000004200 */
[----:B----4-:R-:W-:Y:S01]  /*4f30*/  F2FP.PACK_AB R4, R227, R224 ;  /* 0x000000e0e304723e */ /* 0x010fe200000000ff */
[--C-:B-1----:R-:W-:Y:S01]  /*4f40*/  FFMA.FTZ R10, R182, c[0x0][0x2d0], -R8.reuse ;  /* 0x0000b400b60a7a23 */ /* 0x102fe20000010808 */
[----:B---3--:R-:W-:Y:S01]  /*4f50*/  F2FP.PACK_AB R5, R214, R215 ;  /* 0x000000d7d605723e */ /* 0x008fe200000000ff */
[----:B------:R-:W-:Y:S01]  /*4f60*/  IMAD.MOV.U32 R182, RZ, RZ, R23 ;  /* 0x000000ffffb67224 */ /* 0x000fe200078e0017 */
[----:B------:R-:W-:Y:S01]  /*4f70*/  F2FP.PACK_AB R6, R225, R226 ;  /* 0x000000e2e106723e */ /* 0x000fe200000000ff */
[----:B------:R-:W1:Y:S01]  /*4f80*/  LDSM.16.MT88.4 R20, [R2+0x1900] ;  /* 0x001900000214783b */ /* 0x000e620000004200 */
[----:B------:R3:W-:Y:S02]  /*4f90*/  MUFU.EX2 R212, R10 ;  /* 0x0000000a00d47308 */ /* 0x0007e40000000800 */
[----:B---3--:R-:W-:-:S06]  /*4fa0*/  FFMA.FTZ R10, R213, c[0x0][0x2d0], -R8 ;  /* 0x0000b400d50a7a23 */ /* 0x008fcc0000010808 */
[----:B------:R-:W3:Y:S02]  /*4fb0*/  MUFU.EX2 R213, R10 ;  /* 0x0000000a00d57308 */ /* 0x000ee40000000800 */
[----:B---3--:R-:W-:Y:S02]  /*4fc0*/  F2FP.PACK_AB R7, R213, R212 ;  /* 0x000000d4d507723e */ /* 0x008fe400000000ff */
[----:B------:R-:W-:-:S05]  /*4fd0*/  MOV R10, R73 ;  /* 0x00000049000a7202 */ /* 0x000fca0000000f00 */
[C---:B------:R-:W-:Y:S07]  /*4fe0*/  HMMA.16816.F32 R76, R4.reuse, R12, R88 ;  /* 0x0000000c044c723c */ /* 0x040fee0000001858 */
[----:B------:R-:W-:Y:S01]  /*4ff0*/  IMAD.MOV.U32 R90, RZ, RZ, R30 ;  /* 0x000000ffff5a7224 */ /* 0x000fe200078e001e */
[C---:B------:R-:W-:Y:S01]  /*5000*/  HMMA.16816.F32 R64, R4.reuse, R14, R96 ;  /* 0x0000000e0440723c */ /* 0x040fe20000001860 */
[----:B------:R-:W3:Y:S01]  /*5010*/  LDSM.16.MT88.4 R12, [R236+0x4900] ;  /* 0x00490000ec0c783b */ /* 0x000ee20000004200 */
[----:B------:R-:W-:Y:S01]  /*5020*/  IMAD.MOV.U32 R88, RZ, RZ, R28 ;  /* 0x000000ffff587224 */ /* 0x000fe200078e001c */
[----:B------:R-:W-:Y:S01]  /*5030*/  MOV R89, R29 ;  /* 0x0000001d00597202 */ /* 0x000fe20000000f00 */
[----:B------:R-:W-:Y:S01]  /*5040*/  IMAD.MOV.U32 R91, RZ, RZ, R74 ;  /* 0x000000ffff5b7224 */ /* 0x000fe200078e004a */
[----:B------:R-:W-:Y:S02]  /*5050*/  LDSM.16.MT88.4 R28, [R143+0x1900] ;  /* 0x001900008f1c783b */ /* 0x000fe40000004200 */
[----:B------:R-:W-:Y:S01]  /*5060*/  IMAD.MOV.U32 R98, RZ, RZ, R108 ;  /* 0x000000ffff627224 */ /* 0x000fe200078e006c */
[----:B--2---:R-:W-:Y:S01]  /*5070*/  HMMA.16816.F32 R132, R4, R16, R132 ;  /* 0x000000100484723c */ /* 0x004fe20000001884 */
[----:B------:R-:W-:-:S02]  /*5080*/  IMAD.MOV.U32 R97, RZ, RZ, R109 ;  /* 0x000000ffff617224 */ /* 0x000fc400078e006d */
[----:B------:R-:W-:Y:S02]  /*5090*/  IMAD.MOV.U32 R96, RZ, RZ, R110 ;  /* 0x000000ffff607224 */ /* 0x000fe400078e006e */
[----:B------:R-:W-:-:S03]  /*50a0*/  IMAD.MOV.U32 R99, RZ, RZ, R75 ;  /* 0x000000ffff637224 */ /* 0x000fc600078e004b */
[C---:B------:R-:W-:Y:S01]  /*50b0*/  HMMA.16816.F32 R60, R4.reuse, R18, R84 ;  /* 0x00000012043c723c */ /* 0x040fe20000001854 */
[----:B------:R-:W2:Y:S07]  /*50c0*/  LDSM.16.MT88.4 R16, [R143+0x4900] ;  /* 0x004900008f10783b */ /* 0x000eae0000004200 */
[C---:B-1----:R-:W-:Y:S08]  /*50d0*/  HMMA.16816.F32 R100, R4.reuse, R20, R100 ;  /* 0x000000140464723c */ /* 0x042ff00000001864 */
[C---:B------:R-:W-:Y:S01]  /*50e0*/  HMMA.16816.F32 R56, R4.reuse, R22, R80 ;  /* 0x000000160438723c */ /* 0x040fe20000001850 */
[----:B------:R-:W1:Y:S07]  /*50f0*/  LDSM.16.MT88.4 R20, [R0+0x1900] ;  /* 0x001900000014783b */ /* 0x000e6e0000004200 */
[C---:B------:R-:W-:Y:S07]  /*5100*/  HMMA.16816.F32 R72, R4.reuse, R26, R160 ;  /* 0x0000001a0448723c */ /* 0x040fee00000018a0 */
[----:B------:R-:W-:Y:S01]  /*5110*/  IMAD.MOV.U32 R163, RZ, RZ, R88 ;  /* 0x000000ffffa37224 */ /* 0x000fe200078e0058 */
[----:B---3--:R-:W-:Y:S01]  /*5120*/  HMMA.16816.F32 R128, R4, R12, R128 ;  /* 0x0000000c0480723c */ /* 0x008fe20000001880 */
[----:B------:R-:W-:Y:S01]  /*5130*/  IMAD.MOV.U32 R162, RZ, RZ, R89 ;  /* 0x000000ffffa27224 */ /* 0x000fe200078e0059 */
[----:B------:R-:W-:Y:S01]  /*5140*/  MOV R160, R91 ;  /* 0x0000005b00a07202 */ /* 0x000fe20000000f00 */
[----:B------:R-:W-:-:S05]  /*5150*/  IMAD.MOV.U32 R161, RZ, RZ, R90 ;  /* 0x000000ffffa17224 */ /* 0x000fca00078e005a */
        /* <DEDUP_REMOVED lines=9> */
[----:B------:R-:W-:Y:S01]  /*51f0*/  MOV R29, R111 ;  /* 0x0000006f001d7202 */ /* 0x000fe20000000f00 */
[C---:B------:R-:W-:Y:S08]  /*5200*/  HMMA.16816.F32 R68, R4.reuse, R30, R172 ;  /* 0x0000001e0444723c */ /* 0x040ff000000018ac */
[C---:B------:R-:W-:Y:S01]  /*5210*/  HMMA.16816.F32 R108, R4.reuse, R24, R164 ;  /* 0x00000018046c723c */ /* 0x040fe200000018a4 */
[----:B------:R-:W-:Y:S07]  /*5220*/  LDSM.16.MT88.4 R24, [R2+0x2100] ;  /* 0x002100000218783b */ /* 0x000fee0000004200 */
[C---:B------:R-:W-:Y:S07]  /*5230*/  HMMA.16816.F32 R164, R4.reuse, R34, R104 ;  /* 0x0000002204a4723c */ /* 0x040fee0000001868 */
[----:B------:R-:W-:Y:S01]  /*5240*/  IMAD.MOV.U32 R104, RZ, RZ, R10 ;  /* 0x000000ffff687224 */ /* 0x000fe200078e000a */
[----:B---3--:R-:W-:Y:S01]  /*5250*/  HMMA.16816.F32 R148, R4, R14, R52 ;  /* 0x0000000e0494723c */ /* 0x008fe20000001834 */
[----:B------:R-:W-:Y:S01]  /*5260*/  FFMA.FTZ R10, R241, c[0x0][0x2d0], -R9 ;  /* 0x0000b400f10a7a23 */ /* 0x000fe20000010809 */
[----:B------:R-:W-:Y:S01]  /*5270*/  MOV R241, R178 ;  /* 0x000000b200f17202 */ /* 0x000fe20000000f00 */
[----:B------:R-:W-:-:S02]  /*5280*/  IMAD.MOV.U32 R107, RZ, RZ, R179 ;  /* 0x000000ffff6b7224 */ /* 0x000fc400078e00b3 */
[----:B------:R3:W-:Y:S01]  /*5290*/  MUFU.EX2 R178, R10 ;  /* 0x0000000a00b27308 */ /* 0x0007e20000000800 */
[----:B------:R-:W-:Y:S02]  /*52a0*/  IMAD.MOV.U32 R106, RZ, RZ, R176 ;  /* 0x000000ffff6a7224 */ /* 0x000fe400078e00b0 */
[C---:B------:R-:W-:Y:S01]  /*52b0*/  HMMA.16816.F32 R172, R4.reuse, R12, R92 ;  /* 0x0000000c04ac723c */ /* 0x040fe2000000185c */
[----:B------:R-:W-:Y:S01]  /*52c0*/  IMAD.MOV.U32 R54, RZ, RZ, R168 ;  /* 0x000000ffff367224 */ /* 0x000fe200078e00a8 */
[----:B------:R-:W4:Y:S01]  /*52d0*/  LDSM.16.MT88.4 R12, [R2+0x8100] ;  /* 0x00810000020c783b */ /* 0x000f220000004200 */
[----:B------:R-:W-:Y:S02]  /*52e0*/  IMAD.MOV.U32 R53, RZ, RZ, R169 ;  /* 0x000000ffff357224 */ /* 0x000fe400078e00a9 */
[----:B------:R-:W-:Y:S02]  /*52f0*/  IMAD.MOV.U32 R52, RZ, RZ, R170 ;  /* 0x000000ffff347224 */ /* 0x000fe400078e00aa */
[----:B------:R-:W-:Y:S01]  /*5300*/  IMAD.MOV.U32 R95, RZ, RZ, R182 ;  /* 0x000000ffff5f7224 */ /* 0x000fe200078e00b6 */
[----:B--2---:R-:W-:Y:S01]  /*5310*/  HMMA.16816.F32 R88, R4, R18, R44 ;  /* 0x000000120458723c */ /* 0x004fe2000000182c */
[----:B------:R-:W-:Y:S01]  /*5320*/  IMAD.MOV.U32 R94, RZ, RZ, R183 ;  /* 0x000000ffff5e7224 */ /* 0x000fe200078e00b7 */
[----:B------:R-:W-:Y:S01]  /*5330*/  MOV R92, R141 ;  /* 0x0000008d005c7202 */ /* 0x000fe20000000f00 */
[----:B------:R-:W-:-:S02]  /*5340*/  IMAD.MOV.U32 R55, RZ, RZ, R180 ;  /* 0x000000ffff377224 */ /* 0x000fc400078e00b4 */
[----:B---3--:R-:W-:Y:S02]  /*5350*/  FFMA.FTZ R10, R235, c[0x0][0x2d0], -R9 ;  /* 0x0000b400eb0a7a23 */ /* 0x008fe40000010809 */
[----:B------:R-:W-:Y:S01]  /*5360*/  IMAD.MOV.U32 R235, RZ, RZ, R171 ;  /* 0x000000ffffeb7224 */ /* 0x000fe200078e00ab */
[----:B------:R-:W-:Y:S01]  /*5370*/  HMMA.16816.F32 R112, R4, R32, R112 ;  /* 0x000000200470723c */ /* 0x000fe20000001870 */
[----:B------:R2:W-:Y:S01]  /*5380*/  MUFU.EX2 R179, R10 ;  /* 0x0000000a00b37308 */ /* 0x0005e20000000800 */
[----:B------:R-:W-:Y:S02]  /*5390*/  IMAD.MOV.U32 R93, RZ, RZ, R142 ;  /* 0x000000ffff5d7224 */ /* 0x000fe400078e008e */
[----:B------:R-:W-:-:S04]  /*53a0*/  IMAD.MOV.U32 R105, RZ, RZ, R29 ;  /* 0x000000ffff697224 */ /* 0x000fc800078e001d */
[C---:B------:R-:W-:Y:S01]  /*53b0*/  HMMA.16816.F32 R168, R4.reuse, R16, R48 ;  /* 0x0000001004a8723c */ /* 0x040fe20000001830 */
[----:B------:R-:W3:Y:S06]  /*53c0*/  LDSM.16.MT88.4 R16, [R2+0x5100] ;  /* 0x005100000210783b */ /* 0x000eec0000004200 */
[----:B------:R-:W-:Y:S01]  /*53d0*/  MOV R48, R177 ;  /* 0x000000b100307202 */ /* 0x000fe20000000f00 */
[----:B------:R-:W-:Y:S01]  /*53e0*/  IMAD.MOV.U32 R49, RZ, RZ, R181 ;  /* 0x000000ffff317224 */ /* 0x000fe200078e00b5 */
[----:B-1----:R-:W-:Y:S01]  /*53f0*/  HMMA.16816.F32 R120, R4, R22, R36 ;  /* 0x000000160478723c */ /* 0x002fe20000001824 */
[----:B--2---:R-:W-:-:S04]  /*5400*/  FFMA.FTZ R10, R242, c[0x0][0x2d0], -R9 ;  /* 0x0000b400f20a7a23 */ /* 0x004fc80000010809 */
[----:B------:R1:W-:Y:S03]  /*5410*/  MUFU.EX2 R177, R10 ;  /* 0x0000000a00b17308 */ /* 0x0003e60000000800 */
[----:B------:R-:W-:Y:S01]  /*5420*/  HMMA.16816.F32 R180, R4, R20, R40 ;  /* 0x0000001404b4723c */ /* 0x000fe20000001828 */
[----:B------:R-:W2:Y:S06]  /*5430*/  LDSM.16.MT88.4 R20, [R143+0x2100] ;  /* 0x002100008f14783b */ /* 0x000eac0000004200 */
[----:B------:R-:W-:-:S02]  /*5440*/  FFMA.FTZ R4, R245, c[0x0][0x2d0], -R8 ;  /* 0x0000b400f5047a23 */ /* 0x000fc40000010808 */
[----:B------:R-:W-:Y:S02]  /*5450*/  IMAD.MOV.U32 R245, RZ, RZ, R97 ;  /* 0x000000fffff57224 */ /* 0x000fe400078e0061 */
[----:B------:R5:W-:Y:S01]  /*5460*/  MUFU.EX2 R51, R4 ;  /* 0x0000000400337308 */ /* 0x000be20000000800 */
[----:B-1----:R-:W-:-:S07]  /*5470*/  FFMA.FTZ R10, R243, c[0x0][0x2d0], -R9 ;  /* 0x0000b400f30a7a23 */ /* 0x002fce0000010809 */
[----:B------:R1:W1:Y:S01]  /*5480*/  MUFU.EX2 R176, R10 ;  /* 0x0000000a00b07308 */ /* 0x0002620000000800 */
[----:B-----5:R-:W-:Y:S02]  /*5490*/  FFMA.FTZ R4, R244, c[0x0][0x2d0], -R8 ;  /* 0x0000b400f4047a23 */ /* 0x020fe40000010808 */
[----:B------:R-:W-:-:S05]  /*54a0*/  IMAD.MOV.U32 R244, RZ, RZ, R98 ;  /* 0x000000fffff47224 */ /* 0x000fca00078e0062 */
[----:B------:R5:W2:Y:S01]  /*54b0*/  MUFU.EX2 R142, R4 ;  /* 0x00000004008e7308 */ /* 0x000aa20000000800 */
[----:B-1----:R-:W-:Y:S01]  /*54c0*/  FFMA.FTZ R10, R238, c[0x0][0x2d0], -R8 ;  /* 0x0000b400ee0a7a23 */ /* 0x002fe20000010808 */
[----:B------:R-:W-:-:S06]  /*54d0*/  F2FP.PACK_AB R6, R176, R177 ;  /* 0x000000b1b006723e */ /* 0x000fcc00000000ff */
[----:B------:R1:W-:Y:S01]  /*54e0*/  MUFU.EX2 R141, R10 ;  /* 0x0000000a008d7308 */ /* 0x0003e20000000800 */
[----:B-----5:R-:W-:Y:S02]  /*54f0*/  F2FP.PACK_AB R4, R179, R178 ;  /* 0x000000b2b304723e */ /* 0x020fe400000000ff */
[----:B--2---:R-:W-:Y:S01]  /*5500*/  F2FP.PACK_AB R7, R142, R51 ;  /* 0x000000338e07723e */ /* 0x004fe200000000ff */
[----:B-1----:R-:W-:Y:S02]  /*5510*/  FFMA.FTZ R10, R234, c[0x0][0x2d0], -R8 ;  /* 0x0000b400ea0a7a23 */ /* 0x002fe40000010808 */
[----:B------:R-:W-:Y:S02]  /*5520*/  IMAD.MOV.U32 R234, RZ, RZ, R96 ;  /* 0x000000ffffea7224 */ /* 0x000fe400078e0060 */
[----:B------:R-:W1:Y:S02]  /*5530*/  MUFU.EX2 R50, R10 ;  /* 0x0000000a00327308 */ /* 0x000e640000000800 */
[----:B-1----:R-:W-:Y:S01]  /*5540*/  F2FP.PACK_AB R5, R50, R141 ;  /* 0x0000008d3205723e */ /* 0x002fe200000000ff */
[----:B------:R-:W-:-:S05]  /*5550*/  FFMA.FTZ R10, R48, c[0x0][0x2d0], -R9 ;  /* 0x0000b400300a7a23 */ /* 0x000fca0000010809 */
[----:B------:R1:W-:Y:S01]  /*5560*/  MUFU.EX2 R48, R10 ;  /* 0x0000000a00307308 */ /* 0x0003e20000000800 */
[C---:B----4-:R-:W-:Y:S08]  /*5570*/  HMMA.16816.F32 R76, R4.reuse, R12, R76 ;  /* 0x0000000c044c723c */ /* 0x050ff0000000184c */
[----:B------:R-:W-:Y:S01]  /*5580*/  HMMA.16816.F32 R32, R4, R14, R64 ;  /* 0x0000000e0420723c */ /* 0x000fe20000001840 */
[----:B------:R-:W2:Y:S01]  /*5590*/  LDSM.16.MT88.4 R12, [R236+0x2100] ;  /* 0x00210000ec0c783b */ /* 0x000ea20000004200 */
[----:B-1----:R-:W-:-:S06]  /*55a0*/  FFMA.FTZ R10, R49, c[0x0][0x2d0], -R9 ;  /* 0x0000b400310a7a23 */ /* 0x002fcc0000010809 */
[C---:B---3--:R-:W-:Y:S01]  /*55b0*/  HMMA.16816.F32 R132, R4.reuse, R16, R132 ;  /* 0x000000100484723c */ /* 0x048fe20000001884 */
[----:B------:R1:W3:Y:S07]  /*55c0*/  MUFU.EX2 R49, R10 ;  /* 0x0000000a00317308 */ /* 0x0002ee0000000800 */
[C---:B------:R-:W-:Y:S01]  /*55d0*/  HMMA.16816.F32 R28, R4.reuse, R18, R60 ;  /* 0x00000012041c723c */ /* 0x040fe2000000183c */
[----:B------:R-:W4:Y:S07]  /*55e0*/  LDSM.16.MT88.4 R16, [R0+0x2100] ;  /* 0x002100000010783b */ /* 0x000f2e0000004200 */
[----:B------:R-:W-:Y:S01]  /*55f0*/  HMMA.16816.F32 R144, R4, R20, R144 ;  /* 0x000000140490723c */ /* 0x000fe20000001890 */
[--C-:B-1----:R-:W-:Y:S01]  /*5600*/  FFMA.FTZ R10, R241, c[0x0][0x2d0], -R9.reuse ;  /* 0x0000b400f10a7a23 */ /* 0x102fe20000010809 */
[----:B---3--:R-:W-:Y:S01]  /*5610*/  F2FP.PACK_AB R96, R49, R48 ;  /* 0x000000303160723e */ /* 0x008fe200000000ff */
[----:B------:R-:W-:-:S02]  /*5620*/  FFMA.FTZ R9, R105, c[0x0][0x2d0], -R9 ;  /* 0x0000b40069097a23 */ /* 0x000fc40000010809 */
[----:B------:R-:W-:Y:S01]  /*5630*/  IMAD.MOV.U32 R241, RZ, RZ, R52 ;  /* 0x000000fffff17224 */ /* 0x000fe200078e0034 */
[----:B------:R-:W-:Y:S02]  /*5640*/  MUFU.EX2 R43, R10 ;  /* 0x0000000a002b7308 */ /* 0x000fe40000000800 */
[C---:B------:R-:W-:Y:S01]  /*5650*/  HMMA.16816.F32 R36, R4.reuse, R22, R68 ;  /* 0x000000160424723c */ /* 0x040fe20000001844 */
[----:B------:R-:W1:Y:S01]  /*5660*/  LDSM.16.MT88.4 R20, [R143+0x5100] ;  /* 0x005100008f14783b */ /* 0x000e620000004200 */
[----:B------:R-:W-:Y:S02]  /*5670*/  IMAD.MOV.U32 R52, RZ, RZ, R53 ;  /* 0x000000ffff347224 */ /* 0x000fe400078e0035 */
[----:B------:R-:W-:Y:S02]  /*5680*/  IMAD.MOV.U32 R53, RZ, RZ, R54 ;  /* 0x000000ffff357224 */ /* 0x000fe400078e0036 */
[----:B------:R-:W-:Y:S01]  /*5690*/  IMAD.MOV.U32 R54, RZ, RZ, R55 ;  /* 0x000000ffff367224 */ /* 0x000fe200078e0037 */
[----:B------:R3:W5:Y:S01]  /*56a0*/  MUFU.EX2 R42, R9 ;  /* 0x00000009002a7308 */ /* 0x0007620000000800 */
[----:B------:R-:W-:Y:S01]  /*56b0*/  MOV R55, R92 ;  /* 0x0000005c00377202 */ /* 0x000fe20000000f00 */
[----:B--2---:R-:W-:Y:S01]  /*56c0*/  HMMA.16816.F32 R108, R4, R12, R108 ;  /* 0x0000000c046c723c */ /* 0x004fe2000000186c */
[----:B------:R-:W-:-:S02]  /*56d0*/  IMAD.MOV.U32 R92, RZ, RZ, R93 ;  /* 0x000000ffff5c7224 */ /* 0x000fc400078e005d */
[----:B------:R-:W-:Y:S02]  /*56e0*/  IMAD.MOV.U32 R93, RZ, RZ, R94 ;  /* 0x000000ffff5d7224 */ /* 0x000fe400078e005e */
[----:B------:R-:W-:Y:S02]  /*56f0*/  IMAD.MOV.U32 R94, RZ, RZ, R95 ;  /* 0x000000ffff5e7224 */ /* 0x000fe400078e005f */
[----:B------:R-:W-:Y:S01]  /*5700*/  IMAD.MOV.U32 R242, RZ, RZ, R54 ;  /* 0x000000fffff27224 */ /* 0x000fe200078e0036 */
[C---:B------:R-:W-:Y:S01]  /*5710*/  HMMA.16816.F32 R44, R4.reuse, R14, R72 ;  /* 0x0000000e042c723c */ /* 0x040fe20000001848 */
[----:B------:R-:W2:Y:S01]  /*5720*/  LDSM.16.MT88.4 R12, [R236+0x5100] ;  /* 0x00510000ec0c783b */ /* 0x000ea20000004200 */
[----:B------:R-:W-:Y:S01]  /*5730*/  IMAD.MOV.U32 R243, RZ, RZ, R55 ;  /* 0x000000fffff37224 */ /* 0x000fe200078e0037 */
[----:B------:R-:W-:Y:S01]  /*5740*/  MOV R66, R93 ;  /* 0x0000005d00427202 */ /* 0x000fe20000000f00 */
[----:B------:R-:W-:Y:S01]  /*5750*/  IMAD.MOV.U32 R95, RZ, RZ, R104 ;  /* 0x000000ffff5f7224 */ /* 0x000fe200078e0068 */
[----:B------:R-:W-:Y:S01]  /*5760*/  LDSM.16.MT88.4 R72, [R143+0x8900] ;  /* 0x008900008f48783b */ /* 0x000fe20000004200 */
[----:B---3--:R-:W-:Y:S01]  /*5770*/  FFMA.FTZ R9, R106, c[0x0][0x2d0], -R8 ;  /* 0x0000b4006a097a23 */ /* 0x008fe20000010808 */
[----:B-----5:R-:W-:Y:S01]  /*5780*/  F2FP.PACK_AB R98, R42, R43 ;  /* 0x0000002b2a62723e */ /* 0x020fe200000000ff */
[----:B----4-:R-:W-:Y:S01]  /*5790*/  HMMA.16816.F32 R116, R4, R16, R116 ;  /* 0x000000100474723c */ /* 0x010fe20000001874 */
[----:B------:R-:W-:-:S02]  /*57a0*/  IMAD.MOV.U32 R65, RZ, RZ, R92 ;  /* 0x000000ffff417224 */ /* 0x000fc400078e005c */
[----:B------:R-:W-:Y:S02]  /*57b0*/  IMAD.MOV.U32 R238, RZ, RZ, R94 ;  /* 0x000000ffffee7224 */ /* 0x000fe400078e005e */
[----:B------:R-:W-:-:S03]  /*57c0*/  IMAD.MOV.U32 R67, RZ, RZ, R95 ;  /* 0x000000ffff437224 */ /* 0x000fc600078e005f */
[C---:B------:R-:W-:Y:S01]  /*57d0*/  HMMA.16816.F32 R60, R4.reuse, R18, R80 ;  /* 0x00000012043c723c */ /* 0x040fe20000001850 */
[----:B------:R-:W3:Y:S04]  /*57e0*/  LDSM.16.MT88.4 R16, [R0+0x5100] ;  /* 0x005100000010783b */ /* 0x000ee80000004200 */
[----:B------:R-:W-:Y:S03]  /*57f0*/  LDSM.16.MT88.4 R80, [R2+0x8900] ;  /* 0x008900000250783b */ /* 0x000fe60000004200 */
[C---:B-1----:R-:W-:Y:S01]  /*5800*/  HMMA.16816.F32 R124, R4.reuse, R20, R124 ;  /* 0x00000014047c723c */ /* 0x042fe2000000187c */
[----:B------:R1:W-:Y:S07]  /*5810*/  MUFU.EX2 R21, R9 ;  /* 0x0000000900157308 */ /* 0x0003ee0000000800 */
[C---:B------:R-:W-:Y:S08]  /*5820*/  HMMA.16816.F32 R100, R4.reuse, R24, R100 ;  /* 0x000000180464723c */ /* 0x040ff00000001864 */
[----:B------:R-:W-:Y:S01]  /*5830*/  HMMA.16816.F32 R24, R4, R26, R56 ;  /* 0x0000001a0418723c */ /* 0x000fe20000001838 */
[----:B-1----:R-:W-:-:S02]  /*5840*/  FFMA.FTZ R9, R107, c[0x0][0x2d0], -R8 ;  /* 0x0000b4006b097a23 */ /* 0x002fc40000010808 */
[----:B------:R-:W-:Y:S02]  /*5850*/  LDSM.16.MT88.4 R104, [R2+0x2900] ;  /* 0x002900000268783b */ /* 0x000fe40000004200 */
[----:B------:R1:W4:Y:S02]  /*5860*/  MUFU.EX2 R40, R9 ;  /* 0x0000000900287308 */ /* 0x0003240000000800 */
[----:B------:R-:W-:Y:S01]  /*5870*/  IMAD.MOV.U32 R56, RZ, RZ, R160 ;  /* 0x000000ffff387224 */ /* 0x000fe200078e00a0 */
[C---:B--2---:R-:W-:Y:S01]  /*5880*/  HMMA.16816.F32 R68, R4.reuse, R12, R128 ;  /* 0x0000000c0444723c */ /* 0x044fe20000001880 */
[----:B------:R-:W-:Y:S01]  /*5890*/  IMAD.MOV.U32 R57, RZ, RZ, R161 ;  /* 0x000000ffff397224 */ /* 0x000fe200078e00a1 */
[----:B------:R-:W-:Y:S01]  /*58a0*/  MOV R58, R162 ;  /* 0x000000a2003a7202 */ /* 0x000fe20000000f00 */
[----:B------:R-:W-:Y:S01]  /*58b0*/  IMAD.MOV.U32 R59, RZ, RZ, R163 ;  /* 0x000000ffff3b7224 */ /* 0x000fe200078e00a3 */
[----:B------:R-:W-:Y:S04]  /*58c0*/  LDSM.16.MT88.4 R128, [R143+0x5900] ;  /* 0x005900008f80783b */ /* 0x000fe80000004200 */
[C---:B------:R-:W-:Y:S01]  /*58d0*/  HMMA.16816.F32 R84, R4.reuse, R14, R84 ;  /* 0x0000000e0454723c */ /* 0x040fe20000001854 */
[----:B------:R-:W2:Y:S01]  /*58e0*/  LDSM.16.MT88.4 R12, [R143+0x8100] ;  /* 0x008100008f0c783b */ /* 0x000ea20000004200 */
[--C-:B-1----:R-:W-:Y:S01]  /*58f0*/  FFMA.FTZ R9, R235, c[0x0][0x2d0], -R8.reuse ;  /* 0x0000b400eb097a23 */ /* 0x102fe20000010808 */
[----:B----4-:R-:W-:Y:S01]  /*5900*/  F2FP.PACK_AB R97, R40, R21 ;  /* 0x000000152861723e */ /* 0x010fe200000000ff */
[----:B------:R-:W-:Y:S01]  /*5910*/  FFMA.FTZ R8, R241, c[0x0][0x2d0], -R8 ;  /* 0x0000b400f1087a23 */ /* 0x000fe20000010808 */
[----:B------:R-:W-:Y:S01]  /*5920*/  MOV R241, R52 ;  /* 0x0000003400f17202 */ /* 0x000fe20000000f00 */
[----:B------:R-:W-:Y:S01]  /*5930*/  IMAD.MOV.U32 R235, RZ, RZ, R53 ;  /* 0x000000ffffeb7224 */ /* 0x000fe200078e0035 */
[----:B------:R-:W-:Y:S01]  /*5940*/  MUFU.EX2 R41, R9 ;  /* 0x0000000900297308 */ /* 0x000fe20000000800 */
[C---:B------:R-:W-:Y:S01]  /*5950*/  HMMA.16816.F32 R52, R4.reuse, R22, R136 ;  /* 0x000000160434723c */ /* 0x040fe20000001888 */
[----:B------:R-:W-:Y:S06]  /*5960*/  LDSM.16.MT88.4 R136, [R2+0x5900] ;  /* 0x005900000288783b */ /* 0x000fec0000004200 */
[----:B------:R-:W-:Y:S01]  /*5970*/  IMAD.MOV.U32 R22, RZ, RZ, R11 ;  /* 0x000000ffff167224 */ /* 0x000fe200078e000b */
[----:B------:R1:W4:Y:S01]  /*5980*/  MUFU.EX2 R20, R8 ;  /* 0x0000000800147308 */ /* 0x0003220000000800 */
[C---:B---3--:R-:W-:Y:S01]  /*5990*/  HMMA.16816.F32 R160, R4.reuse, R16, R112 ;  /* 0x0000001004a0723c */ /* 0x048fe20000001870 */
[----:B------:R-:W-:Y:S01]  /*59a0*/  MOV R23, R99 ;  /* 0x0000006300177202 */ /* 0x000fe20000000f00 */
[----:B------:R-:W-:Y:S06]  /*59b0*/  LDSM.16.MT88.4 R112, [R236+0x2900] ;  /* 0x00290000ec70783b */ /* 0x000fec0000004200 */
[----:B------:R-:W-:Y:S01]  /*59c0*/  HMMA.16816.F32 R92, R4, R18, R164 ;  /* 0x00000012045c723c */ /* 0x000fe200000018a4 */
[----:B------:R-:W3:Y:S04]  /*59d0*/  LDSM.16.MT88.4 R16, [R0+0x8100] ;  /* 0x008100000010783b */ /* 0x000ee80000004200 */
[----:B-1----:R-:W1:Y:S01]  /*59e0*/  LDSM.16.MT88.4 R8, [R236+0x8100] ;  /* 0x00810000ec08783b */ /* 0x002e620000004200 */
[----:B----4-:R-:W-:-:S02]  /*59f0*/  F2FP.PACK_AB R99, R20, R41 ;  /* 0x000000291463723e */ /* 0x010fc400000000ff */
[----:B--2---:R-:W-:Y:S08]  /*5a00*/  HMMA.16816.F32 R164, R4, R12, R172 ;  /* 0x0000000c04a4723c */ /* 0x004ff000000018ac */
[C---:B------:R-:W-:Y:S08]  /*5a10*/  HMMA.16816.F32 R100, R96.reuse, R104, R100 ;  /* 0x000000686064723c */ /* 0x040ff00000001864 */
[----:B------:R-:W-:Y:S08]  /*5a20*/  HMMA.16816.F32 R104, R96, R106, R24 ;  /* 0x0000006a6068723c */ /* 0x000ff00000001818 */
[C---:B------:R-:W-:Y:S01]  /*5a30*/  HMMA.16816.F32 R12, R4.reuse, R14, R148 ;  /* 0x0000000e040c723c */ /* 0x040fe20000001894 */
[----:B------:R-:W2:Y:S07]  /*5a40*/  LDSM.16.MT88.4 R148, [R143+0x2900] ;  /* 0x002900008f94783b */ /* 0x000eae0000004200 */
[C---:B---3--:R-:W-:Y:S08]  /*5a50*/  HMMA.16816.F32 R24, R4.reuse, R16, R180 ;  /* 0x000000100418723c */ /* 0x048ff000000018b4 */
[C---:B-1----:R-:W-:Y:S07]  /*5a60*/  HMMA.16816.F32 R172, R4.reuse, R10, R88 ;  /* 0x0000000a04ac723c */ /* 0x042fee0000001858 */
[----:B------:R-:W-:Y:S01]  /*5a70*/  MOV R88, R56 ;  /* 0x0000003800587202 */ /* 0x000fe20000000f00 */
[----:B------:R-:W-:Y:S01]  /*5a80*/  IMAD.MOV.U32 R11, RZ, RZ, R67 ;  /* 0x000000ffff0b7224 */ /* 0x000fe200078e0043 */
[----:B------:R-:W-:Y:S01]  /*5a90*/  HMMA.16816.F32 R168, R4, R8, R168 ;  /* 0x0000000804a8723c */ /* 0x000fe200000018a8 */
[----:B------:R-:W-:-:S02]  /*5aa0*/  IMAD.MOV.U32 R89, RZ, RZ, R57 ;  /* 0x000000ffff597224 */ /* 0x000fc400078e0039 */
[----:B------:R-:W-:Y:S02]  /*5ab0*/  IMAD.MOV.U32 R90, RZ, RZ, R58 ;  /* 0x000000ffff5a7224 */ /* 0x000fe400078e003a */
[----:B------:R-:W-:Y:S02]  /*5ac0*/  IMAD.MOV.U32 R91, RZ, RZ, R59 ;  /* 0x000000ffff5b7224 */ /* 0x000fe400078e003b */
[----:B------:R-:W-:Y:S01]  /*5ad0*/  IMAD.MOV.U32 R8, RZ, RZ, R65 ;  /* 0x000000ffff087224 */ /* 0x000fe200078e0041 */
[----:B------:R-:W-:Y:S01]  /*5ae0*/  HMMA.16816.F32 R16, R4, R18, R120 ;  /* 0x000000120410723c */ /* 0x000fe20000001878 */
[----:B------:R-:W-:Y:S01]  /*5af0*/  FADD.FTZ R2, R90, R89 ;  /* 0x000000595a027221 */ /* 0x000fe20000010000 */
[----:B------:R-:W1:Y:S01]  /*5b00*/  LDSM.16.MT88.4 R120, [R0+0x2900] ;  /* 0x002900000078783b */ /* 0x000e620000004200 */
[----:B------:R-:W-:Y:S02]  /*5b10*/  IMAD.MOV.U32 R9, RZ, RZ, R66 ;  /* 0x000000ffff097224 */ /* 0x000fe400078e0042 */
        /* <DEDUP_REMOVED lines=8> */
[----:B------:R-:W4:Y:S01]  /*5ba0*/  LDSM.16.MT88.4 R88, [R236+0x8900] ;  /* 0x00890000ec58783b */ /* 0x000f220000004200 */
[----:B------:R-:W-:Y:S01]  /*5bb0*/  FADD.FTZ R4, R9, R4 ;  /* 0x0000000409047221 */ /* 0x000fe20000010000 */
[----:B------:R-:W-:Y:S01]  /*5bc0*/  HMMA.16816.F32 R128, R96, R130, R52 ;  /* 0x000000826080723c */ /* 0x000fe20000001834 */
[----:B------:R-:W-:Y:S01]  /*5bd0*/  FADD.FTZ R2, R234, R2 ;  /* 0x00000002ea027221 */ /* 0x000fe20000010000 */
[----:B------:R5:W3:Y:S01]  /*5be0*/  LDSM.16.MT88.4 R8, [R0+0x8900] ;  /* 0x008900000008783b */ /* 0x000ae20000004200 */
        /* <DEDUP_REMOVED lines=9> */
[C---:B--2---:R-:W-:Y:S01]  /*5c80*/  HMMA.16816.F32 R144, R96.reuse, R148, R144 ;  /* 0x000000946090723c */ /* 0x044fe20000001890 */
[----:B-----5:R-:W-:Y:S02]  /*5c90*/  FADD.FTZ R0, R235, R4 ;  /* 0x00000004eb007221 */ /* 0x020fe40000010000 */
        /* <DEDUP_REMOVED lines=39> */
[C---:B----4-:R-:W-:Y:S02]  /*5f10*/  HMMA.16816.F32 R84, R96.reuse, R88, R168 ;  /* 0x000000586054723c */ /* 0x050fe400000018a8 */
[----:B------:R1:W-:Y:S06]  /*5f20*/  STL [R1+0x4], R4 ;  /* 0x0000040401007387 */ /* 0x0003ec0000100800 */
        /* <DEDUP_REMOVED lines=9> */
[----:B-1----:R-:W2:Y:S04]  /*5fc0*/  LDL.64 R242, [R1+0x18] ;  /* 0x0000180001f27983 */ /* 0x002ea80000100a00 */
[----:B------:R-:W3:Y:S01]  /*5fd0*/  LDL R241, [R1] ;  /* 0x0000000001f17983 */ /* 0x000ee20000100800 */
[----:B------:R-:W-:Y:S01]  /*5fe0*/  UIADD3 UR5, UR28, -0x3, URZ ;  /* 0xfffffffd1c057890 */ /* 0x000fe2000fffe03f */
[----:B------:R-:W-:-:S03]  /*5ff0*/  IMAD.MOV.U32 R235, RZ, RZ, c[0x0][0x1e0] ;  /* 0x00007800ffeb7624 */ /* 0x000fc600078e00ff */
[----:B------:R-:W-:Y:S01]  /*6000*/  USHF.R.S32.HI UR4, URZ, 0x1f, UR5 ;  /* 0x0000001f3f047899 */ /* 0x000fe20008011405 */
[----:B------:R-:W-:Y:S01]  /*6010*/  IMAD.SHL.U32 R8, R235, 0x40, RZ ;  /* 0x00000040eb087824 */ /* 0x000fe200078e00ff */
[----:B------:R-:W-:Y:S01]  /*6020*/  UIMAD UR6, UR6, UR5, URZ ;  /* 0x00000005060672a4 */ /* 0x000fe2000f8e023f */
[----:B------:R-:W-:-:S03]  /*6030*/  IMAD.U32 R6, RZ, RZ, UR5 ;  /* 0x00000005ff067e24 */ /* 0x000fc6000f8e00ff */
[----:B------:R-:W-:Y:S01]  /*6040*/  UIMAD UR4, UR4, UR18, UR6 ;  /* 0x00000012040472a4 */ /* 0x000fe2000f8e0206 */
[----:B--2---:R-:W-:-:S04]  /*6050*/  IMAD.WIDE.U32 R6, R6, UR18, R242 ;  /* 0x0000001206067c25 */ /* 0x004fc8000f8e00f2 */
[----:B------:R-:W-:Y:S01]  /*6060*/  IMAD.MOV.U32 R242, RZ, RZ, c[0x0][0x1e4] ;  /* 0x00007900fff27624 */ /* 0x000fe200078e00ff */
[----:B------:R-:W-:Y:S02]  /*6070*/  IADD3 R0, R7, UR4, RZ ;  /* 0x0000000407007c10 */ /* 0x000fe4000fffe0ff */
[C---:B------:R-:W-:Y:S02]  /*6080*/  LEA R4, P0, R6.reuse, c[0x0][0x1c8], 0x1 ;  /* 0x0000720006047a11 */ /* 0x040fe400078008ff */
[----:B------:R-:W-:Y:S02]  /*6090*/  SHF.L.U64.HI R2, R235, 0x6, R242 ;  /* 0x00000006eb027819 */ /* 0x000fe400000102f2 */
[----:B------:R-:W-:Y:S02]  /*60a0*/  LEA.HI.X R5, R6, c[0x0][0x1cc], R0, 0x1, P0 ;  /* 0x0000730006057a11 */ /* 0x000fe400000f0c00 */
[----:B------:R-:W-:Y:S02]  /*60b0*/  IADD3 R12, P6, P5, R8, 0x80, R4 ;  /* 0x00000080080c7810 */ /* 0x000fe40007dde004 */
[----:B------:R-:W-:Y:S01]  /*60c0*/  IADD3 R6, P0, R4, R8, RZ ;  /* 0x0000000804067210 */ /* 0x000fe20007f1e0ff */
[----:B------:R-:W-:Y:S01]  /*60d0*/  @!PT LDS RZ, [RZ] ;  /* 0x00000000fffff984 */ /* 0x000fe20000000800 */
[----:B------:R-:W-:Y:S01]  /*60e0*/  @!PT LDS RZ, [RZ] ;  /* 0x00000000fffff984 */ /* 0x000fe20000000800 */
[----:B------:R-:W-:Y:S01]  /*60f0*/  @!PT LDS RZ, [RZ] ;  /* 0x00000000fffff984 */ /* 0x000fe20000000800 */
[----:B---3--:R1:W-:Y:S01]  /*6100*/  LDGSTS.E.BYPASS.LTC128B.128 [R241+0x12100], [R4.64], !P4 ;  /* 0x1210000004f17fae */ /* 0x0083e2000e101d58 */
[----:B------:R-:W-:-:S02]  /*6110*/  IADD3.X R13, R2, RZ, R5, P6, P5 ;  /* 0x000000ff020d7210 */ /* 0x000fc400037ea405 */
        /* <DEDUP_REMOVED lines=13> */
.L_x_2432:
        /* <DEDUP_REMOVED lines=30> */
[----:B------:R1:W-:Y:S02]  /*63d0*/  @P0 STL [R1+0xc], R0 ;  /* 0x00000c0001000387 */ /* 0x0003e40000100800 */
.L_x_2434:
[----:B------:R-:W2:Y:S01]  /*63e0*/  LDL.64 R38, [R1+0x20] ;  /* 0x0000200001267983 */ /* 0x000ea20000100a00 */
[----:B------:R-:W-:Y:S04]  /*63f0*/  DEPBAR.LE SB0, 0x2 ;  /* 0x000080800000791a */ /* 0x000fe80000000000 */
[----:B-1----:R-:W-:Y:S01]  /*6400*/  IMAD.U32 R2, RZ, RZ, UR5 ;  /* 0x00000005ff027e24 */ /* 0x002fe2000f8e00ff */
[----:B------:R-:W3:Y:S01]  /*6410*/  LDL.64 R36, [R1+0x28] ;  /* 0x0000280001247983 */ /* 0x000ee20000100a00 */
[----:B------:R-:W-:Y:S02]  /*6420*/  UISETP.GE.AND UP0, UPT, UR15, 0x1, UPT ;  /* 0x000000010f00788c */ /* 0x000fe4000bf06270 */
[C---:B------:R-:W-:Y:S01]  /*6430*/  IMAD R48, R2.reuse, 0x9000, R237 ;  /* 0x0000900002307824 */ /* 0x040fe200078e02ed */
[----:B------:R-:W-:Y:S01]  /*6440*/  UIADD3 UR28, UR15, -0x1, URZ ;  /* 0xffffffff0f1c7890 */ /* 0x000fe2000fffe03f */
[----:B------:R-:W-:Y:S01]  /*6450*/  IMAD R2, R2, 0x9000, R233 ;  /* 0x0000900002027824 */ /* 0x000fe200078e02e9 */
[----:B------:R-:W4:Y:S01]  /*6460*/  LDL R46, [R1] ;  /* 0x00000000012e7983 */ /* 0x000f220000100800 */
[----:B------:R-:W-:Y:S01]  /*6470*/  PLOP3.LUT P0, PT, PT, PT, UP0, 0x80, 0x0 ;  /* 0x000000000000781c */ /* 0x000fe20003f0f008 */
[----:B------:R-:W-:Y:S01]  /*6480*/  UIMAD UR4, UR5, 0x9000, URZ ;  /* 0x00009000050478a4 */ /* 0x000fe2000f8e023f */
[----:B-1----:R-:W-:Y:S01]  /*6490*/  IMAD.IADD R0, R239, 0x1, R2 ;  /* 0x00000001ef007824 */ /* 0x002fe200078e0202 */
[----:B------:R-:W-:Y:S01]  /*64a0*/  BAR.SYNC.DEFER_BLOCKING 0x0 ;  /* 0x0000000000007b1d */ /* 0x000fe20000010000 */
[----:B------:R-:W-:Y:S02]  /*64b0*/  UISETP.GE.AND UP1, UPT, UR12, 0x1, UPT ;  /* 0x000000010c00788c */ /* 0x000fe4000bf26270 */
[----:B------:R-:W-:Y:S02]  /*64c0*/  @UP0 USHF.R.S32.HI UR17, URZ, 0x1f, UR28 ;  /* 0x0000001f3f110899 */ /* 0x000fe4000801141c */
[----:B------:R-:W-:Y:S02]  /*64d0*/  @UP0 UIMAD.WIDE.U32 UR18, UR28, UR8, URZ ;  /* 0x000000081c1202a5 */ /* 0x000fe4000f8e003f */
[----:B------:R-:W-:Y:S04]  /*64e0*/  @UP0 UIMAD UR17, UR17, UR8, URZ ;  /* 0x00000008111102a4 */ /* 0x000fe8000f8e023f */
[----:B------:R-:W-:Y:S01]  /*64f0*/  @UP0 UIMAD UR17, UR28, UR9, UR17 ;  /* 0x000000091c1102a4 */ /* 0x000fe2000f8e0211 */
[----:B------:R-:W-:Y:S03]  /*6500*/  MOV R3, UR18 ;  /* 0x0000001200037c02 */ /* 0x000fe60008000f00 */
        /* <DEDUP_REMOVED lines=25> */
[----:B------:R-:W5:Y:S04]  /*66a0*/  LDL R235, [R1+0xc] ;  /* 0x00000c0001eb7983 */ /* 0x000f680000100800 */
[----:B------:R-:W5:Y:S01]  /*66b0*/  LDL R234, [R1+0x38] ;  /* 0x0000380001ea7983 */ /* 0x000f620000100800 */
[----:B--2---:R-:W-:Y:S02]  /*66c0*/  @P0 IMAD.MOV.U32 R45, RZ, RZ, R39 ;  /* 0x000000ffff2d0224 */ /* 0x004fe400078e0027 */
[----:B---3--:R-:W-:Y:S02]  /*66d0*/  @P0 IMAD.MOV.U32 R44, RZ, RZ, R36 ;  /* 0x000000ffff2c0224 */ /* 0x008fe400078e0024 */
[C---:B------:R-:W-:Y:S02]  /*66e0*/  HMMA.16816.F32 R36, R152.reuse, R40, RZ ;  /* 0x000000289824723c */ /* 0x040fe400000018ff */
[----:B------:R-:W-:Y:S01]  /*66f0*/  @P0 IMAD.WIDE.U32 R44, R3, 0x60, R44 ;  /* 0x00000060032c0825 */ /* 0x000fe200078e002c */
[----:B------:R-:W-:Y:S03]  /*6700*/  MOV R3, UR12 ;  /* 0x0000000c00037c02 */ /* 0x000fe60008000f00 */
[----:B------:R-:W-:Y:S01]  /*6710*/  @P0 IMAD.SHL.U32 R140, R44, 0x2, RZ ;  /* 0x000000022c8c0824 */ /* 0x000fe200078e00ff */
[----:B------:R-:W-:Y:S01]  /*6720*/  @P0 IADD3 R214, R45, UR17, RZ ;  /* 0x000000112dd60c10 */ /* 0x000fe2000fffe0ff */
[C---:B------:R-:W-:Y:S01]  /*6730*/  HMMA.16816.F32 R40, R152.reuse, R42, RZ ;  /* 0x0000002a9828723c */ /* 0x040fe200000018ff */
[----:B----4-:R-:W-:Y:S01]  /*6740*/  @P0 IMAD R3, R3, 0x9000, R46 ;  /* 0x0000900003030824 */ /* 0x010fe200078e022e */
        /* <DEDUP_REMOVED lines=23> */
[----:B--2---:R-:W-:Y:S02]  /*68c0*/  @P0 IADD3 R224, P5, R140, c[0x0][0x1f8], RZ ;  /* 0x00007e008ce00a10 */ /* 0x004fe40007fbe0ff */
[C---:B------:R-:W-:Y:S02]  /*68d0*/  IADD3 R140, R232.reuse, R0, RZ ;  /* 0x00000000e88c7210 */ /* 0x040fe40007ffe0ff */
        /* <DEDUP_REMOVED lines=10> */
[----:B--2---:R-:W-:Y:S04]  /*6980*/  IMAD.IADD R224, R232, 0x1, R2 ;  /* 0x00000001e8e07824 */ /* 0x004fe800078e0202 */
        /* <DEDUP_REMOVED lines=87> */
[----:B------:R-:W-:Y:S07]  /*6f00*/  LDSM.16.M88.4 R172, [R140+0x3000] ;  /* 0x003000008cac783b */ /* 0x000fee0000000200 */
[C---:B--2---:R-:W-:Y:S08]  /*6f10*/  HMMA.16816.F32 R4, R200.reuse, R176, R4 ;  /* 0x000000b0c804723c */ /* 0x044ff00000001804 */
        /* <DEDUP_REMOVED lines=31> */
[----:B------:R-:W-:Y:S07]  /*7110*/  LDSM.16.M88.4 R168, [R2+0x8000] ;  /* 0x0080000002a8783b */ /* 0x000fee0000000200 */
[C---:B-1----:R-:W-:Y:S08]  /*7120*/  HMMA.16816.F32 R44, R204.reuse, R160, R44 ;  /* 0x000000a0cc2c723c */ /* 0x042ff0000000182c */
[----:B------:R-:W-:Y:S01]  /*7130*/  HMMA.16816.F32 R48, R204, R162, R48 ;  /* 0x000000a2cc30723c */ /* 0x000fe20000001830 */
[----:B------:R1:W3:Y:S07]  /*7140*/  LDSM.16.M88.4 R160, [R2+0x7800] ;  /* 0x0078000002a0783b */ /* 0x0002ee0000000200 */
[C---:B------:R-:W-:Y:S08]  /*7150*/  HMMA.16816.F32 R4, R208.reuse, R212, R4 ;  /* 0x000000d4d004723c */ /* 0x040ff00000001804 */
[C---:B------:R-:W-:Y:S01]  /*7160*/  HMMA.16816.F32 R8, R208.reuse, R214, R8 ;  /* 0x000000d6d008723c */ /* 0x040fe20000001808 */
[----:B------:R-:W5:Y:S07]  /*7170*/  LDSM.16.M88.4 R212, [R0+0x6800] ;  /* 0x0068000000d4783b */ /* 0x000f6e0000000200 */
[C---:B----4-:R-:W-:Y:S01]  /*7180*/  HMMA.16816.F32 R12, R208.reuse, R172, R12 ;  /* 0x000000acd00c723c */ /* 0x050fe2000000180c */
[----:B-1----:R-:W-:Y:S07]  /*7190*/  MOV R2, UR16 ;  /* 0x0000001000027c02 */ /* 0x002fee0008000f00 */
        /* <DEDUP_REMOVED lines=10> */
[----:B------:R4:W1:Y:S07]  /*7240*/  LDSM.16.M88.4 R168, [R0+0x8800] ;  /* 0x0088000000a8783b */ /* 0x00086e0000000200 */
[C---:B------:R-:W-:Y:S08]  /*7250*/  HMMA.16816.F32 R44, R208.reuse, R176, R44 ;  /* 0x000000b0d02c723c */ /* 0x040ff0000000182c */
[----:B------:R-:W-:Y:S01]  /*7260*/  HMMA.16816.F32 R48, R208, R178, R48 ;  /* 0x000000b2d030723c */ /* 0x000fe20000001830 */
[----:B------:R-:W2:Y:S07]  /*7270*/  LDSM.16.M88.4 R176, [R224+0x6000] ;  /* 0x00600000e0b0783b */ /* 0x000eae0000000200 */
[C---:B------:R-:W-:Y:S01]  /*7280*/  HMMA.16816.F32 R4, R216.reuse, R180, R4 ;  /* 0x000000b4d804723c */ /* 0x040fe20000001804 */
[----:B----4-:R4:W4:Y:S07]  /*7290*/  LDL R0, [R1+0x10] ;  /* 0x0000100001007983 */ /* 0x01092e0000100800 */
[C---:B------:R-:W-:Y:S01]  /*72a0*/  HMMA.16816.F32 R8, R216.reuse, R182, R8 ;  /* 0x000000b6d808723c */ /* 0x040fe20000001808 */
[----:B------:R-:W3:Y:S07]  /*72b0*/  LDSM.16.M88.4 R180, [R224+0x6800] ;  /* 0x00680000e0b4783b */ /* 0x000eee0000000200 */
[C---:B-----5:R-:W-:Y:S08]  /*72c0*/  HMMA.16816.F32 R12, R216.reuse, R212, R12 ;  /* 0x000000d4d80c723c */ /* 0x060ff0000000180c */
        /* <DEDUP_REMOVED lines=8> */
[C---:B---3--:R-:W-:Y:S01]  /*7350*/  HMMA.16816.F32 R36, R216.reuse, R160, R36 ;  /* 0x000000a0d824723c */ /* 0x048fe20000001824 */
[----:B------:R-:W3:Y:S07]  /*7360*/  LDSM.16.M88.4 R224, [R224+0x8800] ;  /* 0x00880000e0e0783b */ /* 0x000eee0000000200 */
[C---:B------:R-:W-:Y:S01]  /*7370*/  HMMA.16816.F32 R40, R216.reuse, R162, R40 ;  /* 0x000000a2d828723c */ /* 0x040fe20000001828 */
[----:B------:R-:W5:Y:S07]  /*7380*/  LDSM.16.M88.4 R160, [R140+0x6000] ;  /* 0x006000008ca0783b */ /* 0x000f6e0000000200 */
[C---:B------:R-:W-:Y:S08]  /*7390*/  HMMA.16816.F32 R44, R216.reuse, R168, R44 ;  /* 0x000000a8d82c723c */ /* 0x040ff0000000182c */
[----:B------:R-:W-:Y:S01]  /*73a0*/  HMMA.16816.F32 R48, R216, R170, R48 ;  /* 0x000000aad830723c */ /* 0x000fe20000001830 */
[----:B------:R-:W2:Y:S07]  /*73b0*/  LDSM.16.M88.4 R168, [R3+0x6800] ;  /* 0x0068000003a8783b */ /* 0x000eae0000000200 */
        /* <DEDUP_REMOVED lines=8> */
[C---:B--2---:R-:W-:Y:S08]  /*7440*/  HMMA.16816.F32 R36, R220.reuse, R164, R36 ;  /* 0x000000a4dc24723c */ /* 0x044ff00000001824 */
[C---:B------:R-:W-:Y:S01]  /*7450*/  HMMA.16816.F32 R40, R220.reuse, R166, R40 ;  /* 0x000000a6dc28723c */ /* 0x040fe20000001828 */
[----:B------:R-:W1:Y:S07]  /*7460*/  LDSM.16.M88.4 R164, [R3+0x7000] ;  /* 0x0070000003a4783b */ /* 0x000e6e0000000200 */
[C---:B---3--:R-:W-:Y:S08]  /*7470*/  HMMA.16816.F32 R44, R220.reuse, R224, R44 ;  /* 0x000000e0dc2c723c */ /* 0x048ff0000000182c */
[----:B------:R-:W-:Y:S08]  /*7480*/  HMMA.16816.F32 R48, R220, R226, R48 ;  /* 0x000000e2dc30723c */ /* 0x000ff00000001830 */
[C---:B-----5:R-:W-:Y:S08]  /*7490*/  HMMA.16816.F32 R4, R228.reuse, R160, R4 ;  /* 0x000000a0e404723c */ /* 0x060ff00000001804 */
[C---:B------:R-:W-:Y:S01]  /*74a0*/  HMMA.16816.F32 R8, R228.reuse, R162, R8 ;  /* 0x000000a2e408723c */ /* 0x040fe20000001808 */
[----:B------:R-:W2:Y:S07]  /*74b0*/  LDSM.16.M88.4 R160, [R3+0x7800] ;  /* 0x0078000003a0783b */ /* 0x000eae0000000200 */
[C---:B------:R-:W-:Y:S08]  /*74c0*/  HMMA.16816.F32 R12, R228.reuse, R168, R12 ;  /* 0x000000a8e40c723c */ /* 0x040ff0000000180c */
[C---:B------:R-:W-:Y:S01]  /*74d0*/  HMMA.16816.F32 R16, R228.reuse, R170, R16 ;  /* 0x000000aae410723c */ /* 0x040fe20000001810 */
[----:B------:R-:W3:Y:S07]  /*74e0*/  LDSM.16.M88.4 R168, [R3+0x8000] ;  /* 0x0080000003a8783b */ /* 0x000eee0000000200 */
[C---:B-1----:R-:W-:Y:S08]  /*74f0*/  HMMA.16816.F32 R20, R228.reuse, R164, R20 ;  /* 0x000000a4e414723c */ /* 0x042ff00000001814 */
[C---:B------:R-:W-:Y:S08]  /*7500*/  HMMA.16816.F32 R24, R228.reuse, R166, R24 ;  /* 0x000000a6e418723c */ /* 0x040ff00000001818 */
[C---:B--2---:R-:W-:Y:S08]  /*7510*/  HMMA.16816.F32 R28, R228.reuse, R160, R28 ;  /* 0x000000a0e41c723c */ /* 0x044ff0000000181c */
[C---:B------:R-:W-:Y:S08]  /*7520*/  HMMA.16816.F32 R32, R228.reuse, R162, R32 ;  /* 0x000000a2e420723c */ /* 0x040ff00000001820 */
[C---:B---3--:R-:W-:Y:S08]  /*7530*/  HMMA.16816.F32 R36, R228.reuse, R168, R36 ;  /* 0x000000a8e424723c */ /* 0x048ff00000001824 */
[C---:B------:R-:W-:Y:S04]  /*7540*/  HMMA.16816.F32 R40, R228.reuse, R170, R40 ;  /* 0x000000aae428723c */ /* 0x040fe80000001828 */
[----:B----4-:R-:W-:Y:S05]  /*7550*/  @P0 IMAD.MOV.U32 R0, RZ, RZ, R235 ;  /* 0x000000ffff000224 */ /* 0x010fea00078e00eb */
[----:B------:R-:W1:Y:S08]  /*7560*/  SHFL.IDX PT, R172, R0, RZ, 0x1c1f ;  /* 0x001c1fff00ac7589 */ /* 0x000e7000000e0000 */
[----:B------:R2:W3:Y:S02]  /*7570*/  SHFL.IDX PT, R140, R0, 0x1, 0x1c1f ;  /* 0x003c1f00008c7f89 */ /* 0x0004e400000e0000 */
[----:B--2---:R-:W-:Y:S01]  /*7580*/  IMAD.U32 R0, RZ, RZ, UR17 ;  /* 0x00000011ff007e24 */ /* 0x004fe2000f8e00ff */
[----:B------:R-:W-:Y:S04]  /*7590*/  @UP0 USHF.R.S32.HI UR17, URZ, 0x1f, UR18 ;  /* 0x0000001f3f110899 */ /* 0x000fe80008011412 */
[----:B------:R-:W-:Y:S01]  /*75a0*/  IADD3 R0, -R234, 0x1, R0 ;  /* 0x00000001ea007810 */ /* 0x000fe20007ffe100 */
[----:B------:R-:W-:Y:S03]  /*75b0*/  @UP0 UIMAD UR17, UR17, UR6, URZ ;  /* 0x00000006111102a4 */ /* 0x000fe6000f8e023f */
[----:B------:R-:W-:Y:S01]  /*75c0*/  IADD3 R0, -R2, UR14, R0 ;  /* 0x0000000e02007c10 */ /* 0x000fe2000fffe100 */
[----:B------:R-:W-:Y:S02]  /*75d0*/  @UP0 UIMAD UR17, UR18, UR7, UR17 ;  /* 0x00000007121102a4 */ /* 0x000fe4000f8e0211 */
[----:B------:R-:W-:Y:S02]  /*75e0*/  UIADD3 UR18, UR12, 0x1, URZ ;  /* 0x000000010c127890 */ /* 0x000fe4000fffe03f */
[C---:B-1----:R-:W-:Y:S01]  /*75f0*/  IMAD.IADD R2, R0.reuse, 0x1, R172 ;  /* 0x0000000100027824 */ /* 0x042fe200078e02ac */
[----:B------:R-:W-:Y:S01]  /*7600*/  @UP0 UIADD3 UR17, UR21, UR17, URZ ;  /* 0x0000001115110290 */ /* 0x000fe2000fffe03f */
[----:B---3--:R-:W-:Y:S01]  /*7610*/  IMAD.IADD R0, R0, 0x1, R140 ;  /* 0x0000000100007824 */ /* 0x008fe200078e028c */
[----:B------:R-:W-:Y:S02]  /*7620*/  USEL UR12, UR18, URZ, !UP1 ;  /* 0x0000003f120c7287 */ /* 0x000fe4000c800000 */
[C---:B------:R-:W-:Y:S01]  /*7630*/  ISETP.GT.AND P6, PT, R2.reuse, RZ, PT ;  /* 0x000000ff0200720c */ /* 0x040fe20003fc4270 */
[----:B------:R-:W-:Y:S01]  /*7640*/  @UP0 USHF.L.U64.HI UR18, UR6, 0x6, UR7 ;  /* 0x0000000606120899 */ /* 0x000fe20008010207 */
[----:B------:R-:W-:Y:S01]  /*7650*/  ISETP.GT.AND P5, PT, R2, 0x1, PT ;  /* 0x000000010200780c */ /* 0x000fe20003fa4270 */
[----:B------:R-:W-:Y:S01]  /*7660*/  @UP0 UIMAD UR17, UR17, 0x60, URZ ;  /* 0x00000060111108a4 */ /* 0x000fe2000f8e023f */
[C---:B------:R-:W-:Y:S01]  /*7670*/  ISETP.GT.AND P1, PT, R0.reuse, RZ, PT ;  /* 0x000000ff0000720c */ /* 0x040fe20003f24270 */
[----:B------:R-:W-:Y:S01]  /*7680*/  UISETP.GE.AND UP1, UPT, UR5, 0x1, UPT ;  /* 0x000000010500788c */ /* 0x000fe2000bf26270 */
[----:B------:R-:W-:Y:S02]  /*7690*/  ISETP.GT.AND P0, PT, R0, 0x1, PT ;  /* 0x000000010000780c */ /* 0x000fe40003f04270 */
[----:B------:R-:W-:Y:S02]  /*76a0*/  FSEL R173, R4, -INF , P6 ;  /* 0xff80000004ad7808 */ /* 0x000fe40003000000 */
[----:B------:R-:W-:Y:S02]  /*76b0*/  FSEL R172, R5, -INF , P5 ;  /* 0xff80000005ac7808 */ /* 0x000fe40002800000 */
[----:B------:R-:W-:Y:S02]  /*76c0*/  FSEL R175, R6, -INF , P1 ;  /* 0xff80000006af7808 */ /* 0x000fe40000800000 */
[----:B------:R-:W-:Y:S02]  /*76d0*/  FSEL R174, R7, -INF , P0 ;  /* 0xff80000007ae7808 */ /* 0x000fe40000000000 */
[----:B------:R1:W2:Y:S01]  /*76e0*/  LDSM.16.M88.4 R4, [R3+0x8800] ;  /* 0x008800000304783b */ /* 0x0002a20000000200 */
[C---:B------:R-:W-:Y:S01]  /*76f0*/  ISETP.GT.AND P6, PT, R2.reuse, 0x8, PT ;  /* 0x000000080200780c */ /* 0x040fe20003fc4270 */
[----:B------:R-:W-:Y:S06]  /*7700*/  DEPBAR.LE SB0, 0x2 ;  /* 0x000080800000791a */ /* 0x000fec0000000000 */
[----:B------:R-:W-:Y:S01]  /*7710*/  BAR.SYNC.DEFER_BLOCKING 0x0 ;  /* 0x0000000000007b1d */ /* 0x000fe20000010000 */
[----:B------:R-:W-:Y:S02]  /*7720*/  ISETP.GT.AND P5, PT, R2, 0x9, PT ;  /* 0x000000090200780c */ /* 0x000fe40003fa4270 */
[----:B------:R-:W-:Y:S02]  /*7730*/  FSEL R165, R8, -INF , P6 ;  /* 0xff80000008a57808 */ /* 0x000fe40003000000 */
[----:B------:R-:W-:Y:S02]  /*7740*/  FSEL R9, R9, -INF , P5 ;  /* 0xff80000009097808 */ /* 0x000fe40002800000 */
[C---:B------:R-:W-:Y:S02]  /*7750*/  ISETP.GT.AND P6, PT, R2.reuse, 0x10, PT ;  /* 0x000000100200780c */ /* 0x040fe40003fc4270 */
[----:B------:R-:W-:Y:S02]  /*7760*/  ISETP.GT.AND P5, PT, R2, 0x11, PT ;  /* 0x000000110200780c */ /* 0x000fe40003fa4270 */
[----:B------:R-:W-:Y:S02]  /*7770*/  FSEL R166, R12, -INF , P6 ;  /* 0xff8000000ca67808 */ /* 0x000fe40003000000 */
[----:B------:R-:W-:Y:S02]  /*7780*/  FSEL R167, R13, -INF , P5 ;  /* 0xff8000000da77808 */ /* 0x000fe40002800000 */
[----:B-1----:R-:W-:Y:S02]  /*7790*/  FMNMX.FTZ R3, R173, R141, !PT ;  /* 0x0000008dad037209 */ /* 0x002fe40007810000 */
[----:B------:R-:W-:Y:S02]  /*77a0*/  ISETP.GT.AND P6, PT, R2, 0x18, PT ;  /* 0x000000180200780c */ /* 0x000fe40003fc4270 */
[----:B------:R-:W-:Y:S02]  /*77b0*/  FMNMX.FTZ R3, R172, R3, !PT ;  /* 0x00000003ac037209 */ /* 0x000fe40007810000 */
[----:B------:R-:W-:Y:S02]  /*77c0*/  FSEL R178, R16, -INF , P6 ;  /* 0xff80000010b27808 */ /* 0x000fe40003000000 */
[----:B------:R-:W-:Y:S02]  /*77d0*/  FMNMX.FTZ R3, R165, R3, !PT ;  /* 0x00000003a5037209 */ /* 0x000fe40007810000 */
[----:B------:R-:W-:Y:S02]  /*77e0*/  ISETP.GT.AND P5, PT, R2, 0x19, PT ;  /* 0x000000190200780c */ /* 0x000fe40003fa4270 */
[----:B------:R-:W-:Y:S02]  /*77f0*/  FMNMX.FTZ R3, R9, R3, !PT ;  /* 0x0000000309037209 */ /* 0x000fe40007810000 */
[----:B------:R-:W-:Y:S02]  /*7800*/  FSEL R179, R17, -INF , P5 ;  /* 0xff80000011b37808 */ /* 0x000fe40002800000 */
[----:B------:R-:W-:Y:S01]  /*7810*/  FMNMX.FTZ R3, R166, R3, !PT ;  /* 0x00000003a6037209 */ /* 0x000fe20007810000 */
[C---:B--2---:R-:W-:Y:S05]  /*7820*/  HMMA.16816.F32 R44, R228.reuse, R4, R44 ;  /* 0x00000004e42c723c */ /* 0x044fea000000182c */
[----:B------:R-:W-:Y:S02]  /*7830*/  FMNMX.FTZ R3, R167, R3, !PT ;  /* 0x00000003a7037209 */ /* 0x000fe40007810000 */
[----:B------:R-:W-:Y:S01]  /*7840*/  ISETP.GT.AND P6, PT, R2, 0x20, PT ;  /* 0x000000200200780c */ /* 0x000fe20003fc4270 */
[----:B------:R-:W-:Y:S03]  /*7850*/  HMMA.16816.F32 R48, R228, R6, R48 ;  /* 0x00000006e430723c */ /* 0x000fe60000001830 */
[----:B------:R-:W-:Y:S02]  /*7860*/  ISETP.GT.AND P1, PT, R0, 0x8, PT ;  /* 0x000000080000780c */ /* 0x000fe40003f24270 */
[----:B------:R-:W-:Y:S02]  /*7870*/  FMNMX.FTZ R3, R178, R3, !PT ;  /* 0x00000003b2037209 */ /* 0x000fe40007810000 */
[----:B------:R-:W-:Y:S02]  /*7880*/  FMNMX.FTZ R8, R175, R142, !PT ;  /* 0x0000008eaf087209 */ /* 0x000fe40007810000 */
[----:B------:R-:W-:Y:S02]  /*7890*/  FSEL R182, R20, -INF , P6 ;  /* 0xff80000014b67808 */ /* 0x000fe40003000000 */
[----:B------:R-:W-:Y:S02]  /*78a0*/  ISETP.GT.AND P5, PT, R2, 0x21, PT ;  /* 0x000000210200780c */ /* 0x000fe40003fa4270 */
[----:B------:R-:W-:Y:S02]  /*78b0*/  FMNMX.FTZ R3, R179, R3, !PT ;  /* 0x00000003b3037209 */ /* 0x000fe40007810000 */
[----:B------:R-:W-:Y:S02]  /*78c0*/  ISETP.GT.AND P0, PT, R0, 0x9, PT ;  /* 0x000000090000780c */ /* 0x000fe40003f04270 */
[----:B------:R-:W-:Y:S02]  /*78d0*/  FSEL R10, R10, -INF , P1 ;  /* 0xff8000000a0a7808 */ /* 0x000fe40000800000 */
[----:B------:R-:W-:Y:S02]  /*78e0*/  FMNMX.FTZ R8, R174, R8, !PT ;  /* 0x00000008ae087209 */ /* 0x000fe40007810000 */
[----:B------:R-:W-:Y:S02]  /*78f0*/  FSEL R183, R21, -INF , P5 ;  /* 0xff80000015b77808 */ /* 0x000fe40002800000 */
[----:B------:R-:W-:Y:S02]  /*7900*/  ISETP.GT.AND P1, PT, R0, 0x10, PT ;  /* 0x000000100000780c */ /* 0x000fe40003f24270 */
[----:B------:R-:W-:Y:S02]  /*7910*/  ISETP.GT.AND P6, PT, R2, 0x28, PT ;  /* 0x000000280200780c */ /* 0x000fe40003fc4270 */
[----:B------:R-:W-:Y:S02]  /*7920*/  FMNMX.FTZ R3, R182, R3, !PT ;  /* 0x00000003b6037209 */ /* 0x000fe40007810000 */
[----:B------:R-:W-:Y:S02]  /*7930*/  FSEL R11, R11, -INF , P0 ;  /* 0xff8000000b0b7808 */ /* 0x000fe40000000000 */
[----:B------:R-:W-:Y:S02]  /*7940*/  FMNMX.FTZ R4, R10, R8, !PT ;  /* 0x000000080a047209 */ /* 0x000fe40007810000 */
[----:B------:R-:W-:Y:S02]  /*7950*/  FSEL R176, R14, -INF , P1 ;  /* 0xff8000000eb07808 */ /* 0x000fe40000800000 */
[----:B------:R-:W-:Y:S02]  /*7960*/  ISETP.GT.AND P0, PT, R0, 0x11, PT ;  /* 0x000000110000780c */ /* 0x000fe40003f04270 */
[----:B------:R-:W-:Y:S02]  /*7970*/  FSEL R168, R24, -INF , P6 ;  /* 0xff80000018a87808 */ /* 0x000fe40003000000 */
[----:B------:R-:W-:Y:S02]  /*7980*/  ISETP.GT.AND P1, PT, R0, 0x18, PT ;  /* 0x000000180000780c */ /* 0x000fe40003f24270 */
[----:B------:R-:W-:Y:S02]  /*7990*/  ISETP.GT.AND P5, PT, R2, 0x29, PT ;  /* 0x000000290200780c */ /* 0x000fe40003fa4270 */
[----:B------:R-:W-:Y:S02]  /*79a0*/  FMNMX.FTZ R3, R183, R3, !PT ;  /* 0x00000003b7037209 */ /* 0x000fe40007810000 */
        /* <DEDUP_REMOVED lines=11> */
[----:B------:R-:W-:Y:S02]  /*7a60*/  FSEL R181, R19, -INF , P0 ;  /* 0xff80000013b57808 */ /* 0x000fe40000000000 */
[----:B------:R-:W-:Y:S02]  /*7a70*/  ISETP.GT.AND P0, PT, R0, 0x21, PT ;  /* 0x000000210000780c */ /* 0x000fe40003f04270 */
[----:B------:R-:W-:Y:S02]  /*7a80*/  ISETP.GT.AND P5, PT, R2, 0x31, PT ;  /* 0x000000310200780c */ /* 0x000fe40003fa4270 */
[----:B------:R-:W-:Y:S02]  /*7a90*/  FMNMX.FTZ R140, R169, R3, !PT ;  /* 0x00000003a98c7209 */ /* 0x000fe40007810000 */
[----:B------:R-:W-:Y:S02]  /*7aa0*/  ISETP.GT.AND P1, PT, R0, 0x28, PT ;  /* 0x000000280000780c */ /* 0x000fe40003f24270 */
[----:B------:R-:W-:Y:S02]  /*7ab0*/  FMNMX.FTZ R4, R177, R4, !PT ;  /* 0x00000004b1047209 */ /* 0x000fe40007810000 */
[----:B------:R-:W-:Y:S02]  /*7ac0*/  FSEL R213, R23, -INF , P0 ;  /* 0xff80000017d57808 */ /* 0x000fe40000000000 */
[----:B------:R-:W-:Y:S02]  /*7ad0*/  FSEL R171, R29, -INF , P5 ;  /* 0xff8000001dab7808 */ /* 0x000fe40002800000 */
[----:B------:R-:W-:Y:S02]  /*7ae0*/  FSEL R214, R26, -INF , P1 ;  /* 0xff8000001ad67808 */ /* 0x000fe40000800000 */
[C---:B------:R-:W-:Y:S02]  /*7af0*/  ISETP.GT.AND P1, PT, R0.reuse, 0x30, PT ;  /* 0x000000300000780c */ /* 0x040fe40003f24270 */
        /* <DEDUP_REMOVED lines=8> */
[----:B------:R-:W-:Y:S02]  /*7b80*/  FMNMX.FTZ R140, R171, R140, !PT ;  /* 0x0000008cab8c7209 */ /* 0x000fe40007810000 */
[----:B------:R-:W-:Y:S02]  /*7b90*/  ISETP.GT.AND P5, PT, R2, 0x39, PT ;  /* 0x000000390200780c */ /* 0x000fe40003fa4270 */
[----:B------:R-:W-:Y:S02]  /*7ba0*/  ISETP.GT.AND P1, PT, R0, 0x38, PT ;  /* 0x000000380000780c */ /* 0x000fe40003f24270 */
[----:B------:R-:W-:Y:S02]  /*7bb0*/  FMNMX.FTZ R3, R181, R3, !PT ;  /* 0x00000003b5037209 */ /* 0x000fe40007810000 */
[----:B------:R-:W-:Y:S02]  /*7bc0*/  FSEL R227, R31, -INF , P0 ;  /* 0xff8000001fe37808 */ /* 0x000fe40000000000 */
[----:B------:R-:W-:Y:S01]  /*7bd0*/  FSEL R226, R33, -INF , P5 ;  /* 0xff80000021e27808 */ /* 0x000fe20002800000 */
[----:B------:R-:W-:Y:S01]  /*7be0*/  LDSM.16.MT88.4 R28, [R236+UR4+0x100] ;  /* 0x00010004ec1c783b */ /* 0x000fe20008004200 */
[----:B------:R-:W-:Y:S02]  /*7bf0*/  FSEL R234, R34, -INF , P1 ;  /* 0xff80000022ea7808 */ /* 0x000fe40000800000 */
[----:B------:R-:W-:Y:S02]  /*7c00*/  ISETP.GT.AND P1, PT, R2, 0x40, PT ;  /* 0x000000400200780c */ /* 0x000fe40003f24270 */
        /* <DEDUP_REMOVED lines=12> */
[----:B------:R-:W-:Y:S02]  /*7cd0*/  FMNMX.FTZ R140, R249, R140, !PT ;  /* 0x0000008cf98c7209 */ /* 0x000fe40007810000 */
[----:B------:R-:W-:Y:S02]  /*7ce0*/  FSEL R235, R40, -INF , P5 ;  /* 0xff80000028eb7808 */ /* 0x000fe40002800000 */
[----:B------:R-:W-:Y:S02]  /*7cf0*/  ISETP.GT.AND P1, PT, R2, 0x49, PT ;  /* 0x000000490200780c */ /* 0x000fe40003f24270 */
[----:B------:R-:W-:Y:S02]  /*7d00*/  FMNMX.FTZ R3, R215, R3, !PT ;  /* 0x00000003d7037209 */ /* 0x000fe40007810000 */
[----:B------:R-:W-:Y:S02]  /*7d10*/  ISETP.GT.AND P6, PT, R0, 0x40, PT ;  /* 0x000000400000780c */ /* 0x000fe40003fc4270 */
[----:B------:R-:W-:Y:S02]  /*7d20*/  ISETP.GT.AND P0, PT, R2, 0x50, PT ;  /* 0x000000500200780c */ /* 0x000fe40003f04270 */
[----:B------:R-:W-:Y:S02]  /*7d30*/  FSEL R238, R41, -INF , P1 ;  /* 0xff80000029ee7808 */ /* 0x000fe40000800000 */
[----:B------:R-:W-:Y:S02]  /*7d40*/  FMNMX.FTZ R140, R235, R140, !PT ;  /* 0x0000008ceb8c7209 */ /* 0x000fe40007810000 */
[----:B------:R-:W-:Y:S02]  /*7d50*/  FMNMX.FTZ R3, R224, R3, !PT ;  /* 0x00000003e0037209 */ /* 0x000fe40007810000 */
[----:B------:R-:W-:Y:S02]  /*7d60*/  FSEL R251, R38, -INF , P6 ;  /* 0xff80000026fb7808 */ /* 0x000fe40003000000 */
[----:B------:R-:W-:Y:S02]  /*7d70*/  FSEL R12, R44, -INF , P0 ;  /* 0xff8000002c0c7808 */ /* 0x000fe40000000000 */
[----:B------:R-:W-:Y:S02]  /*7d80*/  ISETP.GT.AND P6, PT, R2, 0x51, PT ;  /* 0x000000510200780c */ /* 0x000fe40003fc4270 */
[----:B------:R-:W-:Y:S02]  /*7d90*/  FMNMX.FTZ R140, R238, R140, !PT ;  /* 0x0000008cee8c7209 */ /* 0x000fe40007810000 */
[C---:B------:R-:W-:Y:S02]  /*7da0*/  ISETP.GT.AND P5, PT, R2.reuse, 0x58, PT ;  /* 0x000000580200780c */ /* 0x040fe40003fa4270 */
[----:B------:R-:W-:Y:S02]  /*7db0*/  ISETP.GT.AND P1, PT, R2, 0x59, PT ;  /* 0x000000590200780c */ /* 0x000fe40003f24270 */
        /* <DEDUP_REMOVED lines=9> */
[----:B------:R-:W-:Y:S02]  /*7e50*/  FMNMX.FTZ R140, R245, R140, !PT ;  /* 0x0000008cf58c7209 */ /* 0x000fe40007810000 */
[----:B------:R-:W-:Y:S02]  /*7e60*/  FSEL R250, R39, -INF , P0 ;  /* 0xff80000027fa7808 */ /* 0x000fe40000000000 */
[----:B------:R-:W-:Y:S02]  /*7e70*/  FMNMX.FTZ R2, R251, R2, !PT ;  /* 0x00000002fb027209 */ /* 0x000fe40007810000 */
[----:B------:R-:W-:Y:S02]  /*7e80*/  ISETP.GT.AND P0, PT, R0, 0x48, PT ;  /* 0x000000480000780c */ /* 0x000fe40003f04270 */
[----:B------:R-:W-:Y:S02]  /*7e90*/  FMNMX.FTZ R140, R244, R140, !PT ;  /* 0x0000008cf48c7209 */ /* 0x000fe40007810000 */
[----:B------:R-:W-:Y:S02]  /*7ea0*/  FMNMX.FTZ R2, R250, R2, !PT ;  /* 0x00000002fa027209 */ /* 0x000fe40007810000 */
[----:B------:R-:W-:Y:S01]  /*7eb0*/  FSEL R252, R42, -INF , P0 ;  /* 0xff8000002afc7808 */ /* 0x000fe20000000000 */
[----:B------:R-:W1:Y:S01]  /*7ec0*/  SHFL.BFLY PT, R3, R140, 0x2, 0x1f ;  /* 0x0c401f008c037f89 */ /* 0x000e6200000e0000 */
[----:B------:R-:W-:Y:S02]  /*7ed0*/  ISETP.GT.AND P1, PT, R0, 0x49, PT ;  /* 0x000000490000780c */ /* 0x000fe40003f24270 */
[----:B------:R-:W-:Y:S02]  /*7ee0*/  FMNMX.FTZ R2, R252, R2, !PT ;  /* 0x00000002fc027209 */ /* 0x000fe40007810000 */
[----:B------:R-:W-:Y:S02]  /*7ef0*/  FSEL R242, R43, -INF , P1 ;  /* 0xff8000002bf27808 */ /* 0x000fe40000800000 */
[C---:B------:R-:W-:Y:S02]  /*7f00*/  ISETP.GT.AND P1, PT, R0.reuse, 0x50, PT ;  /* 0x000000500000780c */ /* 0x040fe40003f24270 */
[----:B------:R-:W-:Y:S02]  /*7f10*/  ISETP.GT.AND P0, PT, R0, 0x51, PT ;  /* 0x000000510000780c */ /* 0x000fe40003f04270 */
[----:B------:R-:W-:Y:S02]  /*7f20*/  FSEL R19, R46, -INF , P1 ;  /* 0xff8000002e137808 */ /* 0x000fe40000800000 */
[----:B------:R-:W-:Y:S02]  /*7f30*/  FMNMX.FTZ R2, R242, R2, !PT ;  /* 0x00000002f2027209 */ /* 0x000fe40007810000 */
[----:B------:R-:W-:Y:S02]  /*7f40*/  FSEL R246, R47, -INF , P0 ;  /* 0xff8000002ff67808 */ /* 0x000fe40000000000 */
[----:B------:R-:W-:Y:S01]  /*7f50*/  FMNMX.FTZ R2, R19, R2, !PT ;  /* 0x0000000213027209 */ /* 0x000fe20007810000 */
[----:B------:R-:W-:Y:S01]  /*7f60*/  LDSM.16.MT88.4 R44, [R143+UR4+0x3100] ;  /* 0x003100048f2c783b */ /* 0x000fe20008004200 */
[C---:B------:R-:W-:Y:S02]  /*7f70*/  ISETP.GT.AND P1, PT, R0.reuse, 0x58, PT ;  /* 0x000000580000780c */ /* 0x040fe40003f24270 */
[----:B------:R-:W-:Y:S02]  /*7f80*/  ISETP.GT.AND P0, PT, R0, 0x59, PT ;  /* 0x000000590000780c */ /* 0x000fe40003f04270 */
[----:B------:R-:W-:Y:S02]  /*7f90*/  FSEL R243, R50, -INF , P1 ;  /* 0xff80000032f37808 */ /* 0x000fe40000800000 */
[----:B------:R-:W-:Y:S02]  /*7fa0*/  FMNMX.FTZ R0, R246, R2, !PT ;  /* 0x00000002f6007209 */ /* 0x000fe40007810000 */
[----:B------:R-:W-:Y:S02]  /*7fb0*/  FSEL R16, R51, -INF , P0 ;  /* 0xff80000033107808 */ /* 0x000fe40000000000 */
[----:B------:R-:W-:Y:S02]  /*7fc0*/  FMNMX.FTZ R0, R243, R0, !PT ;  /* 0x00000000f3007209 */ /* 0x000fe40007810000 */
[----:B-1----:R-:W-:Y:S02]  /*7fd0*/  FMNMX.FTZ R140, R140, R3, !PT ;  /* 0x000000038c8c7209 */ /* 0x002fe40007810000 */
[----:B------:R-:W-:Y:S03]  /*7fe0*/  FMNMX.FTZ R0, R16, R0, !PT ;  /* 0x0000000010007209 */ /* 0x000fe60007810000 */
[----:B------:R-:W1:Y:S08]  /*7ff0*/  SHFL.BFLY PT, R3, R140, 0x1, 0x1f ;  /* 0x0c201f008c037f89 */ /* 0x000e7000000e0000 */
[----:B------:R-:W2:Y:S01]  /*8000*/  SHFL.BFLY PT, R2, R0, 0x2, 0x1f ;  /* 0x0c401f0000027f89 */ /* 0x000ea200000e0000 */
[----:B-1----:R-:W-:Y:S04]  /*8010*/  FMNMX.FTZ R140, R140, R3, !PT ;  /* 0x000000038c8c7209 */ /* 0x002fe80007810000 */
[C---:B------:R-:W-:Y:S01]  /*8020*/  FSETP.NEU.FTZ.AND P1, PT, R140.reuse, -INF , PT ;  /* 0xff8000008c00780b */ /* 0x040fe20003f3d000 */
[----:B------:R-:W-:Y:S01]  /*8030*/  FMUL.FTZ R164, R140, c[0x0][0x2d0] ;  /* 0x0000b4008ca47a20 */ /* 0x000fe20000410000 */
[----:B--2---:R-:W-:Y:S04]  /*8040*/  FMNMX.FTZ R0, R0, R2, !PT ;  /* 0x0000000200007209 */ /* 0x004fe80007810000 */
[----:B------:R-:W-:Y:S01]  /*8050*/  FSEL R164, R164, RZ, P1 ;  /* 0x000000ffa4a47208 */ /* 0x000fe20000800000 */
[----:B------:R-:W1:Y:S04]  /*8060*/  SHFL.BFLY PT, R3, R0, 0x1, 0x1f ;  /* 0x0c201f0000037f89 */ /* 0x000e6800000e0000 */
[--C-:B------:R-:W-:Y:S04]  /*8070*/  FFMA.FTZ R2, R173, c[0x0][0x2d0], -R164.reuse ;  /* 0x0000b400ad027a23 */ /* 0x100fe800000108a4 */
[----:B------:R2:W-:Y:S01]  /*8080*/  MUFU.EX2 R247, R2 ;  /* 0x0000000200f77308 */ /* 0x0005e20000000800 */
[----:B-1----:R-:W-:Y:S01]  /*8090*/  FMNMX.FTZ R3, R0, R3, !PT ;  /* 0x0000000300037209 */ /* 0x002fe20007810000 */
[--C-:B------:R-:W-:Y:S03]  /*80a0*/  FFMA.FTZ R0, R165, c[0x0][0x2d0], -R164.reuse ;  /* 0x0000b400a5007a23 */ /* 0x100fe600000108a4 */
[C---:B------:R-:W-:Y:S05]  /*80b0*/  FSETP.NEU.FTZ.AND P0, PT, R3.reuse, -INF , PT ;  /* 0xff8000000300780b */ /* 0x040fea0003f1d000 */
[----:B------:R1:W-:Y:S01]  /*80c0*/  MUFU.EX2 R8, R0 ;  /* 0x0000000000087308 */ /* 0x0003e20000000800 */
[----:B------:R-:W-:Y:S02]  /*80d0*/  FMUL.FTZ R165, R3, c[0x0][0x2d0] ;  /* 0x0000b40003a57a20 */ /* 0x000fe40000410000 */
[--C-:B--2---:R-:W-:Y:S01]  /*80e0*/  FFMA.FTZ R2, R172, c[0x0][0x2d0], -R164.reuse ;  /* 0x0000b400ac027a23 */ /* 0x104fe200000108a4 */
[----:B------:R-:W-:Y:S02]  /*80f0*/  MOV R172, R12 ;  /* 0x0000000c00ac7202 */ /* 0x000fe40000000f00 */
[----:B------:R-:W-:Y:S01]  /*8100*/  FSEL R165, R165, RZ, P0 ;  /* 0x000000ffa5a57208 */ /* 0x000fe20000000000 */
[----:B------:R-:W2:Y:S03]  /*8110*/  LDSM.16.MT88.4 R12, [R143+UR4+0x100] ;  /* 0x000100048f0c783b */ /* 0x000ea60008004200 */
[----:B------:R-:W-:Y:S01]  /*8120*/  MUFU.EX2 R2, R2 ;  /* 0x0000000200027308 */ /* 0x000fe20000000800 */
[--C-:B------:R-:W-:Y:S02]  /*8130*/  FFMA.FTZ R4, R11, c[0x0][0x2d0], -R165.reuse ;  /* 0x0000b4000b047a23 */ /* 0x100fe400000108a5 */
[----:B-1----:R-:W-:Y:S07]  /*8140*/  FFMA.FTZ R0, R9, c[0x0][0x2d0], -R164 ;  /* 0x0000b40009007a23 */ /* 0x002fee00000108a4 */
[----:B------:R1:W3:Y:S02]  /*8150*/  MUFU.EX2 R18, R0 ;  /* 0x0000000000127308 */ /* 0x0002e40000000800 */
[--C-:B-1----:R-:W-:Y:S01]  /*8160*/  FFMA.FTZ R0, R175, c[0x0][0x2d0], -R165.reuse ;  /* 0x0000b400af007a23 */ /* 0x102fe200000108a5 */
[----:B---3--:R-:W-:Y:S07]  /*8170*/  F2FP.PACK_AB R162, R18, R8 ;  /* 0x0000000812a2723e */ /* 0x008fee00000000ff */
[----:B------:R-:W-:Y:S10]  /*8180*/  MUFU.EX2 R175, R4 ;  /* 0x0000000400af7308 */ /* 0x000ff40000000800 */
[----:B------:R1:W-:Y:S02]  /*8190*/  MUFU.EX2 R173, R0 ;  /* 0x0000000000ad7308 */ /* 0x0003e40000000800 */
[----:B-1----:R-:W-:Y:S02]  /*81a0*/  FFMA.FTZ R0, R174, c[0x0][0x2d0], -R165 ;  /* 0x0000b400ae007a23 */ /* 0x002fe400000108a5 */
[----:B------:R-:W-:Y:S01]  /*81b0*/  IMAD.MOV.U32 R174, RZ, RZ, R2 ;  /* 0x000000ffffae7224 */ /* 0x000fe200078e0002 */
[----:B------:R-:W-:Y:S05]  /*81c0*/  FSEL R2, R140, RZ, P1 ;  /* 0x000000ff8c027208 */ /* 0x000fea0000800000 */
[----:B------:R1:W3:Y:S01]  /*81d0*/  MUFU.EX2 R9, R0 ;  /* 0x0000000000097308 */ /* 0x0002e20000000800 */
[----:B------:R-:W-:Y:S01]  /*81e0*/  F2FP.PACK_AB R160, R174, R247 ;  /* 0x000000f7aea0723e */ /* 0x000fe200000000ff */
[----:B------:R-:W-:Y:S01]  /*81f0*/  FADD.FTZ R2, -R2, R141 ;  /* 0x0000008d02027221 */ /* 0x000fe20000010100 */
[----:B------:R-:W-:Y:S03]  /*8200*/  IADD3 R141, R236, UR4, RZ ;  /* 0x00000004ec8d7c10 */ /* 0x000fe6000fffe0ff */
[----:B------:R-:W-:Y:S02]  /*8210*/  FMUL.FTZ R2, R2, c[0x0][0x2d0] ;  /* 0x0000b40002027a20 */ /* 0x000fe40000410000 */
[----:B------:R-:W-:Y:S04]  /*8220*/  IMAD.IADD R141, R240, 0x1, R141 ;  /* 0x00000001f08d7824 */ /* 0x000fe800078e028d */
[----:B------:R-:W4:Y:S01]  /*8230*/  MUFU.EX2 R2, R2 ;  /* 0x0000000200027308 */ /* 0x000f220000000800 */
[----:B------:R-:W-:Y:S01]  /*8240*/  LDSM.16.MT88.4 R36, [R141+0x100] ;  /* 0x000100008d24783b */ /* 0x000fe20000004200 */
[----:B-1----:R-:W-:Y:S01]  /*8250*/  FFMA.FTZ R0, R10, c[0x0][0x2d0], -R165 ;  /* 0x0000b4000a007a23 */ /* 0x002fe200000108a5 */
[----:B---3--:R-:W-:Y:S07]  /*8260*/  F2FP.PACK_AB R161, R9, R173 ;  /* 0x000000ad09a1723e */ /* 0x008fee00000000ff */
[----:B------:R-:W1:Y:S01]  /*8270*/  MUFU.EX2 R6, R0 ;  /* 0x0000000000067308 */ /* 0x000e620000000800 */
[C---:B----4-:R-:W-:Y:S01]  /*8280*/  FMUL.FTZ R4, R2.reuse, R144 ;  /* 0x0000009002047220 */ /* 0x050fe20000410000 */
[----:B------:R-:W-:Y:S01]  /*8290*/  MOV R144, R19 ;  /* 0x0000001300907202 */ /* 0x000fe20000000f00 */
[C---:B------:R-:W-:Y:S02]  /*82a0*/  FMUL.FTZ R5, R2.reuse, R145 ;  /* 0x0000009102057220 */ /* 0x040fe40000410000 */
[C---:B------:R-:W-:Y:S02]  /*82b0*/  FMUL.FTZ R24, R2.reuse, R112 ;  /* 0x0000007002187220 */ /* 0x040fe40000410000 */
[C---:B------:R-:W-:Y:S02]  /*82c0*/  FMUL.FTZ R25, R2.reuse, R113 ;  /* 0x0000007102197220 */ /* 0x040fe40000410000 */
[C---:B------:R-:W-:Y:S02]  /*82d0*/  FMUL.FTZ R32, R2.reuse, R120 ;  /* 0x0000007802207220 */ /* 0x040fe40000410000 */
[C---:B------:R-:W-:Y:S02]  /*82e0*/  FMUL.FTZ R33, R2.reuse, R121 ;  /* 0x0000007902217220 */ /* 0x040fe40000410000 */
[C---:B------:R-:W-:Y:S01]  /*82f0*/  FMUL.FTZ R40, R2.reuse, R128 ;  /* 0x0000008002287220 */ /* 0x040fe20000410000 */
[----:B------:R-:W-:Y:S01]  /*8300*/  MOV R128, R174 ;  /* 0x000000ae00807202 */ /* 0x000fe20000000f00 */
[----:B-1----:R-:W-:Y:S01]  /*8310*/  IMAD.MOV.U32 R145, RZ, RZ, R6 ;  /* 0x000000ffff917224 */ /* 0x002fe200078e0006 */
[----:B------:R-:W-:Y:S01]  /*8320*/  FSEL R0, R3, RZ, P0 ;  /* 0x000000ff03007208 */ /* 0x000fe20000000000 */
[C---:B------:R-:W-:Y:S01]  /*8330*/  FMUL.FTZ R41, R2.reuse, R129 ;  /* 0x0000008102297220 */ /* 0x040fe20000410000 */
[----:B------:R-:W-:Y:S01]  /*8340*/  F2FP.PACK_AB R163, R175, R6 ;  /* 0x00000006afa3723e */ /* 0x000fe200000000ff */
[----:B------:R-:W-:Y:S01]  /*8350*/  FMUL.FTZ R48, R2, R136 ;  /* 0x0000008802307220 */ /* 0x000fe20000410000 */
[----:B------:R-:W-:Y:S01]  /*8360*/  PLOP3.LUT P0, PT, PT, PT, UP0, 0x80, 0x0 ;  /* 0x000000000000781c */ /* 0x000fe20003f0f008 */
[----:B------:R-:W-:Y:S01]  /*8370*/  FADD.FTZ R0, -R0, R142 ;  /* 0x0000008e00007221 */ /* 0x000fe20000010100 */
[----:B------:R-:W-:Y:S01]  /*8380*/  IADD3 R142, R143, UR4, RZ ;  /* 0x000000048f8e7c10 */ /* 0x000fe2000fffe0ff */
[----:B------:R-:W-:Y:S02]  /*8390*/  FMUL.FTZ R49, R2, R137 ;  /* 0x0000008902317220 */ /* 0x000fe40000410000 */
[----:B------:R-:W-:Y:S02]  /*83a0*/  FMUL.FTZ R0, R0, c[0x0][0x2d0] ;  /* 0x0000b40000007a20 */ /* 0x000fe40000410000 */
[----:B------:R-:W-:Y:S02]  /*83b0*/  IMAD.IADD R142, R240, 0x1, R142 ;  /* 0x00000001f08e7824 */ /* 0x000fe400078e028e */
[C---:B------:R-:W-:Y:S02]  /*83c0*/  FMUL.FTZ R52, R2.reuse, R52 ;  /* 0x0000003402347220 */ /* 0x040fe40000410000 */
[----:B------:R-:W1:Y:S01]  /*83d0*/  MUFU.EX2 R0, R0 ;  /* 0x0000000000007308 */ /* 0x000e620000000800 */
[----:B------:R-:W3:Y:S01]  /*83e0*/  LDSM.16.MT88.4 R20, [R142+0x100] ;  /* 0x000100008e14783b */ /* 0x000ee20000004200 */
        /* <DEDUP_REMOVED lines=15> */
[----:B------:R-:W-:Y:S01]  /*84e0*/  FMUL.FTZ R27, R0, R115 ;  /* 0x00000073001b7220 */ /* 0x000fe20000410000 */
[C---:B--2---:R-:W-:Y:S01]  /*84f0*/  HMMA.16816.F32 R4, R160.reuse, R12, R4 ;  /* 0x0000000ca004723c */ /* 0x044fe20000001804 */
[----:B------:R-:W-:Y:S04]  /*8500*/  LDSM.16.MT88.4 R112, [R142+0x900] ;  /* 0x000900008e70783b */ /* 0x000fe80000004200 */
[----:B------:R-:W-:Y:S02]  /*8510*/  IMAD.MOV.U32 R147, RZ, RZ, R8 ;  /* 0x000000ffff937224 */ /* 0x000fe400078e0008 */
[C---:B------:R-:W-:Y:S01]  /*8520*/  FMUL.FTZ R8, R2.reuse, R148 ;  /* 0x0000009402087220 */ /* 0x040fe20000410000 */
[----:B------:R-:W-:Y:S01]  /*8530*/  MOV R148, R9 ;  /* 0x0000000900947202 */ /* 0x000fe20000000f00 */
[----:B------:R-:W-:Y:S03]  /*8540*/  FMUL.FTZ R9, R2, R149 ;  /* 0x0000009502097220 */ /* 0x000fe60000410000 */
[C---:B------:R-:W-:Y:S02]  /*8550*/  FMUL.FTZ R10, R0.reuse, R150 ;  /* 0x00000096000a7220 */ /* 0x040fe40000410000 */
[----:B------:R-:W-:Y:S01]  /*8560*/  FMUL.FTZ R11, R0, R151 ;  /* 0x00000097000b7220 */ /* 0x000fe20000410000 */
[----:B------:R-:W-:Y:S01]  /*8570*/  MOV R151, R16 ;  /* 0x0000001000977202 */ /* 0x000fe20000000f00 */
[C---:B------:R-:W-:Y:S02]  /*8580*/  FMUL.FTZ R12, R2.reuse, R100 ;  /* 0x00000064020c7220 */ /* 0x040fe40000410000 */
[C---:B------:R-:W-:Y:S02]  /*8590*/  FMUL.FTZ R13, R2.reuse, R101 ;  /* 0x00000065020d7220 */ /* 0x040fe40000410000 */
[----:B------:R-:W-:Y:S01]  /*85a0*/  FMUL.FTZ R16, R2, R104 ;  /* 0x0000006802107220 */ /* 0x000fe20000410000 */
[C---:B------:R-:W-:Y:S03]  /*85b0*/  HMMA.16816.F32 R8, R160.reuse, R14, R8 ;  /* 0x0000000ea008723c */ /* 0x040fe60000001808 */
[----:B------:R-:W-:Y:S02]  /*85c0*/  IMAD.MOV.U32 R149, RZ, RZ, R18 ;  /* 0x000000ffff957224 */ /* 0x000fe400078e0012 */
[C---:B------:R-:W-:Y:S02]  /*85d0*/  FMUL.FTZ R18, R0.reuse, R106 ;  /* 0x0000006a00127220 */ /* 0x040fe40000410000 */
[C---:B------:R-:W-:Y:S02]  /*85e0*/  FMUL.FTZ R14, R0.reuse, R102 ;  /* 0x00000066000e7220 */ /* 0x040fe40000410000 */
[C---:B------:R-:W-:Y:S02]  /*85f0*/  FMUL.FTZ R15, R0.reuse, R103 ;  /* 0x00000067000f7220 */ /* 0x040fe40000410000 */
[----:B------:R-:W1:Y:S01]  /*8600*/  LDSM.16.MT88.4 R100, [R142+0x3100] ;  /* 0x003100008e64783b */ /* 0x000e620000004200 */
[C---:B------:R-:W-:Y:S02]  /*8610*/  FMUL.FTZ R34, R0.reuse, R122 ;  /* 0x0000007a00227220 */ /* 0x040fe40000410000 */
[----:B------:R-:W-:Y:S02]  /*8620*/  FMUL.FTZ R35, R0, R123 ;  /* 0x0000007b00237220 */ /* 0x000fe40000410000 */
[C---:B---3--:R-:W-:Y:S03]  /*8630*/  HMMA.16816.F32 R12, R160.reuse, R20, R12 ;  /* 0x00000014a00c723c */ /* 0x048fe6000000180c */
[----:B------:R-:W-:Y:S01]  /*8640*/  IMAD.MOV.U32 R150, RZ, RZ, R17 ;  /* 0x000000ffff967224 */ /* 0x000fe200078e0011 */
[----:B------:R-:W-:Y:S01]  /*8650*/  LDSM.16.MT88.4 R120, [R143+UR4+0x3900] ;  /* 0x003900048f78783b */ /* 0x000fe20008004200 */
[C---:B------:R-:W-:Y:S02]  /*8660*/  FMUL.FTZ R17, R2.reuse, R105 ;  /* 0x0000006902117220 */ /* 0x040fe40000410000 */
[C---:B------:R-:W-:Y:S02]  /*8670*/  FMUL.FTZ R20, R2.reuse, R108 ;  /* 0x0000006c02147220 */ /* 0x040fe40000410000 */
[----:B------:R-:W-:Y:S03]  /*8680*/  FMUL.FTZ R21, R2, R109 ;  /* 0x0000006d02157220 */ /* 0x000fe60000410000 */
[C---:B------:R-:W-:Y:S01]  /*8690*/  HMMA.16816.F32 R16, R160.reuse, R22, R16 ;  /* 0x00000016a010723c */ /* 0x040fe20000001810 */
[----:B------:R-:W2:Y:S02]  /*86a0*/  LDSM.16.MT88.4 R104, [R236+UR4+0x3100] ;  /* 0x00310004ec68783b */ /* 0x000ea40008004200 */
[C---:B------:R-:W-:Y:S02]  /*86b0*/  FMUL.FTZ R42, R0.reuse, R130 ;  /* 0x00000082002a7220 */ /* 0x040fe40000410000 */
[C---:B------:R-:W-:Y:S01]  /*86c0*/  FMUL.FTZ R43, R0.reuse, R131 ;  /* 0x00000083002b7220 */ /* 0x040fe20000410000 */
[----:B------:R-:W-:Y:S01]  /*86d0*/  MOV R131, R145 ;  /* 0x0000009100837202 */ /* 0x000fe20000000f00 */
[C---:B------:R-:W-:Y:S02]  /*86e0*/  FMUL.FTZ R22, R0.reuse, R110 ;  /* 0x0000006e00167220 */ /* 0x040fe40000410000 */
[C---:B------:R-:W-:Y:S02]  /*86f0*/  FMUL.FTZ R23, R0.reuse, R111 ;  /* 0x0000006f00177220 */ /* 0x040fe40000410000 */
[----:B------:R-:W3:Y:S01]  /*8700*/  LDSM.16.MT88.4 R108, [R141+0x3100] ;  /* 0x003100008d6c783b */ /* 0x000ee20000004200 */
[----:B------:R-:W-:Y:S01]  /*8710*/  IMAD.MOV.U32 R130, RZ, RZ, R149 ;  /* 0x000000ffff827224 */ /* 0x000fe200078e0095 */
[----:B------:R-:W-:Y:S01]  /*8720*/  MOV R149, R244 ;  /* 0x000000f400957202 */ /* 0x000fe20000000f00 */
[C---:B------:R-:W-:Y:S02]  /*8730*/  FMUL.FTZ R50, R0.reuse, R138 ;  /* 0x0000008a00327220 */ /* 0x040fe40000410000 */
[C---:B------:R-:W-:Y:S03]  /*8740*/  HMMA.16816.F32 R20, R160.reuse, R28, R20 ;  /* 0x0000001ca014723c */ /* 0x040fe60000001814 */
        /* <DEDUP_REMOVED lines=8> */
[----:B------:R-:W-:Y:S01]  /*87d0*/  LDSM.16.MT88.4 R116, [R141+0x900] ;  /* 0x000900008d74783b */ /* 0x000fe20000004200 */
[C---:B------:R-:W-:Y:S02]  /*87e0*/  FMUL.FTZ R58, R0.reuse, R58 ;  /* 0x0000003a003a7220 */ /* 0x040fe40000410000 */
        /* <DEDUP_REMOVED lines=21> */
[----:B------:R-:W-:Y:S01]  /*8940*/  FMUL.FTZ R47, R0, R135 ;  /* 0x00000087002f7220 */ /* 0x000fe20000410000 */
[----:B------:R-:W-:Y:S01]  /*8950*/  MOV R135, R148 ;  /* 0x0000009400877202 */ /* 0x000fe20000000f00 */
[----:B------:R-:W-:Y:S02]  /*8960*/  IMAD.MOV.U32 R132, RZ, RZ, R147 ;  /* 0x000000ffff847224 */ /* 0x000fe400078e0093 */
[----:B------:R-:W-:Y:S02]  /*8970*/  IMAD.MOV.U32 R148, RZ, RZ, R243 ;  /* 0x000000ffff947224 */ /* 0x000fe400078e00f3 */
        /* <DEDUP_REMOVED lines=9> */
[C---:B--2---:R-:W-:Y:S04]  /*8a10*/  HMMA.16816.F32 R52, R160.reuse, R104, R52 ;  /* 0x00000068a034723c */ /* 0x044fe80000001834 */
[C---:B------:R-:W-:Y:S02]  /*8a20*/  FMUL.FTZ R82, R0.reuse, R82 ;  /* 0x0000005200527220 */ /* 0x040fe40000410000 */
[----:B------:R-:W-:Y:S02]  /*8a30*/  FMUL.FTZ R83, R0, R83 ;  /* 0x0000005300537220 */ /* 0x000fe40000410000 */
[C---:B------:R-:W-:Y:S04]  /*8a40*/  HMMA.16816.F32 R56, R160.reuse, R106, R56 ;  /* 0x0000006aa038723c */ /* 0x040fe80000001838 */
[--C-:B------:R-:W-:Y:S02]  /*8a50*/  FFMA.FTZ R104, R166, c[0x0][0x2d0], -R164.reuse ;  /* 0x0000b400a6687a23 */ /* 0x100fe400000108a4 */
[C---:B------:R-:W-:Y:S02]  /*8a60*/  FMUL.FTZ R84, R2.reuse, R84 ;  /* 0x0000005402547220 */ /* 0x040fe40000410000 */
[C---:B---3--:R-:W-:Y:S01]  /*8a70*/  HMMA.16816.F32 R60, R160.reuse, R108, R60 ;  /* 0x0000006ca03c723c */ /* 0x048fe2000000183c */
[----:B------:R2:W-:Y:S03]  /*8a80*/  MUFU.EX2 R146, R104 ;  /* 0x0000006800927308 */ /* 0x0005e60000000800 */
[----:B------:R-:W-:Y:S02]  /*8a90*/  FMUL.FTZ R85, R2, R85 ;  /* 0x0000005502557220 */ /* 0x000fe40000410000 */
[C---:B------:R-:W-:Y:S02]  /*8aa0*/  FMUL.FTZ R86, R0.reuse, R86 ;  /* 0x0000005600567220 */ /* 0x040fe40000410000 */
[C---:B------:R-:W-:Y:S04]  /*8ab0*/  HMMA.16816.F32 R64, R160.reuse, R110, R64 ;  /* 0x0000006ea040723c */ /* 0x040fe80000001840 */
[----:B------:R-:W-:Y:S01]  /*8ac0*/  FFMA.FTZ R108, R167, c[0x0][0x2d0], -R164 ;  /* 0x0000b400a76c7a23 */ /* 0x000fe200000108a4 */
[----:B------:R-:W-:Y:S01]  /*8ad0*/  MOV R167, R150 ;  /* 0x0000009600a77202 */ /* 0x000fe20000000f00 */
[----:B------:R-:W-:Y:S02]  /*8ae0*/  IMAD.MOV.U32 R150, RZ, RZ, R245 ;  /* 0x000000ffff967224 */ /* 0x000fe400078e00f5 */
[----:B------:R3:W-:Y:S01]  /*8af0*/  MUFU.EX2 R133, R108 ;  /* 0x0000006c00857308 */ /* 0x0007e20000000800 */
[C---:B-1----:R-:W-:Y:S03]  /*8b00*/  HMMA.16816.F32 R68, R160.reuse, R100, R68 ;  /* 0x00000064a044723c */ /* 0x042fe60000001844 */
[----:B------:R-:W-:Y:S02]  /*8b10*/  FMUL.FTZ R87, R0, R87 ;  /* 0x0000005700577220 */ /* 0x000fe40000410000 */
[C---:B------:R-:W-:Y:S02]  /*8b20*/  FMUL.FTZ R88, R2.reuse, R88 ;  /* 0x0000005802587220 */ /* 0x040fe40000410000 */
[----:B------:R-:W-:Y:S01]  /*8b30*/  FFMA.FTZ R100, R177, c[0x0][0x2d0], -R165 ;  /* 0x0000b400b1647a23 */ /* 0x000fe200000108a5 */
[C---:B------:R-:W-:Y:S01]  /*8b40*/  HMMA.16816.F32 R72, R160.reuse, R102, R72 ;  /* 0x00000066a048723c */ /* 0x040fe20000001848 */
[----:B--2---:R-:W1:Y:S02]  /*8b50*/  LDSM.16.MT88.4 R104, [R142+0x6100] ;  /* 0x006100008e68783b */ /* 0x004e640000004200 */
[----:B------:R2:W-:Y:S01]  /*8b60*/  MUFU.EX2 R136, R100 ;  /* 0x0000006400887308 */ /* 0x0005e20000000800 */
[----:B------:R-:W-:Y:S02]  /*8b70*/  FMUL.FTZ R89, R2, R89 ;  /* 0x0000005902597220 */ /* 0x000fe40000410000 */
[C---:B------:R-:W-:Y:S02]  /*8b80*/  FMUL.FTZ R90, R0.reuse, R90 ;  /* 0x0000005a005a7220 */ /* 0x040fe40000410000 */
[----:B------:R-:W-:Y:S04]  /*8b90*/  FMUL.FTZ R91, R0, R91 ;  /* 0x0000005b005b7220 */ /* 0x000fe80000410000 */
[----:B------:R-:W-:Y:S01]  /*8ba0*/  IMAD.MOV.U32 R166, RZ, RZ, R144 ;  /* 0x000000ffffa67224 */ /* 0x000fe200078e0090 */
[----:B------:R-:W-:Y:S01]  /*8bb0*/  MOV R144, R247 ;  /* 0x000000f700907202 */ /* 0x000fe20000000f00 */
[----:B------:R-:W-:Y:S01]  /*8bc0*/  IMAD.MOV.U32 R147, RZ, RZ, R175 ;  /* 0x000000ffff937224 */ /* 0x000fe200078e00af */
[----:B------:R-:W-:Y:S01]  /*8bd0*/  MOV R175, R235 ;  /* 0x000000eb00af7202 */ /* 0x000fe20000000f00 */
[----:B---3--:R-:W-:Y:S02]  /*8be0*/  FFMA.FTZ R108, R176, c[0x0][0x2d0], -R165 ;  /* 0x0000b400b06c7a23 */ /* 0x008fe400000108a5 */
[----:B------:R-:W-:Y:S02]  /*8bf0*/  IMAD.MOV.U32 R145, RZ, RZ, R173 ;  /* 0x000000ffff917224 */ /* 0x000fe400078e00ad */
[----:B------:R3:W4:Y:S01]  /*8c00*/  MUFU.EX2 R129, R108 ;  /* 0x0000006c00817308 */ /* 0x0007220000000800 */
[----:B------:R-:W-:Y:S02]  /*8c10*/  IMAD.MOV.U32 R173, RZ, RZ, R238 ;  /* 0x000000ffffad7224 */ /* 0x000fe400078e00ee */
[C---:B------:R-:W-:Y:S02]  /*8c20*/  FMUL.FTZ R92, R2.reuse, R92 ;  /* 0x0000005c025c7220 */ /* 0x040fe40000410000 */
[----:B------:R-:W-:Y:S02]  /*8c30*/  FMUL.FTZ R93, R2, R93 ;  /* 0x0000005d025d7220 */ /* 0x000fe40000410000 */
[--C-:B--2---:R-:W-:Y:S02]  /*8c40*/  FFMA.FTZ R100, R178, c[0x0][0x2d0], -R164.reuse ;  /* 0x0000b400b2647a23 */ /* 0x104fe400000108a4 */
[C---:B------:R-:W-:Y:S02]  /*8c50*/  FMUL.FTZ R94, R0.reuse, R94 ;  /* 0x0000005e005e7220 */ /* 0x040fe40000410000 */
[----:B------:R2:W-:Y:S01]  /*8c60*/  MUFU.EX2 R137, R100 ;  /* 0x0000006400897308 */ /* 0x0005e20000000800 */
[----:B------:R-:W-:Y:S02]  /*8c70*/  FMUL.FTZ R95, R0, R95 ;  /* 0x0000005f005f7220 */ /* 0x000fe40000410000 */
[C---:B------:R-:W-:Y:S02]  /*8c80*/  FMUL.FTZ R96, R2.reuse, R96 ;  /* 0x0000006002607220 */ /* 0x040fe40000410000 */
[----:B------:R-:W-:Y:S02]  /*8c90*/  FMUL.FTZ R97, R2, R97 ;  /* 0x0000006102617220 */ /* 0x000fe40000410000 */
[C---:B------:R-:W-:Y:S02]  /*8ca0*/  FMUL.FTZ R98, R0.reuse, R98 ;  /* 0x0000006200627220 */ /* 0x040fe40000410000 */
[----:B------:R-:W-:Y:S01]  /*8cb0*/  FMUL.FTZ R99, R0, R99 ;  /* 0x0000006300637220 */ /* 0x000fe20000410000 */
[C---:B-1----:R-:W-:Y:S01]  /*8cc0*/  HMMA.16816.F32 R76, R160.reuse, R104, R76 ;  /* 0x00000068a04c723c */ /* 0x042fe2000000184c */
[----:B---3--:R-:W1:Y:S06]  /*8cd0*/  LDSM.16.MT88.4 R108, [R236+UR4+0x6100] ;  /* 0x00610004ec6c783b */ /* 0x008e6c0008004200 */
[--C-:B------:R-:W-:Y:S01]  /*8ce0*/  FFMA.FTZ R104, R179, c[0x0][0x2d0], -R164.reuse ;  /* 0x0000b400b3687a23 */ /* 0x100fe200000108a4 */
[C---:B------:R-:W-:Y:S03]  /*8cf0*/  HMMA.16816.F32 R80, R160.reuse, R106, R80 ;  /* 0x0000006aa050723c */ /* 0x040fe60000001850 */
[----:B------:R3:W5:Y:S01]  /*8d00*/  MUFU.EX2 R139, R104 ;  /* 0x00000068008b7308 */ /* 0x0007620000000800 */
[----:B--2---:R-:W2:Y:S01]  /*8d10*/  LDSM.16.MT88.4 R100, [R141+0x6100] ;  /* 0x006100008d64783b */ /* 0x004ea20000004200 */
[--C-:B---3--:R-:W-:Y:S08]  /*8d20*/  FFMA.FTZ R104, R180, c[0x0][0x2d0], -R165.reuse ;  /* 0x0000b400b4687a23 */ /* 0x108ff000000108a5 */
[----:B------:R3:W-:Y:S01]  /*8d30*/  MUFU.EX2 R138, R104 ;  /* 0x00000068008a7308 */ /* 0x0007e20000000800 */
[C---:B-1----:R-:W-:Y:S07]  /*8d40*/  HMMA.16816.F32 R84, R160.reuse, R108, R84 ;  /* 0x0000006ca054723c */ /* 0x042fee0000001854 */
[----:B------:R-:W-:Y:S01]  /*8d50*/  FFMA.FTZ R108, R181, c[0x0][0x2d0], -R165 ;  /* 0x0000b400b56c7a23 */ /* 0x000fe200000108a5 */
        /* <DEDUP_REMOVED lines=8> */
[----:B------:R-:W-:Y:S01]  /*8de0*/  IMAD.MOV.U32 R163, RZ, RZ, R151 ;  /* 0x000000ffffa37224 */ /* 0x000fe200078e0097 */
[----:B------:R-:W-:Y:S01]  /*8df0*/  MOV R151, R246 ;  /* 0x000000f600977202 */ /* 0x000fe20000000f00 */
[----:B-1----:R-:W1:Y:S02]  /*8e00*/  LDSM.16.MT88.4 R108, [R236+UR4+0x900] ;  /* 0x00090004ec6c783b */ /* 0x002e640008004200 */
[----:B------:R-:W-:Y:S02]  /*8e10*/  F2FP.PACK_AB R103, R134, R138 ;  /* 0x0000008a8667723e */ /* 0x000fe400000000ff */
[----:B------:R-:W-:Y:S05]  /*8e20*/  MOV R162, R242 ;  /* 0x000000f200a27202 */ /* 0x000fea0000000f00 */
        /* <DEDUP_REMOVED lines=80> */
[----:B------:R-:W-:Y:S01]  /*9330*/  FFMA.FTZ R112, R171, c[0x0][0x2d0], -R164 ;  /* 0x0000b400ab707a23 */ /* 0x000fe200000108a4 */
[C---:B------:R-:W-:Y:S03]  /*9340*/  HMMA.16816.F32 R64, R100.reuse, R114, R64 ;  /* 0x000000726440723c */ /* 0x040fe60000001840 */
[----:B------:R3:W5:Y:S05]  /*9350*/  MUFU.EX2 R215, R112 ;  /* 0x0000007000d77308 */ /* 0x00076a0000000800 */
[C---:B--2---:R-:W-:Y:S07]  /*9360*/  HMMA.16816.F32 R68, R100.reuse, R104, R68 ;  /* 0x000000686444723c */ /* 0x044fee0000001844 */
[--C-:B------:R-:W-:Y:S01]  /*9370*/  FFMA.FTZ R104, R227, c[0x0][0x2d0], -R165.reuse ;  /* 0x0000b400e3687a23 */ /* 0x100fe200000108a5 */
[C---:B------:R-:W-:Y:S03]  /*9380*/  HMMA.16816.F32 R72, R100.reuse, R106, R72 ;  /* 0x0000006a6448723c */ /* 0x040fe60000001848 */
[----:B------:R2:W-:Y:S01]  /*9390*/  MUFU.EX2 R213, R104 ;  /* 0x0000006800d57308 */ /* 0x0005e20000000800 */
[----:B------:R-:W-:Y:S04]  /*93a0*/  MOV R227, R139 ;  /* 0x0000008b00e37202 */ /* 0x000fe80000000f00 */
[C---:B-1----:R-:W-:Y:S04]  /*93b0*/  HMMA.16816.F32 R76, R100.reuse, R108, R76 ;  /* 0x0000006c644c723c */ /* 0x042fe8000000184c */
[--C-:B---3--:R-:W-:Y:S02]  /*93c0*/  FFMA.FTZ R112, R224, c[0x0][0x2d0], -R165.reuse ;  /* 0x0000b400e0707a23 */ /* 0x108fe400000108a5 */
[----:B------:R-:W-:Y:S02]  /*93d0*/  IMAD.MOV.U32 R224, RZ, RZ, R144 ;  /* 0x000000ffffe07224 */ /* 0x000fe400078e0090 */
[C---:B------:R-:W-:Y:S01]  /*93e0*/  HMMA.16816.F32 R80, R100.reuse, R110, R80 ;  /* 0x0000006e6450723c */ /* 0x040fe20000001850 */
[----:B------:R1:W3:Y:S01]  /*93f0*/  MUFU.EX2 R214, R112 ;  /* 0x0000007000d67308 */ /* 0x0002e20000000800 */
[----:B------:R-:W-:Y:S06]  /*9400*/  LDSM.16.MT88.4 R108, [R142+0x1900] ;  /* 0x001900008e6c783b */ /* 0x000fec0000004200 */
[C---:B----4-:R-:W-:Y:S04]  /*9410*/  HMMA.16816.F32 R84, R100.reuse, R116, R84 ;  /* 0x000000746454723c */ /* 0x050fe80000001854 */
[----:B--2---:R-:W-:Y:S02]  /*9420*/  FFMA.FTZ R104, R225, c[0x0][0x2d0], -R164 ;  /* 0x0000b400e1687a23 */ /* 0x004fe400000108a4 */
[----:B------:R-:W-:Y:S02]  /*9430*/  IMAD.MOV.U32 R225, RZ, RZ, R138 ;  /* 0x000000ffffe17224 */ /* 0x000fe400078e008a */
[C---:B------:R-:W-:Y:S01]  /*9440*/  HMMA.16816.F32 R88, R100.reuse, R118, R88 ;  /* 0x000000766458723c */ /* 0x040fe20000001858 */
[----:B------:R2:W-:Y:S03]  /*9450*/  MUFU.EX2 R183, R104 ;  /* 0x0000006800b77308 */ /* 0x0005e60000000800 */
[----:B------:R-:W-:Y:S02]  /*9460*/  FFMA.FTZ R116, R241, c[0x0][0x2d0], -R165 ;  /* 0x0000b400f1747a23 */ /* 0x000fe400000108a5 */
[----:B------:R-:W-:Y:S01]  /*9470*/  IMAD.MOV.U32 R241, RZ, RZ, R133 ;  /* 0x000000fffff17224 */ /* 0x000fe200078e0085 */
[----:B------:R-:W-:Y:S01]  /*9480*/  MOV R133, R145 ;  /* 0x0000009100857202 */ /* 0x000fe20000000f00 */
[----:B-1----:R-:W1:Y:S03]  /*9490*/  LDSM.16.MT88.4 R112, [R141+0x7100] ;  /* 0x007100008d70783b */ /* 0x002e660000004200 */
[----:B------:R4:W-:Y:S01]  /*94a0*/  MUFU.EX2 R181, R116 ;  /* 0x0000007400b57308 */ /* 0x0009e20000000800 */
[----:B--2---:R-:W-:Y:S01]  /*94b0*/  FFMA.FTZ R104, R226, c[0x0][0x2d0], -R164 ;  /* 0x0000b400e2687a23 */ /* 0x004fe200000108a4 */
[----:B------:R-:W-:Y:S08]  /*94c0*/  MOV R226, R137 ;  /* 0x0000008900e27202 */ /* 0x000ff00000000f00 */
[----:B------:R2:W2:Y:S01]  /*94d0*/  MUFU.EX2 R182, R104 ;  /* 0x0000006800b67308 */ /* 0x0004a20000000800 */
[----:B----4-:R-:W-:Y:S01]  /*94e0*/  LDSM.16.MT88.4 R116, [R236+UR4+0x1900] ;  /* 0x00190004ec74783b */ /* 0x010fe20008004200 */
[C---:B-1----:R-:W-:Y:S03]  /*94f0*/  HMMA.16816.F32 R92, R100.reuse, R112, R92 ;  /* 0x00000070645c723c */ /* 0x042fe6000000185c */
[--C-:B--2---:R-:W-:Y:S02]  /*9500*/  FFMA.FTZ R104, R234, c[0x0][0x2d0], -R165.reuse ;  /* 0x0000b400ea687a23 */ /* 0x104fe400000108a5 */
[----:B------:R-:W-:Y:S03]  /*9510*/  IMAD.MOV.U32 R234, RZ, RZ, R136 ;  /* 0x000000ffffea7224 */ /* 0x000fe600078e0088 */
[----:B------:R-:W-:Y:S01]  /*9520*/  HMMA.16816.F32 R96, R100, R114, R96 ;  /* 0x000000726460723c */ /* 0x000fe20000001860 */
[----:B------:R1:W2:Y:S01]  /*9530*/  MUFU.EX2 R180, R104 ;  /* 0x0000006800b47308 */ /* 0x0002a20000000800 */
[----:B------:R-:W-:Y:S05]  /*9540*/  LDSM.16.MT88.4 R112, [R142+0x4900] ;  /* 0x004900008e70783b */ /* 0x000fea0000004200 */
[----:B-----5:R-:W-:Y:S02]  /*9550*/  F2FP.PACK_AB R100, R215, R212 ;  /* 0x000000d4d764723e */ /* 0x020fe400000000ff */
[----:B---3--:R-:W-:Y:S01]  /*9560*/  F2FP.PACK_AB R101, R213, R214 ;  /* 0x000000d6d565723e */ /* 0x008fe200000000ff */
[----:B------:R-:W-:Y:S02]  /*9570*/  LDSM.16.MT88.4 R136, [R142+0x5900] ;  /* 0x005900008e88783b */ /* 0x000fe40000004200 */
[----:B------:R-:W-:Y:S06]  /*9580*/  F2FP.PACK_AB R102, R182, R183 ;  /* 0x000000b7b666723e */ /* 0x000fec00000000ff */
        /* <DEDUP_REMOVED lines=16> */
[----:B---3--:R-:W3:Y:S06]  /*9690*/  LDSM.16.MT88.4 R116, [R143+UR4+0x7900] ;  /* 0x007900048f74783b */ /* 0x008eec0008004200 */
[--C-:B------:R-:W-:Y:S01]  /*96a0*/  FFMA.FTZ R124, R162, c[0x0][0x2d0], -R165.reuse ;  /* 0x0000b400a27c7a23 */ /* 0x100fe200000108a5 */
[C---:B------:R-:W-:Y:S04]  /*96b0*/  HMMA.16816.F32 R40, R100.reuse, R126, R40 ;  /* 0x0000007e6428723c */ /* 0x040fe80000001828 */
[----:B------:R-:W-:Y:S02]  /*96c0*/  IMAD.MOV.U32 R162, RZ, RZ, R172 ;  /* 0x000000ffffa27224 */ /* 0x000fe400078e00ac */
[----:B------:R4:W-:Y:S02]  /*96d0*/  MUFU.EX2 R172, R124 ;  /* 0x0000007c00ac7308 */ /* 0x0009e40000000800 */
[C---:B------:R-:W-:Y:S07]  /*96e0*/  HMMA.16816.F32 R44, R100.reuse, R112, R44 ;  /* 0x00000070642c723c */ /* 0x040fee000000182c */
[--C-:B------:R-:W-:Y:S01]  /*96f0*/  FFMA.FTZ R112, R249, c[0x0][0x2d0], -R164.reuse ;  /* 0x0000b400f9707a23 */ /* 0x100fe200000108a4 */
[C---:B------:R-:W-:Y:S03]  /*9700*/  HMMA.16816.F32 R48, R100.reuse, R114, R48 ;  /* 0x000000726430723c */ /* 0x040fe60000001830 */
[----:B------:R5:W3:Y:S05]  /*9710*/  MUFU.EX2 R179, R112 ;  /* 0x0000007000b37308 */ /* 0x000aea0000000800 */
[C---:B-1----:R-:W-:Y:S01]  /*9720*/  HMMA.16816.F32 R52, R100.reuse, R104, R52 ;  /* 0x000000686434723c */ /* 0x042fe20000001834 */
[----:B----4-:R-:W-:Y:S06]  /*9730*/  LDSM.16.MT88.4 R124, [R236+UR4+0x5100] ;  /* 0x00510004ec7c783b */ /* 0x010fec0008004200 */
[--C-:B------:R-:W-:Y:S01]  /*9740*/  FFMA.FTZ R104, R250, c[0x0][0x2d0], -R165.reuse ;  /* 0x0000b400fa687a23 */ /* 0x100fe200000108a5 */
[C---:B------:R-:W-:Y:S03]  /*9750*/  HMMA.16816.F32 R56, R100.reuse, R106, R56 ;  /* 0x0000006a6438723c */ /* 0x040fe60000001838 */
[----:B------:R1:W-:Y:S05]  /*9760*/  MUFU.EX2 R176, R104 ;  /* 0x0000006800b07308 */ /* 0x0003ea0000000800 */
[C---:B--2---:R-:W-:Y:S04]  /*9770*/  HMMA.16816.F32 R60, R100.reuse, R108, R60 ;  /* 0x0000006c643c723c */ /* 0x044fe8000000183c */
[--C-:B-----5:R-:W-:Y:S03]  /*9780*/  FFMA.FTZ R112, R251, c[0x0][0x2d0], -R165.reuse ;  /* 0x0000b400fb707a23 */ /* 0x120fe600000108a5 */
[--C-:B------:R-:W-:Y:S01]  /*9790*/  FFMA.FTZ R108, R175, c[0x0][0x2d0], -R164.reuse ;  /* 0x0000b400af6c7a23 */ /* 0x100fe200000108a4 */
[C---:B------:R-:W-:Y:S01]  /*97a0*/  HMMA.16816.F32 R64, R100.reuse, R110, R64 ;  /* 0x0000006e6440723c */ /* 0x040fe20000001840 */
[----:B------:R2:W4:Y:S07]  /*97b0*/  MUFU.EX2 R174, R112 ;  /* 0x0000007000ae7308 */ /* 0x00052e0000000800 */
[C---:B---3--:R-:W-:Y:S03]  /*97c0*/  HMMA.16816.F32 R68, R100.reuse, R116, R68 ;  /* 0x000000746444723c */ /* 0x048fe60000001844 */
[----:B------:R3:W-:Y:S01]  /*97d0*/  MUFU.EX2 R177, R108 ;  /* 0x0000006c00b17308 */ /* 0x0007e20000000800 */
[----:B-1----:R-:W-:Y:S04]  /*97e0*/  LDSM.16.MT88.4 R104, [R236+UR4+0x7900] ;  /* 0x00790004ec68783b */ /* 0x002fe80008004200 */
[C---:B------:R-:W-:Y:S04]  /*97f0*/  HMMA.16816.F32 R72, R100.reuse, R118, R72 ;  /* 0x000000766448723c */ /* 0x040fe80000001848 */
[----:B------:R-:W-:Y:S08]  /*9800*/  LDSM.16.MT88.4 R116, [R142+0x2100] ;  /* 0x002100008e74783b */ /* 0x000ff00000004200 */
[----:B--2---:R-:W1:Y:S01]  /*9810*/  LDSM.16.MT88.4 R112, [R142+0x7900] ;  /* 0x007900008e70783b */ /* 0x004e620000004200 */
[--C-:B---3--:R-:W-:Y:S04]  /*9820*/  FFMA.FTZ R108, R173, c[0x0][0x2d0], -R164.reuse ;  /* 0x0000b400ad6c7a23 */ /* 0x108fe800000108a4 */
[----:B------:R2:W3:Y:S02]  /*9830*/  MUFU.EX2 R175, R108 ;  /* 0x0000006c00af7308 */ /* 0x0004e40000000800 */
[--C-:B--2---:R-:W-:Y:S01]  /*9840*/  FFMA.FTZ R108, R252, c[0x0][0x2d0], -R165.reuse ;  /* 0x0000b400fc6c7a23 */ /* 0x104fe200000108a5 */
[----:B------:R-:W-:Y:S07]  /*9850*/  MOV R252, R129 ;  /* 0x0000008100fc7202 */ /* 0x000fee0000000f00 */
[----:B------:R2:W5:Y:S01]  /*9860*/  MUFU.EX2 R173, R108 ;  /* 0x0000006c00ad7308 */ /* 0x0005620000000800 */
[C---:B-1----:R-:W-:Y:S08]  /*9870*/  HMMA.16816.F32 R76, R100.reuse, R112, R76 ;  /* 0x00000070644c723c */ /* 0x042ff0000000184c */
[C---:B------:R-:W-:Y:S01]  /*9880*/  HMMA.16816.F32 R80, R100.reuse, R114, R80 ;  /* 0x000000726450723c */ /* 0x040fe20000001850 */
[----:B------:R-:W-:Y:S07]  /*9890*/  LDSM.16.MT88.4 R112, [R141+0x2100] ;  /* 0x002100008d70783b */ /* 0x000fee0000004200 */
[C---:B------:R-:W-:Y:S01]  /*98a0*/  HMMA.16816.F32 R84, R100.reuse, R104, R84 ;  /* 0x000000686454723c */ /* 0x040fe20000001854 */
[----:B--2---:R-:W1:Y:S07]  /*98b0*/  LDSM.16.MT88.4 R108, [R143+UR4+0x2100] ;  /* 0x002100048f6c783b */ /* 0x004e6e0008004200 */
[C---:B------:R-:W-:Y:S01]  /*98c0*/  HMMA.16816.F32 R88, R100.reuse, R106, R88 ;  /* 0x0000006a6458723c */ /* 0x040fe20000001858 */
[----:B------:R-:W2:Y:S07]  /*98d0*/  LDSM.16.MT88.4 R104, [R236+UR4+0x2100] ;  /* 0x00210004ec68783b */ /* 0x000eae0008004200 */
[C---:B------:R-:W-:Y:S08]  /*98e0*/  HMMA.16816.F32 R92, R100.reuse, R120, R92 ;  /* 0x00000078645c723c */ /* 0x040ff0000000185c */
[----:B------:R-:W-:Y:S01]  /*98f0*/  HMMA.16816.F32 R96, R100, R122, R96 ;  /* 0x0000007a6460723c */ /* 0x000fe20000001860 */
[----:B------:R-:W-:Y:S06]  /*9900*/  LDSM.16.MT88.4 R120, [R142+0x5100] ;  /* 0x005100008e78783b */ /* 0x000fec0000004200 */
[----:B------:R-:W-:Y:S02]  /*9910*/  F2FP.PACK_AB R100, R179, R178 ;  /* 0x000000b2b364723e */ /* 0x000fe400000000ff */
[----:B----4-:R-:W-:Y:S03]  /*9920*/  F2FP.PACK_AB R101, R176, R174 ;  /* 0x000000aeb065723e */ /* 0x010fe600000000ff */
[----:B---3--:R-:W-:Y:S02]  /*9930*/  F2FP.PACK_AB R102, R175, R177 ;  /* 0x000000b1af66723e */ /* 0x008fe400000000ff */
[----:B-----5:R-:W-:Y:S07]  /*9940*/  F2FP.PACK_AB R103, R172, R173 ;  /* 0x000000adac67723e */ /* 0x020fee00000000ff */
        /* <DEDUP_REMOVED lines=22> */
[----:B------:R-:W-:Y:S03]  /*9ab0*/  IMAD.MOV.U32 R125, RZ, RZ, R146 ;  /* 0x000000ffff7d7224 */ /* 0x000fe600078e0092 */
[----:B------:R-:W-:Y:S01]  /*9ac0*/  IMAD.MOV.U32 R126, RZ, RZ, R130 ;  /* 0x000000ffff7e7224 */ /* 0x000fe200078e0082 */
[C---:B---3--:R-:W-:Y:S01]  /*9ad0*/  HMMA.16816.F32 R60, R100.reuse, R116, R60 ;  /* 0x00000074643c723c */ /* 0x048fe2000000183c */
[----:B----4-:R-:W-:Y:S03]  /*9ae0*/  LDSM.16.MT88.4 R120, [R141+0x2900] ;  /* 0x002900008d78783b */ /* 0x010fe60000004200 */
[----:B------:R-:W-:Y:S03]  /*9af0*/  IMAD.MOV.U32 R127, RZ, RZ, R128 ;  /* 0x000000ffff7f7224 */ /* 0x000fe600078e0080 */
[--C-:B------:R-:W-:Y:S01]  /*9b00*/  FFMA.FTZ R116, R167, c[0x0][0x2d0], -R164.reuse ;  /* 0x0000b400a7747a23 */ /* 0x100fe200000108a4 */
[C---:B------:R-:W-:Y:S03]  /*9b10*/  HMMA.16816.F32 R64, R100.reuse, R118, R64 ;  /* 0x000000766440723c */ /* 0x040fe60000001840 */
[----:B------:R3:W4:Y:S05]  /*9b20*/  MUFU.EX2 R170, R116 ;  /* 0x0000007400aa7308 */ /* 0x00072a0000000800 */
[C---:B--2---:R-:W-:Y:S07]  /*9b30*/  HMMA.16816.F32 R68, R100.reuse, R104, R68 ;  /* 0x000000686444723c */ /* 0x044fee0000001844 */
[--C-:B------:R-:W-:Y:S01]  /*9b40*/  FFMA.FTZ R104, R151, c[0x0][0x2d0], -R165.reuse ;  /* 0x0000b40097687a23 */ /* 0x100fe200000108a5 */
[C---:B------:R-:W-:Y:S03]  /*9b50*/  HMMA.16816.F32 R72, R100.reuse, R106, R72 ;  /* 0x0000006a6448723c */ /* 0x040fe60000001848 */
[----:B------:R2:W-:Y:S05]  /*9b60*/  MUFU.EX2 R168, R104 ;  /* 0x0000006800a87308 */ /* 0x0005ea0000000800 */
[C---:B-1----:R-:W-:Y:S04]  /*9b70*/  HMMA.16816.F32 R76, R100.reuse, R108, R76 ;  /* 0x0000006c644c723c */ /* 0x042fe8000000184c */
[--C-:B---3--:R-:W-:Y:S01]  /*9b80*/  FFMA.FTZ R116, R166, c[0x0][0x2d0], -R165.reuse ;  /* 0x0000b400a6747a23 */ /* 0x108fe200000108a5 */
[----:B----4-:R-:W-:Y:S02]  /*9b90*/  F2FP.PACK_AB R160, R170, R171 ;  /* 0x000000abaaa0723e */ /* 0x010fe400000000ff */
[----:B------:R-:W-:Y:S01]  /*9ba0*/  MOV R108, R135 ;  /* 0x00000087006c7202 */ /* 0x000fe20000000f00 */
[C---:B------:R-:W-:Y:S01]  /*9bb0*/  HMMA.16816.F32 R80, R100.reuse, R110, R80 ;  /* 0x0000006e6450723c */ /* 0x040fe20000001850 */
[----:B------:R-:W1:Y:S01]  /*9bc0*/  MUFU.EX2 R169, R116 ;  /* 0x0000007400a97308 */ /* 0x000e620000000800 */
[----:B------:R-:W3:Y:S02]  /*9bd0*/  LDL.LU R135, [R1+0x4] ;  /* 0x0000040001877983 */ /* 0x000ee40000300800 */
[----:B------:R-:W-:Y:S02]  /*9be0*/  MOV R109, R131 ;  /* 0x00000083006d7202 */ /* 0x000fe40000000f00 */
[----:B------:R-:W4:Y:S02]  /*9bf0*/  LDL.64 R250, [R1+0x18] ;  /* 0x0000180001fa7983 */ /* 0x000f240000100a00 */
[C---:B------:R-:W-:Y:S04]  /*9c00*/  HMMA.16816.F32 R84, R100.reuse, R112, R84 ;  /* 0x000000706454723c */ /* 0x040fe80000001854 */
[--C-:B--2---:R-:W-:Y:S01]  /*9c10*/  FFMA.FTZ R104, R150, c[0x0][0x2d0], -R164.reuse ;  /* 0x0000b40096687a23 */ /* 0x104fe200000108a4 */
[----:B------:R-:W2:Y:S01]  /*9c20*/  LDL.64 R248, [R1+0x30] ;  /* 0x0000300001f87983 */ /* 0x000ea20000100a00 */
[----:B------:R-:W-:Y:S02]  /*9c30*/  FFMA.FTZ R164, R149, c[0x0][0x2d0], -R164 ;  /* 0x0000b40095a47a23 */ /* 0x000fe400000108a4 */
[C---:B------:R-:W-:Y:S01]  /*9c40*/  HMMA.16816.F32 R88, R100.reuse, R114, R88 ;  /* 0x000000726458723c */ /* 0x040fe20000001858 */
[----:B------:R5:W-:Y:S02]  /*9c50*/  MUFU.EX2 R167, R104 ;  /* 0x0000006800a77308 */ /* 0x000be40000000800 */
[----:B------:R-:W-:Y:S01]  /*9c60*/  LDSM.16.MT88.4 R112, [R236+UR4+0x2900] ;  /* 0x00290004ec70783b */ /* 0x000fe20008004200 */
[----:B-1----:R-:W-:Y:S07]  /*9c70*/  F2FP.PACK_AB R161, R168, R169 ;  /* 0x000000a9a8a1723e */ /* 0x002fee00000000ff */
[----:B------:R-:W1:Y:S01]  /*9c80*/  LDSM.16.MT88.4 R116, [R141+0x8100] ;  /* 0x008100008d74783b */ /* 0x000e620000004200 */
[----:B------:R-:W5:Y:S07]  /*9c90*/  MUFU.EX2 R166, R164 ;  /* 0x000000a400a67308 */ /* 0x000f6e0000000800 */
[----:B------:R-:W-:Y:S01]  /*9ca0*/  LDSM.16.MT88.4 R128, [R143+UR4+0x5900] ;  /* 0x005900048f80783b */ /* 0x000fe20008004200 */
[--C-:B-----5:R-:W-:Y:S07]  /*9cb0*/  FFMA.FTZ R104, R148, c[0x0][0x2d0], -R165.reuse ;  /* 0x0000b40094687a23 */ /* 0x120fee00000108a5 */
[----:B------:R-:W5:Y:S01]  /*9cc0*/  LDSM.16.MT88.4 R148, [R143+UR4+0x2900] ;  /* 0x002900048f94783b */ /* 0x000f620008004200 */
[----:B------:R-:W-:Y:S01]  /*9cd0*/  FFMA.FTZ R165, R163, c[0x0][0x2d0], -R165 ;  /* 0x0000b400a3a57a23 */ /* 0x000fe200000108a5 */
[----:B------:R1:W-:Y:S01]  /*9ce0*/  MUFU.EX2 R164, R104 ;  /* 0x0000006800a47308 */ /* 0x0003e20000000800 */
[----:B------:R-:W-:Y:S09]  /*9cf0*/  F2FP.PACK_AB R162, R166, R167 ;  /* 0x000000a7a6a2723e */ /* 0x000ff200000000ff */
[----:B------:R-:W5:Y:S01]  /*9d00*/  MUFU.EX2 R165, R165 ;  /* 0x000000a500a57308 */ /* 0x000f620000000800 */
[C---:B-1----:R-:W-:Y:S01]  /*9d10*/  HMMA.16816.F32 R92, R100.reuse, R116, R92 ;  /* 0x00000074645c723c */ /* 0x042fe2000000185c */
[----:B------:R-:W1:Y:S07]  /*9d20*/  LDSM.16.MT88.4 R104, [R142+0x2900] ;  /* 0x002900008e68783b */ /* 0x000e6e0000004200 */
[----:B------:R-:W-:Y:S04]  /*9d30*/  HMMA.16816.F32 R96, R100, R118, R96 ;  /* 0x000000766460723c */ /* 0x000fe80000001860 */
[----:B-----5:R-:W-:Y:S07]  /*9d40*/  F2FP.PACK_AB R163, R165, R164 ;  /* 0x000000a4a5a3723e */ /* 0x020fee00000000ff */
[C---:B------:R-:W-:Y:S01]  /*9d50*/  HMMA.16816.F32 R144, R160.reuse, R148, R4 ;  /* 0x00000094a090723c */ /* 0x040fe20000001804 */
[----:B------:R-:W5:Y:S07]  /*9d60*/  LDSM.16.MT88.4 R4, [R236+UR4+0x5900] ;  /* 0x00590004ec04783b */ /* 0x000f6e0008004200 */
[C---:B------:R-:W-:Y:S01]  /*9d70*/  HMMA.16816.F32 R148, R160.reuse, R150, R8 ;  /* 0x00000096a094723c */ /* 0x040fe20000001808 */
[----:B------:R-:W2:Y:S07]  /*9d80*/  LDSM.16.MT88.4 R8, [R141+0x5900] ;  /* 0x005900008d08783b */ /* 0x000eae0000004200 */
[C---:B-1----:R-:W-:Y:S07]  /*9d90*/  HMMA.16816.F32 R100, R160.reuse, R104, R12 ;  /* 0x00000068a064723c */ /* 0x042fee000000180c */
[----:B------:R-:W-:Y:S01]  /*9da0*/  IMAD.MOV.U32 R13, RZ, RZ, R132 ;  /* 0x000000ffff0d7224 */ /* 0x000fe200078e0084 */
[C---:B------:R-:W-:Y:S01]  /*9db0*/  HMMA.16816.F32 R104, R160.reuse, R106, R16 ;  /* 0x0000006aa068723c */ /* 0x040fe20000001810 */
[----:B------:R-:W2:Y:S03]  /*9dc0*/  LDL.LU R132, [R1+0x8] ;  /* 0x0000080001847983 */ /* 0x000ea60000300800 */
[----:B------:R-:W-:Y:S01]  /*9dd0*/  MOV R12, R108 ;  /* 0x0000006c000c7202 */ /* 0x000fe20000000f00 */
[----:B------:R-:W-:Y:S01]  /*9de0*/  IMAD.MOV.U32 R15, RZ, RZ, R126 ;  /* 0x000000ffff0f7224 */ /* 0x000fe200078e007e */
[----:B------:R-:W-:Y:S01]  /*9df0*/  MOV R14, R109 ;  /* 0x0000006d000e7202 */ /* 0x000fe20000000f00 */
[----:B------:R-:W-:Y:S01]  /*9e00*/  IMAD.MOV.U32 R18, RZ, RZ, R124 ;  /* 0x000000ffff127224 */ /* 0x000fe200078e007c */
[C---:B------:R-:W-:Y:S01]  /*9e10*/  HMMA.16816.F32 R108, R160.reuse, R112, R20 ;  /* 0x00000070a06c723c */ /* 0x040fe20000001814 */
[----:B------:R-:W4:Y:S03]  /*9e20*/  LDL R21, [R1+0x3c] ;  /* 0x00003c0001157983 */ /* 0x000f260000100800 */
[----:B------:R-:W-:Y:S02]  /*9e30*/  MOV R17, R127 ;  /* 0x0000007f00117202 */ /* 0x000fe40000000f00 */
[----:B------:R-:W-:Y:S02]  /*9e40*/  MOV R19, R125 ;  /* 0x0000007d00137202 */ /* 0x000fe40000000f00 */
[C---:B------:R-:W-:Y:S08]  /*9e50*/  HMMA.16816.F32 R112, R160.reuse, R114, R24 ;  /* 0x00000072a070723c */ /* 0x040ff00000001818 */
[C---:B------:R-:W-:Y:S08]  /*9e60*/  HMMA.16816.F32 R116, R160.reuse, R120, R28 ;  /* 0x00000078a074723c */ /* 0x040ff0000000181c */
[C---:B------:R-:W-:Y:S08]  /*9e70*/  HMMA.16816.F32 R120, R160.reuse, R122, R32 ;  /* 0x0000007aa078723c */ /* 0x040ff00000001820 */
[C---:B------:R-:W-:Y:S08]  /*9e80*/  HMMA.16816.F32 R124, R160.reuse, R128, R36 ;  /* 0x00000080a07c723c */ /* 0x040ff00000001824 */
[C---:B------:R-:W-:Y:S04]  /*9e90*/  HMMA.16816.F32 R128, R160.reuse, R130, R40 ;  /* 0x00000082a080723c */ /* 0x040fe80000001828 */
[----:B---3--:R-:W-:Y:S02]  /*9ea0*/  FFMA.FTZ R2, R2, R135, R224 ;  /* 0x0000008702027223 */ /* 0x008fe400000100e0 */
[----:B------:R-:W-:Y:S02]  /*9eb0*/  IMAD.MOV.U32 R224, RZ, RZ, R134 ;  /* 0x000000ffffe07224 */ /* 0x000fe400078e0086 */
[----:B------:R-:W-:Y:S04]  /*9ec0*/  FADD.FTZ R2, R17, R2 ;  /* 0x0000000211027221 */ /* 0x000fe80000010000 */
[----:B------:R-:W-:Y:S02]  /*9ed0*/  FADD.FTZ R2, R13, R2 ;  /* 0x000000020d027221 */ /* 0x000fe40000010000 */
[----:B--2---:R-:W-:Y:S02]  /*9ee0*/  FFMA.FTZ R0, R0, R132, R133 ;  /* 0x0000008400007223 */ /* 0x004fe40000010085 */
[C---:B------:R-:W-:Y:S03]  /*9ef0*/  HMMA.16816.F32 R132, R160.reuse, R136, R44 ;  /* 0x00000088a084723c */ /* 0x040fe6000000182c */
[----:B------:R-:W-:Y:S04]  /*9f00*/  FADD.FTZ R0, R12, R0 ;  /* 0x000000000c007221 */ /* 0x000fe80000010000 */
[----:B------:R-:W-:Y:S01]  /*9f10*/  FADD.FTZ R16, R14, R0 ;  /* 0x000000000e107221 */ /* 0x000fe20000010000 */
[C---:B------:R-:W-:Y:S04]  /*9f20*/  HMMA.16816.F32 R136, R160.reuse, R138, R48 ;  /* 0x0000008aa088723c */ /* 0x040fe80000001830 */
[----:B------:R-:W-:Y:S02]  /*9f30*/  FADD.FTZ R0, R15, R2 ;  /* 0x000000020f007221 */ /* 0x000fe40000010000 */
[----:B------:R-:W1:Y:S01]  /*9f40*/  LDSM.16.MT88.4 R12, [R143+UR4+0x8900] ;  /* 0x008900048f0c783b */ /* 0x000e620008004200 */
[----:B------:R-:W-:Y:S01]  /*9f50*/  FADD.FTZ R2, R18, R16 ;  /* 0x0000001012027221 */ /* 0x000fe20000010000 */
[C---:B-----5:R-:W-:Y:S04]  /*9f60*/  HMMA.16816.F32 R52, R160.reuse, R4, R52 ;  /* 0x00000004a034723c */ /* 0x060fe80000001834 */
[----:B------:R-:W-:Y:S01]  /*9f70*/  @P0 MOV R18, R248 ;  /* 0x000000f800120202 */ /* 0x000fe20000000f00 */
[----:B------:R-:W-:Y:S02]  /*9f80*/  FADD.FTZ R0, R19, R0 ;  /* 0x0000000013007221 */ /* 0x000fe40000010000 */
[----:B------:R-:W-:Y:S01]  /*9f90*/  MOV R4, UR20 ;  /* 0x0000001400047c02 */ /* 0x000fe20008000f00 */
[----:B------:R-:W-:Y:S01]  /*9fa0*/  IMAD.U32 R5, RZ, RZ, UR21 ;  /* 0x00000015ff057e24 */ /* 0x000fe2000f8e00ff */
[C---:B------:R-:W-:Y:S03]  /*9fb0*/  HMMA.16816.F32 R56, R160.reuse, R6, R56 ;  /* 0x00000006a038723c */ /* 0x040fe60000001838 */
[----:B----4-:R-:W-:Y:S02]  /*9fc0*/  @P0 IMAD.MOV.U32 R19, RZ, RZ, R251 ;  /* 0x000000ffff130224 */ /* 0x010fe400078e00fb */
[----:B------:R-:W-:Y:S02]  /*9fd0*/  FADD.FTZ R2, R252, R2 ;  /* 0x00000002fc027221 */ /* 0x000fe40000010000 */
[----:B------:R-:W-:Y:S01]  /*9fe0*/  @P0 IMAD.WIDE.U32 R18, R4, 0x60, R18 ;  /* 0x0000006004120825 */ /* 0x000fe200078e0012 */
[C---:B------:R-:W-:Y:S01]  /*9ff0*/  HMMA.16816.F32 R60, R160.reuse, R8, R60 ;  /* 0x00000008a03c723c */ /* 0x040fe2000000183c */
[----:B------:R2:W3:Y:S03]  /*a000*/  LDSM.16.MT88.4 R4, [R142+0x8900] ;  /* 0x008900008e04783b */ /* 0x0004e60000004200 */
[----:B------:R-:W-:Y:S02]  /*a010*/  FADD.FTZ R0, R241, R0 ;  /* 0x00000000f1007221 */ /* 0x000fe40000010000 */
[----:B------:R-:W-:Y:S02]  /*a020*/  FADD.FTZ R2, R234, R2 ;  /* 0x00000002ea027221 */ /* 0x000fe40000010000 */
[----:B------:R-:W-:Y:S01]  /*a030*/  FADD.FTZ R0, R226, R0 ;  /* 0x00000000e2007221 */ /* 0x000fe20000010000 */
[C---:B------:R-:W-:Y:S01]  /*a040*/  HMMA.16816.F32 R64, R160.reuse, R10, R64 ;  /* 0x0000000aa040723c */ /* 0x040fe20000001840 */
[----:B------:R-:W4:Y:S02]  /*a050*/  LDSM.16.MT88.4 R8, [R236+UR4+0x8900] ;  /* 0x00890004ec08783b */ /* 0x000f240008004200 */
[----:B------:R-:W-:Y:S02]  /*a060*/  FADD.FTZ R2, R225, R2 ;  /* 0x00000002e1027221 */ /* 0x000fe40000010000 */
[----:B------:R-:W-:Y:S02]  /*a070*/  FADD.FTZ R0, R227, R0 ;  /* 0x00000000e3007221 */ /* 0x000fe40000010000 */
[----:B------:R-:W-:Y:S02]  /*a080*/  FADD.FTZ R16, R224, R2 ;  /* 0x00000002e0107221 */ /* 0x000fe40000010000 */
[----:B------:R-:W-:Y:S01]  /*a090*/  FADD.FTZ R2, R247, R0 ;  /* 0x00000000f7027221 */ /* 0x000fe20000010000 */
[C---:B-1----:R-:W-:Y:S03]  /*a0a0*/  HMMA.16816.F32 R68, R160.reuse, R12, R68 ;  /* 0x0000000ca044723c */ /* 0x042fe60000001844 */
[----:B------:R-:W-:Y:S02]  /*a0b0*/  FADD.FTZ R2, R246, R2 ;  /* 0x00000002f6027221 */ /* 0x000fe40000010000 */
[----:B------:R-:W-:Y:S02]  /*a0c0*/  FADD.FTZ R0, R245, R16 ;  /* 0x00000010f5007221 */ /* 0x000fe40000010000 */
[----:B--2---:R-:W-:Y:S01]  /*a0d0*/  IMAD.MOV.U32 R142, RZ, RZ, R3 ;  /* 0x000000ffff8e7224 */ /* 0x004fe200078e0003 */
[C---:B------:R-:W-:Y:S01]  /*a0e0*/  HMMA.16816.F32 R72, R160.reuse, R14, R72 ;  /* 0x0000000ea048723c */ /* 0x040fe20000001848 */
[----:B------:R1:W2:Y:S03]  /*a0f0*/  LDSM.16.MT88.4 R12, [R141+0x8900] ;  /* 0x008900008d0c783b */ /* 0x0002a60000004200 */
[----:B------:R-:W-:Y:S02]  /*a100*/  FADD.FTZ R16, R244, R0 ;  /* 0x00000000f4107221 */ /* 0x000fe40000010000 */
[----:B------:R-:W-:Y:S02]  /*a110*/  FADD.FTZ R0, R243, R2 ;  /* 0x00000002f3007221 */ /* 0x000fe40000010000 */
[----:B------:R-:W-:Y:S04]  /*a120*/  @P0 IMAD.SHL.U32 R2, R18, 0x2, RZ ;  /* 0x0000000212020824 */ /* 0x000fe800078e00ff */
[----:B------:R-:W-:Y:S01]  /*a130*/  FADD.FTZ R17, R242, R0 ;  /* 0x00000000f2117221 */ /* 0x000fe20000010000 */
[----:B------:R-:W-:Y:S01]  /*a140*/  MOV R0, UR12 ;  /* 0x0000000c00007c02 */ /* 0x000fe20008000f00 */
[----:B------:R-:W-:Y:S01]  /*a150*/  FADD.FTZ R20, R235, R16 ;  /* 0x00000010eb147221 */ /* 0x000fe20000010000 */
[----:B------:R-:W-:Y:S01]  /*a160*/  @P0 IADD3 R16, R19, UR17, RZ ;  /* 0x0000001113100c10 */ /* 0x000fe2000fffe0ff */
[C---:B---3--:R-:W-:Y:S01]  /*a170*/  HMMA.16816.F32 R76, R160.reuse, R4, R76 ;  /* 0x00000004a04c723c */ /* 0x048fe2000000184c */
[----:B------:R-:W-:Y:S02]  /*a180*/  @UP0 USHF.L.U32 UR17, UR6, 0x6, URZ ;  /* 0x0000000606110899 */ /* 0x000fe4000800063f */
[----:B------:R-:W-:Y:S01]  /*a190*/  @P0 IMAD R0, R0, 0x4800, R21 ;  /* 0x0000480000000824 */ /* 0x000fe200078e0215 */
[----:B------:R-:W-:Y:S01]  /*a1a0*/  @P0 SHF.L.U64.HI R18, R18, 0x1, R16 ;  /* 0x0000000112120819 */ /* 0x000fe20000010210 */
[----:B------:R-:W-:Y:S01]  /*a1b0*/  FADD.FTZ R22, R212, R17 ;  /* 0x00000011d4167221 */ /* 0x000fe20000010000 */
[----:B------:R-:W-:Y:S01]  /*a1c0*/  @P0 IADD3 R16, P6, R2, c[0x0][0x1c8], RZ ;  /* 0x0000720002100a10 */ /* 0x000fe20007fde0ff */
[----:B------:R-:W-:Y:S01]  /*a1d0*/  FADD.FTZ R19, R238, R20 ;  /* 0x00000014ee137221 */ /* 0x000fe20000010000 */
[----:B------:R-:W-:Y:S01]  /*a1e0*/  @P0 SHF.L.U32 R0, R0, 0x1, RZ ;  /* 0x0000000100000819 */ /* 0x000fe200000006ff */
[C---:B------:R-:W-:Y:S01]  /*a1f0*/  HMMA.16816.F32 R80, R160.reuse, R6, R80 ;  /* 0x00000006a050723c */ /* 0x040fe20000001850 */
[----:B------:R-:W-:Y:S02]  /*a200*/  UISETP.GT.AND UP0, UPT, UR15, UR13, UPT ;  /* 0x0000000d0f00728c */ /* 0x000fe4000bf04270 */
[----:B------:R-:W-:Y:S01]  /*a210*/  @P0 IADD3.X R17, R18, c[0x0][0x1cc], RZ, P6, !PT ;  /* 0x0000730012110a10 */ /* 0x000fe200037fe4ff */
[----:B------:R-:W-:Y:S01]  /*a220*/  FADD.FTZ R22, R215, R22 ;  /* 0x00000016d7167221 */ /* 0x000fe20000010000 */
[----:B------:R-:W-:Y:S01]  /*a230*/  @P0 IADD3 R20, P5, R2, 0x80, RZ ;  /* 0x0000008002140810 */ /* 0x000fe20007fbe0ff */
[----:B------:R-:W-:Y:S01]  /*a240*/  FADD.FTZ R19, R214, R19 ;  /* 0x00000013d6137221 */ /* 0x000fe20000010000 */
[----:B------:R-:W-:Y:S01]  /*a250*/  UIADD3 UR15, UR5, 0x1, URZ ;  /* 0x00000001050f7890 */ /* 0x000fe2000fffe03f */
[----:B------:R-:W-:Y:S01]  /*a260*/  @!PT LDS RZ, [RZ] ;  /* 0x00000000fffff984 */ /* 0x000fe20000000800 */
[----:B------:R-:W-:Y:S01]  /*a270*/  @!PT LDS RZ, [RZ] ;  /* 0x00000000fffff984 */ /* 0x000fe20000000800 */
[----:B------:R-:W-:Y:S01]  /*a280*/  @!PT LDS RZ, [RZ] ;  /* 0x00000000fffff984 */ /* 0x000fe20000000800 */
[----:B------:R3:W-:Y:S01]  /*a290*/  @P0 LDGSTS.E.BYPASS.LTC128B.128 [R0+0x12100], [R16.64], !P4 ;  /* 0x1210000010000fae */ /* 0x0007e2000e101d58 */
[----:B------:R-:W-:Y:S01]  /*a2a0*/  @P0 IADD3 R20, P1, R20, c[0x0][0x1c8], RZ ;  /* 0x0000720014140a10 */ /* 0x000fe20007f3e0ff */
[C---:B----4-:R-:W-:Y:S01]  /*a2b0*/  HMMA.16816.F32 R84, R160.reuse, R8, R84 ;  /* 0x00000008a054723c */ /* 0x050fe20000001854 */
[----:B------:R-:W-:Y:S02]  /*a2c0*/  USEL UR5, UR15, URZ, !UP1 ;  /* 0x0000003f0f057287 */ /* 0x000fe4000c800000 */
[----:B------:R-:W-:Y:S01]  /*a2d0*/  @P0 IADD3.X R21, RZ, c[0x0][0x1cc], R18, P1, P5 ;  /* 0x00007300ff150a10 */ /* 0x000fe20000fea412 */
[----:B------:R-:W-:Y:S01]  /*a2e0*/  FADD.FTZ R4, R183, R22 ;  /* 0x00000016b7047221 */ /* 0x000fe20000010000 */
[----:B------:R-:W-:Y:S01]  /*a2f0*/  @P0 IADD3 R2, P5, R2, 0x100, RZ ;  /* 0x0000010002020810 */ /* 0x000fe20007fbe0ff */
[----:B------:R-:W-:Y:S01]  /*a300*/  FADD.FTZ R5, R213, R19 ;  /* 0x00000013d5057221 */ /* 0x000fe20000010000 */
[----:B------:R-:W-:Y:S01]  /*a310*/  UMOV UR15, UR28 ;  /* 0x0000001c000f7c82 */ /* 0x000fe20008000000 */
[----:B------:R3:W-:Y:S01]  /*a320*/  @P0 LDGSTS.E.BYPASS.LTC128B.128 [R0+0x15100], [R20.64], !P3 ;  /* 0x1510000014000fae */ /* 0x0007e2000d901d58 */
[----:B------:R-:W-:Y:S01]  /*a330*/  @P0 IADD3 R6, P1, R2, c[0x0][0x1c8], RZ ;  /* 0x0000720002060a10 */ /* 0x000fe20007f3e0ff */
[C---:B------:R-:W-:Y:S03]  /*a340*/  HMMA.16816.F32 R88, R160.reuse, R10, R88 ;  /* 0x0000000aa058723c */ /* 0x040fe60000001858 */
[----:B------:R-:W-:Y:S01]  /*a350*/  @P0 IADD3.X R7, RZ, c[0x0][0x1cc], R18, P1, P5 ;  /* 0x00007300ff070a10 */ /* 0x000fe20000fea412 */
[----:B------:R-:W-:Y:S01]  /*a360*/  FADD.FTZ R4, R182, R4 ;  /* 0x00000004b6047221 */ /* 0x000fe20000010000 */
[----:B-1----:R-:W-:Y:S01]  /*a370*/  MOV R141, R140 ;  /* 0x0000008c008d7202 */ /* 0x002fe20000000f00 */
[----:B------:R-:W-:Y:S02]  /*a380*/  FADD.FTZ R5, R180, R5 ;  /* 0x00000005b4057221 */ /* 0x000fe40000010000 */
[----:B------:R1:W-:Y:S01]  /*a390*/  @P0 LDGSTS.E.BYPASS.LTC128B.128 [R0+0x18100], [R6.64], !P2 ;  /* 0x1810000006000fae */ /* 0x0003e2000d101d58 */
[C---:B--2---:R-:W-:Y:S03]  /*a3a0*/  HMMA.16816.F32 R92, R160.reuse, R12, R92 ;  /* 0x0000000ca05c723c */ /* 0x044fe6000000185c */
[----:B------:R-:W-:Y:S02]  /*a3b0*/  FADD.FTZ R2, R181, R5 ;  /* 0x00000005b5027221 */ /* 0x000fe40000010000 */
[----:B------:R-:W-:Y:S01]  /*a3c0*/  FADD.FTZ R5, R178, R4 ;  /* 0x00000004b2057221 */ /* 0x000fe20000010000 */
[----:B------:R-:W-:Y:S01]  /*a3d0*/  @P0 IADD3 R4, P1, R16, UR17, RZ ;  /* 0x0000001110040c10 */ /* 0x000fe2000ff3e0ff */
[----:B------:R-:W-:Y:S01]  /*a3e0*/  FADD.FTZ R18, R174, R2 ;  /* 0x00000002ae127221 */ /* 0x000fe20000010000 */
[----:B------:R-:W-:Y:S04]  /*a3f0*/  HMMA.16816.F32 R96, R160, R14, R96 ;  /* 0x0000000ea060723c */ /* 0x000fe80000001860 */
[----:B------:R-:W-:Y:S01]  /*a400*/  FADD.FTZ R2, R179, R5 ;  /* 0x00000005b3027221 */ /* 0x000fe20000010000 */
[----:B------:R-:W-:Y:S01]  /*a410*/  @P0 IADD3.X R5, R17, UR18, RZ, P1, !PT ;  /* 0x0000001211050c10 */ /* 0x000fe20008ffe4ff */
[----:B------:R-:W-:Y:S02]  /*a420*/  FADD.FTZ R8, R176, R18 ;  /* 0x00000012b0087221 */ /* 0x000fe40000010000 */
[----:B------:R-:W-:Y:S02]  /*a430*/  FADD.FTZ R2, R177, R2 ;  /* 0x00000002b1027221 */ /* 0x000fe40000010000 */
[----:B------:R2:W-:Y:S02]  /*a440*/  @P0 LDGSTS.E.BYPASS.LTC128B.128 [R0+0x13100], [R4.64], !P4 ;  /* 0x1310000004000fae */ /* 0x0005e4000e101d58 */
[----:B------:R-:W-:Y:S04]  /*a450*/  FADD.FTZ R2, R175, R2 ;  /* 0x00000002af027221 */ /* 0x000fe80000010000 */
[----:B------:R-:W-:Y:S02]  /*a460*/  FADD.FTZ R2, R171, R2 ;  /* 0x00000002ab027221 */ /* 0x000fe40000010000 */
[----:B------:R2:W-:Y:S01]  /*a470*/  @P0 LDGSTS.E.BYPASS.LTC128B.128 [R0+0x16100], [R4.64+0x80], !P3 ;  /* 0x1610008004000fae */ /* 0x0005e2000d901d58 */
[----:B-1----:R-:W-:Y:S01]  /*a480*/  @P0 IADD3 R6, P1, R4, UR17, RZ ;  /* 0x0000001104060c10 */ /* 0x002fe2000ff3e0ff */
[----:B------:R-:W-:Y:S03]  /*a490*/  FADD.FTZ R2, R170, R2 ;  /* 0x00000002aa027221 */ /* 0x000fe60000010000 */
[----:B------:R-:W-:Y:S01]  /*a4a0*/  @P0 IADD3.X R7, R5, UR18, RZ, P1, !PT ;  /* 0x0000001205070c10 */ /* 0x000fe20008ffe4ff */
[----:B------:R-:W-:Y:S02]  /*a4b0*/  FADD.FTZ R2, R167, R2 ;  /* 0x00000002a7027221 */ /* 0x000fe40000010000 */
[----:B------:R2:W-:Y:S02]  /*a4c0*/  @P0 LDGSTS.E.BYPASS.LTC128B.128 [R0+0x19100], [R4.64+0x100], !P2 ;  /* 0x1910010004000fae */ /* 0x0005e4000d101d58 */
[----:B------:R-:W-:Y:S06]  /*a4d0*/  FADD.FTZ R2, R166, R2 ;  /* 0x00000002a6027221 */ /* 0x000fec0000010000 */
[----:B------:R3:W-:Y:S08]  /*a4e0*/  @P0 LDGSTS.E.BYPASS.LTC128B.128 [R0+0x14100], [R6.64], !P4 ;  /* 0x1410000006000fae */ /* 0x0007f0000e101d58 */
[----:B------:R3:W-:Y:S08]  /*a4f0*/  @P0 LDGSTS.E.BYPASS.LTC128B.128 [R0+0x17100], [R6.64+0x80], !P3 ;  /* 0x1710008006000fae */ /* 0x0007f0000d901d58 */
[----:B------:R3:W-:Y:S01]  /*a500*/  @P0 LDGSTS.E.BYPASS.LTC128B.128 [R0+0x1a100], [R6.64+0x100], !P2 ;  /* 0x1a10010006000fae */ /* 0x0007e2000d101d58 */
[----:B------:R-:W-:Y:S01]  /*a510*/  PLOP3.LUT P0, PT, PT, PT, UP0, 0x80, 0x0 ;  /* 0x000000000000781c */ /* 0x000fe20003f0f008 */
[----:B--2---:R-:W-:Y:S06]  /*a520*/  FADD.FTZ R4, R173, R8 ;  /* 0x00000008ad047221 */ /* 0x004fec0000010000 */
[----:B------:R1:W-:Y:S04]  /*a530*/  STL [R1+0x4], R2 ;  /* 0x0000040201007387 */ /* 0x0003e80000100800 */
[----:B------:R-:W0:Y:S01]  /*a540*/  LDGDEPBAR ;  /* 0x00000000000079af */ /* 0x000e220000000000 */
[----:B---3--:R-:W-:Y:S04]  /*a550*/  FADD.FTZ R0, R172, R4 ;  /* 0x00000004ac007221 */ /* 0x008fe80000010000 */
[----:B------:R-:W-:Y:S04]  /*a560*/  FADD.FTZ R0, R169, R0 ;  /* 0x00000000a9007221 */ /* 0x000fe80000010000 */
[----:B------:R-:W-:Y:S04]  /*a570*/  FADD.FTZ R0, R168, R0 ;  /* 0x00000000a8007221 */ /* 0x000fe80000010000 */
[----:B------:R-:W-:Y:S04]  /*a580*/  FADD.FTZ R0, R164, R0 ;  /* 0x00000000a4007221 */ /* 0x000fe80000010000 */
[----:B------:R-:W-:Y:S05]  /*a590*/  FADD.FTZ R0, R165, R0 ;  /* 0x00000000a5007221 */ /* 0x000fea0000010000 */
[----:B------:R1:W-:Y:S01]  /*a5a0*/  STL [R1+0x8], R0 ;  /* 0x0000080001007387 */ /* 0x0003e20000100800 */
[----:B------:R-:W-:-:S05]  /*a5b0*/  @P0 BRA `(.L_x_2434) ;  /* 0xffffbe2000000947 */ /* 0x000fca000383ffff */
.L_x_2433:
        /* <DEDUP_REMOVED lines=24> */
.L_x_2436:
[----:B------:R-:W2:Y:S01]  /*a740*/  LDL.64 R46, [R1+0x20] ;  /* 0x00002000012e7983 */ /* 0x000ea20000100a00 */
[----:B------:R-:W-:Y:S04]  /*a750*/  DEPBAR.LE SB0, 0x2 ;  /* 0x000080800000791a */ /* 0x000fe80000000000 */
[----:B------:R-:W-:Y:S01]  /*a760*/  UIMAD UR4, UR5, 0x9000, URZ ;  /* 0x00009000050478a4 */ /* 0x000fe2000f8e023f */
[----:B------:R-:W3:Y:S01]  /*a770*/  LDL.64 R44, [R1+0x28] ;  /* 0x00002800012c7983 */ /* 0x000ee20000100a00 */
[----:B------:R-:W-:Y:S02]  /*a780*/  UISETP.NE.AND UP0, UPT, UR28, URZ, UPT ;  /* 0x0000003f1c00728c */ /* 0x000fe4000bf05270 */
[----:B------:R-:W-:Y:S02]  /*a790*/  UIADD3 UR27, UR28, -0x1, URZ ;  /* 0xffffffff1c1b7890 */ /* 0x000fe4000fffe03f */
[----:B------:R-:W-:Y:S01]  /*a7a0*/  IADD3 R3, R237, UR4, RZ ;  /* 0x00000004ed037c10 */ /* 0x000fe2000fffe0ff */
[----:B------:R-:W4:Y:S04]  /*a7b0*/  LDL R170, [R1] ;  /* 0x0000000001aa7983 */ /* 0x000f280000100800 */
[----:B------:R-:W-:Y:S01]  /*a7c0*/  BAR.SYNC.DEFER_BLOCKING 0x0 ;  /* 0x0000000000007b1d */ /* 0x000fe20000010000 */
[-C--:B-1----:R-:W-:Y:S01]  /*a7d0*/  IADD3 R2, R239, R3.reuse, RZ ;  /* 0x00000003ef027210 */ /* 0x082fe20007ffe0ff */
[----:B------:R-:W-:Y:S01]  /*a7e0*/  @UP0 USHF.R.S32.HI UR15, URZ, 0x1f, UR27 ;  /* 0x0000001f3f0f0899 */ /* 0x000fe2000801141b */
[----:B------:R-:W-:Y:S01]  /*a7f0*/  PLOP3.LUT P0, PT, PT, PT, UP0, 0x80, 0x0 ;  /* 0x000000000000781c */ /* 0x000fe20003f0f008 */
[----:B------:R-:W-:Y:S01]  /*a800*/  @UP0 UIMAD.WIDE.U32 UR30, UR27, UR8, URZ ;  /* 0x000000081b1e02a5 */ /* 0x000fe2000f8e003f */
[C---:B------:R-:W-:Y:S01]  /*a810*/  IADD3 R3, R238.reuse, R3, RZ ;  /* 0x00000003ee037210 */ /* 0x040fe20007ffe0ff */
[----:B------:R-:W-:Y:S01]  /*a820*/  @UP0 UIMAD UR15, UR15, UR8, URZ ;  /* 0x000000080f0f02a4 */ /* 0x000fe2000f8e023f */
[----:B------:R-:W-:Y:S03]  /*a830*/  IADD3 R232, R238, R2, RZ ;  /* 0x00000002eee87210 */ /* 0x000fe60007ffe0ff */
[----:B------:R-:W-:Y:S01]  /*a840*/  @UP0 UIMAD UR15, UR27, UR9, UR15 ;  /* 0x000000091b0f02a4 */ /* 0x000fe2000f8e020f */
[----:B------:R-:W-:Y:S03]  /*a850*/  MOV R140, UR30 ;  /* 0x0000001e008c7c02 */ /* 0x000fe60008000f00 */
[----:B------:R-:W-:Y:S04]  /*a860*/  @UP0 UIADD3 UR15, UR31, UR15, URZ ;  /* 0x0000000f1f0f0290 */ /* 0x000fe8000fffe03f */
[----:B------:R-:W-:Y:S02]  /*a870*/  @UP0 UIMAD UR15, UR15, 0x60, URZ ;  /* 0x000000600f0f08a4 */ /* 0x000fe4000f8e023f */
[----:B------:R-:W-:Y:S01]  /*a880*/  UISETP.GE.AND UP0, UPT, UR28, 0x2, UPT ;  /* 0x000000021c00788c */ /* 0x000fe2000bf06270 */
[----:B------:R-:W1:Y:S10]  /*a890*/  LDSM.16.M88.4 R8, [R237+UR4+0x12100] ;  /* 0x01210004ed08783b */ /* 0x000e740008000200 */
[----:B------:R-:W-:Y:S01]  /*a8a0*/  @UP0 UIADD3 UR26, UR28, -0x2, URZ ;  /* 0xfffffffe1c1a0890 */ /* 0x000fe2000fffe03f */
[----:B------:R-:W5:Y:S03]  /*a8b0*/  LDSM.16.M88.4 R16, [R237+UR4+0x12900] ;  /* 0x01290004ed10783b */ /* 0x000f660008000200 */
[----:B------:R-:W-:Y:S05]  /*a8c0*/  @UP0 UIMAD.WIDE.U32 UR30, UR26, UR6, URZ ;  /* 0x000000061a1e02a5 */ /* 0x000fea000f8e003f */
[----:B------:R-:W5:Y:S08]  /*a8d0*/  LDSM.16.M88.4 R24, [R237+UR4+0x13100] ;  /* 0x01310004ed18783b */ /* 0x000f700008000200 */
[----:B------:R-:W4:Y:S04]  /*a8e0*/  LDL.LU R252, [R1+0x4] ;  /* 0x0000040001fc7983 */ /* 0x000f280000300800 */
[----:B------:R-:W5:Y:S08]  /*a8f0*/  LDSM.16.M88.4 R32, [R237+UR4+0x13900] ;  /* 0x01390004ed20783b */ /* 0x000f700008000200 */
[----:B------:R-:W4:Y:S01]  /*a900*/  LDL.LU R247, [R1+0x8] ;  /* 0x0000080001f77983 */ /* 0x000f220000300800 */
[C---:B-1----:R-:W-:Y:S03]  /*a910*/  HMMA.16816.F32 R4, R152.reuse, R8, RZ ;  /* 0x000000089804723c */ /* 0x042fe600000018ff */
[----:B------:R-:W1:Y:S05]  /*a920*/  LDSM.16.M88.4 R40, [R237+UR4+0x14100] ;  /* 0x01410004ed28783b */ /* 0x000e6a0008000200 */
[C---:B------:R-:W-:Y:S03]  /*a930*/  HMMA.16816.F32 R8, R152.reuse, R10, RZ ;  /* 0x0000000a9808723c */ /* 0x040fe600000018ff */
[----:B------:R-:W1:Y:S05]  /*a940*/  LDSM.16.M88.4 R48, [R237+UR4+0x14900] ;  /* 0x01490004ed30783b */ /* 0x000e6a0008000200 */
[C---:B-----5:R-:W-:Y:S03]  /*a950*/  HMMA.16816.F32 R12, R152.reuse, R16, RZ ;  /* 0x00000010980c723c */ /* 0x060fe600000018ff */
[----:B------:R-:W5:Y:S05]  /*a960*/  LDSM.16.M88.4 R160, [R2+0x12100] ;  /* 0x0121000002a0783b */ /* 0x000f6a0000000200 */
[C---:B------:R-:W-:Y:S03]  /*a970*/  HMMA.16816.F32 R16, R152.reuse, R18, RZ ;  /* 0x000000129810723c */ /* 0x040fe600000018ff */
[----:B------:R-:W2:Y:S05]  /*a980*/  LDSM.16.M88.4 R164, [R2+0x12900] ;  /* 0x0129000002a4783b */ /* 0x000eaa0000000200 */
[C---:B------:R-:W-:Y:S03]  /*a990*/  HMMA.16816.F32 R20, R152.reuse, R24, RZ ;  /* 0x000000189814723c */ /* 0x040fe600000018ff */
[----:B------:R-:W-:Y:S05]  /*a9a0*/  LDSM.16.M88.4 R172, [R2+0x13900] ;  /* 0x0139000002ac783b */ /* 0x000fea0000000200 */
[C---:B------:R-:W-:Y:S03]  /*a9b0*/  HMMA.16816.F32 R24, R152.reuse, R26, RZ ;  /* 0x0000001a9818723c */ /* 0x040fe600000018ff */
[----:B------:R-:W-:Y:S05]  /*a9c0*/  LDSM.16.M88.4 R176, [R2+0x14100] ;  /* 0x0141000002b0783b */ /* 0x000fea0000000200 */
[C---:B------:R-:W-:Y:S03]  /*a9d0*/  HMMA.16816.F32 R28, R152.reuse, R32, RZ ;  /* 0x00000020981c723c */ /* 0x040fe600000018ff */
[----:B------:R-:W-:Y:S05]  /*a9e0*/  LDSM.16.M88.4 R180, [R2+0x14900] ;  /* 0x0149000002b4783b */ /* 0x000fea0000000200 */
[C---:B------:R-:W-:Y:S03]  /*a9f0*/  HMMA.16816.F32 R32, R152.reuse, R34, RZ ;  /* 0x000000229820723c */ /* 0x040fe600000018ff */
[----:B------:R-:W4:Y:S06]  /*aa00*/  LDL.64 R250, [R1+0x18] ;  /* 0x0000180001fa7983 */ /* 0x000f2c0000100a00 */
[----:B------:R-:W4:Y:S01]  /*aa10*/  LDL.64 R248, [R1+0x30] ;  /* 0x0000300001f87983 */ /* 0x000f220000100a00 */
[C---:B-1----:R-:W-:Y:S08]  /*aa20*/  HMMA.16816.F32 R36, R152.reuse, R40, RZ ;  /* 0x000000289824723c */ /* 0x042ff000000018ff */
[C---:B------:R-:W-:Y:S01]  /*aa30*/  HMMA.16816.F32 R40, R152.reuse, R42, RZ ;  /* 0x0000002a9828723c */ /* 0x040fe200000018ff */
[----:B--2---:R-:W-:Y:S03]  /*aa40*/  @P0 MOV R169, R47 ;  /* 0x0000002f00a90202 */ /* 0x004fe60000000f00 */
[----:B---3--:R-:W-:Y:S04]  /*aa50*/  @P0 MOV R168, R44 ;  /* 0x0000002c00a80202 */ /* 0x008fe80000000f00 */
[C---:B------:R-:W-:Y:S01]  /*aa60*/  HMMA.16816.F32 R44, R152.reuse, R48, RZ ;  /* 0x00000030982c723c */ /* 0x040fe200000018ff */
[----:B------:R-:W-:Y:S07]  /*aa70*/  @P0 IMAD.WIDE.U32 R168, R140, 0x60, R168 ;  /* 0x000000608ca80825 */ /* 0x000fee00078e00a8 */
[----:B------:R-:W-:Y:S01]  /*aa80*/  HMMA.16816.F32 R48, R152, R50, RZ ;  /* 0x000000329830723c */ /* 0x000fe200000018ff */
[----:B------:R-:W-:Y:S03]  /*aa90*/  @P0 SHF.L.U32 R140, R168, 0x1, RZ ;  /* 0x00000001a88c0819 */ /* 0x000fe600000006ff */
[----:B------:R-:W-:Y:S01]  /*aaa0*/  @P0 IADD3 R142, R169, UR15, RZ ;  /* 0x0000000fa98e0c10 */ /* 0x000fe2000fffe0ff */
[----:B------:R-:W-:Y:S01]  /*aab0*/  @UP0 USHF.R.S32.HI UR15, URZ, 0x1f, UR26 ;  /* 0x0000001f3f0f0899 */ /* 0x000fe2000801141a */
[----:B------:R-:W-:Y:S02]  /*aac0*/  @P0 IADD3 R214, P6, R140, 0x80, RZ ;  /* 0x000000808cd60810 */ /* 0x000fe40007fde0ff */
[C---:B-----5:R-:W-:Y:S01]  /*aad0*/  HMMA.16816.F32 R4, R156.reuse, R160, R4 ;  /* 0x000000a09c04723c */ /* 0x060fe20000001804 */
[----:B------:R-:W-:Y:S04]  /*aae0*/  @UP0 UIMAD UR15, UR15, UR6, URZ ;  /* 0x000000060f0f02a4 */ /* 0x000fe8000f8e023f */
[----:B------:R-:W-:Y:S01]  /*aaf0*/  @P0 SHF.L.U64.HI R142, R168, 0x1, R142 ;  /* 0x00000001a88e0819 */ /* 0x000fe2000001028e */
[----:B------:R-:W-:Y:S01]  /*ab00*/  @UP0 UIMAD UR15, UR26, UR7, UR15 ;  /* 0x000000071a0f02a4 */ /* 0x000fe2000f8e020f */
[----:B------:R-:W-:Y:S01]  /*ab10*/  MOV R168, UR12 ;  /* 0x0000000c00a87c02 */ /* 0x000fe20008000f00 */
[C---:B------:R-:W-:Y:S01]  /*ab20*/  HMMA.16816.F32 R8, R156.reuse, R162, R8 ;  /* 0x000000a29c08723c */ /* 0x040fe20000001808 */
[----:B------:R-:W-:Y:S02]  /*ab30*/  UIADD3 UR26, UR12, 0x1, URZ ;  /* 0x000000010c1a7890 */ /* 0x000fe4000fffe03f */
[----:B------:R-:W-:Y:S01]  /*ab40*/  @UP0 UIADD3 UR15, UR31, UR15, URZ ;  /* 0x0000000f1f0f0290 */ /* 0x000fe2000fffe03f */
[----:B------:R-:W-:Y:S02]  /*ab50*/  @P0 IADD3 R214, P5, R214, c[0x0][0x1f8], RZ ;  /* 0x00007e00d6d60a10 */ /* 0x000fe40007fbe0ff */
[C---:B------:R-:W-:Y:S01]  /*ab60*/  @P0 IADD3 R212, P1, R140.reuse, 0x100, RZ ;  /* 0x000001008cd40810 */ /* 0x040fe20007f3e0ff */
[----:B------:R-:W-:Y:S01]  /*ab70*/  @UP0 UIMAD UR15, UR15, 0x60, URZ ;  /* 0x000000600f0f08a4 */ /* 0x000fe2000f8e023f */
[C---:B------:R-:W-:Y:S04]  /*ab80*/  HMMA.16816.F32 R12, R156.reuse, R164, R12 ;  /* 0x000000a49c0c723c */ /* 0x040fe8000000180c */
[----:B------:R-:W-:Y:S02]  /*ab90*/  @P0 IADD3.X R215, RZ, c[0x0][0x1fc], R142, P5, P6 ;  /* 0x00007f00ffd70a10 */ /* 0x000fe40002fec48e */
[----:B------:R-:W-:Y:S01]  /*aba0*/  @P0 IADD3 R160, P6, R140, c[0x0][0x1f8], RZ ;  /* 0x00007e008ca00a10 */ /* 0x000fe20007fde0ff */
[----:B----4-:R-:W-:Y:S01]  /*abb0*/  @P0 IMAD R140, R168, 0x9000, R170 ;  /* 0x00009000a88c0824 */ /* 0x010fe200078e02aa */
[C---:B------:R-:W-:Y:S01]  /*abc0*/  HMMA.16816.F32 R16, R156.reuse, R166, R16 ;  /* 0x000000a69c10723c */ /* 0x040fe20000001810 */
[----:B------:R-:W1:Y:S03]  /*abd0*/  LDSM.16.M88.4 R168, [R2+0x13100] ;  /* 0x0131000002a8783b */ /* 0x000e660000000200 */
[----:B------:R-:W-:Y:S02]  /*abe0*/  @P0 IADD3.X R161, R142, c[0x0][0x1fc], RZ, P6, !PT ;  /* 0x00007f008ea10a10 */ /* 0x000fe400037fe4ff */
[----:B------:R-:W-:Y:S03]  /*abf0*/  @P0 IADD3 R212, P5, R212, c[0x0][0x1f8], RZ ;  /* 0x00007e00d4d40a10 */ /* 0x000fe60007fbe0ff */
[----:B------:R-:W-:Y:S01]  /*ac00*/  @!PT LDS RZ, [RZ] ;  /* 0x00000000fffff984 */ /* 0x000fe20000000800 */
[----:B------:R-:W-:Y:S01]  /*ac10*/  @!PT LDS RZ, [RZ] ;  /* 0x00000000fffff984 */ /* 0x000fe20000000800 */
[----:B------:R-:W-:Y:S01]  /*ac20*/  @!PT LDS RZ, [RZ] ;  /* 0x00000000fffff984 */ /* 0x000fe20000000800 */
[----:B------:R2:W-:Y:S03]  /*ac30*/  @P0 LDGSTS.E.BYPASS.LTC128B.128 [R140+0x100], [R160.64], !P4 ;  /* 0x00100000a08c0fae */ /* 0x0005e6000e101d58 */
[----:B------:R-:W-:Y:S05]  /*ac40*/  @P0 IADD3.X R213, RZ, c[0x0][0x1fc], R142, P5, P1 ;  /* 0x00007f00ffd50a10 */ /* 0x000fea0002fe248e */
[----:B------:R3:W-:Y:S08]  /*ac50*/  @P0 LDGSTS.E.BYPASS.LTC128B.128 [R140+0x3100], [R214.64], !P3 ;  /* 0x03100000d68c0fae */ /* 0x0007f0000d901d58 */
[----:B------:R4:W-:Y:S01]  /*ac60*/  @P0 LDGSTS.E.BYPASS.LTC128B.128 [R140+0x6100], [R212.64], !P2 ;  /* 0x06100000d48c0fae */ /* 0x0009e2000d101d58 */
[----:B--2---:R-:W-:Y:S04]  /*ac70*/  @P0 IADD3 R160, P1, R160, UR11, RZ ;  /* 0x0000000ba0a00c10 */ /* 0x004fe8000ff3e0ff */
[----:B------:R-:W-:Y:S01]  /*ac80*/  @P0 IADD3.X R161, R161, UR10, RZ, P1, !PT ;  /* 0x0000000aa1a10c10 */ /* 0x000fe20008ffe4ff */
[C---:B-1----:R-:W-:Y:S03]  /*ac90*/  HMMA.16816.F32 R20, R156.reuse, R168, R20 ;  /* 0x000000a89c14723c */ /* 0x042fe60000001814 */
[C---:B------:R-:W-:Y:S01]  /*aca0*/  @P0 IADD3 R162, P6, R160.reuse, UR11, RZ ;  /* 0x0000000ba0a20c10 */ /* 0x040fe2000ffde0ff */
[----:B------:R1:W-:Y:S01]  /*acb0*/  @P0 LDGSTS.E.BYPASS.LTC128B.128 [R140+0x1100], [R160.64], !P4 ;  /* 0x01100000a08c0fae */ /* 0x0003e2000e101d58 */
[C---:B---3--:R-:W-:Y:S02]  /*acc0*/  @P0 IADD3 R214, P5, R160.reuse, UR21, RZ ;  /* 0x00000015a0d60c10 */ /* 0x048fe4000ffbe0ff */
[C---:B------:R-:W-:Y:S01]  /*acd0*/  @P0 IADD3.X R163, R161.reuse, UR10, RZ, P6, !PT ;  /* 0x0000000aa1a30c10 */ /* 0x040fe2000b7fe4ff */
[C---:B------:R-:W-:Y:S04]  /*ace0*/  HMMA.16816.F32 R24, R156.reuse, R170, R24 ;  /* 0x000000aa9c18723c */ /* 0x040fe80000001818 */
[----:B------:R1:W-:Y:S01]  /*acf0*/  @P0 LDGSTS.E.BYPASS.LTC128B.128 [R140+0x4100], [R160.64+0x80], !P3 ;  /* 0x04100080a08c0fae */ /* 0x0003e2000d901d58 */
[C---:B------:R-:W-:Y:S02]  /*ad00*/  @P0 IADD3.X R215, R161.reuse, UR20, RZ, P5, !PT ;  /* 0x00000014a1d70c10 */ /* 0x040fe4000affe4ff */
[----:B----4-:R-:W-:Y:S01]  /*ad10*/  @P0 IADD3 R212, P1, R160, UR23, RZ ;  /* 0x00000017a0d40c10 */ /* 0x010fe2000ff3e0ff */
[C---:B------:R-:W-:Y:S04]  /*ad20*/  HMMA.16816.F32 R28, R156.reuse, R172, R28 ;  /* 0x000000ac9c1c723c */ /* 0x040fe8000000181c */
[----:B------:R1:W-:Y:S01]  /*ad30*/  @P0 LDGSTS.E.BYPASS.LTC128B.128 [R140+0x7100], [R160.64+0x100], !P2 ;  /* 0x07100100a08c0fae */ /* 0x0003e2000d101d58 */
[----:B------:R-:W-:Y:S03]  /*ad40*/  @P0 IADD3.X R213, R161, UR22, RZ, P1, !PT ;  /* 0x00000016a1d50c10 */ /* 0x000fe60008ffe4ff */
[C---:B------:R-:W-:Y:S04]  /*ad50*/  HMMA.16816.F32 R32, R156.reuse, R174, R32 ;  /* 0x000000ae9c20723c */ /* 0x040fe80000001820 */
[----:B------:R1:W-:Y:S04]  /*ad60*/  @P0 LDGSTS.E.BYPASS.LTC128B.128 [R140+0x2100], [R162.64], !P4 ;  /* 0x02100000a28c0fae */ /* 0x0003e8000e101d58 */
[C---:B------:R-:W-:Y:S04]  /*ad70*/  HMMA.16816.F32 R36, R156.reuse, R176, R36 ;  /* 0x000000b09c24723c */ /* 0x040fe80000001824 */
[----:B------:R2:W-:Y:S04]  /*ad80*/  @P0 LDGSTS.E.BYPASS.LTC128B.128 [R140+0x5100], [R214.64], !P3 ;  /* 0x05100000d68c0fae */ /* 0x0005e8000d901d58 */
[C---:B------:R-:W-:Y:S04]  /*ad90*/  HMMA.16816.F32 R40, R156.reuse, R178, R40 ;  /* 0x000000b29c28723c */ /* 0x040fe80000001828 */
[----:B------:R2:W-:Y:S01]  /*ada0*/  @P0 LDGSTS.E.BYPASS.LTC128B.128 [R140+0x8100], [R212.64], !P2 ;  /* 0x08100000d48c0fae */ /* 0x0005e2000d101d58 */
[----:B------:R-:W-:Y:S01]  /*adb0*/  PLOP3.LUT P0, PT, PT, PT, UP0, 0x80, 0x0 ;  /* 0x000000000000781c */ /* 0x000fe20003f0f008 */
[----:B------:R-:W-:Y:S02]  /*adc0*/  UISETP.GE.AND UP0, UPT, UR12, 0x1, UPT ;  /* 0x000000010c00788c */ /* 0x000fe4000bf06270 */
[C---:B------:R-:W-:Y:S02]  /*add0*/  HMMA.16816.F32 R44, R156.reuse, R180, R44 ;  /* 0x000000b49c2c723c */ /* 0x040fe4000000182c */
[----:B------:R-:W-:Y:S02]  /*ade0*/  USEL UR12, UR26, URZ, !UP0 ;  /* 0x0000003f1a0c7287 */ /* 0x000fe4000c000000 */
[----:B------:R-:W-:Y:S01]  /*adf0*/  LDSM.16.M88.4 R164, [R3+0x12900] ;  /* 0x0129000003a4783b */ /* 0x000fe20000000200 */
[----:B------:R-:W-:Y:S03]  /*ae00*/  UISETP.GE.AND UP0, UPT, UR5, 0x1, UPT ;  /* 0x000000010500788c */ /* 0x000fe6000bf06270 */
[----:B------:R-:W-:Y:S04]  /*ae10*/  HMMA.16816.F32 R48, R156, R182, R48 ;  /* 0x000000b69c30723c */ /* 0x000fe80000001830 */
[----:B-1----:R-:W1:Y:S08]  /*ae20*/  LDSM.16.M88.4 R160, [R3+0x12100] ;  /* 0x0121000003a0783b */ /* 0x002e700000000200 */
[----:B------:R-:W3:Y:S01]  /*ae30*/  LDSM.16.M88.4 R168, [R3+0x13100] ;  /* 0x0131000003a8783b */ /* 0x000ee20000000200 */
[----:B--2---:R-:W-:Y:S04]  /*ae40*/  IADD3 R140, R238, UR4, R237 ;  /* 0x00000004ee8c7c10 */ /* 0x004fe8000fffe0ed */
[----:B------:R-:W-:Y:S03]  /*ae50*/  IADD3 R140, R239, R140, RZ ;  /* 0x0000008cef8c7210 */ /* 0x000fe60007ffe0ff */
[----:B------:R-:W0:Y:S08]  /*ae60*/  LDGDEPBAR ;  /* 0x00000000000079af */ /* 0x000e300000000000 */
[----:B------:R-:W2:Y:S08]  /*ae70*/  LDSM.16.M88.4 R172, [R3+0x13900] ;  /* 0x0139000003ac783b */ /* 0x000eb00000000200 */
[----:B------:R-:W4:Y:S01]  /*ae80*/  LDSM.16.M88.4 R176, [R3+0x14100] ;  /* 0x0141000003b0783b */ /* 0x000f220000000200 */
[C---:B-1----:R-:W-:Y:S07]  /*ae90*/  HMMA.16816.F32 R4, R184.reuse, R160, R4 ;  /* 0x000000a0b804723c */ /* 0x042fee0000001804 */
[----:B------:R-:W1:Y:S01]  /*aea0*/  LDSM.16.M88.4 R180, [R3+0x14900] ;  /* 0x0149000003b4783b */ /* 0x000e620000000200 */
[C---:B------:R-:W-:Y:S07]  /*aeb0*/  HMMA.16816.F32 R8, R184.reuse, R162, R8 ;  /* 0x000000a2b808723c */ /* 0x040fee0000001808 */
[----:B------:R-:W5:Y:S01]  /*aec0*/  LDSM.16.M88.4 R212, [R232+0x12100] ;  /* 0x01210000e8d4783b */ /* 0x000f620000000200 */
[C---:B------:R-:W-:Y:S07]  /*aed0*/  HMMA.16816.F32 R12, R184.reuse, R164, R12 ;  /* 0x000000a4b80c723c */ /* 0x040fee000000180c */
[----:B------:R-:W1:Y:S01]  /*aee0*/  LDSM.16.M88.4 R160, [R232+0x12900] ;  /* 0x01290000e8a0783b */ /* 0x000e620000000200 */
[C---:B------:R-:W-:Y:S07]  /*aef0*/  HMMA.16816.F32 R16, R184.reuse, R166, R16 ;  /* 0x000000a6b810723c */ /* 0x040fee0000001810 */
[----:B------:R-:W1:Y:S01]  /*af00*/  LDSM.16.M88.4 R164, [R232+0x13100] ;  /* 0x01310000e8a4783b */ /* 0x000e620000000200 */
[C---:B---3--:R-:W-:Y:S07]  /*af10*/  HMMA.16816.F32 R20, R184.reuse, R168, R20 ;  /* 0x000000a8b814723c */ /* 0x048fee0000001814 */
[----:B------:R-:W-:Y:S01]  /*af20*/  LDSM.16.M88.4 R224, [R237+UR4+0x17900] ;  /* 0x01790004ede0783b */ /* 0x000fe20008000200 */
[C---:B------:R-:W-:Y:S07]  /*af30*/  HMMA.16816.F32 R24, R184.reuse, R170, R24 ;  /* 0x000000aab818723c */ /* 0x040fee0000001818 */
[----:B------:R-:W3:Y:S01]  /*af40*/  LDSM.16.M88.4 R168, [R232+0x13900] ;  /* 0x01390000e8a8783b */ /* 0x000ee20000000200 */
[C---:B--2---:R-:W-:Y:S08]  /*af50*/  HMMA.16816.F32 R28, R184.reuse, R172, R28 ;  /* 0x000000acb81c723c */ /* 0x044ff0000000181c */
[C---:B------:R-:W-:Y:S01]  /*af60*/  HMMA.16816.F32 R32, R184.reuse, R174, R32 ;  /* 0x000000aeb820723c */ /* 0x040fe20000001820 */
[----:B------:R-:W2:Y:S07]  /*af70*/  LDSM.16.M88.4 R172, [R232+0x14100] ;  /* 0x01410000e8ac783b */ /* 0x000eae0000000200 */
[C---:B----4-:R-:W-:Y:S08]  /*af80*/  HMMA.16816.F32 R36, R184.reuse, R176, R36 ;  /* 0x000000b0b824723c */ /* 0x050ff00000001824 */
[C---:B------:R-:W-:Y:S01]  /*af90*/  HMMA.16816.F32 R40, R184.reuse, R178, R40 ;  /* 0x000000b2b828723c */ /* 0x040fe20000001828 */
[----:B------:R-:W4:Y:S07]  /*afa0*/  LDSM.16.M88.4 R176, [R232+0x14900] ;  /* 0x01490000e8b0783b */ /* 0x000f2e0000000200 */
[C---:B-1----:R-:W-:Y:S08]  /*afb0*/  HMMA.16816.F32 R44, R184.reuse, R180, R44 ;  /* 0x000000b4b82c723c */ /* 0x042ff0000000182c */
[----:B------:R-:W-:Y:S01]  /*afc0*/  HMMA.16816.F32 R48, R184, R182, R48 ;  /* 0x000000b6b830723c */ /* 0x000fe20000001830 */
[----:B------:R-:W1:Y:S07]  /*afd0*/  LDSM.16.M88.4 R180, [R237+UR4+0x15100] ;  /* 0x01510004edb4783b */ /* 0x000e6e0008000200 */
[C---:B-----5:R-:W-:Y:S08]  /*afe0*/  HMMA.16816.F32 R4, R188.reuse, R212, R4 ;  /* 0x000000d4bc04723c */ /* 0x060ff00000001804 */
[C---:B------:R-:W-:Y:S01]  /*aff0*/  HMMA.16816.F32 R8, R188.reuse, R214, R8 ;  /* 0x000000d6bc08723c */ /* 0x040fe20000001808 */
[----:B------:R-:W5:Y:S07]  /*b000*/  LDSM.16.M88.4 R212, [R237+UR4+0x15900] ;  /* 0x01590004edd4783b */ /* 0x000f6e0008000200 */
[C---:B------:R-:W-:Y:S08]  /*b010*/  HMMA.16816.F32 R12, R188.reuse, R160, R12 ;  /* 0x000000a0bc0c723c */ /* 0x040ff0000000180c */
[C---:B------:R-:W-:Y:S01]  /*b020*/  HMMA.16816.F32 R16, R188.reuse, R162, R16 ;  /* 0x000000a2bc10723c */ /* 0x040fe20000001810 */
[----:B------:R-:W1:Y:S07]  /*b030*/  LDSM.16.M88.4 R160, [R237+UR4+0x16100] ;  /* 0x01610004eda0783b */ /* 0x000e6e0008000200 */
[C---:B------:R-:W-:Y:S08]  /*b040*/  HMMA.16816.F32 R20, R188.reuse, R164, R20 ;  /* 0x000000a4bc14723c */ /* 0x040ff00000001814 */
[C---:B------:R-:W-:Y:S01]  /*b050*/  HMMA.16816.F32 R24, R188.reuse, R166, R24 ;  /* 0x000000a6bc18723c */ /* 0x040fe20000001818 */
[----:B------:R-:W1:Y:S07]  /*b060*/  LDSM.16.M88.4 R164, [R237+UR4+0x16900] ;  /* 0x01690004eda4783b */ /* 0x000e6e0008000200 */
[C---:B---3--:R-:W-:Y:S08]  /*b070*/  HMMA.16816.F32 R28, R188.reuse, R168, R28 ;  /* 0x000000a8bc1c723c */ /* 0x048ff0000000181c */
[C---:B------:R-:W-:Y:S01]  /*b080*/  HMMA.16816.F32 R32, R188.reuse, R170, R32 ;  /* 0x000000aabc20723c */ /* 0x040fe20000001820 */
[----:B------:R-:W3:Y:S07]  /*b090*/  LDSM.16.M88.4 R168, [R237+UR4+0x17100] ;  /* 0x01710004eda8783b */ /* 0x000eee0008000200 */
[C---:B--2---:R-:W-:Y:S08]  /*b0a0*/  HMMA.16816.F32 R36, R188.reuse, R172, R36 ;  /* 0x000000acbc24723c */ /* 0x044ff00000001824 */
[C---:B------:R-:W-:Y:S01]  /*b0b0*/  HMMA.16816.F32 R40, R188.reuse, R174, R40 ;  /* 0x000000aebc28723c */ /* 0x040fe20000001828 */
[----:B------:R-:W-:Y:S07]  /*b0c0*/  LDSM.16.M88.4 R172, [R2+0x16900] ;  /* 0x0169000002ac783b */ /* 0x000fee0000000200 */
[C---:B----4-:R-:W-:Y:S08]  /*b0d0*/  HMMA.16816.F32 R44, R188.reuse, R176, R44 ;  /* 0x000000b0bc2c723c */ /* 0x050ff0000000182c */
[----:B------:R-:W-:Y:S01]  /*b0e0*/  HMMA.16816.F32 R48, R188, R178, R48 ;  /* 0x000000b2bc30723c */ /* 0x000fe20000001830 */
[----:B------:R-:W-:Y:S07]  /*b0f0*/  LDSM.16.M88.4 R176, [R2+0x17100] ;  /* 0x0171000002b0783b */ /* 0x000fee0000000200 */
        /* <DEDUP_REMOVED lines=8> */
[----:B------:R-:W1:Y:S07]  /*b180*/  LDSM.16.M88.4 R160, [R2+0x15100] ;  /* 0x0151000002a0783b */ /* 0x000e6e0000000200 */
[C---:B------:R-:W-:Y:S08]  /*b190*/  HMMA.16816.F32 R28, R192.reuse, R164, R28 ;  /* 0x000000a4c01c723c */ /* 0x040ff0000000181c */
        /* <DEDUP_REMOVED lines=22> */
[----:B------:R-:W5:Y:S07]  /*b300*/  LDSM.16.M88.4 R176, [R3+0x17900] ;  /* 0x0179000003b0783b */ /* 0x000f6e0000000200 */
        /* <DEDUP_REMOVED lines=19> */
[C---:B-----5:R-:W-:Y:S08]  /*b440*/  HMMA.16816.F32 R44, R200.reuse, R176, R44 ;  /* 0x000000b0c82c723c */ /* 0x060ff0000000182c */
[----:B------:R-:W-:Y:S01]  /*b450*/  HMMA.16816.F32 R48, R200, R178, R48 ;  /* 0x000000b2c830723c */ /* 0x000fe20000001830 */
[----:B------:R-:W-:Y:S07]  /*b460*/  LDSM.16.M88.4 R176, [R237+UR4+0x19100] ;  /* 0x01910004edb0783b */ /* 0x000fee0008000200 */
[C---:B-1----:R-:W-:Y:S08]  /*b470*/  HMMA.16816.F32 R4, R204.reuse, R160, R4 ;  /* 0x000000a0cc04723c */ /* 0x042ff00000001804 */
[C---:B------:R-:W-:Y:S01]  /*b480*/  HMMA.16816.F32 R8, R204.reuse, R162, R8 ;  /* 0x000000a2cc08723c */ /* 0x040fe20000001808 */
[----:B------:R-:W1:Y:S07]  /*b490*/  LDSM.16.M88.4 R160, [R237+UR4+0x18900] ;  /* 0x01890004eda0783b */ /* 0x000e6e0008000200 */
        /* <DEDUP_REMOVED lines=62> */
[C---:B-----5:R-:W-:Y:S08]  /*b880*/  HMMA.16816.F32 R44, R220.reuse, R176, R44 ;  /* 0x000000b0dc2c723c */ /* 0x060ff0000000182c */
        /* <DEDUP_REMOVED lines=27> */
[C---:B------:R-:W-:Y:S01]  /*ba40*/  HMMA.16816.F32 R40, R228.reuse, R166, R40 ;  /* 0x000000a6e428723c */ /* 0x040fe20000001828 */
[----:B------:R-:W-:Y:S03]  /*ba50*/  LDSM.16.MT88.4 R172, [R143+UR4+0x3900] ;  /* 0x003900048fac783b */ /* 0x000fe60008004200 */
        /* <DEDUP_REMOVED lines=46> */
[----:B------:R-:W-:Y:S01]  /*bd40*/  FADD.FTZ R0, -R140, R0 ;  /* 0x000000008c007221 */ /* 0x000fe20000010100 */
        /* <DEDUP_REMOVED lines=30> */
[C---:B------:R-:W-:Y:S01]  /*bf30*/  FMUL.FTZ R104, R2.reuse, R104 ;  /* 0x0000006802687220 */ /* 0x040fe20000410000 */
[----:B------:R-:W-:Y:S01]  /*bf40*/  LDSM.16.MT88.4 R168, [R141+0x900] ;  /* 0x000900008da8783b */ /* 0x000fe20000004200 */
[C---:B------:R-:W-:Y:S02]  /*bf50*/  FMUL.FTZ R105, R2.reuse, R105 ;  /* 0x0000006902697220 */ /* 0x040fe40000410000 */
[----:B------:R-:W2:Y:S01]  /*bf60*/  MUFU.EX2 R0, R0 ;  /* 0x0000000000007308 */ /* 0x000ea20000000800 */
[C---:B------:R-:W-:Y:S02]  /*bf70*/  FMUL.FTZ R108, R2.reuse, R108 ;  /* 0x0000006c026c7220 */ /* 0x040fe40000410000 */
[C---:B------:R-:W-:Y:S02]  /*bf80*/  FMUL.FTZ R109, R2.reuse, R109 ;  /* 0x0000006d026d7220 */ /* 0x040fe40000410000 */
[C---:B-----5:R-:W-:Y:S02]  /*bf90*/  FMUL.FTZ R9, R2.reuse, R149 ;  /* 0x0000009502097220 */ /* 0x060fe40000410000 */
        /* <DEDUP_REMOVED lines=17> */
[C---:B---3--:R-:W-:Y:S02]  /*c0b0*/  FMUL.FTZ R11, R0.reuse, R151 ;  /* 0x00000097000b7220 */ /* 0x048fe40000410000 */
[----:B------:R-:W3:Y:S01]  /*c0c0*/  LDSM.16.MT88.4 R148, [R236+UR4+0x100] ;  /* 0x00010004ec94783b */ /* 0x000ee20008004200 */
[C---:B------:R-:W-:Y:S02]  /*c0d0*/  FMUL.FTZ R110, R0.reuse, R110 ;  /* 0x0000006e006e7220 */ /* 0x040fe40000410000 */
[----:B------:R5:W-:Y:S01]  /*c0e0*/  MUFU.EX2 R235, R6 ;  /* 0x0000000600eb7308 */ /* 0x000be20000000800 */
[C---:B------:R-:W-:Y:S02]  /*c0f0*/  FMUL.FTZ R111, R0.reuse, R111 ;  /* 0x0000006f006f7220 */ /* 0x040fe40000410000 */
[----:B------:R-:W-:Y:S02]  /*c100*/  FMUL.FTZ R114, R0, R114 ;  /* 0x0000007200727220 */ /* 0x000fe40000410000 */
[----:B----4-:R-:W-:Y:S02]  /*c110*/  FMUL.FTZ R4, R2, R144 ;  /* 0x0000009002047220 */ /* 0x010fe40000410000 */
[C---:B------:R-:W-:Y:S02]  /*c120*/  FMUL.FTZ R115, R0.reuse, R115 ;  /* 0x0000007300737220 */ /* 0x040fe40000410000 */
[C---:B------:R-:W-:Y:S01]  /*c130*/  FMUL.FTZ R118, R0.reuse, R118 ;  /* 0x0000007600767220 */ /* 0x040fe20000410000 */
[----:B------:R-:W4:Y:S01]  /*c140*/  MUFU.EX2 R234, R7 ;  /* 0x0000000700ea7308 */ /* 0x000f220000000800 */
[C---:B------:R-:W-:Y:S02]  /*c150*/  FMUL.FTZ R119, R0.reuse, R119 ;  /* 0x0000007700777220 */ /* 0x040fe40000410000 */
[----:B------:R-:W-:Y:S01]  /*c160*/  FMUL.FTZ R122, R0, R122 ;  /* 0x0000007a007a7220 */ /* 0x000fe20000410000 */
[----:B--2---:R-:W-:Y:S01]  /*c170*/  F2FP.PACK_AB R144, R242, R243 ;  /* 0x000000f3f290723e */ /* 0x004fe200000000ff */
[----:B------:R-:W-:Y:S02]  /*c180*/  FMUL.FTZ R5, R2, R145 ;  /* 0x0000009102057220 */ /* 0x000fe40000410000 */
[C---:B------:R-:W-:Y:S02]  /*c190*/  FMUL.FTZ R123, R0.reuse, R123 ;  /* 0x0000007b007b7220 */ /* 0x040fe40000410000 */
[C---:B------:R-:W-:Y:S01]  /*c1a0*/  FMUL.FTZ R126, R0.reuse, R126 ;  /* 0x0000007e007e7220 */ /* 0x040fe20000410000 */
[----:B------:R-:W-:Y:S01]  /*c1b0*/  MUFU.EX2 R227, R16 ;  /* 0x0000001000e37308 */ /* 0x000fe20000000800 */
[----:B------:R-:W-:Y:S02]  /*c1c0*/  FMUL.FTZ R127, R0, R127 ;  /* 0x0000007f007f7220 */ /* 0x000fe40000410000 */
[----:B------:R-:W-:Y:S02]  /*c1d0*/  FMUL.FTZ R129, R2, R129 ;  /* 0x0000008102817220 */ /* 0x000fe40000410000 */
[----:B-----5:R-:W-:Y:S01]  /*c1e0*/  FMUL.FTZ R6, R0, R146 ;  /* 0x0000009200067220 */ /* 0x020fe20000410000 */
[----:B------:R-:W-:Y:S01]  /*c1f0*/  F2FP.PACK_AB R146, R246, R244 ;  /* 0x000000f4f692723e */ /* 0x000fe200000000ff */
[C---:B------:R-:W-:Y:S02]  /*c200*/  FMUL.FTZ R130, R0.reuse, R130 ;  /* 0x0000008200827220 */ /* 0x040fe40000410000 */
[----:B------:R-:W-:Y:S01]  /*c210*/  FMUL.FTZ R131, R0, R131 ;  /* 0x0000008300837220 */ /* 0x000fe20000410000 */
[----:B------:R-:W-:Y:S01]  /*c220*/  MUFU.EX2 R226, R17 ;  /* 0x0000001100e27308 */ /* 0x000fe20000000800 */
[C---:B------:R-:W-:Y:S02]  /*c230*/  FMUL.FTZ R132, R2.reuse, R132 ;  /* 0x0000008402847220 */ /* 0x040fe40000410000 */
[----:B------:R-:W-:Y:S01]  /*c240*/  FMUL.FTZ R133, R2, R133 ;  /* 0x0000008502857220 */ /* 0x000fe20000410000 */
[----:B----4-:R-:W-:Y:S01]  /*c250*/  F2FP.PACK_AB R145, R234, R235 ;  /* 0x000000ebea91723e */ /* 0x010fe200000000ff */
[----:B------:R-:W-:Y:S01]  /*c260*/  FMUL.FTZ R7, R0, R147 ;  /* 0x0000009300077220 */ /* 0x000fe20000410000 */
[----:B------:R-:W-:Y:S01]  /*c270*/  F2FP.PACK_AB R147, R245, R241 ;  /* 0x000000f1f593723e */ /* 0x000fe200000000ff */
[--C-:B------:R-:W-:Y:S02]  /*c280*/  FFMA.FTZ R20, R20, c[0x0][0x2d0], -R180.reuse ;  /* 0x0000b40014147a23 */ /* 0x100fe400000108b4 */
[--C-:B------:R-:W-:Y:S01]  /*c290*/  FFMA.FTZ R21, R21, c[0x0][0x2d0], -R180.reuse ;  /* 0x0000b40015157a23 */ /* 0x100fe200000108b4 */
[----:B------:R-:W-:Y:S01]  /*c2a0*/  MUFU.EX2 R215, R18 ;  /* 0x0000001200d77308 */ /* 0x000fe20000000800 */
[--C-:B------:R-:W-:Y:S02]  /*c2b0*/  FFMA.FTZ R22, R22, c[0x0][0x2d0], -R181.reuse ;  /* 0x0000b40016167a23 */ /* 0x100fe400000108b5 */
[C---:B------:R-:W-:Y:S05]  /*c2c0*/  HMMA.16816.F32 R4, R144.reuse, R160, R4 ;  /* 0x000000a09004723c */ /* 0x040fea0000001804 */
[--C-:B------:R-:W-:Y:S02]  /*c2d0*/  FFMA.FTZ R23, R23, c[0x0][0x2d0], -R181.reuse ;  /* 0x0000b40017177a23 */ /* 0x100fe400000108b5 */
[----:B------:R2:W-:Y:S01]  /*c2e0*/  MUFU.EX2 R214, R19 ;  /* 0x0000001300d67308 */ /* 0x0005e20000000800 */
[C---:B------:R-:W-:Y:S01]  /*c2f0*/  HMMA.16816.F32 R8, R144.reuse, R162, R8 ;  /* 0x000000a29008723c */ /* 0x040fe20000001808 */
[----:B------:R-:W4:Y:S03]  /*c300*/  LDSM.16.MT88.4 R160, [R141+0x100] ;  /* 0x000100008da0783b */ /* 0x000f260000004200 */
[--C-:B------:R-:W-:Y:S02]  /*c310*/  FFMA.FTZ R24, R24, c[0x0][0x2d0], -R180.reuse ;  /* 0x0000b40018187a23 */ /* 0x100fe400000108b4 */
[--C-:B------:R-:W-:Y:S02]  /*c320*/  FFMA.FTZ R25, R25, c[0x0][0x2d0], -R180.reuse ;  /* 0x0000b40019197a23 */ /* 0x100fe400000108b4 */
[C---:B-1----:R-:W-:Y:S01]  /*c330*/  HMMA.16816.F32 R100, R144.reuse, R164, R100 ;  /* 0x000000a49064723c */ /* 0x042fe20000001864 */
[----:B------:R-:W-:Y:S03]  /*c340*/  MUFU.EX2 R182, R20 ;  /* 0x0000001400b67308 */ /* 0x000fe60000000800 */
[--C-:B------:R-:W-:Y:S02]  /*c350*/  FFMA.FTZ R26, R26, c[0x0][0x2d0], -R181.reuse ;  /* 0x0000b4001a1a7a23 */ /* 0x100fe400000108b5 */
[--C-:B------:R-:W-:Y:S02]  /*c360*/  FFMA.FTZ R27, R27, c[0x0][0x2d0], -R181.reuse ;  /* 0x0000b4001b1b7a23 */ /* 0x100fe400000108b5 */
[C---:B------:R-:W-:Y:S01]  /*c370*/  HMMA.16816.F32 R104, R144.reuse, R166, R104 ;  /* 0x000000a69068723c */ /* 0x040fe20000001868 */
[----:B------:R-:W1:Y:S02]  /*c380*/  LDSM.16.MT88.4 R164, [R143+UR4+0x3100] ;  /* 0x003100048fa4783b */ /* 0x000e640008004200 */
[----:B------:R-:W-:Y:S01]  /*c390*/  MUFU.EX2 R213, R21 ;  /* 0x0000001500d57308 */ /* 0x000fe20000000800 */
[--C-:B------:R-:W-:Y:S02]  /*c3a0*/  FFMA.FTZ R28, R28, c[0x0][0x2d0], -R180.reuse ;  /* 0x0000b4001c1c7a23 */ /* 0x100fe400000108b4 */
[--C-:B------:R-:W-:Y:S02]  /*c3b0*/  FFMA.FTZ R29, R29, c[0x0][0x2d0], -R180.reuse ;  /* 0x0000b4001d1d7a23 */ /* 0x100fe400000108b4 */
[C---:B---3--:R-:W-:Y:S01]  /*c3c0*/  HMMA.16816.F32 R108, R144.reuse, R148, R108 ;  /* 0x00000094906c723c */ /* 0x048fe2000000186c */
[----:B--2---:R-:W-:Y:S03]  /*c3d0*/  LDSM.16.MT88.4 R16, [R142+0x900] ;  /* 0x000900008e10783b */ /* 0x004fe60000004200 */
[--C-:B------:R-:W-:Y:S01]  /*c3e0*/  FFMA.FTZ R30, R30, c[0x0][0x2d0], -R181.reuse ;  /* 0x0000b4001e1e7a23 */ /* 0x100fe200000108b5 */
[----:B------:R-:W-:Y:S01]  /*c3f0*/  MUFU.EX2 R212, R24 ;  /* 0x0000001800d47308 */ /* 0x000fe20000000800 */
[--C-:B------:R-:W-:Y:S02]  /*c400*/  FFMA.FTZ R31, R31, c[0x0][0x2d0], -R181.reuse ;  /* 0x0000b4001f1f7a23 */ /* 0x100fe400000108b5 */
[C---:B------:R-:W-:Y:S01]  /*c410*/  HMMA.16816.F32 R112, R144.reuse, R150, R112 ;  /* 0x000000969070723c */ /* 0x040fe20000001870 */
[----:B------:R-:W2:Y:S03]  /*c420*/  LDSM.16.MT88.4 R148, [R142+0x3100] ;  /* 0x003100008e94783b */ /* 0x000ea60000004200 */
[--C-:B------:R-:W-:Y:S02]  /*c430*/  FFMA.FTZ R32, R32, c[0x0][0x2d0], -R180.reuse ;  /* 0x0000b40020207a23 */ /* 0x100fe400000108b4 */
[--C-:B------:R-:W-:Y:S01]  /*c440*/  FFMA.FTZ R33, R33, c[0x0][0x2d0], -R180.reuse ;  /* 0x0000b40021217a23 */ /* 0x100fe200000108b4 */
[----:B------:R-:W-:Y:S01]  /*c450*/  MUFU.EX2 R183, R25 ;  /* 0x0000001900b77308 */ /* 0x000fe20000000800 */
[--C-:B------:R-:W-:Y:S01]  /*c460*/  FFMA.FTZ R34, R34, c[0x0][0x2d0], -R181.reuse ;  /* 0x0000b40022227a23 */ /* 0x100fe200000108b5 */
[C---:B----4-:R-:W-:Y:S03]  /*c470*/  HMMA.16816.F32 R116, R144.reuse, R160, R116 ;  /* 0x000000a09074723c */ /* 0x050fe60000001874 */
[--C-:B------:R-:W-:Y:S02]  /*c480*/  FFMA.FTZ R35, R35, c[0x0][0x2d0], -R181.reuse ;  /* 0x0000b40023237a23 */ /* 0x100fe400000108b5 */
[--C-:B------:R-:W-:Y:S02]  /*c490*/  FFMA.FTZ R36, R36, c[0x0][0x2d0], -R180.reuse ;  /* 0x0000b40024247a23 */ /* 0x100fe400000108b4 */
[--C-:B------:R-:W-:Y:S01]  /*c4a0*/  FFMA.FTZ R37, R37, c[0x0][0x2d0], -R180.reuse ;  /* 0x0000b40025257a23 */ /* 0x100fe200000108b4 */
        /* <DEDUP_REMOVED lines=9> */
[C---:B------:R-:W-:Y:S02]  /*c540*/  FMUL.FTZ R134, R0.reuse, R134 ;  /* 0x0000008600867220 */ /* 0x040fe40000410000 */
[----:B------:R-:W-:Y:S02]  /*c550*/  FMUL.FTZ R135, R0, R135 ;  /* 0x0000008700877220 */ /* 0x000fe40000410000 */
[--C-:B------:R-:W-:Y:S04]  /*c560*/  FFMA.FTZ R42, R42, c[0x0][0x2d0], -R181.reuse ;  /* 0x0000b4002a2a7a23 */ /* 0x100fe800000108b5 */
[--C-:B------:R-:W-:Y:S01]  /*c570*/  FFMA.FTZ R43, R43, c[0x0][0x2d0], -R181.reuse ;  /* 0x0000b4002b2b7a23 */ /* 0x100fe200000108b5 */
[C---:B--2---:R-:W-:Y:S03]  /*c580*/  HMMA.16816.F32 R132, R144.reuse, R148, R132 ;  /* 0x000000949084723c */ /* 0x044fe60000001884 */
[C---:B------:R-:W-:Y:S02]  /*c590*/  FMUL.FTZ R136, R2.reuse, R136 ;  /* 0x0000008802887220 */ /* 0x040fe40000410000 */
[----:B------:R-:W-:Y:S02]  /*c5a0*/  FMUL.FTZ R137, R2, R137 ;  /* 0x0000008902897220 */ /* 0x000fe40000410000 */
[C---:B------:R-:W-:Y:S02]  /*c5b0*/  FMUL.FTZ R138, R0.reuse, R138 ;  /* 0x0000008a008a7220 */ /* 0x040fe40000410000 */
[----:B------:R-:W-:Y:S03]  /*c5c0*/  FMUL.FTZ R139, R0, R139 ;  /* 0x0000008b008b7220 */ /* 0x000fe60000410000 */
[C---:B------:R-:W-:Y:S02]  /*c5d0*/  FMUL.FTZ R52, R2.reuse, R52 ;  /* 0x0000003402347220 */ /* 0x040fe40000410000 */
[----:B------:R-:W-:Y:S02]  /*c5e0*/  FMUL.FTZ R53, R2, R53 ;  /* 0x0000003502357220 */ /* 0x000fe40000410000 */
[C---:B------:R-:W-:Y:S01]  /*c5f0*/  HMMA.16816.F32 R136, R144.reuse, R150, R136 ;  /* 0x000000969088723c */ /* 0x040fe20000001888 */
[----:B------:R-:W2:Y:S02]  /*c600*/  LDSM.16.MT88.4 R148, [R143+UR4+0x6100] ;  /* 0x006100048f94783b */ /* 0x000ea40008004200 */
[C---:B------:R-:W-:Y:S02]  /*c610*/  FMUL.FTZ R54, R0.reuse, R54 ;  /* 0x0000003600367220 */ /* 0x040fe40000410000 */
[----:B------:R-:W-:Y:S02]  /*c620*/  FMUL.FTZ R55, R0, R55 ;  /* 0x0000003700377220 */ /* 0x000fe40000410000 */
[C---:B------:R-:W-:Y:S02]  /*c630*/  FMUL.FTZ R56, R2.reuse, R56 ;  /* 0x0000003802387220 */ /* 0x040fe40000410000 */
[----:B------:R-:W-:Y:S03]  /*c640*/  FMUL.FTZ R57, R2, R57 ;  /* 0x0000003902397220 */ /* 0x000fe60000410000 */
[C---:B---3--:R-:W-:Y:S03]  /*c650*/  HMMA.16816.F32 R52, R144.reuse, R160, R52 ;  /* 0x000000a09034723c */ /* 0x048fe60000001834 */
[C---:B------:R-:W-:Y:S02]  /*c660*/  FMUL.FTZ R58, R0.reuse, R58 ;  /* 0x0000003a003a7220 */ /* 0x040fe40000410000 */
[----:B------:R-:W-:Y:S02]  /*c670*/  FMUL.FTZ R59, R0, R59 ;  /* 0x0000003b003b7220 */ /* 0x000fe40000410000 */
[C---:B------:R-:W-:Y:S02]  /*c680*/  FMUL.FTZ R60, R2.reuse, R60 ;  /* 0x0000003c023c7220 */ /* 0x040fe40000410000 */
[----:B------:R-:W-:Y:S03]  /*c690*/  FMUL.FTZ R61, R2, R61 ;  /* 0x0000003d023d7220 */ /* 0x000fe60000410000 */
[C---:B------:R-:W-:Y:S01]  /*c6a0*/  HMMA.16816.F32 R56, R144.reuse, R162, R56 ;  /* 0x000000a29038723c */ /* 0x040fe20000001838 */
[----:B------:R-:W3:Y:S02]  /*c6b0*/  LDSM.16.MT88.4 R160, [R142+0x6100] ;  /* 0x006100008ea0783b */ /* 0x000ee40000004200 */
        /* <DEDUP_REMOVED lines=10> */
[----:B------:R-:W1:Y:S02]  /*c760*/  LDSM.16.MT88.4 R164, [R236+UR4+0x6100] ;  /* 0x00610004eca4783b */ /* 0x000e640008004200 */
[C---:B------:R-:W-:Y:S02]  /*c770*/  FMUL.FTZ R70, R0.reuse, R70 ;  /* 0x0000004600467220 */ /* 0x040fe40000410000 */
[----:B------:R-:W-:Y:S02]  /*c780*/  FMUL.FTZ R71, R0, R71 ;  /* 0x0000004700477220 */ /* 0x000fe40000410000 */
[C---:B------:R-:W-:Y:S02]  /*c790*/  FMUL.FTZ R72, R2.reuse, R72 ;  /* 0x0000004802487220 */ /* 0x040fe40000410000 */
[----:B------:R-:W-:Y:S03]  /*c7a0*/  FMUL.FTZ R73, R2, R73 ;  /* 0x0000004902497220 */ /* 0x000fe60000410000 */
[C---:B--2---:R-:W-:Y:S03]  /*c7b0*/  HMMA.16816.F32 R68, R144.reuse, R148, R68 ;  /* 0x000000949044723c */ /* 0x044fe60000001844 */
[C---:B------:R-:W-:Y:S02]  /*c7c0*/  FMUL.FTZ R74, R0.reuse, R74 ;  /* 0x0000004a004a7220 */ /* 0x040fe40000410000 */
[----:B------:R-:W-:Y:S02]  /*c7d0*/  FMUL.FTZ R75, R0, R75 ;  /* 0x0000004b004b7220 */ /* 0x000fe40000410000 */
[C---:B------:R-:W-:Y:S02]  /*c7e0*/  FMUL.FTZ R76, R2.reuse, R76 ;  /* 0x0000004c024c7220 */ /* 0x040fe40000410000 */
[----:B------:R-:W-:Y:S03]  /*c7f0*/  FMUL.FTZ R77, R2, R77 ;  /* 0x0000004d024d7220 */ /* 0x000fe60000410000 */
[C---:B------:R-:W-:Y:S01]  /*c800*/  HMMA.16816.F32 R72, R144.reuse, R150, R72 ;  /* 0x000000969048723c */ /* 0x040fe20000001848 */
[----:B------:R-:W2:Y:S02]  /*c810*/  LDSM.16.MT88.4 R148, [R141+0x6100] ;  /* 0x006100008d94783b */ /* 0x000ea40000004200 */
        /* <DEDUP_REMOVED lines=15> */
[----:B------:R-:W-:Y:S01]  /*c910*/  MUFU.EX2 R233, R12 ;  /* 0x0000000c00e97308 */ /* 0x000fe20000000800 */
[C---:B-1----:R-:W-:Y:S03]  /*c920*/  HMMA.16816.F32 R84, R144.reuse, R164, R84 ;  /* 0x000000a49054723c */ /* 0x042fe60000001854 */
[--C-:B------:R-:W-:Y:S02]  /*c930*/  FFMA.FTZ R14, R14, c[0x0][0x2d0], -R181.reuse ;  /* 0x0000b4000e0e7a23 */ /* 0x100fe400000108b5 */
[--C-:B------:R-:W-:Y:S02]  /*c940*/  FFMA.FTZ R15, R15, c[0x0][0x2d0], -R181.reuse ;  /* 0x0000b4000f0f7a23 */ /* 0x100fe400000108b5 */
[C---:B------:R-:W-:Y:S02]  /*c950*/  FMUL.FTZ R88, R2.reuse, R88 ;  /* 0x0000005802587220 */ /* 0x040fe40000410000 */
[----:B------:R-:W1:Y:S03]  /*c960*/  MUFU.EX2 R232, R13 ;  /* 0x0000000d00e87308 */ /* 0x000e660000000800 */
        /* <DEDUP_REMOVED lines=8> */
[----:B------:R-:W5:Y:S02]  /*c9f0*/  LDSM.16.MT88.4 R164, [R236+UR4+0x900] ;  /* 0x00090004eca4783b */ /* 0x000f640008004200 */
[----:B------:R-:W-:Y:S02]  /*ca00*/  FMUL.FTZ R95, R0, R95 ;  /* 0x0000005f005f7220 */ /* 0x000fe40000410000 */
[C---:B------:R-:W-:Y:S01]  /*ca10*/  FMUL.FTZ R96, R2.reuse, R96 ;  /* 0x0000006002607220 */ /* 0x040fe20000410000 */
[----:B------:R-:W3:Y:S01]  /*ca20*/  MUFU.EX2 R224, R15 ;  /* 0x0000000f00e07308 */ /* 0x000ee20000000800 */
[----:B------:R-:W-:Y:S02]  /*ca30*/  FMUL.FTZ R97, R2, R97 ;  /* 0x0000006102617220 */ /* 0x000fe40000410000 */
[C---:B------:R-:W-:Y:S01]  /*ca40*/  FMUL.FTZ R98, R0.reuse, R98 ;  /* 0x0000006200627220 */ /* 0x040fe20000410000 */
[C---:B--2---:R-:W-:Y:S03]  /*ca50*/  HMMA.16816.F32 R92, R144.reuse, R148, R92 ;  /* 0x00000094905c723c */ /* 0x044fe6000000185c */
[----:B------:R-:W-:Y:S01]  /*ca60*/  FMUL.FTZ R99, R0, R99 ;  /* 0x0000006300637220 */ /* 0x000fe20000410000 */
[----:B-1----:R-:W-:Y:S01]  /*ca70*/  F2FP.PACK_AB R12, R232, R233 ;  /* 0x000000e9e80c723e */ /* 0x002fe200000000ff */
[--C-:B------:R-:W-:Y:S02]  /*ca80*/  FFMA.FTZ R49, R49, c[0x0][0x2d0], -R180.reuse ;  /* 0x0000b40031317a23 */ /* 0x100fe400000108b4 */
[--C-:B------:R-:W-:Y:S02]  /*ca90*/  FFMA.FTZ R51, R51, c[0x0][0x2d0], -R181.reuse ;  /* 0x0000b40033337a23 */ /* 0x100fe400000108b5 */
[--C-:B------:R-:W-:Y:S01]  /*caa0*/  FFMA.FTZ R44, R44, c[0x0][0x2d0], -R180.reuse ;  /* 0x0000b4002c2c7a23 */ /* 0x100fe200000108b4 */
[----:B------:R-:W-:Y:S01]  /*cab0*/  HMMA.16816.F32 R96, R144, R150, R96 ;  /* 0x000000969060723c */ /* 0x000fe20000001860 */
[----:B------:R-:W1:Y:S01]  /*cac0*/  LDSM.16.MT88.4 R144, [R236+UR4+0x3900] ;  /* 0x00390004ec90783b */ /* 0x000e620008004200 */
[----:B------:R-:W-:Y:S01]  /*cad0*/  MUFU.EX2 R49, R49 ;  /* 0x0000003100317308 */ /* 0x000fe20000000800 */
[----:B----4-:R-:W-:Y:S01]  /*cae0*/  F2FP.PACK_AB R14, R226, R227 ;  /* 0x000000e3e20e723e */ /* 0x010fe200000000ff */
[--C-:B------:R-:W-:Y:S02]  /*caf0*/  FFMA.FTZ R45, R45, c[0x0][0x2d0], -R180.reuse ;  /* 0x0000b4002d2d7a23 */ /* 0x100fe400000108b4 */
[--C-:B------:R-:W-:Y:S02]  /*cb00*/  FFMA.FTZ R46, R46, c[0x0][0x2d0], -R181.reuse ;  /* 0x0000b4002e2e7a23 */ /* 0x100fe400000108b5 */
[--C-:B------:R-:W-:Y:S01]  /*cb10*/  FFMA.FTZ R47, R47, c[0x0][0x2d0], -R181.reuse ;  /* 0x0000b4002f2f7a23 */ /* 0x100fe200000108b5 */
[----:B------:R-:W2:Y:S03]  /*cb20*/  LDSM.16.MT88.4 R148, [R141+0x3900] ;  /* 0x003900008d94783b */ /* 0x000ea60000004200 */
[----:B---3--:R-:W-:Y:S01]  /*cb30*/  F2FP.PACK_AB R13, R224, R225 ;  /* 0x000000e1e00d723e */ /* 0x008fe200000000ff */
[----:B------:R-:W-:Y:S01]  /*cb40*/  MUFU.EX2 R51, R51 ;  /* 0x0000003300337308 */ /* 0x000fe20000000800 */
[----:B------:R-:W-:Y:S01]  /*cb50*/  F2FP.PACK_AB R15, R214, R215 ;  /* 0x000000d7d60f723e */ /* 0x000fe200000000ff */
[----:B------:R-:W-:Y:S02]  /*cb60*/  FFMA.FTZ R48, R48, c[0x0][0x2d0], -R180 ;  /* 0x0000b40030307a23 */ /* 0x000fe400000108b4 */
[----:B------:R-:W-:Y:S02]  /*cb70*/  FFMA.FTZ R50, R50, c[0x0][0x2d0], -R181 ;  /* 0x0000b40032327a23 */ /* 0x000fe400000108b5 */
[----:B------:R-:W-:Y:S02]  /*cb80*/  FFMA.FTZ R2, R2, R252, R243 ;  /* 0x000000fc02027223 */ /* 0x000fe400000100f3 */
[C---:B------:R-:W-:Y:S02]  /*cb90*/  HMMA.16816.F32 R4, R12.reuse, R160, R4 ;  /* 0x000000a00c04723c */ /* 0x040fe40000001804 */
[----:B------:R-:W-:Y:S03]  /*cba0*/  MUFU.EX2 R44, R44 ;  /* 0x0000002c002c7308 */ /* 0x000fe60000000800 */
[----:B------:R-:W-:Y:S02]  /*cbb0*/  FADD.FTZ R2, R242, R2 ;  /* 0x00000002f2027221 */ /* 0x000fe40000010000 */
[----:B------:R-:W-:Y:S01]  /*cbc0*/  FFMA.FTZ R0, R0, R247, R235 ;  /* 0x000000f700007223 */ /* 0x000fe200000100eb */
[C---:B------:R-:W-:Y:S01]  /*cbd0*/  HMMA.16816.F32 R8, R12.reuse, R162, R8 ;  /* 0x000000a20c08723c */ /* 0x040fe20000001808 */
[----:B------:R-:W-:Y:S03]  /*cbe0*/  LDSM.16.MT88.4 R160, [R142+0x6900] ;  /* 0x006900008ea0783b */ /* 0x000fe60000004200 */
[----:B------:R-:W-:Y:S04]  /*cbf0*/  MUFU.EX2 R45, R45 ;  /* 0x0000002d002d7308 */ /* 0x000fe80000000800 */
[C---:B------:R-:W-:Y:S06]  /*cc00*/  HMMA.16816.F32 R100, R12.reuse, R16, R100 ;  /* 0x000000100c64723c */ /* 0x040fec0000001864 */
[----:B------:R-:W-:Y:S02]  /*cc10*/  MUFU.EX2 R46, R46 ;  /* 0x0000002e002e7308 */ /* 0x000fe40000000800 */
[C---:B------:R-:W-:Y:S01]  /*cc20*/  HMMA.16816.F32 R104, R12.reuse, R18, R104 ;  /* 0x000000120c68723c */ /* 0x040fe20000001868 */
[----:B------:R-:W3:Y:S07]  /*cc30*/  LDSM.16.MT88.4 R16, [R143+UR4+0x6900] ;  /* 0x006900048f10783b */ /* 0x000eee0008004200 */
[C---:B-----5:R-:W-:Y:S01]  /*cc40*/  HMMA.16816.F32 R108, R12.reuse, R164, R108 ;  /* 0x000000a40c6c723c */ /* 0x060fe2000000186c */
[----:B------:R-:W-:Y:S07]  /*cc50*/  MUFU.EX2 R47, R47 ;  /* 0x0000002f002f7308 */ /* 0x000fee0000000800 */
[C---:B------:R-:W-:Y:S01]  /*cc60*/  HMMA.16816.F32 R112, R12.reuse, R166, R112 ;  /* 0x000000a60c70723c */ /* 0x040fe20000001870 */
[----:B------:R-:W-:Y:S02]  /*cc70*/  LDSM.16.MT88.4 R164, [R143+UR4+0x4100] ;  /* 0x004100048fa4783b */ /* 0x000fe40008004200 */
[----:B------:R-:W-:Y:S05]  /*cc80*/  MUFU.EX2 R48, R48 ;  /* 0x0000003000307308 */ /* 0x000fea0000000800 */
[C---:B------:R-:W-:Y:S05]  /*cc90*/  HMMA.16816.F32 R116, R12.reuse, R168, R116 ;  /* 0x000000a80c74723c */ /* 0x040fea0000001874 */
[----:B------:R-:W-:Y:S03]  /*cca0*/  MUFU.EX2 R169, R34 ;  /* 0x0000002200a97308 */ /* 0x000fe60000000800 */
[C---:B------:R-:W-:Y:S07]  /*ccb0*/  HMMA.16816.F32 R120, R12.reuse, R170, R120 ;  /* 0x000000aa0c78723c */ /* 0x040fee0000001878 */
[----:B------:R-:W-:Y:S01]  /*ccc0*/  MUFU.EX2 R171, R32 ;  /* 0x0000002000ab7308 */ /* 0x000fe20000000800 */
[C---:B------:R-:W-:Y:S08]  /*ccd0*/  HMMA.16816.F32 R124, R12.reuse, R172, R124 ;  /* 0x000000ac0c7c723c */ /* 0x040ff0000000187c */
[C---:B------:R-:W-:Y:S01]  /*cce0*/  HMMA.16816.F32 R128, R12.reuse, R174, R128 ;  /* 0x000000ae0c80723c */ /* 0x040fe20000001880 */
[----:B------:R-:W-:Y:S07]  /*ccf0*/  MUFU.EX2 R175, R28 ;  /* 0x0000001c00af7308 */ /* 0x000fee0000000800 */
[C---:B------:R-:W-:Y:S03]  /*cd00*/  HMMA.16816.F32 R132, R12.reuse, R176, R132 ;  /* 0x000000b00c84723c */ /* 0x040fe60000001884 */
[----:B------:R-:W-:Y:S05]  /*cd10*/  MUFU.EX2 R177, R22 ;  /* 0x0000001600b17308 */ /* 0x000fea0000000800 */
[C---:B------:R-:W-:Y:S05]  /*cd20*/  HMMA.16816.F32 R136, R12.reuse, R178, R136 ;  /* 0x000000b20c88723c */ /* 0x040fea0000001888 */
[----:B------:R4:W5:Y:S03]  /*cd30*/  MUFU.EX2 R179, R23 ;  /* 0x0000001700b37308 */ /* 0x0009660000000800 */
[C---:B-1----:R-:W-:Y:S07]  /*cd40*/  HMMA.16816.F32 R52, R12.reuse, R144, R52 ;  /* 0x000000900c34723c */ /* 0x042fee0000001834 */
[----:B------:R-:W-:Y:S01]  /*cd50*/  MUFU.EX2 R178, R26 ;  /* 0x0000001a00b27308 */ /* 0x000fe20000000800 */
[C---:B------:R-:W-:Y:S01]  /*cd60*/  HMMA.16816.F32 R56, R12.reuse, R146, R56 ;  /* 0x000000920c38723c */ /* 0x040fe20000001838 */
[----:B------:R-:W1:Y:S07]  /*cd70*/  LDSM.16.MT88.4 R144, [R236+UR4+0x6900] ;  /* 0x00690004ec90783b */ /* 0x000e6e0008004200 */
[C---:B--2---:R-:W-:Y:S01]  /*cd80*/  HMMA.16816.F32 R60, R12.reuse, R148, R60 ;  /* 0x000000940c3c723c */ /* 0x044fe2000000183c */
[----:B------:R2:W1:Y:S01]  /*cd90*/  MUFU.EX2 R176, R27 ;  /* 0x0000001b00b07308 */ /* 0x0004620000000800 */
[----:B----4-:R-:W-:Y:S06]  /*cda0*/  LDSM.16.MT88.4 R20, [R143+UR4+0x1100] ;  /* 0x001100048f14783b */ /* 0x010fec0008004200 */
[C---:B------:R-:W-:Y:S03]  /*cdb0*/  HMMA.16816.F32 R64, R12.reuse, R150, R64 ;  /* 0x000000960c40723c */ /* 0x040fe60000001840 */
[----:B------:R-:W4:Y:S01]  /*cdc0*/  MUFU.EX2 R174, R29 ;  /* 0x0000001d00ae7308 */ /* 0x000f220000000800 */
[----:B------:R-:W-:Y:S04]  /*cdd0*/  LDSM.16.MT88.4 R148, [R142+0x1100] ;  /* 0x001100008e94783b */ /* 0x000fe80000004200 */
[C---:B---3--:R-:W-:Y:S05]  /*cde0*/  HMMA.16816.F32 R68, R12.reuse, R16, R68 ;  /* 0x000000100c44723c */ /* 0x048fea0000001844 */
[----:B------:R-:W-:Y:S03]  /*cdf0*/  MUFU.EX2 R173, R30 ;  /* 0x0000001e00ad7308 */ /* 0x000fe60000000800 */
[C---:B------:R-:W-:Y:S01]  /*ce00*/  HMMA.16816.F32 R72, R12.reuse, R18, R72 ;  /* 0x000000120c48723c */ /* 0x040fe20000001848 */
[----:B------:R-:W3:Y:S06]  /*ce10*/  LDSM.16.MT88.4 R16, [R141+0x6900] ;  /* 0x006900008d10783b */ /* 0x000eec0000004200 */
[----:B------:R4:W3:Y:S01]  /*ce20*/  MUFU.EX2 R172, R31 ;  /* 0x0000001f00ac7308 */ /* 0x0008e20000000800 */
[C---:B------:R-:W-:Y:S01]  /*ce30*/  HMMA.16816.F32 R76, R12.reuse, R160, R76 ;  /* 0x000000a00c4c723c */ /* 0x040fe2000000184c */
[----:B--2---:R-:W2:Y:S07]  /*ce40*/  LDSM.16.MT88.4 R24, [R236+UR4+0x1100] ;  /* 0x00110004ec18783b */ /* 0x004eae0008004200 */
[C---:B------:R-:W-:Y:S01]  /*ce50*/  HMMA.16816.F32 R80, R12.reuse, R162, R80 ;  /* 0x000000a20c50723c */ /* 0x040fe20000001850 */
[----:B------:R-:W2:Y:S01]  /*ce60*/  LDSM.16.MT88.4 R160, [R141+0x1100] ;  /* 0x001100008da0783b */ /* 0x000ea20000004200 */
[----:B------:R-:W2:Y:S06]  /*ce70*/  MUFU.EX2 R170, R33 ;  /* 0x0000002100aa7308 */ /* 0x000eac0000000800 */
[C---:B-1----:R-:W-:Y:S04]  /*ce80*/  HMMA.16816.F32 R84, R12.reuse, R144, R84 ;  /* 0x000000900c54723c */ /* 0x042fe80000001854 */
[----:B------:R1:W1:Y:S01]  /*ce90*/  MUFU.EX2 R168, R35 ;  /* 0x0000002300a87308 */ /* 0x0002620000000800 */
[----:B----4-:R-:W-:Y:S03]  /*cea0*/  LDSM.16.MT88.4 R28, [R142+0x1900] ;  /* 0x001900008e1c783b */ /* 0x010fe60000004200 */
[C---:B------:R-:W-:Y:S06]  /*ceb0*/  HMMA.16816.F32 R88, R12.reuse, R146, R88 ;  /* 0x000000920c58723c */ /* 0x040fec0000001858 */
[----:B------:R-:W-:Y:S01]  /*cec0*/  MUFU.EX2 R50, R50 ;  /* 0x0000003200327308 */ /* 0x000fe20000000800 */
[----:B------:R-:W4:Y:S01]  /*ced0*/  LDSM.16.MT88.4 R144, [R142+0x4100] ;  /* 0x004100008e90783b */ /* 0x000f220000004200 */
[C---:B---3--:R-:W-:Y:S08]  /*cee0*/  HMMA.16816.F32 R92, R12.reuse, R16, R92 ;  /* 0x000000100c5c723c */ /* 0x048ff0000000185c */
[----:B------:R-:W-:Y:S01]  /*cef0*/  HMMA.16816.F32 R96, R12, R18, R96 ;  /* 0x000000120c60723c */ /* 0x000fe20000001860 */
[----:B------:R-:W3:Y:S06]  /*cf00*/  LDSM.16.MT88.4 R16, [R236+UR4+0x4100] ;  /* 0x00410004ec10783b */ /* 0x000eec0008004200 */
[----:B------:R-:W-:Y:S02]  /*cf10*/  F2FP.PACK_AB R12, R213, R182 ;  /* 0x000000b6d50c723e */ /* 0x000fe400000000ff */
[----:B------:R-:W-:Y:S01]  /*cf20*/  F2FP.PACK_AB R14, R183, R212 ;  /* 0x000000d4b70e723e */ /* 0x000fe200000000ff */
[----:B-1----:R-:W-:Y:S02]  /*cf30*/  LDSM.16.MT88.4 R32, [R141+0x1900] ;  /* 0x001900008d20783b */ /* 0x002fe40000004200 */
[----:B-----5:R-:W-:Y:S02]  /*cf40*/  F2FP.PACK_AB R13, R179, R177 ;  /* 0x000000b1b30d723e */ /* 0x020fe400000000ff */
[----:B------:R-:W-:Y:S07]  /*cf50*/  F2FP.PACK_AB R15, R176, R178 ;  /* 0x000000b2b00f723e */ /* 0x000fee00000000ff */
[C---:B------:R-:W-:Y:S08]  /*cf60*/  HMMA.16816.F32 R4, R12.reuse, R20, R4 ;  /* 0x000000140c04723c */ /* 0x040ff00000001804 */
[C---:B------:R-:W-:Y:S01]  /*cf70*/  HMMA.16816.F32 R8, R12.reuse, R22, R8 ;  /* 0x000000160c08723c */ /* 0x040fe20000001808 */
[----:B------:R-:W1:Y:S07]  /*cf80*/  LDSM.16.MT88.4 R20, [R141+0x4100] ;  /* 0x004100008d14783b */ /* 0x000e6e0000004200 */
[C---:B------:R-:W-:Y:S08]  /*cf90*/  HMMA.16816.F32 R100, R12.reuse, R148, R100 ;  /* 0x000000940c64723c */ /* 0x040ff00000001864 */
[C---:B------:R-:W-:Y:S01]  /*cfa0*/  HMMA.16816.F32 R104, R12.reuse, R150, R104 ;  /* 0x000000960c68723c */ /* 0x040fe20000001868 */
[----:B------:R-:W-:Y:S07]  /*cfb0*/  LDSM.16.MT88.4 R148, [R236+UR4+0x1900] ;  /* 0x00190004ec94783b */ /* 0x000fee0008004200 */
[C---:B--2---:R-:W-:Y:S08]  /*cfc0*/  HMMA.16816.F32 R108, R12.reuse, R24, R108 ;  /* 0x000000180c6c723c */ /* 0x044ff0000000186c */
[C---:B------:R-:W-:Y:S01]  /*cfd0*/  HMMA.16816.F32 R112, R12.reuse, R26, R112 ;  /* 0x0000001a0c70723c */ /* 0x040fe20000001870 */
[----:B------:R-:W2:Y:S07]  /*cfe0*/  LDSM.16.MT88.4 R24, [R143+UR4+0x7100] ;  /* 0x007100048f18783b */ /* 0x000eae0008004200 */
[C---:B------:R-:W-:Y:S01]  /*cff0*/  HMMA.16816.F32 R116, R12.reuse, R160, R116 ;  /* 0x000000a00c74723c */ /* 0x040fe20000001874 */
[----:B------:R-:W-:Y:S07]  /*d000*/  MUFU.EX2 R161, R42 ;  /* 0x0000002a00a17308 */ /* 0x000fee0000000800 */
[C---:B------:R-:W-:Y:S03]  /*d010*/  HMMA.16816.F32 R120, R12.reuse, R162, R120 ;  /* 0x000000a20c78723c */ /* 0x040fe60000001878 */
[----:B------:R-:W-:Y:S05]  /*d020*/  MUFU.EX2 R163, R40 ;  /* 0x0000002800a37308 */ /* 0x000fea0000000800 */
[C---:B------:R-:W-:Y:S05]  /*d030*/  HMMA.16816.F32 R124, R12.reuse, R164, R124 ;  /* 0x000000a40c7c723c */ /* 0x040fea000000187c */
[----:B------:R-:W-:Y:S03]  /*d040*/  MUFU.EX2 R165, R38 ;  /* 0x0000002600a57308 */ /* 0x000fe60000000800 */
[C---:B------:R-:W-:Y:S07]  /*d050*/  HMMA.16816.F32 R128, R12.reuse, R166, R128 ;  /* 0x000000a60c80723c */ /* 0x040fee0000001880 */
[----:B------:R-:W-:Y:S01]  /*d060*/  MUFU.EX2 R167, R36 ;  /* 0x0000002400a77308 */ /* 0x000fe20000000800 */
[C---:B----4-:R-:W-:Y:S08]  /*d070*/  HMMA.16816.F32 R132, R12.reuse, R144, R132 ;  /* 0x000000900c84723c */ /* 0x050ff00000001884 */
[C---:B------:R-:W-:Y:S01]  /*d080*/  HMMA.16816.F32 R136, R12.reuse, R146, R136 ;  /* 0x000000920c88723c */ /* 0x040fe20000001888 */
[----:B------:R-:W4:Y:S01]  /*d090*/  LDSM.16.MT88.4 R144, [R142+0x7100] ;  /* 0x007100008e90783b */ /* 0x000f220000004200 */
[----:B------:R-:W5:Y:S06]  /*d0a0*/  MUFU.EX2 R166, R37 ;  /* 0x0000002500a67308 */ /* 0x000f6c0000000800 */
[C---:B---3--:R-:W-:Y:S04]  /*d0b0*/  HMMA.16816.F32 R52, R12.reuse, R16, R52 ;  /* 0x000000100c34723c */ /* 0x048fe80000001834 */
[----:B------:R3:W2:Y:S04]  /*d0c0*/  MUFU.EX2 R164, R39 ;  /* 0x0000002700a47308 */ /* 0x0006a80000000800 */
[C---:B------:R-:W-:Y:S01]  /*d0d0*/  HMMA.16816.F32 R56, R12.reuse, R18, R56 ;  /* 0x000000120c38723c */ /* 0x040fe20000001838 */
[----:B------:R-:W5:Y:S05]  /*d0e0*/  LDSM.16.MT88.4 R16, [R236+UR4+0x7100] ;  /* 0x00710004ec10783b */ /* 0x000f6a0008004200 */
[----:B------:R-:W4:Y:S02]  /*d0f0*/  MUFU.EX2 R162, R41 ;  /* 0x0000002900a27308 */ /* 0x000f240000000800 */
[C---:B-1----:R-:W-:Y:S08]  /*d100*/  HMMA.16816.F32 R60, R12.reuse, R20, R60 ;  /* 0x000000140c3c723c */ /* 0x042ff0000000183c */
[C---:B------:R-:W-:Y:S01]  /*d110*/  HMMA.16816.F32 R64, R12.reuse, R22, R64 ;  /* 0x000000160c40723c */ /* 0x040fe20000001840 */
[----:B------:R-:W1:Y:S01]  /*d120*/  LDSM.16.MT88.4 R20, [R141+0x7100] ;  /* 0x007100008d14783b */ /* 0x000e620000004200 */
[----:B------:R5:W1:Y:S06]  /*d130*/  MUFU.EX2 R160, R43 ;  /* 0x0000002b00a07308 */ /* 0x000a6c0000000800 */
[C---:B--2---:R-:W-:Y:S01]  /*d140*/  HMMA.16816.F32 R68, R12.reuse, R24, R68 ;  /* 0x000000180c44723c */ /* 0x044fe20000001844 */
[----:B---3--:R-:W-:Y:S07]  /*d150*/  LDSM.16.MT88.4 R36, [R141+0x2100] ;  /* 0x002100008d24783b */ /* 0x008fee0000004200 */
[C---:B------:R-:W-:Y:S01]  /*d160*/  HMMA.16816.F32 R72, R12.reuse, R26, R72 ;  /* 0x0000001a0c48723c */ /* 0x040fe20000001848 */
[----:B------:R-:W2:Y:S07]  /*d170*/  LDSM.16.MT88.4 R24, [R143+UR4+0x1900] ;  /* 0x001900048f18783b */ /* 0x000eae0008004200 */
[C---:B----4-:R-:W-:Y:S01]  /*d180*/  HMMA.16816.F32 R76, R12.reuse, R144, R76 ;  /* 0x000000900c4c723c */ /* 0x050fe2000000184c */
[----:B-----5:R-:W-:Y:S07]  /*d190*/  LDSM.16.MT88.4 R40, [R142+0x5100] ;  /* 0x005100008e28783b */ /* 0x020fee0000004200 */
[C---:B------:R-:W-:Y:S08]  /*d1a0*/  HMMA.16816.F32 R80, R12.reuse, R146, R80 ;  /* 0x000000920c50723c */ /* 0x040ff00000001850 */
[C---:B------:R-:W-:Y:S08]  /*d1b0*/  HMMA.16816.F32 R84, R12.reuse, R16, R84 ;  /* 0x000000100c54723c */ /* 0x040ff00000001854 */
[C---:B------:R-:W-:Y:S01]  /*d1c0*/  HMMA.16816.F32 R88, R12.reuse, R18, R88 ;  /* 0x000000120c58723c */ /* 0x040fe20000001858 */
[----:B------:R-:W3:Y:S07]  /*d1d0*/  LDSM.16.MT88.4 R16, [R143+UR4+0x4900] ;  /* 0x004900048f10783b */ /* 0x000eee0008004200 */
        /* <DEDUP_REMOVED lines=18> */
[----:B------:R-:W-:Y:S07]  /*d300*/  LDSM.16.MT88.4 R32, [R236+UR4+0x2100] ;  /* 0x00210004ec20783b */ /* 0x000fee0008004200 */
[C---:B---3--:R-:W-:Y:S08]  /*d310*/  HMMA.16816.F32 R124, R12.reuse, R16, R124 ;  /* 0x000000100c7c723c */ /* 0x048ff0000000187c */
[C---:B------:R-:W-:Y:S01]  /*d320*/  HMMA.16816.F32 R128, R12.reuse, R18, R128 ;  /* 0x000000120c80723c */ /* 0x040fe20000001880 */
[----:B------:R-:W3:Y:S07]  /*d330*/  LDSM.16.MT88.4 R16, [R143+UR4+0x7900] ;  /* 0x007900048f10783b */ /* 0x000eee0008004200 */
[C---:B-1----:R-:W-:Y:S08]  /*d340*/  HMMA.16816.F32 R132, R12.reuse, R20, R132 ;  /* 0x000000140c84723c */ /* 0x042ff00000001884 */
[C---:B------:R-:W-:Y:S01]  /*d350*/  HMMA.16816.F32 R136, R12.reuse, R22, R136 ;  /* 0x000000160c88723c */ /* 0x040fe20000001888 */
[----:B------:R-:W1:Y:S07]  /*d360*/  LDSM.16.MT88.4 R20, [R142+0x7900] ;  /* 0x007900008e14783b */ /* 0x000e6e0000004200 */
[C---:B--2---:R-:W-:Y:S08]  /*d370*/  HMMA.16816.F32 R52, R12.reuse, R24, R52 ;  /* 0x000000180c34723c */ /* 0x044ff00000001834 */
[C---:B------:R-:W-:Y:S01]  /*d380*/  HMMA.16816.F32 R56, R12.reuse, R26, R56 ;  /* 0x0000001a0c38723c */ /* 0x040fe20000001838 */
[----:B------:R-:W2:Y:S07]  /*d390*/  LDSM.16.MT88.4 R24, [R236+UR4+0x7900] ;  /* 0x00790004ec18783b */ /* 0x000eae0008004200 */
[C---:B----4-:R-:W-:Y:S08]  /*d3a0*/  HMMA.16816.F32 R60, R12.reuse, R28, R60 ;  /* 0x0000001c0c3c723c */ /* 0x050ff0000000183c */
[C---:B------:R-:W-:Y:S01]  /*d3b0*/  HMMA.16816.F32 R64, R12.reuse, R30, R64 ;  /* 0x0000001e0c40723c */ /* 0x040fe20000001840 */
[----:B------:R-:W4:Y:S07]  /*d3c0*/  LDSM.16.MT88.4 R28, [R141+0x7900] ;  /* 0x007900008d1c783b */ /* 0x000f2e0000004200 */
        /* <DEDUP_REMOVED lines=10> */
[----:B------:R-:W-:Y:S01]  /*d470*/  HMMA.16816.F32 R96, R12, R30, R96 ;  /* 0x0000001e0c60723c */ /* 0x000fe20000001860 */
[----:B------:R-:W4:Y:S06]  /*d480*/  LDSM.16.MT88.4 R28, [R236+UR4+0x5100] ;  /* 0x00510004ec1c783b */ /* 0x000f2c0008004200 */
[----:B------:R-:W-:Y:S02]  /*d490*/  F2FP.PACK_AB R12, R166, R167 ;  /* 0x000000a7a60c723e */ /* 0x000fe400000000ff */
[----:B------:R-:W-:Y:S03]  /*d4a0*/  F2FP.PACK_AB R13, R164, R165 ;  /* 0x000000a5a40d723e */ /* 0x000fe600000000ff */
[----:B------:R-:W-:Y:S02]  /*d4b0*/  F2FP.PACK_AB R14, R162, R163 ;  /* 0x000000a3a20e723e */ /* 0x000fe400000000ff */
[----:B------:R-:W-:Y:S07]  /*d4c0*/  F2FP.PACK_AB R15, R160, R161 ;  /* 0x000000a1a00f723e */ /* 0x000fee00000000ff */
[C---:B---3--:R-:W-:Y:S08]  /*d4d0*/  HMMA.16816.F32 R4, R12.reuse, R16, R4 ;  /* 0x000000100c04723c */ /* 0x048ff00000001804 */
        /* <DEDUP_REMOVED lines=15> */
[C---:B------:R-:W-:Y:S08]  /*d5d0*/  HMMA.16816.F32 R136, R12.reuse, R42, R136 ;  /* 0x0000002a0c88723c */ /* 0x040ff00000001888 */
[C---:B----4-:R-:W-:Y:S08]  /*d5e0*/  HMMA.16816.F32 R52, R12.reuse, R28, R52 ;  /* 0x0000001c0c34723c */ /* 0x050ff00000001834 */
[C---:B------:R-:W-:Y:S01]  /*d5f0*/  HMMA.16816.F32 R56, R12.reuse, R30, R56 ;  /* 0x0000001e0c38723c */ /* 0x040fe20000001838 */
[----:B------:R-:W4:Y:S07]  /*d600*/  LDSM.16.MT88.4 R28, [R236+UR4+0x8100] ;  /* 0x00810004ec1c783b */ /* 0x000f2e0008004200 */
        /* <DEDUP_REMOVED lines=13> */
[----:B------:R-:W-:Y:S01]  /*d6e0*/  HMMA.16816.F32 R96, R12, R18, R96 ;  /* 0x000000120c60723c */ /* 0x000fe20000001860 */
[----:B------:R-:W3:Y:S06]  /*d6f0*/  LDSM.16.MT88.4 R16, [R236+UR4+0x5900] ;  /* 0x00590004ec10783b */ /* 0x000eec0008004200 */
[----:B------:R-:W-:Y:S02]  /*d700*/  F2FP.PACK_AB R12, R45, R44 ;  /* 0x0000002c2d0c723e */ /* 0x000fe400000000ff */
[----:B------:R-:W-:Y:S03]  /*d710*/  F2FP.PACK_AB R13, R47, R46 ;  /* 0x0000002e2f0d723e */ /* 0x000fe600000000ff */
[----:B------:R-:W-:Y:S02]  /*d720*/  F2FP.PACK_AB R14, R49, R48 ;  /* 0x00000030310e723e */ /* 0x000fe400000000ff */
[----:B------:R-:W-:Y:S07]  /*d730*/  F2FP.PACK_AB R15, R51, R50 ;  /* 0x00000032330f723e */ /* 0x000fee00000000ff */
[C---:B------:R-:W-:Y:S01]  /*d740*/  HMMA.16816.F32 R144, R12.reuse, R148, R4 ;  /* 0x000000940c90723c */ /* 0x040fe20000001804 */
[----:B------:R-:W5:Y:S07]  /*d750*/  LDSM.16.MT88.4 R4, [R141+0x5900] ;  /* 0x005900008d04783b */ /* 0x000f6e0000004200 */
[C---:B------:R-:W-:Y:S01]  /*d760*/  HMMA.16816.F32 R148, R12.reuse, R150, R8 ;  /* 0x000000960c94723c */ /* 0x040fe20000001808 */
[----:B------:R-:W3:Y:S07]  /*d770*/  LDSM.16.MT88.4 R8, [R143+UR4+0x8900] ;  /* 0x008900048f08783b */ /* 0x000eee0008004200 */
[C---:B-1----:R-:W-:Y:S07]  /*d780*/  HMMA.16816.F32 R100, R12.reuse, R20, R100 ;  /* 0x000000140c64723c */ /* 0x042fee0000001864 */
[----:B------:R-:W-:Y:S01]  /*d790*/  @P0 MOV R20, R248 ;  /* 0x000000f800140202 */ /* 0x000fe20000000f00 */
[C---:B------:R-:W-:Y:S04]  /*d7a0*/  HMMA.16816.F32 R104, R12.reuse, R22, R104 ;  /* 0x000000160c68723c */ /* 0x040fe80000001868 */
[----:B------:R-:W-:Y:S03]  /*d7b0*/  @P0 MOV R21, R251 ;  /* 0x000000fb00150202 */ /* 0x000fe60000000f00 */
[----:B------:R-:W-:Y:S01]  /*d7c0*/  FADD.FTZ R22, R234, R0 ;  /* 0x00000000ea167221 */ /* 0x000fe20000010000 */
[C---:B--2---:R-:W-:Y:S01]  /*d7d0*/  HMMA.16816.F32 R108, R12.reuse, R24, R108 ;  /* 0x000000180c6c723c */ /* 0x044fe2000000186c */
[----:B------:R-:W2:Y:S03]  /*d7e0*/  LDL R25, [R1+0x3c] ;  /* 0x00003c0001197983 */ /* 0x000ea60000100800 */
        /* <DEDUP_REMOVED lines=11> */
[----:B------:R-:W-:Y:S04]  /*d8a0*/  FADD.FTZ R0, R215, R0 ;  /* 0x00000000d7007221 */ /* 0x000fe80000010000 */
[C---:B------:R-:W-:Y:S04]  /*d8b0*/  HMMA.16816.F32 R128, R12.reuse, R38, R128 ;  /* 0x000000260c80723c */ /* 0x040fe80000001880 */
[----:B------:R-:W-:Y:S04]  /*d8c0*/  FADD.FTZ R23, R214, R0 ;  /* 0x00000000d6177221 */ /* 0x000fe80000010000 */
[C---:B----4-:R-:W-:Y:S08]  /*d8d0*/  HMMA.16816.F32 R132, R12.reuse, R28, R132 ;  /* 0x0000001c0c84723c */ /* 0x050ff00000001884 */
[C---:B------:R-:W-:Y:S08]  /*d8e0*/  HMMA.16816.F32 R136, R12.reuse, R30, R136 ;  /* 0x0000001e0c88723c */ /* 0x040ff00000001888 */
[C---:B---3--:R-:W-:Y:S07]  /*d8f0*/  HMMA.16816.F32 R52, R12.reuse, R16, R52 ;  /* 0x000000100c34723c */ /* 0x048fee0000001834 */
[----:B------:R-:W-:Y:S01]  /*d900*/  MOV R16, UR30 ;  /* 0x0000001e00107c02 */ /* 0x000fe20008000f00 */
[C---:B------:R-:W-:Y:S01]  /*d910*/  HMMA.16816.F32 R56, R12.reuse, R18, R56 ;  /* 0x000000120c38723c */ /* 0x040fe20000001838 */
[----:B------:R-:W-:Y:S03]  /*d920*/  MOV R17, UR31 ;  /* 0x0000001f00117c02 */ /* 0x000fe60008000f00 */
[----:B------:R-:W-:Y:S03]  /*d930*/  @P0 IMAD.WIDE.U32 R20, R16, 0x60, R20 ;  /* 0x0000006010140825 */ /* 0x000fe600078e0014 */
[----:B------:R-:W1:Y:S01]  /*d940*/  LDSM.16.MT88.4 R16, [R142+0x8900] ;  /* 0x008900008e10783b */ /* 0x000e620000004200 */
[C---:B-----5:R-:W-:Y:S04]  /*d950*/  HMMA.16816.F32 R60, R12.reuse, R4, R60 ;  /* 0x000000040c3c723c */ /* 0x060fe8000000183c */
[----:B------:R-:W-:Y:S01]  /*d960*/  @P0 IADD3 R22, R21, UR15, RZ ;  /* 0x0000000f15160c10 */ /* 0x000fe2000fffe0ff */
[----:B------:R-:W-:Y:S01]  /*d970*/  UIADD3 UR15, UR5, 0x1, URZ ;  /* 0x00000001050f7890 */ /* 0x000fe2000fffe03f */
[----:B------:R-:W-:Y:S01]  /*d980*/  MOV R21, UR12 ;  /* 0x0000000c00157c02 */ /* 0x000fe20008000f00 */
[----:B------:R-:W-:Y:S01]  /*d990*/  FADD.FTZ R4, R232, R2 ;  /* 0x00000002e8047221 */ /* 0x000fe20000010000 */
[C---:B------:R-:W-:Y:S01]  /*d9a0*/  HMMA.16816.F32 R64, R12.reuse, R6, R64 ;  /* 0x000000060c40723c */ /* 0x040fe20000001840 */
[----:B------:R-:W-:Y:S03]  /*d9b0*/  USEL UR5, UR15, URZ, !UP0 ;  /* 0x0000003f0f057287 */ /* 0x000fe6000c000000 */
[C---:B------:R-:W-:Y:S02]  /*d9c0*/  @P0 SHF.L.U32 R2, R20.reuse, 0x1, RZ ;  /* 0x0000000114020819 */ /* 0x040fe400000006ff */
[----:B------:R-:W-:Y:S01]  /*d9d0*/  @P0 SHF.L.U64.HI R22, R20, 0x1, R22 ;  /* 0x0000000114160819 */ /* 0x000fe20000010216 */
[----:B------:R-:W-:Y:S01]  /*d9e0*/  FADD.FTZ R20, R227, R4 ;  /* 0x00000004e3147221 */ /* 0x000fe20000010000 */
[C---:B------:R-:W-:Y:S01]  /*d9f0*/  HMMA.16816.F32 R68, R12.reuse, R8, R68 ;  /* 0x000000080c44723c */ /* 0x040fe20000001844 */
[----:B------:R-:W3:Y:S03]  /*da00*/  LDSM.16.MT88.4 R4, [R236+UR4+0x8900] ;  /* 0x00890004ec04783b */ /* 0x000ee60008004200 */
[----:B------:R-:W-:Y:S01]  /*da10*/  FADD.FTZ R24, R226, R20 ;  /* 0x00000014e2187221 */ /* 0x000fe20000010000 */
[C---:B------:R-:W-:Y:S02]  /*da20*/  @P0 IADD3 R20, P1, R2.reuse, c[0x0][0x1c8], RZ ;  /* 0x0000720002140a10 */ /* 0x040fe40007f3e0ff */
[----:B------:R-:W-:Y:S01]  /*da30*/  @P0 IADD3 R26, P6, R2, 0x80, RZ ;  /* 0x00000080021a0810 */ /* 0x000fe20007fde0ff */
[C---:B------:R-:W-:Y:S01]  /*da40*/  HMMA.16816.F32 R72, R12.reuse, R10, R72 ;  /* 0x0000000a0c48723c */ /* 0x040fe20000001848 */
[----:B------:R4:W5:Y:S03]  /*da50*/  LDSM.16.MT88.4 R8, [R141+0x8900] ;  /* 0x008900008d08783b */ /* 0x0009660000004200 */
[----:B------:R-:W-:Y:S01]  /*da60*/  @P0 IADD3 R26, P5, R26, c[0x0][0x1c8], RZ ;  /* 0x000072001a1a0a10 */ /* 0x000fe20007fbe0ff */
[----:B------:R-:W-:Y:S03]  /*da70*/  FADD.FTZ R24, R182, R24 ;  /* 0x00000018b6187221 */ /* 0x000fe60000010000 */
[----:B------:R-:W-:Y:S01]  /*da80*/  @P0 IADD3.X R27, RZ, c[0x0][0x1cc], R22, P5, P6 ;  /* 0x00007300ff1b0a10 */ /* 0x000fe20002fec416 */
[C---:B-1----:R-:W-:Y:S08]  /*da90*/  HMMA.16816.F32 R76, R12.reuse, R16, R76 ;  /* 0x000000100c4c723c */ /* 0x042ff0000000184c */
[C---:B------:R-:W-:Y:S04]  /*daa0*/  HMMA.16816.F32 R80, R12.reuse, R18, R80 ;  /* 0x000000120c50723c */ /* 0x040fe80000001850 */
[----:B----4-:R-:W-:Y:S04]  /*dab0*/  MOV R141, R3 ;  /* 0x00000003008d7202 */ /* 0x010fe80000000f00 */
[C---:B---3--:R-:W-:Y:S08]  /*dac0*/  HMMA.16816.F32 R84, R12.reuse, R4, R84 ;  /* 0x000000040c54723c */ /* 0x048ff00000001854 */
[C---:B------:R-:W-:Y:S08]  /*dad0*/  HMMA.16816.F32 R88, R12.reuse, R6, R88 ;  /* 0x000000060c58723c */ /* 0x040ff00000001858 */
[C---:B-----5:R-:W-:Y:S08]  /*dae0*/  HMMA.16816.F32 R92, R12.reuse, R8, R92 ;  /* 0x000000080c5c723c */ /* 0x060ff0000000185c */
        /* <DEDUP_REMOVED lines=65> */
.L_x_2435:
        /* <DEDUP_REMOVED lines=125> */
.L_x_2429:
        /* <DEDUP_REMOVED lines=152> */
.L_x_2438:
        /* <DEDUP_REMOVED lines=139> */
.L_x_2440:
[----:B---3--:R-:W-:Y:S05]  /*f900*/  BSYNC B0 ;  /* 0x0000000000007941 */ /* 0x008fea0003800000 */
.L_x_2439:
        /* <DEDUP_REMOVED lines=23> */
.L_x_2442:
[----:B------:R-:W-:Y:S05]  /*fa80*/  BSYNC B0 ;  /* 0x0000000000007941 */ /* 0x000fea0003800000 */
.L_x_2441:
        /* <DEDUP_REMOVED lines=23> */
.L_x_2444:
[----:B------:R-:W-:Y:S05]  /*fc00*/  BSYNC B0 ;  /* 0x0000000000007941 */ /* 0x000fea0003800000 */
.L_x_2443:
        /* <DEDUP_REMOVED lines=24> */
.L_x_2437:
        /* <DEDUP_REMOVED lines=19> */
.L_x_2445:
        /* <DEDUP_REMOVED lines=42> */
.L_x_2447:
[----:B------:R-:W-:Y:S05]  /*10160*/  BSYNC B0 ;  /* 0x0000000000007941 */ /* 0x000fea0003800000 */
.L_x_2446:
        /* <DEDUP_REMOVED lines=66> */
.L_x_2449:
[----:B------:R-:W-:Y:S05]  /*10590*/  BSYNC B0 ;  /* 0x0000000000007941 */ /* 0x000fea0003800000 */
.L_x_2448:
        /* <DEDUP_REMOVED lines=21> */
.L_x_2451:
[----:B------:R-:W-:Y:S05]  /*106f0*/  BSYNC B0 ;  /* 0x0000000000007941 */ /* 0x000fea0003800000 */
.L_x_2450:
        /* <DEDUP_REMOVED lines=21> */
.L_x_2453:
[----:B------:R-:W-:Y:S05]  /*10850*/  BSYNC B0 ;  /* 0x0000000000007941 */ /* 0x000fea0003800000 */
.L_x_2452:
        /* <DEDUP_REMOVED lines=22> */
.L_x_2454:
        /* <DEDUP_REMOVED lines=12> */
.L_x_2608:


//--------------------- .text._ZN7cutlass13device_kernelIN5flash19enable_sm80_to_sm89INS1_16FlashAttnFwdSm80INS1_25CollectiveMainloopFwdSm80ILi8ELi2ELb0EN4cute5tupleIJNS5_1CILi128EEENS7_ILi64EEENS7_ILi192EEEEEELi192ENS_6half_tEfNS_4arch4Sm80ELb1ELb0ELb0ELb1ELb0ELb1ELb1ELb0EEENS1_21CollectiveEpilogueFwdINS6_IJS8_SA_S9_EEENS6_IJNS7_ILi1EEESI_SI_EEESC_SE_Li256ELb1ELb1ELb0ELb0EEENS1_19SingleTileSchedulerILb1ELb0ELb1ELi128EEEEEEEEEvNT_6ParamsE --------------------------
	.section	.text._ZN7cutlass13device_kernelIN5flash19enable_sm80_to_sm89INS1_16FlashAttnFwdSm80INS1_25CollectiveMainloopFwdSm80ILi8ELi2ELb0EN4cute5tupleIJNS5_1CILi128EEENS7_ILi64EEENS7_ILi192EEEEEELi192ENS_6half_tEfNS_4arch4Sm80ELb1ELb0ELb0ELb1ELb0ELb1ELb1ELb0EEENS1_21CollectiveEpilogueFwdINS6_IJS8_SA_S9_EEENS6_IJNS7_ILi1EEESI_SI_EEESC_SE_Li256ELb1ELb1ELb0ELb0EEENS1_19SingleTileSchedulerILb1ELb0ELb1ELi128EEEEEEEEEvNT_6ParamsE,"ax",@progbits
	.sectioninfo	@"SHI_REGISTERS=255"
	.align	128
.text._ZN7cutlass13device_kernelIN5flash19enable_sm80_to_sm89INS1_16FlashAttnFwdSm80INS1_25CollectiveMainloopFwdSm80ILi8ELi2ELb0EN4cute5tupleIJNS5_1CILi128EEENS7_ILi64EEENS7_ILi192EEEEEELi192ENS_6half_tEfNS_4arch4Sm80ELb1ELb0ELb0ELb1ELb0ELb1ELb1ELb0EEENS1_21CollectiveEpilogueFwdINS6_IJS8_SA_S9_EEENS6_IJNS7_ILi1EEESI_SI_EEESC_SE_Li256ELb1ELb1ELb0ELb0EEENS1_19SingleTileSchedulerILb1ELb0ELb1ELi128EEEEEEEEEvNT_6ParamsE:
        .type           _ZN7cutlass13device_kernelIN5flash19enable_sm80_to_sm89INS1_16FlashAttnFwdSm80INS1_25CollectiveMainloopFwdSm80ILi8ELi2ELb0EN4cute5tupleIJNS5_1CILi128EEENS7_ILi64EEENS7_ILi192EEEEEELi192ENS_6half_tEfNS_4arch4Sm80ELb1ELb0ELb0ELb1ELb0ELb1ELb1ELb0EEENS1_21CollectiveEpilogueFwdINS6_IJS8_SA_S9_EEENS6_IJNS7_ILi1EEESI_SI_EEESC_SE_Li256ELb1ELb1ELb0ELb0EEENS1_19SingleTileSchedulerILb1ELb0ELb1ELi128EEEEEEEEEvNT_6ParamsE,@function
        .size           _ZN7cutlass13device_kernelIN5flash19enable_sm80_to_sm89INS1_16FlashAttnFwdSm80INS1_25CollectiveMainloopFwdSm80ILi8ELi2ELb0EN4cute5tupleIJNS5_1CILi128EEENS7_ILi64EEENS7_ILi192EEEEEELi192ENS_6half_tEfNS_4arch4Sm80ELb1ELb0ELb0ELb1ELb0ELb1ELb1ELb0EEENS1_21CollectiveEpilogueFwdINS6_IJS8_SA_S9_EEENS6_IJNS7_ILi1EEESI_SI_EEESC_SE_Li256ELb1ELb1ELb0ELb0EEENS1_19SingleTileSchedulerILb1ELb0ELb1ELi128EEEEEEEEEvNT_6ParamsE,(.L_x_2609 - _ZN7cutlass13device_kernelIN5flash19enable_sm80_to_sm89INS1_16FlashAttnFwdSm80INS1_25CollectiveMainloopFwdSm80ILi8ELi2ELb0EN4cute5tupleIJNS5_1CILi128EEENS7_ILi64EEENS7_ILi192EEEEEELi192ENS_6half_tEfNS_4arch4Sm80ELb1ELb0ELb0ELb1ELb0ELb1ELb1ELb0EEENS1_21CollectiveEpilogueFwdINS6_IJS8_SA_S9_EEENS6_IJNS7_ILi1EEESI_SI_EEESC_SE_Li256ELb1ELb1ELb0ELb0EEENS1_19SingleTileSchedulerILb1ELb0ELb1ELi128EEEEEEEEEvNT_6ParamsE)
        .other          _ZN7cutlass13device_kernelIN5flash19enable_sm80_to_sm89INS1_16FlashAttnFwdSm80INS1_25CollectiveMainloopFwdSm80ILi8ELi2ELb0EN4cute5tupleIJNS5_1CILi128EEENS7_ILi64EEENS7_ILi192EEEEEELi192ENS_6half_tEfNS_4arch4Sm80ELb1ELb0ELb0ELb1ELb0ELb1ELb1ELb0EEENS1_21CollectiveEpilogueFwdINS6_IJS8_SA_S9_EEENS6_IJNS7_ILi1EEESI_SI_EEESC_SE_Li256ELb1ELb1ELb0ELb0EEENS1_19SingleTileSchedulerILb1ELb0ELb1ELi128EEEEEEEEEvNT_6ParamsE,@"STO_CUDA_ENTRY STV_DEFAULT"
_ZN7cutlass13device_kernelIN5flash19enable_sm80_to_sm89INS1_16FlashAttnFwdSm80INS1_25CollectiveMainloopFwdSm80ILi8ELi2ELb0EN4cute5tupleIJNS5_1CILi128EEENS7_ILi64EEENS7_ILi192EEEEEELi192ENS_6half_tEfNS_4arch4Sm80ELb1ELb0ELb0ELb1ELb0ELb1ELb1ELb0EEENS1_21CollectiveEpilogueFwdINS6_IJS8_SA_S9_EEENS6_IJNS7_ILi1EEESI_SI_EEESC_SE_Li256ELb1ELb1ELb0ELb0EEENS1_19SingleTileSchedulerILb1ELb0ELb1ELi128EEEEEEEEEvNT_6ParamsE:
        /* <DEDUP_REMOVED lines=16> */
.L_x_2456:
        /* <DEDUP_REMOVED lines=8> */
.L_x_2458:
[----:B------:R-:W-:-:S04]  /*0180*/  MOV R5, c[0x0][0x54c] ;  /* 0x0001530000057a02 */ /* 0x000fc80000000f00 */
.L_x_2457:
[----:B------:R-:W-:Y:S01]  /*0190*/  USHF.L.U32 UR4, UR4, 0x7, URZ ;  /* 0x0000000704047899 */ /* 0x000fe2000800063f */
[----:B-----5:R-:W-:-:S05]  /*01a0*/  IMAD R5, R5, c[0x0][0x548], RZ ;  /* 0x0001520005057a24 */ /* 0x020fca00078e02ff */
[----:B------:R-:W-:-:S04]  /*01b0*/  MOV R92, UR4 ;  /* 0x00000004005c7c02 */ /* 0x000fc80008000f00 */
[----:B------:R-:W-:-:S04]  /*01c0*/  ISETP.GE.AND P0, PT, R92, R5, PT ;  /* 0x000000055c00720c */ /* 0x000fc80003f06270 */
[----:B------:R-:W-:Y:S01]  /*01d0*/  SEL R190, R190, 0xffffffff, !P0 ;  /* 0xffffffffbebe7807 */ /* 0x000fe20004000000 */
[----:B------:R-:W-:Y:S05]  /*01e0*/  BRA `(.L_x_2459) ;  /* 0x0000013000007947 */ /* 0x000fea0003800000 */
.L_x_2455:
[----:B------:R-:W-:-:S04]  /*01f0*/  ISETP.NE.U32.AND P0, PT, RZ, c[0x0][0x568], PT ;  /* 0x00015a00ff007a0c */ /* 0x000fc80003f05070 */
[----:B------:R-:W-:-:S13]  /*0200*/  ISETP.NE.AND.EX P0, PT, RZ, c[0x0][0x56c], PT, P0 ;  /* 0x00015b00ff007a0c */ /* 0x000fda0003f05300 */
[----:B------:R-:W-:Y:S05]  /*0210*/  @!P0 BRA `(.L_x_2460) ;  /* 0x0000002000008947 */ /* 0x000fea0003800000 */
[----:B------:R1:W5:Y:S01]  /*0220*/  LDG.E R5, [R4.64] ;  /* 0x0000000604057981 */ /* 0x000362000c1e1900 */
[----:B------:R-:W-:Y:S05]  /*0230*/  BRA `(.L_x_2461) ;  /* 0x0000009000007947 */ /* 0x000fea0003800000 */
.L_x_2460:
        /* <DEDUP_REMOVED lines=8> */
.L_x_2462:
[----:B------:R-:W-:-:S04]  /*02c0*/  MOV R5, c[0x0][0x54c] ;  /* 0x0001530000057a02 */ /* 0x000fc80000000f00 */
.L_x_2461:
[----:B------:R-:W-:Y:S01]  /*02d0*/  USHF.L.U32 UR4, UR4, 0x7, URZ ;  /* 0x0000000704047899 */ /* 0x000fe2000800063f */
[----:B-----5:R-:W-:-:S05]  /*02e0*/  IMAD R5, R5, c[0x0][0x548], RZ ;  /* 0x0001520005057a24 */ /* 0x020fca00078e02ff */
[----:B------:R-:W-:-:S04]  /*02f0*/  MOV R92, UR4 ;  /* 0x00000004005c7c02 */ /* 0x000fc80008000f00 */
[----:B------:R-:W-:-:S04]  /*0300*/  ISETP.GE.AND P0, PT, R92, R5, PT ;  /* 0x000000055c00720c */ /* 0x000fc80003f06270 */
[----:B------:R-:W-:-:S04]  /*0310*/  SEL R190, R190, 0xffffffff, !P0 ;  /* 0xffffffffbebe7807 */ /* 0x000fc80004000000 */
.L_x_2459:
        /* <DEDUP_REMOVED lines=35> */
.L_x_2463:
[----:B-1----:R-:W-:-:S04]  /*0550*/  ISETP.NE.U32.AND P0, PT, RZ, c[0x0][0x368], PT ;  /* 0x0000da00ff007a0c */ /* 0x002fc80003f05070 */
[----:B------:R-:W-:-:S13]  /*0560*/  ISETP.NE.AND.EX P0, PT, RZ, c[0x0][0x36c], PT, P0 ;  /* 0x0000db00ff007a0c */ /* 0x000fda0003f05300 */
[----:B------:R-:W-:Y:S05]  /*0570*/  @!P0 BRA `(.L_x_2464) ;  /* 0x0000003000008947 */ /* 0x000fea0003800000 */
[----:B------:R-:W-:-:S06]  /*0580*/  IMAD.WIDE R6, R190, R3, c[0x0][0x368] ;  /* 0x0000da00be067625 */ /* 0x000fcc00078e0203 */
[----:B------:R1:W5:Y:S01]  /*0590*/  LDG.E R6, [R6.64] ;  /* 0x0000000606067981 */ /* 0x000362000c1e1900 */
[----:B------:R-:W-:Y:S05]  /*05a0*/  BRA `(.L_x_2465) ;  /* 0x0000004000007947 */ /* 0x000fea0003800000 */
.L_x_2464:
[----:B------:R-:W-:Y:S05]  /*05b0*/  @!P5 BRA `(.L_x_2465) ;  /* 0x000000300000d947 */ /* 0x000fea0003800000 */
[----:B------:R-:W2:Y:S04]  /*05c0*/  LDG.E R6, [R4.64] ;  /* 0x0000000604067981 */ /* 0x000ea8000c1e1900 */
[----:B------:R-:W2:Y:S02]  /*05d0*/  LDG.E R7, [R4.64+0x4] ;  /* 0x0000040604077981 */ /* 0x000ea4000c1e1900 */
[----:B--2---:R-:W-:Y:S02]  /*05e0*/  IADD3 R6, -R6, R7, RZ ;  /* 0x0000000706067210 */ /* 0x004fe40007ffe1ff */
.L_x_2465:
        /* <DEDUP_REMOVED lines=70> */
[----:B------:R-:W-:Y:S01]  /*0a50*/  IMAD R14, R17, c[0x0][0x23c], R14 ;  /* 0x00008f00110e7a24 */ /* 0x000fe200078e020e */
[----:B------:R-:W-:Y:S01]  /*0a60*/  LOP3.LUT R191, R191, 0xfffffffd, RZ, 0xc0, !PT ;  /* 0xfffffffdbfbf7812 */ /* 0x000fe200078ec0ff */
[C---:B------:R-:W-:Y:S01]  /*0a70*/  IMAD R20, R17.reuse, c[0x0][0x25c], R20 ;  /* 0x0000970011147a24 */ /* 0x040fe200078e0214 */
[----:B------:R-:W-:Y:S01]  /*0a80*/  ULDC.U8 UR4, c[0x0][0x298] ;  /* 0x0000a60000047ab9 */ /* 0x000fe20000000000 */
        /* <DEDUP_REMOVED lines=126> */
[----:B------:R-:W-:Y:S02]  /*1270*/  @P0 IMAD.SHL.U32 R0, R10, 0x2, RZ ;  /* 0x000000020a000824 */ /* 0x000fe400078e00ff */
[----:B------:R2:W-:Y:S01]  /*1280*/  @P1 LDGSTS.E.BYPASS.LTC128B.128 [R2+0x3100], [R6.64+0x80], !P4 ;  /* 0x0310008006021fae */ /* 0x0005e2000e101d46 */
[----:B------:R-:W-:-:S03]  /*1290*/  IMAD.WIDE.U32 R152, R166, c[0x0][0x1f0], R152 ;  /* 0x00007c00a6987a25 */ /* 0x000fc600078e0098 */
[----:B------:R2:W-:Y:S01]  /*12a0*/  @P1 LDGSTS.E.BYPASS.LTC128B.128 [R2+0x5100], [R6.64+0x100], !P3 ;  /* 0x0510010006021fae */ /* 0x0005e2000d901d46 */
[----:B------:R-:W-:Y:S01]  /*12b0*/  ISETP.LE.AND P1, PT, R102, c[0x0][0x27c], PT ;  /* 0x00009f0066007a0c */ /* 0x000fe20003f23270 */
[----:B------:R-:W-:Y:S01]  /*12c0*/  IMAD.IADD R103, R153, 0x1, R103 ;  /* 0x0000000199677824 */ /* 0x000fe200078e0267 */
[----:B-1----:R-:W-:Y:S01]  /*12d0*/  LOP3.LUT R9, R8, 0xfffffffc, RZ, 0xc0, !PT ;  /* 0xfffffffc08097812 */ /* 0x002fe200078ec0ff */
[----:B------:R-:W0:Y:S01]  /*12e0*/  LDGDEPBAR ;  /* 0x00000000000079af */ /* 0x000e220000000000 */
[----:B------:R-:W-:Y:S01]  /*12f0*/  SHF.R.S32.HI R8, RZ, 0x1f, R8 ;  /* 0x0000001fff087819 */ /* 0x000fe20000011408 */
[----:B------:R-:W-:Y:S02]  /*1300*/  IMAD R24, R86, c[0x0][0x210], RZ ;  /* 0x0000840056187a24 */ /* 0x000fe400078e02ff */
[----:B------:R-:W-:Y:S01]  /*1310*/  IMAD.IADD R20, R84, 0x1, -R9 ;  /* 0x0000000154147824 */ /* 0x000fe200078e0a09 */
[----:B------:R1:W-:Y:S01]  /*1320*/  @P0 LDGSTS.E.BYPASS.LTC128B.128 [R0+0x12100], [R12.64], !P5 ;  /* 0x121000000c000fae */ /* 0x0003e2000e901d46 */
[----:B------:R-:W-:Y:S01]  /*1330*/  LEA.HI R8, R8, R111, RZ, 0x3 ;  /* 0x0000006f08087211 */ /* 0x000fe200078f18ff */
[----:B------:R-:W-:-:S02]  /*1340*/  IMAD R24, R189, c[0x0][0x214], R24 ;  /* 0x00008500bd187a24 */ /* 0x000fc400078e0218 */
[C---:B------:R-:W-:Y:S01]  /*1350*/  IMAD.SHL.U32 R22, R20.reuse, 0x8, RZ ;  /* 0x0000000814167824 */ /* 0x040fe200078e00ff */
[----:B------:R-:W-:Y:S01]  /*1360*/  @P1 LOP3.LUT R191, R191, 0x2, RZ, 0xfc, !PT ;  /* 0x00000002bfbf1812 */ /* 0x000fe200078efcff */
[----:B------:R-:W-:Y:S01]  /*1370*/  IMAD.SHL.U32 R20, R20, 0x4, RZ ;  /* 0x0000000414147824 */ /* 0x000fe200078e00ff */
[C---:B------:R-:W-:Y:S01]  /*1380*/  @P0 LEA R14, P1, R99.reuse, R12, 0x1 ;  /* 0x0000000c630e0211 */ /* 0x040fe200078208ff */
[----:B------:R1:W-:Y:S01]  /*1390*/  @P0 LDGSTS.E.BYPASS.LTC128B.128 [R0+0x14100], [R12.64+0x80], !P4 ;  /* 0x141000800c000fae */ /* 0x0003e2000e101d46 */
[----:B------:R-:W-:Y:S02]  /*13a0*/  LOP3.LUT R8, R8, 0xfffffff8, RZ, 0xc0, !PT ;  /* 0xfffffff808087812 */ /* 0x000fe400078ec0ff */
[----:B------:R-:W-:Y:S01]  /*13b0*/  @P0 LEA.HI.X R15, R99, R13, R98, 0x1, P1 ;  /* 0x0000000d630f0211 */ /* 0x000fe200008f0c62 */
[----:B------:R1:W-:Y:S01]  /*13c0*/  @P0 LDGSTS.E.BYPASS.LTC128B.128 [R0+0x16100], [R12.64+0x100], !P3 ;  /* 0x161001000c000fae */ /* 0x0003e2000d901d46 */
[C---:B------:R-:W-:Y:S01]  /*13d0*/  IADD3 R19, R20.reuse, 0x20, RZ ;  /* 0x0000002014137810 */ /* 0x040fe20007ffe0ff */
[C---:B------:R-:W-:Y:S01]  /*13e0*/  IMAD.IADD R8, R111.reuse, 0x1, -R8 ;  /* 0x000000016f087824 */ /* 0x040fe200078e0a08 */
[C---:B------:R-:W-:Y:S01]  /*13f0*/  IADD3 R17, R20.reuse, 0x40, RZ ;  /* 0x0000004014117810 */ /* 0x040fe20007ffe0ff */
[----:B------:R3:W-:Y:S01]  /*1400*/  @P0 LDGSTS.E.BYPASS.LTC128B.128 [R0+0x13100], [R14.64], !P5 ;  /* 0x131000000e000fae */ /* 0x0007e2000e901d46 */
[----:B------:R-:W-:Y:S01]  /*1410*/  SHF.R.S32.HI R21, RZ, 0x1f, R20 ;  /* 0x0000001fff157819 */ /* 0x000fe20000011414 */
[----:B--2---:R-:W-:Y:S01]  /*1420*/  IMAD.MOV.U32 R2, RZ, RZ, c[0x0][0x27c] ;  /* 0x00009f00ff027624 */ /* 0x004fe200078e00ff */
[----:B------:R-:W-:Y:S01]  /*1430*/  SHF.R.S32.HI R6, RZ, 0x1f, R111 ;  /* 0x0000001fff067819 */ /* 0x000fe2000001146f */
[----:B------:R3:W-:Y:S01]  /*1440*/  @P0 LDGSTS.E.BYPASS.LTC128B.128 [R0+0x15100], [R14.64+0x80], !P4 ;  /* 0x151000800e000fae */ /* 0x0007e2000e101d46 */
[----:B------:R-:W-:Y:S01]  /*1450*/  IMAD.IADD R16, R20, 0x1, R17 ;  /* 0x0000000114107824 */ /* 0x000fe200078e0211 */
[----:B------:R-:W-:Y:S01]  /*1460*/  LOP3.LUT P6, RZ, R8, 0x4, RZ, 0xc0, !PT ;  /* 0x0000000408ff7812 */ /* 0x000fe200078cc0ff */
[----:B------:R-:W-:Y:S01]  /*1470*/  IMAD.SHL.U32 R2, R2, 0x2, RZ ;  /* 0x0000000202027824 */ /* 0x000fe200078e00ff */
[----:B------:R3:W-:Y:S01]  /*1480*/  @P0 LDGSTS.E.BYPASS.LTC128B.128 [R0+0x17100], [R14.64+0x100], !P3 ;  /* 0x171001000e000fae */ /* 0x0007e2000d901d46 */
[----:B------:R-:W-:Y:S01]  /*1490*/  ISETP.GE.AND P0, PT, R22, c[0x0][0x27c], PT ;  /* 0x00009f0016007a0c */ /* 0x000fe20003f06270 */
[C---:B------:R-:W-:Y:S01]  /*14a0*/  IMAD R160, R6.reuse, c[0x0][0x290], RZ ;  /* 0x0000a40006a07a24 */ /* 0x040fe200078e02ff */
[----:B------:R-:W-:Y:S01]  /*14b0*/  SHF.R.S32.HI R23, RZ, 0x1f, R22 ;  /* 0x0000001fff177819 */ /* 0x000fe20000011416 */
[----:B------:R-:W-:Y:S01]  /*14c0*/  IMAD R158, R6, c[0x0][0x280], RZ ;  /* 0x0000a000069e7a24 */ /* 0x000fe200078e02ff */
[----:B------:R-:W-:Y:S01]  /*14d0*/  IADD3 R7, -R2, c[0x0][0x1d4], RZ ;  /* 0x0000750002077a10 */ /* 0x000fe20007ffe1ff */
[----:B------:R-:W-:Y:S01]  /*14e0*/  IMAD.SHL.U32 R8, R8, 0x40, RZ ;  /* 0x0000004008087824 */ /* 0x000fe200078e00ff */
[----:B------:R-:W-:Y:S01]  /*14f0*/  SEL R9, RZ, c[0x0][0x27c], !P0 ;  /* 0x00009f00ff097a07 */ /* 0x000fe20004000000 */
[----:B------:R-:W0:Y:S01]  /*1500*/  LDGDEPBAR ;  /* 0x00000000000079af */ /* 0x000e220000000000 */
[----:B------:R-:W-:Y:S01]  /*1510*/  IMAD R160, R111, c[0x0][0x294], R160 ;  /* 0x0000a5006fa07a24 */ /* 0x000fe200078e02a0 */
[----:B------:R-:W-:Y:S01]  /*1520*/  LOP3.LUT R191, R191, 0xfffffffe, RZ, 0xc0, !PT ;  /* 0xfffffffebfbf7812 */ /* 0x000fe200078ec0ff */
[C---:B------:R-:W-:Y:S01]  /*1530*/  IMAD R158, R111.reuse, c[0x0][0x284], R158 ;  /* 0x0000a1006f9e7a24 */ /* 0x040fe200078e029e */
[----:B------:R-:W-:Y:S01]  /*1540*/  LOP3.LUT R8, R8, 0x1c0, RZ, 0xc0, !PT ;  /* 0x000001c008087812 */ /* 0x000fe200078ec0ff */
[C---:B------:R-:W-:Y:S01]  /*1550*/  IMAD.IADD R9, R22.reuse, 0x1, R9 ;  /* 0x0000000116097824 */ /* 0x040fe200078e0209 */
[----:B------:R-:W-:Y:S01]  /*1560*/  IADD3 R140, R22, 0x60, RZ ;  /* 0x00000060168c7810 */ /* 0x000fe20007ffe0ff */
[----:B------:R-:W-:Y:S01]  /*1570*/  IMAD.WIDE.U32 R164, R111, c[0x0][0x290], R22 ;  /* 0x0000a4006fa47a25 */ /* 0x000fe200078e0016 */
[----:B-1----:R-:W-:-:S02]  /*1580*/  SEL R13, R2, R7, !P0 ;  /* 0x00000007020d7207 */ /* 0x002fc40004000000 */
[----:B------:R-:W-:Y:S01]  /*1590*/  ISETP.GE.AND P0, PT, R16, c[0x0][0x27c], PT ;  /* 0x00009f0010007a0c */ /* 0x000fe20003f06270 */
[C---:B------:R-:W-:Y:S01]  /*15a0*/  IMAD.WIDE.U32 R162, R111.reuse, c[0x0][0x280], R22 ;  /* 0x0000a0006fa27a25 */ /* 0x040fe200078e0016 */
[----:B------:R-:W-:Y:S02]  /*15b0*/  SHF.R.S32.HI R110, RZ, 0x1f, R9 ;  /* 0x0000001fff6e7819 */ /* 0x000fe40000011409 */
[----:B------:R-:W-:Y:S01]  /*15c0*/  IADD3 R139, R22, 0x80, RZ ;  /* 0x00000080168b7810 */ /* 0x000fe20007ffe0ff */
[C---:B------:R-:W-:Y:S01]  /*15d0*/  IMAD.WIDE.U32 R30, R111.reuse, c[0x0][0x290], R20 ;  /* 0x0000a4006f1e7a25 */ /* 0x040fe200078e0014 */
[CC--:B------:R-:W-:Y:S02]  /*15e0*/  LEA.HI R137, R110.reuse, R9.reuse, RZ, 0x3 ;  /* 0x000000096e897211 */ /* 0x0c0fe400078f18ff */
[----:B------:R-:W-:Y:S01]  /*15f0*/  LEA.HI R110, R110, R9, RZ, 0x6 ;  /* 0x000000096e6e7211 */ /* 0x000fe200078f30ff */
[----:B---3--:R-:W-:Y:S01]  /*1600*/  IMAD.IADD R15, R20, 0x1, R19 ;  /* 0x00000001140f7824 */ /* 0x008fe200078e0213 */
[----:B------:R-:W-:Y:S01]  /*1610*/  SHF.R.S32.HI R0, RZ, 0x1f, R13 ;  /* 0x0000001fff007819 */ /* 0x000fe2000001140d */
[----:B------:R-:W-:Y:S01]  /*1620*/  IMAD.WIDE.U32 R28, R111, c[0x0][0x280], R20 ;  /* 0x0000a0006f1c7a25 */ /* 0x000fe200078e0014 */
[----:B------:R-:W-:-:S02]  /*1630*/  IADD3 R138, R22, 0xa0, RZ ;  /* 0x000000a0168a7810 */ /* 0x000fc40007ffe0ff */
[----:B------:R-:W-:Y:S01]  /*1640*/  ISETP.GE.AND P1, PT, R15, c[0x0][0x27c], PT ;  /* 0x00009f000f007a0c */ /* 0x000fe20003f26270 */
[----:B------:R-:W-:Y:S01]  /*1650*/  IMAD.SHL.U32 R110, R110, 0x40, RZ ;  /* 0x000000406e6e7824 */ /* 0x000fe200078e00ff */
[----:B------:R-:W-:Y:S01]  /*1660*/  LEA.HI R0, R0, R13, RZ, 0x4 ;  /* 0x0000000d00007211 */ /* 0x000fe200078f20ff */
[----:B------:R-:W-:Y:S01]  /*1670*/  IMAD.WIDE.U32 R26, R189, c[0x0][0x210], R22 ;  /* 0x00008400bd1a7a25 */ /* 0x000fe200078e0016 */
[CC--:B------:R-:W-:Y:S02]  /*1680*/  SEL R12, R2.reuse, R7.reuse, !P1 ;  /* 0x00000007020c7207 */ /* 0x0c0fe40004800000 */
[----:B------:R-:W-:Y:S01]  /*1690*/  SEL R7, R2, R7, !P0 ;  /* 0x0000000702077207 */ /* 0x000fe20004000000 */
[----:B------:R-:W-:Y:S01]  /*16a0*/  IMAD.IADD R165, R165, 0x1, R160 ;  /* 0x00000001a5a57824 */ /* 0x000fe200078e02a0 */
[----:B------:R-:W-:Y:S01]  /*16b0*/  SEL R2, RZ, c[0x0][0x27c], !P1 ;  /* 0x00009f00ff027a07 */ /* 0x000fe20004800000 */
[----:B------:R-:W-:Y:S01]  /*16c0*/  IMAD.IADD R163, R163, 0x1, R158 ;  /* 0x00000001a3a37824 */ /* 0x000fe200078e029e */
[----:B------:R-:W-:Y:S01]  /*16d0*/  IADD3 R154, P1, R154, R111, RZ ;  /* 0x0000006f9a9a7210 */ /* 0x000fe20007f3e0ff */
[----:B------:R-:W-:Y:S01]  /*16e0*/  IMAD.IADD R161, R160, 0x1, R31 ;  /* 0x00000001a0a17824 */ /* 0x000fe200078e021f */
[----:B------:R-:W-:Y:S01]  /*16f0*/  SHF.R.S32.HI R112, RZ, 0x1f, R7 ;  /* 0x0000001fff707819 */ /* 0x000fe20000011407 */
[----:B------:R-:W-:Y:S01]  /*1700*/  IMAD.IADD R159, R158, 0x1, R29 ;  /* 0x000000019e9f7824 */ /* 0x000fe200078e021d */
        /* <DEDUP_REMOVED lines=9> */
[----:B------:R-:W-:Y:S01]  /*17a0*/  IMAD.IADD R25, R27, 0x1, R24 ;  /* 0x000000011b197824 */ /* 0x000fe200078e0218 */
        /* <DEDUP_REMOVED lines=9> */
[----:B------:R-:W-:Y:S01]  /*1840*/  IMAD.MOV.U32 R158, RZ, RZ, R28 ;  /* 0x000000ffff9e7224 */ /* 0x000fe200078e001c */
[----:B------:R-:W-:Y:S01]  /*1850*/  SHF.R.S32.HI R0, RZ, 0x4, R0 ;  /* 0x00000004ff007819 */ /* 0x000fe20000011400 */
[----:B------:R-:W-:Y:S01]  /*1860*/  IMAD.SHL.U32 R6, R6, 0x40, RZ ;  /* 0x0000004006067824 */ /* 0x000fe200078e00ff */
[----:B------:R-:W-:Y:S01]  /*1870*/  SHF.R.S32.HI R108, RZ, 0x1f, R3 ;  /* 0x0000001fff6c7819 */ /* 0x000fe20000011403 */
[----:B------:R-:W-:Y:S01]  /*1880*/  IMAD.MOV.U32 R24, RZ, RZ, R26 ;  /* 0x000000ffff187224 */ /* 0x000fe200078e001a */
[----:B------:R-:W-:Y:S01]  /*1890*/  SHF.R.S32.HI R113, RZ, 0x4, R113 ;  /* 0x00000004ff717819 */ /* 0x000fe20000011471 */
[----:B-----5:R-:W-:Y:S01]  /*18a0*/  IMAD.WIDE.U32 R164, R85, c[0x0][0x290], R164 ;  /* 0x0000a40055a47a25 */ /* 0x020fe200078e00a4 */
[----:B------:R-:W-:-:S02]  /*18b0*/  LEA.HI R135, R108, R3, RZ, 0x3 ;  /* 0x000000036c877211 */ /* 0x000fc400078f18ff */
[----:B------:R-:W-:Y:S01]  /*18c0*/  LEA.HI R108, R108, R3, RZ, 0x6 ;  /* 0x000000036c6c7211 */ /* 0x000fe200078f30ff */
[----:B------:R-:W-:Y:S01]  /*18d0*/  IMAD.WIDE.U32 R166, R166, c[0x0][0x218], R24 ;  /* 0x00008600a6a67a25 */ /* 0x000fe200078e0018 */
[----:B------:R-:W-:Y:S02]  /*18e0*/  SHF.R.U32.HI R3, RZ, 0x3, R8 ;  /* 0x00000003ff037819 */ /* 0x000fe40000011608 */
[----:B------:R-:W-:Y:S01]  /*18f0*/  SHF.R.S32.HI R112, RZ, 0x4, R112 ;  /* 0x00000004ff707819 */ /* 0x000fe20000011470 */
[----:B------:R-:W-:Y:S01]  /*1900*/  IMAD.SHL.U32 R108, R108, 0x40, RZ ;  /* 0x000000406c6c7824 */ /* 0x000fe200078e00ff */
[----:B------:R-:W-:Y:S01]  /*1910*/  LOP3.LUT R7, R12, R3, RZ, 0x3c, !PT ;  /* 0x000000030c077212 */ /* 0x000fe200078e3cff */
[C---:B------:R-:W-:Y:S01]  /*1920*/  IMAD.WIDE.U32 R160, R85.reuse, c[0x0][0x290], R160 ;  /* 0x0000a40055a07a25 */ /* 0x040fe200078e00a0 */
[----:B------:R-:W-:Y:S02]  /*1930*/  LOP3.LUT R12, R8, 0x38, R135, 0xf8, !PT ;  /* 0x00000038080c7812 */ /* 0x000fe400078ef887 */
[----:B------:R-:W-:Y:S01]  /*1940*/  LOP3.LUT R2, R2, 0xfffffe00, RZ, 0xc0, !PT ;  /* 0xfffffe0002027812 */ /* 0x000fe200078ec0ff */
[----:B------:R-:W-:Y:S01]  /*1950*/  IMAD.WIDE.U32 R162, R85, c[0x0][0x280], R162 ;  /* 0x0000a00055a27a25 */ /* 0x000fe200078e00a2 */
[----:B------:R-:W-:-:S02]  /*1960*/  LOP3.LUT R6, R6, 0xfffff000, RZ, 0xc0, !PT ;  /* 0xfffff00006067812 */ /* 0x000fc400078ec0ff */
[-C--:B------:R-:W-:Y:S01]  /*1970*/  LOP3.LUT R109, R14, R3.reuse, RZ, 0x3c, !PT ;  /* 0x000000030e6d7212 */ /* 0x080fe200078e3cff */
[----:B------:R-:W-:Y:S01]  /*1980*/  IMAD.WIDE.U32 R158, R85, c[0x0][0x280], R158 ;  /* 0x0000a000559e7a25 */ /* 0x000fe200078e009e */
[----:B------:R-:W-:Y:S02]  /*1990*/  LOP3.LUT R108, R108, 0xfffff000, RZ, 0xc0, !PT ;  /* 0xfffff0006c6c7812 */ /* 0x000fe400078ec0ff */
[----:B------:R-:W-:Y:S01]  /*19a0*/  LOP3.LUT R5, R12, R3, RZ, 0x3c, !PT ;  /* 0x000000030c057212 */ /* 0x000fe200078e3cff */
[----:B------:R-:W-:Y:S01]  /*19b0*/  IMAD.IADD R121, R167, 0x1, R121 ;  /* 0x00000001a7797824 */ /* 0x000fe200078e0279 */
[----:B------:R-:W-:Y:S02]  /*19c0*/  LEA.HI.SX32 R107, R137, R0, 0x1d ;  /* 0x00000000896b7211 */ /* 0x000fe400078feaff */
[----:B------:R-:W-:Y:S02]  /*19d0*/  LEA.HI.SX32 R113, R136, R113, 0x1d ;  /* 0x0000007188717211 */ /* 0x000fe400078feaff */
[----:B------:R-:W-:-:S02]  /*19e0*/  LEA.HI.SX32 R112, R135, R112, 0x1d ;  /* 0x0000007087707211 */ /* 0x000fc400078feaff */
[--C-:B------:R-:W-:Y:S02]  /*19f0*/  IADD3 R109, R109, R6, R2.reuse ;  /* 0x000000066d6d7210 */ /* 0x100fe40007ffe002 */
[----:B------:R-:W-:Y:S02]  /*1a00*/  IADD3 R108, R5, R108, R2 ;  /* 0x0000006c056c7210 */ /* 0x000fe40007ffe002 */
[----:B------:R-:W-:Y:S02]  /*1a10*/  SHF.R.S32.HI R6, RZ, 0x1f, R107 ;  /* 0x0000001fff067819 */ /* 0x000fe4000001146b */
[----:B------:R-:W-:Y:S02]  /*1a20*/  SHF.R.S32.HI R114, RZ, 0x1f, R113 ;  /* 0x0000001fff727819 */ /* 0x000fe40000011471 */
[----:B------:R-:W-:Y:S02]  /*1a30*/  SHF.R.S32.HI R5, RZ, 0x1f, R112 ;  /* 0x0000001fff057819 */ /* 0x000fe40000011470 */
        /* <DEDUP_REMOVED lines=25> */
[----:B------:R-:W-:Y:S02]  /*1bd0*/  IADD3 R101, P1, P0, R152, R156, R22 ;  /* 0x0000009c98657210 */ /* 0x000fe4000783e016 */
[--C-:B------:R-:W-:Y:S02]  /*1be0*/  IADD3 R110, R7, R110, R2.reuse ;  /* 0x0000006e076e7210 */ /* 0x100fe40007ffe002 */
[--C-:B------:R-:W-:Y:S01]  /*1bf0*/  IADD3 R115, R115, R6, R2.reuse ;  /* 0x0000000673737210 */ /* 0x100fe20007ffe002 */
[----:B------:R-:W-:Y:S01]  /*1c00*/  IMAD.MOV.U32 R6, RZ, RZ, c[0x0][0x1e0] ;  /* 0x00007800ff067624 */ /* 0x000fe200078e00ff */
[--C-:B------:R-:W-:Y:S02]  /*1c10*/  IADD3 R114, R5, R114, R2.reuse ;  /* 0x0000007205727210 */ /* 0x100fe40007ffe002 */
[----:B------:R-:W-:Y:S01]  /*1c20*/  IADD3 R134, R3, R134, R2 ;  /* 0x0000008603867210 */ /* 0x000fe20007ffe002 */
[----:B------:R-:W-:Y:S01]  /*1c30*/  IMAD.SHL.U32 R133, R6, 0x40, RZ ;  /* 0x0000004006857824 */ /* 0x000fe200078e00ff */
[----:B------:R-:W-:-:S02]  /*1c40*/  IADD3.X R100, R103, R106, R23, P1, P0 ;  /* 0x0000006a67647210 */ /* 0x000fc40000fe0417 */
[----:B------:R-:W-:Y:S02]  /*1c50*/  SHF.R.S32.HI R2, RZ, 0x1f, R85 ;  /* 0x0000001fff027819 */ /* 0x000fe40000011455 */
[----:B------:R-:W-:Y:S02]  /*1c60*/  ISETP.NE.AND P0, PT, RZ, UR4, PT ;  /* 0x00000004ff007c0c */ /* 0x000fe4000bf05270 */
[----:B------:R-:W-:Y:S01]  /*1c70*/  LOP3.LUT R137, R137, 0xfffffff8, RZ, 0xc0, !PT ;  /* 0xfffffff889897812 */ /* 0x000fe200078ec0ff */
[----:B------:R-:W-:Y:S01]  /*1c80*/  IMAD R4, R2, c[0x0][0x290], RZ ;  /* 0x0000a40002047a24 */ /* 0x000fe200078e02ff */
[----:B------:R-:W-:Y:S01]  /*1c90*/  LOP3.LUT R136, R136, 0xfffffff8, RZ, 0xc0, !PT ;  /* 0xfffffff888887812 */ /* 0x000fe200078ec0ff */
[----:B------:R-:W-:Y:S01]  /*1ca0*/  IMAD R2, R2, c[0x0][0x280], RZ ;  /* 0x0000a00002027a24 */ /* 0x000fe200078e02ff */
[----:B------:R-:W-:Y:S01]  /*1cb0*/  LOP3.LUT R135, R135, 0xfffffff8, RZ, 0xc0, !PT ;  /* 0xfffffff887877812 */ /* 0x000fe200078ec0ff */
[C---:B------:R-:W-:Y:S01]  /*1cc0*/  IMAD R117, R85.reuse, c[0x0][0x294], R4 ;  /* 0x0000a50055757a24 */ /* 0x040fe200078e0204 */
[-C--:B------:R-:W-:Y:S01]  /*1cd0*/  SHF.L.U64.HI R123, R12, R131.reuse, c[0x0][0x294] ;  /* 0x0000a5000c7b7619 */ /* 0x080fe20000010283 */
[----:B------:R-:W-:Y:S01]  /*1ce0*/  IMAD R3, R85, c[0x0][0x284], R2 ;  /* 0x0000a10055037a24 */ /* 0x000fe200078e0202 */
[-C--:B------:R-:W-:Y:S01]  /*1cf0*/  SHF.L.U64.HI R127, R8, R131.reuse, c[0x0][0x284] ;  /* 0x0000a100087f7619 */ /* 0x080fe20000010283 */
[----:B------:R-:W-:Y:S01]  /*1d00*/  IMAD.IADD R119, R165, 0x1, R117 ;  /* 0x00000001a5777824 */ /* 0x000fe200078e0275 */
[----:B------:R-:W-:Y:S01]  /*1d10*/  SHF.L.U64.HI R131, R6, R131, c[0x0][0x1e4] ;  /* 0x0000790006837619 */ /* 0x000fe20000010283 */
[----:B------:R-:W-:Y:S01]  /*1d20*/  IMAD.IADD R117, R117, 0x1, R161 ;  /* 0x0000000175757824 */ /* 0x000fe200078e02a1 */
[----:B------:R-:W-:Y:S01]  /*1d30*/  @P0 LOP3.LUT R191, R191, 0x1, RZ, 0xfc, !PT ;  /* 0x00000001bfbf0812 */ /* 0x000fe200078efcff */
[----:B------:R-:W-:Y:S01]  /*1d40*/  IMAD.IADD R118, R163, 0x1, R3 ;  /* 0x00000001a3767824 */ /* 0x000fe200078e0203 */
[C---:B------:R-:W-:Y:S01]  /*1d50*/  IADD3 R14, R20.reuse, 0x10, RZ ;  /* 0x00000010140e7810 */ /* 0x040fe20007ffe0ff */
[----:B------:R-:W-:Y:S01]  /*1d60*/  IMAD.IADD R116, R3, 0x1, R159 ;  /* 0x0000000103747824 */ /* 0x000fe200078e029f */
[----:B------:R-:W-:-:S02]  /*1d70*/  IADD3 R13, R20, 0x30, RZ ;  /* 0x00000030140d7810 */ /* 0x000fc40007ffe0ff */
[----:B------:R-:W-:Y:S02]  /*1d80*/  IADD3 R12, R20, 0x50, RZ ;  /* 0x00000050140c7810 */ /* 0x000fe40007ffe0ff */
[----:B------:R-:W-:Y:S02]  /*1d90*/  SHF.R.S32.HI R132, RZ, 0x1f, R137 ;  /* 0x0000001fff847819 */ /* 0x000fe40000011489 */
[----:B------:R-:W-:Y:S02]  /*1da0*/  SHF.R.S32.HI R126, RZ, 0x1f, R107 ;  /* 0x0000001fff7e7819 */ /* 0x000fe4000001146b */
[----:B------:R-:W-:Y:S02]  /*1db0*/  SHF.R.S32.HI R130, RZ, 0x1f, R136 ;  /* 0x0000001fff827819 */ /* 0x000fe40000011488 */
[----:B------:R-:W-:Y:S02]  /*1dc0*/  SHF.R.S32.HI R128, RZ, 0x1f, R135 ;  /* 0x0000001fff807819 */ /* 0x000fe40000011487 */
[----:B------:R-:W-:-:S02]  /*1dd0*/  SHF.R.S32.HI R124, RZ, 0x1f, R113 ;  /* 0x0000001fff7c7819 */ /* 0x000fc40000011471 */
[----:B------:R-:W-:Y:S02]  /*1de0*/  SHF.R.S32.HI R122, RZ, 0x1f, R112 ;  /* 0x0000001fff7a7819 */ /* 0x000fe40000011470 */
.L_x_2491:
[----:B------:R-:W-:Y:S01]  /*1df0*/  SHF.R.S32.HI R4, RZ, 0x1f, R18 ;  /* 0x0000001fff047819 */ /* 0x000fe20000011412 */
[----:B------:R-:W-:Y:S04]  /*1e00*/  DEPBAR.LE SB0, 0x2 ;  /* 0x000080800000791a */ /* 0x000fe80000000000 */
[----:B------:R-:W-:Y:S01]  /*1e10*/  BAR.SYNC.DEFER_BLOCKING 0x0 ;  /* 0x0000000000007b1d */ /* 0x000fe20000010000 */
[----:B------:R-:W-:Y:S01]  /*1e20*/  ISETP.LE.AND P1, PT, R102, c[0x0][0x27c], PT ;  /* 0x00009f0066007a0c */ /* 0x000fe20003f23270 */
[-C--:B------:R-:W-:Y:S02]  /*1e30*/  IMAD R143, R131, R18.reuse, RZ ;  /* 0x00000012838f7224 */ /* 0x080fe400078e02ff */
[----:B-----5:R-:W-:Y:S04]  /*1e40*/  IMAD.WIDE.U32 R28, R133, R18, RZ ;  /* 0x00000012851c7225 */ /* 0x020fe800078e00ff */
[----:B------:R-:W-:Y:S01]  /*1e50*/  IMAD R143, R4, R133, R143 ;  /* 0x00000085048f7224 */ /* 0x000fe200078e028f */
[----:B-1----:R-:W-:Y:S01]  /*1e60*/  IADD3 R6, P0, R101, R28, RZ ;  /* 0x0000001c65067210 */ /* 0x002fe20007f1e0ff */
        /* <DEDUP_REMOVED lines=82> */
.L_x_2471:
[----:B------:R-:W-:Y:S05]  /*2390*/  BSYNC B0 ;  /* 0x0000000000007941 */ /* 0x000fea0003800000 */
.L_x_2470:
[----:B------:R-:W-:-:S05]  /*23a0*/  @P1 BRA `(.L_x_2472) ;  /* 0x000034b000001947 */ /* 0x000fca0003800000 */
[----:B------:R-:W-:Y:S01]  /*23b0*/  ISETP.GE.AND P0, PT, R22, c[0x0][0x1d4], PT ;  /* 0x0000750016007a0c */ /* 0x000fe20003f06270 */
[----:B-----5:R-:W-:Y:S01]  /*23c0*/  IMAD.MOV.U32 R25, RZ, RZ, R56 ;  /* 0x000000ffff197224 */ /* 0x020fe200078e0038 */
[----:B------:R-:W-:Y:S01]  /*23d0*/  MOV R24, R57 ;  /* 0x0000003900187202 */ /* 0x000fe20000000f00 */
[----:B-1----:R-:W-:Y:S01]  /*23e0*/  IMAD.MOV.U32 R3, RZ, RZ, R28 ;  /* 0x000000ffff037224 */ /* 0x002fe200078e001c */
        /* <DEDUP_REMOVED lines=84> */
.L_x_2474:
[----:B------:R-:W-:Y:S05]  /*2930*/  BSYNC B0 ;  /* 0x0000000000007941 */ /* 0x000fea0003800000 */
.L_x_2473:
        /* <DEDUP_REMOVED lines=56> */
.L_x_2476:
[----:B------:R-:W-:Y:S05]  /*2cc0*/  BSYNC B0 ;  /* 0x0000000000007941 */ /* 0x000fea0003800000 */
.L_x_2475:
        /* <DEDUP_REMOVED lines=56> */
.L_x_2478:
[----:B------:R-:W-:Y:S05]  /*3050*/  BSYNC B0 ;  /* 0x0000000000007941 */ /* 0x000fea0003800000 */
.L_x_2477:
        /* <DEDUP_REMOVED lines=56> */
.L_x_2480:
[----:B------:R-:W-:Y:S05]  /*33e0*/  BSYNC B0 ;  /* 0x0000000000007941 */ /* 0x000fea0003800000 */
.L_x_2479:
        /* <DEDUP_REMOVED lines=56> */
.L_x_2482:
[----:B------:R-:W-:Y:S05]  /*3770*/  BSYNC B0 ;  /* 0x0000000000007941 */ /* 0x000fea0003800000 */
.L_x_2481:
        /* <DEDUP_REMOVED lines=56> */
.L_x_2469:
        /* <DEDUP_REMOVED lines=47> */
.L_x_2484:
[----:B------:R-:W-:Y:S05]  /*3df0*/  BSYNC B0 ;  /* 0x0000000000007941 */ /* 0x000fea0003800000 */
.L_x_2483:
[----:B------:R-:W-:Y:S04]  /*3e00*/  IADD3 R169, P0, R156, R28, RZ ;  /* 0x0000001c9ca97210 */ /* 0x000fe80007f1e0ff */
[----:B------:R-:W-:Y:S01]  /*3e10*/  IADD3.X R143, R106, R143, RZ, P0, !PT ;  /* 0x0000008f6a8f7210 */ /* 0x000fe200007fe4ff */
[----:B------:R-:W-:-:S05]  /*3e20*/  @P1 BRA `(.L_x_2472) ;  /* 0x00001a3000001947 */ /* 0x000fca0003800000 */
[----:B------:R-:W-:Y:S01]  /*3e30*/  ISETP.GE.AND P0, PT, R22, c[0x0][0x1d4], PT ;  /* 0x0000750016007a0c */ /* 0x000fe20003f06270 */
[----:B-----5:R-:W-:Y:S01]  /*3e40*/  IMAD.MOV.U32 R9, RZ, RZ, R74 ;  /* 0x000000ffff097224 */ /* 0x020fe200078e004a */
[----:B-1----:R-:W-:Y:S01]  /*3e50*/  MOV R6, R73 ;  /* 0x0000004900067202 */ /* 0x002fe20000000f00 */
        /* <DEDUP_REMOVED lines=28> */
[C---:B------:R-:W-:Y:S01]  /*4020*/  IADD3 R175, P1, P0, R152.reuse, R169, R137 ;  /* 0x000000a998af7210 */ /* 0x040fe2000783e089 */
[----:B------:R-:W-:Y:S01]  /*4030*/  IMAD.MOV.U32 R62, RZ, RZ, R57 ;  /* 0x000000ffff3e7224 */ /* 0x000fe200078e0039 */
[----:B------:R-:W-:Y:S02]  /*4040*/  IADD3 R177, R115, R171, RZ ;  /* 0x000000ab73b17210 */ /* 0x000fe40007ffe0ff */
[----:B------:R-:W-:Y:S02]  /*4050*/  IADD3.X R168, R103, R143, R132, P1, P0 ;  /* 0x0000008f67a87210 */ /* 0x000fe40000fe0484 */
[----:B------:R-:W-:Y:S02]  /*4060*/  SHF.L.U32 R176, R177, 0x1, RZ ;  /* 0x00000001b1b07819 */ /* 0x000fe400000006ff */
[----:B------:R-:W-:Y:S02]  /*4070*/  MOV R47, R40 ;  /* 0x00000028002f7202 */ /* 0x000fe40000000f00 */
[----:B------:R-:W-:Y:S01]  /*4080*/  MOV R61, R58 ;  /* 0x0000003a003d7202 */ /* 0x000fe20000000f00 */
[----:B------:R-:W-:Y:S01]  /*4090*/  LDS.128 R80, [R176+0xc100] ;  /* 0x00c10000b0507984 */ /* 0x000fe20000000c00 */
[----:B------:R-:W-:Y:S02]  /*40a0*/  @!P2 IADD3 R173, P1, P0, R152, R169, R107 ;  /* 0x000000a998ada210 */ /* 0x000fe4000783e06b */
[----:B------:R-:W-:Y:S02]  /*40b0*/  MOV R55, R56 ;  /* 0x0000003800377202 */ /* 0x000fe40000000f00 */
[----:B------:R-:W-:Y:S02]  /*40c0*/  @!P2 IADD3.X R170, R103, R143, R126, P1, P0 ;  /* 0x0000008f67aaa210 */ /* 0x000fe40000fe047e */
[C---:B------:R-:W-:Y:S04]  /*40d0*/  LEA R174, P0, R175.reuse, c[0x0][0x1c8], 0x1 ;  /* 0x00007200afae7a11 */ /* 0x040fe800078008ff */
[----:B------:R-:W-:Y:S02]  /*40e0*/  LEA.HI.X R175, R175, c[0x0][0x1cc], R168, 0x1, P0 ;  /* 0x00007300afaf7a11 */ /* 0x000fe400000f0ca8 */
[C---:B------:R-:W-:Y:S04]  /*40f0*/  @!P2 LEA R172, P0, R173.reuse, c[0x0][0x1c8], 0x1 ;  /* 0x00007200adacaa11 */ /* 0x040fe800078008ff */
[----:B------:R-:W-:Y:S01]  /*4100*/  @!P2 LEA.HI.X R173, R173, c[0x0][0x1cc], R170, 0x1, P0 ;  /* 0x00007300adadaa11 */ /* 0x000fe200000f0caa */
[----:B------:R-:W-:Y:S01]  /*4110*/  IMAD.IADD R170, R110, 0x1, R171 ;  /* 0x000000016eaa7824 */ /* 0x000fe200078e02ab */
[----:B------:R-:W-:Y:S03]  /*4120*/  ISETP.GE.AND P0, PT, R22, c[0x0][0x27c], PT ;  /* 0x00009f0016007a0c */ /* 0x000fe60003f06270 */
[----:B------:R-:W-:Y:S05]  /*4130*/  IMAD.SHL.U32 R168, R170, 0x2, RZ ;  /* 0x00000002aaa87824 */ /* 0x000fea00078e00ff */
[----:B------:R-:W1:Y:S05]  /*4140*/  LDS.128 R28, [R168+0xc100] ;  /* 0x00c10000a81c7984 */ /* 0x000e6a0000000c00 */
[--C-:B------:R-:W-:Y:S01]  /*4150*/  @!P0 SHF.R.U64 R63, R58, 0x10, R59.reuse ;  /* 0x000000103a3f8819 */ /* 0x100fe2000000123b */
[----:B------:R-:W-:Y:S01]  /*4160*/  @!P0 HADD2.F32 R49, -RZ, R47.H0_H0 ;  /* 0x2000002fff318230 */ /* 0x000fe20000004100 */
        /* <DEDUP_REMOVED lines=20> */
[----:B------:R-:W-:Y:S01]  /*42b0*/  @!P0 HADD2.F32 R43, -RZ, R43.H0_H0 ;  /* 0x2000002bff2b8230 */ /* 0x000fe20000004100 */
[----:B-1----:R-:W-:Y:S01]  /*42c0*/  @!P0 IMAD.MOV.U32 R47, RZ, RZ, R28 ;  /* 0x000000ffff2f8224 */ /* 0x002fe200078e001c */
[----:B------:R-:W-:Y:S02]  /*42d0*/  @!P0 MOV R59, R80 ;  /* 0x00000050003b8202 */ /* 0x000fe40000000f00 */
[----:B------:R-:W-:Y:S02]  /*42e0*/  @!P0 MOV R58, R81 ;  /* 0x00000051003a8202 */ /* 0x000fe40000000f00 */
[----:B------:R-:W-:Y:S01]  /*42f0*/  @!P0 HADD2.F32 R52, -RZ, R47.H0_H0 ;  /* 0x2000002fff348230 */ /* 0x000fe20000004100 */
[----:B------:R-:W-:Y:S01]  /*4300*/  @!P0 MOV R48, R29 ;  /* 0x0000001d00308202 */ /* 0x000fe20000000f00 */
[----:B------:R-:W-:Y:S01]  /*4310*/  @!P0 HADD2.F32 R53, -RZ, R59.H0_H0 ;  /* 0x2000003bff358230 */ /* 0x000fe20000004100 */
[----:B------:R-:W-:Y:S01]  /*4320*/  @!P0 MOV R64, R83 ;  /* 0x0000005300408202 */ /* 0x000fe20000000f00 */
[----:B------:R-:W-:Y:S01]  /*4330*/  @!P0 HADD2.F32 R57, -RZ, R58.H0_H0 ;  /* 0x2000003aff398230 */ /* 0x000fe20000004100 */
[CC--:B------:R-:W-:Y:S01]  /*4340*/  @!P0 FMUL.FTZ R2, R52.reuse, R49.reuse ;  /* 0x0000003134028220 */ /* 0x0c0fe20000410000 */
[----:B------:R-:W-:Y:S01]  /*4350*/  @!P0 HADD2.F32 R45, -RZ, R48.H0_H0 ;  /* 0x20000030ff2d8230 */ /* 0x000fe20000004100 */
[----:B------:R-:W-:Y:S01]  /*4360*/  @!P0 FMUL.FTZ R168, R53, R49 ;  /* 0x0000003135a88220 */ /* 0x000fe20000410000 */
[----:B------:R-:W-:Y:S01]  /*4370*/  @!P0 HADD2.F32 R47, -RZ, R47.H1_H1 ;  /* 0x3000002fff2f8230 */ /* 0x000fe20000004100 */
[-C--:B------:R-:W-:Y:S01]  /*4380*/  @!P0 FMUL.FTZ R170, R57, R50.reuse ;  /* 0x0000003239aa8220 */ /* 0x080fe20000410000 */
[--C-:B------:R-:W-:Y:S01]  /*4390*/  @!P0 HADD2.F32 R62, -RZ, R64.reuse.H0_H0 ;  /* 0x20000040ff3e8230 */ /* 0x100fe20000004100 */
[-C--:B------:R-:W-:Y:S01]  /*43a0*/  @!P0 FFMA.FTZ R168, R52, R55.reuse, -R168 ;  /* 0x0000003734a88223 */ /* 0x080fe200000108a8 */
[----:B------:R-:W-:Y:S01]  /*43b0*/  @!P0 HADD2.F32 R64, -RZ, R64.H1_H1 ;  /* 0x30000040ff408230 */ /* 0x000fe20000004100 */
[----:B------:R-:W-:Y:S01]  /*43c0*/  @!P0 FFMA.FTZ R2, R53, R55, R2 ;  /* 0x0000003735028223 */ /* 0x000fe20000010002 */
[----:B------:R-:W-:Y:S01]  /*43d0*/  @!P0 HADD2.F32 R55, -RZ, R58.H1_H1 ;  /* 0x3000003aff378230 */ /* 0x000fe20000004100 */
[C---:B------:R-:W-:Y:S01]  /*43e0*/  @!P0 FMUL.FTZ R4, R45.reuse, R50 ;  /* 0x000000322d048220 */ /* 0x040fe20000410000 */
[----:B------:R-:W-:Y:S01]  /*43f0*/  @!P0 HADD2.F32 R53, -RZ, R59.H1_H1 ;  /* 0x3000003bff358230 */ /* 0x000fe20000004100 */
[----:B------:R-:W-:Y:S01]  /*4400*/  @!P0 FFMA.FTZ R170, R45, R56, -R170 ;  /* 0x000000382daa8223 */ /* 0x000fe200000108aa */
[----:B------:R-:W-:Y:S01]  /*4410*/  @!P0 HADD2.F32 R45, -RZ, R48.H1_H1 ;  /* 0x30000030ff2d8230 */ /* 0x000fe20000004100 */
[-C--:B------:R-:W-:Y:S01]  /*4420*/  @!P0 FMUL.FTZ R177, R55, R44.reuse ;  /* 0x0000002c37b18220 */ /* 0x080fe20000410000 */
[----:B------:R-:W-:Y:S01]  /*4430*/  @!P0 HADD2.F32 R58, -RZ, R60.H0_H0 ;  /* 0x2000003cff3a8230 */ /* 0x000fe20000004100 */
[----:B------:R-:W-:Y:S02]  /*4440*/  @!P0 IMAD.MOV.U32 R59, RZ, RZ, R82 ;  /* 0x000000ffff3b8224 */ /* 0x000fe400078e0052 */
[C---:B------:R-:W-:Y:S02]  /*4450*/  @!P0 FMUL.FTZ R5, R45.reuse, R44 ;  /* 0x0000002c2d058220 */ /* 0x040fe40000410000 */
[----:B------:R-:W-:Y:S01]  /*4460*/  @!P0 FFMA.FTZ R177, R45, R58, -R177 ;  /* 0x0000003a2db18223 */ /* 0x000fe200000108b1 */
[----:B------:R-:W-:Y:S01]  /*4470*/  @!P0 MOV R45, R30 ;  /* 0x0000001e002d8202 */ /* 0x000fe20000000f00 */
[-C--:B------:R-:W-:Y:S01]  /*4480*/  @!P0 FMUL.FTZ R179, R53, R46.reuse ;  /* 0x0000002e35b38220 */ /* 0x080fe20000410000 */
[--C-:B------:R-:W-:Y:S01]  /*4490*/  @!P0 HADD2.F32 R60, -RZ, R59.reuse.H1_H1 ;  /* 0x3000003bff3c8230 */ /* 0x100fe20000004100 */
[----:B------:R-:W-:Y:S01]  /*44a0*/  @!P0 FMUL.FTZ R3, R47, R46 ;  /* 0x0000002e2f038220 */ /* 0x000fe20000410000 */
[----:B------:R-:W-:Y:S01]  /*44b0*/  @!P0 F2FP.PACK_AB R170, R177, R170 ;  /* 0x000000aab1aa823e */ /* 0x000fe200000000ff */
[-C--:B------:R-:W-:Y:S01]  /*44c0*/  @!P0 FFMA.FTZ R179, R47, R54.reuse, -R179 ;  /* 0x000000362fb38223 */ /* 0x080fe200000108b3 */
[----:B------:R-:W-:Y:S01]  /*44d0*/  @!P0 HADD2.F32 R59, -RZ, R59.H0_H0 ;  /* 0x2000003bff3b8230 */ /* 0x000fe20000004100 */
[----:B------:R-:W-:Y:S01]  /*44e0*/  @!P0 FMUL.FTZ R183, R64, R43 ;  /* 0x0000002b40b78220 */ /* 0x000fe20000410000 */
[----:B------:R-:W-:Y:S01]  /*44f0*/  @!P0 HADD2.F32 R47, -RZ, R42.H0_H0 ;  /* 0x2000002aff2f8230 */ /* 0x000fe20000004100 */
[----:B------:R-:W-:Y:S01]  /*4500*/  @!P0 FFMA.FTZ R3, R53, R54, R3 ;  /* 0x0000003635038223 */ /* 0x000fe20000010003 */
[--C-:B------:R-:W-:Y:S01]  /*4510*/  @!P0 HADD2.F32 R42, -RZ, R45.reuse.H0_H0 ;  /* 0x2000002dff2a8230 */ /* 0x100fe20000004100 */
[----:B------:R-:W-:Y:S01]  /*4520*/  @!P0 FMUL.FTZ R181, R59, R41 ;  /* 0x000000293bb58220 */ /* 0x000fe20000410000 */
        /* <DEDUP_REMOVED lines=38> */
.L_x_2486:
[----:B------:R-:W-:Y:S05]  /*4790*/  BSYNC B0 ;  /* 0x0000000000007941 */ /* 0x000fea0003800000 */
.L_x_2485:
[----:B------:R-:W-:Y:S01]  /*47a0*/  ISETP.GE.AND P0, PT, R15, c[0x0][0x1d4], PT ;  /* 0x000075000f007a0c */ /* 0x000fe20003f06270 */
[----:B------:R-:W-:Y:S01]  /*47b0*/  @!UPT UIADD3 URZ, URZ, URZ, URZ ;  /* 0x0000003f3f3ff290 */ /* 0x000fe2000fffe03f */
[----:B------:R-:W-:Y:S11]  /*47c0*/  BSSY B0, `(.L_x_2487) ;  /* 0x0000074000007945 */ /* 0x000ff60003800000 */
[----:B------:R-:W-:-:S05]  /*47d0*/  @P0 BRA `(.L_x_2488) ;  /* 0x0000072000000947 */ /* 0x000fca0003800000 */
[----:B------:R-:W-:Y:S02]  /*47e0*/  ISETP.GE.AND P2, PT, R113, c[0x0][0x1d4], PT ;  /* 0x0000750071007a0c */ /* 0x000fe40003f46270 */
[----:B------:R-:W-:Y:S02]  /*47f0*/  IADD3 R67, P1, P0, R152, R169, R136 ;  /* 0x000000a998437210 */ /* 0x000fe4000783e088 */
[----:B-1----:R-:W-:Y:S02]  /*4800*/  IADD3 R82, R114, R171, RZ ;  /* 0x000000ab72527210 */ /* 0x002fe40007ffe0ff */
[C---:B------:R-:W-:Y:S07]  /*4810*/  IADD3.X R56, R103.reuse, R143, R130, P1, P0 ;  /* 0x0000008f67387210 */ /* 0x040fee0000fe0482 */
        /* <DEDUP_REMOVED lines=110> */
.L_x_2488:
[----:B------:R-:W-:Y:S05]  /*4f00*/  BSYNC B0 ;  /* 0x0000000000007941 */ /* 0x000fea0003800000 */
.L_x_2487:
        /* <DEDUP_REMOVED lines=120> */
.L_x_2468:
        /* <DEDUP_REMOVED lines=29> */
.L_x_2472:
[----:B------:R-:W-:Y:S05]  /*5860*/  BSYNC B1 ;  /* 0x0000000000017941 */ /* 0x000fea0003800000 */
.L_x_2467:
[C---:B------:R-:W-:Y:S01]  /*5870*/  ISETP.GT.AND P0, PT, R18.reuse, R11, PT ;  /* 0x0000000b1200720c */ /* 0x040fe20003f04270 */
[----:B------:R-:W-:Y:S01]  /*5880*/  BSSY B0, `(.L_x_2489) ;  /* 0x0000041000007945 */ /* 0x000fe20003800000 */
[C---:B------:R-:W-:Y:S02]  /*5890*/  ISETP.GE.AND P1, PT, R69.reuse, 0x1, PT ;  /* 0x000000014500780c */ /* 0x040fe40003f26270 */
[C---:B-1----:R-:W-:Y:S09]  /*58a0*/  IADD3 R3, R69.reuse, 0x1, RZ ;  /* 0x0000000145037810 */ /* 0x042ff20007ffe0ff */
[----:B--2---:R-:W-:Y:S01]  /*58b0*/  @P0 IADD3 R5, R18, -0x1, RZ ;  /* 0xffffffff12050810 */ /* 0x004fe20007ffe0ff */
        /* <DEDUP_REMOVED lines=61> */
.L_x_2490:
[----:B-1----:R-:W-:Y:S05]  /*5c90*/  BSYNC B0 ;  /* 0x0000000000007941 */ /* 0x002fea0003800000 */
.L_x_2489:
        /* <DEDUP_REMOVED lines=33> */
.L_x_2466:
        /* <DEDUP_REMOVED lines=87> */
[----:B------:R-:W-:Y:S01]  /*6420*/  IMAD.SHL.U32 R20, R188, 0x8, RZ ;  /* 0x00000008bc147824 */ /* 0x000fe200078e00ff */
[----:B------:R-:W-:Y:S01]  /*6430*/  LOP3.LUT R2, R2, 0xfffffffe, RZ, 0xc0, !PT ;  /* 0xfffffffe02027812 */ /* 0x000fe200078ec0ff */
[----:B------:R-:W-:Y:S01]  /*6440*/  IMAD.SHL.U32 R5, R188, 0x40, RZ ;  /* 0x00000040bc057824 */ /* 0x000fe200078e00ff */
[----:B------:R-:W-:Y:S01]  /*6450*/  SHF.R.S32.HI R9, RZ, 0x1f, R190 ;  /* 0x0000001fff097819 */ /* 0x000fe200000114be */
[----:B------:R-:W-:Y:S01]  /*6460*/  IMAD.WIDE.U32 R14, R189, c[0x0][0x1b8], R14 ;  /* 0x00006e00bd0e7a25 */ /* 0x000fe200078e000e */
[----:B------:R-:W-:-:S02]  /*6470*/  LOP3.LUT R8, R197, 0x38, R20, 0xf8, !PT ;  /* 0x00000038c5087812 */ /* 0x000fc400078ef814 */
[----:B------:R-:W-:Y:S01]  /*6480*/  SHF.R.U32.HI R197, RZ, 0x3, R197 ;  /* 0x00000003ffc57819 */ /* 0x000fe200000116c5 */
[----:B------:R-:W-:Y:S01]  /*6490*/  IMAD.IADD R2, R3, 0x1, -R2 ;  /* 0x0000000103027824 */ /* 0x000fe200078e0a02 */
[----:B------:R-:W-:Y:S01]  /*64a0*/  IADD3 R3, R20, 0x80, RZ ;  /* 0x0000008014037810 */ /* 0x000fe20007ffe0ff */
[----:B-1----:R-:W-:Y:S01]  /*64b0*/  IMAD R11, R188, 0x20, R13 ;  /* 0x00000020bc0b7824 */ /* 0x002fe200078e020d */
        /* <DEDUP_REMOVED lines=12> */
[----:B------:R-:W-:Y:S01]  /*6580*/  LOP3.LUT R4, R5, 0x8, R4, 0xf8, !PT ;  /* 0x0000000805047812 */ /* 0x000fe200078ef804 */
[----:B------:R-:W-:Y:S01]  /*6590*/  IMAD.MOV.U32 R24, RZ, RZ, R8 ;  /* 0x000000ffff187224 */ /* 0x000fe200078e0008 */
[----:B------:R-:W-:Y:S01]  /*65a0*/  SHF.R.U32.HI R5, RZ, 0x3, R5 ;  /* 0x00000003ff057819 */ /* 0x000fe20000011605 */
[----:B------:R-:W-:Y:S01]  /*65b0*/  IMAD R21, R21, c[0x0][0x1c0], RZ ;  /* 0x0000700015157a24 */ /* 0x000fe200078e02ff */
[----:B------:R-:W-:Y:S02]  /*65c0*/  @P3 SHF.R.U32.HI R24, RZ, c[0x0][0x2cc], R3 ;  /* 0x0000b300ff183a19 */ /* 0x000fe40000011603 */
[----:B------:R-:W-:Y:S01]  /*65d0*/  LOP3.LUT R17, R17, 0xfffffff0, RZ, 0xc0, !PT ;  /* 0xfffffff011117812 */ /* 0x000fe200078ec0ff */
[----:B------:R-:W-:Y:S01]  /*65e0*/  IMAD R21, R18, c[0x0][0x1c4], R21 ;  /* 0x0000710012157a24 */ /* 0x000fe200078e0215 */
[----:B------:R-:W-:Y:S01]  /*65f0*/  LOP3.LUT R5, R4, R5, RZ, 0x3c, !PT ;  /* 0x0000000504057212 */ /* 0x000fe200078e3cff */
[----:B------:R-:W-:Y:S01]  /*6600*/  IMAD.WIDE.U32 R18, R18, c[0x0][0x1c0], R14 ;  /* 0x0000700012127a25 */ /* 0x000fe200078e000e */
[----:B------:R-:W-:-:S02]  /*6610*/  SHF.R.S32.HI R4, RZ, 0x1f, R0 ;  /* 0x0000001fff047819 */ /* 0x000fc40000011400 */
[--C-:B------:R-:W-:Y:S01]  /*6620*/  SHF.R.S32.HI R3, RZ, 0x1f, R24.reuse ;  /* 0x0000001fff037819 */ /* 0x100fe20000011418 */
[----:B------:R-:W-:Y:S01]  /*6630*/  IMAD.MOV R11, RZ, RZ, -R24 ;  /* 0x000000ffff0b7224 */ /* 0x000fe200078e0a18 */
[----:B------:R-:W-:Y:S01]  /*6640*/  IADD3 R15, P2, R13, R0, RZ ;  /* 0x000000000d0f7210 */ /* 0x000fe20007f5e0ff */
[----:B------:R-:W-:Y:S01]  /*6650*/  IMAD.IADD R22, R84, 0x1, -R17 ;  /* 0x0000000154167824 */ /* 0x000fe200078e0a11 */
[----:B------:R-:W-:Y:S01]  /*6660*/  LEA.HI R12, R7, R84, RZ, 0x6 ;  /* 0x00000054070c7211 */ /* 0x000fe200078f30ff */
[----:B------:R-:W-:Y:S01]  /*6670*/  IMAD R11, R11, c[0x0][0x2c4], R8 ;  /* 0x0000b1000b0b7a24 */ /* 0x000fe200078e0208 */
[----:B------:R-:W-:Y:S01]  /*6680*/  LEA.HI.X.SX32 R4, R13, R4, 0x1, P2 ;  /* 0x000000040d047211 */ /* 0x000fe200010f0eff */
[----:B------:R-:W-:Y:S01]  /*6690*/  IMAD R3, R3, c[0x0][0x1b0], RZ ;  /* 0x00006c0003037a24 */ /* 0x000fe200078e02ff */
[----:B------:R-:W-:Y:S01]  /*66a0*/  SHF.R.S32.HI R17, RZ, 0x1f, R22 ;  /* 0x0000001fff117819 */ /* 0x000fe20000011416 */
[----:B------:R-:W-:Y:S01]  /*66b0*/  IMAD.IADD R19, R19, 0x1, R21 ;  /* 0x0000000113137824 */ /* 0x000fe200078e0215 */
[----:B------:R-:W-:Y:S01]  /*66c0*/  SHF.R.S32.HI R16, RZ, 0x1f, R11 ;  /* 0x0000001fff107819 */ /* 0x000fe2000001140b */
[----:B------:R-:W-:Y:S01]  /*66d0*/  IMAD R3, R24, c[0x0][0x1b4], R3 ;  /* 0x00006d0018037a24 */ /* 0x000fe200078e0203 */
[----:B------:R-:W-:Y:S01]  /*66e0*/  SHF.R.S32.HI R21, RZ, 0x1f, R20 ;  /* 0x0000001fff157819 */ /* 0x000fe20000011414 */
[C---:B------:R-:W-:Y:S01]  /*66f0*/  IMAD R8, R4.reuse, c[0x0][0x1e0], RZ ;  /* 0x0000780004087a24 */ /* 0x040fe200078e02ff */
[----:B------:R-:W-:Y:S01]  /*6700*/  ISETP.NE.U32.AND P2, PT, RZ, c[0x0][0x350], PT ;  /* 0x0000d400ff007a0c */ /* 0x000fe20003f45070 */
[----:B------:R-:W-:Y:S01]  /*6710*/  IMAD R0, R4, c[0x0][0x208], RZ ;  /* 0x0000820004007a24 */ /* 0x000fe200078e02ff */
[----:B------:R-:W-:Y:S01]  /*6720*/  LEA.HI R4, R17, R22, RZ, 0x3 ;  /* 0x0000001611047211 */ /* 0x000fe200078f18ff */
[----:B------:R-:W-:Y:S01]  /*6730*/  IMAD.WIDE.U32 R24, R24, c[0x0][0x1b0], R18 ;  /* 0x00006c0018187a25 */ /* 0x000fe200078e0012 */
[----:B------:R-:W-:-:S02]  /*6740*/  ISETP.NE.AND.EX P2, PT, RZ, c[0x0][0x354], PT, P2 ;  /* 0x0000d500ff007a0c */ /* 0x000fc40003f45320 */
[----:B------:R-:W-:Y:S01]  /*6750*/  LOP3.LUT R17, R4, 0xfffffff8, RZ, 0xc0, !PT ;  /* 0xfffffff804117812 */ /* 0x000fe200078ec0ff */
[----:B------:R-:W-:Y:S01]  /*6760*/  IMAD.IADD R25, R25, 0x1, R3 ;  /* 0x0000000119197824 */ /* 0x000fe200078e0203 */
        /* <DEDUP_REMOVED lines=10> */
[C---:B------:R-:W-:Y:S01]  /*6810*/  IMAD R16, R11.reuse, c[0x0][0x1ac], R16 ;  /* 0x00006b000b107a24 */ /* 0x040fe200078e0210 */
[----:B------:R-:W-:Y:S01]  /*6820*/  LOP3.LUT P1, RZ, R188, 0x4, RZ, 0xc0, !PT ;  /* 0x00000004bcff7812 */ /* 0x000fe2000782c0ff */
[----:B------:R-:W-:Y:S01]  /*6830*/  IMAD.WIDE.U32 R24, R11, c[0x0][0x1a8], R24 ;  /* 0x00006a000b187a25 */ /* 0x000fe200078e0018 */
[----:B------:R-:W-:Y:S02]  /*6840*/  LEA.HI R11, R7, R84, RZ, 0x3 ;  /* 0x00000054070b7211 */ /* 0x000fe400078f18ff */
[----:B------:R-:W-:Y:S01]  /*6850*/  @P5 LOP3.LUT R191, R191, 0x4, RZ, 0xfc, !PT ;  /* 0x00000004bfbf5812 */ /* 0x000fe200078efcff */
[----:B------:R-:W-:Y:S01]  /*6860*/  IMAD.IADD R3, R22, 0x1, -R17 ;  /* 0x0000000116037824 */ /* 0x000fe200078e0a11 */
[----:B------:R-:W-:Y:S01]  /*6870*/  LOP3.LUT R11, R11, 0xfffffff8, RZ, 0xc0, !PT ;  /* 0xfffffff80b0b7812 */ /* 0x000fe200078ec0ff */
[C---:B------:R-:W-:Y:S01]  /*6880*/  IMAD R0, R15.reuse, c[0x0][0x20c], R0 ;  /* 0x000083000f007a24 */ /* 0x040fe200078e0200 */
[----:B------:R-:W-:Y:S01]  /*6890*/  ISETP.GE.AND P6, PT, R20, c[0x0][0x1d4], PT ;  /* 0x0000750014007a0c */ /* 0x000fe20003fc6270 */
[----:B------:R-:W-:-:S04]  /*68a0*/  IMAD.WIDE.U32 R14, R15, c[0x0][0x208], R20 ;  /* 0x000082000f0e7a25 */ /* 0x000fc800078e0014 */
        /* <DEDUP_REMOVED lines=49> */
[----:B------:R-:W-:Y:S01]  /*6bc0*/  SHF.R.S32.HI R80, RZ, 0x5, R6 ;  /* 0x00000005ff507819 */ /* 0x000fe20000011406 */
[----:B------:R-:W-:Y:S01]  /*6bd0*/  IMAD.WIDE.U32 R198, R198, c[0x0][0x218], R86 ;  /* 0x00008600c6c67a25 */ /* 0x000fe200078e0056 */
[----:B------:R-:W-:Y:S02]  /*6be0*/  ISETP.GE.AND P5, PT, R11, c[0x0][0x1d4], PT ;  /* 0x000075000b007a0c */ /* 0x000fe40003fa6270 */
        /* <DEDUP_REMOVED lines=21> */
.L_x_2494:
[----:B------:R-:W-:Y:S05]  /*6d40*/  BSYNC B0 ;  /* 0x0000000000007941 */ /* 0x000fea0003800000 */
.L_x_2493:
        /* <DEDUP_REMOVED lines=22> */
.L_x_2496:
[----:B------:R-:W-:Y:S05]  /*6eb0*/  BSYNC B0 ;  /* 0x0000000000007941 */ /* 0x000fea0003800000 */
.L_x_2495:
        /* <DEDUP_REMOVED lines=22> */
.L_x_2498:
[----:B------:R-:W-:Y:S05]  /*7020*/  BSYNC B0 ;  /* 0x0000000000007941 */ /* 0x000fea0003800000 */
.L_x_2497:
[----:B------:R5:W2:Y:S01]  /*7030*/  SHFL.IDX PT, R14, R12, 0x3, 0x181f ;  /* 0x00781f000c0e7f89 */ /* 0x000aa200000e0000 */
[----:B------:R-:W-:Y:S01]  /*7040*/  IADD3 R18, R18, 0x60, RZ ;  /* 0x0000006012127810 */ /* 0x000fe20007ffe0ff */
[----:B------:R-:W-:Y:S01]  /*7050*/  IMAD.SHL.U32 R132, R197, 0x2, RZ ;  /* 0x00000002c5847824 */ /* 0x000fe200078e00ff */
[----:B------:R-:W-:Y:S01]  /*7060*/  IADD3 R81, R95, -0x1, RZ ;  /* 0xffffffff5f517810 */ /* 0x000fe20007ffe0ff */
[----:B-1----:R1:W3:Y:S01]  /*7070*/  SHFL.IDX PT, R15, R0, 0x3, 0x181f ;  /* 0x00781f00000f7f89 */ /* 0x0022e200000e0000 */
[----:B------:R-:W-:Y:S01]  /*7080*/  ISETP.GE.AND P0, PT, R18, R9, PT ;  /* 0x000000091200720c */ /* 0x000fe20003f06270 */
[----:B------:R-:W-:Y:S01]  /*7090*/  IMAD.MOV.U32 R50, RZ, RZ, 0x6 ;  /* 0x00000006ff327424 */ /* 0x000fe200078e00ff */
[----:B------:R-:W-:Y:S01]  /*70a0*/  IADD3 R196, R132, 0x100, RZ ;  /* 0x0000010084c47810 */ /* 0x000fe20007ffe0ff */
[----:B------:R-:W-:-:S02]  /*70b0*/  IMAD.MOV.U32 R204, RZ, RZ, R200 ;  /* 0x000000ffffcc7224 */ /* 0x000fc400078e00c8 */
[----:B------:R-:W-:Y:S02]  /*70c0*/  IMAD.MOV.U32 R194, RZ, RZ, 0x5 ;  /* 0x00000005ffc27424 */ /* 0x000fe400078e00ff */
[----:B------:R-:W-:Y:S01]  /*70d0*/  IMAD.MOV.U32 R202, RZ, RZ, R198 ;  /* 0x000000ffffca7224 */ /* 0x000fe200078e00c6 */
[----:B--23-5:R-:W-:-:S05]  /*70e0*/  SHF.R.S32.HI R12, RZ, 0x1f, R81 ;  /* 0x0000001fff0c7819 */ /* 0x02cfca0000011451 */
[C---:B------:R-:W-:Y:S02]  /*70f0*/  @!P0 LEA R18, P4, R8.reuse, R14, 0x1 ;  /* 0x0000000e08128211 */ /* 0x040fe400078808ff */
[C---:B-1----:R-:W-:Y:S02]  /*7100*/  IADD3 R0, R8.reuse, 0x80, RZ ;  /* 0x0000008008007810 */ /* 0x042fe40007ffe0ff */
[----:B------:R-:W-:Y:S02]  /*7110*/  @!P0 LEA.HI.X R19, R8, R15, R21, 0x1, P4 ;  /* 0x0000000f08138211 */ /* 0x000fe400020f0c15 */
[----:B------:R-:W-:-:S03]  /*7120*/  LOP3.LUT P4, RZ, R191, 0x1, RZ, 0xc0, !PT ;  /* 0x00000001bfff7812 */ /* 0x000fc6000788c0ff */
[----:B------:R-:W-:Y:S01]  /*7130*/  @!PT LDS RZ, [RZ] ;  /* 0x00000000fffff984 */ /* 0x000fe20000000800 */
[----:B------:R1:W-:Y:S01]  /*7140*/  @!P0 LDGSTS.E.BYPASS.LTC128B.128 [R132+0x1b100], [R18.64], !P2 ;  /* 0x1b10000012848fae */ /* 0x0003e2000d101d46 */
[----:B------:R-:W-:Y:S02]  /*7150*/  ISETP.NE.AND P2, PT, R10, RZ, PT ;  /* 0x000000ff0a00720c */ /* 0x000fe40003f45270 */
[----:B------:R-:W-:-:S04]  /*7160*/  @!P0 SHF.R.S32.HI R10, RZ, 0x1f, R11 ;  /* 0x0000001fff0a8819 */ /* 0x000fc8000001140b */
[----:B------:R-:W-:-:S04]  /*7170*/  @!P0 LEA.HI R17, R10, R11, RZ, 0x3 ;  /* 0x0000000b0a118211 */ /* 0x000fc800078f18ff */
[----:B------:R-:W-:-:S05]  /*7180*/  @!P0 LOP3.LUT R17, R17, 0xfffffff8, RZ, 0xc0, !PT ;  /* 0xfffffff811118812 */ /* 0x000fca00078ec0ff */
[----:B------:R-:W-:Y:S01]  /*7190*/  @!P0 IMAD.WIDE R20, R17, 0x2, R14 ;  /* 0x0000000211148825 */ /* 0x000fe200078e020e */
[----:B------:R-:W-:-:S04]  /*71a0*/  @!P0 SHF.R.S32.HI R17, RZ, 0x1f, R0 ;  /* 0x0000001fff118819 */ /* 0x000fc80000011400 */
[----:B------:R-:W-:Y:S01]  /*71b0*/  @!P0 LEA.HI R10, R17, R0, RZ, 0x3 ;  /* 0x00000000110a8211 */ /* 0x000fe200078f18ff */
[----:B------:R2:W-:Y:S03]  /*71c0*/  @!P0 LDGSTS.E.BYPASS.LTC128B.128 [R132+0x1f100], [R20.64], !P3 ;  /* 0x1f10000014848fae */ /* 0x0005e6000d901d46 */
[----:B------:R-:W-:-:S05]  /*71d0*/  @!P0 LOP3.LUT R10, R10, 0xfffffff8, RZ, 0xc0, !PT ;  /* 0xfffffff80a0a8812 */ /* 0x000fca00078ec0ff */
[----:B------:R-:W-:-:S04]  /*71e0*/  @!P0 IMAD.WIDE R16, R10, 0x2, R14 ;  /* 0x000000020a108825 */ /* 0x000fc800078e020e */
[----:B------:R-:W-:Y:S01]  /*71f0*/  IMAD.IADD R10, R186, 0x1, -R13 ;  /* 0x00000001ba0a7824 */ /* 0x000fe200078e0a0d */
[----:B------:R3:W-:Y:S01]  /*7200*/  @!P0 LDGSTS.E.BYPASS.LTC128B.128 [R132+0x23100], [R16.64], !P2 ;  /* 0x2310000010848fae */ /* 0x0007e2000d101d46 */
[----:B------:R-:W-:Y:S02]  /*7210*/  IMAD.MOV.U32 R15, RZ, RZ, c[0x0][0x1e0] ;  /* 0x00007800ff0f7624 */ /* 0x000fe400078e00ff */
[----:B------:R-:W-:Y:S01]  /*7220*/  IMAD R10, R81, -0x40, R10 ;  /* 0xffffffc0510a7824 */ /* 0x000fe200078e020a */
[----:B------:R-:W0:Y:S01]  /*7230*/  LDGDEPBAR ;  /* 0x00000000000079af */ /* 0x000e220000000000 */
[C---:B------:R-:W-:Y:S01]  /*7240*/  IMAD.SHL.U32 R93, R15.reuse, 0x40, RZ ;  /* 0x000000400f5d7824 */ /* 0x040fe200078e00ff */
[C---:B------:R-:W-:Y:S01]  /*7250*/  SHF.L.U64.HI R94, R15.reuse, R50, c[0x0][0x1e4] ;  /* 0x000079000f5e7619 */ /* 0x040fe20000010232 */
[----:B------:R-:W-:Y:S01]  /*7260*/  IMAD.SHL.U32 R193, R15, 0x20, RZ ;  /* 0x000000200fc17824 */ /* 0x000fe200078e00ff */
[----:B------:R-:W-:Y:S01]  /*7270*/  BAR.SYNC.DEFER_BLOCKING 0x0 ;  /* 0x0000000000007b1d */ /* 0x000fe20000010000 */
[----:B------:R-:W-:-:S02]  /*7280*/  ISETP.GE.AND P2, PT, R10, 0x1, PT ;  /* 0x000000010a00780c */ /* 0x000fc40003f46270 */
[----:B------:R-:W-:Y:S01]  /*7290*/  IMAD R13, R94, R81, RZ ;  /* 0x000000515e0d7224 */ /* 0x000fe200078e02ff */
[----:B------:R-:W-:-:S03]  /*72a0*/  SHF.L.U64.HI R192, R15, R194, c[0x0][0x1e4] ;  /* 0x000079000fc07619 */ /* 0x000fc600000102c2 */
[-C--:B------:R-:W-:Y:S02]  /*72b0*/  IMAD R13, R12, R93.reuse, R13 ;  /* 0x0000005d0c0d7224 */ /* 0x080fe400078e020d */
[----:B---3--:R-:W-:-:S04]  /*72c0*/  IMAD.WIDE.U32 R16, R81, R93, R204 ;  /* 0x0000005d51107225 */ /* 0x008fc800078e00cc */
[----:B------:R-:W-:Y:S01]  /*72d0*/  IMAD.IADD R13, R17, 0x1, R13 ;  /* 0x00000001110d7824 */ /* 0x000fe200078e020d */
[----:B--2---:R-:W-:-:S04]  /*72e0*/  @P2 LEA R20, P0, R16, c[0x0][0x1c8], 0x1 ;  /* 0x0000720010142a11 */ /* 0x004fc800078008ff */
        /* <DEDUP_REMOVED lines=11> */
[----:B-1----:R-:W-:-:S04]  /*73a0*/  @P0 LEA R18, P3, R14, c[0x0][0x1c8], 0x1 ;  /* 0x000072000e120a11 */ /* 0x002fc800078608ff */
[----:B------:R-:W-:Y:S01]  /*73b0*/  @P0 LEA.HI.X R19, R14, c[0x0][0x1cc], R13, 0x1, P3 ;  /* 0x000073000e130a11 */ /* 0x000fe200018f0c0d */
[----:B------:R-:W-:Y:S01]  /*73c0*/  IMAD.MOV.U32 R13, RZ, RZ, c[0x0][0x208] ;  /* 0x00008200ff0d7624 */ /* 0x000fe200078e00ff */
[----:B------:R-:W-:-:S03]  /*73d0*/  ISETP.GE.AND P3, PT, R8, c[0x0][0x1d4], PT ;  /* 0x0000750008007a0c */ /* 0x000fc60003f66270 */
        /* <DEDUP_REMOVED lines=13> */
[----:B------:R-:W0:Y:S01]  /*74b0*/  LDGDEPBAR ;  /* 0x00000000000079af */ /* 0x000e220000000000 */
[----:B------:R-:W-:-:S05]  /*74c0*/  IMAD.IADD R12, R17, 0x1, R12 ;  /* 0x00000001110c7824 */ /* 0x000fca00078e020c */
        /* <DEDUP_REMOVED lines=36> */
.L_x_2499:
[----:B------:R-:W-:Y:S01]  /*7710*/  ISETP.LT.AND P0, PT, RZ, c[0x0][0x27c], PT ;  /* 0x00009f00ff007a0c */ /* 0x000fe20003f01270 */
[----:B------:R-:W0:Y:S01]  /*7720*/  LDGDEPBAR ;  /* 0x00000000000079af */ /* 0x000e220000000000 */
[----:B------:R-:W-:Y:S01]  /*7730*/  IMAD R0, R80, 0x400, R3 ;  /* 0x0000040050007824 */ /* 0x000fe200078e0203 */
[----:B------:R-:W-:-:S10]  /*7740*/  ISETP.NE.AND P3, PT, R187, 0x1, PT ;  /* 0x00000001bb00780c */ /* 0x000fd40003f65270 */
[----:B------:R-:W-:Y:S05]  /*7750*/  @P0 BRA `(.L_x_2500) ;  /* 0x0000002000000947 */ /* 0x000fea0003800000 */
[----:B------:R-:W-:-:S04]  /*7760*/  DEPBAR.LE SB0, 0x3 ;  /* 0x000080c00000791a */ /* 0x000fc80000000000 */
[----:B------:R-:W-:Y:S05]  /*7770*/  BRA `(.L_x_2501) ;  /* 0x00006de000007947 */ /* 0x000fea0003800000 */
.L_x_2500:
[----:B------:R-:W-:Y:S01]  /*7780*/  ULDC.U8 UR4, c[0x0][0x298] ;  /* 0x0000a60000047ab9 */ /* 0x000fe20000000000 */
[----:B------:R-:W-:Y:S01]  /*7790*/  SHF.R.S32.HI R8, RZ, 0x1f, R85 ;  /* 0x0000001fff087819 */ /* 0x000fe20000011455 */
[----:B--2---:R-:W-:Y:S01]  /*77a0*/  IMAD.WIDE.U32 R14, R85, c[0x0][0x280], RZ ;  /* 0x0000a000550e7a25 */ /* 0x004fe200078e00ff */
[----:B------:R-:W-:Y:S01]  /*77b0*/  ISETP.NE.AND P0, PT, RZ, UR4, PT ;  /* 0x00000004ff007c0c */ /* 0x000fe2000bf05270 */
[----:B------:R-:W-:Y:S01]  /*77c0*/  BSSY B2, `(.L_x_2501) ;  /* 0x00006d9000027945 */ /* 0x000fe20003800000 */
[----:B------:R-:W-:Y:S01]  /*77d0*/  LEA.HI R53, R7, R84, RZ, 0x2 ;  /* 0x0000005407357211 */ /* 0x000fe200078f10ff */
[C---:B-1----:R-:W-:Y:S02]  /*77e0*/  IMAD R10, R8.reuse, c[0x0][0x280], RZ ;  /* 0x0000a000080a7a24 */ /* 0x042fe400078e02ff */
[----:B------:R-:W-:Y:S01]  /*77f0*/  IMAD R8, R8, c[0x0][0x290], RZ ;  /* 0x0000a40008087a24 */ /* 0x000fe200078e02ff */
[----:B------:R-:W-:Y:S01]  /*7800*/  LOP3.LUT R11, R53, 0xfffffffc, RZ, 0xc0, !PT ;  /* 0xfffffffc350b7812 */ /* 0x000fe200078ec0ff */
[C---:B------:R-:W-:Y:S01]  /*7810*/  IMAD R21, R85.reuse, c[0x0][0x284], R10 ;  /* 0x0000a10055157a24 */ /* 0x040fe200078e020a */
[----:B------:R-:W-:Y:S01]  /*7820*/  SHF.R.S32.HI R53, RZ, 0x2, R53 ;  /* 0x00000002ff357819 */ /* 0x000fe20000011435 */
[----:B------:R-:W-:-:S02]  /*7830*/  IMAD R17, R85, c[0x0][0x294], R8 ;  /* 0x0000a50055117a24 */ /* 0x000fc400078e0208 */
[----:B------:R-:W-:Y:S01]  /*7840*/  IMAD.WIDE.U32 R12, R85, c[0x0][0x290], RZ ;  /* 0x0000a400550c7a25 */ /* 0x000fe200078e00ff */
[----:B------:R-:W-:Y:S02]  /*7850*/  IADD3 R85, -R11, R84, RZ ;  /* 0x000000540b557210 */ /* 0x000fe40007ffe1ff */
[----:B------:R-:W-:Y:S01]  /*7860*/  IADD3 R8, R92, R53, RZ ;  /* 0x000000355c087210 */ /* 0x000fe20007ffe0ff */
[----:B------:R-:W-:Y:S01]  /*7870*/  IMAD.IADD R17, R17, 0x1, R13 ;  /* 0x0000000111117824 */ /* 0x000fe200078e020d */
[----:B------:R-:W-:Y:S02]  /*7880*/  IADD3 R21, R21, R15, RZ ;  /* 0x0000000f15157210 */ /* 0x000fe40007ffe0ff */
        /* <DEDUP_REMOVED lines=103> */
.L_x_2504:
[----:B--2---:R-:W-:Y:S05]  /*7f00*/  BSYNC B0 ;  /* 0x0000000000007941 */ /* 0x004fea0003800000 */
.L_x_2503:
        /* <DEDUP_REMOVED lines=117> */
.L_x_2506:
[----:B--2---:R-:W-:Y:S05]  /*8660*/  BSYNC B0 ;  /* 0x0000000000007941 */ /* 0x004fea0003800000 */
.L_x_2505:
        /* <DEDUP_REMOVED lines=108> */
.L_x_2510:
[----:B------:R-:W-:Y:S05]  /*8d30*/  BSYNC B0 ;  /* 0x0000000000007941 */ /* 0x000fea0003800000 */
.L_x_2509:
        /* <DEDUP_REMOVED lines=46> */
.L_x_2512:
[----:B------:R-:W-:Y:S05]  /*9020*/  BSYNC B0 ;  /* 0x0000000000007941 */ /* 0x000fea0003800000 */
.L_x_2511:
        /* <DEDUP_REMOVED lines=46> */
.L_x_2514:
[----:B------:R-:W-:Y:S05]  /*9310*/  BSYNC B0 ;  /* 0x0000000000007941 */ /* 0x000fea0003800000 */
.L_x_2513:
        /* <DEDUP_REMOVED lines=46> */
.L_x_2516:
[----:B------:R-:W-:Y:S05]  /*9600*/  BSYNC B0 ;  /* 0x0000000000007941 */ /* 0x000fea0003800000 */
.L_x_2515:
        /* <DEDUP_REMOVED lines=46> */
.L_x_2518:
[----:B------:R-:W-:Y:S05]  /*98f0*/  BSYNC B0 ;  /* 0x0000000000007941 */ /* 0x000fea0003800000 */
.L_x_2517:
        /* <DEDUP_REMOVED lines=45> */
.L_x_2508:
[----:B------:R-:W-:Y:S05]  /*9bd0*/  BSYNC B1 ;  /* 0x0000000000017941 */ /* 0x000fea0003800000 */
.L_x_2507:
        /* <DEDUP_REMOVED lines=48> */
.L_x_2521:
[----:B------:R-:W-:Y:S05]  /*9ee0*/  BSYNC B0 ;  /* 0x0000000000007941 */ /* 0x000fea0003800000 */
.L_x_2520:
        /* <DEDUP_REMOVED lines=46> */
.L_x_2523:
[----:B------:R-:W-:Y:S05]  /*a1d0*/  BSYNC B0 ;  /* 0x0000000000007941 */ /* 0x000fea0003800000 */
.L_x_2522:
        /* <DEDUP_REMOVED lines=46> */
.L_x_2525:
[----:B------:R-:W-:Y:S05]  /*a4c0*/  BSYNC B0 ;  /* 0x0000000000007941 */ /* 0x000fea0003800000 */
.L_x_2524:
        /* <DEDUP_REMOVED lines=46> */
.L_x_2527:
[----:B------:R-:W-:Y:S05]  /*a7b0*/  BSYNC B0 ;  /* 0x0000000000007941 */ /* 0x000fea0003800000 */
.L_x_2526:
        /* <DEDUP_REMOVED lines=46> */
.L_x_2529:
[----:B------:R-:W-:Y:S05]  /*aaa0*/  BSYNC B0 ;  /* 0x0000000000007941 */ /* 0x000fea0003800000 */
.L_x_2528:
        /* <DEDUP_REMOVED lines=46> */
.L_x_2502:
        /* <DEDUP_REMOVED lines=72> */
.L_x_2531:
[----:B------:R-:W-:Y:S05]  /*b210*/  BSYNC B0 ;  /* 0x0000000000007941 */ /* 0x000fea0003800000 */
.L_x_2530:
        /* <DEDUP_REMOVED lines=90> */
.L_x_2533:
[----:B-1--4-:R-:W-:Y:S05]  /*b7c0*/  BSYNC B0 ;  /* 0x0000000000007941 */ /* 0x012fea0003800000 */
.L_x_2532:
        /* <DEDUP_REMOVED lines=154> */
.L_x_2537:
[----:B------:R-:W-:Y:S05]  /*c170*/  BSYNC B0 ;  /* 0x0000000000007941 */ /* 0x000fea0003800000 */
.L_x_2536:
        /* <DEDUP_REMOVED lines=114> */
.L_x_2539:
[----:B------:R-:W-:Y:S05]  /*c8a0*/  BSYNC B0 ;  /* 0x0000000000007941 */ /* 0x000fea0003800000 */
.L_x_2538:
        /* <DEDUP_REMOVED lines=113> */
.L_x_2535:
[----:B------:R-:W-:Y:S05]  /*cfc0*/  BSYNC B1 ;  /* 0x0000000000017941 */ /* 0x000fea0003800000 */
.L_x_2534:
        /* <DEDUP_REMOVED lines=111> */
.L_x_2541:
[----:B------:R-:W-:Y:S05]  /*d6c0*/  BSYNC B0 ;  /* 0x0000000000007941 */ /* 0x000fea0003800000 */
.L_x_2540:
        /* <DEDUP_REMOVED lines=116> */
.L_x_2543:
[----:B------:R-:W-:Y:S05]  /*de10*/  BSYNC B0 ;  /* 0x0000000000007941 */ /* 0x000fea0003800000 */
.L_x_2542:
        /* <DEDUP_REMOVED lines=115> */
.L_x_2519:
[----:B------:R-:W-:Y:S05]  /*e550*/  BSYNC B2 ;  /* 0x0000000000027941 */ /* 0x000fea0003800000 */
.L_x_2501:
        /* <DEDUP_REMOVED lines=28> */
[----:B------:R-:W1:Y:S01]  /*e720*/  LDSM.16.M88.4 R24, [R183+0xc100] ;  /* 0x00c10000b718783b */ /* 0x000e620000000200 */
[----:B------:R-:W-:Y:S01]  /*e730*/  IMAD.IADD R7, R84, 0x1, -R7 ;  /* 0x0000000154077824 */ /* 0x000fe200078e0a07 */
[----:B------:R-:W-:Y:S01]  /*e740*/  SEL R184, R184, 0xffffffe0, !P0 ;  /* 0xffffffe0b8b87807 */ /* 0x000fe20004000000 */
[----:B------:R-:W-:Y:S01]  /*e750*/  IMAD.SHL.U32 R135, R3, 0x2, RZ ;  /* 0x0000000203877824 */ /* 0x000fe200078e00ff */
[----:B--2---:R-:W2:Y:S03]  /*e760*/  LDSM.16.M88.4 R16, [R183+0xc900] ;  /* 0x00c90000b710783b */ /* 0x004ea60000000200 */
[----:B------:R-:W-:Y:S01]  /*e770*/  IMAD.IADD R82, R183, 0x1, R184 ;  /* 0x00000001b7527824 */ /* 0x000fe200078e02b8 */
[----:B------:R-:W3:Y:S01]  /*e780*/  LDSM.16.M88.4 R60, [R183+0xd100] ;  /* 0x00d10000b73c783b */ /* 0x000ee20000000200 */
[----:B------:R-:W-:-:S02]  /*e790*/  IMAD R134, R4, 0x2, R135 ;  /* 0x0000000204867824 */ /* 0x000fc400078e0287 */
[----:B------:R-:W-:Y:S01]  /*e7a0*/  IMAD.IADD R0, R177, 0x1, R82 ;  /* 0x00000001b1007824 */ /* 0x000fe200078e0252 */
[----:B------:R-:W5:Y:S01]  /*e7b0*/  LDSM.16.M88.4 R32, [R183+0xd900] ;  /* 0x00d90000b720783b */ /* 0x000f620000000200 */
[C---:B------:R-:W-:Y:S02]  /*e7c0*/  IMAD.IADD R165, R182.reuse, 0x1, R134 ;  /* 0x00000001b6a57824 */ /* 0x040fe400078e0286 */
[----:B------:R-:W-:Y:S01]  /*e7d0*/  IMAD.IADD R173, R182, 0x1, R135 ;  /* 0x00000001b6ad7824 */ /* 0x000fe200078e0287 */
[----:B------:R-:W-:Y:S03]  /*e7e0*/  LDSM.16.M88.4 R8, [R5] ;  /* 0x000000000508783b */ /* 0x000fe60000000200 */
[----:B------:R-:W-:Y:S01]  /*e7f0*/  IMAD R4, R4, 0x2, R173 ;  /* 0x0000000204047824 */ /* 0x000fe200078e02ad */
[----:B------:R-:W4:Y:S04]  /*e800*/  LDSM.16.M88.4 R36, [R82+0xc100] ;  /* 0x00c100005224783b */ /* 0x000f280000000200 */
[----:B------:R-:W3:Y:S04]  /*e810*/  LDSM.16.M88.4 R12, [R82+0xc900] ;  /* 0x00c90000520c783b */ /* 0x000ee80000000200 */
[----:B------:R-:W4:Y:S01]  /*e820*/  LDSM.16.M88.4 R40, [R82+0xd100] ;  /* 0x00d100005228783b */ /* 0x000f220000000200 */
[C---:B-1----:R-:W-:Y:S08]  /*e830*/  HMMA.16816.F32 R28, R52.reuse, R24, RZ ;  /* 0x00000018341c723c */ /* 0x042ff000000018ff */
[C---:B------:R-:W-:Y:S08]  /*e840*/  HMMA.16816.F32 R24, R52.reuse, R26, RZ ;  /* 0x0000001a3418723c */ /* 0x040ff000000018ff */
[C---:B--2-4-:R-:W-:Y:S08]  /*e850*/  HMMA.16816.F32 R20, R52.reuse, R16, RZ ;  /* 0x000000103414723c */ /* 0x054ff000000018ff */
[C---:B---3--:R-:W-:Y:S08]  /*e860*/  HMMA.16816.F32 R64, R52.reuse, R60, RZ ;  /* 0x0000003c3440723c */ /* 0x048ff000000018ff */
[C---:B------:R-:W-:Y:S08]  /*e870*/  HMMA.16816.F32 R16, R52.reuse, R18, RZ ;  /* 0x000000123410723c */ /* 0x040ff000000018ff */
[C---:B------:R-:W-:Y:S08]  /*e880*/  HMMA.16816.F32 R60, R52.reuse, R62, RZ ;  /* 0x0000003e343c723c */ /* 0x040ff000000018ff */
[C---:B-----5:R-:W-:Y:S08]  /*e890*/  HMMA.16816.F32 R56, R52.reuse, R32, RZ ;  /* 0x000000203438723c */ /* 0x060ff000000018ff */
[----:B------:R-:W-:Y:S01]  /*e8a0*/  HMMA.16816.F32 R52, R52, R34, RZ ;  /* 0x000000223434723c */ /* 0x000fe200000018ff */
[----:B------:R-:W1:Y:S04]  /*e8b0*/  LDSM.16.M88.4 R32, [R82+0xd900] ;  /* 0x00d900005220783b */ /* 0x000e680000000200 */
        /* <DEDUP_REMOVED lines=12> */
[----:B------:R-:W-:Y:S03]  /*e980*/  LDSM.16.M88.4 R48, [R181] ;  /* 0x00000000b530783b */ /* 0x000fe60000000200 */
[C---:B------:R-:W-:Y:S01]  /*e990*/  HMMA.16816.F32 R16, R8.reuse, R14, R16 ;  /* 0x0000000e0810723c */ /* 0x040fe20000001810 */
[----:B------:R-:W3:Y:S04]  /*e9a0*/  LDSM.16.M88.4 R36, [R2+0xc100] ;  /* 0x00c100000224783b */ /* 0x000ee80000000200 */
[----:B------:R-:W4:Y:S03]  /*e9b0*/  LDSM.16.M88.4 R72, [R2+0xc900] ;  /* 0x00c900000248783b */ /* 0x000f260000000200 */
[C---:B------:R-:W-:Y:S01]  /*e9c0*/  HMMA.16816.F32 R64, R8.reuse, R40, R64 ;  /* 0x000000280840723c */ /* 0x040fe20000001840 */
[----:B------:R-:W5:Y:S04]  /*e9d0*/  LDSM.16.M88.4 R12, [R2+0xd100] ;  /* 0x00d10000020c783b */ /* 0x000f680000000200 */
[----:B------:R-:W-:Y:S03]  /*e9e0*/  LDSM.16.M88.4 R68, [R2+0xd900] ;  /* 0x00d900000244783b */ /* 0x000fe60000000200 */
[C---:B------:R-:W-:Y:S01]  /*e9f0*/  HMMA.16816.F32 R60, R8.reuse, R42, R60 ;  /* 0x0000002a083c723c */ /* 0x040fe2000000183c */
[----:B------:R-:W-:Y:S04]  /*ea00*/  LDSM.16.M88.4 R40, [R0+0xd100] ;  /* 0x00d100000028783b */ /* 0x000fe80000000200 */
[----:B--2---:R-:W-:Y:S03]  /*ea10*/  LDSM.16.M88.4 R44, [R0+0xc900] ;  /* 0x00c90000002c783b */ /* 0x004fe60000000200 */
[C---:B-1----:R-:W-:Y:S01]  /*ea20*/  HMMA.16816.F32 R56, R8.reuse, R32, R56 ;  /* 0x000000200838723c */ /* 0x042fe20000001838 */
[----:B------:R-:W-:Y:S04]  /*ea30*/  LDSM.16.M88.4 R76, [R185+0x4000] ;  /* 0x00400000b94c783b */ /* 0x000fe80000000200 */
[----:B------:R-:W0:Y:S03]  /*ea40*/  LDGDEPBAR ;  /* 0x00000000000079af */ /* 0x000e260000000000 */
[----:B------:R-:W-:Y:S01]  /*ea50*/  HMMA.16816.F32 R52, R8, R34, R52 ;  /* 0x000000220834723c */ /* 0x000fe20000001834 */
[----:B------:R-:W-:Y:S04]  /*ea60*/  LDSM.16.M88.4 R32, [R180] ;  /* 0x00000000b420783b */ /* 0x000fe80000000200 */
[----:B------:R-:W1:Y:S03]  /*ea70*/  LDSM.16.M88.4 R8, [R0+0xc100] ;  /* 0x00c100000008783b */ /* 0x000e660000000200 */
[C---:B---3--:R-:W-:Y:S08]  /*ea80*/  HMMA.16816.F32 R28, R48.reuse, R36, R28 ;  /* 0x00000024301c723c */ /* 0x048ff0000000181c */
[C---:B------:R-:W-:Y:S01]  /*ea90*/  HMMA.16816.F32 R24, R48.reuse, R38, R24 ;  /* 0x000000263018723c */ /* 0x040fe20000001818 */
[----:B------:R-:W2:Y:S07]  /*eaa0*/  LDSM.16.M88.4 R36, [R0+0xd900] ;  /* 0x00d900000024783b */ /* 0x000eae0000000200 */
[C---:B----4-:R-:W-:Y:S08]  /*eab0*/  HMMA.16816.F32 R20, R48.reuse, R72, R20 ;  /* 0x000000483014723c */ /* 0x050ff00000001814 */
[C---:B------:R-:W-:Y:S01]  /*eac0*/  HMMA.16816.F32 R16, R48.reuse, R74, R16 ;  /* 0x0000004a3010723c */ /* 0x040fe20000001810 */
[----:B------:R-:W-:Y:S07]  /*ead0*/  LDSM.16.M88.4 R72, [R183+0xf100] ;  /* 0x00f10000b748783b */ /* 0x000fee0000000200 */
[C---:B-----5:R-:W-:Y:S08]  /*eae0*/  HMMA.16816.F32 R64, R48.reuse, R12, R64 ;  /* 0x0000000c3040723c */ /* 0x060ff00000001840 */
[----:B------:R-:W-:Y:S01]  /*eaf0*/  HMMA.16816.F32 R60, R48, R14, R60 ;  /* 0x0000000e303c723c */ /* 0x000fe2000000183c */
[----:B------:R-:W3:Y:S07]  /*eb00*/  LDSM.16.M88.4 R12, [R183+0xe100] ;  /* 0x00e10000b70c783b */ /* 0x000eee0000000200 */
        /* <DEDUP_REMOVED lines=15> */
[----:B------:R-:W2:Y:S04]  /*ec00*/  LDSM.16.M88.4 R36, [R82+0xf100] ;  /* 0x00f100005224783b */ /* 0x000ea80000000200 */
[----:B------:R-:W2:Y:S03]  /*ec10*/  LDSM.16.M88.4 R32, [R82+0xf900] ;  /* 0x00f900005220783b */ /* 0x000ea60000000200 */
[C---:B---3--:R-:W-:Y:S08]  /*ec20*/  HMMA.16816.F32 R28, R76.reuse, R12, R28 ;  /* 0x0000000c4c1c723c */ /* 0x048ff0000000181c */
[C---:B------:R-:W-:Y:S01]  /*ec30*/  HMMA.16816.F32 R24, R76.reuse, R14, R24 ;  /* 0x0000000e4c18723c */ /* 0x040fe20000001818 */
[----:B------:R-:W-:Y:S07]  /*ec40*/  LDSM.16.M88.4 R12, [R181+0x4000] ;  /* 0x00400000b50c783b */ /* 0x000fee0000000200 */
[C---:B-1----:R-:W-:Y:S08]  /*ec50*/  HMMA.16816.F32 R20, R76.reuse, R8, R20 ;  /* 0x000000084c14723c */ /* 0x042ff00000001814 */
[C---:B------:R-:W-:Y:S01]  /*ec60*/  HMMA.16816.F32 R16, R76.reuse, R10, R16 ;  /* 0x0000000a4c10723c */ /* 0x040fe20000001810 */
[----:B------:R-:W1:Y:S07]  /*ec70*/  LDSM.16.M88.4 R8, [R2+0xe100] ;  /* 0x00e100000208783b */ /* 0x000e6e0000000200 */
[C---:B------:R-:W-:Y:S08]  /*ec80*/  HMMA.16816.F32 R64, R76.reuse, R72, R64 ;  /* 0x000000484c40723c */ /* 0x040ff00000001840 */
[C---:B------:R-:W-:Y:S08]  /*ec90*/  HMMA.16816.F32 R60, R76.reuse, R74, R60 ;  /* 0x0000004a4c3c723c */ /* 0x040ff0000000183c */
[C---:B----4-:R-:W-:Y:S08]  /*eca0*/  HMMA.16816.F32 R56, R76.reuse, R68, R56 ;  /* 0x000000444c38723c */ /* 0x050ff00000001838 */
[----:B------:R-:W-:Y:S01]  /*ecb0*/  HMMA.16816.F32 R52, R76, R70, R52 ;  /* 0x000000464c34723c */ /* 0x000fe20000001834 */
[----:B------:R-:W-:Y:S07]  /*ecc0*/  LDSM.16.M88.4 R68, [R2+0xf100] ;  /* 0x00f100000244783b */ /* 0x000fee0000000200 */
[C---:B-----5:R-:W-:Y:S08]  /*ecd0*/  HMMA.16816.F32 R28, R48.reuse, R44, R28 ;  /* 0x0000002c301c723c */ /* 0x060ff0000000181c */
[C---:B------:R-:W-:Y:S01]  /*ece0*/  HMMA.16816.F32 R24, R48.reuse, R46, R24 ;  /* 0x0000002e3018723c */ /* 0x040fe20000001818 */
[----:B------:R-:W3:Y:S07]  /*ecf0*/  LDSM.16.M88.4 R44, [R2+0xe900] ;  /* 0x00e90000022c783b */ /* 0x000eee0000000200 */
[C---:B------:R-:W-:Y:S08]  /*ed00*/  HMMA.16816.F32 R20, R48.reuse, R40, R20 ;  /* 0x000000283014723c */ /* 0x040ff00000001814 */
[C---:B------:R-:W-:Y:S01]  /*ed10*/  HMMA.16816.F32 R16, R48.reuse, R42, R16 ;  /* 0x0000002a3010723c */ /* 0x040fe20000001810 */
[----:B------:R-:W4:Y:S07]  /*ed20*/  LDSM.16.M88.4 R40, [R2+0xf900] ;  /* 0x00f900000228783b */ /* 0x000f2e0000000200 */
[C---:B--2---:R-:W-:Y:S08]  /*ed30*/  HMMA.16816.F32 R64, R48.reuse, R36, R64 ;  /* 0x000000243040723c */ /* 0x044ff00000001840 */
[C---:B------:R-:W-:Y:S01]  /*ed40*/  HMMA.16816.F32 R60, R48.reuse, R38, R60 ;  /* 0x00000026303c723c */ /* 0x040fe2000000183c */
[----:B------:R-:W-:Y:S07]  /*ed50*/  LDSM.16.M88.4 R36, [R0+0xe100] ;  /* 0x00e100000024783b */ /* 0x000fee0000000200 */
[C---:B------:R-:W-:Y:S08]  /*ed60*/  HMMA.16816.F32 R56, R48.reuse, R32, R56 ;  /* 0x000000203038723c */ /* 0x040ff00000001838 */
[----:B------:R-:W-:Y:S01]  /*ed70*/  HMMA.16816.F32 R52, R48, R34, R52 ;  /* 0x000000223034723c */ /* 0x000fe20000001834 */
[----:B------:R-:W-:Y:S04]  /*ed80*/  LDSM.16.M88.4 R48, [R180+0x4000] ;  /* 0x00400000b430783b */ /* 0x000fe80000000200 */
[----:B------:R-:W2:Y:S03]  /*ed90*/  LDSM.16.M88.4 R32, [R0+0xe900] ;  /* 0x00e900000020783b */ /* 0x000ea60000000200 */
        /* <DEDUP_REMOVED lines=8> */
[----:B------:R-:W-:Y:S07]  /*ee20*/  LDSM.16.M88.4 R68, [R185+0x8000] ;  /* 0x00800000b944783b */ /* 0x000fee0000000200 */
[C---:B----4-:R-:W-:Y:S01]  /*ee30*/  HMMA.16816.F32 R72, R12.reuse, R40, R56 ;  /* 0x000000280c48723c */ /* 0x050fe20000001838 */
[----:B------:R-:W-:Y:S07]  /*ee40*/  LDSM.16.M88.4 R56, [R183+0x10100] ;  /* 0x01010000b738783b */ /* 0x000fee0000000200 */
[----:B------:R-:W-:Y:S01]  /*ee50*/  HMMA.16816.F32 R52, R12, R42, R52 ;  /* 0x0000002a0c34723c */ /* 0x000fe20000001834 */
[----:B------:R-:W4:Y:S04]  /*ee60*/  LDSM.16.M88.4 R12, [R183+0x10900] ;  /* 0x01090000b70c783b */ /* 0x000f280000000200 */
[----:B------:R5:W-:Y:S03]  /*ee70*/  LDSM.16.M88.4 R40, [R5+0x8000] ;  /* 0x008000000528783b */ /* 0x000be60000000200 */
[C---:B--2---:R-:W-:Y:S08]  /*ee80*/  HMMA.16816.F32 R20, R48.reuse, R32, R20 ;  /* 0x000000203014723c */ /* 0x044ff00000001814 */
[C---:B------:R-:W-:Y:S01]  /*ee90*/  HMMA.16816.F32 R16, R48.reuse, R34, R16 ;  /* 0x000000223010723c */ /* 0x040fe20000001810 */
[----:B------:R-:W-:Y:S07]  /*eea0*/  LDSM.16.M88.4 R32, [R183+0x11900] ;  /* 0x01190000b720783b */ /* 0x000fee0000000200 */
[----:B-1----:R-:W-:Y:S01]  /*eeb0*/  HMMA.16816.F32 R64, R48, R8, R64 ;  /* 0x000000083040723c */ /* 0x002fe20000001840 */
[----:B-----5:R-:W-:-:S07]  /*eec0*/  SHF.R.S32.HI R5, RZ, 0x1f, R80 ;  /* 0x0000001fff057819 */ /* 0x020fce0000011450 */
        /* <DEDUP_REMOVED lines=13> */
[C---:B------:R-:W-:Y:S08]  /*efa0*/  HMMA.16816.F32 R28, R68.reuse, R56, R28 ;  /* 0x00000038441c723c */ /* 0x040ff0000000181c */
[C---:B------:R-:W-:Y:S01]  /*efb0*/  HMMA.16816.F32 R24, R68.reuse, R58, R24 ;  /* 0x0000003a4418723c */ /* 0x040fe20000001818 */
[----:B------:R-:W-:Y:S07]  /*efc0*/  LDSM.16.M88.4 R56, [R82+0x11900] ;  /* 0x011900005238783b */ /* 0x000fee0000000200 */
[C---:B------:R-:W-:Y:S01]  /*efd0*/  HMMA.16816.F32 R76, R68.reuse, R32, R72 ;  /* 0x00000020444c723c */ /* 0x040fe20000001848 */
[----:B------:R-:W-:Y:S07]  /*efe0*/  LDSM.16.M88.4 R72, [R2+0x10900] ;  /* 0x010900000248783b */ /* 0x000fee0000000200 */
[C---:B------:R-:W-:Y:S01]  /*eff0*/  HMMA.16816.F32 R52, R68.reuse, R34, R52 ;  /* 0x000000224434723c */ /* 0x040fe20000001834 */
[----:B------:R-:W1:Y:S07]  /*f000*/  LDSM.16.M88.4 R32, [R2+0x11100] ;  /* 0x011100000220783b */ /* 0x000e6e0000000200 */
[----:B------:R-:W-:Y:S01]  /*f010*/  HMMA.16816.F32 R60, R68, R10, R60 ;  /* 0x0000000a443c723c */ /* 0x000fe2000000183c */
[----:B------:R-:W3:Y:S07]  /*f020*/  LDSM.16.M88.4 R8, [R2+0x10100] ;  /* 0x010100000208783b */ /* 0x000eee0000000200 */
[C---:B--2---:R-:W-:Y:S08]  /*f030*/  HMMA.16816.F32 R64, R40.reuse, R12, R64 ;  /* 0x0000000c2840723c */ /* 0x044ff00000001840 */
[C---:B------:R-:W-:Y:S08]  /*f040*/  HMMA.16816.F32 R28, R40.reuse, R36, R28 ;  /* 0x00000024281c723c */ /* 0x040ff0000000181c */
[C---:B------:R-:W-:Y:S01]  /*f050*/  HMMA.16816.F32 R24, R40.reuse, R38, R24 ;  /* 0x000000262818723c */ /* 0x040fe20000001818 */
[----:B------:R2:W4:Y:S07]  /*f060*/  LDSM.16.M88.4 R36, [R2+0x11900] ;  /* 0x011900000224783b */ /* 0x00052e0000000200 */
[----:B------:R-:W-:Y:S01]  /*f070*/  HMMA.16816.F32 R60, R40, R14, R60 ;  /* 0x0000000e283c723c */ /* 0x000fe2000000183c */
[----:B------:R-:W-:Y:S07]  /*f080*/  LDSM.16.M88.4 R12, [R0+0x10100] ;  /* 0x01010000000c783b */ /* 0x000fee0000000200 */
[C---:B-1----:R-:W-:Y:S07]  /*f090*/  HMMA.16816.F32 R64, R48.reuse, R32, R64 ;  /* 0x000000203040723c */ /* 0x042fee0000001840 */
[----:B------:R-:W-:Y:S01]  /*f0a0*/  LOP3.LUT R33, R6, 0xffffffe0, RZ, 0xc0, !PT ;  /* 0xffffffe006217812 */ /* 0x000fe200078ec0ff */
[----:B---3--:R-:W-:Y:S01]  /*f0b0*/  HMMA.16816.F32 R28, R48, R8, R28 ;  /* 0x00000008301c723c */ /* 0x008fe2000000181c */
[----:B------:R-:W-:-:S03]  /*f0c0*/  LEA.HI R6, R7, R7, RZ, 0x1 ;  /* 0x0000000707067211 */ /* 0x000fc600078f08ff */
[----:B--2---:R-:W-:Y:S01]  /*f0d0*/  IMAD.IADD R2, R84, 0x1, -R33 ;  /* 0x0000000154027824 */ /* 0x004fe200078e0a21 */
[----:B------:R-:W-:-:S03]  /*f0e0*/  LOP3.LUT R6, R6, 0x1ffffffe, RZ, 0xc0, !PT ;  /* 0x1ffffffe06067812 */ /* 0x000fc600078ec0ff */
[----:B------:R-:W-:Y:S01]  /*f0f0*/  HMMA.16816.F32 R24, R48, R10, R24 ;  /* 0x0000000a3018723c */ /* 0x000fe20000001818 */
[----:B------:R-:W1:Y:S01]  /*f100*/  LDSM.16.M88.4 R8, [R180+0x8000] ;  /* 0x00800000b408783b */ /* 0x000e620000000200 */
[----:B------:R-:W-:-:S06]  /*f110*/  IMAD.IADD R7, R7, 0x1, -R6 ;  /* 0x0000000107077824 */ /* 0x000fcc00078e0a06 */
[C---:B------:R-:W-:Y:S08]  /*f120*/  HMMA.16816.F32 R16, R40.reuse, R46, R16 ;  /* 0x0000002e2810723c */ /* 0x040ff00000001810 */
[C---:B------:R-:W-:Y:S08]  /*f130*/  HMMA.16816.F32 R20, R40.reuse, R44, R20 ;  /* 0x0000002c2814723c */ /* 0x040ff00000001814 */
[C---:B------:R-:W-:Y:S08]  /*f140*/  HMMA.16816.F32 R76, R40.reuse, R56, R76 ;  /* 0x00000038284c723c */ /* 0x040ff0000000184c */
[----:B------:R-:W-:Y:S07]  /*f150*/  HMMA.16816.F32 R52, R40, R58, R52 ;  /* 0x0000003a2834723c */ /* 0x000fee0000001834 */
[----:B------:R-:W-:Y:S01]  /*f160*/  LEA.HI R41, R5, R80, RZ, 0x3 ;  /* 0x0000005005297211 */ /* 0x000fe200078f18ff */
[----:B------:R-:W-:Y:S01]  /*f170*/  HMMA.16816.F32 R60, R48, R34, R60 ;  /* 0x00000022303c723c */ /* 0x000fe2000000183c */
[----:B------:R-:W-:Y:S01]  /*f180*/  SHF.R.S32.HI R5, RZ, 0x1f, R2 ;  /* 0x0000001fff057819 */ /* 0x000fe20000011402 */
[----:B------:R-:W2:Y:S01]  /*f190*/  LDSM.16.M88.4 R32, [R0+0x10900] ;  /* 0x010900000020783b */ /* 0x000ea20000000200 */
[----:B------:R-:W-:Y:S01]  /*f1a0*/  LOP3.LUT R41, R41, 0xffffff8, RZ, 0xc0, !PT ;  /* 0x0ffffff829297812 */ /* 0x000fe200078ec0ff */
[----:B------:R-:W-:Y:S01]  /*f1b0*/  IMAD.MOV.U32 R40, RZ, RZ, -0x40 ;  /* 0xffffffc0ff287424 */ /* 0x000fe200078e00ff */
[----:B------:R-:W-:-:S03]  /*f1c0*/  LEA.HI R5, R5, R2, RZ, 0x2 ;  /* 0x0000000205057211 */ /* 0x000fc600078f10ff */
[----:B------:R-:W-:Y:S01]  /*f1d0*/  IMAD.IADD R41, R80, 0x1, -R41 ;  /* 0x0000000150297824 */ /* 0x000fe200078e0a29 */
[C---:B------:R-:W-:Y:S01]  /*f1e0*/  LEA.HI.SX32 R210, R5.reuse, R92, 0x1e ;  /* 0x0000005c05d27211 */ /* 0x040fe200078ff2ff */
[C---:B------:R-:W-:Y:S01]  /*f1f0*/  HMMA.16816.F32 R16, R48.reuse, R74, R16 ;  /* 0x0000004a3010723c */ /* 0x040fe20000001810 */
[----:B------:R-:W-:Y:S01]  /*f200*/  LOP3.LUT R5, R5, 0x7ffffffc, RZ, 0xc0, !PT ;  /* 0x7ffffffc05057812 */ /* 0x000fe200078ec0ff */
[----:B------:R-:W-:Y:S02]  /*f210*/  IMAD R40, R81, R40, 0x1 ;  /* 0x0000000151287424 */ /* 0x000fe400078e0228 */
[----:B------:R-:W-:Y:S02]  /*f220*/  IMAD R210, R41, 0x10, R210 ;  /* 0x0000001029d27824 */ /* 0x000fe400078e02d2 */
[----:B------:R-:W-:Y:S02]  /*f230*/  IMAD.IADD R5, R2, 0x1, -R5 ;  /* 0x0000000102057824 */ /* 0x000fe400078e0a05 */
[----:B------:R-:W-:Y:S01]  /*f240*/  IMAD R210, R7, 0x8, R210 ;  /* 0x0000000807d27824 */ /* 0x000fe200078e02d2 */
[----:B----4-:R-:W-:Y:S01]  /*f250*/  HMMA.16816.F32 R76, R48, R36, R76 ;  /* 0x00000024304c723c */ /* 0x010fe2000000184c */
[----:B------:R-:W-:-:S02]  /*f260*/  IMAD.SHL.U32 R213, R5, 0x2, RZ ;  /* 0x0000000205d57824 */ /* 0x000fc400078e00ff */
[----:B------:R-:W-:-:S04]  /*f270*/  @P3 IMAD.HI.U32 R7, R210, c[0x0][0x2c8], RZ ;  /* 0x0000b200d2073a27 */ /* 0x000fc800078e00ff */
[----:B------:R-:W-:Y:S01]  /*f280*/  IMAD.MOV.U32 R6, RZ, RZ, R210 ;  /* 0x000000ffff067224 */ /* 0x000fe200078e00d2 */
[----:B------:R-:W-:Y:S01]  /*f290*/  HMMA.16816.F32 R52, R48, R38, R52 ;  /* 0x000000263034723c */ /* 0x000fe20000001834 */
[----:B------:R-:W-:Y:S01]  /*f2a0*/  LDSM.16.M88.4 R36, [R0+0x11100] ;  /* 0x011100000024783b */ /* 0x000fe20000000200 */
[----:B------:R-:W-:Y:S01]  /*f2b0*/  @P3 SHF.R.U32.HI R6, RZ, c[0x0][0x2cc], R7 ;  /* 0x0000b300ff063a19 */ /* 0x000fe20000011607 */
[----:B------:R-:W-:-:S04]  /*f2c0*/  IMAD R2, R81, -0x40, R186 ;  /* 0xffffffc051027824 */ /* 0x000fc800078e02ba */
[----:B------:R-:W3:Y:S01]  /*f2d0*/  SHFL.IDX PT, R7, R6, RZ, 0x1c1f ;  /* 0x001c1fff06077589 */ /* 0x000ee200000e0000 */
[----:B------:R-:W-:Y:S01]  /*f2e0*/  HMMA.16816.F32 R20, R48, R72, R20 ;  /* 0x000000483014723c */ /* 0x000fe20000001814 */
[----:B------:R-:W-:-:S07]  /*f2f0*/  IMAD.IADD R5, R2, 0x1, -R213 ;  /* 0x0000000102057824 */ /* 0x000fce00078e0ad5 */
[C---:B-1----:R-:W-:Y:S08]  /*f300*/  HMMA.16816.F32 R28, R8.reuse, R12, R28 ;  /* 0x0000000c081c723c */ /* 0x042ff0000000181c */
[----:B------:R-:W-:Y:S01]  /*f310*/  HMMA.16816.F32 R24, R8, R14, R24 ;  /* 0x0000000e0818723c */ /* 0x000fe20000001818 */
[----:B------:R1:W4:Y:S01]  /*f320*/  LDSM.16.M88.4 R12, [R0+0x11900] ;  /* 0x01190000000c783b */ /* 0x0003220000000200 */
[----:B------:R-:W-:-:S04]  /*f330*/  DEPBAR.LE SB0, 0x2 ;  /* 0x000080800000791a */ /* 0x000fc80000000000 */
[----:B------:R-:W-:Y:S02]  /*f340*/  BAR.SYNC.DEFER_BLOCKING 0x0 ;  /* 0x0000000000007b1d */ /* 0x000fe40000010000 */
[C---:B--2---:R-:W-:Y:S07]  /*f350*/  HMMA.16816.F32 R16, R8.reuse, R34, R16 ;  /* 0x000000220810723c */ /* 0x044fee0000001810 */
[----:B------:R-:W-:Y:S01]  /*f360*/  IADD3 R34, -R213, R40, R186 ;  /* 0x00000028d5227210 */ /* 0x000fe20007ffe1ba */
[----:B------:R-:W-:Y:S04]  /*f370*/  HMMA.16816.F32 R20, R8, R32, R20 ;  /* 0x000000200814723c */ /* 0x000fe80000001814 */
[----:B------:R-:W-:-:S04]  /*f380*/  IMAD.IADD R34, R34, 0x1, -R209 ;  /* 0x0000000122227824 */ /* 0x000fc800078e0ad1 */
[----:B---3--:R-:W-:Y:S01]  /*f390*/  IMAD.IADD R2, R34, 0x1, R7 ;  /* 0x0000000122027824 */ /* 0x008fe200078e0207 */
[C---:B------:R-:W-:Y:S01]  /*f3a0*/  HMMA.16816.F32 R64, R8.reuse, R36, R64 ;  /* 0x000000240840723c */ /* 0x040fe20000001840 */
[----:B------:R-:W2:Y:S03]  /*f3b0*/  SHFL.IDX PT, R7, R6, 0x1, 0x1c1f ;  /* 0x003c1f0006077f89 */ /* 0x000ea600000e0000 */
[----:B------:R-:W-:Y:S01]  /*f3c0*/  IMNMX R2, R5, R2, PT ;  /* 0x0000000205027217 */ /* 0x000fe20003800200 */
[----:B------:R-:W-:Y:S03]  /*f3d0*/  LDSM.16.MT88.4 R124, [R135+0x100] ;  /* 0x00010000877c783b */ /* 0x000fe60000004200 */
[C---:B------:R-:W-:Y:S01]  /*f3e0*/  ISETP.GT.AND P0, PT, R2.reuse, RZ, PT ;  /* 0x000000ff0200720c */ /* 0x040fe20003f04270 */
[----:B------:R-:W-:Y:S01]  /*f3f0*/  HMMA.16816.F32 R60, R8, R38, R60 ;  /* 0x00000026083c723c */ /* 0x000fe2000000183c */
[----:B------:R-:W-:Y:S01]  /*f400*/  ISETP.GT.AND P1, PT, R2, 0x1, PT ;  /* 0x000000010200780c */ /* 0x000fe20003f24270 */
[----:B------:R-:W-:Y:S01]  /*f410*/  LDSM.16.MT88.4 R104, [R173+0x100] ;  /* 0x00010000ad68783b */ /* 0x000fe20000004200 */
[----:B-1----:R-:W-:-:S02]  /*f420*/  FSEL R0, R28, -INF , P0 ;  /* 0xff8000001c007808 */ /* 0x002fc40000000000 */
[C---:B------:R-:W-:Y:S01]  /*f430*/  ISETP.GT.AND P0, PT, R2.reuse, 0x8, PT ;  /* 0x000000080200780c */ /* 0x040fe20003f04270 */
[----:B------:R-:W-:Y:S01]  /*f440*/  LDSM.16.MT88.4 R112, [R134+0x100] ;  /* 0x000100008670783b */ /* 0x000fe20000004200 */
[----:B------:R-:W-:Y:S01]  /*f450*/  FSEL R28, R29, -INF , P1 ;  /* 0xff8000001d1c7808 */ /* 0x000fe20000800000 */
[C---:B----4-:R-:W-:Y:S01]  /*f460*/  HMMA.16816.F32 R76, R8.reuse, R12, R76 ;  /* 0x0000000c084c723c */ /* 0x050fe2000000184c */
[----:B------:R-:W-:Y:S01]  /*f470*/  ISETP.GT.AND P1, PT, R2, 0x9, PT ;  /* 0x000000090200780c */ /* 0x000fe20003f24270 */
[----:B------:R-:W-:Y:S01]  /*f480*/  LDSM.16.MT88.4 R120, [R4+0x100] ;  /* 0x000100000478783b */ /* 0x000fe20000004200 */
[----:B------:R-:W-:Y:S02]  /*f490*/  FSEL R32, R24, -INF , P0 ;  /* 0xff80000018207808 */ /* 0x000fe40000000000 */
[----:B------:R-:W-:Y:S01]  /*f4a0*/  ISETP.GT.AND P0, PT, R2, 0x10, PT ;  /* 0x000000100200780c */ /* 0x000fe20003f04270 */
[----:B------:R-:W-:Y:S01]  /*f4b0*/  LDSM.16.MT88.4 R40, [R135+0x2100] ;  /* 0x002100008728783b */ /* 0x000fe20000004200 */
[----:B------:R-:W-:Y:S01]  /*f4c0*/  FSEL R24, R25, -INF , P1 ;  /* 0xff80000019187808 */ /* 0x000fe20000800000 */
[----:B--2---:R-:W-:Y:S01]  /*f4d0*/  IMAD.IADD R34, R34, 0x1, R7 ;  /* 0x0000000122227824 */ /* 0x004fe200078e0207 */
[----:B------:R-:W-:Y:S01]  /*f4e0*/  ISETP.GT.AND P1, PT, R2, 0x11, PT ;  /* 0x000000110200780c */ /* 0x000fe20003f24270 */
[----:B------:R-:W-:Y:S01]  /*f4f0*/  HMMA.16816.F32 R52, R8, R14, R52 ;  /* 0x0000000e0834723c */ /* 0x000fe20000001834 */
[----:B------:R-:W-:Y:S01]  /*f500*/  FSEL R20, R20, -INF , P0 ;  /* 0xff80000014147808 */ /* 0x000fe20000000000 */
[----:B------:R-:W-:Y:S01]  /*f510*/  LDSM.16.MT88.4 R48, [R173+0x2100] ;  /* 0x00210000ad30783b */ /* 0x000fe20000004200 */
[----:B------:R-:W-:-:S02]  /*f520*/  ISETP.GT.AND P0, PT, R2, 0x18, PT ;  /* 0x000000180200780c */ /* 0x000fc40003f04270 */
[----:B------:R-:W-:Y:S01]  /*f530*/  FSEL R6, R21, -INF , P1 ;  /* 0xff80000015067808 */ /* 0x000fe20000800000 */
[----:B------:R-:W-:Y:S01]  /*f540*/  LDSM.16.MT88.4 R56, [R134+0x2100] ;  /* 0x002100008638783b */ /* 0x000fe20000004200 */
[----:B------:R-:W-:Y:S02]  /*f550*/  ISETP.GT.AND P1, PT, R2, 0x19, PT ;  /* 0x000000190200780c */ /* 0x000fe40003f24270 */
[----:B------:R-:W-:Y:S01]  /*f560*/  FSEL R16, R16, -INF , P0 ;  /* 0xff80000010107808 */ /* 0x000fe20000000000 */
[----:B------:R-:W-:Y:S01]  /*f570*/  LDSM.16.MT88.4 R72, [R135+0x4100] ;  /* 0x004100008748783b */ /* 0x000fe20000004200 */
[C---:B------:R-:W-:Y:S02]  /*f580*/  ISETP.GT.AND P0, PT, R2.reuse, 0x20, PT ;  /* 0x000000200200780c */ /* 0x040fe40003f04270 */
[----:B------:R-:W-:Y:S01]  /*f590*/  FSEL R12, R17, -INF , P1 ;  /* 0xff800000110c7808 */ /* 0x000fe20000800000 */
[----:B------:R-:W-:Y:S01]  /*f5a0*/  LDSM.16.MT88.4 R80, [R173+0x4100] ;  /* 0x00410000ad50783b */ /* 0x000fe20000004200 */
[----:B------:R-:W-:-:S02]  /*f5b0*/  ISETP.GT.AND P1, PT, R2, 0x21, PT ;  /* 0x000000210200780c */ /* 0x000fc40003f24270 */
[----:B------:R-:W-:Y:S01]  /*f5c0*/  FSEL R170, R64, -INF , P0 ;  /* 0xff80000040aa7808 */ /* 0x000fe20000000000 */
[----:B------:R-:W-:Y:S01]  /*f5d0*/  LDSM.16.MT88.4 R88, [R134+0x4100] ;  /* 0x004100008658783b */ /* 0x000fe20000004200 */
[----:B------:R-:W-:Y:S02]  /*f5e0*/  ISETP.GT.AND P0, PT, R2, 0x28, PT ;  /* 0x000000280200780c */ /* 0x000fe40003f04270 */
[----:B------:R-:W-:Y:S01]  /*f5f0*/  FMNMX.FTZ R9, R0, R28, !PT ;  /* 0x0000001c00097209 */ /* 0x000fe20007810000 */
[----:B------:R-:W-:Y:S01]  /*f600*/  LDSM.16.MT88.4 R144, [R135+0x900] ;  /* 0x000900008790783b */ /* 0x000fe20000004200 */
[----:B------:R-:W-:Y:S02]  /*f610*/  FSEL R168, R65, -INF , P1 ;  /* 0xff80000041a87808 */ /* 0x000fe40000800000 */
[----:B------:R-:W-:Y:S01]  /*f620*/  ISETP.GT.AND P1, PT, R2, 0x29, PT ;  /* 0x000000290200780c */ /* 0x000fe20003f24270 */
[----:B------:R-:W-:Y:S01]  /*f630*/  LDSM.16.MT88.4 R140, [R173+0x900] ;  /* 0x00090000ad8c783b */ /* 0x000fe20000004200 */
[----:B------:R-:W-:-:S02]  /*f640*/  FSEL R222, R60, -INF , P0 ;  /* 0xff8000003cde7808 */ /* 0x000fc40000000000 */
[----:B------:R-:W-:Y:S01]  /*f650*/  IMNMX R5, R5, R34, PT ;  /* 0x0000002205057217 */ /* 0x000fe20003800200 */
[----:B------:R-:W-:Y:S01]  /*f660*/  LDSM.16.MT88.4 R136, [R134+0x900] ;  /* 0x000900008688783b */ /* 0x000fe20000004200 */
[----:B------:R-:W-:Y:S02]  /*f670*/  ISETP.GT.AND P0, PT, R2, 0x30, PT ;  /* 0x000000300200780c */ /* 0x000fe40003f04270 */
[----:B------:R-:W-:Y:S02]  /*f680*/  FMNMX.FTZ R9, R32, R9, !PT ;  /* 0x0000000920097209 */ /* 0x000fe40007810000 */
[----:B------:R-:W-:Y:S02]  /*f690*/  FSEL R220, R61, -INF , P1 ;  /* 0xff8000003ddc7808 */ /* 0x000fe40000800000 */
[----:B------:R-:W-:Y:S02]  /*f6a0*/  ISETP.GT.AND P1, PT, R5, RZ, PT ;  /* 0x000000ff0500720c */ /* 0x000fe40003f24270 */
[----:B------:R-:W-:-:S02]  /*f6b0*/  FSEL R214, R76, -INF , P0 ;  /* 0xff8000004cd67808 */ /* 0x000fc40000000000 */
[C---:B------:R-:W-:Y:S02]  /*f6c0*/  ISETP.GT.AND P0, PT, R5.reuse, 0x1, PT ;  /* 0x000000010500780c */ /* 0x040fe40003f04270 */
[----:B------:R-:W-:Y:S02]  /*f6d0*/  FMNMX.FTZ R9, R24, R9, !PT ;  /* 0x0000000918097209 */ /* 0x000fe40007810000 */
[----:B------:R-:W-:Y:S02]  /*f6e0*/  FSEL R7, R30, -INF , P1 ;  /* 0xff8000001e077808 */ /* 0x000fe40000800000 */
[----:B------:R-:W-:Y:S02]  /*f6f0*/  ISETP.GT.AND P1, PT, R5, 0x8, PT ;  /* 0x000000080500780c */ /* 0x000fe40003f24270 */
[----:B------:R-:W-:Y:S02]  /*f700*/  FSEL R30, R31, -INF , P0 ;  /* 0xff8000001f1e7808 */ /* 0x000fe40000000000 */
        /* <DEDUP_REMOVED lines=15> */
[----:B------:R-:W-:Y:S02]  /*f800*/  ISETP.GT.AND P1, PT, R2, 0x31, PT ;  /* 0x000000310200780c */ /* 0x000fe40003f24270 */
[----:B------:R-:W-:Y:S02]  /*f810*/  FMNMX.FTZ R9, R170, R9, !PT ;  /* 0x00000009aa097209 */ /* 0x000fe40007810000 */
[----:B------:R-:W-:Y:S02]  /*f820*/  FMNMX.FTZ R11, R22, R11, !PT ;  /* 0x0000000b160b7209 */ /* 0x000fe40007810000 */
[----:B------:R-:W-:-:S02]  /*f830*/  FSEL R18, R18, -INF , P0 ;  /* 0xff80000012127808 */ /* 0x000fc40000000000 */
[----:B------:R-:W-:Y:S02]  /*f840*/  FSEL R212, R77, -INF , P1 ;  /* 0xff8000004dd47808 */ /* 0x000fe40000800000 */
[----:B------:R-:W-:Y:S02]  /*f850*/  ISETP.GT.AND P0, PT, R2, 0x38, PT ;  /* 0x000000380200780c */ /* 0x000fe40003f04270 */
[----:B------:R-:W-:Y:S02]  /*f860*/  ISETP.GT.AND P1, PT, R5, 0x19, PT ;  /* 0x000000190500780c */ /* 0x000fe40003f24270 */
[----:B------:R-:W-:Y:S02]  /*f870*/  FMNMX.FTZ R9, R168, R9, !PT ;  /* 0x00000009a8097209 */ /* 0x000fe40007810000 */
[----:B------:R-:W-:Y:S02]  /*f880*/  FMNMX.FTZ R11, R10, R11, !PT ;  /* 0x0000000b0a0b7209 */ /* 0x000fe40007810000 */
[----:B------:R-:W-:-:S02]  /*f890*/  FSEL R208, R52, -INF , P0 ;  /* 0xff80000034d07808 */ /* 0x000fc40000000000 */
[----:B------:R-:W-:Y:S02]  /*f8a0*/  FSEL R8, R19, -INF , P1 ;  /* 0xff80000013087808 */ /* 0x000fe40000800000 */
[C---:B------:R-:W-:Y:S02]  /*f8b0*/  ISETP.GT.AND P0, PT, R5.reuse, 0x20, PT ;  /* 0x000000200500780c */ /* 0x040fe40003f04270 */
        /* <DEDUP_REMOVED lines=8> */
[----:B------:R-:W-:Y:S01]  /*f940*/  FMNMX.FTZ R9, R214, R9, !PT ;  /* 0x00000009d6097209 */ /* 0x000fe20007810000 */
[----:B------:R-:W-:Y:S01]  /*f950*/  LDSM.16.MT88.4 R64, [R165+0x2100] ;  /* 0x00210000a540783b */ /* 0x000fe20000004200 */
[----:B------:R-:W-:-:S02]  /*f960*/  ISETP.GT.AND P1, PT, R5, 0x28, PT ;  /* 0x000000280500780c */ /* 0x000fc40003f24270 */
[----:B------:R-:W-:Y:S02]  /*f970*/  FMNMX.FTZ R11, R174, R11, !PT ;  /* 0x0000000bae0b7209 */ /* 0x000fe40007810000 */
[----:B------:R-:W-:Y:S02]  /*f980*/  FSEL R206, R53, -INF , P0 ;  /* 0xff80000035ce7808 */ /* 0x000fe40000000000 */
[----:B------:R-:W-:Y:S02]  /*f990*/  FMNMX.FTZ R9, R212, R9, !PT ;  /* 0x00000009d4097209 */ /* 0x000fe40007810000 */
[----:B------:R-:W-:Y:S02]  /*f9a0*/  ISETP.GT.AND P0, PT, R5, 0x29, PT ;  /* 0x000000290500780c */ /* 0x000fe40003f04270 */
[----:B------:R-:W-:Y:S02]  /*f9b0*/  FSEL R178, R62, -INF , P1 ;  /* 0xff8000003eb27808 */ /* 0x000fe40000800000 */
[----:B------:R-:W-:-:S02]  /*f9c0*/  FMNMX.FTZ R11, R218, R11, !PT ;  /* 0x0000000bda0b7209 */ /* 0x000fc40007810000 */
[----:B------:R-:W-:Y:S02]  /*f9d0*/  FMNMX.FTZ R9, R208, R9, !PT ;  /* 0x00000009d0097209 */ /* 0x000fe40007810000 */
[----:B------:R-:W-:Y:S02]  /*f9e0*/  FSEL R216, R63, -INF , P0 ;  /* 0xff8000003fd87808 */ /* 0x000fe40000000000 */
[C---:B------:R-:W-:Y:S02]  /*f9f0*/  ISETP.GT.AND P1, PT, R5.reuse, 0x30, PT ;  /* 0x000000300500780c */ /* 0x040fe40003f24270 */
[----:B------:R-:W-:Y:S02]  /*fa00*/  FMNMX.FTZ R11, R178, R11, !PT ;  /* 0x0000000bb20b7209 */ /* 0x000fe40007810000 */
[----:B------:R-:W-:Y:S02]  /*fa10*/  FMNMX.FTZ R2, R206, R9, !PT ;  /* 0x00000009ce027209 */ /* 0x000fe40007810000 */
[----:B------:R-:W-:-:S02]  /*fa20*/  ISETP.GT.AND P0, PT, R5, 0x31, PT ;  /* 0x000000310500780c */ /* 0x000fc40003f04270 */
[----:B------:R-:W-:Y:S01]  /*fa30*/  FSEL R150, R78, -INF , P1 ;  /* 0xff8000004e967808 */ /* 0x000fe20000800000 */
[----:B------:R-:W1:Y:S01]  /*fa40*/  SHFL.BFLY PT, R9, R2, 0x2, 0x1f ;  /* 0x0c401f0002097f89 */ /* 0x000e6200000e0000 */
[----:B------:R-:W-:Y:S02]  /*fa50*/  FMNMX.FTZ R11, R216, R11, !PT ;  /* 0x0000000bd80b7209 */ /* 0x000fe40007810000 */
[----:B------:R-:W-:Y:S02]  /*fa60*/  FSEL R148, R79, -INF , P0 ;  /* 0xff8000004f947808 */ /* 0x000fe40000000000 */
[C---:B------:R-:W-:Y:S02]  /*fa70*/  ISETP.GT.AND P1, PT, R5.reuse, 0x38, PT ;  /* 0x000000380500780c */ /* 0x040fe40003f24270 */
[----:B------:R-:W-:Y:S02]  /*fa80*/  FMNMX.FTZ R11, R150, R11, !PT ;  /* 0x0000000b960b7209 */ /* 0x000fe40007810000 */
[----:B------:R-:W-:-:S02]  /*fa90*/  ISETP.GT.AND P0, PT, R5, 0x39, PT ;  /* 0x000000390500780c */ /* 0x000fc40003f04270 */
[----:B------:R-:W-:Y:S02]  /*faa0*/  FSEL R176, R54, -INF , P1 ;  /* 0xff80000036b07808 */ /* 0x000fe40000800000 */
[----:B------:R-:W-:Y:S02]  /*fab0*/  FMNMX.FTZ R11, R148, R11, !PT ;  /* 0x0000000b940b7209 */ /* 0x000fe40007810000 */
        /* <DEDUP_REMOVED lines=19> */
[--C-:B------:R-:W-:Y:S01]  /*fbf0*/  FFMA.FTZ R3, R12, c[0x0][0x2d0], -R149.reuse ;  /* 0x0000b4000c037a23 */ /* 0x100fe20000010895 */
[----:B------:R-:W-:Y:S01]  /*fc00*/  LDSM.16.MT88.4 R32, [R165+0x900] ;  /* 0x00090000a520783b */ /* 0x000fe20000004200 */
[--C-:B------:R-:W-:Y:S01]  /*fc10*/  FFMA.FTZ R160, R20, c[0x0][0x2d0], -R149.reuse ;  /* 0x0000b40014a07a23 */ /* 0x100fe20000010895 */
[C---:B------:R-:W-:Y:S01]  /*fc20*/  FSETP.NEU.FTZ.AND P0, PT, R0.reuse, -INF , PT ;  /* 0xff8000000000780b */ /* 0x040fe20003f1d000 */
[----:B------:R-:W-:Y:S01]  /*fc30*/  FMUL.FTZ R171, R0, c[0x0][0x2d0] ;  /* 0x0000b40000ab7a20 */ /* 0x000fe20000410000 */
[----:B------:R-:W1:Y:S01]  /*fc40*/  MUFU.EX2 R161, R161 ;  /* 0x000000a100a17308 */ /* 0x000e620000000800 */
[----:B------:R-:W-:-:S02]  /*fc50*/  FFMA.FTZ R152, R16, c[0x0][0x2d0], -R149 ;  /* 0x0000b40010987a23 */ /* 0x000fc40000010895 */
[--C-:B------:R-:W-:Y:S01]  /*fc60*/  FFMA.FTZ R167, R170, c[0x0][0x2d0], -R149.reuse ;  /* 0x0000b400aaa77a23 */ /* 0x100fe20000010895 */
[----:B------:R-:W-:Y:S01]  /*fc70*/  FSEL R171, R171, RZ, P0 ;  /* 0x000000ffabab7208 */ /* 0x000fe20000000000 */
[--C-:B------:R-:W-:Y:S01]  /*fc80*/  FFMA.FTZ R168, R168, c[0x0][0x2d0], -R149.reuse ;  /* 0x0000b400a8a87a23 */ /* 0x100fe20000010895 */
[----:B------:R-:W-:Y:S01]  /*fc90*/  ISETP.GE.AND P0, PT, R95, 0x3, PT ;  /* 0x000000035f00780c */ /* 0x000fe20003f06270 */
[----:B------:R-:W-:Y:S01]  /*fca0*/  FFMA.FTZ R170, R222, c[0x0][0x2d0], -R149 ;  /* 0x0000b400deaa7a23 */ /* 0x000fe20000010895 */
[----:B------:R-:W-:Y:S01]  /*fcb0*/  MUFU.EX2 R162, R162 ;  /* 0x000000a200a27308 */ /* 0x000fe20000000800 */
[--C-:B------:R-:W-:Y:S02]  /*fcc0*/  FFMA.FTZ R166, R7, c[0x0][0x2d0], -R171.reuse ;  /* 0x0000b40007a67a23 */ /* 0x100fe400000108ab */
[--C-:B------:R-:W-:Y:S01]  /*fcd0*/  FFMA.FTZ R163, R30, c[0x0][0x2d0], -R171.reuse ;  /* 0x0000b4001ea37a23 */ /* 0x100fe200000108ab */
[----:B------:R-:W2:Y:S01]  /*fce0*/  LDSM.16.MT88.4 R4, [R4+0x4100] ;  /* 0x004100000404783b */ /* 0x000ea20000004200 */
[----:B------:R-:W-:-:S02]  /*fcf0*/  FFMA.FTZ R158, R26, c[0x0][0x2d0], -R171 ;  /* 0x0000b4001a9e7a23 */ /* 0x000fc400000108ab */
[--C-:B------:R-:W-:Y:S01]  /*fd00*/  FFMA.FTZ R159, R14, c[0x0][0x2d0], -R171.reuse ;  /* 0x0000b4000e9f7a23 */ /* 0x100fe200000108ab */
[----:B------:R-:W3:Y:S01]  /*fd10*/  MUFU.EX2 R157, R157 ;  /* 0x0000009d009d7308 */ /* 0x000ee20000000800 */
[----:B------:R-:W4:Y:S01]  /*fd20*/  LDSM.16.MT88.4 R12, [R165+0x2900] ;  /* 0x00290000a50c783b */ /* 0x000f220000004200 */
[----:B-1----:R-:W-:Y:S01]  /*fd30*/  F2FP.PACK_AB R96, R161, R164 ;  /* 0x000000a4a160723e */ /* 0x002fe200000000ff */
[--C-:B------:R-:W-:Y:S01]  /*fd40*/  FFMA.FTZ R156, R22, c[0x0][0x2d0], -R171.reuse ;  /* 0x0000b400169c7a23 */ /* 0x100fe200000108ab */
[----:B------:R-:W-:Y:S01]  /*fd50*/  @P0 IADD3 R95, R95, -0x3, RZ ;  /* 0xfffffffd5f5f0810 */ /* 0x000fe20007ffe0ff */
[--C-:B------:R-:W-:Y:S01]  /*fd60*/  FFMA.FTZ R153, R10, c[0x0][0x2d0], -R171.reuse ;  /* 0x0000b4000a997a23 */ /* 0x100fe200000108ab */
[----:B------:R-:W1:Y:S01]  /*fd70*/  LDSM.16.MT88.4 R20, [R135+0x2900] ;  /* 0x002900008714783b */ /* 0x000e620000004200 */
[--C-:B------:R-:W-:Y:S01]  /*fd80*/  FFMA.FTZ R133, R18, c[0x0][0x2d0], -R171.reuse ;  /* 0x0000b40012857a23 */ /* 0x100fe200000108ab */
[----:B------:R-:W-:Y:S01]  /*fd90*/  MUFU.EX2 R166, R166 ;  /* 0x000000a600a67308 */ /* 0x000fe20000000800 */
[----:B------:R-:W-:Y:S01]  /*fda0*/  FFMA.FTZ R154, R8, c[0x0][0x2d0], -R171 ;  /* 0x0000b400089a7a23 */ /* 0x000fe200000108ab */
[----:B------:R-:W5:Y:S01]  /*fdb0*/  LDSM.16.MT88.4 R16, [R135+0x4900] ;  /* 0x004900008710783b */ /* 0x000f620000004200 */
[----:B------:R-:W-:-:S02]  /*fdc0*/  FFMA.FTZ R169, R220, c[0x0][0x2d0], -R149 ;  /* 0x0000b400dca97a23 */ /* 0x000fc40000010895 */
[--C-:B------:R-:W-:Y:S01]  /*fdd0*/  FFMA.FTZ R174, R174, c[0x0][0x2d0], -R171.reuse ;  /* 0x0000b400aeae7a23 */ /* 0x100fe200000108ab */
[----:B------:R-:W-:Y:S01]  /*fde0*/  LDSM.16.MT88.4 R28, [R173+0x2900] ;  /* 0x00290000ad1c783b */ /* 0x000fe20000004200 */
[--C-:B------:R-:W-:Y:S01]  /*fdf0*/  FFMA.FTZ R175, R218, c[0x0][0x2d0], -R171.reuse ;  /* 0x0000b400daaf7a23 */ /* 0x100fe200000108ab */
[----:B------:R-:W2:Y:S01]  /*fe00*/  MUFU.EX2 R163, R163 ;  /* 0x000000a300a37308 */ /* 0x000ea20000000800 */
[----:B---3--:R-:W-:Y:S01]  /*fe10*/  F2FP.PACK_AB R98, R157, R162 ;  /* 0x000000a29d62723e */ /* 0x008fe200000000ff */
[----:B------:R-:W-:Y:S01]  /*fe20*/  LDSM.16.MT88.4 R24, [R134+0x2900] ;  /* 0x002900008618783b */ /* 0x000fe20000004200 */
[--C-:B------:R-:W-:Y:S02]  /*fe30*/  FFMA.FTZ R178, R178, c[0x0][0x2d0], -R171.reuse ;  /* 0x0000b400b2b27a23 */ /* 0x100fe400000108ab */
[----:B------:R-:W-:Y:S02]  /*fe40*/  FFMA.FTZ R179, R216, c[0x0][0x2d0], -R171 ;  /* 0x0000b400d8b37a23 */ /* 0x000fe400000108ab */
[----:B------:R-:W-:Y:S01]  /*fe50*/  FFMA.FTZ R215, R206, c[0x0][0x2d0], -R149 ;  /* 0x0000b400ced77a23 */ /* 0x000fe20000010895 */
[----:B------:R-:W-:Y:S01]  /*fe60*/  MUFU.EX2 R158, R158 ;  /* 0x0000009e009e7308 */ /* 0x000fe20000000800 */
[----:B------:R-:W-:-:S02]  /*fe70*/  FFMA.FTZ R206, R150, c[0x0][0x2d0], -R171 ;  /* 0x0000b40096ce7a23 */ /* 0x000fc400000108ab */
[--C-:B------:R-:W-:Y:S02]  /*fe80*/  FFMA.FTZ R217, R148, c[0x0][0x2d0], -R171.reuse ;  /* 0x0000b40094d97a23 */ /* 0x100fe400000108ab */
[----:B------:R-:W-:Y:S02]  /*fe90*/  FFMA.FTZ R176, R176, c[0x0][0x2d0], -R171 ;  /* 0x0000b400b0b07a23 */ /* 0x000fe400000108ab */
[--C-:B------:R-:W-:Y:S01]  /*fea0*/  FFMA.FTZ R207, R214, c[0x0][0x2d0], -R149.reuse ;  /* 0x0000b400d6cf7a23 */ /* 0x100fe20000010895 */
[----:B------:R-:W3:Y:S01]  /*feb0*/  MUFU.EX2 R159, R159 ;  /* 0x0000009f009f7308 */ /* 0x000ee20000000800 */
[----:B--2---:R-:W-:Y:S01]  /*fec0*/  F2FP.PACK_AB R97, R163, R166 ;  /* 0x000000a6a361723e */ /* 0x004fe200000000ff */
[--C-:B------:R-:W-:Y:S02]  /*fed0*/  FFMA.FTZ R212, R212, c[0x0][0x2d0], -R149.reuse ;  /* 0x0000b400d4d47a23 */ /* 0x100fe40000010895 */
[----:B------:R-:W-:Y:S02]  /*fee0*/  FFMA.FTZ R208, R208, c[0x0][0x2d0], -R149 ;  /* 0x0000b400d0d07a23 */ /* 0x000fe40000010895 */
[----:B------:R-:W-:Y:S01]  /*fef0*/  FFMA.FTZ R171, R172, c[0x0][0x2d0], -R171 ;  /* 0x0000b400acab7a23 */ /* 0x000fe200000108ab */
[----:B------:R-:W-:Y:S01]  /*ff00*/  LDSM.16.MT88.4 R148, [R173+0x3900] ;  /* 0x00390000ad94783b */ /* 0x000fe20000004200 */
[----:B------:R-:W-:Y:S01]  /*ff10*/  MUFU.EX2 R160, R160 ;  /* 0x000000a000a07308 */ /* 0x000fe20000000800 */
[----:B------:R-:W-:-:S02]  /*ff20*/  FADD.FTZ R161, R164, R161 ;  /* 0x000000a1a4a17221 */ /* 0x000fc40000010000 */
[----:B------:R-:W-:Y:S02]  /*ff30*/  FADD.FTZ R163, R166, R163 ;  /* 0x000000a3a6a37221 */ /* 0x000fe40000010000 */
[----:B------:R-:W-:Y:S02]  /*ff40*/  FADD.FTZ R162, R162, R161 ;  /* 0x000000a1a2a27221 */ /* 0x000fe40000010000 */
[----:B------:R-:W-:Y:S01]  /*ff50*/  @P0 IMAD R94, R94, R95, RZ ;  /* 0x0000005f5e5e0224 */ /* 0x000fe200078e02ff */
[----:B---3--:R-:W-:Y:S01]  /*ff60*/  F2FP.PACK_AB R99, R159, R158 ;  /* 0x0000009e9f63723e */ /* 0x008fe200000000ff */
[----:B------:R-:W2:Y:S01]  /*ff70*/  MUFU.EX2 R155, R155 ;  /* 0x0000009b009b7308 */ /* 0x000ea20000000800 */
        /* <DEDUP_REMOVED lines=67> */
[C---:B-----5:R-:W-:Y:S08]  /*103b0*/  HMMA.16816.F32 R68, R4.reuse, R16, R68 ;  /* 0x000000100444723c */ /* 0x060ff00000001844 */
        /* <DEDUP_REMOVED lines=89> */
[----:B------:R-:W-:Y:S02]  /*10950*/  FADD.FTZ R208, R171, R176 ;  /* 0x000000b0abd07221 */ /* 0x000fe40000010000 */
[----:B------:R-:W-:-:S03]  /*10960*/  IMAD.MOV.U32 R206, RZ, RZ, RZ ;  /* 0x000000ffffce7224 */ /* 0x000fc600078e00ff */
        /* <DEDUP_REMOVED lines=71> */
.L_x_2545:
[----:B------:R-:W-:Y:S04]  /*10de0*/  DEPBAR.LE SB0, 0x2 ;  /* 0x000080800000791a */ /* 0x000fe80000000000 */
[----:B------:R-:W-:Y:S01]  /*10df0*/  BAR.SYNC.DEFER_BLOCKING 0x0 ;  /* 0x0000000000007b1d */ /* 0x000fe20000010000 */
[----:B------:R-:W-:Y:S01]  /*10e00*/  IMAD.U32 R179, RZ, RZ, UR5 ;  /* 0x00000005ffb37e24 */ /* 0x000fe2000f8e00ff */
[C---:B------:R-:W-:Y:S01]  /*10e10*/  ISETP.GE.AND P0, PT, R211.reuse, 0x1, PT ;  /* 0x00000001d300780c */ /* 0x040fe20003f06270 */
[----:B------:R-:W-:Y:S01]  /*10e20*/  UIMAD UR4, UR5, 0x6000, URZ ;  /* 0x00006000050478a4 */ /* 0x000fe2000f8e023f */
[----:B------:R-:W-:Y:S01]  /*10e30*/  IADD3 R9, R211, -0x1, RZ ;  /* 0xffffffffd3097810 */ /* 0x000fe20007ffe0ff */
[C---:B------:R-:W-:Y:S01]  /*10e40*/  IMAD R152, R179.reuse, 0x6000, R183 ;  /* 0x00006000b3987824 */ /* 0x040fe200078e02b7 */
[----:B------:R-:W-:Y:S01]  /*10e50*/  LOP3.LUT P2, RZ, R188, 0x2, RZ, 0xc0, !PT ;  /* 0x00000002bcff7812 */ /* 0x000fe2000784c0ff */
[----:B------:R-:W-:Y:S01]  /*10e60*/  IMAD R179, R179, 0x6000, R176 ;  /* 0x00006000b3b37824 */ /* 0x000fe200078e02b0 */
[----:B------:R-:W-:Y:S01]  /*10e70*/  LOP3.LUT P3, RZ, R191, 0x1, RZ, 0xc0, !PT ;  /* 0x00000001bfff7812 */ /* 0x000fe2000786c0ff */
[----:B------:R-:W-:Y:S01]  /*10e80*/  UIADD3 UR8, UR5, 0x1, URZ ;  /* 0x0000000105087890 */ /* 0x000fe2000fffe03f */
[----:B------:R-:W-:Y:S01]  /*10e90*/  SEL R184, R221, 0xffffffe0, !P2 ;  /* 0xffffffe0ddb87807 */ /* 0x000fe20005000000 */
[----:B------:R-:W-:Y:S01]  /*10ea0*/  UISETP.GE.AND UP0, UPT, UR5, 0x1, UPT ;  /* 0x000000010500788c */ /* 0x000fe2000bf06270 */
[----:B------:R-:W-:Y:S03]  /*10eb0*/  ISETP.NE.AND P2, PT, R187, 0x1, PT ;  /* 0x00000001bb00780c */ /* 0x000fe60003f45270 */
[----:B------:R-:W-:Y:S01]  /*10ec0*/  @P0 SHF.R.S32.HI R0, RZ, 0x1f, R9 ;  /* 0x0000001fff000819 */ /* 0x000fe20000011409 */
[----:B------:R-:W-:Y:S01]  /*10ed0*/  @P0 IMAD R169, R206, 0x6000, R196 ;  /* 0x00006000cea90824 */ /* 0x000fe200078e02c4 */
[----:B------:R-:W-:Y:S03]  /*10ee0*/  USEL UR5, UR8, URZ, !UP0 ;  /* 0x0000003f08057287 */ /* 0x000fe6000c000000 */
[----:B------:R-:W-:Y:S01]  /*10ef0*/  @P0 IMAD R0, R0, c[0x0][0x208], RZ ;  /* 0x0000820000000a24 */ /* 0x000fe200078e02ff */
[----:B------:R-:W-:Y:S03]  /*10f00*/  LDSM.16.M88.4 R136, [R185] ;  /* 0x00000000b988783b */ /* 0x000fe60000000200 */
[C---:B------:R-:W-:Y:S02]  /*10f10*/  @P0 IMAD R0, R9.reuse, c[0x0][0x20c], R0 ;  /* 0x0000830009000a24 */ /* 0x040fe400078e0200 */
[----:B------:R-:W-:Y:S04]  /*10f20*/  @P0 IMAD.WIDE.U32 R8, R9, c[0x0][0x208], RZ ;  /* 0x0000820009080a25 */ /* 0x000fe800078e00ff */
[----:B------:R-:W-:Y:S01]  /*10f30*/  @P0 IMAD.IADD R0, R9, 0x1, R0 ;  /* 0x0000000109000824 */ /* 0x000fe200078e0200 */
[----:B------:R-:W1:Y:S01]  /*10f40*/  LDSM.16.M88.4 R140, [R152+0xc100] ;  /* 0x00c10000988c783b */ /* 0x000e620000000200 */
[C---:B------:R-:W-:Y:S03]  /*10f50*/  @P0 SHF.L.U32 R157, R8.reuse, 0x6, RZ ;  /* 0x00000006089d0819 */ /* 0x040fe600000006ff */
[----:B------:R-:W-:Y:S02]  /*10f60*/  @P0 SHF.L.U64.HI R0, R8, 0x6, R0 ;  /* 0x0000000608000819 */ /* 0x000fe40000010200 */
[C---:B------:R-:W-:Y:S02]  /*10f70*/  @P0 IADD3 R2, P1, R157.reuse, R198, RZ ;  /* 0x000000c69d020210 */ /* 0x040fe40007f3e0ff */
[----:B------:R-:W2:Y:S03]  /*10f80*/  LDSM.16.M88.4 R144, [R152+0xc900] ;  /* 0x00c900009890783b */ /* 0x000ea60000000200 */
[----:B------:R-:W-:Y:S01]  /*10f90*/  @P0 IMAD.X R9, R0, 0x1, R203, P1 ;  /* 0x0000000100090824 */ /* 0x000fe200008e06cb */
[C---:B------:R-:W-:Y:S04]  /*10fa0*/  @P0 LEA R160, P1, R2.reuse, c[0x0][0x1f8], 0x1 ;  /* 0x00007e0002a00a11 */ /* 0x040fe800078208ff */
[----:B------:R-:W3:Y:S01]  /*10fb0*/  LDSM.16.M88.4 R148, [R152+0xd100] ;  /* 0x00d100009894783b */ /* 0x000ee20000000200 */
[----:B------:R-:W-:Y:S02]  /*10fc0*/  @P0 LEA.HI.X R161, R2, c[0x0][0x1fc], R9, 0x1, P1 ;  /* 0x00007f0002a10a11 */ /* 0x000fe400008f0c09 */
[----:B------:R-:W-:Y:S02]  /*10fd0*/  IADD3 R2, R184, R179, RZ ;  /* 0x000000b3b8027210 */ /* 0x000fe40007ffe0ff */
[----:B------:R-:W-:Y:S02]  /*10fe0*/  @P0 IADD3 R12, P1, R157, R216, RZ ;  /* 0x000000d89d0c0210 */ /* 0x000fe40007f3e0ff */
[----:B------:R-:W-:Y:S01]  /*10ff0*/  IADD3 R178, R177, R2, RZ ;  /* 0x00000002b1b27210 */ /* 0x000fe20007ffe0ff */
[----:B------:R-:W4:Y:S02]  /*11000*/  LDSM.16.M88.4 R32, [R152+0xd900] ;  /* 0x00d900009820783b */ /* 0x000f240000000200 */
[----:B------:R-:W-:Y:S01]  /*11010*/  @P0 IMAD.X R13, R0, 0x1, R215, P1 ;  /* 0x00000001000d0824 */ /* 0x000fe200008e06d7 */
[C---:B------:R-:W-:Y:S04]  /*11020*/  @P0 LEA R162, P1, R12.reuse, c[0x0][0x1f8], 0x1 ;  /* 0x00007e000ca20a11 */ /* 0x040fe800078208ff */
[----:B------:R-:W-:Y:S01]  /*11030*/  @P0 LEA.HI.X R163, R12, c[0x0][0x1fc], R13, 0x1, P1 ;  /* 0x00007f000ca30a11 */ /* 0x000fe200008f0c0d */
[----:B------:R-:W-:Y:S01]  /*11040*/  LDSM.16.M88.4 R152, [R2] ;  /* 0x000000000298783b */ /* 0x000fe20000000200 */
[----:B------:R-:W-:Y:S05]  /*11050*/  @P0 IADD3 R20, P1, R157, R218, RZ ;  /* 0x000000da9d140210 */ /* 0x000fea0007f3e0ff */
[----:B------:R-:W-:Y:S01]  /*11060*/  @P0 IMAD.X R21, R0, 0x1, R217, P1 ;  /* 0x0000000100150824 */ /* 0x000fe200008e06d9 */
[C---:B------:R-:W-:Y:S01]  /*11070*/  @P0 LEA R164, P1, R20.reuse, c[0x0][0x1f8], 0x1 ;  /* 0x00007e0014a40a11 */ /* 0x040fe200078208ff */
[C---:B-1----:R-:W-:Y:S03]  /*11080*/  HMMA.16816.F32 R4, R136.reuse, R140, RZ ;  /* 0x0000008c8804723c */ /* 0x042fe600000018ff */
[----:B------:R-:W-:Y:S02]  /*11090*/  @P0 LEA.HI.X R165, R20, c[0x0][0x1fc], R21, 0x1, P1 ;  /* 0x00007f0014a50a11 */ /* 0x000fe400008f0c15 */
[----:B------:R-:W-:Y:S03]  /*110a0*/  @P0 IADD3 R157, P1, R195, R157, RZ ;  /* 0x0000009dc39d0210 */ /* 0x000fe60007f3e0ff */
[C---:B------:R-:W-:Y:S01]  /*110b0*/  HMMA.16816.F32 R8, R136.reuse, R142, RZ ;  /* 0x0000008e8808723c */ /* 0x040fe200000018ff */
[----:B------:R-:W1:Y:S03]  /*110c0*/  LDSM.16.M88.4 R140, [R133] ;  /* 0x00000000858c783b */ /* 0x000e660000000200 */
[----:B------:R-:W-:Y:S01]  /*110d0*/  @P0 IMAD.X R0, R194, 0x1, R0, P1 ;  /* 0x00000001c2000824 */ /* 0x000fe200008e0600 */
[----:B------:R-:W-:Y:S03]  /*110e0*/  @P0 IADD3 R29, P1, R157, R198, RZ ;  /* 0x000000c69d1d0210 */ /* 0x000fe60007f3e0ff */
[C---:B--2---:R-:W-:Y:S01]  /*110f0*/  HMMA.16816.F32 R12, R136.reuse, R144, RZ ;  /* 0x00000090880c723c */ /* 0x044fe200000018ff */
[C---:B------:R-:W-:Y:S03]  /*11100*/  @P0 IADD3.X R28, R0.reuse, R203, RZ, P1, !PT ;  /* 0x000000cb001c0210 */ /* 0x040fe60000ffe4ff */
[C---:B------:R-:W-:Y:S04]  /*11110*/  @P0 LEA R166, P1, R29.reuse, c[0x0][0x1f8], 0x1 ;  /* 0x00007e001da60a11 */ /* 0x040fe800078208ff */
[C---:B------:R-:W-:Y:S01]  /*11120*/  HMMA.16816.F32 R16, R136.reuse, R146, RZ ;  /* 0x000000928810723c */ /* 0x040fe200000018ff */
[----:B------:R-:W2:Y:S03]  /*11130*/  LDSM.16.M88.4 R144, [R2+0x800] ;  /* 0x000800000290783b */ /* 0x000ea60000000200 */
[----:B------:R-:W-:Y:S02]  /*11140*/  @P0 LEA.HI.X R167, R29, c[0x0][0x1fc], R28, 0x1, P1 ;  /* 0x00007f001da70a11 */ /* 0x000fe400008f0c1c */
[C---:B------:R-:W-:Y:S02]  /*11150*/  @P0 IADD3 R156, P1, R157.reuse, R216, RZ ;  /* 0x000000d89d9c0210 */ /* 0x040fe40007f3e0ff */
[C---:B---3--:R-:W-:Y:S08]  /*11160*/  HMMA.16816.F32 R20, R136.reuse, R148, RZ ;  /* 0x000000948814723c */ /* 0x048ff000000018ff */
[C---:B------:R-:W-:Y:S01]  /*11170*/  HMMA.16816.F32 R24, R136.reuse, R150, RZ ;  /* 0x000000968818723c */ /* 0x040fe200000018ff */
[----:B------:R-:W3:Y:S07]  /*11180*/  LDSM.16.M88.4 R148, [R2+0x1000] ;  /* 0x001000000294783b */ /* 0x000eee0000000200 */
[C---:B----4-:R-:W-:Y:S07]  /*11190*/  HMMA.16816.F32 R28, R136.reuse, R32, RZ ;  /* 0x00000020881c723c */ /* 0x050fee00000018ff */
[----:B------:R-:W-:Y:S01]  /*111a0*/  @P0 IMAD.X R33, R0, 0x1, R215, P1 ;  /* 0x0000000100210824 */ /* 0x000fe200008e06d7 */
[C---:B------:R-:W-:Y:S04]  /*111b0*/  @P0 LEA R170, P1, R156.reuse, c[0x0][0x1f8], 0x1 ;  /* 0x00007e009caa0a11 */ /* 0x040fe800078208ff */
[----:B------:R-:W-:Y:S02]  /*111c0*/  @P0 LEA.HI.X R171, R156, c[0x0][0x1fc], R33, 0x1, P1 ;  /* 0x00007f009cab0a11 */ /* 0x000fe400008f0c21 */
[----:B------:R-:W-:Y:S01]  /*111d0*/  HMMA.16816.F32 R32, R136, R34, RZ ;  /* 0x000000228820723c */ /* 0x000fe200000018ff */
[----:B------:R-:W4:Y:S01]  /*111e0*/  LDSM.16.M88.4 R136, [R2+0x1800] ;  /* 0x001800000288783b */ /* 0x000f220000000200 */
[----:B------:R-:W-:Y:S04]  /*111f0*/  @P0 IADD3 R157, P1, R157, R218, RZ ;  /* 0x000000da9d9d0210 */ /* 0x000fe80007f3e0ff */
[----:B------:R-:W-:Y:S02]  /*11200*/  @P0 IADD3.X R0, R0, R217, RZ, P1, !PT ;  /* 0x000000d900000210 */ /* 0x000fe40000ffe4ff */
[C---:B-1----:R-:W-:Y:S01]  /*11210*/  HMMA.16816.F32 R4, R140.reuse, R152, R4 ;  /* 0x000000988c04723c */ /* 0x042fe20000001804 */
[----:B------:R-:W-:Y:S01]  /*11220*/  @!PT LDS RZ, [RZ] ;  /* 0x00000000fffff984 */ /* 0x000fe20000000800 */
[----:B------:R-:W-:Y:S01]  /*11230*/  @!PT LDS RZ, [RZ] ;  /* 0x00000000fffff984 */ /* 0x000fe20000000800 */
[----:B------:R-:W-:Y:S01]  /*11240*/  @!PT LDS RZ, [RZ] ;  /* 0x00000000fffff984 */ /* 0x000fe20000000800 */
[----:B------:R1:W-:Y:S04]  /*11250*/  @P0 LDGSTS.E.BYPASS.LTC128B.128 [R169], [R160.64], !P6 ;  /* 0x00000000a0a90fae */ /* 0x0003e8000f101d46 */
[C---:B------:R-:W-:Y:S03]  /*11260*/  @P0 LEA R172, P1, R157.reuse, c[0x0][0x1f8], 0x1 ;  /* 0x00007e009dac0a11 */ /* 0x040fe600078208ff */
[C---:B------:R-:W-:Y:S01]  /*11270*/  HMMA.16816.F32 R8, R140.reuse, R154, R8 ;  /* 0x0000009a8c08723c */ /* 0x040fe20000001808 */
[----:B------:R1:W-:Y:S03]  /*11280*/  @P0 LDGSTS.E.BYPASS.LTC128B.128 [R169+0x2000], [R162.64], !P5 ;  /* 0x02000000a2a90fae */ /* 0x0003e6000e901d46 */
[----:B------:R-:W-:Y:S01]  /*11290*/  @P0 LEA.HI.X R173, R157, c[0x0][0x1fc], R0, 0x1, P1 ;  /* 0x00007f009dad0a11 */ /* 0x000fe200008f0c00 */
[----:B------:R-:W-:Y:S03]  /*112a0*/  IMAD.IADD R0, R177, 0x1, R179 ;  /* 0x00000001b1007824 */ /* 0x000fe600078e02b3 */
[C---:B--2---:R-:W-:Y:S01]  /*112b0*/  HMMA.16816.F32 R12, R140.reuse, R144, R12 ;  /* 0x000000908c0c723c */ /* 0x044fe2000000180c */
[----:B------:R2:W-:Y:S07]  /*112c0*/  @P0 LDGSTS.E.BYPASS.LTC128B.128 [R169+0x4000], [R164.64], !P3 ;  /* 0x04000000a4a90fae */ /* 0x0005ee000d901d46 */
[C---:B------:R-:W-:Y:S01]  /*112d0*/  HMMA.16816.F32 R16, R140.reuse, R146, R16 ;  /* 0x000000928c10723c */ /* 0x040fe20000001810 */
[----:B------:R2:W-:Y:S07]  /*112e0*/  @P0 LDGSTS.E.BYPASS.LTC128B.128 [R169+0x1000], [R166.64], !P6 ;  /* 0x01000000a6a90fae */ /* 0x0005ee000f101d46 */
[C---:B---3--:R-:W-:Y:S01]  /*112f0*/  HMMA.16816.F32 R20, R140.reuse, R148, R20 ;  /* 0x000000948c14723c */ /* 0x048fe20000001814 */
[----:B------:R3:W-:Y:S07]  /*11300*/  @P0 LDGSTS.E.BYPASS.LTC128B.128 [R169+0x3000], [R170.64], !P5 ;  /* 0x03000000aaa90fae */ /* 0x0007ee000e901d46 */
[C---:B------:R-:W-:Y:S01]  /*11310*/  HMMA.16816.F32 R24, R140.reuse, R150, R24 ;  /* 0x000000968c18723c */ /* 0x040fe20000001818 */
[----:B------:R3:W-:Y:S07]  /*11320*/  @P0 LDGSTS.E.BYPASS.LTC128B.128 [R169+0x5000], [R172.64], !P3 ;  /* 0x05000000aca90fae */ /* 0x0007ee000d901d46 */
[C---:B----4-:R-:W-:Y:S01]  /*11330*/  HMMA.16816.F32 R28, R140.reuse, R136, R28 ;  /* 0x000000888c1c723c */ /* 0x050fe2000000181c */
[----:B------:R-:W-:Y:S07]  /*11340*/  LDSM.16.M88.4 R152, [R181] ;  /* 0x00000000b598783b */ /* 0x000fee0000000200 */
[----:B------:R-:W-:Y:S01]  /*11350*/  HMMA.16816.F32 R32, R140, R138, R32 ;  /* 0x0000008a8c20723c */ /* 0x000fe20000001820 */
[----:B------:R-:W4:Y:S08]  /*11360*/  LDSM.16.M88.4 R156, [R0] ;  /* 0x00000000009c783b */ /* 0x000f300000000200 */
[----:B------:R-:W5:Y:S08]  /*11370*/  LDSM.16.M88.4 R144, [R0+0x800] ;  /* 0x000800000090783b */ /* 0x000f700000000200 */
[----:B-1----:R-:W1:Y:S08]  /*11380*/  LDSM.16.M88.4 R160, [R0+0x1000] ;  /* 0x0010000000a0783b */ /* 0x002e700000000200 */
[----:B------:R-:W0:Y:S08]  /*11390*/  LDGDEPBAR ;  /* 0x00000000000079af */ /* 0x000e300000000000 */
[----:B--2---:R-:W2:Y:S01]  /*113a0*/  LDSM.16.M88.4 R164, [R0+0x1800] ;  /* 0x0018000000a4783b */ /* 0x004ea20000000200 */
[C---:B----4-:R-:W-:Y:S07]  /*113b0*/  HMMA.16816.F32 R4, R152.reuse, R156, R4 ;  /* 0x0000009c9804723c */ /* 0x050fee0000001804 */
[----:B------:R-:W-:Y:S01]  /*113c0*/  LDSM.16.M88.4 R148, [R180] ;  /* 0x00000000b494783b */ /* 0x000fe20000000200 */
[C---:B------:R-:W-:Y:S07]  /*113d0*/  HMMA.16816.F32 R8, R152.reuse, R158, R8 ;  /* 0x0000009e9808723c */ /* 0x040fee0000001808 */
[----:B---3--:R-:W3:Y:S01]  /*113e0*/  LDSM.16.M88.4 R168, [R178] ;  /* 0x00000000b2a8783b */ /* 0x008ee20000000200 */
[C---:B-----5:R-:W-:Y:S07]  /*113f0*/  HMMA.16816.F32 R12, R152.reuse, R144, R12 ;  /* 0x00000090980c723c */ /* 0x060fee000000180c */
[----:B------:R-:W4:Y:S01]  /*11400*/  LDSM.16.M88.4 R136, [R178+0x800] ;  /* 0x00080000b288783b */ /* 0x000f220000000200 */
[C---:B------:R-:W-:Y:S07]  /*11410*/  HMMA.16816.F32 R16, R152.reuse, R146, R16 ;  /* 0x000000929810723c */ /* 0x040fee0000001810 */
[----:B------:R-:W5:Y:S01]  /*11420*/  LDSM.16.M88.4 R140, [R178+0x1000] ;  /* 0x00100000b28c783b */ /* 0x000f620000000200 */
[C---:B-1----:R-:W-:Y:S07]  /*11430*/  HMMA.16816.F32 R20, R152.reuse, R160, R20 ;  /* 0x000000a09814723c */ /* 0x042fee0000001814 */
[----:B------:R-:W1:Y:S01]  /*11440*/  LDSM.16.M88.4 R172, [R178+0x1800] ;  /* 0x00180000b2ac783b */ /* 0x000e620000000200 */
[C---:B------:R-:W-:Y:S07]  /*11450*/  HMMA.16816.F32 R24, R152.reuse, R162, R24 ;  /* 0x000000a29818723c */ /* 0x040fee0000001818 */
[----:B------:R-:W-:Y:S01]  /*11460*/  LDSM.16.M88.4 R144, [R185+0x4000] ;  /* 0x00400000b990783b */ /* 0x000fe20000000200 */
[C---:B--2---:R-:W-:Y:S07]  /*11470*/  HMMA.16816.F32 R28, R152.reuse, R164, R28 ;  /* 0x000000a4981c723c */ /* 0x044fee000000181c */
[----:B------:R-:W-:Y:S01]  /*11480*/  LDSM.16.M88.4 R156, [R179+0x2800] ;  /* 0x00280000b39c783b */ /* 0x000fe20000000200 */
[----:B------:R-:W-:Y:S07]  /*11490*/  HMMA.16816.F32 R32, R152, R166, R32 ;  /* 0x000000a69820723c */ /* 0x000fee0000001820 */
[----:B------:R-:W2:Y:S01]  /*114a0*/  LDSM.16.M88.4 R152, [R179+0x2000] ;  /* 0x00200000b398783b */ /* 0x000ea20000000200 */
[C---:B---3--:R-:W-:Y:S07]  /*114b0*/  HMMA.16816.F32 R4, R148.reuse, R168, R4 ;  /* 0x000000a89404723c */ /* 0x048fee0000001804 */
[----:B------:R-:W3:Y:S01]  /*114c0*/  LDSM.16.M88.4 R160, [R179+0x3000] ;  /* 0x00300000b3a0783b */ /* 0x000ee20000000200 */
[C---:B------:R-:W-:Y:S07]  /*114d0*/  HMMA.16816.F32 R8, R148.reuse, R170, R8 ;  /* 0x000000aa9408723c */ /* 0x040fee0000001808 */
[----:B------:R-:W2:Y:S01]  /*114e0*/  LDSM.16.M88.4 R164, [R179+0x3800] ;  /* 0x00380000b3a4783b */ /* 0x000ea20000000200 */
[C---:B----4-:R-:W-:Y:S07]  /*114f0*/  HMMA.16816.F32 R12, R148.reuse, R136, R12 ;  /* 0x00000088940c723c */ /* 0x050fee000000180c */
[----:B------:R-:W-:Y:S01]  /*11500*/  LDSM.16.M88.4 R168, [R2+0x2800] ;  /* 0x0028000002a8783b */ /* 0x000fe20000000200 */
[C---:B------:R-:W-:Y:S07]  /*11510*/  HMMA.16816.F32 R16, R148.reuse, R138, R16 ;  /* 0x0000008a9410723c */ /* 0x040fee0000001810 */
[----:B------:R-:W-:Y:S01]  /*11520*/  LDSM.16.M88.4 R136, [R133+0x4000] ;  /* 0x004000008588783b */ /* 0x000fe20000000200 */
[C---:B-----5:R-:W-:Y:S08]  /*11530*/  HMMA.16816.F32 R20, R148.reuse, R140, R20 ;  /* 0x0000008c9414723c */ /* 0x060ff00000001814 */
[C---:B------:R-:W-:Y:S01]  /*11540*/  HMMA.16816.F32 R24, R148.reuse, R142, R24 ;  /* 0x0000008e9418723c */ /* 0x040fe20000001818 */
[----:B------:R-:W4:Y:S07]  /*11550*/  LDSM.16.M88.4 R140, [R2+0x2000] ;  /* 0x00200000028c783b */ /* 0x000f2e0000000200 */
[C---:B-1----:R-:W-:Y:S07]  /*11560*/  HMMA.16816.F32 R28, R148.reuse, R172, R28 ;  /* 0x000000ac941c723c */ /* 0x042fee000000181c */
[----:B------:R-:W-:Y:S01]  /*11570*/  IADD3 R172, R184, R179, R177 ;  /* 0x000000b3b8ac7210 */ /* 0x000fe20007ffe0b1 */
[----:B------:R-:W-:Y:S01]  /*11580*/  HMMA.16816.F32 R32, R148, R174, R32 ;  /* 0x000000ae9420723c */ /* 0x000fe20000001820 */
        /* <DEDUP_REMOVED lines=10> */
[C---:B------:R-:W-:Y:S08]  /*11630*/  HMMA.16816.F32 R28, R144.reuse, R164, R28 ;  /* 0x000000a4901c723c */ /* 0x040ff0000000181c */
        /* <DEDUP_REMOVED lines=19> */
[C---:B----4-:R-:W-:Y:S08]  /*11770*/  HMMA.16816.F32 R12, R144.reuse, R140, R12 ;  /* 0x0000008c900c723c */ /* 0x050ff0000000180c */
        /* <DEDUP_REMOVED lines=8> */
[C---:B-1----:R-:W-:Y:S01]  /*11800*/  HMMA.16816.F32 R4, R136.reuse, R148, R4 ;  /* 0x000000948804723c */ /* 0x042fe20000001804 */
[----:B------:R-:W-:Y:S07]  /*11810*/  LDSM.16.M88.4 R164, [R133+0x8000] ;  /* 0x0080000085a4783b */ /* 0x000fee0000000200 */
[C---:B------:R-:W-:Y:S01]  /*11820*/  HMMA.16816.F32 R8, R136.reuse, R150, R8 ;  /* 0x000000968808723c */ /* 0x040fe20000001808 */
[----:B------:R-:W1:Y:S07]  /*11830*/  LDSM.16.M88.4 R148, [R179+0x5000] ;  /* 0x00500000b394783b */ /* 0x000e6e0000000200 */
        /* <DEDUP_REMOVED lines=19> */
[C---:B--2---:R-:W-:Y:S08]  /*11970*/  HMMA.16816.F32 R28, R156.reuse, R152, R28 ;  /* 0x000000989c1c723c */ /* 0x044ff0000000181c */
[----:B------:R-:W-:Y:S01]  /*11980*/  HMMA.16816.F32 R32, R156, R154, R32 ;  /* 0x0000009a9c20723c */ /* 0x000fe20000001820 */
[----:B------:R-:W1:Y:S07]  /*11990*/  LDSM.16.M88.4 R152, [R0+0x4000] ;  /* 0x004000000098783b */ /* 0x000e6e0000000200 */
[C---:B------:R-:W-:Y:S01]  /*119a0*/  HMMA.16816.F32 R4, R164.reuse, R168, R4 ;  /* 0x000000a8a404723c */ /* 0x040fe20000001804 */
        /* <DEDUP_REMOVED lines=9> */
[C---:B-----5:R-:W-:Y:S08]  /*11a40*/  HMMA.16816.F32 R28, R164.reuse, R144, R28 ;  /* 0x00000090a41c723c */ /* 0x060ff0000000181c */
[----:B------:R-:W-:Y:S01]  /*11a50*/  HMMA.16816.F32 R32, R164, R146, R32 ;  /* 0x00000092a420723c */ /* 0x000fe20000001820 */
[----:B------:R-:W-:Y:S07]  /*11a60*/  LDSM.16.M88.4 R144, [R172+0x5000] ;  /* 0x00500000ac90783b */ /* 0x000fee0000000200 */
[C---:B-1----:R-:W-:Y:S07]  /*11a70*/  HMMA.16816.F32 R4, R148.reuse, R152, R4 ;  /* 0x000000989404723c */ /* 0x042fee0000001804 */
[----:B------:R-:W-:Y:S01]  /*11a80*/  IMAD.MOV.U32 R153, RZ, RZ, R210 ;  /* 0x000000ffff997224 */ /* 0x000fe200078e00d2 */
[C---:B------:R-:W-:Y:S04]  /*11a90*/  HMMA.16816.F32 R8, R148.reuse, R154, R8 ;  /* 0x0000009a9408723c */ /* 0x040fe80000001808 */
[----:B------:R-:W-:Y:S03]  /*11aa0*/  @P2 SHF.R.U32.HI R153, RZ, c[0x0][0x2cc], R219 ;  /* 0x0000b300ff992a19 */ /* 0x000fe600000116db */
[----:B------:R-:W-:Y:S01]  /*11ab0*/  IMAD R154, R211, R220, 0x1 ;  /* 0x00000001d39a7424 */ /* 0x000fe200078e02dc */
[C---:B--2---:R-:W-:Y:S01]  /*11ac0*/  HMMA.16816.F32 R12, R148.reuse, R156, R12 ;  /* 0x0000009c940c723c */ /* 0x044fe2000000180c */
[----:B------:R-:W1:Y:S03]  /*11ad0*/  SHFL.IDX PT, R2, R153, RZ, 0x1c1f ;  /* 0x001c1fff99027589 */ /* 0x000e6600000e0000 */
[----:B------:R-:W-:Y:S04]  /*11ae0*/  IADD3 R154, R186, R154, -R213 ;  /* 0x0000009aba9a7210 */ /* 0x000fe80007ffe8d5 */
[C---:B------:R-:W-:Y:S01]  /*11af0*/  HMMA.16816.F32 R16, R148.reuse, R158, R16 ;  /* 0x0000009e9410723c */ /* 0x040fe20000001810 */
[----:B------:R-:W2:Y:S03]  /*11b00*/  SHFL.IDX PT, R0, R153, 0x1, 0x1c1f ;  /* 0x003c1f0099007f89 */ /* 0x000ea600000e0000 */
[----:B------:R-:W-:Y:S04]  /*11b10*/  IADD3 R155, R154, -R209, RZ ;  /* 0x800000d19a9b7210 */ /* 0x000fe80007ffe0ff */
[C---:B---3--:R-:W-:Y:S08]  /*11b20*/  HMMA.16816.F32 R20, R148.reuse, R136, R20 ;  /* 0x000000889414723c */ /* 0x048ff00000001814 */
[C---:B------:R-:W-:Y:S01]  /*11b30*/  HMMA.16816.F32 R24, R148.reuse, R138, R24 ;  /* 0x0000008a9418723c */ /* 0x040fe20000001818 */
[----:B------:R-:W3:Y:S03]  /*11b40*/  LDSM.16.M88.4 R136, [R172+0x4800] ;  /* 0x00480000ac88783b */ /* 0x000ee60000000200 */
[C---:B-1----:R-:W-:Y:S04]  /*11b50*/  IMAD.IADD R2, R155.reuse, 0x1, R2 ;  /* 0x000000019b027824 */ /* 0x042fe800078e0202 */
[C---:B------:R-:W-:Y:S03]  /*11b60*/  HMMA.16816.F32 R28, R148.reuse, R160, R28 ;  /* 0x000000a0941c723c */ /* 0x040fe6000000181c */
[C---:B------:R-:W-:Y:S02]  /*11b70*/  ISETP.GT.AND P0, PT, R2.reuse, RZ, PT ;  /* 0x000000ff0200720c */ /* 0x040fe40003f04270 */
[----:B--2---:R-:W-:Y:S02]  /*11b80*/  IADD3 R0, R155, R0, RZ ;  /* 0x000000009b007210 */ /* 0x004fe40007ffe0ff */
[----:B------:R-:W-:Y:S01]  /*11b90*/  ISETP.GT.AND P2, PT, R2, 0x1, PT ;  /* 0x000000010200780c */ /* 0x000fe20003f44270 */
[----:B------:R-:W-:Y:S01]  /*11ba0*/  HMMA.16816.F32 R32, R148, R162, R32 ;  /* 0x000000a29420723c */ /* 0x000fe20000001820 */
[----:B------:R-:W1:Y:S01]  /*11bb0*/  LDSM.16.M88.4 R148, [R172+0x5800] ;  /* 0x00580000ac94783b */ /* 0x000e620000000200 */
[----:B------:R-:W-:Y:S07]  /*11bc0*/  DEPBAR.LE SB0, 0x2 ;  /* 0x000080800000791a */ /* 0x000fee0000000000 */
[----:B------:R-:W-:Y:S01]  /*11bd0*/  BAR.SYNC.DEFER_BLOCKING 0x0 ;  /* 0x0000000000007b1d */ /* 0x000fe20000010000 */
[C---:B------:R-:W-:Y:S05]  /*11be0*/  HMMA.16816.F32 R4, R140.reuse, R168, R4 ;  /* 0x000000a88c04723c */ /* 0x040fea0000001804 */
[----:B------:R-:W-:Y:S03]  /*11bf0*/  ISETP.GT.AND P1, PT, R0, RZ, PT ;  /* 0x000000ff0000720c */ /* 0x000fe60003f24270 */
[C---:B------:R-:W-:Y:S08]  /*11c00*/  HMMA.16816.F32 R8, R140.reuse, R170, R8 ;  /* 0x000000aa8c08723c */ /* 0x040ff00000001808 */
[C---:B---3--:R-:W-:Y:S08]  /*11c10*/  HMMA.16816.F32 R12, R140.reuse, R136, R12 ;  /* 0x000000888c0c723c */ /* 0x048ff0000000180c */
[C---:B------:R-:W-:Y:S04]  /*11c20*/  HMMA.16816.F32 R16, R140.reuse, R138, R16 ;  /* 0x0000008a8c10723c */ /* 0x040fe80000001810 */
[----:B------:R-:W-:Y:S02]  /*11c30*/  FSEL R158, R4, -INF , P0 ;  /* 0xff800000049e7808 */ /* 0x000fe40000000000 */
[----:B------:R-:W-:Y:S02]  /*11c40*/  ISETP.GT.AND P0, PT, R0, 0x1, PT ;  /* 0x000000010000780c */ /* 0x000fe40003f04270 */
[C---:B------:R-:W-:Y:S04]  /*11c50*/  HMMA.16816.F32 R20, R140.reuse, R144, R20 ;  /* 0x000000908c14723c */ /* 0x040fe80000001814 */
[----:B------:R-:W-:Y:S02]  /*11c60*/  FSEL R153, R6, -INF , P1 ;  /* 0xff80000006997808 */ /* 0x000fe40000800000 */
[C---:B------:R-:W-:Y:S02]  /*11c70*/  ISETP.GT.AND P1, PT, R2.reuse, 0x8, PT ;  /* 0x000000080200780c */ /* 0x040fe40003f24270 */
[C---:B------:R-:W-:Y:S04]  /*11c80*/  HMMA.16816.F32 R24, R140.reuse, R146, R24 ;  /* 0x000000928c18723c */ /* 0x040fe80000001818 */
[----:B------:R-:W-:Y:S02]  /*11c90*/  FSEL R154, R7, -INF , P0 ;  /* 0xff800000079a7808 */ /* 0x000fe40000000000 */
[----:B------:R-:W-:Y:S02]  /*11ca0*/  ISETP.GT.AND P0, PT, R2, 0x9, PT ;  /* 0x000000090200780c */ /* 0x000fe40003f04270 */
[C---:B-1----:R-:W-:Y:S04]  /*11cb0*/  HMMA.16816.F32 R28, R140.reuse, R148, R28 ;  /* 0x000000948c1c723c */ /* 0x042fe8000000181c */
[----:B------:R-:W-:Y:S02]  /*11cc0*/  FSEL R155, R8, -INF , P1 ;  /* 0xff800000089b7808 */ /* 0x000fe40000800000 */
[C---:B------:R-:W-:Y:S02]  /*11cd0*/  ISETP.GT.AND P1, PT, R0.reuse, 0x8, PT ;  /* 0x000000080000780c */ /* 0x040fe40003f24270 */
[----:B------:R-:W-:Y:S04]  /*11ce0*/  HMMA.16816.F32 R32, R140, R150, R32 ;  /* 0x000000968c20723c */ /* 0x000fe80000001820 */
[----:B------:R-:W-:Y:S02]  /*11cf0*/  FSEL R9, R9, -INF , P0 ;  /* 0xff80000009097808 */ /* 0x000fe40000000000 */
[----:B------:R-:W-:Y:S02]  /*11d00*/  ISETP.GT.AND P0, PT, R0, 0x9, PT ;  /* 0x000000090000780c */ /* 0x000fe40003f04270 */
[----:B------:R-:W-:Y:S02]  /*11d10*/  FSEL R10, R10, -INF , P1 ;  /* 0xff8000000a0a7808 */ /* 0x000fe40000800000 */
[----:B------:R-:W-:Y:S02]  /*11d20*/  ISETP.GT.AND P1, PT, R2, 0x10, PT ;  /* 0x000000100200780c */ /* 0x000fe40003f24270 */
[----:B------:R-:W-:Y:S02]  /*11d30*/  FSEL R8, R11, -INF , P0 ;  /* 0xff8000000b087808 */ /* 0x000fe40000000000 */
[----:B------:R-:W-:Y:S02]  /*11d40*/  FSEL R156, R5, -INF , P2 ;  /* 0xff800000059c7808 */ /* 0x000fe40001000000 */
[----:B------:R-:W-:Y:S02]  /*11d50*/  FMNMX.FTZ R11, R158, R3, !PT ;  /* 0x000000039e0b7209 */ /* 0x000fe40007810000 */
[----:B------:R-:W-:Y:S02]  /*11d60*/  FSEL R163, R12, -INF , P1 ;  /* 0xff8000000ca37808 */ /* 0x000fe40000800000 */
[----:B------:R-:W-:Y:S02]  /*11d70*/  FMNMX.FTZ R12, R156, R11, !PT ;  /* 0x0000000b9c0c7209 */ /* 0x000fe40007810000 */
[----:B------:R-:W-:Y:S02]  /*11d80*/  ISETP.GT.AND P0, PT, R2, 0x11, PT ;  /* 0x000000110200780c */ /* 0x000fe40003f04270 */
[----:B------:R-:W-:Y:S02]  /*11d90*/  FMNMX.FTZ R12, R155, R12, !PT ;  /* 0x0000000c9b0c7209 */ /* 0x000fe40007810000 */
[----:B------:R-:W-:Y:S02]  /*11da0*/  FSEL R168, R13, -INF , P0 ;  /* 0xff8000000da87808 */ /* 0x000fe40000000000 */
[----:B------:R-:W-:Y:S02]  /*11db0*/  ISETP.GT.AND P0, PT, R0, 0x11, PT ;  /* 0x000000110000780c */ /* 0x000fe40003f04270 */
[----:B------:R-:W-:Y:S02]  /*11dc0*/  FMNMX.FTZ R12, R9, R12, !PT ;  /* 0x0000000c090c7209 */ /* 0x000fe40007810000 */
[----:B------:R-:W-:Y:S02]  /*11dd0*/  FSEL R172, R15, -INF , P0 ;  /* 0xff8000000fac7808 */ /* 0x000fe40000000000 */
[----:B------:R-:W-:Y:S02]  /*11de0*/  ISETP.GT.AND P0, PT, R2, 0x18, PT ;  /* 0x000000180200780c */ /* 0x000fe40003f04270 */
[----:B------:R-:W-:Y:S02]  /*11df0*/  FMNMX.FTZ R11, R163, R12, !PT ;  /* 0x0000000ca30b7209 */ /* 0x000fe40007810000 */
[----:B------:R-:W-:Y:S02]  /*11e00*/  FSEL R252, R16, -INF , P0 ;  /* 0xff80000010fc7808 */ /* 0x000fe40000000000 */
[----:B------:R-:W-:Y:S02]  /*11e10*/  ISETP.GT.AND P2, PT, R2, 0x19, PT ;  /* 0x000000190200780c */ /* 0x000fe40003f44270 */
[----:B------:R-:W-:Y:S02]  /*11e20*/  ISETP.GT.AND P0, PT, R0, 0x19, PT ;  /* 0x000000190000780c */ /* 0x000fe40003f04270 */
[----:B------:R-:W-:Y:S02]  /*11e30*/  FMNMX.FTZ R13, R168, R11, !PT ;  /* 0x0000000ba80d7209 */ /* 0x000fe40007810000 */
[----:B------:R-:W-:Y:S02]  /*11e40*/  FMNMX.FTZ R11, R153, R132, !PT ;  /* 0x00000084990b7209 */ /* 0x000fe40007810000 */
[----:B------:R-:W-:Y:S02]  /*11e50*/  ISETP.GT.AND P1, PT, R0, 0x10, PT ;  /* 0x000000100000780c */ /* 0x000fe40003f24270 */
[----:B------:R-:W-:Y:S02]  /*11e60*/  FSEL R232, R19, -INF , P0 ;  /* 0xff80000013e87808 */ /* 0x000fe40000000000 */
[----:B------:R-:W-:Y:S02]  /*11e70*/  ISETP.GT.AND P0, PT, R2, 0x20, PT ;  /* 0x000000200200780c */ /* 0x000fe40003f04270 */
[----:B------:R-:W-:Y:S02]  /*11e80*/  FSEL R178, R17, -INF , P2 ;  /* 0xff80000011b27808 */ /* 0x000fe40001000000 */
[----:B------:R-:W-:Y:S02]  /*11e90*/  FMNMX.FTZ R11, R154, R11, !PT ;  /* 0x0000000b9a0b7209 */ /* 0x000fe40007810000 */
[----:B------:R-:W-:Y:S02]  /*11ea0*/  FMNMX.FTZ R13, R252, R13, !PT ;  /* 0x0000000dfc0d7209 */ /* 0x000fe40007810000 */
        /* <DEDUP_REMOVED lines=10> */
[----:B------:R-:W-:Y:S02]  /*11f50*/  ISETP.GT.AND P1, PT, R0, 0x20, PT ;  /* 0x000000200000780c */ /* 0x000fe40003f24270 */
        /* <DEDUP_REMOVED lines=8> */
[----:B------:R-:W-:Y:S02]  /*11fe0*/  ISETP.GT.AND P0, PT, R2, 0x30, PT ;  /* 0x000000300200780c */ /* 0x000fe40003f04270 */
[----:B------:R-:W-:Y:S02]  /*11ff0*/  FSEL R238, R25, -INF , P1 ;  /* 0xff80000019ee7808 */ /* 0x000fe40000800000 */
        /* <DEDUP_REMOVED lines=24> */
[----:B------:R-:W-:Y:S01]  /*12180*/  ISETP.GT.AND P1, PT, R0, 0x38, PT ;  /* 0x000000380000780c */ /* 0x000fe20003f24270 */
[----:B------:R-:W-:Y:S01]  /*12190*/  LDSM.16.MT88.4 R28, [R134+UR4+0x100] ;  /* 0x00010004861c783b */ /* 0x000fe20008004200 */
[----:B------:R-:W-:Y:S02]  /*121a0*/  FMNMX.FTZ R13, R228, R13, !PT ;  /* 0x0000000de40d7209 */ /* 0x000fe40007810000 */
[----:B------:R-:W-:Y:S02]  /*121b0*/  ISETP.GT.AND P2, PT, R2, 0x39, PT ;  /* 0x000000390200780c */ /* 0x000fe40003f44270 */
[----:B------:R-:W-:Y:S02]  /*121c0*/  FSEL R166, R34, -INF , P1 ;  /* 0xff80000022a67808 */ /* 0x000fe40000800000 */
[----:B------:R-:W-:Y:S01]  /*121d0*/  ISETP.GT.AND P0, PT, R0, 0x39, PT ;  /* 0x000000390000780c */ /* 0x000fe20003f04270 */
[----:B------:R-:W-:Y:S01]  /*121e0*/  LDSM.16.MT88.4 R140, [R134+UR4+0x1900] ;  /* 0x00190004868c783b */ /* 0x000fe20008004200 */
[----:B------:R-:W-:Y:S02]  /*121f0*/  FMNMX.FTZ R13, R174, R13, !PT ;  /* 0x0000000dae0d7209 */ /* 0x000fe40007810000 */
[----:B------:R-:W-:Y:S02]  /*12200*/  FSEL R164, R33, -INF , P2 ;  /* 0xff80000021a47808 */ /* 0x000fe40001000000 */
[----:B------:R-:W-:Y:S02]  /*12210*/  FMNMX.FTZ R11, R170, R11, !PT ;  /* 0x0000000baa0b7209 */ /* 0x000fe40007810000 */
[----:B------:R-:W-:Y:S02]  /*12220*/  FSEL R162, R35, -INF , P0 ;  /* 0xff80000023a27808 */ /* 0x000fe40000000000 */
[----:B------:R-:W-:Y:S02]  /*12230*/  FMNMX.FTZ R13, R166, R13, !PT ;  /* 0x0000000da60d7209 */ /* 0x000fe40007810000 */
[----:B------:R-:W-:Y:S02]  /*12240*/  FMNMX.FTZ R2, R164, R11, !PT ;  /* 0x0000000ba4027209 */ /* 0x000fe40007810000 */
[----:B------:R-:W-:Y:S02]  /*12250*/  FMNMX.FTZ R12, R162, R13, !PT ;  /* 0x0000000da20c7209 */ /* 0x000fe40007810000 */
[----:B------:R-:W-:Y:S01]  /*12260*/  IADD3 R17, R134, UR4, RZ ;  /* 0x0000000486117c10 */ /* 0x000fe2000fffe0ff */
[----:B------:R-:W1:Y:S03]  /*12270*/  SHFL.BFLY PT, R11, R2, 0x2, 0x1f ;  /* 0x0c401f00020b7f89 */ /* 0x000e6600000e0000 */
[----:B------:R-:W-:Y:S05]  /*12280*/  IADD3 R145, R182, R17, RZ ;  /* 0x00000011b6917210 */ /* 0x000fea0007ffe0ff */
[----:B------:R-:W2:Y:S01]  /*12290*/  SHFL.BFLY PT, R13, R12, 0x2, 0x1f ;  /* 0x0c401f000c0d7f89 */ /* 0x000ea200000e0000 */
[----:B-1----:R-:W-:Y:S07]  /*122a0*/  FMNMX.FTZ R15, R2, R11, !PT ;  /* 0x0000000b020f7209 */ /* 0x002fee0007810000 */
[----:B------:R-:W1:Y:S01]  /*122b0*/  SHFL.BFLY PT, R2, R15, 0x1, 0x1f ;  /* 0x0c201f000f027f89 */ /* 0x000e6200000e0000 */
[----:B--2---:R-:W-:Y:S07]  /*122c0*/  FMNMX.FTZ R11, R12, R13, !PT ;  /* 0x0000000d0c0b7209 */ /* 0x004fee0007810000 */
[----:B------:R-:W2:Y:S01]  /*122d0*/  SHFL.BFLY PT, R0, R11, 0x1, 0x1f ;  /* 0x0c201f000b007f89 */ /* 0x000ea200000e0000 */
[----:B-1----:R-:W-:Y:S07]  /*122e0*/  FMNMX.FTZ R2, R15, R2, !PT ;  /* 0x000000020f027209 */ /* 0x002fee0007810000 */
[----:B------:R-:W1:Y:S01]  /*122f0*/  LDSM.16.MT88.4 R12, [R135+UR4+0x100] ;  /* 0x00010004870c783b */ /* 0x000e620008004200 */
[C---:B------:R-:W-:Y:S01]  /*12300*/  FSETP.NEU.FTZ.AND P1, PT, R2.reuse, -INF , PT ;  /* 0xff8000000200780b */ /* 0x040fe20003f3d000 */
[C---:B------:R-:W-:Y:S01]  /*12310*/  FMUL.FTZ R165, R2.reuse, c[0x0][0x2d0] ;  /* 0x0000b40002a57a20 */ /* 0x040fe20000410000 */
[----:B--2---:R-:W-:Y:S02]  /*12320*/  FMNMX.FTZ R0, R11, R0, !PT ;  /* 0x000000000b007209 */ /* 0x004fe40007810000 */
[----:B------:R-:W-:Y:S02]  /*12330*/  FSEL R4, R2, RZ, P1 ;  /* 0x000000ff02047208 */ /* 0x000fe40000800000 */
[C---:B------:R-:W-:Y:S01]  /*12340*/  FSETP.NEU.FTZ.AND P0, PT, R0.reuse, -INF , PT ;  /* 0xff8000000000780b */ /* 0x040fe20003f1d000 */
[----:B------:R-:W-:Y:S01]  /*12350*/  FMUL.FTZ R161, R0, c[0x0][0x2d0] ;  /* 0x0000b40000a17a20 */ /* 0x000fe20000410000 */
[----:B------:R-:W-:Y:S01]  /*12360*/  FSEL R165, R165, RZ, P1 ;  /* 0x000000ffa5a57208 */ /* 0x000fe20000800000 */
[----:B------:R-:W-:Y:S01]  /*12370*/  FADD.FTZ R4, -R4, R3 ;  /* 0x0000000304047221 */ /* 0x000fe20000010100 */
[----:B------:R-:W-:Y:S02]  /*12380*/  FSEL R5, R0, RZ, P0 ;  /* 0x000000ff00057208 */ /* 0x000fe40000000000 */
[----:B------:R-:W-:Y:S01]  /*12390*/  FSEL R161, R161, RZ, P0 ;  /* 0x000000ffa1a17208 */ /* 0x000fe20000000000 */
[----:B------:R-:W-:Y:S01]  /*123a0*/  FFMA.FTZ R160, R158, c[0x0][0x2d0], -R165 ;  /* 0x0000b4009ea07a23 */ /* 0x000fe200000108a5 */
[----:B------:R-:W-:Y:S01]  /*123b0*/  ISETP.GE.AND P0, PT, R211, 0x2, PT ;  /* 0x00000002d300780c */ /* 0x000fe20003f06270 */
[----:B------:R-:W-:Y:S02]  /*123c0*/  FADD.FTZ R3, -R5, R132 ;  /* 0x0000008405037221 */ /* 0x000fe40000010100 */
[----:B------:R-:W-:Y:S02]  /*123d0*/  FMUL.FTZ R132, R4, c[0x0][0x2d0] ;  /* 0x0000b40004847a20 */ /* 0x000fe40000410000 */
[--C-:B------:R-:W-:Y:S01]  /*123e0*/  FFMA.FTZ R157, R153, c[0x0][0x2d0], -R161.reuse ;  /* 0x0000b400999d7a23 */ /* 0x100fe200000108a1 */
[----:B------:R-:W-:Y:S01]  /*123f0*/  MUFU.EX2 R160, R160 ;  /* 0x000000a000a07308 */ /* 0x000fe20000000800 */
[----:B------:R-:W-:Y:S02]  /*12400*/  FFMA.FTZ R153, R8, c[0x0][0x2d0], -R161 ;  /* 0x0000b40008997a23 */ /* 0x000fe400000108a1 */
[----:B------:R-:W-:Y:S02]  /*12410*/  FFMA.FTZ R159, R156, c[0x0][0x2d0], -R165 ;  /* 0x0000b4009c9f7a23 */ /* 0x000fe400000108a5 */
[--C-:B------:R-:W-:Y:S02]  /*12420*/  FFMA.FTZ R156, R154, c[0x0][0x2d0], -R161.reuse ;  /* 0x0000b4009a9c7a23 */ /* 0x100fe400000108a1 */
[----:B------:R-:W-:Y:S02]  /*12430*/  FFMA.FTZ R154, R10, c[0x0][0x2d0], -R161 ;  /* 0x0000b4000a9a7a23 */ /* 0x000fe400000108a1 */
[--C-:B------:R-:W-:Y:S01]  /*12440*/  FFMA.FTZ R158, R155, c[0x0][0x2d0], -R165.reuse ;  /* 0x0000b4009b9e7a23 */ /* 0x100fe200000108a5 */
[----:B------:R-:W2:Y:S01]  /*12450*/  MUFU.EX2 R132, R132 ;  /* 0x0000008400847308 */ /* 0x000ea20000000800 */
[--C-:B------:R-:W-:Y:S01]  /*12460*/  FFMA.FTZ R155, R9, c[0x0][0x2d0], -R165.reuse ;  /* 0x0000b400099b7a23 */ /* 0x100fe200000108a5 */
[----:B------:R-:W-:Y:S01]  /*12470*/  IADD3 R9, R135, UR4, RZ ;  /* 0x0000000487097c10 */ /* 0x000fe2000fffe0ff */
[----:B------:R-:W-:Y:S02]  /*12480*/  FMUL.FTZ R7, R3, c[0x0][0x2d0] ;  /* 0x0000b40003077a20 */ /* 0x000fe40000410000 */
[----:B------:R-:W-:Y:S02]  /*12490*/  FFMA.FTZ R163, R163, c[0x0][0x2d0], -R165 ;  /* 0x0000b400a3a37a23 */ /* 0x000fe400000108a5 */
[----:B------:R-:W-:Y:S02]  /*124a0*/  IMAD.IADD R144, R182, 0x1, R9 ;  /* 0x00000001b6907824 */ /* 0x000fe400078e0209 */
[----:B------:R-:W-:Y:S01]  /*124b0*/  FFMA.FTZ R168, R168, c[0x0][0x2d0], -R165 ;  /* 0x0000b400a8a87a23 */ /* 0x000fe200000108a5 */
[----:B------:R-:W3:Y:S01]  /*124c0*/  MUFU.EX2 R3, R7 ;  /* 0x0000000700037308 */ /* 0x000ee20000000800 */
[--C-:B------:R-:W-:Y:S01]  /*124d0*/  FFMA.FTZ R167, R167, c[0x0][0x2d0], -R161.reuse ;  /* 0x0000b400a7a77a23 */ /* 0x100fe200000108a1 */
[----:B------:R-:W4:Y:S01]  /*124e0*/  LDSM.16.MT88.4 R20, [R144+0x100] ;  /* 0x000100009014783b */ /* 0x000f220000004200 */
[----:B------:R-:W-:Y:S02]  /*124f0*/  FFMA.FTZ R172, R172, c[0x0][0x2d0], -R161 ;  /* 0x0000b400acac7a23 */ /* 0x000fe400000108a1 */
[--C-:B------:R-:W-:Y:S02]  /*12500*/  FFMA.FTZ R169, R252, c[0x0][0x2d0], -R165.reuse ;  /* 0x0000b400fca97a23 */ /* 0x100fe400000108a5 */
[----:B------:R-:W-:Y:S02]  /*12510*/  FFMA.FTZ R178, R178, c[0x0][0x2d0], -R165 ;  /* 0x0000b400b2b27a23 */ /* 0x000fe400000108a5 */
[--C-:B------:R-:W-:Y:S01]  /*12520*/  FFMA.FTZ R171, R250, c[0x0][0x2d0], -R161.reuse ;  /* 0x0000b400faab7a23 */ /* 0x100fe200000108a1 */
[----:B------:R-:W5:Y:S01]  /*12530*/  MUFU.EX2 R159, R159 ;  /* 0x0000009f009f7308 */ /* 0x000f620000000800 */
[----:B------:R-:W-:Y:S02]  /*12540*/  FFMA.FTZ R232, R232, c[0x0][0x2d0], -R161 ;  /* 0x0000b400e8e87a23 */ /* 0x000fe400000108a1 */
[----:B------:R-:W-:Y:S02]  /*12550*/  FFMA.FTZ R173, R248, c[0x0][0x2d0], -R165 ;  /* 0x0000b400f8ad7a23 */ /* 0x000fe400000108a5 */
[C---:B--2---:R-:W-:Y:S02]  /*12560*/  FMUL.FTZ R4, R132.reuse, R128 ;  /* 0x0000008084047220 */ /* 0x044fe40000410000 */
[C---:B------:R-:W-:Y:S02]  /*12570*/  FMUL.FTZ R5, R132.reuse, R129 ;  /* 0x0000008184057220 */ /* 0x040fe40000410000 */
[C---:B------:R-:W-:Y:S01]  /*12580*/  FMUL.FTZ R8, R132.reuse, R124 ;  /* 0x0000007c84087220 */ /* 0x040fe20000410000 */
[----:B------:R-:W-:Y:S01]  /*12590*/  MUFU.EX2 R157, R157 ;  /* 0x0000009d009d7308 */ /* 0x000fe20000000800 */
[C---:B------:R-:W-:Y:S02]  /*125a0*/  FMUL.FTZ R9, R132.reuse, R125 ;  /* 0x0000007d84097220 */ /* 0x040fe40000410000 */
[C---:B------:R-:W-:Y:S02]  /*125b0*/  FMUL.FTZ R16, R132.reuse, R104 ;  /* 0x0000006884107220 */ /* 0x040fe40000410000 */
[C---:B---3--:R-:W-:Y:S02]  /*125c0*/  FMUL.FTZ R6, R3.reuse, R130 ;  /* 0x0000008203067220 */ /* 0x048fe40000410000 */
[C---:B------:R-:W-:Y:S02]  /*125d0*/  FMUL.FTZ R7, R3.reuse, R131 ;  /* 0x0000008303077220 */ /* 0x040fe40000410000 */
[C---:B------:R-:W-:Y:S01]  /*125e0*/  FMUL.FTZ R10, R3.reuse, R126 ;  /* 0x0000007e030a7220 */ /* 0x040fe20000410000 */
[----:B------:R-:W-:Y:S01]  /*125f0*/  MUFU.EX2 R158, R158 ;  /* 0x0000009e009e7308 */ /* 0x000fe20000000800 */
[----:B------:R-:W-:Y:S01]  /*12600*/  FMUL.FTZ R11, R3, R127 ;  /* 0x0000007f030b7220 */ /* 0x000fe20000410000 */
[----:B------:R-:W-:Y:S01]  /*12610*/  LDSM.16.MT88.4 R128, [R134+UR4+0x1100] ;  /* 0x001100048680783b */ /* 0x000fe20008004200 */
[C---:B------:R-:W-:Y:S01]  /*12620*/  FMUL.FTZ R17, R132.reuse, R105 ;  /* 0x0000006984117220 */ /* 0x040fe20000410000 */
[----:B-----5:R-:W-:Y:S01]  /*12630*/  F2FP.PACK_AB R136, R159, R160 ;  /* 0x000000a09f88723e */ /* 0x020fe200000000ff */
[C---:B------:R-:W-:Y:S02]  /*12640*/  FMUL.FTZ R18, R3.reuse, R106 ;  /* 0x0000006a03127220 */ /* 0x040fe40000410000 */
[C---:B------:R-:W-:Y:S02]  /*12650*/  FMUL.FTZ R19, R3.reuse, R107 ;  /* 0x0000006b03137220 */ /* 0x040fe40000410000 */
[C---:B------:R-:W-:Y:S01]  /*12660*/  FMUL.FTZ R24, R132.reuse, R112 ;  /* 0x0000007084187220 */ /* 0x040fe20000410000 */
[----:B------:R-:W2:Y:S01]  /*12670*/  MUFU.EX2 R155, R155 ;  /* 0x0000009b009b7308 */ /* 0x000ea20000000800 */
[----:B------:R-:W-:Y:S01]  /*12680*/  LDSM.16.MT88.4 R104, [R135+UR4+0x2100] ;  /* 0x002100048768783b */ /* 0x000fe20008004200 */
[C---:B------:R-:W-:Y:S02]  /*12690*/  FMUL.FTZ R25, R132.reuse, R113 ;  /* 0x0000007184197220 */ /* 0x040fe40000410000 */
[C---:B------:R-:W-:Y:S02]  /*126a0*/  FMUL.FTZ R26, R3.reuse, R114 ;  /* 0x00000072031a7220 */ /* 0x040fe40000410000 */
[C---:B------:R-:W-:Y:S02]  /*126b0*/  FMUL.FTZ R27, R3.reuse, R115 ;  /* 0x00000073031b7220 */ /* 0x040fe40000410000 */
[C---:B------:R-:W-:Y:S01]  /*126c0*/  FMUL.FTZ R32, R132.reuse, R120 ;  /* 0x0000007884207220 */ /* 0x040fe20000410000 */
[----:B------:R-:W-:Y:S01]  /*126d0*/  LDSM.16.MT88.4 R112, [R135+UR4+0x900] ;  /* 0x000900048770783b */ /* 0x000fe20008004200 */
[----:B------:R-:W3:Y:S01]  /*126e0*/  MUFU.EX2 R156, R156 ;  /* 0x0000009c009c7308 */ /* 0x000ee20000000800 */
[C---:B------:R-:W-:Y:S02]  /*126f0*/  FMUL.FTZ R33, R132.reuse, R121 ;  /* 0x0000007984217220 */ /* 0x040fe40000410000 */
[C---:B------:R-:W-:Y:S02]  /*12700*/  FMUL.FTZ R34, R3.reuse, R122 ;  /* 0x0000007a03227220 */ /* 0x040fe40000410000 */
[C---:B------:R-:W-:Y:S02]  /*12710*/  FMUL.FTZ R35, R3.reuse, R123 ;  /* 0x0000007b03237220 */ /* 0x040fe40000410000 */
[----:B------:R-:W-:Y:S01]  /*12720*/  LDSM.16.MT88.4 R120, [R145+0x900] ;  /* 0x000900009178783b */ /* 0x000fe20000004200 */
[C---:B------:R-:W-:Y:S02]  /*12730*/  FMUL.FTZ R38, R3.reuse, R38 ;  /* 0x0000002603267220 */ /* 0x040fe40000410000 */
[----:B------:R-:W-:Y:S01]  /*12740*/  MUFU.EX2 R154, R154 ;  /* 0x0000009a009a7308 */ /* 0x000fe20000000800 */
[C---:B------:R-:W-:Y:S02]  /*12750*/  FMUL.FTZ R36, R132.reuse, R36 ;  /* 0x0000002484247220 */ /* 0x040fe40000410000 */
[----:B------:R-:W-:Y:S01]  /*12760*/  FMUL.FTZ R39, R3, R39 ;  /* 0x0000002703277220 */ /* 0x000fe20000410000 */
[----:B--2---:R-:W-:Y:S01]  /*12770*/  F2FP.PACK_AB R138, R155, R158 ;  /* 0x0000009e9b8a723e */ /* 0x004fe200000000ff */
[----:B------:R-:W-:Y:S01]  /*12780*/  LDSM.16.MT88.4 R124, [R135+UR4+0x2900] ;  /* 0x00290004877c783b */ /* 0x000fe20008004200 */
[C---:B------:R-:W-:Y:S02]  /*12790*/  FMUL.FTZ R37, R132.reuse, R37 ;  /* 0x0000002584257220 */ /* 0x040fe40000410000 */
[C---:B------:R-:W-:Y:S02]  /*127a0*/  FMUL.FTZ R42, R3.reuse, R42 ;  /* 0x0000002a032a7220 */ /* 0x040fe40000410000 */
[----:B------:R-:W2:Y:S01]  /*127b0*/  MUFU.EX2 R153, R153 ;  /* 0x0000009900997308 */ /* 0x000ea20000000800 */
        /* <DEDUP_REMOVED lines=24> */
[----:B------:R-:W1:Y:S03]  /*12940*/  MUFU.EX2 R172, R172 ;  /* 0x000000ac00ac7308 */ /* 0x000e660000000800 */
        /* <DEDUP_REMOVED lines=9> */
[----:B------:R-:W4:Y:S01]  /*129e0*/  MUFU.EX2 R178, R178 ;  /* 0x000000b200b27308 */ /* 0x000f220000000800 */
[C---:B------:R-:W-:Y:S02]  /*129f0*/  FMUL.FTZ R63, R3.reuse, R63 ;  /* 0x0000003f033f7220 */ /* 0x040fe40000410000 */
[C---:B------:R-:W-:Y:S02]  /*12a00*/  FMUL.FTZ R57, R132.reuse, R57 ;  /* 0x0000003984397220 */ /* 0x040fe40000410000 */
[C---:B------:R-:W-:Y:S01]  /*12a10*/  FMUL.FTZ R20, R132.reuse, R108 ;  /* 0x0000006c84147220 */ /* 0x040fe20000410000 */
[C---:B------:R-:W-:Y:S04]  /*12a20*/  HMMA.16816.F32 R16, R136.reuse, R22, R16 ;  /* 0x000000168810723c */ /* 0x040fe80000001810 */
[C---:B------:R-:W-:Y:S01]  /*12a30*/  FMUL.FTZ R21, R132.reuse, R109 ;  /* 0x0000006d84157220 */ /* 0x040fe20000410000 */
[----:B------:R-:W-:Y:S01]  /*12a40*/  MUFU.EX2 R171, R171 ;  /* 0x000000ab00ab7308 */ /* 0x000fe20000000800 */
[C---:B------:R-:W-:Y:S02]  /*12a50*/  FMUL.FTZ R66, R3.reuse, R66 ;  /* 0x0000004203427220 */ /* 0x040fe40000410000 */
[C---:B------:R-:W-:Y:S04]  /*12a60*/  FMUL.FTZ R22, R3.reuse, R110 ;  /* 0x0000006e03167220 */ /* 0x040fe80000410000 */
[C---:B------:R-:W-:Y:S02]  /*12a70*/  FMUL.FTZ R23, R3.reuse, R111 ;  /* 0x0000006f03177220 */ /* 0x040fe40000410000 */
[----:B------:R-:W5:Y:S01]  /*12a80*/  LDSM.16.MT88.4 R108, [R144+0x2100] ;  /* 0x00210000906c783b */ /* 0x000f620000004200 */
[C---:B------:R-:W-:Y:S01]  /*12a90*/  FMUL.FTZ R67, R3.reuse, R67 ;  /* 0x0000004303437220 */ /* 0x040fe20000410000 */
[----:B------:R-:W1:Y:S01]  /*12aa0*/  MUFU.EX2 R232, R232 ;  /* 0x000000e800e87308 */ /* 0x000e620000000800 */
[C---:B------:R-:W-:Y:S02]  /*12ab0*/  FMUL.FTZ R60, R132.reuse, R60 ;  /* 0x0000003c843c7220 */ /* 0x040fe40000410000 */
        /* <DEDUP_REMOVED lines=8> */
[C---:B------:R-:W-:Y:S04]  /*12b40*/  FMUL.FTZ R30, R3.reuse, R118 ;  /* 0x00000076031e7220 */ /* 0x040fe80000410000 */
[C---:B------:R-:W-:Y:S02]  /*12b50*/  FMUL.FTZ R31, R3.reuse, R119 ;  /* 0x00000077031f7220 */ /* 0x040fe40000410000 */
[----:B------:R-:W-:Y:S01]  /*12b60*/  LDSM.16.MT88.4 R116, [R134+UR4+0x900] ;  /* 0x000900048674783b */ /* 0x000fe20008004200 */
[C---:B------:R-:W-:Y:S02]  /*12b70*/  FMUL.FTZ R74, R3.reuse, R74 ;  /* 0x0000004a034a7220 */ /* 0x040fe40000410000 */
[C---:B------:R-:W-:Y:S02]  /*12b80*/  FMUL.FTZ R64, R132.reuse, R64 ;  /* 0x0000004084407220 */ /* 0x040fe40000410000 */
        /* <DEDUP_REMOVED lines=8> */
[C---:B------:R-:W-:Y:S04]  /*12c10*/  HMMA.16816.F32 R36, R136.reuse, R104, R36 ;  /* 0x000000688824723c */ /* 0x040fe80000001824 */
[C---:B------:R-:W-:Y:S02]  /*12c20*/  FMUL.FTZ R69, R132.reuse, R69 ;  /* 0x0000004584457220 */ /* 0x040fe40000410000 */
[C---:B------:R-:W-:Y:S02]  /*12c30*/  FMUL.FTZ R82, R3.reuse, R82 ;  /* 0x0000005203527220 */ /* 0x040fe40000410000 */
[C---:B------:R-:W-:Y:S01]  /*12c40*/  HMMA.16816.F32 R40, R136.reuse, R106, R40 ;  /* 0x0000006a8828723c */ /* 0x040fe20000001828 */
[----:B------:R-:W1:Y:S03]  /*12c50*/  LDSM.16.MT88.4 R104, [R145+0x2100] ;  /* 0x002100009168783b */ /* 0x000e660000004200 */
        /* <DEDUP_REMOVED lines=32> */
[C---:B------:R-:W-:Y:S04]  /*12e60*/  FMUL.FTZ R97, R132.reuse, R97 ;  /* 0x0000006184617220 */ /* 0x040fe80000410000 */
[----:B------:R-:W-:Y:S01]  /*12e70*/  FFMA.FTZ R157, R3, R208, R157 ;  /* 0x000000d0039d7223 */ /* 0x000fe2000001009d */
[C---:B--2---:R-:W-:Y:S03]  /*12e80*/  HMMA.16816.F32 R76, R136.reuse, R100, R76 ;  /* 0x00000064884c723c */ /* 0x044fe6000000184c */
[C---:B------:R-:W-:Y:S02]  /*12e90*/  FMUL.FTZ R80, R132.reuse, R80 ;  /* 0x0000005084507220 */ /* 0x040fe40000410000 */
[----:B------:R-:W-:Y:S02]  /*12ea0*/  FMUL.FTZ R81, R132, R81 ;  /* 0x0000005184517220 */ /* 0x000fe40000410000 */
[----:B---3--:R-:W-:Y:S01]  /*12eb0*/  F2FP.PACK_AB R100, R168, R163 ;  /* 0x000000a3a864723e */ /* 0x008fe200000000ff */
[----:B------:R-:W-:Y:S01]  /*12ec0*/  FFMA.FTZ R236, R236, c[0x0][0x2d0], -R165 ;  /* 0x0000b400ecec7a23 */ /* 0x000fe200000108a5 */
[----:B------:R-:W-:Y:S03]  /*12ed0*/  F2FP.PACK_AB R101, R172, R167 ;  /* 0x000000a7ac65723e */ /* 0x000fe600000000ff */
[C---:B------:R-:W-:Y:S02]  /*12ee0*/  HMMA.16816.F32 R80, R136.reuse, R102, R80 ;  /* 0x000000668850723c */ /* 0x040fe40000001850 */
[----:B------:R-:W-:Y:S01]  /*12ef0*/  MUFU.EX2 R236, R236 ;  /* 0x000000ec00ec7308 */ /* 0x000fe20000000800 */
[--C-:B------:R-:W-:Y:S02]  /*12f00*/  FFMA.FTZ R175, R246, c[0x0][0x2d0], -R161.reuse ;  /* 0x0000b400f6af7a23 */ /* 0x100fe400000108a1 */
[----:B------:R-:W-:Y:S02]  /*12f10*/  FFMA.FTZ R244, R244, c[0x0][0x2d0], -R161 ;  /* 0x0000b400f4f47a23 */ /* 0x000fe400000108a1 */
[----:B----4-:R-:W-:Y:S01]  /*12f20*/  F2FP.PACK_AB R102, R178, R169 ;  /* 0x000000a9b266723e */ /* 0x010fe200000000ff */
[C---:B-1----:R-:W-:Y:S04]  /*12f30*/  HMMA.16816.F32 R84, R136.reuse, R104, R84 ;  /* 0x000000688854723c */ /* 0x042fe80000001854 */
[----:B------:R-:W-:Y:S01]  /*12f40*/  F2FP.PACK_AB R103, R232, R171 ;  /* 0x000000abe867723e */ /* 0x000fe200000000ff */
[----:B------:R-:W-:Y:S01]  /*12f50*/  MUFU.EX2 R175, R175 ;  /* 0x000000af00af7308 */ /* 0x000fe20000000800 */
[--C-:B------:R-:W-:Y:S02]  /*12f60*/  FFMA.FTZ R225, R242, c[0x0][0x2d0], -R165.reuse ;  /* 0x0000b400f2e17a23 */ /* 0x100fe400000108a5 */
[C---:B------:R-:W-:Y:S01]  /*12f70*/  HMMA.16816.F32 R88, R136.reuse, R106, R88 ;  /* 0x0000006a8858723c */ /* 0x040fe20000001858 */
[----:B------:R-:W1:Y:S03]  /*12f80*/  LDSM.16.MT88.4 R104, [R144+0x900] ;  /* 0x000900009068783b */ /* 0x000e660000004200 */
[----:B------:R-:W-:Y:S02]  /*12f90*/  FFMA.FTZ R238, R238, c[0x0][0x2d0], -R165 ;  /* 0x0000b400eeee7a23 */ /* 0x000fe400000108a5 */
[--C-:B------:R-:W-:Y:S01]  /*12fa0*/  FFMA.FTZ R227, R240, c[0x0][0x2d0], -R161.reuse ;  /* 0x0000b400f0e37a23 */ /* 0x100fe200000108a1 */
[----:B------:R-:W-:Y:S01]  /*12fb0*/  MUFU.EX2 R244, R244 ;  /* 0x000000f400f47308 */ /* 0x000fe20000000800 */
[C---:B-----5:R-:W-:Y:S04]  /*12fc0*/  HMMA.16816.F32 R92, R136.reuse, R108, R92 ;  /* 0x0000006c885c723c */ /* 0x060fe8000000185c */
[----:B------:R-:W-:Y:S02]  /*12fd0*/  FFMA.FTZ R234, R234, c[0x0][0x2d0], -R161 ;  /* 0x0000b400eaea7a23 */ /* 0x000fe400000108a1 */
[--C-:B------:R-:W-:Y:S02]  /*12fe0*/  FFMA.FTZ R229, R230, c[0x0][0x2d0], -R165.reuse ;  /* 0x0000b400e6e57a23 */ /* 0x100fe400000108a5 */
[----:B------:R-:W-:Y:S01]  /*12ff0*/  HMMA.16816.F32 R96, R136, R110, R96 ;  /* 0x0000006e8860723c */ /* 0x000fe20000001860 */
[----:B------:R-:W2:Y:S01]  /*13000*/  LDSM.16.MT88.4 R108, [R144+0x2900] ;  /* 0x00290000906c783b */ /* 0x000ea20000004200 */
[----:B------:R-:W-:Y:S02]  /*13010*/  MUFU.EX2 R225, R225 ;  /* 0x000000e100e17308 */ /* 0x000fe40000000800 */
[----:B------:R-:W-:Y:S02]  /*13020*/  FFMA.FTZ R226, R226, c[0x0][0x2d0], -R165 ;  /* 0x0000b400e2e27a23 */ /* 0x000fe400000108a5 */
[--C-:B------:R-:W-:Y:S02]  /*13030*/  FFMA.FTZ R228, R228, c[0x0][0x2d0], -R161.reuse ;  /* 0x0000b400e4e47a23 */ /* 0x100fe400000108a1 */
[C---:B------:R-:W-:Y:S04]  /*13040*/  HMMA.16816.F32 R4, R100.reuse, R112, R4 ;  /* 0x000000706404723c */ /* 0x040fe80000001804 */
[----:B------:R-:W-:Y:S01]  /*13050*/  MUFU.EX2 R238, R238 ;  /* 0x000000ee00ee7308 */ /* 0x000fe20000000800 */
[----:B------:R-:W-:Y:S02]  /*13060*/  FFMA.FTZ R231, R174, c[0x0][0x2d0], -R161 ;  /* 0x0000b400aee77a23 */ /* 0x000fe400000108a1 */
[--C-:B------:R-:W-:Y:S01]  /*13070*/  FFMA.FTZ R170, R170, c[0x0][0x2d0], -R165.reuse ;  /* 0x0000b400aaaa7a23 */ /* 0x100fe200000108a5 */
[C---:B------:R-:W-:Y:S01]  /*13080*/  HMMA.16816.F32 R8, R100.reuse, R114, R8 ;  /* 0x000000726408723c */ /* 0x040fe20000001808 */
[----:B------:R-:W3:Y:S03]  /*13090*/  LDSM.16.MT88.4 R112, [R134+UR4+0x2900] ;  /* 0x002900048670783b */ /* 0x000ee60008004200 */
[----:B------:R-:W-:Y:S02]  /*130a0*/  FFMA.FTZ R165, R164, c[0x0][0x2d0], -R165 ;  /* 0x0000b400a4a57a23 */ /* 0x000fe400000108a5 */
[----:B------:R-:W-:Y:S01]  /*130b0*/  MUFU.EX2 R227, R227 ;  /* 0x000000e300e37308 */ /* 0x000fe20000000800 */
[--C-:B------:R-:W-:Y:S01]  /*130c0*/  FFMA.FTZ R164, R166, c[0x0][0x2d0], -R161.reuse ;  /* 0x0000b400a6a47a23 */ /* 0x100fe200000108a1 */
[C---:B-1----:R-:W-:Y:S04]  /*130d0*/  HMMA.16816.F32 R12, R100.reuse, R104, R12 ;  /* 0x00000068640c723c */ /* 0x042fe8000000180c */
[----:B------:R-:W-:Y:S02]  /*130e0*/  FFMA.FTZ R161, R162, c[0x0][0x2d0], -R161 ;  /* 0x0000b400a2a17a23 */ /* 0x000fe400000108a1 */
[----:B------:R-:W-:Y:S02]  /*130f0*/  FFMA.FTZ R160, R132, R207, R160 ;  /* 0x000000cf84a07223 */ /* 0x000fe400000100a0 */
[----:B------:R-:W-:Y:S01]  /*13100*/  MUFU.EX2 R234, R234 ;  /* 0x000000ea00ea7308 */ /* 0x000fe20000000800 */
[C---:B------:R-:W-:Y:S01]  /*13110*/  HMMA.16816.F32 R16, R100.reuse, R106, R16 ;  /* 0x0000006a6410723c */ /* 0x040fe20000001810 */
[----:B------:R-:W1:Y:S02]  /*13120*/  LDSM.16.MT88.4 R104, [R145+0x2900] ;  /* 0x002900009168783b */ /* 0x000e640000004200 */
[----:B------:R-:W-:Y:S02]  /*13130*/  FADD.FTZ R159, R159, R160 ;  /* 0x000000a09f9f7221 */ /* 0x000fe40000010000 */
[----:B------:R-:W-:Y:S03]  /*13140*/  FADD.FTZ R157, R156, R157 ;  /* 0x0000009d9c9d7221 */ /* 0x000fe60000010000 */
[C---:B------:R-:W-:Y:S01]  /*13150*/  HMMA.16816.F32 R20, R100.reuse, R116, R20 ;  /* 0x000000746414723c */ /* 0x040fe20000001814 */
[----:B------:R-:W-:Y:S03]  /*13160*/  MUFU.EX2 R229, R229 ;  /* 0x000000e500e57308 */ /* 0x000fe60000000800 */
[----:B------:R-:W-:Y:S02]  /*13170*/  FADD.FTZ R158, R158, R159 ;  /* 0x0000009f9e9e7221 */ /* 0x000fe40000010000 */
[----:B------:R-:W-:Y:S02]  /*13180*/  IMAD.MOV.U32 R132, RZ, RZ, R0 ;  /* 0x000000ffff847224 */ /* 0x000fe400078e0000 */
[C---:B------:R-:W-:Y:S01]  /*13190*/  HMMA.16816.F32 R24, R100.reuse, R118, R24 ;  /* 0x000000766418723c */ /* 0x040fe20000001818 */
[----:B------:R-:W4:Y:S02]  /*131a0*/  LDSM.16.MT88.4 R116, [R135+UR4+0x4900] ;  /* 0x004900048774783b */ /* 0x000f240008004200 */
[----:B------:R-:W5:Y:S01]  /*131b0*/  MUFU.EX2 R226, R226 ;  /* 0x000000e200e27308 */ /* 0x000f620000000800 */
[----:B------:R-:W-:Y:S04]  /*131c0*/  FADD.FTZ R158, R155, R158 ;  /* 0x0000009e9b9e7221 */ /* 0x000fe80000010000 */
[C---:B------:R-:W-:Y:S04]  /*131d0*/  HMMA.16816.F32 R28, R100.reuse, R120, R28 ;  /* 0x00000078641c723c */ /* 0x040fe8000000181c */
[----:B------:R-:W-:Y:S01]  /*131e0*/  FADD.FTZ R163, R163, R158 ;  /* 0x0000009ea3a37221 */ /* 0x000fe20000010000 */
[----:B------:R-:W-:Y:S03]  /*131f0*/  MUFU.EX2 R228, R228 ;  /* 0x000000e400e47308 */ /* 0x000fe60000000800 */
[C---:B------:R-:W-:Y:S01]  /*13200*/  HMMA.16816.F32 R32, R100.reuse, R122, R32 ;  /* 0x0000007a6420723c */ /* 0x040fe20000001820 */
[----:B------:R-:W-:Y:S03]  /*13210*/  LDSM.16.MT88.4 R120, [R145+0x4900] ;  /* 0x004900009178783b */ /* 0x000fe60000004200 */
[----:B------:R-:W-:Y:S03]  /*13220*/  FADD.FTZ R168, R168, R163 ;  /* 0x000000a3a8a87221 */ /* 0x000fe60000010000 */
[----:B------:R-:W1:Y:S01]  /*13230*/  MUFU.EX2 R231, R231 ;  /* 0x000000e700e77308 */ /* 0x000e620000000800 */
[C---:B------:R-:W-:Y:S04]  /*13240*/  HMMA.16816.F32 R36, R100.reuse, R124, R36 ;  /* 0x0000007c6424723c */ /* 0x040fe80000001824 */
[----:B-----5:R-:W-:Y:S01]  /*13250*/  F2FP.PACK_AB R136, R226, R229 ;  /* 0x000000e5e288723e */ /* 0x020fe200000000ff */
[----:B------:R-:W-:Y:S03]  /*13260*/  FADD.FTZ R169, R169, R168 ;  /* 0x000000a8a9a97221 */ /* 0x000fe60000010000 */
[C---:B------:R-:W-:Y:S01]  /*13270*/  HMMA.16816.F32 R40, R100.reuse, R126, R40 ;  /* 0x0000007e6428723c */ /* 0x040fe20000001828 */
[----:B------:R-:W-:Y:S01]  /*13280*/  LDSM.16.MT88.4 R124, [R144+0x1100] ;  /* 0x00110000907c783b */ /* 0x000fe20000004200 */
[----:B------:R-:W-:Y:S02]  /*13290*/  MUFU.EX2 R170, R170 ;  /* 0x000000aa00aa7308 */ /* 0x000fe40000000800 */
[----:B------:R-:W-:Y:S04]  /*132a0*/  FADD.FTZ R178, R178, R169 ;  /* 0x000000a9b2b27221 */ /* 0x000fe80000010000 */
[C---:B--2---:R-:W-:Y:S04]  /*132b0*/  HMMA.16816.F32 R44, R100.reuse, R108, R44 ;  /* 0x0000006c642c723c */ /* 0x044fe8000000182c */
[----:B------:R-:W2:Y:S01]  /*132c0*/  MUFU.EX2 R165, R165 ;  /* 0x000000a500a57308 */ /* 0x000ea20000000800 */
[----:B-1----:R-:W-:Y:S03]  /*132d0*/  F2FP.PACK_AB R137, R231, R228 ;  /* 0x000000e4e789723e */ /* 0x002fe600000000ff */
[C---:B------:R-:W-:Y:S01]  /*132e0*/  HMMA.16816.F32 R48, R100.reuse, R110, R48 ;  /* 0x0000006e6430723c */ /* 0x040fe20000001830 */
[----:B------:R-:W1:Y:S05]  /*132f0*/  LDSM.16.MT88.4 R108, [R144+0x4900] ;  /* 0x00490000906c783b */ /* 0x000e6a0000004200 */
[----:B------:R-:W-:Y:S02]  /*13300*/  MUFU.EX2 R164, R164 ;  /* 0x000000a400a47308 */ /* 0x000fe40000000800 */
[C---:B---3--:R-:W-:Y:S08]  /*13310*/  HMMA.16816.F32 R52, R100.reuse, R112, R52 ;  /* 0x000000706434723c */ /* 0x048ff00000001834 */
[C---:B------:R-:W-:Y:S01]  /*13320*/  HMMA.16816.F32 R56, R100.reuse, R114, R56 ;  /* 0x000000726438723c */ /* 0x040fe20000001838 */
[----:B------:R-:W3:Y:S01]  /*13330*/  LDSM.16.MT88.4 R112, [R134+UR4+0x4900] ;  /* 0x004900048670783b */ /* 0x000ee20008004200 */
[----:B------:R-:W5:Y:S02]  /*13340*/  MUFU.EX2 R161, R161 ;  /* 0x000000a100a17308 */ /* 0x000f640000000800 */
[----:B--2---:R-:W-:Y:S04]  /*13350*/  F2FP.PACK_AB R138, R165, R170 ;  /* 0x000000aaa58a723e */ /* 0x004fe800000000ff */
[C---:B------:R-:W-:Y:S08]  /*13360*/  HMMA.16816.F32 R60, R100.reuse, R104, R60 ;  /* 0x00000068643c723c */ /* 0x040ff0000000183c */
[C---:B------:R-:W-:Y:S01]  /*13370*/  HMMA.16816.F32 R64, R100.reuse, R106, R64 ;  /* 0x0000006a6440723c */ /* 0x040fe20000001840 */
[----:B------:R-:W2:Y:S07]  /*13380*/  LDSM.16.MT88.4 R104, [R135+UR4+0x1100] ;  /* 0x001100048768783b */ /* 0x000eae0008004200 */
[C---:B----4-:R-:W-:Y:S04]  /*13390*/  HMMA.16816.F32 R68, R100.reuse, R116, R68 ;  /* 0x000000746444723c */ /* 0x050fe80000001844 */
[----:B-----5:R-:W-:Y:S04]  /*133a0*/  F2FP.PACK_AB R139, R161, R164 ;  /* 0x000000a4a18b723e */ /* 0x020fe800000000ff */
[C---:B------:R-:W-:Y:S01]  /*133b0*/  HMMA.16816.F32 R72, R100.reuse, R118, R72 ;  /* 0x000000766448723c */ /* 0x040fe20000001848 */
[----:B------:R-:W4:Y:S07]  /*133c0*/  LDSM.16.MT88.4 R116, [R145+0x1100] ;  /* 0x001100009174783b */ /* 0x000f2e0000004200 */
[C---:B-1----:R-:W-:Y:S08]  /*133d0*/  HMMA.16816.F32 R76, R100.reuse, R108, R76 ;  /* 0x0000006c644c723c */ /* 0x042ff0000000184c */
[C---:B------:R-:W-:Y:S01]  /*133e0*/  HMMA.16816.F32 R80, R100.reuse, R110, R80 ;  /* 0x0000006e6450723c */ /* 0x040fe20000001850 */
[----:B------:R-:W1:Y:S07]  /*133f0*/  LDSM.16.MT88.4 R108, [R135+UR4+0x3100] ;  /* 0x00310004876c783b */ /* 0x000e6e0008004200 */
        /* <DEDUP_REMOVED lines=44> */
[C---:B------:R-:W-:Y:S01]  /*136c0*/  HMMA.16816.F32 R80, R100.reuse, R122, R80 ;  /* 0x0000007a6450723c */ /* 0x040fe20000001850 */
[----:B------:R-:W1:Y:S07]  /*136d0*/  LDSM.16.MT88.4 R120, [R145+0x1900] ;  /* 0x001900009178783b */ /* 0x000e6e0000004200 */
[C---:B------:R-:W-:Y:S08]  /*136e0*/  HMMA.16816.F32 R84, R100.reuse, R124, R84 ;  /* 0x0000007c6454723c */ /* 0x040ff00000001854 */
[C---:B------:R-:W-:Y:S08]  /*136f0*/  HMMA.16816.F32 R88, R100.reuse, R126, R88 ;  /* 0x0000007e6458723c */ /* 0x040ff00000001858 */
[C---:B------:R-:W-:Y:S08]  /*13700*/  HMMA.16816.F32 R92, R100.reuse, R128, R92 ;  /* 0x00000080645c723c */ /* 0x040ff0000000185c */
[----:B------:R-:W-:Y:S08]  /*13710*/  HMMA.16816.F32 R96, R100, R130, R96 ;  /* 0x000000826460723c */ /* 0x000ff00000001860 */
[C---:B--2---:R-:W-:Y:S08]  /*13720*/  HMMA.16816.F32 R128, R136.reuse, R104, R4 ;  /* 0x000000688880723c */ /* 0x044ff00000001804 */
[C---:B------:R-:W-:Y:S01]  /*13730*/  HMMA.16816.F32 R124, R136.reuse, R106, R8 ;  /* 0x0000006a887c723c */ /* 0x040fe20000001808 */
[----:B------:R-:W2:Y:S07]  /*13740*/  LDSM.16.MT88.4 R8, [R135+UR4+0x3900] ;  /* 0x003900048708783b */ /* 0x000eae0008004200 */
[C---:B----4-:R-:W-:Y:S01]  /*13750*/  HMMA.16816.F32 R100, R136.reuse, R112, R12 ;  /* 0x000000708864723c */ /* 0x050fe2000000180c */
[----:B------:R-:W3:Y:S07]  /*13760*/  LDSM.16.MT88.4 R12, [R144+0x3900] ;  /* 0x00390000900c783b */ /* 0x000eee0000004200 */
[C---:B------:R-:W-:Y:S01]  /*13770*/  HMMA.16816.F32 R104, R136.reuse, R114, R16 ;  /* 0x000000728868723c */ /* 0x040fe20000001810 */
[----:B------:R-:W4:Y:S07]  /*13780*/  LDSM.16.MT88.4 R16, [R134+UR4+0x3900] ;  /* 0x003900048610783b */ /* 0x000f2e0008004200 */
[C---:B------:R-:W-:Y:S08]  /*13790*/  HMMA.16816.F32 R108, R136.reuse, R140, R20 ;  /* 0x0000008c886c723c */ /* 0x040ff00000001814 */
[C---:B------:R-:W-:Y:S07]  /*137a0*/  HMMA.16816.F32 R112, R136.reuse, R142, R24 ;  /* 0x0000008e8870723c */ /* 0x040fee0000001818 */
[----:B------:R-:W-:Y:S01]  /*137b0*/  @P0 IADD3 R24, R211, -0x2, RZ ;  /* 0xfffffffed3180810 */ /* 0x000fe20007ffe0ff */
[C---:B-1----:R-:W-:Y:S04]  /*137c0*/  HMMA.16816.F32 R116, R136.reuse, R120, R28 ;  /* 0x000000788874723c */ /* 0x042fe8000000181c */
[----:B------:R-:W-:Y:S04]  /*137d0*/  @P0 SHF.R.S32.HI R20, RZ, 0x1f, R24 ;  /* 0x0000001fff140819 */ /* 0x000fe80000011418 */
[C---:B------:R-:W-:Y:S08]  /*137e0*/  HMMA.16816.F32 R120, R136.reuse, R122, R32 ;  /* 0x0000007a8878723c */ /* 0x040ff00000001820 */
[C---:B--2---:R-:W-:Y:S07]  /*137f0*/  HMMA.16816.F32 R36, R136.reuse, R8, R36 ;  /* 0x000000088824723c */ /* 0x044fee0000001824 */
[----:B------:R-:W-:Y:S01]  /*13800*/  @P0 IMAD R9, R20, c[0x0][0x1e0], RZ ;  /* 0x0000780014090a24 */ /* 0x000fe200078e02ff */
[C---:B------:R-:W-:Y:S01]  /*13810*/  HMMA.16816.F32 R40, R136.reuse, R10, R40 ;  /* 0x0000000a8828723c */ /* 0x040fe20000001828 */
[----:B------:R-:W1:Y:S03]  /*13820*/  LDSM.16.MT88.4 R20, [R145+0x3900] ;  /* 0x003900009114783b */ /* 0x000e660000004200 */
[C---:B------:R-:W-:Y:S02]  /*13830*/  @P0 IMAD R9, R24.reuse, c[0x0][0x1e4], R9 ;  /* 0x0000790018090a24 */ /* 0x040fe400078e0209 */
[----:B------:R-:W-:Y:S02]  /*13840*/  @P0 IMAD.WIDE.U32 R24, R24, c[0x0][0x1e0], RZ ;  /* 0x0000780018180a25 */ /* 0x000fe400078e00ff */
[C---:B---3--:R-:W-:Y:S04]  /*13850*/  HMMA.16816.F32 R44, R136.reuse, R12, R44 ;  /* 0x0000000c882c723c */ /* 0x048fe8000000182c */
[----:B------:R-:W-:Y:S01]  /*13860*/  @P0 IMAD.IADD R9, R25, 0x1, R9 ;  /* 0x0000000119090824 */ /* 0x000fe200078e0209 */
[C---:B------:R-:W-:Y:S03]  /*13870*/  @P0 SHF.L.U32 R31, R24.reuse, 0x6, RZ ;  /* 0x00000006181f0819 */ /* 0x040fe600000006ff */
[C---:B------:R-:W-:Y:S04]  /*13880*/  HMMA.16816.F32 R48, R136.reuse, R14, R48 ;  /* 0x0000000e8830723c */ /* 0x040fe80000001830 */
[----:B------:R-:W-:Y:S02]  /*13890*/  @P0 SHF.L.U64.HI R29, R24, 0x6, R9 ;  /* 0x00000006181d0819 */ /* 0x000fe40000010209 */
[----:B------:R-:W2:Y:S01]  /*138a0*/  LDSM.16.MT88.4 R8, [R135+UR4+0x5900] ;  /* 0x005900048708783b */ /* 0x000ea20008004200 */
[----:B------:R-:W-:Y:S01]  /*138b0*/  @P0 IADD3 R12, P1, R31, R200, RZ ;  /* 0x000000c81f0c0210 */ /* 0x000fe20007f3e0ff */
[C---:B----4-:R-:W-:Y:S04]  /*138c0*/  HMMA.16816.F32 R52, R136.reuse, R16, R52 ;  /* 0x000000108834723c */ /* 0x050fe80000001834 */
[----:B------:R-:W-:Y:S01]  /*138d0*/  @P0 IMAD.X R13, R29, 0x1, R205, P1 ;  /* 0x000000011d0d0824 */ /* 0x000fe200008e06cd */
[C---:B------:R-:W-:Y:S03]  /*138e0*/  @P0 LEA R24, P1, R12.reuse, c[0x0][0x1c8], 0x1 ;  /* 0x000072000c180a11 */ /* 0x040fe600078208ff */
[C---:B------:R-:W-:Y:S04]  /*138f0*/  HMMA.16816.F32 R56, R136.reuse, R18, R56 ;  /* 0x000000128838723c */ /* 0x040fe80000001838 */
[----:B------:R-:W-:Y:S02]  /*13900*/  @P0 LEA.HI.X R25, R12, c[0x0][0x1cc], R13, 0x1, P1 ;  /* 0x000073000c190a11 */ /* 0x000fe400008f0c0d */
[----:B------:R-:W-:Y:S02]  /*13910*/  @P0 IADD3 R13, P1, R31, R214, RZ ;  /* 0x000000d61f0d0210 */ /* 0x000fe40007f3e0ff */
[C---:B-1----:R-:W-:Y:S04]  /*13920*/  HMMA.16816.F32 R60, R136.reuse, R20, R60 ;  /* 0x00000014883c723c */ /* 0x042fe8000000183c */
[----:B------:R-:W-:Y:S02]  /*13930*/  @P0 IADD3.X R12, R29, R223, RZ, P1, !PT ;  /* 0x000000df1d0c0210 */ /* 0x000fe40000ffe4ff */
[C---:B------:R-:W-:Y:S02]  /*13940*/  @P0 LEA R26, P1, R13.reuse, c[0x0][0x1c8], 0x1 ;  /* 0x000072000d1a0a11 */ /* 0x040fe400078208ff */
[C---:B------:R-:W-:Y:S04]  /*13950*/  HMMA.16816.F32 R64, R136.reuse, R22, R64 ;  /* 0x000000168840723c */ /* 0x040fe80000001840 */
[----:B------:R-:W-:Y:S02]  /*13960*/  @P0 LEA.HI.X R27, R13, c[0x0][0x1cc], R12, 0x1, P1 ;  /* 0x000073000d1b0a11 */ /* 0x000fe400008f0c0c */
[----:B------:R-:W1:Y:S01]  /*13970*/  LDSM.16.MT88.4 R12, [R144+0x5900] ;  /* 0x00590000900c783b */ /* 0x000e620000004200 */
[----:B------:R-:W-:Y:S05]  /*13980*/  @P0 IADD3 R16, P1, R31, R212, RZ ;  /* 0x000000d41f100210 */ /* 0x000fea0007f3e0ff */
[----:B------:R-:W-:Y:S01]  /*13990*/  @P0 IMAD.X R17, R29, 0x1, R222, P1 ;  /* 0x000000011d110824 */ /* 0x000fe200008e06de */
        /* <DEDUP_REMOVED lines=8> */
[----:B------:R-:W-:Y:S01]  /*13a20*/  @P0 IMAD.X R8, R29, 0x1, R205, P1 ;  /* 0x000000011d080824 */ /* 0x000fe200008e06cd */
[C---:B------:R-:W-:Y:S04]  /*13a30*/  @P0 LEA R22, P1, R23.reuse, c[0x0][0x1c8], 0x1 ;  /* 0x0000720017160a11 */ /* 0x040fe800078208ff */
[----:B------:R-:W-:Y:S02]  /*13a40*/  @P0 LEA.HI.X R23, R23, c[0x0][0x1cc], R8, 0x1, P1 ;  /* 0x0000730017170a11 */ /* 0x000fe400008f0c08 */
[----:B------:R-:W-:Y:S04]  /*13a50*/  @P0 IADD3 R8, P1, R31, R214, RZ ;  /* 0x000000d61f080210 */ /* 0x000fe80007f3e0ff */
[----:B------:R-:W-:Y:S01]  /*13a60*/  @P0 IADD3.X R9, R29, R223, RZ, P1, !PT ;  /* 0x000000df1d090210 */ /* 0x000fe20000ffe4ff */
[C---:B-1----:R-:W-:Y:S03]  /*13a70*/  HMMA.16816.F32 R76, R136.reuse, R12, R76 ;  /* 0x0000000c884c723c */ /* 0x042fe6000000184c */
[C---:B------:R-:W-:Y:S04]  /*13a80*/  @P0 LEA R32, P1, R8.reuse, c[0x0][0x1c8], 0x1 ;  /* 0x0000720008200a11 */ /* 0x040fe800078208ff */
[----:B------:R-:W-:Y:S01]  /*13a90*/  @P0 LEA.HI.X R33, R8, c[0x0][0x1cc], R9, 0x1, P1 ;  /* 0x0000730008210a11 */ /* 0x000fe200008f0c09 */
[C---:B------:R-:W-:Y:S01]  /*13aa0*/  HMMA.16816.F32 R80, R136.reuse, R14, R80 ;  /* 0x0000000e8850723c */ /* 0x040fe20000001850 */
[----:B------:R-:W1:Y:S02]  /*13ab0*/  LDSM.16.MT88.4 R8, [R145+0x5900] ;  /* 0x005900009108783b */ /* 0x000e640000004200 */
[----:B------:R-:W-:Y:S01]  /*13ac0*/  ISETP.GE.AND P1, PT, R206, 0x1, PT ;  /* 0x00000001ce00780c */ /* 0x000fe20003f26270 */
[----:B------:R-:W-:Y:S01]  /*13ad0*/  FADD.FTZ R12, R154, R157 ;  /* 0x0000009d9a0c7221 */ /* 0x000fe20000010000 */
[----:B------:R-:W-:Y:S03]  /*13ae0*/  IADD3 R206, R206, 0x1, RZ ;  /* 0x00000001cece7810 */ /* 0x000fe60007ffe0ff */
[----:B------:R-:W-:Y:S01]  /*13af0*/  FADD.FTZ R12, R153, R12 ;  /* 0x0000000c990c7221 */ /* 0x000fe20000010000 */
[----:B------:R-:W-:Y:S01]  /*13b00*/  SEL R206, R206, RZ, !P1 ;  /* 0x000000ffcece7207 */ /* 0x000fe20004800000 */
[C---:B--2---:R-:W-:Y:S03]  /*13b10*/  HMMA.16816.F32 R84, R136.reuse, R16, R84 ;  /* 0x000000108854723c */ /* 0x044fe60000001854 */
[----:B------:R-:W-:Y:S01]  /*13b20*/  @P0 IADD3 R31, P1, R31, R212, RZ ;  /* 0x000000d41f1f0210 */ /* 0x000fe20007f3e0ff */
[----:B------:R-:W-:Y:S02]  /*13b30*/  @P0 IMAD R13, R206, 0x3000, R197 ;  /* 0x00003000ce0d0824 */ /* 0x000fe400078e02c5 */
[----:B------:R-:W-:Y:S02]  /*13b40*/  FADD.FTZ R167, R167, R12 ;  /* 0x0000000ca7a77221 */ /* 0x000fe40000010000 */
[----:B------:R-:W-:Y:S01]  /*13b50*/  @P0 IMAD.X R28, R29, 0x1, R222, P1 ;  /* 0x000000011d1c0824 */ /* 0x000fe200008e06de */
[----:B------:R-:W-:Y:S01]  /*13b60*/  @P0 SHF.L.U32 R3, R13, 0x1, RZ ;  /* 0x000000010d030819 */ /* 0x000fe200000006ff */
[C---:B------:R-:W-:Y:S03]  /*13b70*/  HMMA.16816.F32 R88, R136.reuse, R18, R88 ;  /* 0x000000128858723c */ /* 0x040fe60000001858 */
[C---:B------:R-:W-:Y:S01]  /*13b80*/  @P0 LEA R14, P1, R31.reuse, c[0x0][0x1c8], 0x1 ;  /* 0x000072001f0e0a11 */ /* 0x040fe200078208ff */
[----:B------:R-:W-:Y:S01]  /*13b90*/  @!PT LDS RZ, [RZ] ;  /* 0x00000000fffff984 */ /* 0x000fe20000000800 */
[----:B------:R-:W-:Y:S01]  /*13ba0*/  @!PT LDS RZ, [RZ] ;  /* 0x00000000fffff984 */ /* 0x000fe20000000800 */
[----:B------:R-:W-:Y:S01]  /*13bb0*/  @!PT LDS RZ, [RZ] ;  /* 0x00000000fffff984 */ /* 0x000fe20000000800 */
[----:B------:R2:W-:Y:S01]  /*13bc0*/  @P0 LDGSTS.E.BYPASS.LTC128B.128 [R3+0xc100], [R24.64], !P6 ;  /* 0x0c10000018030fae */ /* 0x0005e2000f101d46 */
[----:B------:R-:W-:Y:S02]  /*13bd0*/  FADD.FTZ R172, R172, R167 ;  /* 0x000000a7acac7221 */ /* 0x000fe40000010000 */
[----:B------:R-:W-:Y:S02]  /*13be0*/  @P0 LEA.HI.X R15, R31, c[0x0][0x1cc], R28, 0x1, P1 ;  /* 0x000073001f0f0a11 */ /* 0x000fe400008f0c1c */
[----:B------:R-:W-:Y:S03]  /*13bf0*/  FADD.FTZ R171, R171, R172 ;  /* 0x000000acabab7221 */ /* 0x000fe60000010000 */
[----:B------:R2:W-:Y:S01]  /*13c00*/  @P0 LDGSTS.E.BYPASS.LTC128B.128 [R3+0xe100], [R26.64], !P5 ;  /* 0x0e1000001a030fae */ /* 0x0005e2000e901d46 */
[----:B------:R-:W-:Y:S04]  /*13c10*/  FADD.FTZ R232, R232, R171 ;  /* 0x000000abe8e87221 */ /* 0x000fe80000010000 */
[----:B------:R-:W-:Y:S03]  /*13c20*/  FADD.FTZ R175, R175, R232 ;  /* 0x000000e8afaf7221 */ /* 0x000fe60000010000 */
[----:B------:R2:W-:Y:S01]  /*13c30*/  @P0 LDGSTS.E.BYPASS.LTC128B.128 [R3+0x10100], [R20.64], !P3 ;  /* 0x1010000014030fae */ /* 0x0005e2000d901d46 */
[C---:B-1----:R-:W-:Y:S03]  /*13c40*/  HMMA.16816.F32 R92, R136.reuse, R8, R92 ;  /* 0x00000008885c723c */ /* 0x042fe6000000185c */
[----:B------:R-:W-:Y:S04]  /*13c50*/  FADD.FTZ R244, R244, R175 ;  /* 0x000000aff4f47221 */ /* 0x000fe80000010000 */
[----:B------:R2:W-:Y:S01]  /*13c60*/  @P0 LDGSTS.E.BYPASS.LTC128B.128 [R3+0xd100], [R22.64], !P6 ;  /* 0x0d10000016030fae */ /* 0x0005e2000f101d46 */
[----:B------:R-:W-:Y:S01]  /*13c70*/  FADD.FTZ R227, R227, R244 ;  /* 0x000000f4e3e37221 */ /* 0x000fe20000010000 */
[----:B------:R-:W-:Y:S03]  /*13c80*/  HMMA.16816.F32 R96, R136, R10, R96 ;  /* 0x0000000a8860723c */ /* 0x000fe60000001860 */
[----:B------:R-:W-:Y:S03]  /*13c90*/  FADD.FTZ R227, R234, R227 ;  /* 0x000000e3eae37221 */ /* 0x000fe60000010000 */
[----:B------:R2:W-:Y:S01]  /*13ca0*/  @P0 LDGSTS.E.BYPASS.LTC128B.128 [R3+0xf100], [R32.64], !P5 ;  /* 0x0f10000020030fae */ /* 0x0005e2000e901d46 */
[----:B------:R-:W-:Y:S05]  /*13cb0*/  FADD.FTZ R228, R228, R227 ;  /* 0x000000e3e4e47221 */ /* 0x000fea0000010000 */
[----:B------:R-:W-:Y:S02]  /*13cc0*/  FADD.FTZ R231, R231, R228 ;  /* 0x000000e4e7e77221 */ /* 0x000fe40000010000 */
[----:B------:R2:W-:Y:S01]  /*13cd0*/  @P0 LDGSTS.E.BYPASS.LTC128B.128 [R3+0x11100], [R14.64], !P3 ;  /* 0x111000000e030fae */ /* 0x0005e2000d901d46 */
[C---:B------:R-:W-:Y:S01]  /*13ce0*/  ISETP.GT.AND P0, PT, R211.reuse, R224, PT ;  /* 0x000000e0d300720c */ /* 0x040fe20003f04270 */
[----:B------:R-:W-:Y:S01]  /*13cf0*/  FADD.FTZ R164, R164, R231 ;  /* 0x000000e7a4a47221 */ /* 0x000fe20000010000 */
[----:B------:R-:W-:Y:S03]  /*13d00*/  IADD3 R211, R211, -0x1, RZ ;  /* 0xffffffffd3d37810 */ /* 0x000fe60007ffe0ff */
[----:B------:R-:W-:Y:S02]  /*13d10*/  FADD.FTZ R208, R161, R164 ;  /* 0x000000a4a1d07221 */ /* 0x000fe40000010000 */
[----:B------:R-:W0:Y:S01]  /*13d20*/  LDGDEPBAR ;  /* 0x00000000000079af */ /* 0x000e220000000000 */
[----:B--2---:R-:W-:Y:S05]  /*13d30*/  MOV R3, R2 ;  /* 0x0000000200037202 */ /* 0x004fea0000000f00 */
[----:B------:R-:W-:-:S05]  /*13d40*/  @P0 BRA `(.L_x_2545) ;  /* 0xffffd09000000947 */ /* 0x000fca000383ffff */
.L_x_2544:
        /* <DEDUP_REMOVED lines=22> */
.L_x_2547:
        /* <DEDUP_REMOVED lines=19> */
[----:B------:R-:W1:Y:S01]  /*13fe0*/  LDSM.16.M88.4 R8, [R183+UR4+0xc100] ;  /* 0x00c10004b708783b */ /* 0x000e620008000200 */
[----:B------:R-:W-:Y:S02]  /*13ff0*/  @P0 LEA R178, P4, R2, c[0x0][0x1f8], 0x1 ;  /* 0x00007e0002b20a11 */ /* 0x000fe400078808ff */
[----:B------:R-:W-:Y:S02]  /*14000*/  @P0 SHF.L.U64.HI R31, R4, 0x6, R31 ;  /* 0x00000006041f0819 */ /* 0x000fe4000001021f */
[----:B------:R-:W-:Y:S02]  /*14010*/  @P0 IADD3 R0, P3, R20, R215, RZ ;  /* 0x000000d714000210 */ /* 0x000fe40007f7e0ff */
[C---:B------:R-:W-:Y:S01]  /*14020*/  @P0 IADD3.X R13, R31.reuse, R216, RZ, P2, !PT ;  /* 0x000000d81f0d0210 */ /* 0x040fe200017fe4ff */
[----:B------:R-:W2:Y:S01]  /*14030*/  LDSM.16.M88.4 R16, [R183+UR4+0xc900] ;  /* 0x00c90004b710783b */ /* 0x000ea20008000200 */
[----:B------:R-:W-:Y:S07]  /*14040*/  @P0 LEA R168, P2, R0, c[0x0][0x1f8], 0x1 ;  /* 0x00007e0000a80a11 */ /* 0x000fee00078408ff */
[----:B------:R-:W3:Y:S08]  /*14050*/  LDSM.16.M88.4 R24, [R183+UR4+0xd100] ;  /* 0x00d10004b718783b */ /* 0x000ef00008000200 */
[----:B------:R-:W4:Y:S08]  /*14060*/  LDSM.16.M88.4 R136, [R183+UR4+0xd900] ;  /* 0x00d90004b788783b */ /* 0x000f300008000200 */
[----:B------:R-:W-:Y:S01]  /*14070*/  LDSM.16.M88.4 R140, [R186] ;  /* 0x00000000ba8c783b */ /* 0x000fe20000000200 */
[C---:B-1----:R-:W-:Y:S07]  /*14080*/  HMMA.16816.F32 R4, R32.reuse, R8, RZ ;  /* 0x000000082004723c */ /* 0x042fee00000018ff */
[----:B------:R-:W1:Y:S01]  /*14090*/  LDSM.16.M88.4 R144, [R187+0xc100] ;  /* 0x00c10000bb90783b */ /* 0x000e620000000200 */
[C---:B------:R-:W-:Y:S04]  /*140a0*/  @P0 IADD3.X R9, R31.reuse, R203, RZ, P1, !PT ;  /* 0x000000cb1f090210 */ /* 0x040fe80000ffe4ff */
[----:B------:R-:W-:Y:S03]  /*140b0*/  @P0 LEA R176, P1, R12, c[0x0][0x1f8], 0x1 ;  /* 0x00007e000cb00a11 */ /* 0x000fe600078208ff */
[----:B------:R-:W5:Y:S01]  /*140c0*/  LDSM.16.M88.4 R148, [R187+0xc900] ;  /* 0x00c90000bb94783b */ /* 0x000f620000000200 */
[----:B------:R-:W-:Y:S02]  /*140d0*/  @P0 LEA.HI.X R179, R2, c[0x0][0x1fc], R9, 0x1, P4 ;  /* 0x00007f0002b30a11 */ /* 0x000fe400020f0c09 */
[C---:B------:R-:W-:Y:S01]  /*140e0*/  HMMA.16816.F32 R8, R32.reuse, R10, RZ ;  /* 0x0000000a2008723c */ /* 0x040fe200000018ff */
[----:B------:R-:W-:Y:S02]  /*140f0*/  @P0 LEA.HI.X R177, R12, c[0x0][0x1fc], R13, 0x1, P1 ;  /* 0x00007f000cb10a11 */ /* 0x000fe400008f0c0d */
[----:B------:R-:W-:Y:S02]  /*14100*/  @P0 IADD3.X R13, R31, R214, RZ, P3, !PT ;  /* 0x000000d61f0d0210 */ /* 0x000fe40001ffe4ff */
[----:B------:R-:W1:Y:S01]  /*14110*/  LDSM.16.M88.4 R152, [R187+0xd100] ;  /* 0x00d10000bb98783b */ /* 0x000e620000000200 */
[----:B------:R-:W-:Y:S02]  /*14120*/  @P0 IADD3 R20, P1, R195, R20, RZ ;  /* 0x00000014c3140210 */ /* 0x000fe40007f3e0ff */
[----:B------:R-:W-:Y:S02]  /*14130*/  @P0 LEA.HI.X R169, R0, c[0x0][0x1fc], R13, 0x1, P2 ;  /* 0x00007f0000a90a11 */ /* 0x000fe400010f0c0d */
[C---:B--2---:R-:W-:Y:S01]  /*14140*/  HMMA.16816.F32 R12, R32.reuse, R16, RZ ;  /* 0x00000010200c723c */ /* 0x044fe200000018ff */
[----:B------:R-:W-:Y:S02]  /*14150*/  LOP3.LUT P4, RZ, R191, 0x1, RZ, 0xc0, !PT ;  /* 0x00000001bfff7812 */ /* 0x000fe4000788c0ff */
[----:B------:R-:W-:Y:S01]  /*14160*/  @P0 IADD3 R0, P3, R20, R198, RZ ;  /* 0x000000c614000210 */ /* 0x000fe20007f7e0ff */
[----:B------:R-:W2:Y:S01]  /*14170*/  LDSM.16.M88.4 R156, [R187+0xd900] ;  /* 0x00d90000bb9c783b */ /* 0x000ea20000000200 */
[----:B------:R-:W-:Y:S02]  /*14180*/  @P0 IADD3.X R31, R194, R31, RZ, P1, !PT ;  /* 0x0000001fc21f0210 */ /* 0x000fe40000ffe4ff */
[C---:B------:R-:W-:Y:S01]  /*14190*/  @P0 IADD3 R23, P2, R20.reuse, R217, RZ ;  /* 0x000000d914170210 */ /* 0x040fe20007f5e0ff */
[C---:B------:R-:W-:Y:S01]  /*141a0*/  HMMA.16816.F32 R16, R32.reuse, R18, RZ ;  /* 0x000000122010723c */ /* 0x040fe200000018ff */
[----:B------:R-:W-:Y:S03]  /*141b0*/  @P0 IADD3 R20, P1, R20, R215, RZ ;  /* 0x000000d714140210 */ /* 0x000fe60007f3e0ff */
[C---:B------:R-:W-:Y:S02]  /*141c0*/  @P0 IADD3.X R21, R31.reuse, R203, RZ, P3, !PT ;  /* 0x000000cb1f150210 */ /* 0x040fe40001ffe4ff */
[----:B------:R-:W-:Y:S02]  /*141d0*/  @P0 LEA R174, P3, R0, c[0x0][0x1f8], 0x1 ;  /* 0x00007e0000ae0a11 */ /* 0x000fe400078608ff */
[----:B------:R-:W-:Y:S04]  /*141e0*/  @P0 IADD3.X R2, R31, R216, RZ, P2, !PT ;  /* 0x000000d81f020210 */ /* 0x000fe800017fe4ff */
[----:B------:R-:W-:Y:S02]  /*141f0*/  @P0 LEA R172, P2, R23, c[0x0][0x1f8], 0x1 ;  /* 0x00007e0017ac0a11 */ /* 0x000fe400078408ff */
[----:B------:R-:W-:Y:S02]  /*14200*/  @P0 IADD3.X R31, R31, R214, RZ, P1, !PT ;  /* 0x000000d61f1f0210 */ /* 0x000fe40000ffe4ff */
[----:B------:R-:W-:Y:S02]  /*14210*/  @P0 LEA R170, P1, R20, c[0x0][0x1f8], 0x1 ;  /* 0x00007e0014aa0a11 */ /* 0x000fe400078208ff */
[----:B------:R-:W-:Y:S02]  /*14220*/  @P0 LEA.HI.X R175, R0, c[0x0][0x1fc], R21, 0x1, P3 ;  /* 0x00007f0000af0a11 */ /* 0x000fe400018f0c15 */
[----:B------:R-:W-:Y:S01]  /*14230*/  @P0 LEA.HI.X R173, R23, c[0x0][0x1fc], R2, 0x1, P2 ;  /* 0x00007f0017ad0a11 */ /* 0x000fe200010f0c02 */
[----:B------:R-:W-:Y:S01]  /*14240*/  @P0 IMAD R2, R206, 0x6000, R196 ;  /* 0x00006000ce020824 */ /* 0x000fe200078e02c4 */
[----:B------:R-:W-:Y:S02]  /*14250*/  @P0 LEA.HI.X R171, R20, c[0x0][0x1fc], R31, 0x1, P1 ;  /* 0x00007f0014ab0a11 */ /* 0x000fe400008f0c1f */
[C---:B---3--:R-:W-:Y:S01]  /*14260*/  HMMA.16816.F32 R20, R32.reuse, R24, RZ ;  /* 0x000000182014723c */ /* 0x048fe200000018ff */
[C---:B------:R-:W-:Y:S01]  /*14270*/  IADD3 R0, R188.reuse, R29, RZ ;  /* 0x0000001dbc007210 */ /* 0x040fe20007ffe0ff */
[----:B------:R-:W-:Y:S01]  /*14280*/  @!PT LDS RZ, [RZ] ;  /* 0x00000000fffff984 */ /* 0x000fe20000000800 */
[----:B------:R-:W-:Y:S01]  /*14290*/  @!PT LDS RZ, [RZ] ;  /* 0x00000000fffff984 */ /* 0x000fe20000000800 */
[----:B------:R-:W-:Y:S01]  /*142a0*/  @!PT LDS RZ, [RZ] ;  /* 0x00000000fffff984 */ /* 0x000fe20000000800 */
[----:B------:R3:W-:Y:S06]  /*142b0*/  @P0 LDGSTS.E.BYPASS.LTC128B.128 [R2], [R178.64], !P6 ;  /* 0x00000000b2020fae */ /* 0x0007ec000f101d46 */
[C---:B------:R-:W-:Y:S02]  /*142c0*/  HMMA.16816.F32 R24, R32.reuse, R26, RZ ;  /* 0x0000001a2018723c */ /* 0x040fe400000018ff */
[----:B------:R3:W-:Y:S06]  /*142d0*/  @P0 LDGSTS.E.BYPASS.LTC128B.128 [R2+0x2000], [R176.64], !P5 ;  /* 0x02000000b0020fae */ /* 0x0007ec000e901d46 */
[C---:B----4-:R-:W-:Y:S02]  /*142e0*/  HMMA.16816.F32 R28, R32.reuse, R136, RZ ;  /* 0x00000088201c723c */ /* 0x050fe400000018ff */
[----:B------:R3:W-:Y:S06]  /*142f0*/  @P0 LDGSTS.E.BYPASS.LTC128B.128 [R2+0x4000], [R168.64], !P4 ;  /* 0x04000000a8020fae */ /* 0x0007ec000e101d46 */
[----:B------:R-:W-:Y:S02]  /*14300*/  HMMA.16816.F32 R32, R32, R138, RZ ;  /* 0x0000008a2020723c */ /* 0x000fe400000018ff */
[----:B------:R3:W-:Y:S06]  /*14310*/  @P0 LDGSTS.E.BYPASS.LTC128B.128 [R2+0x1000], [R174.64], !P6 ;  /* 0x01000000ae020fae */ /* 0x0007ec000f101d46 */
[C---:B-1----:R-:W-:Y:S02]  /*14320*/  HMMA.16816.F32 R4, R140.reuse, R144, R4 ;  /* 0x000000908c04723c */ /* 0x042fe40000001804 */
[----:B------:R3:W-:Y:S06]  /*14330*/  @P0 LDGSTS.E.BYPASS.LTC128B.128 [R2+0x3000], [R172.64], !P5 ;  /* 0x03000000ac020fae */ /* 0x0007ec000e901d46 */
[C---:B------:R-:W-:Y:S02]  /*14340*/  HMMA.16816.F32 R8, R140.reuse, R146, R8 ;  /* 0x000000928c08723c */ /* 0x040fe40000001808 */
[----:B------:R3:W-:Y:S01]  /*14350*/  @P0 LDGSTS.E.BYPASS.LTC128B.128 [R2+0x5000], [R170.64], !P4 ;  /* 0x05000000aa020fae */ /* 0x0007e2000e101d46 */
[----:B------:R-:W-:Y:S05]  /*14360*/  ISETP.GE.AND P0, PT, R211, 0x2, PT ;  /* 0x00000002d300780c */ /* 0x000fea0003f06270 */
[C---:B-----5:R-:W-:Y:S02]  /*14370*/  HMMA.16816.F32 R12, R140.reuse, R148, R12 ;  /* 0x000000948c0c723c */ /* 0x060fe4000000180c */
[----:B------:R-:W-:Y:S06]  /*14380*/  LDSM.16.M88.4 R160, [R181] ;  /* 0x00000000b5a0783b */ /* 0x000fec0000000200 */
[C---:B------:R-:W-:Y:S02]  /*14390*/  HMMA.16816.F32 R16, R140.reuse, R150, R16 ;  /* 0x000000968c10723c */ /* 0x040fe40000001810 */
[----:B------:R-:W1:Y:S06]  /*143a0*/  LDSM.16.M88.4 R164, [R0+0xc100] ;  /* 0x00c1000000a4783b */ /* 0x000e6c0000000200 */
[C---:B------:R-:W-:Y:S02]  /*143b0*/  HMMA.16816.F32 R20, R140.reuse, R152, R20 ;  /* 0x000000988c14723c */ /* 0x040fe40000001814 */
[----:B------:R-:W0:Y:S02]  /*143c0*/  LDGDEPBAR ;  /* 0x00000000000079af */ /* 0x000e240000000000 */
[C---:B---3--:R-:W-:Y:S04]  /*143d0*/  IADD3 R2, R188.reuse, R187, RZ ;  /* 0x000000bbbc027210 */ /* 0x048fe80007ffe0ff */
[C---:B------:R-:W-:Y:S02]  /*143e0*/  HMMA.16816.F32 R24, R140.reuse, R154, R24 ;  /* 0x0000009a8c18723c */ /* 0x040fe40000001818 */
[----:B------:R-:W3:Y:S06]  /*143f0*/  LDSM.16.M88.4 R136, [R0+0xc900] ;  /* 0x00c900000088783b */ /* 0x000eec0000000200 */
[C---:B--2---:R-:W-:Y:S02]  /*14400*/  HMMA.16816.F32 R28, R140.reuse, R156, R28 ;  /* 0x0000009c8c1c723c */ /* 0x044fe4000000181c */
[----:B------:R-:W2:Y:S06]  /*14410*/  LDSM.16.M88.4 R144, [R0+0xd100] ;  /* 0x00d100000090783b */ /* 0x000eac0000000200 */
[----:B------:R-:W-:Y:S02]  /*14420*/  HMMA.16816.F32 R32, R140, R158, R32 ;  /* 0x0000009e8c20723c */ /* 0x000fe40000001820 */
[----:B------:R-:W4:Y:S06]  /*14430*/  LDSM.16.M88.4 R140, [R0+0xd900] ;  /* 0x00d90000008c783b */ /* 0x000f2c0000000200 */
[C---:B-1----:R-:W-:Y:S02]  /*14440*/  HMMA.16816.F32 R4, R160.reuse, R164, R4 ;  /* 0x000000a4a004723c */ /* 0x042fe40000001804 */
[----:B------:R-:W-:Y:S06]  /*14450*/  LDSM.16.M88.4 R148, [R180] ;  /* 0x00000000b494783b */ /* 0x000fec0000000200 */
[C---:B------:R-:W-:Y:S02]  /*14460*/  HMMA.16816.F32 R8, R160.reuse, R166, R8 ;  /* 0x000000a6a008723c */ /* 0x040fe40000001808 */
[----:B------:R-:W1:Y:S06]  /*14470*/  LDSM.16.M88.4 R152, [R2+0xc100] ;  /* 0x00c100000298783b */ /* 0x000e6c0000000200 */
[C---:B---3--:R-:W-:Y:S02]  /*14480*/  HMMA.16816.F32 R12, R160.reuse, R136, R12 ;  /* 0x00000088a00c723c */ /* 0x048fe4000000180c */
[----:B------:R-:W3:Y:S06]  /*14490*/  LDSM.16.M88.4 R156, [R2+0xc900] ;  /* 0x00c90000029c783b */ /* 0x000eec0000000200 */
[C---:B------:R-:W-:Y:S02]  /*144a0*/  HMMA.16816.F32 R16, R160.reuse, R138, R16 ;  /* 0x0000008aa010723c */ /* 0x040fe40000001810 */
[----:B------:R-:W5:Y:S06]  /*144b0*/  LDSM.16.M88.4 R164, [R2+0xd100] ;  /* 0x00d1000002a4783b */ /* 0x000f6c0000000200 */
[C---:B--2---:R-:W-:Y:S02]  /*144c0*/  HMMA.16816.F32 R20, R160.reuse, R144, R20 ;  /* 0x00000090a014723c */ /* 0x044fe40000001814 */
[----:B------:R-:W2:Y:S06]  /*144d0*/  LDSM.16.M88.4 R168, [R2+0xd900] ;  /* 0x00d9000002a8783b */ /* 0x000eac0000000200 */
[C---:B------:R-:W-:Y:S02]  /*144e0*/  HMMA.16816.F32 R24, R160.reuse, R146, R24 ;  /* 0x00000092a018723c */ /* 0x040fe40000001818 */
[----:B------:R-:W-:Y:S06]  /*144f0*/  LDSM.16.M88.4 R172, [R185+0x4000] ;  /* 0x00400000b9ac783b */ /* 0x000fec0000000200 */
[C---:B----4-:R-:W-:Y:S02]  /*14500*/  HMMA.16816.F32 R28, R160.reuse, R140, R28 ;  /* 0x0000008ca01c723c */ /* 0x050fe4000000181c */
[----:B------:R-:W4:Y:S06]  /*14510*/  LDSM.16.M88.4 R176, [R183+UR4+0xe100] ;  /* 0x00e10004b7b0783b */ /* 0x000f2c0008000200 */
[----:B------:R-:W-:Y:S02]  /*14520*/  HMMA.16816.F32 R32, R160, R142, R32 ;  /* 0x0000008ea020723c */ /* 0x000fe40000001820 */
[----:B------:R-:W2:Y:S06]  /*14530*/  LDSM.16.M88.4 R136, [R183+UR4+0xe900] ;  /* 0x00e90004b788783b */ /* 0x000eac0008000200 */
[C---:B-1----:R-:W-:Y:S02]  /*14540*/  HMMA.16816.F32 R4, R148.reuse, R152, R4 ;  /* 0x000000989404723c */ /* 0x042fe40000001804 */
[----:B------:R-:W1:Y:S06]  /*14550*/  LDSM.16.M88.4 R140, [R183+UR4+0xf100] ;  /* 0x00f10004b78c783b */ /* 0x000e6c0008000200 */
[C---:B------:R-:W-:Y:S02]  /*14560*/  HMMA.16816.F32 R8, R148.reuse, R154, R8 ;  /* 0x0000009a9408723c */ /* 0x040fe40000001808 */
[----:B------:R-:W1:Y:S06]  /*14570*/  LDSM.16.M88.4 R144, [R183+UR4+0xf900] ;  /* 0x00f90004b790783b */ /* 0x000e6c0008000200 */
[C---:B---3--:R-:W-:Y:S02]  /*14580*/  HMMA.16816.F32 R12, R148.reuse, R156, R12 ;  /* 0x0000009c940c723c */ /* 0x048fe4000000180c */
[----:B------:R-:W-:Y:S06]  /*14590*/  LDSM.16.M88.4 R152, [R187+0xe100] ;  /* 0x00e10000bb98783b */ /* 0x000fec0000000200 */
[C---:B------:R-:W-:Y:S02]  /*145a0*/  HMMA.16816.F32 R16, R148.reuse, R158, R16 ;  /* 0x0000009e9410723c */ /* 0x040fe40000001810 */
[----:B------:R-:W-:Y:S06]  /*145b0*/  LDSM.16.M88.4 R156, [R187+0xe900] ;  /* 0x00e90000bb9c783b */ /* 0x000fec0000000200 */
[C---:B-----5:R-:W-:Y:S02]  /*145c0*/  HMMA.16816.F32 R20, R148.reuse, R164, R20 ;  /* 0x000000a49414723c */ /* 0x060fe40000001814 */
[----:B------:R-:W-:Y:S06]  /*145d0*/  LDSM.16.M88.4 R160, [R187+0xf100] ;  /* 0x00f10000bba0783b */ /* 0x000fec0000000200 */
[C---:B------:R-:W-:Y:S02]  /*145e0*/  HMMA.16816.F32 R24, R148.reuse, R166, R24 ;  /* 0x000000a69418723c */ /* 0x040fe40000001818 */
[----:B------:R-:W-:Y:S06]  /*145f0*/  LDSM.16.M88.4 R164, [R0+0xe100] ;  /* 0x00e1000000a4783b */ /* 0x000fec0000000200 */
[C---:B--2---:R-:W-:Y:S08]  /*14600*/  HMMA.16816.F32 R28, R148.reuse, R168, R28 ;  /* 0x000000a8941c723c */ /* 0x044ff0000000181c */
[----:B------:R-:W-:Y:S01]  /*14610*/  HMMA.16816.F32 R32, R148, R170, R32 ;  /* 0x000000aa9420723c */ /* 0x000fe20000001820 */
[----:B------:R-:W2:Y:S07]  /*14620*/  LDSM.16.M88.4 R148, [R186+0x4000] ;  /* 0x00400000ba94783b */ /* 0x000eae0000000200 */
[C---:B----4-:R-:W-:Y:S01]  /*14630*/  HMMA.16816.F32 R4, R172.reuse, R176, R4 ;  /* 0x000000b0ac04723c */ /* 0x050fe20000001804 */
[----:B------:R-:W-:Y:S07]  /*14640*/  LDSM.16.M88.4 R168, [R187+0x10100] ;  /* 0x01010000bba8783b */ /* 0x000fee0000000200 */
[C---:B------:R-:W-:Y:S08]  /*14650*/  HMMA.16816.F32 R8, R172.reuse, R178, R8 ;  /* 0x000000b2ac08723c */ /* 0x040ff00000001808 */
[C---:B------:R-:W-:Y:S08]  /*14660*/  HMMA.16816.F32 R12, R172.reuse, R136, R12 ;  /* 0x00000088ac0c723c */ /* 0x040ff0000000180c */
        /* <DEDUP_REMOVED lines=8> */
[C---:B--2---:R-:W-:Y:S01]  /*146f0*/  HMMA.16816.F32 R4, R148.reuse, R152, R4 ;  /* 0x000000989404723c */ /* 0x044fe20000001804 */
[----:B------:R-:W-:Y:S07]  /*14700*/  LDSM.16.M88.4 R172, [R2+0x10100] ;  /* 0x0101000002ac783b */ /* 0x000fee0000000200 */
[C---:B------:R-:W-:Y:S01]  /*14710*/  HMMA.16816.F32 R8, R148.reuse, R154, R8 ;  /* 0x0000009a9408723c */ /* 0x040fe20000001808 */
[----:B------:R-:W2:Y:S07]  /*14720*/  LDSM.16.M88.4 R152, [R0+0xf100] ;  /* 0x00f100000098783b */ /* 0x000eae0000000200 */
[C---:B------:R-:W-:Y:S08]  /*14730*/  HMMA.16816.F32 R12, R148.reuse, R156, R12 ;  /* 0x0000009c940c723c */ /* 0x040ff0000000180c */
[C---:B------:R-:W-:Y:S01]  /*14740*/  HMMA.16816.F32 R16, R148.reuse, R158, R16 ;  /* 0x0000009e9410723c */ /* 0x040fe20000001810 */
[----:B------:R-:W-:Y:S07]  /*14750*/  LDSM.16.M88.4 R156, [R2+0xe100] ;  /* 0x00e10000029c783b */ /* 0x000fee0000000200 */
[C---:B------:R-:W-:Y:S07]  /*14760*/  HMMA.16816.F32 R20, R148.reuse, R160, R20 ;  /* 0x000000a09414723c */ /* 0x040fee0000001814 */
[----:B------:R-:W-:Y:S01]  /*14770*/  IADD3 R161, R188, UR4, R183 ;  /* 0x00000004bca17c10 */ /* 0x000fe2000fffe0b7 */
[C---:B------:R-:W-:Y:S04]  /*14780*/  HMMA.16816.F32 R24, R148.reuse, R162, R24 ;  /* 0x000000a29418723c */ /* 0x040fe80000001818 */
[----:B------:R-:W-:Y:S04]  /*14790*/  IADD3 R132, R184, R161, RZ ;  /* 0x000000a1b8847210 */ /* 0x000fe80007ffe0ff */
[C---:B---3--:R-:W-:Y:S01]  /*147a0*/  HMMA.16816.F32 R28, R148.reuse, R136, R28 ;  /* 0x00000088941c723c */ /* 0x048fe2000000181c */
[----:B------:R-:W-:Y:S07]  /*147b0*/  LDSM.16.M88.4 R160, [R132+0xe900] ;  /* 0x00e9000084a0783b */ /* 0x000fee0000000200 */
[----:B------:R-:W-:Y:S01]  /*147c0*/  HMMA.16816.F32 R32, R148, R138, R32 ;  /* 0x0000008a9420723c */ /* 0x000fe20000001820 */
[----:B------:R-:W3:Y:S07]  /*147d0*/  LDSM.16.M88.4 R136, [R0+0xf900] ;  /* 0x00f900000088783b */ /* 0x000eee0000000200 */
[C---:B-1----:R-:W-:Y:S01]  /*147e0*/  HMMA.16816.F32 R4, R140.reuse, R164, R4 ;  /* 0x000000a48c04723c */ /* 0x042fe20000001804 */
[----:B------:R-:W1:Y:S07]  /*147f0*/  LDSM.16.M88.4 R148, [R180+0x4000] ;  /* 0x00400000b494783b */ /* 0x000e6e0000000200 */
[C---:B------:R-:W-:Y:S01]  /*14800*/  HMMA.16816.F32 R8, R140.reuse, R166, R8 ;  /* 0x000000a68c08723c */ /* 0x040fe20000001808 */
[----:B------:R-:W-:Y:S07]  /*14810*/  LDSM.16.M88.4 R164, [R183+UR4+0x11100] ;  /* 0x01110004b7a4783b */ /* 0x000fee0008000200 */
        /* <DEDUP_REMOVED lines=8> */
[----:B------:R-:W-:Y:S07]  /*148a0*/  LDSM.16.M88.4 R136, [R185+0x8000] ;  /* 0x00800000b988783b */ /* 0x000fee0000000200 */
[C---:B-1----:R-:W-:Y:S01]  /*148b0*/  HMMA.16816.F32 R4, R148.reuse, R156, R4 ;  /* 0x0000009c9404723c */ /* 0x042fe20000001804 */
[----:B------:R-:W1:Y:S07]  /*148c0*/  LDSM.16.M88.4 R140, [R183+UR4+0x10100] ;  /* 0x01010004b78c783b */ /* 0x000e6e0008000200 */
[C---:B------:R-:W-:Y:S01]  /*148d0*/  HMMA.16816.F32 R8, R148.reuse, R158, R8 ;  /* 0x0000009e9408723c */ /* 0x040fe20000001808 */
[----:B------:R-:W3:Y:S07]  /*148e0*/  LDSM.16.M88.4 R156, [R183+UR4+0x10900] ;  /* 0x01090004b79c783b */ /* 0x000eee0008000200 */
[C---:B------:R-:W-:Y:S08]  /*148f0*/  HMMA.16816.F32 R12, R148.reuse, R160, R12 ;  /* 0x000000a0940c723c */ /* 0x040ff0000000180c */
[C---:B------:R-:W-:Y:S01]  /*14900*/  HMMA.16816.F32 R16, R148.reuse, R162, R16 ;  /* 0x000000a29410723c */ /* 0x040fe20000001810 */
[----:B------:R-:W5:Y:S07]  /*14910*/  LDSM.16.M88.4 R160, [R183+UR4+0x11900] ;  /* 0x01190004b7a0783b */ /* 0x000f6e0008000200 */
[C---:B----4-:R-:W-:Y:S08]  /*14920*/  HMMA.16816.F32 R20, R148.reuse, R144, R20 ;  /* 0x000000909414723c */ /* 0x050ff00000001814 */
[C---:B------:R-:W-:Y:S01]  /*14930*/  HMMA.16816.F32 R24, R148.reuse, R146, R24 ;  /* 0x000000929418723c */ /* 0x040fe20000001818 */
[----:B------:R-:W4:Y:S07]  /*14940*/  LDSM.16.M88.4 R144, [R186+0x8000] ;  /* 0x00800000ba90783b */ /* 0x000f2e0000000200 */
[C---:B--2---:R-:W-:Y:S08]  /*14950*/  HMMA.16816.F32 R28, R148.reuse, R152, R28 ;  /* 0x00000098941c723c */ /* 0x044ff0000000181c */
[----:B------:R-:W-:Y:S01]  /*14960*/  HMMA.16816.F32 R32, R148, R154, R32 ;  /* 0x0000009a9420723c */ /* 0x000fe20000001820 */
[----:B------:R-:W2:Y:S07]  /*14970*/  LDSM.16.M88.4 R148, [R187+0x10900] ;  /* 0x01090000bb94783b */ /* 0x000eae0000000200 */
        /* <DEDUP_REMOVED lines=9> */
[----:B------:R-:W3:Y:S07]  /*14a10*/  LDSM.16.M88.4 R164, [R0+0x10100] ;  /* 0x0101000000a4783b */ /* 0x000eee0000000200 */
[C---:B-----5:R-:W-:Y:S08]  /*14a20*/  HMMA.16816.F32 R28, R136.reuse, R160, R28 ;  /* 0x000000a0881c723c */ /* 0x060ff0000000181c */
[----:B------:R-:W-:Y:S01]  /*14a30*/  HMMA.16816.F32 R32, R136, R162, R32 ;  /* 0x000000a28820723c */ /* 0x000fe20000001820 */
[----:B------:R-:W5:Y:S07]  /*14a40*/  LDSM.16.M88.4 R136, [R0+0x10900] ;  /* 0x010900000088783b */ /* 0x000f6e0000000200 */
[C---:B----4-:R-:W-:Y:S01]  /*14a50*/  HMMA.16816.F32 R4, R144.reuse, R168, R4 ;  /* 0x000000a89004723c */ /* 0x050fe20000001804 */
[----:B------:R-:W4:Y:S07]  /*14a60*/  LDSM.16.M88.4 R160, [R0+0x11100] ;  /* 0x0111000000a0783b */ /* 0x000f2e0000000200 */
        /* <DEDUP_REMOVED lines=11> */
[C---:B---3--:R-:W-:Y:S08]  /*14b20*/  HMMA.16816.F32 R4, R156.reuse, R164, R4 ;  /* 0x000000a49c04723c */ /* 0x048ff00000001804 */
[C---:B------:R-:W-:Y:S08]  /*14b30*/  HMMA.16816.F32 R8, R156.reuse, R166, R8 ;  /* 0x000000a69c08723c */ /* 0x040ff00000001808 */
[C---:B-----5:R-:W-:Y:S08]  /*14b40*/  HMMA.16816.F32 R12, R156.reuse, R136, R12 ;  /* 0x000000889c0c723c */ /* 0x060ff0000000180c */
[C---:B------:R-:W-:Y:S01]  /*14b50*/  HMMA.16816.F32 R16, R156.reuse, R138, R16 ;  /* 0x0000008a9c10723c */ /* 0x040fe20000001810 */
[----:B------:R-:W3:Y:S01]  /*14b60*/  LDSM.16.M88.4 R136, [R132+0x11100] ;  /* 0x011100008488783b */ /* 0x000ee20000000200 */
[----:B------:R-:W-:Y:S06]  /*14b70*/  DEPBAR.LE SB0, 0x2 ;  /* 0x000080800000791a */ /* 0x000fec0000000000 */
[C---:B----4-:R-:W-:Y:S01]  /*14b80*/  HMMA.16816.F32 R20, R156.reuse, R160, R20 ;  /* 0x000000a09c14723c */ /* 0x050fe20000001814 */
[----:B------:R-:W-:Y:S07]  /*14b90*/  BAR.SYNC.DEFER_BLOCKING 0x0 ;  /* 0x0000000000007b1d */ /* 0x000fee0000010000 */
[C---:B------:R-:W-:Y:S08]  /*14ba0*/  HMMA.16816.F32 R24, R156.reuse, R162, R24 ;  /* 0x000000a29c18723c */ /* 0x040ff00000001818 */
[C---:B--2---:R-:W-:Y:S08]  /*14bb0*/  HMMA.16816.F32 R28, R156.reuse, R148, R28 ;  /* 0x000000949c1c723c */ /* 0x044ff0000000181c */
[----:B------:R-:W-:Y:S01]  /*14bc0*/  HMMA.16816.F32 R32, R156, R150, R32 ;  /* 0x000000969c20723c */ /* 0x000fe20000001820 */
[----:B------:R-:W-:Y:S07]  /*14bd0*/  LDSM.16.MT88.4 R148, [R135+UR4+0x2900] ;  /* 0x002900048794783b */ /* 0x000fee0008004200 */
[C---:B------:R-:W-:Y:S01]  /*14be0*/  HMMA.16816.F32 R4, R168.reuse, R172, R4 ;  /* 0x000000aca804723c */ /* 0x040fe20000001804 */
[----:B------:R-:W-:Y:S07]  /*14bf0*/  LDSM.16.MT88.4 R156, [R134+UR4+0x2900] ;  /* 0x00290004869c783b */ /* 0x000fee0008004200 */
[C---:B------:R-:W-:Y:S08]  /*14c00*/  HMMA.16816.F32 R8, R168.reuse, R174, R8 ;  /* 0x000000aea808723c */ /* 0x040ff00000001808 */
[C---:B-1----:R-:W-:Y:S08]  /*14c10*/  HMMA.16816.F32 R12, R168.reuse, R140, R12 ;  /* 0x0000008ca80c723c */ /* 0x042ff0000000180c */
[C---:B------:R-:W-:Y:S04]  /*14c20*/  HMMA.16816.F32 R16, R168.reuse, R142, R16 ;  /* 0x0000008ea810723c */ /* 0x040fe80000001810 */
[----:B------:R-:W-:Y:S02]  /*14c30*/  FMNMX.FTZ R0, R4, R133, !PT ;  /* 0x0000008504007209 */ /* 0x000fe40007810000 */
[----:B------:R-:W-:Y:S02]  /*14c40*/  FMNMX.FTZ R2, R6, R3, !PT ;  /* 0x0000000306027209 */ /* 0x000fe40007810000 */
[C---:B---3--:R-:W-:Y:S04]  /*14c50*/  HMMA.16816.F32 R20, R168.reuse, R136, R20 ;  /* 0x00000088a814723c */ /* 0x048fe80000001814 */
[----:B------:R-:W-:Y:S04]  /*14c60*/  FMNMX.FTZ R141, R5, R0, !PT ;  /* 0x00000000058d7209 */ /* 0x000fe80007810000 */
        /* <DEDUP_REMOVED lines=44> */
[--C-:B------:R-:W-:Y:S02]  /*14f30*/  FFMA.FTZ R162, R4, c[0x0][0x2d0], -R172.reuse ;  /* 0x0000b40004a27a23 */ /* 0x100fe400000108ac */
[C---:B------:R-:W-:Y:S02]  /*14f40*/  FADD.FTZ R133, -R0.reuse, R3 ;  /* 0x0000000300857221 */ /* 0x040fe40000010100 */
[----:B------:R-:W-:Y:S01]  /*14f50*/  FMUL.FTZ R169, R0, c[0x0][0x2d0] ;  /* 0x0000b40000a97a20 */ /* 0x000fe20000410000 */
[----:B------:R-:W2:Y:S01]  /*14f60*/  MUFU.EX2 R132, R132 ;  /* 0x0000008400847308 */ /* 0x000ea20000000800 */
[----:B------:R-:W-:Y:S02]  /*14f70*/  FMUL.FTZ R3, R133, c[0x0][0x2d0] ;  /* 0x0000b40085037a20 */ /* 0x000fe40000410000 */
[--C-:B------:R-:W-:Y:S01]  /*14f80*/  FFMA.FTZ R163, R5, c[0x0][0x2d0], -R172.reuse ;  /* 0x0000b40005a37a23 */ /* 0x100fe200000108ac */
[----:B------:R-:W-:Y:S01]  /*14f90*/  IADD3 R5, R135, UR4, RZ ;  /* 0x0000000487057c10 */ /* 0x000fe2000fffe0ff */
[--C-:B------:R-:W-:Y:S02]  /*14fa0*/  FFMA.FTZ R166, R8, c[0x0][0x2d0], -R172.reuse ;  /* 0x0000b40008a67a23 */ /* 0x100fe400000108ac */
[--C-:B------:R-:W-:Y:S01]  /*14fb0*/  FFMA.FTZ R161, R9, c[0x0][0x2d0], -R172.reuse ;  /* 0x0000b40009a17a23 */ /* 0x100fe200000108ac */
[----:B------:R-:W-:Y:S01]  /*14fc0*/  IADD3 R133, R182, R5, RZ ;  /* 0x00000005b6857210 */ /* 0x000fe20007ffe0ff */
[--C-:B------:R-:W-:Y:S01]  /*14fd0*/  FFMA.FTZ R167, R6, c[0x0][0x2d0], -R169.reuse ;  /* 0x0000b40006a77a23 */ /* 0x100fe200000108a9 */
[----:B------:R-:W3:Y:S01]  /*14fe0*/  MUFU.EX2 R3, R3 ;  /* 0x0000000300037308 */ /* 0x000ee20000000800 */
[--C-:B------:R-:W-:Y:S02]  /*14ff0*/  FFMA.FTZ R168, R7, c[0x0][0x2d0], -R169.reuse ;  /* 0x0000b40007a87a23 */ /* 0x100fe400000108a9 */
[--C-:B------:R-:W-:Y:S01]  /*15000*/  FFMA.FTZ R164, R10, c[0x0][0x2d0], -R169.reuse ;  /* 0x0000b4000aa47a23 */ /* 0x100fe200000108a9 */
[----:B------:R-:W4:Y:S01]  /*15010*/  LDSM.16.MT88.4 R140, [R133+0x100] ;  /* 0x00010000858c783b */ /* 0x000f220000004200 */
[--C-:B------:R-:W-:Y:S02]  /*15020*/  FFMA.FTZ R165, R11, c[0x0][0x2d0], -R169.reuse ;  /* 0x0000b4000ba57a23 */ /* 0x100fe400000108a9 */
[--C-:B------:R-:W-:Y:S02]  /*15030*/  FFMA.FTZ R173, R16, c[0x0][0x2d0], -R172.reuse ;  /* 0x0000b40010ad7a23 */ /* 0x100fe400000108ac */
[--C-:B------:R-:W-:Y:S01]  /*15040*/  FFMA.FTZ R174, R17, c[0x0][0x2d0], -R172.reuse ;  /* 0x0000b40011ae7a23 */ /* 0x100fe200000108ac */
[----:B------:R-:W-:Y:S01]  /*15050*/  MUFU.EX2 R162, R162 ;  /* 0x000000a200a27308 */ /* 0x000fe20000000800 */
[--C-:B------:R-:W-:Y:S01]  /*15060*/  FFMA.FTZ R177, R18, c[0x0][0x2d0], -R169.reuse ;  /* 0x0000b40012b17a23 */ /* 0x100fe200000108a9 */
[----:B------:R-:W-:Y:S01]  /*15070*/  LDSM.16.MT88.4 R152, [R133+0x2900] ;  /* 0x002900008598783b */ /* 0x000fe20000004200 */
[--C-:B------:R-:W-:Y:S02]  /*15080*/  FFMA.FTZ R178, R19, c[0x0][0x2d0], -R169.reuse ;  /* 0x0000b40013b27a23 */ /* 0x100fe400000108a9 */
[C---:B--2---:R-:W-:Y:S02]  /*15090*/  FMUL.FTZ R4, R132.reuse, R128 ;  /* 0x0000008084047220 */ /* 0x044fe40000410000 */
[C---:B------:R-:W-:Y:S02]  /*150a0*/  FMUL.FTZ R5, R132.reuse, R129 ;  /* 0x0000008184057220 */ /* 0x040fe40000410000 */
[C---:B------:R-:W-:Y:S01]  /*150b0*/  FMUL.FTZ R8, R132.reuse, R124 ;  /* 0x0000007c84087220 */ /* 0x040fe20000410000 */
[----:B------:R-:W2:Y:S01]  /*150c0*/  MUFU.EX2 R163, R163 ;  /* 0x000000a300a37308 */ /* 0x000ea20000000800 */
[C---:B------:R-:W-:Y:S01]  /*150d0*/  FMUL.FTZ R9, R132.reuse, R125 ;  /* 0x0000007d84097220 */ /* 0x040fe20000410000 */
[----:B------:R-:W-:Y:S01]  /*150e0*/  LDSM.16.MT88.4 R16, [R133+0x900] ;  /* 0x000900008510783b */ /* 0x000fe20000004200 */
        /* <DEDUP_REMOVED lines=9> */
[----:B------:R-:W-:Y:S02]  /*15180*/  FMUL.FTZ R103, R3, R103 ;  /* 0x0000006703677220 */ /* 0x000fe40000410000 */
[----:B------:R-:W5:Y:S01]  /*15190*/  MUFU.EX2 R161, R161 ;  /* 0x000000a100a17308 */ /* 0x000f620000000800 */
        /* <DEDUP_REMOVED lines=43> */
[----:B------:R-:W-:Y:S02]  /*15450*/  FMUL.FTZ R49, R132, R49 ;  /* 0x0000003184317220 */ /* 0x000fe40000410000 */
[C---:B------:R-:W-:Y:S01]  /*15460*/  FMUL.FTZ R50, R3.reuse, R50 ;  /* 0x0000003203327220 */ /* 0x040fe20000410000 */
[----:B------:R-:W-:Y:S01]  /*15470*/  MUFU.EX2 R177, R177 ;  /* 0x000000b100b17308 */ /* 0x000fe20000000800 */
[C---:B-1----:R-:W-:Y:S05]  /*15480*/  HMMA.16816.F32 R4, R128.reuse, R136, R4 ;  /* 0x000000888004723c */ /* 0x042fea0000001804 */
[C---:B------:R-:W-:Y:S02]  /*15490*/  FMUL.FTZ R51, R3.reuse, R51 ;  /* 0x0000003303337220 */ /* 0x040fe40000410000 */
[----:B------:R-:W-:Y:S01]  /*154a0*/  IADD3 R137, R134, UR4, RZ ;  /* 0x0000000486897c10 */ /* 0x000fe2000fffe0ff */
[C---:B------:R-:W-:Y:S01]  /*154b0*/  HMMA.16816.F32 R8, R128.reuse, R138, R8 ;  /* 0x0000008a8008723c */ /* 0x040fe20000001808 */
[----:B------:R-:W1:Y:S03]  /*154c0*/  MUFU.EX2 R178, R178 ;  /* 0x000000b200b27308 */ /* 0x000e660000000800 */
[----:B------:R-:W-:Y:S01]  /*154d0*/  IADD3 R160, R182, R137, RZ ;  /* 0x00000089b6a07210 */ /* 0x000fe20007ffe0ff */
[C---:B------:R-:W-:Y:S02]  /*154e0*/  FMUL.FTZ R52, R132.reuse, R52 ;  /* 0x0000003484347220 */ /* 0x040fe40000410000 */
[C---:B------:R-:W-:Y:S01]  /*154f0*/  FMUL.FTZ R53, R132.reuse, R53 ;  /* 0x0000003584357220 */ /* 0x040fe20000410000 */
[C---:B----4-:R-:W-:Y:S01]  /*15500*/  HMMA.16816.F32 R100, R128.reuse, R140, R100 ;  /* 0x0000008c8064723c */ /* 0x050fe20000001864 */
[----:B------:R-:W4:Y:S03]  /*15510*/  LDSM.16.MT88.4 R136, [R160+0x100] ;  /* 0x00010000a088783b */ /* 0x000f260000004200 */
[C---:B------:R-:W-:Y:S02]  /*15520*/  FMUL.FTZ R54, R3.reuse, R54 ;  /* 0x0000003603367220 */ /* 0x040fe40000410000 */
[C---:B------:R-:W-:Y:S02]  /*15530*/  FMUL.FTZ R55, R3.reuse, R55 ;  /* 0x0000003703377220 */ /* 0x040fe40000410000 */
[C---:B------:R-:W-:Y:S01]  /*15540*/  HMMA.16816.F32 R104, R128.reuse, R142, R104 ;  /* 0x0000008e8068723c */ /* 0x040fe20000001868 */
[----:B------:R-:W5:Y:S03]  /*15550*/  LDSM.16.MT88.4 R140, [R135+UR4+0x2100] ;  /* 0x00210004878c783b */ /* 0x000f660008004200 */
[C---:B------:R-:W-:Y:S02]  /*15560*/  FMUL.FTZ R56, R132.reuse, R56 ;  /* 0x0000003884387220 */ /* 0x040fe40000410000 */
[C---:B------:R-:W-:Y:S02]  /*15570*/  FMUL.FTZ R57, R132.reuse, R57 ;  /* 0x0000003984397220 */ /* 0x040fe40000410000 */
[C---:B---3--:R-:W-:Y:S01]  /*15580*/  HMMA.16816.F32 R108, R128.reuse, R124, R108 ;  /* 0x0000007c806c723c */ /* 0x048fe2000000186c */
[----:B------:R-:W-:Y:S03]  /*15590*/  LDSM.16.MT88.4 R144, [R160+0x900] ;  /* 0x00090000a090783b */ /* 0x000fe60000004200 */
[C---:B------:R-:W-:Y:S02]  /*155a0*/  FMUL.FTZ R58, R3.reuse, R58 ;  /* 0x0000003a033a7220 */ /* 0x040fe40000410000 */
[C---:B------:R-:W-:Y:S02]  /*155b0*/  FMUL.FTZ R59, R3.reuse, R59 ;  /* 0x0000003b033b7220 */ /* 0x040fe40000410000 */
[C---:B------:R-:W-:Y:S01]  /*155c0*/  HMMA.16816.F32 R112, R128.reuse, R126, R112 ;  /* 0x0000007e8070723c */ /* 0x040fe20000001870 */
[----:B------:R-:W3:Y:S03]  /*155d0*/  LDSM.16.MT88.4 R124, [R133+0x2100] ;  /* 0x00210000857c783b */ /* 0x000ee60000004200 */
[C---:B------:R-:W-:Y:S02]  /*155e0*/  FMUL.FTZ R60, R132.reuse, R60 ;  /* 0x0000003c843c7220 */ /* 0x040fe40000410000 */
[C---:B------:R-:W-:Y:S02]  /*155f0*/  FMUL.FTZ R61, R132.reuse, R61 ;  /* 0x0000003d843d7220 */ /* 0x040fe40000410000 */
[C---:B------:R-:W-:Y:S04]  /*15600*/  FMUL.FTZ R62, R3.reuse, R62 ;  /* 0x0000003e033e7220 */ /* 0x040fe80000410000 */
        /* <DEDUP_REMOVED lines=35> */
[----:B------:R-:W-:Y:S02]  /*15840*/  FMUL.FTZ R85, R132, R85 ;  /* 0x0000005584557220 */ /* 0x000fe40000410000 */
[C---:B------:R-:W-:Y:S02]  /*15850*/  FMUL.FTZ R86, R3.reuse, R86 ;  /* 0x0000005603567220 */ /* 0x040fe40000410000 */
[C---:B------:R-:W-:Y:S01]  /*15860*/  HMMA.16816.F32 R64, R128.reuse, R142, R64 ;  /* 0x0000008e8040723c */ /* 0x040fe20000001840 */
[----:B------:R-:W5:Y:S03]  /*15870*/  LDSM.16.MT88.4 R140, [R134+UR4+0x4100] ;  /* 0x00410004868c783b */ /* 0x000f660008004200 */
[----:B------:R-:W-:Y:S02]  /*15880*/  FMUL.FTZ R87, R3, R87 ;  /* 0x0000005703577220 */ /* 0x000fe40000410000 */
[--C-:B------:R-:W-:Y:S02]  /*15890*/  FFMA.FTZ R170, R12, c[0x0][0x2d0], -R172.reuse ;  /* 0x0000b4000caa7a23 */ /* 0x100fe400000108ac */
[C---:B---3--:R-:W-:Y:S04]  /*158a0*/  HMMA.16816.F32 R68, R128.reuse, R124, R68 ;  /* 0x0000007c8044723c */ /* 0x048fe80000001844 */
[----:B------:R-:W-:Y:S01]  /*158b0*/  FFMA.FTZ R171, R13, c[0x0][0x2d0], -R172 ;  /* 0x0000b4000dab7a23 */ /* 0x000fe200000108ac */
[----:B------:R-:W-:Y:S01]  /*158c0*/  MUFU.EX2 R170, R170 ;  /* 0x000000aa00aa7308 */ /* 0x000fe20000000800 */
[--C-:B------:R-:W-:Y:S01]  /*158d0*/  FFMA.FTZ R175, R14, c[0x0][0x2d0], -R169.reuse ;  /* 0x0000b4000eaf7a23 */ /* 0x100fe200000108a9 */
[----:B--2---:R-:W-:Y:S01]  /*158e0*/  F2FP.PACK_AB R14, R174, R173 ;  /* 0x000000adae0e723e */ /* 0x004fe200000000ff */
[C---:B------:R-:W-:Y:S01]  /*158f0*/  HMMA.16816.F32 R72, R128.reuse, R126, R72 ;  /* 0x0000007e8048723c */ /* 0x040fe20000001848 */
[----:B------:R-:W2:Y:S03]  /*15900*/  LDSM.16.MT88.4 R124, [R160+0x4100] ;  /* 0x00410000a07c783b */ /* 0x000ea60000004200 */
[----:B------:R-:W-:Y:S01]  /*15910*/  FFMA.FTZ R176, R15, c[0x0][0x2d0], -R169 ;  /* 0x0000b4000fb07a23 */ /* 0x000fe200000108a9 */
[----:B-1----:R-:W-:Y:S01]  /*15920*/  F2FP.PACK_AB R15, R178, R177 ;  /* 0x000000b1b20f723e */ /* 0x002fe200000000ff */
[C---:B------:R-:W-:Y:S01]  /*15930*/  FMUL.FTZ R88, R132.reuse, R88 ;  /* 0x0000005884587220 */ /* 0x040fe20000410000 */
[----:B------:R-:W1:Y:S01]  /*15940*/  MUFU.EX2 R171, R171 ;  /* 0x000000ab00ab7308 */ /* 0x000e620000000800 */
[C---:B------:R-:W-:Y:S01]  /*15950*/  FMUL.FTZ R89, R132.reuse, R89 ;  /* 0x0000005984597220 */ /* 0x040fe20000410000 */
[C---:B----4-:R-:W-:Y:S03]  /*15960*/  HMMA.16816.F32 R76, R128.reuse, R136, R76 ;  /* 0x00000088804c723c */ /* 0x050fe6000000184c */
        /* <DEDUP_REMOVED lines=8> */
[C---:B-----5:R-:W-:Y:S04]  /*159f0*/  HMMA.16816.F32 R84, R128.reuse, R140, R84 ;  /* 0x0000008c8054723c */ /* 0x060fe80000001854 */
[----:B------:R-:W4:Y:S01]  /*15a00*/  MUFU.EX2 R176, R176 ;  /* 0x000000b000b07308 */ /* 0x000f220000000800 */
[----:B------:R-:W-:Y:S01]  /*15a10*/  FMUL.FTZ R95, R3, R95 ;  /* 0x0000005f035f7220 */ /* 0x000fe20000410000 */
[----:B-1----:R-:W-:Y:S01]  /*15a20*/  F2FP.PACK_AB R12, R171, R170 ;  /* 0x000000aaab0c723e */ /* 0x002fe200000000ff */
[C---:B------:R-:W-:Y:S01]  /*15a30*/  FMUL.FTZ R96, R132.reuse, R96 ;  /* 0x0000006084607220 */ /* 0x040fe20000410000 */
[C---:B------:R-:W-:Y:S01]  /*15a40*/  HMMA.16816.F32 R88, R128.reuse, R142, R88 ;  /* 0x0000008e8058723c */ /* 0x040fe20000001858 */
[----:B------:R-:W1:Y:S03]  /*15a50*/  LDSM.16.MT88.4 R140, [R134+UR4+0x900] ;  /* 0x00090004868c783b */ /* 0x000e660008004200 */
[C---:B------:R-:W-:Y:S02]  /*15a60*/  FMUL.FTZ R97, R132.reuse, R97 ;  /* 0x0000006184617220 */ /* 0x040fe40000410000 */
[C---:B------:R-:W-:Y:S02]  /*15a70*/  FMUL.FTZ R98, R3.reuse, R98 ;  /* 0x0000006203627220 */ /* 0x040fe40000410000 */
[C---:B--2---:R-:W-:Y:S04]  /*15a80*/  HMMA.16816.F32 R92, R128.reuse, R124, R92 ;  /* 0x0000007c805c723c */ /* 0x044fe8000000185c */
[C---:B------:R-:W-:Y:S02]  /*15a90*/  FMUL.FTZ R99, R3.reuse, R99 ;  /* 0x0000006303637220 */ /* 0x040fe40000410000 */
[----:B------:R-:W-:Y:S02]  /*15aa0*/  FFMA.FTZ R167, R3, R208, R167 ;  /* 0x000000d003a77223 */ /* 0x000fe400000100a7 */
[----:B------:R-:W-:Y:S03]  /*15ab0*/  FFMA.FTZ R162, R132, R207, R162 ;  /* 0x000000cf84a27223 */ /* 0x000fe600000100a2 */
[----:B------:R-:W-:Y:S01]  /*15ac0*/  HMMA.16816.F32 R96, R128, R126, R96 ;  /* 0x0000007e8060723c */ /* 0x000fe20000001860 */
[----:B------:R-:W2:Y:S02]  /*15ad0*/  LDSM.16.MT88.4 R124, [R160+0x2900] ;  /* 0x00290000a07c783b */ /* 0x000ea40000004200 */
[----:B----4-:R-:W-:Y:S01]  /*15ae0*/  F2FP.PACK_AB R13, R176, R175 ;  /* 0x000000afb00d723e */ /* 0x010fe200000000ff */
[----:B------:R-:W-:Y:S02]  /*15af0*/  FADD.FTZ R163, R163, R162 ;  /* 0x000000a2a3a37221 */ /* 0x000fe40000010000 */
[----:B------:R-:W-:Y:S02]  /*15b00*/  FADD.FTZ R167, R168, R167 ;  /* 0x000000a7a8a77221 */ /* 0x000fe40000010000 */
[----:B------:R-:W-:Y:S01]  /*15b10*/  FADD.FTZ R166, R166, R163 ;  /* 0x000000a3a6a67221 */ /* 0x000fe20000010000 */
[----:B------:R-:W-:Y:S01]  /*15b20*/  LDSM.16.MT88.4 R128, [R133+0x4900] ;  /* 0x004900008580783b */ /* 0x000fe20000004200 */
[C---:B---3--:R-:W-:Y:S05]  /*15b30*/  HMMA.16816.F32 R4, R12.reuse, R136, R4 ;  /* 0x000000880c04723c */ /* 0x048fea0000001804 */
[----:B------:R-:W-:Y:S03]  /*15b40*/  FADD.FTZ R161, R161, R166 ;  /* 0x000000a6a1a17221 */ /* 0x000fe60000010000 */
[C---:B------:R-:W-:Y:S01]  /*15b50*/  HMMA.16816.F32 R8, R12.reuse, R138, R8 ;  /* 0x0000008a0c08723c */ /* 0x040fe20000001808 */
[----:B------:R-:W-:Y:S03]  /*15b60*/  LDSM.16.MT88.4 R136, [R134+UR4+0x4900] ;  /* 0x004900048688783b */ /* 0x000fe60008004200 */
[----:B------:R-:W-:Y:S04]  /*15b70*/  FADD.FTZ R170, R170, R161 ;  /* 0x000000a1aaaa7221 */ /* 0x000fe80000010000 */
[C---:B------:R-:W-:Y:S04]  /*15b80*/  HMMA.16816.F32 R100, R12.reuse, R16, R100 ;  /* 0x000000100c64723c */ /* 0x040fe80000001864 */
[----:B------:R-:W-:Y:S04]  /*15b90*/  FADD.FTZ R170, R171, R170 ;  /* 0x000000aaabaa7221 */ /* 0x000fe80000010000 */
[C---:B------:R-:W-:Y:S01]  /*15ba0*/  HMMA.16816.F32 R104, R12.reuse, R18, R104 ;  /* 0x000000120c68723c */ /* 0x040fe20000001868 */
[----:B------:R-:W3:Y:S03]  /*15bb0*/  LDSM.16.MT88.4 R16, [R135+UR4+0x4900] ;  /* 0x004900048710783b */ /* 0x000ee60008004200 */
[----:B------:R-:W-:Y:S04]  /*15bc0*/  FADD.FTZ R173, R173, R170 ;  /* 0x000000aaadad7221 */ /* 0x000fe80000010000 */
[C---:B-1----:R-:W-:Y:S04]  /*15bd0*/  HMMA.16816.F32 R108, R12.reuse, R140, R108 ;  /* 0x0000008c0c6c723c */ /* 0x042fe8000000186c */
[----:B------:R-:W-:Y:S03]  /*15be0*/  FADD.FTZ R173, R174, R173 ;  /* 0x000000adaead7221 */ /* 0x000fe60000010000 */
[--C-:B------:R-:W-:Y:S01]  /*15bf0*/  FFMA.FTZ R140, R20, c[0x0][0x2d0], -R172.reuse ;  /* 0x0000b400148c7a23 */ /* 0x100fe200000108ac */
[C---:B------:R-:W-:Y:S04]  /*15c00*/  HMMA.16816.F32 R112, R12.reuse, R142, R112 ;  /* 0x0000008e0c70723c */ /* 0x040fe80000001870 */
[--C-:B------:R-:W-:Y:S01]  /*15c10*/  FFMA.FTZ R141, R21, c[0x0][0x2d0], -R172.reuse ;  /* 0x0000b400158d7a23 */ /* 0x100fe200000108ac */
[----:B------:R-:W-:Y:S02]  /*15c20*/  MUFU.EX2 R140, R140 ;  /* 0x0000008c008c7308 */ /* 0x000fe40000000800 */
[--C-:B------:R-:W-:Y:S01]  /*15c30*/  FFMA.FTZ R142, R24, c[0x0][0x2d0], -R172.reuse ;  /* 0x0000b400188e7a23 */ /* 0x100fe200000108ac */
[C---:B------:R-:W-:Y:S04]  /*15c40*/  HMMA.16816.F32 R116, R12.reuse, R144, R116 ;  /* 0x000000900c74723c */ /* 0x040fe80000001874 */
[--C-:B------:R-:W-:Y:S03]  /*15c50*/  FFMA.FTZ R143, R25, c[0x0][0x2d0], -R172.reuse ;  /* 0x0000b400198f7a23 */ /* 0x100fe600000108ac */
[--C-:B------:R-:W-:Y:S01]  /*15c60*/  FFMA.FTZ R144, R22, c[0x0][0x2d0], -R169.reuse ;  /* 0x0000b40016907a23 */ /* 0x100fe200000108a9 */
[C---:B------:R-:W-:Y:S01]  /*15c70*/  HMMA.16816.F32 R120, R12.reuse, R146, R120 ;  /* 0x000000920c78723c */ /* 0x040fe20000001878 */
[----:B------:R-:W1:Y:S03]  /*15c80*/  MUFU.EX2 R141, R141 ;  /* 0x0000008d008d7308 */ /* 0x000e660000000800 */
[--C-:B------:R-:W-:Y:S02]  /*15c90*/  FFMA.FTZ R145, R23, c[0x0][0x2d0], -R169.reuse ;  /* 0x0000b40017917a23 */ /* 0x100fe400000108a9 */
[----:B------:R-:W-:Y:S01]  /*15ca0*/  LDSM.16.MT88.4 R20, [R133+0x1100] ;  /* 0x001100008514783b */ /* 0x000fe20000004200 */
[--C-:B------:R-:W-:Y:S01]  /*15cb0*/  FFMA.FTZ R146, R26, c[0x0][0x2d0], -R169.reuse ;  /* 0x0000b4001a927a23 */ /* 0x100fe200000108a9 */
[C---:B------:R-:W-:Y:S03]  /*15cc0*/  HMMA.16816.F32 R36, R12.reuse, R148, R36 ;  /* 0x000000940c24723c */ /* 0x040fe60000001824 */
[----:B------:R-:W-:Y:S01]  /*15cd0*/  MUFU.EX2 R142, R142 ;  /* 0x0000008e008e7308 */ /* 0x000fe20000000800 */
[--C-:B------:R-:W-:Y:S02]  /*15ce0*/  FFMA.FTZ R147, R27, c[0x0][0x2d0], -R169.reuse ;  /* 0x0000b4001b937a23 */ /* 0x100fe400000108a9 */
[----:B------:R-:W-:Y:S01]  /*15cf0*/  LDSM.16.MT88.4 R24, [R134+UR4+0x1100] ;  /* 0x001100048618783b */ /* 0x000fe20008004200 */
[--C-:B------:R-:W-:Y:S01]  /*15d00*/  FFMA.FTZ R148, R28, c[0x0][0x2d0], -R172.reuse ;  /* 0x0000b4001c947a23 */ /* 0x100fe200000108ac */
[C---:B------:R-:W-:Y:S04]  /*15d10*/  HMMA.16816.F32 R40, R12.reuse, R150, R40 ;  /* 0x000000960c28723c */ /* 0x040fe80000001828 */
[--C-:B------:R-:W-:Y:S01]  /*15d20*/  FFMA.FTZ R149, R29, c[0x0][0x2d0], -R172.reuse ;  /* 0x0000b4001d957a23 */ /* 0x100fe200000108ac */
[----:B------:R-:W4:Y:S02]  /*15d30*/  MUFU.EX2 R143, R143 ;  /* 0x0000008f008f7308 */ /* 0x000f240000000800 */
[--C-:B------:R-:W-:Y:S01]  /*15d40*/  FFMA.FTZ R150, R32, c[0x0][0x2d0], -R172.reuse ;  /* 0x0000b40020967a23 */ /* 0x100fe200000108ac */
[C---:B------:R-:W-:Y:S04]  /*15d50*/  HMMA.16816.F32 R44, R12.reuse, R152, R44 ;  /* 0x000000980c2c723c */ /* 0x040fe8000000182c */
[----:B------:R-:W-:Y:S03]  /*15d60*/  FFMA.FTZ R172, R33, c[0x0][0x2d0], -R172 ;  /* 0x0000b40021ac7a23 */ /* 0x000fe600000108ac */
[--C-:B------:R-:W-:Y:S01]  /*15d70*/  FFMA.FTZ R152, R30, c[0x0][0x2d0], -R169.reuse ;  /* 0x0000b4001e987a23 */ /* 0x100fe200000108a9 */
[C---:B------:R-:W-:Y:S01]  /*15d80*/  HMMA.16816.F32 R48, R12.reuse, R154, R48 ;  /* 0x0000009a0c30723c */ /* 0x040fe20000001830 */
[----:B------:R-:W-:Y:S03]  /*15d90*/  MUFU.EX2 R144, R144 ;  /* 0x0000009000907308 */ /* 0x000fe60000000800 */
[--C-:B------:R-:W-:Y:S02]  /*15da0*/  FFMA.FTZ R153, R31, c[0x0][0x2d0], -R169.reuse ;  /* 0x0000b4001f997a23 */ /* 0x100fe400000108a9 */
[----:B------:R-:W-:Y:S01]  /*15db0*/  LDSM.16.MT88.4 R28, [R134+UR4+0x1900] ;  /* 0x00190004861c783b */ /* 0x000fe20008004200 */
[--C-:B------:R-:W-:Y:S01]  /*15dc0*/  FFMA.FTZ R154, R34, c[0x0][0x2d0], -R169.reuse ;  /* 0x0000b400229a7a23 */ /* 0x100fe200000108a9 */
[C---:B------:R-:W-:Y:S03]  /*15dd0*/  HMMA.16816.F32 R52, R12.reuse, R156, R52 ;  /* 0x0000009c0c34723c */ /* 0x040fe60000001834 */
[----:B------:R-:W5:Y:S01]  /*15de0*/  MUFU.EX2 R145, R145 ;  /* 0x0000009100917308 */ /* 0x000f620000000800 */
[----:B------:R-:W-:Y:S02]  /*15df0*/  FFMA.FTZ R169, R35, c[0x0][0x2d0], -R169 ;  /* 0x0000b40023a97a23 */ /* 0x000fe400000108a9 */
[----:B------:R-:W-:Y:S02]  /*15e00*/  LDSM.16.MT88.4 R32, [R160+0x1900] ;  /* 0x00190000a020783b */ /* 0x000fe40000004200 */
[C---:B------:R-:W-:Y:S05]  /*15e10*/  HMMA.16816.F32 R56, R12.reuse, R158, R56 ;  /* 0x0000009e0c38723c */ /* 0x040fea0000001838 */
[----:B------:R-:W-:Y:S03]  /*15e20*/  MUFU.EX2 R146, R146 ;  /* 0x0000009200927308 */ /* 0x000fe60000000800 */
[C---:B--2---:R-:W-:Y:S07]  /*15e30*/  HMMA.16816.F32 R60, R12.reuse, R124, R60 ;  /* 0x0000007c0c3c723c */ /* 0x044fee000000183c */
[----:B------:R-:W2:Y:S01]  /*15e40*/  MUFU.EX2 R147, R147 ;  /* 0x0000009300937308 */ /* 0x000ea20000000800 */
[C---:B------:R-:W-:Y:S01]  /*15e50*/  HMMA.16816.F32 R64, R12.reuse, R126, R64 ;  /* 0x0000007e0c40723c */ /* 0x040fe20000001840 */
[----:B------:R-:W1:Y:S07]  /*15e60*/  LDSM.16.MT88.4 R124, [R160+0x4900] ;  /* 0x00490000a07c783b */ /* 0x000e6e0000004200 */
[C---:B---3--:R-:W-:Y:S01]  /*15e70*/  HMMA.16816.F32 R68, R12.reuse, R16, R68 ;  /* 0x000000100c44723c */ /* 0x048fe20000001844 */
[----:B------:R-:W-:Y:S07]  /*15e80*/  MUFU.EX2 R148, R148 ;  /* 0x0000009400947308 */ /* 0x000fee0000000800 */
[C---:B------:R-:W-:Y:S01]  /*15e90*/  HMMA.16816.F32 R72, R12.reuse, R18, R72 ;  /* 0x000000120c48723c */ /* 0x040fe20000001848 */
[----:B------:R-:W3:Y:S02]  /*15ea0*/  LDSM.16.MT88.4 R16, [R135+UR4+0x1100] ;  /* 0x001100048710783b */ /* 0x000ee40008004200 */
[----:B------:R-:W1:Y:S05]  /*15eb0*/  MUFU.EX2 R149, R149 ;  /* 0x0000009500957308 */ /* 0x000e6a0000000800 */
[C---:B------:R-:W-:Y:S05]  /*15ec0*/  HMMA.16816.F32 R76, R12.reuse, R128, R76 ;  /* 0x000000800c4c723c */ /* 0x040fea000000184c */
[----:B------:R-:W-:Y:S03]  /*15ed0*/  MUFU.EX2 R150, R150 ;  /* 0x0000009600967308 */ /* 0x000fe60000000800 */
[C---:B------:R-:W-:Y:S01]  /*15ee0*/  HMMA.16816.F32 R80, R12.reuse, R130, R80 ;  /* 0x000000820c50723c */ /* 0x040fe20000001850 */
[----:B------:R-:W2:Y:S06]  /*15ef0*/  LDSM.16.MT88.4 R128, [R160+0x1100] ;  /* 0x00110000a080783b */ /* 0x000eac0000004200 */
[----:B------:R-:W2:Y:S01]  /*15f00*/  MUFU.EX2 R151, R172 ;  /* 0x000000ac00977308 */ /* 0x000ea20000000800 */
[C---:B------:R-:W-:Y:S08]  /*15f10*/  HMMA.16816.F32 R84, R12.reuse, R136, R84 ;  /* 0x000000880c54723c */ /* 0x040ff00000001854 */
[C---:B------:R-:W-:Y:S01]  /*15f20*/  HMMA.16816.F32 R88, R12.reuse, R138, R88 ;  /* 0x0000008a0c58723c */ /* 0x040fe20000001858 */
[----:B------:R-:W3:Y:S01]  /*15f30*/  LDSM.16.MT88.4 R136, [R135+UR4+0x3100] ;  /* 0x003100048788783b */ /* 0x000ee20008004200 */
[----:B------:R-:W-:Y:S06]  /*15f40*/  MUFU.EX2 R152, R152 ;  /* 0x0000009800987308 */ /* 0x000fec0000000800 */
[C---:B-1----:R-:W-:Y:S04]  /*15f50*/  HMMA.16816.F32 R92, R12.reuse, R124, R92 ;  /* 0x0000007c0c5c723c */ /* 0x042fe8000000185c */
[----:B------:R-:W1:Y:S04]  /*15f60*/  MUFU.EX2 R153, R153 ;  /* 0x0000009900997308 */ /* 0x000e680000000800 */
[----:B------:R-:W-:Y:S01]  /*15f70*/  HMMA.16816.F32 R96, R12, R126, R96 ;  /* 0x0000007e0c60723c */ /* 0x000fe20000001860 */
[----:B------:R-:W1:Y:S05]  /*15f80*/  LDSM.16.MT88.4 R124, [R133+0x3100] ;  /* 0x00310000857c783b */ /* 0x000e6a0000004200 */
[----:B------:R-:W-:Y:S01]  /*15f90*/  MUFU.EX2 R154, R154 ;  /* 0x0000009a009a7308 */ /* 0x000fe20000000800 */
[----:B------:R-:W-:Y:S01]  /*15fa0*/  F2FP.PACK_AB R12, R141, R140 ;  /* 0x0000008c8d0c723e */ /* 0x000fe200000000ff */
[----:B------:R-:W-:Y:S01]  /*15fb0*/  FADD.FTZ R140, R140, R173 ;  /* 0x000000ad8c8c7221 */ /* 0x000fe20000010000 */
[----:B----4-:R-:W-:Y:S03]  /*15fc0*/  F2FP.PACK_AB R14, R143, R142 ;  /* 0x0000008e8f0e723e */ /* 0x010fe600000000ff */
[----:B-----5:R-:W-:Y:S01]  /*15fd0*/  F2FP.PACK_AB R13, R145, R144 ;  /* 0x00000090910d723e */ /* 0x020fe200000000ff */
[----:B------:R-:W-:Y:S01]  /*15fe0*/  FADD.FTZ R141, R141, R140 ;  /* 0x0000008c8d8d7221 */ /* 0x000fe20000010000 */
[----:B--2---:R-:W-:Y:S02]  /*15ff0*/  F2FP.PACK_AB R15, R147, R146 ;  /* 0x00000092930f723e */ /* 0x004fe400000000ff */
[----:B------:R-:W2:Y:S01]  /*16000*/  MUFU.EX2 R169, R169 ;  /* 0x000000a900a97308 */ /* 0x000ea20000000800 */
[----:B------:R-:W-:Y:S04]  /*16010*/  FADD.FTZ R142, R142, R141 ;  /* 0x0000008d8e8e7221 */ /* 0x000fe80000010000 */
[C---:B---3--:R-:W-:Y:S03]  /*16020*/  HMMA.16816.F32 R4, R12.reuse, R16, R4 ;  /* 0x000000100c04723c */ /* 0x048fe60000001804 */
[----:B------:R-:W-:Y:S05]  /*16030*/  FADD.FTZ R143, R143, R142 ;  /* 0x0000008e8f8f7221 */ /* 0x000fea0000010000 */
[C---:B------:R-:W-:Y:S01]  /*16040*/  HMMA.16816.F32 R8, R12.reuse, R18, R8 ;  /* 0x000000120c08723c */ /* 0x040fe20000001808 */
[----:B------:R-:W3:Y:S07]  /*16050*/  LDSM.16.MT88.4 R16, [R134+UR4+0x3100] ;  /* 0x003100048610783b */ /* 0x000eee0008004200 */
[C---:B------:R-:W-:Y:S08]  /*16060*/  HMMA.16816.F32 R100, R12.reuse, R20, R100 ;  /* 0x000000140c64723c */ /* 0x040ff00000001864 */
[C---:B------:R-:W-:Y:S01]  /*16070*/  HMMA.16816.F32 R104, R12.reuse, R22, R104 ;  /* 0x000000160c68723c */ /* 0x040fe20000001868 */
[----:B------:R-:W4:Y:S07]  /*16080*/  LDSM.16.MT88.4 R20, [R160+0x3100] ;  /* 0x00310000a014783b */ /* 0x000f2e0000004200 */
[C---:B------:R-:W-:Y:S08]  /*16090*/  HMMA.16816.F32 R108, R12.reuse, R24, R108 ;  /* 0x000000180c6c723c */ /* 0x040ff0000000186c */
[C---:B------:R-:W-:Y:S01]  /*160a0*/  HMMA.16816.F32 R112, R12.reuse, R26, R112 ;  /* 0x0000001a0c70723c */ /* 0x040fe20000001870 */
[----:B------:R-:W5:Y:S07]  /*160b0*/  LDSM.16.MT88.4 R24, [R135+UR4+0x5100] ;  /* 0x005100048718783b */ /* 0x000f6e0008004200 */
        /* <DEDUP_REMOVED lines=14> */
[----:B------:R-:W4:Y:S07]  /*161a0*/  LDSM.16.MT88.4 R20, [R135+UR4+0x1900] ;  /* 0x001900048714783b */ /* 0x000f2e0008004200 */
[C---:B-----5:R-:W-:Y:S08]  /*161b0*/  HMMA.16816.F32 R68, R12.reuse, R24, R68 ;  /* 0x000000180c44723c */ /* 0x060ff00000001844 */
[C---:B------:R-:W-:Y:S01]  /*161c0*/  HMMA.16816.F32 R72, R12.reuse, R26, R72 ;  /* 0x0000001a0c48723c */ /* 0x040fe20000001848 */
[----:B------:R-:W5:Y:S07]  /*161d0*/  LDSM.16.MT88.4 R24, [R133+0x1900] ;  /* 0x001900008518783b */ /* 0x000f6e0000004200 */
[C---:B-1----:R-:W-:Y:S08]  /*161e0*/  HMMA.16816.F32 R76, R12.reuse, R124, R76 ;  /* 0x0000007c0c4c723c */ /* 0x042ff0000000184c */
[C---:B------:R-:W-:Y:S08]  /*161f0*/  HMMA.16816.F32 R80, R12.reuse, R126, R80 ;  /* 0x0000007e0c50723c */ /* 0x040ff00000001850 */
[C---:B---3--:R-:W-:Y:S08]  /*16200*/  HMMA.16816.F32 R84, R12.reuse, R16, R84 ;  /* 0x000000100c54723c */ /* 0x048ff00000001854 */
[C---:B------:R-:W-:Y:S01]  /*16210*/  HMMA.16816.F32 R88, R12.reuse, R18, R88 ;  /* 0x000000120c58723c */ /* 0x040fe20000001858 */
[----:B------:R-:W1:Y:S07]  /*16220*/  LDSM.16.MT88.4 R16, [R133+0x3900] ;  /* 0x003900008510783b */ /* 0x000e6e0000004200 */
[C---:B------:R-:W-:Y:S08]  /*16230*/  HMMA.16816.F32 R92, R12.reuse, R128, R92 ;  /* 0x000000800c5c723c */ /* 0x040ff0000000185c */
[----:B------:R-:W-:Y:S07]  /*16240*/  HMMA.16816.F32 R96, R12, R130, R96 ;  /* 0x000000820c60723c */ /* 0x000fee0000001860 */
[----:B------:R-:W-:Y:S01]  /*16250*/  F2FP.PACK_AB R12, R149, R148 ;  /* 0x00000094950c723e */ /* 0x000fe200000000ff */
[----:B------:R-:W-:Y:S01]  /*16260*/  FADD.FTZ R148, R148, R143 ;  /* 0x0000008f94947221 */ /* 0x000fe20000010000 */
[----:B------:R-:W-:Y:S03]  /*16270*/  F2FP.PACK_AB R14, R151, R150 ;  /* 0x00000096970e723e */ /* 0x000fe600000000ff */
[----:B------:R-:W-:Y:S01]  /*16280*/  F2FP.PACK_AB R13, R153, R152 ;  /* 0x00000098990d723e */ /* 0x000fe200000000ff */
[----:B------:R-:W-:Y:S01]  /*16290*/  FADD.FTZ R149, R149, R148 ;  /* 0x0000009495957221 */ /* 0x000fe20000010000 */
[----:B--2---:R-:W-:Y:S03]  /*162a0*/  F2FP.PACK_AB R15, R169, R154 ;  /* 0x0000009aa90f723e */ /* 0x004fe600000000ff */
[----:B------:R-:W-:Y:S04]  /*162b0*/  FADD.FTZ R150, R150, R149 ;  /* 0x0000009596967221 */ /* 0x000fe80000010000 */
[C---:B----4-:R-:W-:Y:S01]  /*162c0*/  HMMA.16816.F32 R128, R12.reuse, R20, R4 ;  /* 0x000000140c80723c */ /* 0x050fe20000001804 */
[----:B------:R-:W2:Y:S02]  /*162d0*/  LDSM.16.MT88.4 R4, [R134+UR4+0x3900] ;  /* 0x003900048604783b */ /* 0x000ea40008004200 */
[----:B------:R-:W-:Y:S05]  /*162e0*/  FADD.FTZ R207, R151, R150 ;  /* 0x0000009697cf7221 */ /* 0x000fea0000010000 */
[C---:B------:R-:W-:Y:S01]  /*162f0*/  HMMA.16816.F32 R124, R12.reuse, R22, R8 ;  /* 0x000000160c7c723c */ /* 0x040fe20000001808 */
[----:B------:R-:W3:Y:S07]  /*16300*/  LDSM.16.MT88.4 R8, [R160+0x3900] ;  /* 0x00390000a008783b */ /* 0x000eee0000004200 */
[C---:B-----5:R-:W-:Y:S01]  /*16310*/  HMMA.16816.F32 R100, R12.reuse, R24, R100 ;  /* 0x000000180c64723c */ /* 0x060fe20000001864 */
[----:B------:R-:W4:Y:S07]  /*16320*/  LDSM.16.MT88.4 R20, [R135+UR4+0x5900] ;  /* 0x005900048714783b */ /* 0x000f2e0008004200 */
        /* <DEDUP_REMOVED lines=8> */
[----:B------:R-:W-:Y:S01]  /*163b0*/  @P0 IADD3 R16, R211, -0x2, RZ ;  /* 0xfffffffed3100810 */ /* 0x000fe20007ffe0ff */
[C---:B------:R-:W-:Y:S04]  /*163c0*/  HMMA.16816.F32 R48, R12.reuse, R18, R48 ;  /* 0x000000120c30723c */ /* 0x040fe80000001830 */
[----:B------:R-:W-:Y:S03]  /*163d0*/  @P0 SHF.R.S32.HI R17, RZ, 0x1f, R16 ;  /* 0x0000001fff110819 */ /* 0x000fe60000011410 */
[C---:B------:R-:W-:Y:S01]  /*163e0*/  @P0 IMAD.WIDE.U32 R18, R16.reuse, c[0x0][0x1e0], RZ ;  /* 0x0000780010120a25 */ /* 0x040fe200078e00ff */
[C---:B--2---:R-:W-:Y:S04]  /*163f0*/  HMMA.16816.F32 R52, R12.reuse, R4, R52 ;  /* 0x000000040c34723c */ /* 0x044fe80000001834 */
[----:B------:R-:W-:Y:S04]  /*16400*/  @P0 IMAD R17, R17, c[0x0][0x1e0], RZ ;  /* 0x0000780011110a24 */ /* 0x000fe800078e02ff */
[C---:B------:R-:W-:Y:S01]  /*16410*/  HMMA.16816.F32 R56, R12.reuse, R6, R56 ;  /* 0x000000060c38723c */ /* 0x040fe20000001838 */
[----:B------:R-:W1:Y:S03]  /*16420*/  LDSM.16.MT88.4 R4, [R133+0x5900] ;  /* 0x005900008504783b */ /* 0x000e660000004200 */
[----:B------:R-:W-:Y:S01]  /*16430*/  @P0 IMAD R17, R16, c[0x0][0x1e4], R17 ;  /* 0x0000790010110a24 */ /* 0x000fe200078e0211 */
[----:B------:R-:W-:Y:S03]  /*16440*/  @P0 SHF.L.U32 R16, R18, 0x6, RZ ;  /* 0x0000000612100819 */ /* 0x000fe600000006ff */
[C---:B---3--:R-:W-:Y:S04]  /*16450*/  HMMA.16816.F32 R60, R12.reuse, R8, R60 ;  /* 0x000000080c3c723c */ /* 0x048fe8000000183c */
[----:B------:R-:W-:Y:S03]  /*16460*/  @P0 IADD3 R17, R19, R17, RZ ;  /* 0x0000001113110210 */ /* 0x000fe60007ffe0ff */
[----:B------:R-:W-:Y:S01]  /*16470*/  @P0 IADD3 R8, P1, R16, R200, RZ ;  /* 0x000000c810080210 */ /* 0x000fe20007f3e0ff */
[C---:B------:R-:W-:Y:S04]  /*16480*/  HMMA.16816.F32 R64, R12.reuse, R10, R64 ;  /* 0x0000000a0c40723c */ /* 0x040fe80000001840 */
[----:B------:R-:W-:Y:S02]  /*16490*/  @P0 SHF.L.U64.HI R17, R18, 0x6, R17 ;  /* 0x0000000612110819 */ /* 0x000fe40000010211 */
[----:B------:R-:W-:Y:S02]  /*164a0*/  @P0 LEA R26, P3, R8, c[0x0][0x1c8], 0x1 ;  /* 0x00007200081a0a11 */ /* 0x000fe400078608ff */
[----:B------:R-:W-:Y:S01]  /*164b0*/  @P0 IADD3 R11, P2, R16, R213, RZ ;  /* 0x000000d5100b0210 */ /* 0x000fe20007f5e0ff */
[C---:B----4-:R-:W-:Y:S03]  /*164c0*/  HMMA.16816.F32 R68, R12.reuse, R20, R68 ;  /* 0x000000140c44723c */ /* 0x050fe60000001844 */
[----:B------:R-:W-:Y:S02]  /*164d0*/  @P0 IADD3.X R9, R17, R205, RZ, P1, !PT ;  /* 0x000000cd11090210 */ /* 0x000fe40000ffe4ff */
[----:B------:R-:W-:Y:S02]  /*164e0*/  @P0 LEA R24, P1, R11, c[0x0][0x1c8], 0x1 ;  /* 0x000072000b180a11 */ /* 0x000fe400078208ff */
[----:B------:R-:W-:Y:S01]  /*164f0*/  @P0 IADD3.X R10, R17, R212, RZ, P2, !PT ;  /* 0x000000d4110a0210 */ /* 0x000fe200017fe4ff */
[C---:B------:R-:W-:Y:S04]  /*16500*/  HMMA.16816.F32 R72, R12.reuse, R22, R72 ;  /* 0x000000160c48723c */ /* 0x040fe80000001848 */
[----:B------:R-:W-:Y:S02]  /*16510*/  @P0 LEA.HI.X R25, R11, c[0x0][0x1cc], R10, 0x1, P1 ;  /* 0x000073000b190a11 */ /* 0x000fe400008f0c0a */
[----:B------:R-:W-:Y:S02]  /*16520*/  @P0 IADD3 R21, P1, R193, R16, RZ ;  /* 0x00000010c1150210 */ /* 0x000fe40007f3e0ff */
        /* <DEDUP_REMOVED lines=8> */
[----:B------:R-:W-:Y:S02]  /*165b0*/  @P0 LEA.HI.X R27, R8, c[0x0][0x1cc], R9, 0x1, P3 ;  /* 0x00007300081b0a11 */ /* 0x000fe400018f0c09 */
[----:B------:R-:W1:Y:S01]  /*165c0*/  LDSM.16.MT88.4 R8, [R134+UR4+0x5900] ;  /* 0x005900048608783b */ /* 0x000e620008004200 */
[----:B------:R-:W-:Y:S01]  /*165d0*/  @P0 LEA.HI.X R31, R18, c[0x0][0x1cc], R19, 0x1, P1 ;  /* 0x00007300121f0a11 */ /* 0x000fe200008f0c13 */
[----:B------:R-:W-:Y:S01]  /*165e0*/  FADD.FTZ R175, R175, R4 ;  /* 0x00000004afaf7221 */ /* 0x000fe20000010000 */
[C---:B------:R-:W-:Y:S02]  /*165f0*/  ISETP.GE.AND P1, PT, R206.reuse, 0x1, PT ;  /* 0x00000001ce00780c */ /* 0x040fe40003f26270 */
[----:B------:R-:W-:Y:S01]  /*16600*/  IADD3 R206, R206, 0x1, RZ ;  /* 0x00000001cece7810 */ /* 0x000fe20007ffe0ff */
[----:B------:R-:W-:Y:S01]  /*16610*/  FADD.FTZ R176, R176, R175 ;  /* 0x000000afb0b07221 */ /* 0x000fe20000010000 */
[----:B------:R-:W-:Y:S02]  /*16620*/  @P0 IADD3 R16, P3, R16, R210, RZ ;  /* 0x000000d210100210 */ /* 0x000fe40007f7e0ff */
[----:B------:R-:W-:Y:S01]  /*16630*/  SEL R206, R206, RZ, !P1 ;  /* 0x000000ffcece7207 */ /* 0x000fe20004800000 */
[----:B------:R-:W-:Y:S01]  /*16640*/  FADD.FTZ R177, R177, R176 ;  /* 0x000000b0b1b17221 */ /* 0x000fe20000010000 */
[----:B------:R-:W-:Y:S02]  /*16650*/  @P0 IADD3.X R17, R17, R209, RZ, P3, !PT ;  /* 0x000000d111110210 */ /* 0x000fe40001ffe4ff */
[----:B------:R-:W-:Y:S01]  /*16660*/  @P0 LEA R22, P2, R16, c[0x0][0x1c8], 0x1 ;  /* 0x0000720010160a11 */ /* 0x000fe200078408ff */
[----:B------:R-:W-:Y:S01]  /*16670*/  @P0 IMAD R5, R206, 0x3000, R197 ;  /* 0x00003000ce050824 */ /* 0x000fe200078e02c5 */
[----:B------:R-:W-:Y:S01]  /*16680*/  @P0 IADD3 R3, P4, R21, R213, RZ ;  /* 0x000000d515030210 */ /* 0x000fe20007f9e0ff */
[----:B------:R-:W-:Y:S01]  /*16690*/  FADD.FTZ R177, R178, R177 ;  /* 0x000000b1b2b17221 */ /* 0x000fe20000010000 */
[----:B------:R-:W-:Y:S02]  /*166a0*/  @P0 LEA.HI.X R23, R16, c[0x0][0x1cc], R17, 0x1, P2 ;  /* 0x0000730010170a11 */ /* 0x000fe400010f0c11 */
[----:B------:R-:W2:Y:S01]  /*166b0*/  LDSM.16.MT88.4 R16, [R160+0x5900] ;  /* 0x00590000a010783b */ /* 0x000ea20000004200 */
[----:B------:R-:W-:Y:S01]  /*166c0*/  @P0 LEA R20, P3, R3, c[0x0][0x1c8], 0x1 ;  /* 0x0000720003140a11 */ /* 0x000fe200078608ff */
[----:B------:R-:W-:Y:S01]  /*166d0*/  FADD.FTZ R144, R144, R177 ;  /* 0x000000b190907221 */ /* 0x000fe20000010000 */
[----:B------:R-:W-:Y:S02]  /*166e0*/  @P0 IADD3.X R28, R29, R212, RZ, P4, !PT ;  /* 0x000000d41d1c0210 */ /* 0x000fe400027fe4ff */
[----:B------:R-:W-:Y:S01]  /*166f0*/  @P0 IADD3 R7, P2, R21, R210, RZ ;  /* 0x000000d215070210 */ /* 0x000fe20007f5e0ff */
[----:B------:R-:W-:Y:S01]  /*16700*/  FADD.FTZ R145, R145, R144 ;  /* 0x0000009091917221 */ /* 0x000fe20000010000 */
[----:B------:R-:W-:Y:S02]  /*16710*/  @P0 LEA.HI.X R21, R3, c[0x0][0x1cc], R28, 0x1, P3 ;  /* 0x0000730003150a11 */ /* 0x000fe400018f0c1c */
[----:B------:R-:W-:Y:S01]  /*16720*/  @P0 SHF.L.U32 R3, R5, 0x1, RZ ;  /* 0x0000000105030819 */ /* 0x000fe200000006ff */
[----:B------:R-:W-:Y:S01]  /*16730*/  FADD.FTZ R146, R146, R145 ;  /* 0x0000009192927221 */ /* 0x000fe20000010000 */
[----:B------:R-:W-:Y:S02]  /*16740*/  LOP3.LUT P4, RZ, R191, 0x1, RZ, 0xc0, !PT ;  /* 0x00000001bfff7812 */ /* 0x000fe4000788c0ff */
[----:B------:R-:W-:Y:S01]  /*16750*/  @P0 LEA R6, P1, R7, c[0x0][0x1c8], 0x1 ;  /* 0x0000720007060a11 */ /* 0x000fe200078208ff */
[----:B------:R-:W-:Y:S01]  /*16760*/  @!PT LDS RZ, [RZ] ;  /* 0x00000000fffff984 */ /* 0x000fe20000000800 */
[----:B------:R-:W-:Y:S01]  /*16770*/  @!PT LDS RZ, [RZ] ;  /* 0x00000000fffff984 */ /* 0x000fe20000000800 */
[----:B------:R-:W-:Y:S01]  /*16780*/  @!PT LDS RZ, [RZ] ;  /* 0x00000000fffff984 */ /* 0x000fe20000000800 */
[----:B------:R3:W-:Y:S01]  /*16790*/  @P0 LDGSTS.E.BYPASS.LTC128B.128 [R3+0xc100], [R26.64], !P6 ;  /* 0x0c1000001a030fae */ /* 0x0007e2000f101d46 */
[----:B------:R-:W-:Y:S01]  /*167a0*/  @P0 IADD3.X R32, R29, R209, RZ, P2, !PT ;  /* 0x000000d11d200210 */ /* 0x000fe200017fe4ff */
[----:B------:R-:W-:Y:S01]  /*167b0*/  FADD.FTZ R147, R147, R146 ;  /* 0x0000009293937221 */ /* 0x000fe20000010000 */
[----:B------:R-:W-:Y:S02]  /*167c0*/  MOV R133, R2 ;  /* 0x0000000200857202 */ /* 0x000fe40000000f00 */
[----:B------:R-:W-:Y:S01]  /*167d0*/  @P0 LEA.HI.X R7, R7, c[0x0][0x1cc], R32, 0x1, P1 ;  /* 0x0000730007070a11 */ /* 0x000fe200008f0c20 */
[----:B------:R-:W-:Y:S01]  /*167e0*/  FADD.FTZ R152, R152, R147 ;  /* 0x0000009398987221 */ /* 0x000fe20000010000 */
[C---:B-1----:R-:W-:Y:S01]  /*167f0*/  HMMA.16816.F32 R84, R12.reuse, R8, R84 ;  /* 0x000000080c54723c */ /* 0x042fe20000001854 */
[----:B------:R3:W-:Y:S02]  /*16800*/  @P0 LDGSTS.E.BYPASS.LTC128B.128 [R3+0xe100], [R24.64], !P5 ;  /* 0x0e10000018030fae */ /* 0x0007e4000e901d46 */
[----:B------:R-:W-:Y:S04]  /*16810*/  FADD.FTZ R153, R153, R152 ;  /* 0x0000009899997221 */ /* 0x000fe80000010000 */
[----:B------:R-:W-:Y:S01]  /*16820*/  FADD.FTZ R154, R154, R153 ;  /* 0x000000999a9a7221 */ /* 0x000fe20000010000 */
[C---:B------:R-:W-:Y:S01]  /*16830*/  HMMA.16816.F32 R88, R12.reuse, R10, R88 ;  /* 0x0000000a0c58723c */ /* 0x040fe20000001858 */
[----:B------:R3:W-:Y:S03]  /*16840*/  @P0 LDGSTS.E.BYPASS.LTC128B.128 [R3+0x10100], [R22.64], !P4 ;  /* 0x1010000016030fae */ /* 0x0007e6000e101d46 */
[----:B------:R-:W-:Y:S05]  /*16850*/  FADD.FTZ R208, R169, R154 ;  /* 0x0000009aa9d07221 */ /* 0x000fea0000010000 */
[----:B------:R3:W-:Y:S01]  /*16860*/  @P0 LDGSTS.E.BYPASS.LTC128B.128 [R3+0xd100], [R30.64], !P6 ;  /* 0x0d1000001e030fae */ /* 0x0007e2000f101d46 */
[C---:B--2---:R-:W-:Y:S07]  /*16870*/  HMMA.16816.F32 R92, R12.reuse, R16, R92 ;  /* 0x000000100c5c723c */ /* 0x044fee000000185c */
[----:B------:R3:W-:Y:S01]  /*16880*/  @P0 LDGSTS.E.BYPASS.LTC128B.128 [R3+0xf100], [R20.64], !P5 ;  /* 0x0f10000014030fae */ /* 0x0007e2000e901d46 */
[----:B------:R-:W-:Y:S07]  /*16890*/  HMMA.16816.F32 R96, R12, R18, R96 ;  /* 0x000000120c60723c */ /* 0x000fee0000001860 */
[----:B------:R3:W-:Y:S01]  /*168a0*/  @P0 LDGSTS.E.BYPASS.LTC128B.128 [R3+0x11100], [R6.64], !P4 ;  /* 0x1110000006030fae */ /* 0x0007e2000e101d46 */
[----:B------:R-:W-:Y:S04]  /*168b0*/  ISETP.GT.AND P0, PT, R211, RZ, PT ;  /* 0x000000ffd300720c */ /* 0x000fe80003f04270 */
[----:B------:R-:W-:Y:S03]  /*168c0*/  MOV R211, R218 ;  /* 0x000000da00d37202 */ /* 0x000fe60000000f00 */
[----:B------:R-:W0:Y:S01]  /*168d0*/  LDGDEPBAR ;  /* 0x00000000000079af */ /* 0x000e220000000000 */
[----:B---3--:R-:W-:Y:S05]  /*168e0*/  MOV R3, R0 ;  /* 0x0000000000037202 */ /* 0x008fea0000000f00 */
[----:B------:R-:W-:-:S05]  /*168f0*/  @P0 BRA `(.L_x_2547) ;  /* 0xffffd5b000000947 */ /* 0x000fca000383ffff */
.L_x_2546:
        /* <DEDUP_REMOVED lines=122> */
.L_x_2492:
        /* <DEDUP_REMOVED lines=152> */
.L_x_2549:
        /* <DEDUP_REMOVED lines=137> */
.L_x_2551:
[----:B--2---:R-:W-:Y:S05]  /*182b0*/  BSYNC B0 ;  /* 0x0000000000007941 */ /* 0x004fea0003800000 */
.L_x_2550:
        /* <DEDUP_REMOVED lines=23> */
.L_x_2553:
[----:B------:R-:W-:Y:S05]  /*18430*/  BSYNC B0 ;  /* 0x0000000000007941 */ /* 0x000fea0003800000 */
.L_x_2552:
        /* <DEDUP_REMOVED lines=23> */
.L_x_2555:
[----:B------:R-:W-:Y:S05]  /*185b0*/  BSYNC B0 ;  /* 0x0000000000007941 */ /* 0x000fea0003800000 */
.L_x_2554:
        /* <DEDUP_REMOVED lines=24> */
.L_x_2548:
        /* <DEDUP_REMOVED lines=18> */
.L_x_2556:
        /* <DEDUP_REMOVED lines=41> */
.L_x_2558:
[----:B------:R-:W-:Y:S05]  /*18af0*/  BSYNC B0 ;  /* 0x0000000000007941 */ /* 0x000fea0003800000 */
.L_x_2557:
        /* <DEDUP_REMOVED lines=64> */
.L_x_2560:
[----:B------:R-:W-:Y:S05]  /*18f00*/  BSYNC B0 ;  /* 0x0000000000007941 */ /* 0x000fea0003800000 */
.L_x_2559:
        /* <DEDUP_REMOVED lines=21> */
.L_x_2562:
[----:B------:R-:W-:Y:S05]  /*19060*/  BSYNC B0 ;  /* 0x0000000000007941 */ /* 0x000fea0003800000 */
.L_x_2561:
        /* <DEDUP_REMOVED lines=21> */
.L_x_2564:
[----:B------:R-:W-:Y:S05]  /*191c0*/  BSYNC B0 ;  /* 0x0000000000007941 */ /* 0x000fea0003800000 */
.L_x_2563:
        /* <DEDUP_REMOVED lines=22> */
.L_x_2565:
        /* <DEDUP_REMOVED lines=13> */
.L_x_2609:


//--------------------- .nv.shared._ZN7cutlass13device_kernelIN5flash19enable_sm80_to_sm89INS1_16FlashAttnFwdSm80INS1_25CollectiveMainloopFwdSm80ILi8ELi1ELb1EN4cute5tupleIJNS5_1CILi128EEENS7_ILi96EEENS7_ILi192EEEEEELi192ENS_6half_tEfNS_4arch4Sm80ELb0ELb0ELb1ELb0ELb0ELb0ELb1ELb0EEENS1_21CollectiveEpilogueFwdINS6_IJS8_SA_S9_EEENS6_IJNS7_ILi1EEESI_SI_EEESC_SE_Li256ELb0ELb1ELb0ELb0EEENS1_19SingleTileSchedulerILb0ELb0ELb1ELi128EEEEEEEEEvNT_6ParamsE --------------------------
	.section	.nv.shared._ZN7cutlass13device_kernelIN5flash19enable_sm80_to_sm89INS1_16FlashAttnFwdSm80INS1_25CollectiveMainloopFwdSm80ILi8ELi1ELb1EN4cute5tupleIJNS5_1CILi128EEENS7_ILi96EEENS7_ILi192EEEEEELi192ENS_6half_tEfNS_4arch4Sm80ELb0ELb0ELb1ELb0ELb0ELb0ELb1ELb0EEENS1_21CollectiveEpilogueFwdINS6_IJS8_SA_S9_EEENS6_IJNS7_ILi1EEESI_SI_EEESC_SE_Li256ELb0ELb1ELb0ELb0EEENS1_19SingleTileSchedulerILb0ELb0ELb1ELi128EEEEEEEEEvNT_6ParamsE,"aw",@nobits
	.sectionflags	@""
	.align	16


//--------------------- .nv.global                --------------------------
	.section	.nv.global,"aw",@nobits
.nv.global:
	.type		_ZN77_INTERNAL_8241b919_41_flash_fwd_hdim192_fp16_softcapall_sm80_cu_a7f3af4d_40104cute1_E,@object
	.size		_ZN77_INTERNAL_8241b919_41_flash_fwd_hdim192_fp16_softcapall_sm80_cu_a7f3af4d_40104cute1_E,(_ZN77_INTERNAL_8241b919_41_flash_fwd_hdim192_fp16_softcapall_sm80_cu_a7f3af4d_40104cuda3std3__45__cpo6cbeginE - _ZN77_INTERNAL_8241b919_41_flash_fwd_hdim192_fp16_softcapall_sm80_cu_a7f3af4d_40104cute1_E)
_ZN77_INTERNAL_8241b919_41_flash_fwd_hdim192_fp16_softcapall_sm80_cu_a7f3af4d_40104cute1_E:
	.zero		1
	.type		_ZN77_INTERNAL_8241b919_41_flash_fwd_hdim192_fp16_softcapall_sm80_cu_a7f3af4d_40104cuda3std3__45__cpo6cbeginE,@object
	.size		_ZN77_INTERNAL_8241b919_41_flash_fwd_hdim192_fp16_softcapall_sm80_cu_a7f3af4d_40104cuda3std3__45__cpo6cbeginE,(_ZN77_INTERNAL_8241b919_41_flash_fwd_hdim192_fp16_softcapall_sm80_cu_a7f3af4d_40104cuda3std3__48in_placeE - _ZN77_INTERNAL_8241b919_41_flash_fwd_hdim192_fp16_softcapall_sm80_cu_a7f3af4d_40104cuda3std3__45__cpo6cbeginE)
_ZN77_INTERNAL_8241b919_41_flash_fwd_hdim192_fp16_softcapall_sm80_cu_a7f3af4d_40104cuda3std3__45__cpo6cbeginE:
	.zero		1
	.type		_ZN77_INTERNAL_8241b919_41_flash_fwd_hdim192_fp16_softcapall_sm80_cu_a7f3af4d_40104cuda3std3__48in_placeE,@object
	.size		_ZN77_INTERNAL_8241b919_41_flash_fwd_hdim192_fp16_softcapall_sm80_cu_a7f3af4d_40104cuda3std3__48in_placeE,(_ZN77_INTERNAL_8241b919_41_flash_fwd_hdim192_fp16_softcapall_sm80_cu_a7f3af4d_40104cuda3std6ranges3__45__cpo9iter_moveE - _ZN77_INTERNAL_8241b919_41_flash_fwd_hdim192_fp16_softcapall_sm80_cu_a7f3af4d_40104cuda3std3__48in_placeE)
_ZN77_INTERNAL_8241b919_41_flash_fwd_hdim192_fp16_softcapall_sm80_cu_a7f3af4d_40104cuda3std3__48in_placeE:
	.zero		1
	.type		_ZN77_INTERNAL_8241b919_41_flash_fwd_hdim192_fp16_softcapall_sm80_cu_a7f3af4d_40104cuda3std6ranges3__45__cpo9iter_moveE,@object
	.size		_ZN77_INTERNAL_8241b919_41_flash_fwd_hdim192_fp16_softcapall_sm80_cu_a7f3af4d_40104cuda3std6ranges3__45__cpo9iter_moveE,(_ZN77_INTERNAL_8241b919_41_flash_fwd_hdim192_fp16_softcapall_sm80_cu_a7f3af4d_40104cuda3std3__45__cpo5beginE - _ZN77_INTERNAL_8241b919_41_flash_fwd_hdim192_fp16_softcapall_sm80_cu_a7f3af4d_40104cuda3std6ranges3__45__cpo9iter_moveE)
_ZN77_INTERNAL_8241b919_41_flash_fwd_hdim192_fp16_softcapall_sm80_cu_a7f3af4d_40104cuda3std6ranges3__45__cpo9iter_moveE:
	.zero		1
	.type		_ZN77_INTERNAL_8241b919_41_flash_fwd_hdim192_fp16_softcapall_sm80_cu_a7f3af4d_40104cuda3std3__45__cpo5beginE,@object
	.size		_ZN77_INTERNAL_8241b919_41_flash_fwd_hdim192_fp16_softcapall_sm80_cu_a7f3af4d_40104cuda3std3__45__cpo5beginE,(_ZN77_INTERNAL_8241b919_41_flash_fwd_hdim192_fp16_softcapall_sm80_cu_a7f3af4d_40104cuda3std3__479_GLOBAL__N__8241b919_41_flash_fwd_hdim192_fp16_softcapall_sm80_cu_a7f3af4d_40106ignoreE - _ZN77_INTERNAL_8241b919_41_flash_fwd_hdim192_fp16_softcapall_sm80_cu_a7f3af4d_40104cuda3std3__45__cpo5beginE)
_ZN77_INTERNAL_8241b919_41_flash_fwd_hdim192_fp16_softcapall_sm80_cu_a7f3af4d_40104cuda3std3__45__cpo5beginE:
	.zero		1
	.type		_ZN77_INTERNAL_8241b919_41_flash_fwd_hdim192_fp16_softcapall_sm80_cu_a7f3af4d_40104cuda3std3__479_GLOBAL__N__8241b919_41_flash_fwd_hdim192_fp16_softcapall_sm80_cu_a7f3af4d_40106ignoreE,@object
	.size		_ZN77_INTERNAL_8241b919_41_flash_fwd_hdim192_fp16_softcapall_sm80_cu_a7f3af4d_40104cuda3std3__479_GLOBAL__N__8241b919_41_flash_fwd_hdim192_fp16_softcapall_sm80_cu_a7f3af4d_40106ignoreE,(_ZN77_INTERNAL_8241b919_41_flash_fwd_hdim192_fp16_softcapall_sm80_cu_a7f3af4d_40104cute7productE - _ZN77_INTERNAL_8241b919_41_flash_fwd_hdim192_fp16_softcapall_sm80_cu_a7f3af4d_40104cuda3std3__479_GLOBAL__N__8241b919_41_flash_fwd_hdim192_fp16_softcapall_sm80_cu_a7f3af4d_40106ignoreE)
_ZN77_INTERNAL_8241b919_41_flash_fwd_hdim192_fp16_softcapall_sm80_cu_a7f3af4d_40104cuda3std3__479_GLOBAL__N__8241b919_41_flash_fwd_hdim192_fp16_softcapall_sm80_cu_a7f3af4d_40106ignoreE:
	.zero		1
	.type		_ZN77_INTERNAL_8241b919_41_flash_fwd_hdim192_fp16_softcapall_sm80_cu_a7f3af4d_40104cute7productE,@object
	.size		_ZN77_INTERNAL_8241b919_41_flash_fwd_hdim192_fp16_softcapall_sm80_cu_a7f3af4d_40104cute7productE,(_ZN77_INTERNAL_8241b919_41_flash_fwd_hdim192_fp16_softcapall_sm80_cu_a7f3af4d_40104cuda3std3__45__cpo3endE - _ZN77_INTERNAL_8241b919_41_flash_fwd_hdim192_fp16_softcapall_sm80_cu_a7f3af4d_40104cute7productE)
_ZN77_INTERNAL_8241b919_41_flash_fwd_hdim192_fp16_softcapall_sm80_cu_a7f3af4d_40104cute7productE:
	.zero		1
	.type		_ZN77_INTERNAL_8241b919_41_flash_fwd_hdim192_fp16_softcapall_sm80_cu_a7f3af4d_40104cuda3std3__45__cpo3endE,@object
	.size		_ZN77_INTERNAL_8241b919_41_flash_fwd_hdim192_fp16_softcapall_sm80_cu_a7f3af4d_40104cuda3std3__45__cpo3endE,(_ZN77_INTERNAL_8241b919_41_flash_fwd_hdim192_fp16_softcapall_sm80_cu_a7f3af4d_40104cuda3std3__419piecewise_constructE - _ZN77_INTERNAL_8241b919_41_flash_fwd_hdim192_fp16_softcapall_sm80_cu_a7f3af4d_40104cuda3std3__45__cpo3endE)
_ZN77_INTERNAL_8241b919_41_flash_fwd_hdim192_fp16_softcapall_sm80_cu_a7f3af4d_40104cuda3std3__45__cpo3endE:
	.zero		1
	.type		_ZN77_INTERNAL_8241b919_41_flash_fwd_hdim192_fp16_softcapall_sm80_cu_a7f3af4d_40104cuda3std3__419piecewise_constructE,@object
	.size		_ZN77_INTERNAL_8241b919_41_flash_fwd_hdim192_fp16_softcapall_sm80_cu_a7f3af4d_40104cuda3std3__419piecewise_constructE,(_ZN77_INTERNAL_8241b919_41_flash_fwd_hdim192_fp16_softcapall_sm80_cu_a7f3af4d_40104cuda3std3__45__cpo4cendE - _ZN77_INTERNAL_8241b919_41_flash_fwd_hdim192_fp16_softcapall_sm80_cu_a7f3af4d_40104cuda3std3__419piecewise_constructE)
_ZN77_INTERNAL_8241b919_41_flash_fwd_hdim192_fp16_softcapall_sm80_cu_a7f3af4d_40104cuda3std3__419piecewise_constructE:
	.zero		1
	.type		_ZN77_INTERNAL_8241b919_41_flash_fwd_hdim192_fp16_softcapall_sm80_cu_a7f3af4d_40104cuda3std3__45__cpo4cendE,@object
	.size		_ZN77_INTERNAL_8241b919_41_flash_fwd_hdim192_fp16_softcapall_sm80_cu_a7f3af4d_40104cuda3std3__45__cpo4cendE,(_ZN77_INTERNAL_8241b919_41_flash_fwd_hdim192_fp16_softcapall_sm80_cu_a7f3af4d_40104cuda3std6ranges3__45__cpo4swapE - _ZN77_INTERNAL_8241b919_41_flash_fwd_hdim192_fp16_softcapall_sm80_cu_a7f3af4d_40104cuda3std3__45__cpo4cendE)
_ZN77_INTERNAL_8241b919_41_flash_fwd_hdim192_fp16_softcapall_sm80_cu_a7f3af4d_40104cuda3std3__45__cpo4cendE:
	.zero		1
	.type		_ZN77_INTERNAL_8241b919_41_flash_fwd_hdim192_fp16_softcapall_sm80_cu_a7f3af4d_40104cuda3std6ranges3__45__cpo4swapE,@object
	.size		_ZN77_INTERNAL_8241b919_41_flash_fwd_hdim192_fp16_softcapall_sm80_cu_a7f3af4d_40104cuda3std6ranges3__45__cpo4swapE,(.L_7 - _ZN77_INTERNAL_8241b919_41_flash_fwd_hdim192_fp16_softcapall_sm80_cu_a7f3af4d_40104cuda3std6ranges3__45__cpo4swapE)
_ZN77_INTERNAL_8241b919_41_flash_fwd_hdim192_fp16_softcapall_sm80_cu_a7f3af4d_40104cuda3std6ranges3__45__cpo4swapE:
	.zero		1
.L_7:


//--------------------- .nv.shared._ZN7cutlass13device_kernelIN5flash19enable_sm80_to_sm89INS1_16FlashAttnFwdSm80INS1_25CollectiveMainloopFwdSm80ILi8ELi1ELb1EN4cute5tupleIJNS5_1CILi128EEENS7_ILi96EEENS7_ILi192EEEEEELi192ENS_6half_tEfNS_4arch4Sm80ELb0ELb0ELb1ELb1ELb0ELb0ELb1ELb0EEENS1_21CollectiveEpilogueFwdINS6_IJS8_SA_S9_EEENS6_IJNS7_ILi1EEESI_SI_EEESC_SE_Li256ELb1ELb1ELb0ELb0EEENS1_19SingleTileSchedulerILb1ELb0ELb1ELi128EEEEEEEEEvNT_6ParamsE --------------------------
	.section	.nv.shared._ZN7cutlass13device_kernelIN5flash19enable_sm80_to_sm89INS1_16FlashAttnFwdSm80INS1_25CollectiveMainloopFwdSm80ILi8ELi1ELb1EN4cute5tupleIJNS5_1CILi128EEENS7_ILi96EEENS7_ILi192EEEEEELi192ENS_6half_tEfNS_4arch4Sm80ELb0ELb0ELb1ELb1ELb0ELb0ELb1ELb0EEENS1_21CollectiveEpilogueFwdINS6_IJS8_SA_S9_EEENS6_IJNS7_ILi1EEESI_SI_EEESC_SE_Li256ELb1ELb1ELb0ELb0EEENS1_19SingleTileSchedulerILb1ELb0ELb1ELi128EEEEEEEEEvNT_6ParamsE,"aw",@nobits
	.sectionflags	@""
	.align	16


//--------------------- .nv.shared._ZN7cutlass13device_kernelIN5flash19enable_sm80_to_sm89INS1_16FlashAttnFwdSm80INS1_25CollectiveMainloopFwdSm80ILi8ELi1ELb0EN4cute5tupleIJNS5_1CILi128EEENS7_ILi64EEENS7_ILi192EEEEEELi192ENS_6half_tEfNS_4arch4Sm80ELb0ELb0ELb1ELb1ELb0ELb1ELb1ELb0EEENS1_21CollectiveEpilogueFwdINS6_IJS8_SA_S9_EEENS6_IJNS7_ILi1EEESI_SI_EEESC_SE_Li256ELb1ELb1ELb0ELb0EEENS1_19SingleTileSchedulerILb1ELb0ELb1ELi128EEEEEEEEEvNT_6ParamsE --------------------------
	.section	.nv.shared._ZN7cutlass13device_kernelIN5flash19enable_sm80_to_sm89INS1_16FlashAttnFwdSm80INS1_25CollectiveMainloopFwdSm80ILi8ELi1ELb0EN4cute5tupleIJNS5_1CILi128EEENS7_ILi64EEENS7_ILi192EEEEEELi192ENS_6half_tEfNS_4arch4Sm80ELb0ELb0ELb1ELb1ELb0ELb1ELb1ELb0EEENS1_21CollectiveEpilogueFwdINS6_IJS8_SA_S9_EEENS6_IJNS7_ILi1EEESI_SI_EEESC_SE_Li256ELb1ELb1ELb0ELb0EEENS1_19SingleTileSchedulerILb1ELb0ELb1ELi128EEEEEEEEEvNT_6ParamsE,"aw",@nobits
	.sectionflags	@""
	.align	16


//--------------------- .nv.shared._ZN7cutlass13device_kernelIN5flash19enable_sm80_to_sm89INS1_16FlashAttnFwdSm80INS1_25CollectiveMainloopFwdSm80ILi8ELi1ELb0EN4cute5tupleIJNS5_1CILi128EEENS7_ILi64EEENS7_ILi192EEEEEELi192ENS_6half_tEfNS_4arch4Sm80ELb0ELb1ELb1ELb0ELb0ELb0ELb1ELb0EEENS1_21CollectiveEpilogueFwdINS6_IJS8_SA_S9_EEENS6_IJNS7_ILi1EEESI_SI_EEESC_SE_Li256ELb0ELb1ELb0ELb0EEENS1_19SingleTileSchedulerILb0ELb0ELb1ELi128EEEEEEEEEvNT_6ParamsE --------------------------
	.section	.nv.shared._ZN7cutlass13device_kernelIN5flash19enable_sm80_to_sm89INS1_16FlashAttnFwdSm80INS1_25CollectiveMainloopFwdSm80ILi8ELi1ELb0EN4cute5tupleIJNS5_1CILi128EEENS7_ILi64EEENS7_ILi192EEEEEELi192ENS_6half_tEfNS_4arch4Sm80ELb0ELb1ELb1ELb0ELb0ELb0ELb1ELb0EEENS1_21CollectiveEpilogueFwdINS6_IJS8_SA_S9_EEENS6_IJNS7_ILi1EEESI_SI_EEESC_SE_Li256ELb0ELb1ELb0ELb0EEENS1_19SingleTileSchedulerILb0ELb0ELb1ELi128EEEEEEEEEvNT_6ParamsE,"aw",@nobits
	.sectionflags	@""
	.align	16


//--------------------- .nv.shared._ZN7cutlass13device_kernelIN5flash19enable_sm80_to_sm89INS1_16FlashAttnFwdSm80INS1_25CollectiveMainloopFwdSm80ILi8ELi1ELb0EN4cute5tupleIJNS5_1CILi128EEENS7_ILi64EEENS7_ILi192EEEEEELi192ENS_6half_tEfNS_4arch4Sm80ELb0ELb1ELb1ELb1ELb0ELb0ELb1ELb0EEENS1_21CollectiveEpilogueFwdINS6_IJS8_SA_S9_EEENS6_IJNS7_ILi1EEESI_SI_EEESC_SE_Li256ELb1ELb1ELb0ELb0EEENS1_19SingleTileSchedulerILb1ELb0ELb1ELi128EEEEEEEEEvNT_6ParamsE --------------------------
	.section	.nv.shared._ZN7cutlass13device_kernelIN5flash19enable_sm80_to_sm89INS1_16FlashAttnFwdSm80INS1_25CollectiveMainloopFwdSm80ILi8ELi1ELb0EN4cute5tupleIJNS5_1CILi128EEENS7_ILi64EEENS7_ILi192EEEEEELi192ENS_6half_tEfNS_4arch4Sm80ELb0ELb1ELb1ELb1ELb0ELb0ELb1ELb0EEENS1_21CollectiveEpilogueFwdINS6_IJS8_SA_S9_EEENS6_IJNS7_ILi1EEESI_SI_EEESC_SE_Li256ELb1ELb1ELb0ELb0EEENS1_19SingleTileSchedulerILb1ELb0ELb1ELi128EEEEEEEEEvNT_6ParamsE,"aw",@nobits
	.sectionflags	@""
	.align	16


//--------------------- .nv.shared._ZN7cutlass13device_kernelIN5flash19enable_sm80_to_sm89INS1_16FlashAttnFwdSm80INS1_25CollectiveMainloopFwdSm80ILi8ELi1ELb0EN4cute5tupleIJNS5_1CILi128EEENS7_ILi64EEENS7_ILi192EEEEEELi192ENS_6half_tEfNS_4arch4Sm80ELb0ELb1ELb1ELb1ELb0ELb1ELb1ELb0EEENS1_21CollectiveEpilogueFwdINS6_IJS8_SA_S9_EEENS6_IJNS7_ILi1EEESI_SI_EEESC_SE_Li256ELb1ELb1ELb0ELb0EEENS1_19SingleTileSchedulerILb1ELb0ELb1ELi128EEEEEEEEEvNT_6ParamsE --------------------------
	.section	.nv.shared._ZN7cutlass13device_kernelIN5flash19enable_sm80_to_sm89INS1_16FlashAttnFwdSm80INS1_25CollectiveMainloopFwdSm80ILi8ELi1ELb0EN4cute5tupleIJNS5_1CILi128EEENS7_ILi64EEENS7_ILi192EEEEEELi192ENS_6half_tEfNS_4arch4Sm80ELb0ELb1ELb1ELb1ELb0ELb1ELb1ELb0EEENS1_21CollectiveEpilogueFwdINS6_IJS8_SA_S9_EEENS6_IJNS7_ILi1EEESI_SI_EEESC_SE_Li256ELb1ELb1ELb0ELb0EEENS1_19SingleTileSchedulerILb1ELb0ELb1ELi128EEEEEEEEEvNT_6ParamsE,"aw",@nobits
	.sectionflags	@""
	.align	16


//--------------------- .nv.shared._ZN7cutlass13device_kernelIN5flash19enable_sm80_to_sm89INS1_16FlashAttnFwdSm80INS1_25CollectiveMainloopFwdSm80ILi8ELi1ELb1EN4cute5tupleIJNS5_1CILi128EEENS7_ILi96EEENS7_ILi192EEEEEELi192ENS_6half_tEfNS_4arch4Sm80ELb1ELb0ELb1ELb0ELb0ELb0ELb1ELb0EEENS1_21CollectiveEpilogueFwdINS6_IJS8_SA_S9_EEENS6_IJNS7_ILi1EEESI_SI_EEESC_SE_Li256ELb0ELb1ELb0ELb0EEENS1_30DynamicPersistentTileSchedulerILi256ELi256ELb0ELb1ELb0EEEEEEEEEvNT_6ParamsE --------------------------
	.section	.nv.shared._ZN7cutlass13device_kernelIN5flash19enable_sm80_to_sm89INS1_16FlashAttnFwdSm80INS1_25CollectiveMainloopFwdSm80ILi8ELi1ELb1EN4cute5tupleIJNS5_1CILi128EEENS7_ILi96EEENS7_ILi192EEEEEELi192ENS_6half_tEfNS_4arch4Sm80ELb1ELb0ELb1ELb0ELb0ELb0ELb1ELb0EEENS1_21CollectiveEpilogueFwdINS6_IJS8_SA_S9_EEENS6_IJNS7_ILi1EEESI_SI_EEESC_SE_Li256ELb0ELb1ELb0ELb0EEENS1_30DynamicPersistentTileSchedulerILi256ELi256ELb0ELb1ELb0EEEEEEEEEvNT_6ParamsE,"aw",@nobits
	.sectionflags	@""
	.align	16


//--------------------- .nv.shared._ZN7cutlass13device_kernelIN5flash19enable_sm80_to_sm89INS1_16FlashAttnFwdSm80INS1_25CollectiveMainloopFwdSm80ILi8ELi1ELb1EN4cute5tupleIJNS5_1CILi128EEENS7_ILi96EEENS7_ILi192EEEEEELi192ENS_6half_tEfNS_4arch4Sm80ELb1ELb0ELb1ELb1ELb0ELb0ELb1ELb0EEENS1_21CollectiveEpilogueFwdINS6_IJS8_SA_S9_EEENS6_IJNS7_ILi1EEESI_SI_EEESC_SE_Li256ELb1ELb1ELb0ELb0EEENS1_19SingleTileSchedulerILb1ELb0ELb1ELi128EEEEEEEEEvNT_6ParamsE --------------------------
	.section	.nv.shared._ZN7cutlass13device_kernelIN5flash19enable_sm80_to_sm89INS1_16FlashAttnFwdSm80INS1_25CollectiveMainloopFwdSm80ILi8ELi1ELb1EN4cute5tupleIJNS5_1CILi128EEENS7_ILi96EEENS7_ILi192EEEEEELi192ENS_6half_tEfNS_4arch4Sm80ELb1ELb0ELb1ELb1ELb0ELb0ELb1ELb0EEENS1_21CollectiveEpilogueFwdINS6_IJS8_SA_S9_EEENS6_IJNS7_ILi1EEESI_SI_EEESC_SE_Li256ELb1ELb1ELb0ELb0EEENS1_19SingleTileSchedulerILb1ELb0ELb1ELi128EEEEEEEEEvNT_6ParamsE,"aw",@nobits
	.sectionflags	@""
	.align	16


//--------------------- .nv.shared._ZN7cutlass13device_kernelIN5flash19enable_sm80_to_sm89INS1_16FlashAttnFwdSm80INS1_25CollectiveMainloopFwdSm80ILi8ELi1ELb0EN4cute5tupleIJNS5_1CILi128EEENS7_ILi64EEENS7_ILi192EEEEEELi192ENS_6half_tEfNS_4arch4Sm80ELb1ELb0ELb1ELb1ELb0ELb1ELb1ELb0EEENS1_21CollectiveEpilogueFwdINS6_IJS8_SA_S9_EEENS6_IJNS7_ILi1EEESI_SI_EEESC_SE_Li256ELb1ELb1ELb0ELb0EEENS1_19SingleTileSchedulerILb1ELb0ELb1ELi128EEEEEEEEEvNT_6ParamsE --------------------------
	.section	.nv.shared._ZN7cutlass13device_kernelIN5flash19enable_sm80_to_sm89INS1_16FlashAttnFwdSm80INS1_25CollectiveMainloopFwdSm80ILi8ELi1ELb0EN4cute5tupleIJNS5_1CILi128EEENS7_ILi64EEENS7_ILi192EEEEEELi192ENS_6half_tEfNS_4arch4Sm80ELb1ELb0ELb1ELb1ELb0ELb1ELb1ELb0EEENS1_21CollectiveEpilogueFwdINS6_IJS8_SA_S9_EEENS6_IJNS7_ILi1EEESI_SI_EEESC_SE_Li256ELb1ELb1ELb0ELb0EEENS1_19SingleTileSchedulerILb1ELb0ELb1ELi128EEEEEEEEEvNT_6ParamsE,"aw",@nobits
	.sectionflags	@""
	.align	16


//--------------------- .nv.shared._ZN7cutlass13device_kernelIN5flash19enable_sm80_to_sm89INS1_16FlashAttnFwdSm80INS1_25CollectiveMainloopFwdSm80ILi8ELi2ELb1EN4cute5tupleIJNS5_1CILi128EEENS7_ILi96EEENS7_ILi192EEEEEELi192ENS_6half_tEfNS_4arch4Sm80ELb0ELb0ELb1ELb0ELb0ELb0ELb1ELb0EEENS1_21CollectiveEpilogueFwdINS6_IJS8_SA_S9_EEENS6_IJNS7_ILi1EEESI_SI_EEESC_SE_Li256ELb0ELb1ELb0ELb0EEENS1_19SingleTileSchedulerILb0ELb0ELb1ELi128EEEEEEEEEvNT_6ParamsE --------------------------
	.section	.nv.shared._ZN7cutlass13device_kernelIN5flash19enable_sm80_to_sm89INS1_16FlashAttnFwdSm80INS1_25CollectiveMainloopFwdSm80ILi8ELi2ELb1EN4cute5tupleIJNS5_1CILi128EEENS7_ILi96EEENS7_ILi192EEEEEELi192ENS_6half_tEfNS_4arch4Sm80ELb0ELb0ELb1ELb0ELb0ELb0ELb1ELb0EEENS1_21CollectiveEpilogueFwdINS6_IJS8_SA_S9_EEENS6_IJNS7_ILi1EEESI_SI_EEESC_SE_Li256ELb0ELb1ELb0ELb0EEENS1_19SingleTileSchedulerILb0ELb0ELb1ELi128EEEEEEEEEvNT_6ParamsE,"aw",@nobits
	.sectionflags	@""
	.align	16


//--------------------- .nv.shared._ZN7cutlass13device_kernelIN5flash19enable_sm80_to_sm89INS1_16FlashAttnFwdSm80INS1_25CollectiveMainloopFwdSm80ILi8ELi2ELb1EN4cute5tupleIJNS5_1CILi128EEENS7_ILi96EEENS7_ILi192EEEEEELi192ENS_6half_tEfNS_4arch4Sm80ELb0ELb0ELb1ELb1ELb0ELb0ELb1ELb0EEENS1_21CollectiveEpilogueFwdINS6_IJS8_SA_S9_EEENS6_IJNS7_ILi1EEESI_SI_EEESC_SE_Li256ELb1ELb1ELb0ELb0EEENS1_19SingleTileSchedulerILb1ELb0ELb1ELi128EEEEEEEEEvNT_6ParamsE --------------------------
	.section	.nv.shared._ZN7cutlass13device_kernelIN5flash19enable_sm80_to_sm89INS1_16FlashAttnFwdSm80INS1_25CollectiveMainloopFwdSm80ILi8ELi2ELb1EN4cute5tupleIJNS5_1CILi128EEENS7_ILi96EEENS7_ILi192EEEEEELi192ENS_6half_tEfNS_4arch4Sm80ELb0ELb0ELb1ELb1ELb0ELb0ELb1ELb0EEENS1_21CollectiveEpilogueFwdINS6_IJS8_SA_S9_EEENS6_IJNS7_ILi1EEESI_SI_EEESC_SE_Li256ELb1ELb1ELb0ELb0EEENS1_19SingleTileSchedulerILb1ELb0ELb1ELi128EEEEEEEEEvNT_6ParamsE,"aw",@nobits
	.sectionflags	@""
	.align	16


//--------------------- .nv.shared._ZN7cutlass13device_kernelIN5flash19enable_sm80_to_sm89INS1_16FlashAttnFwdSm80INS1_25CollectiveMainloopFwdSm80ILi8ELi2ELb0EN4cute5tupleIJNS5_1CILi128EEENS7_ILi64EEENS7_ILi192EEEEEELi192ENS_6half_tEfNS_4arch4Sm80ELb0ELb0ELb1ELb1ELb0ELb1ELb1ELb0EEENS1_21CollectiveEpilogueFwdINS6_IJS8_SA_S9_EEENS6_IJNS7_ILi1EEESI_SI_EEESC_SE_Li256ELb1ELb1ELb0ELb0EEENS1_19SingleTileSchedulerILb1ELb0ELb1ELi128EEEEEEEEEvNT_6ParamsE --------------------------
	.section	.nv.shared._ZN7cutlass13device_kernelIN5flash19enable_sm80_to_sm89INS1_16FlashAttnFwdSm80INS1_25CollectiveMainloopFwdSm80ILi8ELi2ELb0EN4cute5tupleIJNS5_1CILi128EEENS7_ILi64EEENS7_ILi192EEEEEELi192ENS_6half_tEfNS_4arch4Sm80ELb0ELb0ELb1ELb1ELb0ELb1ELb1ELb0EEENS1_21CollectiveEpilogueFwdINS6_IJS8_SA_S9_EEENS6_IJNS7_ILi1EEESI_SI_EEESC_SE_Li256ELb1ELb1ELb0ELb0EEENS1_19SingleTileSchedulerILb1ELb0ELb1ELi128EEEEEEEEEvNT_6ParamsE,"aw",@nobits
	.sectionflags	@""
	.align	16


//--------------------- .nv.shared._ZN7cutlass13device_kernelIN5flash19enable_sm80_to_sm89INS1_16FlashAttnFwdSm80INS1_25CollectiveMainloopFwdSm80ILi8ELi2ELb0EN4cute5tupleIJNS5_1CILi128EEENS7_ILi64EEENS7_ILi192EEEEEELi192ENS_6half_tEfNS_4arch4Sm80ELb0ELb1ELb1ELb0ELb0ELb0ELb1ELb0EEENS1_21CollectiveEpilogueFwdINS6_IJS8_SA_S9_EEENS6_IJNS7_ILi1EEESI_SI_EEESC_SE_Li256ELb0ELb1ELb0ELb0EEENS1_19SingleTileSchedulerILb0ELb0ELb1ELi128EEEEEEEEEvNT_6ParamsE --------------------------
	.section	.nv.shared._ZN7cutlass13device_kernelIN5flash19enable_sm80_to_sm89INS1_16FlashAttnFwdSm80INS1_25CollectiveMainloopFwdSm80ILi8ELi2ELb0EN4cute5tupleIJNS5_1CILi128EEENS7_ILi64EEENS7_ILi192EEEEEELi192ENS_6half_tEfNS_4arch4Sm80ELb0ELb1ELb1ELb0ELb0ELb0ELb1ELb0EEENS1_21CollectiveEpilogueFwdINS6_IJS8_SA_S9_EEENS6_IJNS7_ILi1EEESI_SI_EEESC_SE_Li256ELb0ELb1ELb0ELb0EEENS1_19SingleTileSchedulerILb0ELb0ELb1ELi128EEEEEEEEEvNT_6ParamsE,"aw",@nobits
	.sectionflags	@""
	.align	16


//--------------------- .nv.shared._ZN7cutlass13device_kernelIN5flash19enable_sm80_to_sm89INS1_16FlashAttnFwdSm80INS1_25CollectiveMainloopFwdSm80ILi8ELi2ELb0EN4cute5tupleIJNS5_1CILi128EEENS7_ILi64EEENS7_ILi192EEEEEELi192ENS_6half_tEfNS_4arch4Sm80ELb0ELb1ELb1ELb1ELb0ELb0ELb1ELb0EEENS1_21CollectiveEpilogueFwdINS6_IJS8_SA_S9_EEENS6_IJNS7_ILi1EEESI_SI_EEESC_SE_Li256ELb1ELb1ELb0ELb0EEENS1_19SingleTileSchedulerILb1ELb0ELb1ELi128EEEEEEEEEvNT_6ParamsE --------------------------
	.section	.nv.shared._ZN7cutlass13device_kernelIN5flash19enable_sm80_to_sm89INS1_16FlashAttnFwdSm80INS1_25CollectiveMainloopFwdSm80ILi8ELi2ELb0EN4cute5tupleIJNS5_1CILi128EEENS7_ILi64EEENS7_ILi192EEEEEELi192ENS_6half_tEfNS_4arch4Sm80ELb0ELb1ELb1ELb1ELb0ELb0ELb1ELb0EEENS1_21CollectiveEpilogueFwdINS6_IJS8_SA_S9_EEENS6_IJNS7_ILi1EEESI_SI_EEESC_SE_Li256ELb1ELb1ELb0ELb0EEENS1_19SingleTileSchedulerILb1ELb0ELb1ELi128EEEEEEEEEvNT_6ParamsE,"aw",@nobits
	.sectionflags	@""
	.align	16


//--------------------- .nv.shared._ZN7cutlass13device_kernelIN5flash19enable_sm80_to_sm89INS1_16FlashAttnFwdSm80INS1_25CollectiveMainloopFwdSm80ILi8ELi2ELb0EN4cute5tupleIJNS5_1CILi128EEENS7_ILi64EEENS7_ILi192EEEEEELi192ENS_6half_tEfNS_4arch4Sm80ELb0ELb1ELb1ELb1ELb0ELb1ELb1ELb0EEENS1_21CollectiveEpilogueFwdINS6_IJS8_SA_S9_EEENS6_IJNS7_ILi1EEESI_SI_EEESC_SE_Li256ELb1ELb1ELb0ELb0EEENS1_19SingleTileSchedulerILb1ELb0ELb1ELi128EEEEEEEEEvNT_6ParamsE --------------------------
	.section	.nv.shared._ZN7cutlass13device_kernelIN5flash19enable_sm80_to_sm89INS1_16FlashAttnFwdSm80INS1_25CollectiveMainloopFwdSm80ILi8ELi2ELb0EN4cute5tupleIJNS5_1CILi128EEENS7_ILi64EEENS7_ILi192EEEEEELi192ENS_6half_tEfNS_4arch4Sm80ELb0ELb1ELb1ELb1ELb0ELb1ELb1ELb0EEENS1_21CollectiveEpilogueFwdINS6_IJS8_SA_S9_EEENS6_IJNS7_ILi1EEESI_SI_EEESC_SE_Li256ELb1ELb1ELb0ELb0EEENS1_19SingleTileSchedulerILb1ELb0ELb1ELi128EEEEEEEEEvNT_6ParamsE,"aw",@nobits
	.sectionflags	@""
	.align	16


//--------------------- .nv.shared._ZN7cutlass13device_kernelIN5flash19enable_sm80_to_sm89INS1_16FlashAttnFwdSm80INS1_25CollectiveMainloopFwdSm80ILi8ELi2ELb1EN4cute5tupleIJNS5_1CILi128EEENS7_ILi96EEENS7_ILi192EEEEEELi192ENS_6half_tEfNS_4arch4Sm80ELb1ELb0ELb1ELb0ELb0ELb0ELb1ELb0EEENS1_21CollectiveEpilogueFwdINS6_IJS8_SA_S9_EEENS6_IJNS7_ILi1EEESI_SI_EEESC_SE_Li256ELb0ELb1ELb0ELb0EEENS1_30DynamicPersistentTileSchedulerILi256ELi256ELb0ELb1ELb0EEEEEEEEEvNT_6ParamsE --------------------------
	.section	.nv.shared._ZN7cutlass13device_kernelIN5flash19enable_sm80_to_sm89INS1_16FlashAttnFwdSm80INS1_25CollectiveMainloopFwdSm80ILi8ELi2ELb1EN4cute5tupleIJNS5_1CILi128EEENS7_ILi96EEENS7_ILi192EEEEEELi192ENS_6half_tEfNS_4arch4Sm80ELb1ELb0ELb1ELb0ELb0ELb0ELb1ELb0EEENS1_21CollectiveEpilogueFwdINS6_IJS8_SA_S9_EEENS6_IJNS7_ILi1EEESI_SI_EEESC_SE_Li256ELb0ELb1ELb0ELb0EEENS1_30DynamicPersistentTileSchedulerILi256ELi256ELb0ELb1ELb0EEEEEEEEEvNT_6ParamsE,"aw",@nobits
	.sectionflags	@""
	.align	16


//--------------------- .nv.shared._ZN7cutlass13device_kernelIN5flash19enable_sm80_to_sm89INS1_16FlashAttnFwdSm80INS1_25CollectiveMainloopFwdSm80ILi8ELi2ELb1EN4cute5tupleIJNS5_1CILi128EEENS7_ILi96EEENS7_ILi192EEEEEELi192ENS_6half_tEfNS_4arch4Sm80ELb1ELb0ELb1ELb1ELb0ELb0ELb1ELb0EEENS1_21CollectiveEpilogueFwdINS6_IJS8_SA_S9_EEENS6_IJNS7_ILi1EEESI_SI_EEESC_SE_Li256ELb1ELb1ELb0ELb0EEENS1_19SingleTileSchedulerILb1ELb0ELb1ELi128EEEEEEEEEvNT_6ParamsE --------------------------
	.section	.nv.shared._ZN7cutlass13device_kernelIN5flash19enable_sm80_to_sm89INS1_16FlashAttnFwdSm80INS1_25CollectiveMainloopFwdSm80ILi8ELi2ELb1EN4cute5tupleIJNS5_1CILi128EEENS7_ILi96EEENS7_ILi192EEEEEELi192ENS_6half_tEfNS_4arch4Sm80ELb1ELb0ELb1ELb1ELb0ELb0ELb1ELb0EEENS1_21CollectiveEpilogueFwdINS6_IJS8_SA_S9_EEENS6_IJNS7_ILi1EEESI_SI_EEESC_SE_Li256ELb1ELb1ELb0ELb0EEENS1_19SingleTileSchedulerILb1ELb0ELb1ELi128EEEEEEEEEvNT_6ParamsE,"aw",@nobits
	.sectionflags	@""
	.align	16


//--------------------- .nv.shared._ZN7cutlass13device_kernelIN5flash19enable_sm80_to_sm89INS1_16FlashAttnFwdSm80INS1_25CollectiveMainloopFwdSm80ILi8ELi2ELb0EN4cute5tupleIJNS5_1CILi128EEENS7_ILi64EEENS7_ILi192EEEEEELi192ENS_6half_tEfNS_4arch4Sm80ELb1ELb0ELb1ELb1ELb0ELb1ELb1ELb0EEENS1_21CollectiveEpilogueFwdINS6_IJS8_SA_S9_EEENS6_IJNS7_ILi1EEESI_SI_EEESC_SE_Li256ELb1ELb1ELb0ELb0EEENS1_19SingleTileSchedulerILb1ELb0ELb1ELi128EEEEEEEEEvNT_6ParamsE --------------------------
	.section	.nv.shared._ZN7cutlass13device_kernelIN5flash19enable_sm80_to_sm89INS1_16FlashAttnFwdSm80INS1_25CollectiveMainloopFwdSm80ILi8ELi2ELb0EN4cute5tupleIJNS5_1CILi128EEENS7_ILi64EEENS7_ILi192EEEEEELi192ENS_6half_tEfNS_4arch4Sm80ELb1ELb0ELb1ELb1ELb0ELb1ELb1ELb0EEENS1_21CollectiveEpilogueFwdINS6_IJS8_SA_S9_EEENS6_IJNS7_ILi1EEESI_SI_EEESC_SE_Li256ELb1ELb1ELb0ELb0EEENS1_19SingleTileSchedulerILb1ELb0ELb1ELi128EEEEEEEEEvNT_6ParamsE,"aw",@nobits
	.sectionflags	@""
	.align	16


//--------------------- .nv.shared._ZN7cutlass13device_kernelIN5flash19enable_sm80_to_sm89INS1_16FlashAttnFwdSm80INS1_25CollectiveMainloopFwdSm80ILi8ELi1ELb1EN4cute5tupleIJNS5_1CILi128EEENS7_ILi96EEENS7_ILi192EEEEEELi192ENS_6half_tEfNS_4arch4Sm80ELb0ELb0ELb0ELb0ELb0ELb0ELb1ELb0EEENS1_21CollectiveEpilogueFwdINS6_IJS8_SA_S9_EEENS6_IJNS7_ILi1EEESI_SI_EEESC_SE_Li256ELb0ELb1ELb0ELb0EEENS1_19SingleTileSchedulerILb0ELb0ELb1ELi128EEEEEEEEEvNT_6ParamsE --------------------------
	.section	.nv.shared._ZN7cutlass13device_kernelIN5flash19enable_sm80_to_sm89INS1_16FlashAttnFwdSm80INS1_25CollectiveMainloopFwdSm80ILi8ELi1ELb1EN4cute5tupleIJNS5_1CILi128EEENS7_ILi96EEENS7_ILi192EEEEEELi192ENS_6half_tEfNS_4arch4Sm80ELb0ELb0ELb0ELb0ELb0ELb0ELb1ELb0EEENS1_21CollectiveEpilogueFwdINS6_IJS8_SA_S9_EEENS6_IJNS7_ILi1EEESI_SI_EEESC_SE_Li256ELb0ELb1ELb0ELb0EEENS1_19SingleTileSchedulerILb0ELb0ELb1ELi128EEEEEEEEEvNT_6ParamsE,"aw",@nobits
	.sectionflags	@""
	.align	16


//--------------------- .nv.shared._ZN7cutlass13device_kernelIN5flash19enable_sm80_to_sm89INS1_16FlashAttnFwdSm80INS1_25CollectiveMainloopFwdSm80ILi8ELi1ELb1EN4cute5tupleIJNS5_1CILi128EEENS7_ILi96EEENS7_ILi192EEEEEELi192ENS_6half_tEfNS_4arch4Sm80ELb0ELb0ELb0ELb1ELb0ELb0ELb1ELb0EEENS1_21CollectiveEpilogueFwdINS6_IJS8_SA_S9_EEENS6_IJNS7_ILi1EEESI_SI_EEESC_SE_Li256ELb1ELb1ELb0ELb0EEENS1_19SingleTileSchedulerILb1ELb0ELb1ELi128EEEEEEEEEvNT_6ParamsE --------------------------
	.section	.nv.shared._ZN7cutlass13device_kernelIN5flash19enable_sm80_to_sm89INS1_16FlashAttnFwdSm80INS1_25CollectiveMainloopFwdSm80ILi8ELi1ELb1EN4cute5tupleIJNS5_1CILi128EEENS7_ILi96EEENS7_ILi192EEEEEELi192ENS_6half_tEfNS_4arch4Sm80ELb0ELb0ELb0ELb1ELb0ELb0ELb1ELb0EEENS1_21CollectiveEpilogueFwdINS6_IJS8_SA_S9_EEENS6_IJNS7_ILi1EEESI_SI_EEESC_SE_Li256ELb1ELb1ELb0ELb0EEENS1_19SingleTileSchedulerILb1ELb0ELb1ELi128EEEEEEEEEvNT_6ParamsE,"aw",@nobits
	.sectionflags	@""
	.align	16


//--------------------- .nv.shared._ZN7cutlass13device_kernelIN5flash19enable_sm80_to_sm89INS1_16FlashAttnFwdSm80INS1_25CollectiveMainloopFwdSm80ILi8ELi1ELb0EN4cute5tupleIJNS5_1CILi128EEENS7_ILi64EEENS7_ILi192EEEEEELi192ENS_6half_tEfNS_4arch4Sm80ELb0ELb0ELb0ELb1ELb0ELb1ELb1ELb0EEENS1_21CollectiveEpilogueFwdINS6_IJS8_SA_S9_EEENS6_IJNS7_ILi1EEESI_SI_EEESC_SE_Li256ELb1ELb1ELb0ELb0EEENS1_19SingleTileSchedulerILb1ELb0ELb1ELi128EEEEEEEEEvNT_6ParamsE --------------------------
	.section	.nv.shared._ZN7cutlass13device_kernelIN5flash19enable_sm80_to_sm89INS1_16FlashAttnFwdSm80INS1_25CollectiveMainloopFwdSm80ILi8ELi1ELb0EN4cute5tupleIJNS5_1CILi128EEENS7_ILi64EEENS7_ILi192EEEEEELi192ENS_6half_tEfNS_4arch4Sm80ELb0ELb0ELb0ELb1ELb0ELb1ELb1ELb0EEENS1_21CollectiveEpilogueFwdINS6_IJS8_SA_S9_EEENS6_IJNS7_ILi1EEESI_SI_EEESC_SE_Li256ELb1ELb1ELb0ELb0EEENS1_19SingleTileSchedulerILb1ELb0ELb1ELi128EEEEEEEEEvNT_6ParamsE,"aw",@nobits
	.sectionflags	@""
	.align	16


//--------------------- .nv.shared._ZN7cutlass13device_kernelIN5flash19enable_sm80_to_sm89INS1_16FlashAttnFwdSm80INS1_25CollectiveMainloopFwdSm80ILi8ELi1ELb0EN4cute5tupleIJNS5_1CILi128EEENS7_ILi64EEENS7_ILi192EEEEEELi192ENS_6half_tEfNS_4arch4Sm80ELb0ELb1ELb0ELb0ELb0ELb0ELb1ELb0EEENS1_21CollectiveEpilogueFwdINS6_IJS8_SA_S9_EEENS6_IJNS7_ILi1EEESI_SI_EEESC_SE_Li256ELb0ELb1ELb0ELb0EEENS1_19SingleTileSchedulerILb0ELb0ELb1ELi128EEEEEEEEEvNT_6ParamsE --------------------------
	.section	.nv.shared._ZN7cutlass13device_kernelIN5flash19enable_sm80_to_sm89INS1_16FlashAttnFwdSm80INS1_25CollectiveMainloopFwdSm80ILi8ELi1ELb0EN4cute5tupleIJNS5_1CILi128EEENS7_ILi64EEENS7_ILi192EEEEEELi192ENS_6half_tEfNS_4arch4Sm80ELb0ELb1ELb0ELb0ELb0ELb0ELb1ELb0EEENS1_21CollectiveEpilogueFwdINS6_IJS8_SA_S9_EEENS6_IJNS7_ILi1EEESI_SI_EEESC_SE_Li256ELb0ELb1ELb0ELb0EEENS1_19SingleTileSchedulerILb0ELb0ELb1ELi128EEEEEEEEEvNT_6ParamsE,"aw",@nobits
	.sectionflags	@""
	.align	16


//--------------------- .nv.shared._ZN7cutlass13device_kernelIN5flash19enable_sm80_to_sm89INS1_16FlashAttnFwdSm80INS1_25CollectiveMainloopFwdSm80ILi8ELi1ELb0EN4cute5tupleIJNS5_1CILi128EEENS7_ILi64EEENS7_ILi192EEEEEELi192ENS_6half_tEfNS_4arch4Sm80ELb0ELb1ELb0ELb1ELb0ELb0ELb1ELb0EEENS1_21CollectiveEpilogueFwdINS6_IJS8_SA_S9_EEENS6_IJNS7_ILi1EEESI_SI_EEESC_SE_Li256ELb1ELb1ELb0ELb0EEENS1_19SingleTileSchedulerILb1ELb0ELb1ELi128EEEEEEEEEvNT_6ParamsE --------------------------
	.section	.nv.shared._ZN7cutlass13device_kernelIN5flash19enable_sm80_to_sm89INS1_16FlashAttnFwdSm80INS1_25CollectiveMainloopFwdSm80ILi8ELi1ELb0EN4cute5tupleIJNS5_1CILi128EEENS7_ILi64EEENS7_ILi192EEEEEELi192ENS_6half_tEfNS_4arch4Sm80ELb0ELb1ELb0ELb1ELb0ELb0ELb1ELb0EEENS1_21CollectiveEpilogueFwdINS6_IJS8_SA_S9_EEENS6_IJNS7_ILi1EEESI_SI_EEESC_SE_Li256ELb1ELb1ELb0ELb0EEENS1_19SingleTileSchedulerILb1ELb0ELb1ELi128EEEEEEEEEvNT_6ParamsE,"aw",@nobits
	.sectionflags	@""
	.align	16


//--------------------- .nv.shared._ZN7cutlass13device_kernelIN5flash19enable_sm80_to_sm89INS1_16FlashAttnFwdSm80INS1_25CollectiveMainloopFwdSm80ILi8ELi1ELb0EN4cute5tupleIJNS5_1CILi128EEENS7_ILi64EEENS7_ILi192EEEEEELi192ENS_6half_tEfNS_4arch4Sm80ELb0ELb1ELb0ELb1ELb0ELb1ELb1ELb0EEENS1_21CollectiveEpilogueFwdINS6_IJS8_SA_S9_EEENS6_IJNS7_ILi1EEESI_SI_EEESC_SE_Li256ELb1ELb1ELb0ELb0EEENS1_19SingleTileSchedulerILb1ELb0ELb1ELi128EEEEEEEEEvNT_6ParamsE --------------------------
	.section	.nv.shared._ZN7cutlass13device_kernelIN5flash19enable_sm80_to_sm89INS1_16FlashAttnFwdSm80INS1_25CollectiveMainloopFwdSm80ILi8ELi1ELb0EN4cute5tupleIJNS5_1CILi128EEENS7_ILi64EEENS7_ILi192EEEEEELi192ENS_6half_tEfNS_4arch4Sm80ELb0ELb1ELb0ELb1ELb0ELb1ELb1ELb0EEENS1_21CollectiveEpilogueFwdINS6_IJS8_SA_S9_EEENS6_IJNS7_ILi1EEESI_SI_EEESC_SE_Li256ELb1ELb1ELb0ELb0EEENS1_19SingleTileSchedulerILb1ELb0ELb1ELi128EEEEEEEEEvNT_6ParamsE,"aw",@nobits
	.sectionflags	@""
	.align	16


//--------------------- .nv.shared._ZN7cutlass13device_kernelIN5flash19enable_sm80_to_sm89INS1_16FlashAttnFwdSm80INS1_25CollectiveMainloopFwdSm80ILi8ELi1ELb1EN4cute5tupleIJNS5_1CILi128EEENS7_ILi96EEENS7_ILi192EEEEEELi192ENS_6half_tEfNS_4arch4Sm80ELb1ELb0ELb0ELb0ELb0ELb0ELb1ELb0EEENS1_21CollectiveEpilogueFwdINS6_IJS8_SA_S9_EEENS6_IJNS7_ILi1EEESI_SI_EEESC_SE_Li256ELb0ELb1ELb0ELb0EEENS1_30DynamicPersistentTileSchedulerILi256ELi256ELb0ELb1ELb0EEEEEEEEEvNT_6ParamsE --------------------------
	.section	.nv.shared._ZN7cutlass13device_kernelIN5flash19enable_sm80_to_sm89INS1_16FlashAttnFwdSm80INS1_25CollectiveMainloopFwdSm80ILi8ELi1ELb1EN4cute5tupleIJNS5_1CILi128EEENS7_ILi96EEENS7_ILi192EEEEEELi192ENS_6half_tEfNS_4arch4Sm80ELb1ELb0ELb0ELb0ELb0ELb0ELb1ELb0EEENS1_21CollectiveEpilogueFwdINS6_IJS8_SA_S9_EEENS6_IJNS7_ILi1EEESI_SI_EEESC_SE_Li256ELb0ELb1ELb0ELb0EEENS1_30DynamicPersistentTileSchedulerILi256ELi256ELb0ELb1ELb0EEEEEEEEEvNT_6ParamsE,"aw",@nobits
	.sectionflags	@""
	.align	16


//--------------------- .nv.shared._ZN7cutlass13device_kernelIN5flash19enable_sm80_to_sm89INS1_16FlashAttnFwdSm80INS1_25CollectiveMainloopFwdSm80ILi8ELi1ELb1EN4cute5tupleIJNS5_1CILi128EEENS7_ILi96EEENS7_ILi192EEEEEELi192ENS_6half_tEfNS_4arch4Sm80ELb1ELb0ELb0ELb1ELb0ELb0ELb1ELb0EEENS1_21CollectiveEpilogueFwdINS6_IJS8_SA_S9_EEENS6_IJNS7_ILi1EEESI_SI_EEESC_SE_Li256ELb1ELb1ELb0ELb0EEENS1_19SingleTileSchedulerILb1ELb0ELb1ELi128EEEEEEEEEvNT_6ParamsE --------------------------
	.section	.nv.shared._ZN7cutlass13device_kernelIN5flash19enable_sm80_to_sm89INS1_16FlashAttnFwdSm80INS1_25CollectiveMainloopFwdSm80ILi8ELi1ELb1EN4cute5tupleIJNS5_1CILi128EEENS7_ILi96EEENS7_ILi192EEEEEELi192ENS_6half_tEfNS_4arch4Sm80ELb1ELb0ELb0ELb1ELb0ELb0ELb1ELb0EEENS1_21CollectiveEpilogueFwdINS6_IJS8_SA_S9_EEENS6_IJNS7_ILi1EEESI_SI_EEESC_SE_Li256ELb1ELb1ELb0ELb0EEENS1_19SingleTileSchedulerILb1ELb0ELb1ELi128EEEEEEEEEvNT_6ParamsE,"aw",@nobits
	.sectionflags	@""
	.align	16


//--------------------- .nv.shared._ZN7cutlass13device_kernelIN5flash19enable_sm80_to_sm89INS1_16FlashAttnFwdSm80INS1_25CollectiveMainloopFwdSm80ILi8ELi1ELb0EN4cute5tupleIJNS5_1CILi128EEENS7_ILi64EEENS7_ILi192EEEEEELi192ENS_6half_tEfNS_4arch4Sm80ELb1ELb0ELb0ELb1ELb0ELb1ELb1ELb0EEENS1_21CollectiveEpilogueFwdINS6_IJS8_SA_S9_EEENS6_IJNS7_ILi1EEESI_SI_EEESC_SE_Li256ELb1ELb1ELb0ELb0EEENS1_19SingleTileSchedulerILb1ELb0ELb1ELi128EEEEEEEEEvNT_6ParamsE --------------------------
	.section	.nv.shared._ZN7cutlass13device_kernelIN5flash19enable_sm80_to_sm89INS1_16FlashAttnFwdSm80INS1_25CollectiveMainloopFwdSm80ILi8ELi1ELb0EN4cute5tupleIJNS5_1CILi128EEENS7_ILi64EEENS7_ILi192EEEEEELi192ENS_6half_tEfNS_4arch4Sm80ELb1ELb0ELb0ELb1ELb0ELb1ELb1ELb0EEENS1_21CollectiveEpilogueFwdINS6_IJS8_SA_S9_EEENS6_IJNS7_ILi1EEESI_SI_EEESC_SE_Li256ELb1ELb1ELb0ELb0EEENS1_19SingleTileSchedulerILb1ELb0ELb1ELi128EEEEEEEEEvNT_6ParamsE,"aw",@nobits
	.sectionflags	@""
	.align	16


//--------------------- .nv.shared._ZN7cutlass13device_kernelIN5flash19enable_sm80_to_sm89INS1_16FlashAttnFwdSm80INS1_25CollectiveMainloopFwdSm80ILi8ELi2ELb1EN4cute5tupleIJNS5_1CILi128EEENS7_ILi96EEENS7_ILi192EEEEEELi192ENS_6half_tEfNS_4arch4Sm80ELb0ELb0ELb0ELb0ELb0ELb0ELb1ELb0EEENS1_21CollectiveEpilogueFwdINS6_IJS8_SA_S9_EEENS6_IJNS7_ILi1EEESI_SI_EEESC_SE_Li256ELb0ELb1ELb0ELb0EEENS1_19SingleTileSchedulerILb0ELb0ELb1ELi128EEEEEEEEEvNT_6ParamsE --------------------------
	.section	.nv.shared._ZN7cutlass13device_kernelIN5flash19enable_sm80_to_sm89INS1_16FlashAttnFwdSm80INS1_25CollectiveMainloopFwdSm80ILi8ELi2ELb1EN4cute5tupleIJNS5_1CILi128EEENS7_ILi96EEENS7_ILi192EEEEEELi192ENS_6half_tEfNS_4arch4Sm80ELb0ELb0ELb0ELb0ELb0ELb0ELb1ELb0EEENS1_21CollectiveEpilogueFwdINS6_IJS8_SA_S9_EEENS6_IJNS7_ILi1EEESI_SI_EEESC_SE_Li256ELb0ELb1ELb0ELb0EEENS1_19SingleTileSchedulerILb0ELb0ELb1ELi128EEEEEEEEEvNT_6ParamsE,"aw",@nobits
	.sectionflags	@""
	.align	16


//--------------------- .nv.shared._ZN7cutlass13device_kernelIN5flash19enable_sm80_to_sm89INS1_16FlashAttnFwdSm80INS1_25CollectiveMainloopFwdSm80ILi8ELi2ELb1EN4cute5tupleIJNS5_1CILi128EEENS7_ILi96EEENS7_ILi192EEEEEELi192ENS_6half_tEfNS_4arch4Sm80ELb0ELb0ELb0ELb1ELb0ELb0ELb1ELb0EEENS1_21CollectiveEpilogueFwdINS6_IJS8_SA_S9_EEENS6_IJNS7_ILi1EEESI_SI_EEESC_SE_Li256ELb1ELb1ELb0ELb0EEENS1_19SingleTileSchedulerILb1ELb0ELb1ELi128EEEEEEEEEvNT_6ParamsE --------------------------
	.section	.nv.shared._ZN7cutlass13device_kernelIN5flash19enable_sm80_to_sm89INS1_16FlashAttnFwdSm80INS1_25CollectiveMainloopFwdSm80ILi8ELi2ELb1EN4cute5tupleIJNS5_1CILi128EEENS7_ILi96EEENS7_ILi192EEEEEELi192ENS_6half_tEfNS_4arch4Sm80ELb0ELb0ELb0ELb1ELb0ELb0ELb1ELb0EEENS1_21CollectiveEpilogueFwdINS6_IJS8_SA_S9_EEENS6_IJNS7_ILi1EEESI_SI_EEESC_SE_Li256ELb1ELb1ELb0ELb0EEENS1_19SingleTileSchedulerILb1ELb0ELb1ELi128EEEEEEEEEvNT_6ParamsE,"aw",@nobits
	.sectionflags	@""
	.align	16


//--------------------- .nv.shared._ZN7cutlass13device_kernelIN5flash19enable_sm80_to_sm89INS1_16FlashAttnFwdSm80INS1_25CollectiveMainloopFwdSm80ILi8ELi2ELb0EN4cute5tupleIJNS5_1CILi128EEENS7_ILi64EEENS7_ILi192EEEEEELi192ENS_6half_tEfNS_4arch4Sm80ELb0ELb0ELb0ELb1ELb0ELb1ELb1ELb0EEENS1_21CollectiveEpilogueFwdINS6_IJS8_SA_S9_EEENS6_IJNS7_ILi1EEESI_SI_EEESC_SE_Li256ELb1ELb1ELb0ELb0EEENS1_19SingleTileSchedulerILb1ELb0ELb1ELi128EEEEEEEEEvNT_6ParamsE --------------------------
	.section	.nv.shared._ZN7cutlass13device_kernelIN5flash19enable_sm80_to_sm89INS1_16FlashAttnFwdSm80INS1_25CollectiveMainloopFwdSm80ILi8ELi2ELb0EN4cute5tupleIJNS5_1CILi128EEENS7_ILi64EEENS7_ILi192EEEEEELi192ENS_6half_tEfNS_4arch4Sm80ELb0ELb0ELb0ELb1ELb0ELb1ELb1ELb0EEENS1_21CollectiveEpilogueFwdINS6_IJS8_SA_S9_EEENS6_IJNS7_ILi1EEESI_SI_EEESC_SE_Li256ELb1ELb1ELb0ELb0EEENS1_19SingleTileSchedulerILb1ELb0ELb1ELi128EEEEEEEEEvNT_6ParamsE,"aw",@nobits
	.sectionflags	@""
	.align	16


//--------------------- .nv.shared._ZN7cutlass13device_kernelIN5flash19enable_sm80_to_sm89INS1_16FlashAttnFwdSm80INS1_25CollectiveMainloopFwdSm80ILi8ELi2ELb0EN4cute5tupleIJNS5_1CILi128EEENS7_ILi64EEENS7_ILi192EEEEEELi192ENS_6half_tEfNS_4arch4Sm80ELb0ELb1ELb0ELb0ELb0ELb0ELb1ELb0EEENS1_21CollectiveEpilogueFwdINS6_IJS8_SA_S9_EEENS6_IJNS7_ILi1EEESI_SI_EEESC_SE_Li256ELb0ELb1ELb0ELb0EEENS1_19SingleTileSchedulerILb0ELb0ELb1ELi128EEEEEEEEEvNT_6ParamsE --------------------------
	.section	.nv.shared._ZN7cutlass13device_kernelIN5flash19enable_sm80_to_sm89INS1_16FlashAttnFwdSm80INS1_25CollectiveMainloopFwdSm80ILi8ELi2ELb0EN4cute5tupleIJNS5_1CILi128EEENS7_ILi64EEENS7_ILi192EEEEEELi192ENS_6half_tEfNS_4arch4Sm80ELb0ELb1ELb0ELb0ELb0ELb0ELb1ELb0EEENS1_21CollectiveEpilogueFwdINS6_IJS8_SA_S9_EEENS6_IJNS7_ILi1EEESI_SI_EEESC_SE_Li256ELb0ELb1ELb0ELb0EEENS1_19SingleTileSchedulerILb0ELb0ELb1ELi128EEEEEEEEEvNT_6ParamsE,"aw",@nobits
	.sectionflags	@""
	.align	16


//--------------------- .nv.shared._ZN7cutlass13device_kernelIN5flash19enable_sm80_to_sm89INS1_16FlashAttnFwdSm80INS1_25CollectiveMainloopFwdSm80ILi8ELi2ELb0EN4cute5tupleIJNS5_1CILi128EEENS7_ILi64EEENS7_ILi192EEEEEELi192ENS_6half_tEfNS_4arch4Sm80ELb0ELb1ELb0ELb1ELb0ELb0ELb1ELb0EEENS1_21CollectiveEpilogueFwdINS6_IJS8_SA_S9_EEENS6_IJNS7_ILi1EEESI_SI_EEESC_SE_Li256ELb1ELb1ELb0ELb0EEENS1_19SingleTileSchedulerILb1ELb0ELb1ELi128EEEEEEEEEvNT_6ParamsE --------------------------
	.section	.nv.shared._ZN7cutlass13device_kernelIN5flash19enable_sm80_to_sm89INS1_16FlashAttnFwdSm80INS1_25CollectiveMainloopFwdSm80ILi8ELi2ELb0EN4cute5tupleIJNS5_1CILi128EEENS7_ILi64EEENS7_ILi192EEEEEELi192ENS_6half_tEfNS_4arch4Sm80ELb0ELb1ELb0ELb1ELb0ELb0ELb1ELb0EEENS1_21CollectiveEpilogueFwdINS6_IJS8_SA_S9_EEENS6_IJNS7_ILi1EEESI_SI_EEESC_SE_Li256ELb1ELb1ELb0ELb0EEENS1_19SingleTileSchedulerILb1ELb0ELb1ELi128EEEEEEEEEvNT_6ParamsE,"aw",@nobits
	.sectionflags	@""
	.align	16


//--------------------- .nv.shared._ZN7cutlass13device_kernelIN5flash19enable_sm80_to_sm89INS1_16FlashAttnFwdSm80INS1_25CollectiveMainloopFwdSm80ILi8ELi2ELb0EN4cute5tupleIJNS5_1CILi128EEENS7_ILi64EEENS7_ILi192EEEEEELi192ENS_6half_tEfNS_4arch4Sm80ELb0ELb1ELb0ELb1ELb0ELb1ELb1ELb0EEENS1_21CollectiveEpilogueFwdINS6_IJS8_SA_S9_EEENS6_IJNS7_ILi1EEESI_SI_EEESC_SE_Li256ELb1ELb1ELb0ELb0EEENS1_19SingleTileSchedulerILb1ELb0ELb1ELi128EEEEEEEEEvNT_6ParamsE --------------------------
	.section	.nv.shared._ZN7cutlass13device_kernelIN5flash19enable_sm80_to_sm89INS1_16FlashAttnFwdSm80INS1_25CollectiveMainloopFwdSm80ILi8ELi2ELb0EN4cute5tupleIJNS5_1CILi128EEENS7_ILi64EEENS7_ILi192EEEEEELi192ENS_6half_tEfNS_4arch4Sm80ELb0ELb1ELb0ELb1ELb0ELb1ELb1ELb0EEENS1_21CollectiveEpilogueFwdINS6_IJS8_SA_S9_EEENS6_IJNS7_ILi1EEESI_SI_EEESC_SE_Li256ELb1ELb1ELb0ELb0EEENS1_19SingleTileSchedulerILb1ELb0ELb1ELi128EEEEEEEEEvNT_6ParamsE,"aw",@nobits
	.sectionflags	@""
	.align	16


//--------------------- .nv.shared._ZN7cutlass13device_kernelIN5flash19enable_sm80_to_sm89INS1_16FlashAttnFwdSm80INS1_25CollectiveMainloopFwdSm80ILi8ELi2ELb1EN4cute5tupleIJNS5_1CILi128EEENS7_ILi96EEENS7_ILi192EEEEEELi192ENS_6half_tEfNS_4arch4Sm80ELb1ELb0ELb0ELb0ELb0ELb0ELb1ELb0EEENS1_21CollectiveEpilogueFwdINS6_IJS8_SA_S9_EEENS6_IJNS7_ILi1EEESI_SI_EEESC_SE_Li256ELb0ELb1ELb0ELb0EEENS1_30DynamicPersistentTileSchedulerILi256ELi256ELb0ELb1ELb0EEEEEEEEEvNT_6ParamsE --------------------------
	.section	.nv.shared._ZN7cutlass13device_kernelIN5flash19enable_sm80_to_sm89INS1_16FlashAttnFwdSm80INS1_25CollectiveMainloopFwdSm80ILi8ELi2ELb1EN4cute5tupleIJNS5_1CILi128EEENS7_ILi96EEENS7_ILi192EEEEEELi192ENS_6half_tEfNS_4arch4Sm80ELb1ELb0ELb0ELb0ELb0ELb0ELb1ELb0EEENS1_21CollectiveEpilogueFwdINS6_IJS8_SA_S9_EEENS6_IJNS7_ILi1EEESI_SI_EEESC_SE_Li256ELb0ELb1ELb0ELb0EEENS1_30DynamicPersistentTileSchedulerILi256ELi256ELb0ELb1ELb0EEEEEEEEEvNT_6ParamsE,"aw",@nobits
	.sectionflags	@""
	.align	16


//--------------------- .nv.shared._ZN7cutlass13device_kernelIN5flash19enable_sm80_to_sm89INS1_16FlashAttnFwdSm80INS1_25CollectiveMainloopFwdSm80ILi8ELi2ELb1EN4cute5tupleIJNS5_1CILi128EEENS7_ILi96EEENS7_ILi192EEEEEELi192ENS_6half_tEfNS_4arch4Sm80ELb1ELb0ELb0ELb1ELb0ELb0ELb1ELb0EEENS1_21CollectiveEpilogueFwdINS6_IJS8_SA_S9_EEENS6_IJNS7_ILi1EEESI_SI_EEESC_SE_Li256ELb1ELb1ELb0ELb0EEENS1_19SingleTileSchedulerILb1ELb0ELb1ELi128EEEEEEEEEvNT_6ParamsE --------------------------
	.section	.nv.shared._ZN7cutlass13device_kernelIN5flash19enable_sm80_to_sm89INS1_16FlashAttnFwdSm80INS1_25CollectiveMainloopFwdSm80ILi8ELi2ELb1EN4cute5tupleIJNS5_1CILi128EEENS7_ILi96EEENS7_ILi192EEEEEELi192ENS_6half_tEfNS_4arch4Sm80ELb1ELb0ELb0ELb1ELb0ELb0ELb1ELb0EEENS1_21CollectiveEpilogueFwdINS6_IJS8_SA_S9_EEENS6_IJNS7_ILi1EEESI_SI_EEESC_SE_Li256ELb1ELb1ELb0ELb0EEENS1_19SingleTileSchedulerILb1ELb0ELb1ELi128EEEEEEEEEvNT_6ParamsE,"aw",@nobits
	.sectionflags	@""
	.align	16


//--------------------- .nv.shared._ZN7cutlass13device_kernelIN5flash19enable_sm80_to_sm89INS1_16FlashAttnFwdSm80INS1_25CollectiveMainloopFwdSm80ILi8ELi2ELb0EN4cute5tupleIJNS5_1CILi128EEENS7_ILi64EEENS7_ILi192EEEEEELi192ENS_6half_tEfNS_4arch4Sm80ELb1ELb0ELb0ELb1ELb0ELb1ELb1ELb0EEENS1_21CollectiveEpilogueFwdINS6_IJS8_SA_S9_EEENS6_IJNS7_ILi1EEESI_SI_EEESC_SE_Li256ELb1ELb1ELb0ELb0EEENS1_19SingleTileSchedulerILb1ELb0ELb1ELi128EEEEEEEEEvNT_6ParamsE --------------------------
	.section	.nv.shared._ZN7cutlass13device_kernelIN5flash19enable_sm80_to_sm89INS1_16FlashAttnFwdSm80INS1_25CollectiveMainloopFwdSm80ILi8ELi2ELb0EN4cute5tupleIJNS5_1CILi128EEENS7_ILi64EEENS7_ILi192EEEEEELi192ENS_6half_tEfNS_4arch4Sm80ELb1ELb0ELb0ELb1ELb0ELb1ELb1ELb0EEENS1_21CollectiveEpilogueFwdINS6_IJS8_SA_S9_EEENS6_IJNS7_ILi1EEESI_SI_EEESC_SE_Li256ELb1ELb1ELb0ELb0EEENS1_19SingleTileSchedulerILb1ELb0ELb1ELi128EEEEEEEEEvNT_6ParamsE,"aw",@nobits
	.sectionflags	@""
	.align	16
